// Copyright (c) 2024, Jay Shah, Ganesh Bikshandi, Ying Zhang, Vijay Thakkar, Pradeep Ramani, Tri Dao.
// Splitting the different template instantiations to different files to speed up compilation.
// This file is auto-generated. See "generate_kernels.py"

#include "flash_fwd_launch_template.h"

#ifndef FLASHATTENTION_DISABLE_HDIM64
template void run_mha_fwd_<90, cutlass::bfloat16_t, 64, 512, true, true, true, true>(Flash_fwd_params &params, cudaStream_t stream);
#endif


// ===== COMPILED SASS (sm_90a) =====

	.target	sm_90a

	.elftype	@"ET_EXEC"


//--------------------- .note.nv.tkinfo           --------------------------
	.section	.note.nv.tkinfo,"",@"SHT_NOTE"
	.sectionflags	@"SHF_NOTE_NV_TKINFO"
	.tkinfo
        /*0018*/ 	.word	0x00000002
        /*0030*/ 	.string	""
        /*0030*/ 	.string	"ptxas"
        /*0030*/ 	.string	"Cuda compilation tools, release 13.0, V13.0.88"
        /*0030*/ 	.string	"Build cuda_13.0.r13.0/compiler.36424714_0"
        /*0030*/ 	.string	"-arch sm_90a -m 64 "



//--------------------- .note.nv.cuinfo           --------------------------
	.section	.note.nv.cuinfo,"",@"SHT_NOTE"
	.sectionflags	@"SHF_NOTE_NV_CUINFO"
        /*0018*/ 	.short	0x0002
        /*001a*/ 	.short	0x005a
        /*001c*/ 	.short	0x0082
	.zero		2


//--------------------- .nv.info                  --------------------------
	.section	.nv.info,"",@"SHT_CUDA_INFO"
	.align	4


	//----- nvinfo : EIATTR_REGCOUNT
	.align		4
        /*0000*/ 	.byte	0x04, 0x2f
        /*0002*/ 	.short	(.L_20 - .L_19)
	.align		4
.L_19:
        /*0004*/ 	.word	index@(_ZN7cutlass13device_kernelIN5flash11enable_sm90INS1_16FlashAttnFwdSm90INS1_25CollectiveMainloopFwdSm90ILi2EN4cute5tupleIJNS5_1CILi1EEES8_S8_EEENS6_IJNS7_ILi64EEESA_SA_EEELi512ENS_10bfloat16_tEfNS_4arch4Sm90ELb1ELb0ELb1ELb1ELb1ELb1ELb1ELb0ELb0ELb1ELb1ELb0EEENS1_21CollectiveEpilogueFwdINS6_IJSA_NS7_ILi512EEESA_EEES9_SC_SE_Li256ELb1ELb1ELb1ELb0EEENS1_36VarlenDynamicPersistentTileSchedulerILi64ELi64ELi256ELi128ELb1ELb1ELb1ELb1ELb1ELb1EEEEEEEEEvNT_6ParamsE)
        /*0008*/ 	.word	0x000000a8


	//----- nvinfo : EIATTR_FRAME_SIZE
	.align		4
.L_20:
        /*000c*/ 	.byte	0x04, 0x11
        /*000e*/ 	.short	(.L_22 - .L_21)
	.align		4
.L_21:
        /*0010*/ 	.word	index@(_ZN7cutlass13device_kernelIN5flash11enable_sm90INS1_16FlashAttnFwdSm90INS1_25CollectiveMainloopFwdSm90ILi2EN4cute5tupleIJNS5_1CILi1EEES8_S8_EEENS6_IJNS7_ILi64EEESA_SA_EEELi512ENS_10bfloat16_tEfNS_4arch4Sm90ELb1ELb0ELb1ELb1ELb1ELb1ELb1ELb0ELb0ELb1ELb1ELb0EEENS1_21CollectiveEpilogueFwdINS6_IJSA_NS7_ILi512EEESA_EEES9_SC_SE_Li256ELb1ELb1ELb1ELb0EEENS1_36VarlenDynamicPersistentTileSchedulerILi64ELi64ELi256ELi128ELb1ELb1ELb1ELb1ELb1ELb1EEEEEEEEEvNT_6ParamsE)
        /*0014*/ 	.word	0x00000088


	//----- nvinfo : EIATTR_REGCOUNT
	.align		4
.L_22:
        /*0018*/ 	.byte	0x04, 0x2f
        /*001a*/ 	.short	(.L_24 - .L_23)
	.align		4
.L_23:
        /*001c*/ 	.word	index@(_ZN7cutlass13device_kernelIN5flash11enable_sm90INS1_16FlashAttnFwdSm90INS1_25CollectiveMainloopFwdSm90ILi2EN4cute5tupleIJNS5_1CILi1EEES8_S8_EEENS6_IJNS7_ILi64EEESA_SA_EEELi512ENS_10bfloat16_tEfNS_4arch4Sm90ELb1ELb0ELb1ELb1ELb1ELb0ELb1ELb0ELb0ELb1ELb1ELb0EEENS1_21CollectiveEpilogueFwdINS6_IJSA_NS7_ILi512EEESA_EEES9_SC_SE_Li256ELb1ELb1ELb1ELb0EEENS1_36VarlenDynamicPersistentTileSchedulerILi64ELi64ELi256ELi128ELb1ELb1ELb1ELb1ELb1ELb1EEEEEEEEEvNT_6ParamsE)
        /*0020*/ 	.word	0x000000a8


	//----- nvinfo : EIATTR_FRAME_SIZE
	.align		4
.L_24:
        /*0024*/ 	.byte	0x04, 0x11
        /*0026*/ 	.short	(.L_26 - .L_25)
	.align		4
.L_25:
        /*0028*/ 	.word	index@(_ZN7cutlass13device_kernelIN5flash11enable_sm90INS1_16FlashAttnFwdSm90INS1_25CollectiveMainloopFwdSm90ILi2EN4cute5tupleIJNS5_1CILi1EEES8_S8_EEENS6_IJNS7_ILi64EEESA_SA_EEELi512ENS_10bfloat16_tEfNS_4arch4Sm90ELb1ELb0ELb1ELb1ELb1ELb0ELb1ELb0ELb0ELb1ELb1ELb0EEENS1_21CollectiveEpilogueFwdINS6_IJSA_NS7_ILi512EEESA_EEES9_SC_SE_Li256ELb1ELb1ELb1ELb0EEENS1_36VarlenDynamicPersistentTileSchedulerILi64ELi64ELi256ELi128ELb1ELb1ELb1ELb1ELb1ELb1EEEEEEEEEvNT_6ParamsE)
        /*002c*/ 	.word	0x00000030


	//----- nvinfo : EIATTR_REGCOUNT
	.align		4
.L_26:
        /*0030*/ 	.byte	0x04, 0x2f
        /*0032*/ 	.short	(.L_28 - .L_27)
	.align		4
.L_27:
        /*0034*/ 	.word	index@(_ZN7cutlass13device_kernelIN5flash11enable_sm90INS1_16FlashAttnFwdSm90INS1_25CollectiveMainloopFwdSm90ILi2EN4cute5tupleIJNS5_1CILi1EEES8_S8_EEENS6_IJNS7_ILi64EEESA_SA_EEELi512ENS_10bfloat16_tEfNS_4arch4Sm90ELb1ELb0ELb1ELb1ELb1ELb1ELb0ELb0ELb0ELb1ELb1ELb0EEENS1_21CollectiveEpilogueFwdINS6_IJSA_NS7_ILi512EEESA_EEES9_SC_SE_Li256ELb1ELb1ELb1ELb0EEENS1_36VarlenDynamicPersistentTileSchedulerILi64ELi64ELi256ELi128ELb1ELb1ELb1ELb1ELb1ELb1EEEEEEEEEvNT_6ParamsE)
        /*0038*/ 	.word	0x000000a8


	//----- nvinfo : EIATTR_FRAME_SIZE
	.align		4
.L_28:
        /*003c*/ 	.byte	0x04, 0x11
        /*003e*/ 	.short	(.L_30 - .L_29)
	.align		4
.L_29:
        /*0040*/ 	.word	index@(_ZN7cutlass13device_kernelIN5flash11enable_sm90INS1_16FlashAttnFwdSm90INS1_25CollectiveMainloopFwdSm90ILi2EN4cute5tupleIJNS5_1CILi1EEES8_S8_EEENS6_IJNS7_ILi64EEESA_SA_EEELi512ENS_10bfloat16_tEfNS_4arch4Sm90ELb1ELb0ELb1ELb1ELb1ELb1ELb0ELb0ELb0ELb1ELb1ELb0EEENS1_21CollectiveEpilogueFwdINS6_IJSA_NS7_ILi512EEESA_EEES9_SC_SE_Li256ELb1ELb1ELb1ELb0EEENS1_36VarlenDynamicPersistentTileSchedulerILi64ELi64ELi256ELi128ELb1ELb1ELb1ELb1ELb1ELb1EEEEEEEEEvNT_6ParamsE)
        /*0044*/ 	.word	0x00000068


	//----- nvinfo : EIATTR_REGCOUNT
	.align		4
.L_30:
        /*0048*/ 	.byte	0x04, 0x2f
        /*004a*/ 	.short	(.L_32 - .L_31)
	.align		4
.L_31:
        /*004c*/ 	.word	index@(_ZN7cutlass13device_kernelIN5flash11enable_sm90INS1_16FlashAttnFwdSm90INS1_25CollectiveMainloopFwdSm90ILi2EN4cute5tupleIJNS5_1CILi1EEES8_S8_EEENS6_IJNS7_ILi64EEESA_SA_EEELi512ENS_10bfloat16_tEfNS_4arch4Sm90ELb1ELb0ELb1ELb1ELb1ELb0ELb0ELb0ELb0ELb1ELb1ELb0EEENS1_21CollectiveEpilogueFwdINS6_IJSA_NS7_ILi512EEESA_EEES9_SC_SE_Li256ELb1ELb1ELb1ELb0EEENS1_36VarlenDynamicPersistentTileSchedulerILi64ELi64ELi256ELi128ELb1ELb1ELb1ELb1ELb1ELb1EEEEEEEEEvNT_6ParamsE)
        /*0050*/ 	.word	0x000000a8


	//----- nvinfo : EIATTR_FRAME_SIZE
	.align		4
.L_32:
        /*0054*/ 	.byte	0x04, 0x11
        /*0056*/ 	.short	(.L_34 - .L_33)
	.align		4
.L_33:
        /*0058*/ 	.word	index@(_ZN7cutlass13device_kernelIN5flash11enable_sm90INS1_16FlashAttnFwdSm90INS1_25CollectiveMainloopFwdSm90ILi2EN4cute5tupleIJNS5_1CILi1EEES8_S8_EEENS6_IJNS7_ILi64EEESA_SA_EEELi512ENS_10bfloat16_tEfNS_4arch4Sm90ELb1ELb0ELb1ELb1ELb1ELb0ELb0ELb0ELb0ELb1ELb1ELb0EEENS1_21CollectiveEpilogueFwdINS6_IJSA_NS7_ILi512EEESA_EEES9_SC_SE_Li256ELb1ELb1ELb1ELb0EEENS1_36VarlenDynamicPersistentTileSchedulerILi64ELi64ELi256ELi128ELb1ELb1ELb1ELb1ELb1ELb1EEEEEEEEEvNT_6ParamsE)
        /*005c*/ 	.word	0x00000038


	//----- nvinfo : EIATTR_REGCOUNT
	.align		4
.L_34:
        /*0060*/ 	.byte	0x04, 0x2f
        /*0062*/ 	.short	(.L_36 - .L_35)
	.align		4
.L_35:
        /*0064*/ 	.word	index@(_ZN7cutlass13device_kernelIN5flash11enable_sm90INS1_16FlashAttnFwdSm90INS1_25CollectiveMainloopFwdSm90ILi2EN4cute5tupleIJNS5_1CILi1EEES8_S8_EEENS6_IJNS7_ILi64EEESA_SA_EEELi512ENS_10bfloat16_tEfNS_4arch4Sm90ELb1ELb0ELb1ELb0ELb1ELb0ELb1ELb0ELb0ELb1ELb1ELb0EEENS1_21CollectiveEpilogueFwdINS6_IJSA_NS7_ILi512EEESA_EEES9_SC_SE_Li256ELb0ELb1ELb1ELb0EEENS1_19SingleTileSchedulerILb0ELb1ELb1ELi64EEEEEEEEEvNT_6ParamsE)
        /*0068*/ 	.word	0x000000a8


	//----- nvinfo : EIATTR_FRAME_SIZE
	.align		4
.L_36:
        /*006c*/ 	.byte	0x04, 0x11
        /*006e*/ 	.short	(.L_38 - .L_37)
	.align		4
.L_37:
        /*0070*/ 	.word	index@(_ZN7cutlass13device_kernelIN5flash11enable_sm90INS1_16FlashAttnFwdSm90INS1_25CollectiveMainloopFwdSm90ILi2EN4cute5tupleIJNS5_1CILi1EEES8_S8_EEENS6_IJNS7_ILi64EEESA_SA_EEELi512ENS_10bfloat16_tEfNS_4arch4Sm90ELb1ELb0ELb1ELb0ELb1ELb0ELb1ELb0ELb0ELb1ELb1ELb0EEENS1_21CollectiveEpilogueFwdINS6_IJSA_NS7_ILi512EEESA_EEES9_SC_SE_Li256ELb0ELb1ELb1ELb0EEENS1_19SingleTileSchedulerILb0ELb1ELb1ELi64EEEEEEEEEvNT_6ParamsE)
        /*0074*/ 	.word	0x00000008


	//----- nvinfo : EIATTR_REGCOUNT
	.align		4
.L_38:
        /*0078*/ 	.byte	0x04, 0x2f
        /*007a*/ 	.short	(.L_40 - .L_39)
	.align		4
.L_39:
        /*007c*/ 	.word	index@(_ZN7cutlass13device_kernelIN5flash11enable_sm90INS1_16FlashAttnFwdSm90INS1_25CollectiveMainloopFwdSm90ILi2EN4cute5tupleIJNS5_1CILi1EEES8_S8_EEENS6_IJNS7_ILi64EEESA_SA_EEELi512ENS_10bfloat16_tEfNS_4arch4Sm90ELb1ELb0ELb1ELb0ELb1ELb0ELb0ELb0ELb0ELb1ELb1ELb0EEENS1_21CollectiveEpilogueFwdINS6_IJSA_NS7_ILi512EEESA_EEES9_SC_SE_Li256ELb0ELb1ELb1ELb0EEENS1_19SingleTileSchedulerILb0ELb1ELb1ELi64EEEEEEEEEvNT_6ParamsE)
        /*0080*/ 	.word	0x000000a8


	//----- nvinfo : EIATTR_FRAME_SIZE
	.align		4
.L_40:
        /*0084*/ 	.byte	0x04, 0x11
        /*0086*/ 	.short	(.L_42 - .L_41)
	.align		4
.L_41:
        /*0088*/ 	.word	index@(_ZN7cutlass13device_kernelIN5flash11enable_sm90INS1_16FlashAttnFwdSm90INS1_25CollectiveMainloopFwdSm90ILi2EN4cute5tupleIJNS5_1CILi1EEES8_S8_EEENS6_IJNS7_ILi64EEESA_SA_EEELi512ENS_10bfloat16_tEfNS_4arch4Sm90ELb1ELb0ELb1ELb0ELb1ELb0ELb0ELb0ELb0ELb1ELb1ELb0EEENS1_21CollectiveEpilogueFwdINS6_IJSA_NS7_ILi512EEESA_EEES9_SC_SE_Li256ELb0ELb1ELb1ELb0EEENS1_19SingleTileSchedulerILb0ELb1ELb1ELi64EEEEEEEEEvNT_6ParamsE)
        /*008c*/ 	.word	0x00000000


	//----- nvinfo : EIATTR_REGCOUNT
	.align		4
.L_42:
        /*0090*/ 	.byte	0x04, 0x2f
        /*0092*/ 	.short	(.L_44 - .L_43)
	.align		4
.L_43:
        /*0094*/ 	.word	index@(_ZN7cutlass13device_kernelIN5flash11enable_sm90INS1_16FlashAttnFwdSm90INS1_25CollectiveMainloopFwdSm90ILi2EN4cute5tupleIJNS5_1CILi1EEES8_S8_EEENS6_IJNS7_ILi64EEESA_SA_EEELi512ENS_10bfloat16_tEfNS_4arch4Sm90ELb0ELb1ELb1ELb1ELb1ELb1ELb1ELb0ELb0ELb1ELb1ELb0EEENS1_21CollectiveEpilogueFwdINS6_IJSA_NS7_ILi512EEESA_EEES9_SC_SE_Li256ELb1ELb1ELb1ELb0EEENS1_36VarlenDynamicPersistentTileSchedulerILi64ELi64ELi256ELi128ELb1ELb1ELb1ELb1ELb0ELb1EEEEEEEEEvNT_6ParamsE)
        /*0098*/ 	.word	0x000000a8


	//----- nvinfo : EIATTR_FRAME_SIZE
	.align		4
.L_44:
        /*009c*/ 	.byte	0x04, 0x11
        /*009e*/ 	.short	(.L_46 - .L_45)
	.align		4
.L_45:
        /*00a0*/ 	.word	index@($_ZN7cutlass13device_kernelIN5flash11enable_sm90INS1_16FlashAttnFwdSm90INS1_25CollectiveMainloopFwdSm90ILi2EN4cute5tupleIJNS5_1CILi1EEES8_S8_EEENS6_IJNS7_ILi64EEESA_SA_EEELi512ENS_10bfloat16_tEfNS_4arch4Sm90ELb0ELb1ELb1ELb1ELb1ELb1ELb1ELb0ELb0ELb1ELb1ELb0EEENS1_21CollectiveEpilogueFwdINS6_IJSA_NS7_ILi512EEESA_EEES9_SC_SE_Li256ELb1ELb1ELb1ELb0EEENS1_36VarlenDynamicPersistentTileSchedulerILi64ELi64ELi256ELi128ELb1ELb1ELb1ELb1ELb0ELb1EEEEEEEEEvNT_6ParamsE$_ZZN5flash25CollectiveMainloopFwdSm90ILi2EN4cute5tupleIJNS1_1CILi1EEES4_S4_EEENS2_IJNS3_ILi64EEES6_S6_EEELi512EN7cutlass10bfloat16_tEfNS8_4arch4Sm90ELb0ELb1ELb1ELb1ELb1ELb1ELb1ELb0ELb0ELb1ELb1ELb0EE3mmaINS_16FlashAttnFwdSm90ISC_NS_21CollectiveEpilogueFwdINS2_IJS6_NS3_ILi512EEES6_EEES5_S9_SB_Li256ELb1ELb1ELb1ELb0EEENS_36VarlenDynamicPersistentTileSchedulerILi64ELi64ELi256ELi128ELb1ELb1ELb1ELb1ELb0ELb1EEEE13SharedStorageENS1_6TensorINS1_11ArrayEngineIfLm128EEENS1_6LayoutINS2_IJNS2_IJNS3_ILi2EEESR_NS3_ILi32EEEEEES4_S4_EEENS2_IJNS2_IJS4_SR_NS3_ILi4EEEEEENS3_ILi0EEESX_EEEEEEENS_7SoftmaxILi2ELi0EEEEEbRKNSC_6ParamsENS8_13PipelineAsyncILi2EEES17_RNS8_13PipelineStateILj2EEERT0_RT1_iRiRKNS_16SeqlenInfoQKNewKILb1ELb1EEENS2_IJiiiiEEERT_ENKUliT_T0_T1_E_clIZSD_ISM_S10_S12_EbS15_S17_S17_S1A_S1C_S1E_iS1F_S1J_S1K_S1M_EUlRS1N_iE0_NS3_ILb1EEES1U_EEDaiS1N_S1O_S1P_)
        /*00a4*/ 	.word	0x00000470


	//----- nvinfo : EIATTR_FRAME_SIZE
	.align		4
.L_46:
        /*00a8*/ 	.byte	0x04, 0x11
        /*00aa*/ 	.short	(.L_48 - .L_47)
	.align		4
.L_47:
        /*00ac*/ 	.word	index@(_ZN7cutlass13device_kernelIN5flash11enable_sm90INS1_16FlashAttnFwdSm90INS1_25CollectiveMainloopFwdSm90ILi2EN4cute5tupleIJNS5_1CILi1EEES8_S8_EEENS6_IJNS7_ILi64EEESA_SA_EEELi512ENS_10bfloat16_tEfNS_4arch4Sm90ELb0ELb1ELb1ELb1ELb1ELb1ELb1ELb0ELb0ELb1ELb1ELb0EEENS1_21CollectiveEpilogueFwdINS6_IJSA_NS7_ILi512EEESA_EEES9_SC_SE_Li256ELb1ELb1ELb1ELb0EEENS1_36VarlenDynamicPersistentTileSchedulerILi64ELi64ELi256ELi128ELb1ELb1ELb1ELb1ELb0ELb1EEEEEEEEEvNT_6ParamsE)
        /*00b0*/ 	.word	0x00000470


	//----- nvinfo : EIATTR_REGCOUNT
	.align		4
.L_48:
        /*00b4*/ 	.byte	0x04, 0x2f
        /*00b6*/ 	.short	(.L_50 - .L_49)
	.align		4
.L_49:
        /*00b8*/ 	.word	index@(_ZN7cutlass13device_kernelIN5flash11enable_sm90INS1_16FlashAttnFwdSm90INS1_25CollectiveMainloopFwdSm90ILi2EN4cute5tupleIJNS5_1CILi1EEES8_S8_EEENS6_IJNS7_ILi64EEESA_SA_EEELi512ENS_10bfloat16_tEfNS_4arch4Sm90ELb0ELb1ELb1ELb1ELb1ELb0ELb1ELb0ELb0ELb1ELb1ELb0EEENS1_21CollectiveEpilogueFwdINS6_IJSA_NS7_ILi512EEESA_EEES9_SC_SE_Li256ELb1ELb1ELb1ELb0EEENS1_36VarlenDynamicPersistentTileSchedulerILi64ELi64ELi256ELi128ELb1ELb1ELb1ELb1ELb0ELb1EEEEEEEEEvNT_6ParamsE)
        /*00bc*/ 	.word	0x000000a8


	//----- nvinfo : EIATTR_FRAME_SIZE
	.align		4
.L_50:
        /*00c0*/ 	.byte	0x04, 0x11
        /*00c2*/ 	.short	(.L_52 - .L_51)
	.align		4
.L_51:
        /*00c4*/ 	.word	index@($_ZN7cutlass13device_kernelIN5flash11enable_sm90INS1_16FlashAttnFwdSm90INS1_25CollectiveMainloopFwdSm90ILi2EN4cute5tupleIJNS5_1CILi1EEES8_S8_EEENS6_IJNS7_ILi64EEESA_SA_EEELi512ENS_10bfloat16_tEfNS_4arch4Sm90ELb0ELb1ELb1ELb1ELb1ELb0ELb1ELb0ELb0ELb1ELb1ELb0EEENS1_21CollectiveEpilogueFwdINS6_IJSA_NS7_ILi512EEESA_EEES9_SC_SE_Li256ELb1ELb1ELb1ELb0EEENS1_36VarlenDynamicPersistentTileSchedulerILi64ELi64ELi256ELi128ELb1ELb1ELb1ELb1ELb0ELb1EEEEEEEEEvNT_6ParamsE$_ZZN5flash25CollectiveMainloopFwdSm90ILi2EN4cute5tupleIJNS1_1CILi1EEES4_S4_EEENS2_IJNS3_ILi64EEES6_S6_EEELi512EN7cutlass10bfloat16_tEfNS8_4arch4Sm90ELb0ELb1ELb1ELb1ELb1ELb0ELb1ELb0ELb0ELb1ELb1ELb0EE3mmaINS_16FlashAttnFwdSm90ISC_NS_21CollectiveEpilogueFwdINS2_IJS6_NS3_ILi512EEES6_EEES5_S9_SB_Li256ELb1ELb1ELb1ELb0EEENS_36VarlenDynamicPersistentTileSchedulerILi64ELi64ELi256ELi128ELb1ELb1ELb1ELb1ELb0ELb1EEEE13SharedStorageENS1_6TensorINS1_11ArrayEngineIfLm128EEENS1_6LayoutINS2_IJNS2_IJNS3_ILi2EEESR_NS3_ILi32EEEEEES4_S4_EEENS2_IJNS2_IJS4_SR_NS3_ILi4EEEEEENS3_ILi0EEESX_EEEEEEENS_7SoftmaxILi2ELi0EEEEEbRKNSC_6ParamsENS8_13PipelineAsyncILi2EEES17_RNS8_13PipelineStateILj2EEERT0_RT1_iRiRKNS_16SeqlenInfoQKNewKILb1ELb0EEENS2_IJiiiiEEERT_ENKUliT_T0_T1_E_clIZSD_ISM_S10_S12_EbS15_S17_S17_S1A_S1C_S1E_iS1F_S1J_S1K_S1M_EUlRS1N_iE1_NS3_ILb0EEENS3_ILb1EEEEEDaiS1N_S1O_S1P_)
        /*00c8*/ 	.word	0x00000460


	//----- nvinfo : EIATTR_FRAME_SIZE
	.align		4
.L_52:
        /*00cc*/ 	.byte	0x04, 0x11
        /*00ce*/ 	.short	(.L_54 - .L_53)
	.align		4
.L_53:
        /*00d0*/ 	.word	index@(_ZN7cutlass13device_kernelIN5flash11enable_sm90INS1_16FlashAttnFwdSm90INS1_25CollectiveMainloopFwdSm90ILi2EN4cute5tupleIJNS5_1CILi1EEES8_S8_EEENS6_IJNS7_ILi64EEESA_SA_EEELi512ENS_10bfloat16_tEfNS_4arch4Sm90ELb0ELb1ELb1ELb1ELb1ELb0ELb1ELb0ELb0ELb1ELb1ELb0EEENS1_21CollectiveEpilogueFwdINS6_IJSA_NS7_ILi512EEESA_EEES9_SC_SE_Li256ELb1ELb1ELb1ELb0EEENS1_36VarlenDynamicPersistentTileSchedulerILi64ELi64ELi256ELi128ELb1ELb1ELb1ELb1ELb0ELb1EEEEEEEEEvNT_6ParamsE)
        /*00d4*/ 	.word	0x00000460


	//----- nvinfo : EIATTR_REGCOUNT
	.align		4
.L_54:
        /*00d8*/ 	.byte	0x04, 0x2f
        /*00da*/ 	.short	(.L_56 - .L_55)
	.align		4
.L_55:
        /*00dc*/ 	.word	index@(_ZN7cutlass13device_kernelIN5flash11enable_sm90INS1_16FlashAttnFwdSm90INS1_25CollectiveMainloopFwdSm90ILi2EN4cute5tupleIJNS5_1CILi1EEES8_S8_EEENS6_IJNS7_ILi64EEESA_SA_EEELi512ENS_10bfloat16_tEfNS_4arch4Sm90ELb0ELb1ELb1ELb1ELb1ELb1ELb0ELb0ELb0ELb1ELb1ELb0EEENS1_21CollectiveEpilogueFwdINS6_IJSA_NS7_ILi512EEESA_EEES9_SC_SE_Li256ELb1ELb1ELb1ELb0EEENS1_36VarlenDynamicPersistentTileSchedulerILi64ELi64ELi256ELi128ELb1ELb1ELb1ELb1ELb0ELb1EEEEEEEEEvNT_6ParamsE)
        /*00e0*/ 	.word	0x000000a8


	//----- nvinfo : EIATTR_FRAME_SIZE
	.align		4
.L_56:
        /*00e4*/ 	.byte	0x04, 0x11
        /*00e6*/ 	.short	(.L_58 - .L_57)
	.align		4
.L_57:
        /*00e8*/ 	.word	index@(_ZN7cutlass13device_kernelIN5flash11enable_sm90INS1_16FlashAttnFwdSm90INS1_25CollectiveMainloopFwdSm90ILi2EN4cute5tupleIJNS5_1CILi1EEES8_S8_EEENS6_IJNS7_ILi64EEESA_SA_EEELi512ENS_10bfloat16_tEfNS_4arch4Sm90ELb0ELb1ELb1ELb1ELb1ELb1ELb0ELb0ELb0ELb1ELb1ELb0EEENS1_21CollectiveEpilogueFwdINS6_IJSA_NS7_ILi512EEESA_EEES9_SC_SE_Li256ELb1ELb1ELb1ELb0EEENS1_36VarlenDynamicPersistentTileSchedulerILi64ELi64ELi256ELi128ELb1ELb1ELb1ELb1ELb0ELb1EEEEEEEEEvNT_6ParamsE)
        /*00ec*/ 	.word	0x00000070


	//----- nvinfo : EIATTR_REGCOUNT
	.align		4
.L_58:
        /*00f0*/ 	.byte	0x04, 0x2f
        /*00f2*/ 	.short	(.L_60 - .L_59)
	.align		4
.L_59:
        /*00f4*/ 	.word	index@(_ZN7cutlass13device_kernelIN5flash11enable_sm90INS1_16FlashAttnFwdSm90INS1_25CollectiveMainloopFwdSm90ILi2EN4cute5tupleIJNS5_1CILi1EEES8_S8_EEENS6_IJNS7_ILi64EEESA_SA_EEELi512ENS_10bfloat16_tEfNS_4arch4Sm90ELb0ELb1ELb1ELb1ELb1ELb0ELb0ELb0ELb0ELb1ELb1ELb0EEENS1_21CollectiveEpilogueFwdINS6_IJSA_NS7_ILi512EEESA_EEES9_SC_SE_Li256ELb1ELb1ELb1ELb0EEENS1_36VarlenDynamicPersistentTileSchedulerILi64ELi64ELi256ELi128ELb1ELb1ELb1ELb1ELb0ELb1EEEEEEEEEvNT_6ParamsE)
        /*00f8*/ 	.word	0x000000a8


	//----- nvinfo : EIATTR_FRAME_SIZE
	.align		4
.L_60:
        /*00fc*/ 	.byte	0x04, 0x11
        /*00fe*/ 	.short	(.L_62 - .L_61)
	.align		4
.L_61:
        /*0100*/ 	.word	index@(_ZN7cutlass13device_kernelIN5flash11enable_sm90INS1_16FlashAttnFwdSm90INS1_25CollectiveMainloopFwdSm90ILi2EN4cute5tupleIJNS5_1CILi1EEES8_S8_EEENS6_IJNS7_ILi64EEESA_SA_EEELi512ENS_10bfloat16_tEfNS_4arch4Sm90ELb0ELb1ELb1ELb1ELb1ELb0ELb0ELb0ELb0ELb1ELb1ELb0EEENS1_21CollectiveEpilogueFwdINS6_IJSA_NS7_ILi512EEESA_EEES9_SC_SE_Li256ELb1ELb1ELb1ELb0EEENS1_36VarlenDynamicPersistentTileSchedulerILi64ELi64ELi256ELi128ELb1ELb1ELb1ELb1ELb0ELb1EEEEEEEEEvNT_6ParamsE)
        /*0104*/ 	.word	0x00000028


	//----- nvinfo : EIATTR_REGCOUNT
	.align		4
.L_62:
        /*0108*/ 	.byte	0x04, 0x2f
        /*010a*/ 	.short	(.L_64 - .L_63)
	.align		4
.L_63:
        /*010c*/ 	.word	index@(_ZN7cutlass13device_kernelIN5flash11enable_sm90INS1_16FlashAttnFwdSm90INS1_25CollectiveMainloopFwdSm90ILi2EN4cute5tupleIJNS5_1CILi1EEES8_S8_EEENS6_IJNS7_ILi64EEESA_SA_EEELi512ENS_10bfloat16_tEfNS_4arch4Sm90ELb0ELb1ELb1ELb0ELb1ELb0ELb1ELb0ELb0ELb1ELb1ELb0EEENS1_21CollectiveEpilogueFwdINS6_IJSA_NS7_ILi512EEESA_EEES9_SC_SE_Li256ELb0ELb1ELb1ELb0EEENS1_19SingleTileSchedulerILb0ELb1ELb1ELi64EEEEEEEEEvNT_6ParamsE)
        /*0110*/ 	.word	0x000000a8


	//----- nvinfo : EIATTR_FRAME_SIZE
	.align		4
.L_64:
        /*0114*/ 	.byte	0x04, 0x11
        /*0116*/ 	.short	(.L_66 - .L_65)
	.align		4
.L_65:
        /*0118*/ 	.word	index@($_ZN7cutlass13device_kernelIN5flash11enable_sm90INS1_16FlashAttnFwdSm90INS1_25CollectiveMainloopFwdSm90ILi2EN4cute5tupleIJNS5_1CILi1EEES8_S8_EEENS6_IJNS7_ILi64EEESA_SA_EEELi512ENS_10bfloat16_tEfNS_4arch4Sm90ELb0ELb1ELb1ELb0ELb1ELb0ELb1ELb0ELb0ELb1ELb1ELb0EEENS1_21CollectiveEpilogueFwdINS6_IJSA_NS7_ILi512EEESA_EEES9_SC_SE_Li256ELb0ELb1ELb1ELb0EEENS1_19SingleTileSchedulerILb0ELb1ELb1ELi64EEEEEEEEEvNT_6ParamsE$_ZZN5flash25CollectiveMainloopFwdSm90ILi2EN4cute5tupleIJNS1_1CILi1EEES4_S4_EEENS2_IJNS3_ILi64EEES6_S6_EEELi512EN7cutlass10bfloat16_tEfNS8_4arch4Sm90ELb0ELb1ELb1ELb0ELb1ELb0ELb1ELb0ELb0ELb1ELb1ELb0EE3mmaINS_16FlashAttnFwdSm90ISC_NS_21CollectiveEpilogueFwdINS2_IJS6_NS3_ILi512EEES6_EEES5_S9_SB_Li256ELb0ELb1ELb1ELb0EEENS_19SingleTileSchedulerILb0ELb1ELb1ELi64EEEE13SharedStorageENS1_6TensorINS1_11ArrayEngineIfLm128EEENS1_6LayoutINS2_IJNS2_IJNS3_ILi2EEESR_NS3_ILi32EEEEEES4_S4_EEENS2_IJNS2_IJS4_SR_NS3_ILi4EEEEEENS3_ILi0EEESX_EEEEEEENS_7SoftmaxILi2ELi0EEEEEbRKNSC_6ParamsENS8_13PipelineAsyncILi2EEES17_RNS8_13PipelineStateILj2EEERT0_RT1_iRiRKNS_16SeqlenInfoQKNewKILb0ELb0EEENS2_IJiiiiEEERT_ENKUliT_T0_T1_E_clIZSD_ISM_S10_S12_EbS15_S17_S17_S1A_S1C_S1E_iS1F_S1J_S1K_S1M_EUlRS1N_iE1_NS3_ILb0EEENS3_ILb1EEEEEDaiS1N_S1O_S1P_)
        /*011c*/ 	.word	0x00000420


	//----- nvinfo : EIATTR_FRAME_SIZE
	.align		4
.L_66:
        /*0120*/ 	.byte	0x04, 0x11
        /*0122*/ 	.short	(.L_68 - .L_67)
	.align		4
.L_67:
        /*0124*/ 	.word	index@(_ZN7cutlass13device_kernelIN5flash11enable_sm90INS1_16FlashAttnFwdSm90INS1_25CollectiveMainloopFwdSm90ILi2EN4cute5tupleIJNS5_1CILi1EEES8_S8_EEENS6_IJNS7_ILi64EEESA_SA_EEELi512ENS_10bfloat16_tEfNS_4arch4Sm90ELb0ELb1ELb1ELb0ELb1ELb0ELb1ELb0ELb0ELb1ELb1ELb0EEENS1_21CollectiveEpilogueFwdINS6_IJSA_NS7_ILi512EEESA_EEES9_SC_SE_Li256ELb0ELb1ELb1ELb0EEENS1_19SingleTileSchedulerILb0ELb1ELb1ELi64EEEEEEEEEvNT_6ParamsE)
        /*0128*/ 	.word	0x00000420


	//----- nvinfo : EIATTR_REGCOUNT
	.align		4
.L_68:
        /*012c*/ 	.byte	0x04, 0x2f
        /*012e*/ 	.short	(.L_70 - .L_69)
	.align		4
.L_69:
        /*0130*/ 	.word	index@(_ZN7cutlass13device_kernelIN5flash11enable_sm90INS1_16FlashAttnFwdSm90INS1_25CollectiveMainloopFwdSm90ILi2EN4cute5tupleIJNS5_1CILi1EEES8_S8_EEENS6_IJNS7_ILi64EEESA_SA_EEELi512ENS_10bfloat16_tEfNS_4arch4Sm90ELb0ELb1ELb1ELb0ELb1ELb0ELb0ELb0ELb0ELb1ELb1ELb0EEENS1_21CollectiveEpilogueFwdINS6_IJSA_NS7_ILi512EEESA_EEES9_SC_SE_Li256ELb0ELb1ELb1ELb0EEENS1_19SingleTileSchedulerILb0ELb1ELb1ELi64EEEEEEEEEvNT_6ParamsE)
        /*0134*/ 	.word	0x000000a8


	//----- nvinfo : EIATTR_FRAME_SIZE
	.align		4
.L_70:
        /*0138*/ 	.byte	0x04, 0x11
        /*013a*/ 	.short	(.L_72 - .L_71)
	.align		4
.L_71:
        /*013c*/ 	.word	index@(_ZN7cutlass13device_kernelIN5flash11enable_sm90INS1_16FlashAttnFwdSm90INS1_25CollectiveMainloopFwdSm90ILi2EN4cute5tupleIJNS5_1CILi1EEES8_S8_EEENS6_IJNS7_ILi64EEESA_SA_EEELi512ENS_10bfloat16_tEfNS_4arch4Sm90ELb0ELb1ELb1ELb0ELb1ELb0ELb0ELb0ELb0ELb1ELb1ELb0EEENS1_21CollectiveEpilogueFwdINS6_IJSA_NS7_ILi512EEESA_EEES9_SC_SE_Li256ELb0ELb1ELb1ELb0EEENS1_19SingleTileSchedulerILb0ELb1ELb1ELi64EEEEEEEEEvNT_6ParamsE)
        /*0140*/ 	.word	0x00000000


	//----- nvinfo : EIATTR_REGCOUNT
	.align		4
.L_72:
        /*0144*/ 	.byte	0x04, 0x2f
        /*0146*/ 	.short	(.L_74 - .L_73)
	.align		4
.L_73:
        /*0148*/ 	.word	index@(_ZN7cutlass13device_kernelIN5flash11enable_sm90INS1_16FlashAttnFwdSm90INS1_25CollectiveMainloopFwdSm90ILi2EN4cute5tupleIJNS5_1CILi1EEES8_S8_EEENS6_IJNS7_ILi64EEESA_SA_EEELi512ENS_10bfloat16_tEfNS_4arch4Sm90ELb0ELb0ELb1ELb1ELb1ELb1ELb1ELb0ELb0ELb1ELb1ELb0EEENS1_21CollectiveEpilogueFwdINS6_IJSA_NS7_ILi512EEESA_EEES9_SC_SE_Li256ELb1ELb1ELb1ELb0EEENS1_36VarlenDynamicPersistentTileSchedulerILi64ELi64ELi256ELi128ELb1ELb1ELb1ELb0ELb1ELb1EEEEEEEEEvNT_6ParamsE)
        /*014c*/ 	.word	0x000000a8


	//----- nvinfo : EIATTR_FRAME_SIZE
	.align		4
.L_74:
        /*0150*/ 	.byte	0x04, 0x11
        /*0152*/ 	.short	(.L_76 - .L_75)
	.align		4
.L_75:
        /*0154*/ 	.word	index@(_ZN7cutlass13device_kernelIN5flash11enable_sm90INS1_16FlashAttnFwdSm90INS1_25CollectiveMainloopFwdSm90ILi2EN4cute5tupleIJNS5_1CILi1EEES8_S8_EEENS6_IJNS7_ILi64EEESA_SA_EEELi512ENS_10bfloat16_tEfNS_4arch4Sm90ELb0ELb0ELb1ELb1ELb1ELb1ELb1ELb0ELb0ELb1ELb1ELb0EEENS1_21CollectiveEpilogueFwdINS6_IJSA_NS7_ILi512EEESA_EEES9_SC_SE_Li256ELb1ELb1ELb1ELb0EEENS1_36VarlenDynamicPersistentTileSchedulerILi64ELi64ELi256ELi128ELb1ELb1ELb1ELb0ELb1ELb1EEEEEEEEEvNT_6ParamsE)
        /*0158*/ 	.word	0x00000070


	//----- nvinfo : EIATTR_REGCOUNT
	.align		4
.L_76:
        /*015c*/ 	.byte	0x04, 0x2f
        /*015e*/ 	.short	(.L_78 - .L_77)
	.align		4
.L_77:
        /*0160*/ 	.word	index@(_ZN7cutlass13device_kernelIN5flash11enable_sm90INS1_16FlashAttnFwdSm90INS1_25CollectiveMainloopFwdSm90ILi2EN4cute5tupleIJNS5_1CILi1EEES8_S8_EEENS6_IJNS7_ILi64EEESA_SA_EEELi512ENS_10bfloat16_tEfNS_4arch4Sm90ELb0ELb0ELb1ELb1ELb1ELb0ELb1ELb0ELb0ELb1ELb1ELb0EEENS1_21CollectiveEpilogueFwdINS6_IJSA_NS7_ILi512EEESA_EEES9_SC_SE_Li256ELb1ELb1ELb1ELb0EEENS1_36VarlenDynamicPersistentTileSchedulerILi64ELi64ELi256ELi128ELb1ELb1ELb1ELb0ELb1ELb1EEEEEEEEEvNT_6ParamsE)
        /*0164*/ 	.word	0x000000a8


	//----- nvinfo : EIATTR_FRAME_SIZE
	.align		4
.L_78:
        /*0168*/ 	.byte	0x04, 0x11
        /*016a*/ 	.short	(.L_80 - .L_79)
	.align		4
.L_79:
        /*016c*/ 	.word	index@(_ZN7cutlass13device_kernelIN5flash11enable_sm90INS1_16FlashAttnFwdSm90INS1_25CollectiveMainloopFwdSm90ILi2EN4cute5tupleIJNS5_1CILi1EEES8_S8_EEENS6_IJNS7_ILi64EEESA_SA_EEELi512ENS_10bfloat16_tEfNS_4arch4Sm90ELb0ELb0ELb1ELb1ELb1ELb0ELb1ELb0ELb0ELb1ELb1ELb0EEENS1_21CollectiveEpilogueFwdINS6_IJSA_NS7_ILi512EEESA_EEES9_SC_SE_Li256ELb1ELb1ELb1ELb0EEENS1_36VarlenDynamicPersistentTileSchedulerILi64ELi64ELi256ELi128ELb1ELb1ELb1ELb0ELb1ELb1EEEEEEEEEvNT_6ParamsE)
        /*0170*/ 	.word	0x00000038


	//----- nvinfo : EIATTR_REGCOUNT
	.align		4
.L_80:
        /*0174*/ 	.byte	0x04, 0x2f
        /*0176*/ 	.short	(.L_82 - .L_81)
	.align		4
.L_81:
        /*0178*/ 	.word	index@(_ZN7cutlass13device_kernelIN5flash11enable_sm90INS1_16FlashAttnFwdSm90INS1_25CollectiveMainloopFwdSm90ILi2EN4cute5tupleIJNS5_1CILi1EEES8_S8_EEENS6_IJNS7_ILi64EEESA_SA_EEELi512ENS_10bfloat16_tEfNS_4arch4Sm90ELb0ELb0ELb1ELb1ELb1ELb1ELb0ELb0ELb0ELb1ELb1ELb0EEENS1_21CollectiveEpilogueFwdINS6_IJSA_NS7_ILi512EEESA_EEES9_SC_SE_Li256ELb1ELb1ELb1ELb0EEENS1_36VarlenDynamicPersistentTileSchedulerILi64ELi64ELi256ELi128ELb1ELb1ELb1ELb0ELb1ELb1EEEEEEEEEvNT_6ParamsE)
        /*017c*/ 	.word	0x000000a8


	//----- nvinfo : EIATTR_FRAME_SIZE
	.align		4
.L_82:
        /*0180*/ 	.byte	0x04, 0x11
        /*0182*/ 	.short	(.L_84 - .L_83)
	.align		4
.L_83:
        /*0184*/ 	.word	index@(_ZN7cutlass13device_kernelIN5flash11enable_sm90INS1_16FlashAttnFwdSm90INS1_25CollectiveMainloopFwdSm90ILi2EN4cute5tupleIJNS5_1CILi1EEES8_S8_EEENS6_IJNS7_ILi64EEESA_SA_EEELi512ENS_10bfloat16_tEfNS_4arch4Sm90ELb0ELb0ELb1ELb1ELb1ELb1ELb0ELb0ELb0ELb1ELb1ELb0EEENS1_21CollectiveEpilogueFwdINS6_IJSA_NS7_ILi512EEESA_EEES9_SC_SE_Li256ELb1ELb1ELb1ELb0EEENS1_36VarlenDynamicPersistentTileSchedulerILi64ELi64ELi256ELi128ELb1ELb1ELb1ELb0ELb1ELb1EEEEEEEEEvNT_6ParamsE)
        /*0188*/ 	.word	0x00000060


	//----- nvinfo : EIATTR_REGCOUNT
	.align		4
.L_84:
        /*018c*/ 	.byte	0x04, 0x2f
        /*018e*/ 	.short	(.L_86 - .L_85)
	.align		4
.L_85:
        /*0190*/ 	.word	index@(_ZN7cutlass13device_kernelIN5flash11enable_sm90INS1_16FlashAttnFwdSm90INS1_25CollectiveMainloopFwdSm90ILi2EN4cute5tupleIJNS5_1CILi1EEES8_S8_EEENS6_IJNS7_ILi64EEESA_SA_EEELi512ENS_10bfloat16_tEfNS_4arch4Sm90ELb0ELb0ELb1ELb1ELb1ELb0ELb0ELb0ELb0ELb1ELb1ELb0EEENS1_21CollectiveEpilogueFwdINS6_IJSA_NS7_ILi512EEESA_EEES9_SC_SE_Li256ELb1ELb1ELb1ELb0EEENS1_36VarlenDynamicPersistentTileSchedulerILi64ELi64ELi256ELi128ELb1ELb1ELb1ELb0ELb1ELb1EEEEEEEEEvNT_6ParamsE)
        /*0194*/ 	.word	0x000000a8


	//----- nvinfo : EIATTR_FRAME_SIZE
	.align		4
.L_86:
        /*0198*/ 	.byte	0x04, 0x11
        /*019a*/ 	.short	(.L_88 - .L_87)
	.align		4
.L_87:
        /*019c*/ 	.word	index@(_ZN7cutlass13device_kernelIN5flash11enable_sm90INS1_16FlashAttnFwdSm90INS1_25CollectiveMainloopFwdSm90ILi2EN4cute5tupleIJNS5_1CILi1EEES8_S8_EEENS6_IJNS7_ILi64EEESA_SA_EEELi512ENS_10bfloat16_tEfNS_4arch4Sm90ELb0ELb0ELb1ELb1ELb1ELb0ELb0ELb0ELb0ELb1ELb1ELb0EEENS1_21CollectiveEpilogueFwdINS6_IJSA_NS7_ILi512EEESA_EEES9_SC_SE_Li256ELb1ELb1ELb1ELb0EEENS1_36VarlenDynamicPersistentTileSchedulerILi64ELi64ELi256ELi128ELb1ELb1ELb1ELb0ELb1ELb1EEEEEEEEEvNT_6ParamsE)
        /*01a0*/ 	.word	0x00000040


	//----- nvinfo : EIATTR_REGCOUNT
	.align		4
.L_88:
        /*01a4*/ 	.byte	0x04, 0x2f
        /*01a6*/ 	.short	(.L_90 - .L_89)
	.align		4
.L_89:
        /*01a8*/ 	.word	index@(_ZN7cutlass13device_kernelIN5flash11enable_sm90INS1_16FlashAttnFwdSm90INS1_25CollectiveMainloopFwdSm90ILi2EN4cute5tupleIJNS5_1CILi1EEES8_S8_EEENS6_IJNS7_ILi64EEESA_SA_EEELi512ENS_10bfloat16_tEfNS_4arch4Sm90ELb0ELb0ELb1ELb0ELb1ELb0ELb1ELb0ELb0ELb1ELb1ELb0EEENS1_21CollectiveEpilogueFwdINS6_IJSA_NS7_ILi512EEESA_EEES9_SC_SE_Li256ELb0ELb1ELb1ELb0EEENS1_19SingleTileSchedulerILb0ELb1ELb1ELi64EEEEEEEEEvNT_6ParamsE)
        /*01ac*/ 	.word	0x000000a8


	//----- nvinfo : EIATTR_FRAME_SIZE
	.align		4
.L_90:
        /*01b0*/ 	.byte	0x04, 0x11
        /*01b2*/ 	.short	(.L_92 - .L_91)
	.align		4
.L_91:
        /*01b4*/ 	.word	index@(_ZN7cutlass13device_kernelIN5flash11enable_sm90INS1_16FlashAttnFwdSm90INS1_25CollectiveMainloopFwdSm90ILi2EN4cute5tupleIJNS5_1CILi1EEES8_S8_EEENS6_IJNS7_ILi64EEESA_SA_EEELi512ENS_10bfloat16_tEfNS_4arch4Sm90ELb0ELb0ELb1ELb0ELb1ELb0ELb1ELb0ELb0ELb1ELb1ELb0EEENS1_21CollectiveEpilogueFwdINS6_IJSA_NS7_ILi512EEESA_EEES9_SC_SE_Li256ELb0ELb1ELb1ELb0EEENS1_19SingleTileSchedulerILb0ELb1ELb1ELi64EEEEEEEEEvNT_6ParamsE)
        /*01b8*/ 	.word	0x00000008


	//----- nvinfo : EIATTR_REGCOUNT
	.align		4
.L_92:
        /*01bc*/ 	.byte	0x04, 0x2f
        /*01be*/ 	.short	(.L_94 - .L_93)
	.align		4
.L_93:
        /*01c0*/ 	.word	index@(_ZN7cutlass13device_kernelIN5flash11enable_sm90INS1_16FlashAttnFwdSm90INS1_25CollectiveMainloopFwdSm90ILi2EN4cute5tupleIJNS5_1CILi1EEES8_S8_EEENS6_IJNS7_ILi64EEESA_SA_EEELi512ENS_10bfloat16_tEfNS_4arch4Sm90ELb0ELb0ELb1ELb0ELb1ELb0ELb0ELb0ELb0ELb1ELb1ELb0EEENS1_21CollectiveEpilogueFwdINS6_IJSA_NS7_ILi512EEESA_EEES9_SC_SE_Li256ELb0ELb1ELb1ELb0EEENS1_19SingleTileSchedulerILb0ELb1ELb1ELi64EEEEEEEEEvNT_6ParamsE)
        /*01c4*/ 	.word	0x000000a8


	//----- nvinfo : EIATTR_FRAME_SIZE
	.align		4
.L_94:
        /*01c8*/ 	.byte	0x04, 0x11
        /*01ca*/ 	.short	(.L_96 - .L_95)
	.align		4
.L_95:
        /*01cc*/ 	.word	index@(_ZN7cutlass13device_kernelIN5flash11enable_sm90INS1_16FlashAttnFwdSm90INS1_25CollectiveMainloopFwdSm90ILi2EN4cute5tupleIJNS5_1CILi1EEES8_S8_EEENS6_IJNS7_ILi64EEESA_SA_EEELi512ENS_10bfloat16_tEfNS_4arch4Sm90ELb0ELb0ELb1ELb0ELb1ELb0ELb0ELb0ELb0ELb1ELb1ELb0EEENS1_21CollectiveEpilogueFwdINS6_IJSA_NS7_ILi512EEESA_EEES9_SC_SE_Li256ELb0ELb1ELb1ELb0EEENS1_19SingleTileSchedulerILb0ELb1ELb1ELi64EEEEEEEEEvNT_6ParamsE)
        /*01d0*/ 	.word	0x00000000


	//----- nvinfo : EIATTR_MIN_STACK_SIZE
	.align		4
.L_96:
        /*01d4*/ 	.byte	0x04, 0x12
        /*01d6*/ 	.short	(.L_98 - .L_97)
	.align		4
.L_97:
        /*01d8*/ 	.word	index@(_ZN7cutlass13device_kernelIN5flash11enable_sm90INS1_16FlashAttnFwdSm90INS1_25CollectiveMainloopFwdSm90ILi2EN4cute5tupleIJNS5_1CILi1EEES8_S8_EEENS6_IJNS7_ILi64EEESA_SA_EEELi512ENS_10bfloat16_tEfNS_4arch4Sm90ELb0ELb0ELb1ELb0ELb1ELb0ELb0ELb0ELb0ELb1ELb1ELb0EEENS1_21CollectiveEpilogueFwdINS6_IJSA_NS7_ILi512EEESA_EEES9_SC_SE_Li256ELb0ELb1ELb1ELb0EEENS1_19SingleTileSchedulerILb0ELb1ELb1ELi64EEEEEEEEEvNT_6ParamsE)
        /*01dc*/ 	.word	0x00000000


	//----- nvinfo : EIATTR_MIN_STACK_SIZE
	.align		4
.L_98:
        /*01e0*/ 	.byte	0x04, 0x12
        /*01e2*/ 	.short	(.L_100 - .L_99)
	.align		4
.L_99:
        /*01e4*/ 	.word	index@(_ZN7cutlass13device_kernelIN5flash11enable_sm90INS1_16FlashAttnFwdSm90INS1_25CollectiveMainloopFwdSm90ILi2EN4cute5tupleIJNS5_1CILi1EEES8_S8_EEENS6_IJNS7_ILi64EEESA_SA_EEELi512ENS_10bfloat16_tEfNS_4arch4Sm90ELb0ELb0ELb1ELb0ELb1ELb0ELb1ELb0ELb0ELb1ELb1ELb0EEENS1_21CollectiveEpilogueFwdINS6_IJSA_NS7_ILi512EEESA_EEES9_SC_SE_Li256ELb0ELb1ELb1ELb0EEENS1_19SingleTileSchedulerILb0ELb1ELb1ELi64EEEEEEEEEvNT_6ParamsE)
        /*01e8*/ 	.word	0x00000008


	//----- nvinfo : EIATTR_MIN_STACK_SIZE
	.align		4
.L_100:
        /*01ec*/ 	.byte	0x04, 0x12
        /*01ee*/ 	.short	(.L_102 - .L_101)
	.align		4
.L_101:
        /*01f0*/ 	.word	index@(_ZN7cutlass13device_kernelIN5flash11enable_sm90INS1_16FlashAttnFwdSm90INS1_25CollectiveMainloopFwdSm90ILi2EN4cute5tupleIJNS5_1CILi1EEES8_S8_EEENS6_IJNS7_ILi64EEESA_SA_EEELi512ENS_10bfloat16_tEfNS_4arch4Sm90ELb0ELb0ELb1ELb1ELb1ELb0ELb0ELb0ELb0ELb1ELb1ELb0EEENS1_21CollectiveEpilogueFwdINS6_IJSA_NS7_ILi512EEESA_EEES9_SC_SE_Li256ELb1ELb1ELb1ELb0EEENS1_36VarlenDynamicPersistentTileSchedulerILi64ELi64ELi256ELi128ELb1ELb1ELb1ELb0ELb1ELb1EEEEEEEEEvNT_6ParamsE)
        /*01f4*/ 	.word	0x00000040


	//----- nvinfo : EIATTR_MIN_STACK_SIZE
	.align		4
.L_102:
        /*01f8*/ 	.byte	0x04, 0x12
        /*01fa*/ 	.short	(.L_104 - .L_103)
	.align		4
.L_103:
        /*01fc*/ 	.word	index@(_ZN7cutlass13device_kernelIN5flash11enable_sm90INS1_16FlashAttnFwdSm90INS1_25CollectiveMainloopFwdSm90ILi2EN4cute5tupleIJNS5_1CILi1EEES8_S8_EEENS6_IJNS7_ILi64EEESA_SA_EEELi512ENS_10bfloat16_tEfNS_4arch4Sm90ELb0ELb0ELb1ELb1ELb1ELb1ELb0ELb0ELb0ELb1ELb1ELb0EEENS1_21CollectiveEpilogueFwdINS6_IJSA_NS7_ILi512EEESA_EEES9_SC_SE_Li256ELb1ELb1ELb1ELb0EEENS1_36VarlenDynamicPersistentTileSchedulerILi64ELi64ELi256ELi128ELb1ELb1ELb1ELb0ELb1ELb1EEEEEEEEEvNT_6ParamsE)
        /*0200*/ 	.word	0x00000060


	//----- nvinfo : EIATTR_MIN_STACK_SIZE
	.align		4
.L_104:
        /*0204*/ 	.byte	0x04, 0x12
        /*0206*/ 	.short	(.L_106 - .L_105)
	.align		4
.L_105:
        /*0208*/ 	.word	index@(_ZN7cutlass13device_kernelIN5flash11enable_sm90INS1_16FlashAttnFwdSm90INS1_25CollectiveMainloopFwdSm90ILi2EN4cute5tupleIJNS5_1CILi1EEES8_S8_EEENS6_IJNS7_ILi64EEESA_SA_EEELi512ENS_10bfloat16_tEfNS_4arch4Sm90ELb0ELb0ELb1ELb1ELb1ELb0ELb1ELb0ELb0ELb1ELb1ELb0EEENS1_21CollectiveEpilogueFwdINS6_IJSA_NS7_ILi512EEESA_EEES9_SC_SE_Li256ELb1ELb1ELb1ELb0EEENS1_36VarlenDynamicPersistentTileSchedulerILi64ELi64ELi256ELi128ELb1ELb1ELb1ELb0ELb1ELb1EEEEEEEEEvNT_6ParamsE)
        /*020c*/ 	.word	0x00000038


	//----- nvinfo : EIATTR_MIN_STACK_SIZE
	.align		4
.L_106:
        /*0210*/ 	.byte	0x04, 0x12
        /*0212*/ 	.short	(.L_108 - .L_107)
	.align		4
.L_107:
        /*0214*/ 	.word	index@(_ZN7cutlass13device_kernelIN5flash11enable_sm90INS1_16FlashAttnFwdSm90INS1_25CollectiveMainloopFwdSm90ILi2EN4cute5tupleIJNS5_1CILi1EEES8_S8_EEENS6_IJNS7_ILi64EEESA_SA_EEELi512ENS_10bfloat16_tEfNS_4arch4Sm90ELb0ELb0ELb1ELb1ELb1ELb1ELb1ELb0ELb0ELb1ELb1ELb0EEENS1_21CollectiveEpilogueFwdINS6_IJSA_NS7_ILi512EEESA_EEES9_SC_SE_Li256ELb1ELb1ELb1ELb0EEENS1_36VarlenDynamicPersistentTileSchedulerILi64ELi64ELi256ELi128ELb1ELb1ELb1ELb0ELb1ELb1EEEEEEEEEvNT_6ParamsE)
        /*0218*/ 	.word	0x00000070


	//----- nvinfo : EIATTR_MIN_STACK_SIZE
	.align		4
.L_108:
        /*021c*/ 	.byte	0x04, 0x12
        /*021e*/ 	.short	(.L_110 - .L_109)
	.align		4
.L_109:
        /*0220*/ 	.word	index@(_ZN7cutlass13device_kernelIN5flash11enable_sm90INS1_16FlashAttnFwdSm90INS1_25CollectiveMainloopFwdSm90ILi2EN4cute5tupleIJNS5_1CILi1EEES8_S8_EEENS6_IJNS7_ILi64EEESA_SA_EEELi512ENS_10bfloat16_tEfNS_4arch4Sm90ELb0ELb1ELb1ELb0ELb1ELb0ELb0ELb0ELb0ELb1ELb1ELb0EEENS1_21CollectiveEpilogueFwdINS6_IJSA_NS7_ILi512EEESA_EEES9_SC_SE_Li256ELb0ELb1ELb1ELb0EEENS1_19SingleTileSchedulerILb0ELb1ELb1ELi64EEEEEEEEEvNT_6ParamsE)
        /*0224*/ 	.word	0x00000000


	//----- nvinfo : EIATTR_MIN_STACK_SIZE
	.align		4
.L_110:
        /*0228*/ 	.byte	0x04, 0x12
        /*022a*/ 	.short	(.L_112 - .L_111)
	.align		4
.L_111:
        /*022c*/ 	.word	index@(_ZN7cutlass13device_kernelIN5flash11enable_sm90INS1_16FlashAttnFwdSm90INS1_25CollectiveMainloopFwdSm90ILi2EN4cute5tupleIJNS5_1CILi1EEES8_S8_EEENS6_IJNS7_ILi64EEESA_SA_EEELi512ENS_10bfloat16_tEfNS_4arch4Sm90ELb0ELb1ELb1ELb0ELb1ELb0ELb1ELb0ELb0ELb1ELb1ELb0EEENS1_21CollectiveEpilogueFwdINS6_IJSA_NS7_ILi512EEESA_EEES9_SC_SE_Li256ELb0ELb1ELb1ELb0EEENS1_19SingleTileSchedulerILb0ELb1ELb1ELi64EEEEEEEEEvNT_6ParamsE)
        /*0230*/ 	.word	0x00000420


	//----- nvinfo : EIATTR_MIN_STACK_SIZE
	.align		4
.L_112:
        /*0234*/ 	.byte	0x04, 0x12
        /*0236*/ 	.short	(.L_114 - .L_113)
	.align		4
.L_113:
        /*0238*/ 	.word	index@(_ZN7cutlass13device_kernelIN5flash11enable_sm90INS1_16FlashAttnFwdSm90INS1_25CollectiveMainloopFwdSm90ILi2EN4cute5tupleIJNS5_1CILi1EEES8_S8_EEENS6_IJNS7_ILi64EEESA_SA_EEELi512ENS_10bfloat16_tEfNS_4arch4Sm90ELb0ELb1ELb1ELb1ELb1ELb0ELb0ELb0ELb0ELb1ELb1ELb0EEENS1_21CollectiveEpilogueFwdINS6_IJSA_NS7_ILi512EEESA_EEES9_SC_SE_Li256ELb1ELb1ELb1ELb0EEENS1_36VarlenDynamicPersistentTileSchedulerILi64ELi64ELi256ELi128ELb1ELb1ELb1ELb1ELb0ELb1EEEEEEEEEvNT_6ParamsE)
        /*023c*/ 	.word	0x00000028


	//----- nvinfo : EIATTR_MIN_STACK_SIZE
	.align		4
.L_114:
        /*0240*/ 	.byte	0x04, 0x12
        /*0242*/ 	.short	(.L_116 - .L_115)
	.align		4
.L_115:
        /*0244*/ 	.word	index@(_ZN7cutlass13device_kernelIN5flash11enable_sm90INS1_16FlashAttnFwdSm90INS1_25CollectiveMainloopFwdSm90ILi2EN4cute5tupleIJNS5_1CILi1EEES8_S8_EEENS6_IJNS7_ILi64EEESA_SA_EEELi512ENS_10bfloat16_tEfNS_4arch4Sm90ELb0ELb1ELb1ELb1ELb1ELb1ELb0ELb0ELb0ELb1ELb1ELb0EEENS1_21CollectiveEpilogueFwdINS6_IJSA_NS7_ILi512EEESA_EEES9_SC_SE_Li256ELb1ELb1ELb1ELb0EEENS1_36VarlenDynamicPersistentTileSchedulerILi64ELi64ELi256ELi128ELb1ELb1ELb1ELb1ELb0ELb1EEEEEEEEEvNT_6ParamsE)
        /*0248*/ 	.word	0x00000070


	//----- nvinfo : EIATTR_MIN_STACK_SIZE
	.align		4
.L_116:
        /*024c*/ 	.byte	0x04, 0x12
        /*024e*/ 	.short	(.L_118 - .L_117)
	.align		4
.L_117:
        /*0250*/ 	.word	index@(_ZN7cutlass13device_kernelIN5flash11enable_sm90INS1_16FlashAttnFwdSm90INS1_25CollectiveMainloopFwdSm90ILi2EN4cute5tupleIJNS5_1CILi1EEES8_S8_EEENS6_IJNS7_ILi64EEESA_SA_EEELi512ENS_10bfloat16_tEfNS_4arch4Sm90ELb0ELb1ELb1ELb1ELb1ELb0ELb1ELb0ELb0ELb1ELb1ELb0EEENS1_21CollectiveEpilogueFwdINS6_IJSA_NS7_ILi512EEESA_EEES9_SC_SE_Li256ELb1ELb1ELb1ELb0EEENS1_36VarlenDynamicPersistentTileSchedulerILi64ELi64ELi256ELi128ELb1ELb1ELb1ELb1ELb0ELb1EEEEEEEEEvNT_6ParamsE)
        /*0254*/ 	.word	0x00000460


	//----- nvinfo : EIATTR_MIN_STACK_SIZE
	.align		4
.L_118:
        /*0258*/ 	.byte	0x04, 0x12
        /*025a*/ 	.short	(.L_120 - .L_119)
	.align		4
.L_119:
        /*025c*/ 	.word	index@(_ZN7cutlass13device_kernelIN5flash11enable_sm90INS1_16FlashAttnFwdSm90INS1_25CollectiveMainloopFwdSm90ILi2EN4cute5tupleIJNS5_1CILi1EEES8_S8_EEENS6_IJNS7_ILi64EEESA_SA_EEELi512ENS_10bfloat16_tEfNS_4arch4Sm90ELb0ELb1ELb1ELb1ELb1ELb1ELb1ELb0ELb0ELb1ELb1ELb0EEENS1_21CollectiveEpilogueFwdINS6_IJSA_NS7_ILi512EEESA_EEES9_SC_SE_Li256ELb1ELb1ELb1ELb0EEENS1_36VarlenDynamicPersistentTileSchedulerILi64ELi64ELi256ELi128ELb1ELb1ELb1ELb1ELb0ELb1EEEEEEEEEvNT_6ParamsE)
        /*0260*/ 	.word	0x00000470


	//----- nvinfo : EIATTR_MIN_STACK_SIZE
	.align		4
.L_120:
        /*0264*/ 	.byte	0x04, 0x12
        /*0266*/ 	.short	(.L_122 - .L_121)
	.align		4
.L_121:
        /*0268*/ 	.word	index@(_ZN7cutlass13device_kernelIN5flash11enable_sm90INS1_16FlashAttnFwdSm90INS1_25CollectiveMainloopFwdSm90ILi2EN4cute5tupleIJNS5_1CILi1EEES8_S8_EEENS6_IJNS7_ILi64EEESA_SA_EEELi512ENS_10bfloat16_tEfNS_4arch4Sm90ELb1ELb0ELb1ELb0ELb1ELb0ELb0ELb0ELb0ELb1ELb1ELb0EEENS1_21CollectiveEpilogueFwdINS6_IJSA_NS7_ILi512EEESA_EEES9_SC_SE_Li256ELb0ELb1ELb1ELb0EEENS1_19SingleTileSchedulerILb0ELb1ELb1ELi64EEEEEEEEEvNT_6ParamsE)
        /*026c*/ 	.word	0x00000000


	//----- nvinfo : EIATTR_MIN_STACK_SIZE
	.align		4
.L_122:
        /*0270*/ 	.byte	0x04, 0x12
        /*0272*/ 	.short	(.L_124 - .L_123)
	.align		4
.L_123:
        /*0274*/ 	.word	index@(_ZN7cutlass13device_kernelIN5flash11enable_sm90INS1_16FlashAttnFwdSm90INS1_25CollectiveMainloopFwdSm90ILi2EN4cute5tupleIJNS5_1CILi1EEES8_S8_EEENS6_IJNS7_ILi64EEESA_SA_EEELi512ENS_10bfloat16_tEfNS_4arch4Sm90ELb1ELb0ELb1ELb0ELb1ELb0ELb1ELb0ELb0ELb1ELb1ELb0EEENS1_21CollectiveEpilogueFwdINS6_IJSA_NS7_ILi512EEESA_EEES9_SC_SE_Li256ELb0ELb1ELb1ELb0EEENS1_19SingleTileSchedulerILb0ELb1ELb1ELi64EEEEEEEEEvNT_6ParamsE)
        /*0278*/ 	.word	0x00000008


	//----- nvinfo : EIATTR_MIN_STACK_SIZE
	.align		4
.L_124:
        /*027c*/ 	.byte	0x04, 0x12
        /*027e*/ 	.short	(.L_126 - .L_125)
	.align		4
.L_125:
        /*0280*/ 	.word	index@(_ZN7cutlass13device_kernelIN5flash11enable_sm90INS1_16FlashAttnFwdSm90INS1_25CollectiveMainloopFwdSm90ILi2EN4cute5tupleIJNS5_1CILi1EEES8_S8_EEENS6_IJNS7_ILi64EEESA_SA_EEELi512ENS_10bfloat16_tEfNS_4arch4Sm90ELb1ELb0ELb1ELb1ELb1ELb0ELb0ELb0ELb0ELb1ELb1ELb0EEENS1_21CollectiveEpilogueFwdINS6_IJSA_NS7_ILi512EEESA_EEES9_SC_SE_Li256ELb1ELb1ELb1ELb0EEENS1_36VarlenDynamicPersistentTileSchedulerILi64ELi64ELi256ELi128ELb1ELb1ELb1ELb1ELb1ELb1EEEEEEEEEvNT_6ParamsE)
        /*0284*/ 	.word	0x00000038


	//----- nvinfo : EIATTR_MIN_STACK_SIZE
	.align		4
.L_126:
        /*0288*/ 	.byte	0x04, 0x12
        /*028a*/ 	.short	(.L_128 - .L_127)
	.align		4
.L_127:
        /*028c*/ 	.word	index@(_ZN7cutlass13device_kernelIN5flash11enable_sm90INS1_16FlashAttnFwdSm90INS1_25CollectiveMainloopFwdSm90ILi2EN4cute5tupleIJNS5_1CILi1EEES8_S8_EEENS6_IJNS7_ILi64EEESA_SA_EEELi512ENS_10bfloat16_tEfNS_4arch4Sm90ELb1ELb0ELb1ELb1ELb1ELb1ELb0ELb0ELb0ELb1ELb1ELb0EEENS1_21CollectiveEpilogueFwdINS6_IJSA_NS7_ILi512EEESA_EEES9_SC_SE_Li256ELb1ELb1ELb1ELb0EEENS1_36VarlenDynamicPersistentTileSchedulerILi64ELi64ELi256ELi128ELb1ELb1ELb1ELb1ELb1ELb1EEEEEEEEEvNT_6ParamsE)
        /*0290*/ 	.word	0x00000068


	//----- nvinfo : EIATTR_MIN_STACK_SIZE
	.align		4
.L_128:
        /*0294*/ 	.byte	0x04, 0x12
        /*0296*/ 	.short	(.L_130 - .L_129)
	.align		4
.L_129:
        /*0298*/ 	.word	index@(_ZN7cutlass13device_kernelIN5flash11enable_sm90INS1_16FlashAttnFwdSm90INS1_25CollectiveMainloopFwdSm90ILi2EN4cute5tupleIJNS5_1CILi1EEES8_S8_EEENS6_IJNS7_ILi64EEESA_SA_EEELi512ENS_10bfloat16_tEfNS_4arch4Sm90ELb1ELb0ELb1ELb1ELb1ELb0ELb1ELb0ELb0ELb1ELb1ELb0EEENS1_21CollectiveEpilogueFwdINS6_IJSA_NS7_ILi512EEESA_EEES9_SC_SE_Li256ELb1ELb1ELb1ELb0EEENS1_36VarlenDynamicPersistentTileSchedulerILi64ELi64ELi256ELi128ELb1ELb1ELb1ELb1ELb1ELb1EEEEEEEEEvNT_6ParamsE)
        /*029c*/ 	.word	0x00000030


	//----- nvinfo : EIATTR_MIN_STACK_SIZE
	.align		4
.L_130:
        /*02a0*/ 	.byte	0x04, 0x12
        /*02a2*/ 	.short	(.L_132 - .L_131)
	.align		4
.L_131:
        /*02a4*/ 	.word	index@(_ZN7cutlass13device_kernelIN5flash11enable_sm90INS1_16FlashAttnFwdSm90INS1_25CollectiveMainloopFwdSm90ILi2EN4cute5tupleIJNS5_1CILi1EEES8_S8_EEENS6_IJNS7_ILi64EEESA_SA_EEELi512ENS_10bfloat16_tEfNS_4arch4Sm90ELb1ELb0ELb1ELb1ELb1ELb1ELb1ELb0ELb0ELb1ELb1ELb0EEENS1_21CollectiveEpilogueFwdINS6_IJSA_NS7_ILi512EEESA_EEES9_SC_SE_Li256ELb1ELb1ELb1ELb0EEENS1_36VarlenDynamicPersistentTileSchedulerILi64ELi64ELi256ELi128ELb1ELb1ELb1ELb1ELb1ELb1EEEEEEEEEvNT_6ParamsE)
        /*02a8*/ 	.word	0x00000088
.L_132:


//--------------------- .nv.compat                --------------------------
	.section	.nv.compat,"",@"SHT_CUDA_COMPAT_INFO"
	.align	4
        /*0000*/ 	.byte	0x02, 0x09, 0x01, 0x00, 0x02, 0x02, 0x04, 0x00, 0x02, 0x05, 0x05, 0x00, 0x03, 0x07, 0x01, 0x01
        /*0010*/ 	.byte	0x02, 0x03, 0x01, 0x00, 0x02, 0x06, 0x01, 0x00, 0x04, 0x0b, 0x08, 0x00, 0x00, 0x00, 0x00, 0x00
        /*0020*/ 	.byte	0x00, 0x00, 0x00, 0x00


//--------------------- .nv.info._ZN7cutlass13device_kernelIN5flash11enable_sm90INS1_16FlashAttnFwdSm90INS1_25CollectiveMainloopFwdSm90ILi2EN4cute5tupleIJNS5_1CILi1EEES8_S8_EEENS6_IJNS7_ILi64EEESA_SA_EEELi512ENS_10bfloat16_tEfNS_4arch4Sm90ELb0ELb0ELb1ELb0ELb1ELb0ELb0ELb0ELb0ELb1ELb1ELb0EEENS1_21CollectiveEpilogueFwdINS6_IJSA_NS7_ILi512EEESA_EEES9_SC_SE_Li256ELb0ELb1ELb1ELb0EEENS1_19SingleTileSchedulerILb0ELb1ELb1ELi64EEEEEEEEEvNT_6ParamsE --------------------------
	.section	.nv.info._ZN7cutlass13device_kernelIN5flash11enable_sm90INS1_16FlashAttnFwdSm90INS1_25CollectiveMainloopFwdSm90ILi2EN4cute5tupleIJNS5_1CILi1EEES8_S8_EEENS6_IJNS7_ILi64EEESA_SA_EEELi512ENS_10bfloat16_tEfNS_4arch4Sm90ELb0ELb0ELb1ELb0ELb1ELb0ELb0ELb0ELb0ELb1ELb1ELb0EEENS1_21CollectiveEpilogueFwdINS6_IJSA_NS7_ILi512EEESA_EEES9_SC_SE_Li256ELb0ELb1ELb1ELb0EEENS1_19SingleTileSchedulerILb0ELb1ELb1ELi64EEEEEEEEEvNT_6ParamsE,"",@"SHT_CUDA_INFO"
	.sectionflags	@""
	.align	4


	//----- nvinfo : EIATTR_CUDA_API_VERSION
	.align		4
        /*0000*/ 	.byte	0x04, 0x37
        /*0002*/ 	.short	(.L_134 - .L_133)
.L_133:
        /*0004*/ 	.word	0x00000082


	//----- nvinfo : EIATTR_KPARAM_INFO
	.align		4
.L_134:
        /*0008*/ 	.byte	0x04, 0x17
        /*000a*/ 	.short	(.L_136 - .L_135)
.L_135:
        /*000c*/ 	.word	0x00000000
        /*0010*/ 	.short	0x0000
        /*0012*/ 	.short	0x0070
        /*0014*/ 	.byte	0x00, 0xf0, 0x01, 0x28


	//----- nvinfo : EIATTR_SPARSE_MMA_MASK
	.align		4
.L_136:
        /*0018*/ 	.byte	0x03, 0x50
        /*001a*/ 	.short	0x0000


	//----- nvinfo : EIATTR_MAXREG_COUNT
	.align		4
        /*001c*/ 	.byte	0x03, 0x1b
        /*001e*/ 	.short	0x00a8


	//----- nvinfo : EIATTR_NUM_BARRIERS
	.align		4
        /*0020*/ 	.byte	0x02, 0x4c
        /*0022*/ 	.byte	0x10
	.zero		1


	//----- nvinfo : EIATTR_EXTERNS
	.align		4
        /*0024*/ 	.byte	0x04, 0x0f
        /*0026*/ 	.short	(.L_138 - .L_137)


	//   ....[0]....
	.align		4
.L_137:
        /*0028*/ 	.word	index@(__assertfail)


	//----- nvinfo : EIATTR_MERCURY_ISA_VERSION
	.align		4
.L_138:
        /*002c*/ 	.byte	0x03, 0x5f
        /*002e*/ 	.short	0x0101


	//----- nvinfo : EIATTR_INT_WARP_WIDE_INSTR_OFFSETS
	.align		4
        /*0030*/ 	.byte	0x04, 0x31
        /*0032*/ 	.short	(.L_140 - .L_139)


	//   ....[0]....
.L_139:
        /*0034*/ 	.word	0x000000b0


	//   ....[1]....
        /*0038*/ 	.word	0x000000c0


	//   ....[2]....
        /*003c*/ 	.word	0x00000160


	//----- nvinfo : EIATTR_COOP_GROUP_MASK_REGIDS
	.align		4
.L_140:
        /*0040*/ 	.byte	0x04, 0x29
        /*0042*/ 	.short	(.L_142 - .L_141)


	//   ....[0]....
.L_141:
        /*0044*/ 	.word	0xffffffff


	//   ....[1]....
        /*0048*/ 	.word	0xffffffff


	//   ....[2]....
        /*004c*/ 	.word	0xffffffff


	//   ....[3]....
        /*0050*/ 	.word	0xffffffff


	//   ....[4]....
        /*0054*/ 	.word	0xffffffff


	//   ....[5]....
        /*0058*/ 	.word	0xffffffff


	//   ....[6]....
        /*005c*/ 	.word	0xffffffff


	//   ....[7]....
        /*0060*/ 	.word	0xffffffff


	//   ....[8]....
        /*0064*/ 	.word	0xffffffff


	//   ....[9]....
        /*0068*/ 	.word	0xffffffff


	//   ....[10]....
        /*006c*/ 	.word	0xffffffff


	//   ....[11]....
        /*0070*/ 	.word	0xffffffff


	//   ....[12]....
        /*0074*/ 	.word	0xffffffff


	//   ....[13]....
        /*0078*/ 	.word	0xffffffff


	//   ....[14]....
        /*007c*/ 	.word	0xffffffff


	//   ....[15]....
        /*0080*/ 	.word	0xffffffff


	//   ....[16]....
        /*0084*/ 	.word	0xffffffff


	//   ....[17]....
        /*0088*/ 	.word	0xffffffff


	//   ....[18]....
        /*008c*/ 	.word	0xffffffff


	//   ....[19]....
        /*0090*/ 	.word	0xffffffff


	//   ....[20]....
        /*0094*/ 	.word	0xffffffff


	//   ....[21]....
        /*0098*/ 	.word	0xffffffff


	//   ....[22]....
        /*009c*/ 	.word	0xffffffff


	//   ....[23]....
        /*00a0*/ 	.word	0xffffffff


	//   ....[24]....
        /*00a4*/ 	.word	0xffffffff


	//   ....[25]....
        /*00a8*/ 	.word	0xffffffff


	//   ....[26]....
        /*00ac*/ 	.word	0xffffffff


	//   ....[27]....
        /*00b0*/ 	.word	0xffffffff


	//   ....[28]....
        /*00b4*/ 	.word	0xffffffff


	//   ....[29]....
        /*00b8*/ 	.word	0xffffffff


	//   ....[30]....
        /*00bc*/ 	.word	0xffffffff


	//   ....[31]....
        /*00c0*/ 	.word	0xffffffff


	//   ....[32]....
        /*00c4*/ 	.word	0xffffffff


	//   ....[33]....
        /*00c8*/ 	.word	0xffffffff


	//   ....[34]....
        /*00cc*/ 	.word	0xffffffff


	//   ....[35]....
        /*00d0*/ 	.word	0xffffffff


	//   ....[36]....
        /*00d4*/ 	.word	0xffffffff


	//   ....[37]....
        /*00d8*/ 	.word	0xffffffff


	//   ....[38]....
        /*00dc*/ 	.word	0xffffffff


	//   ....[39]....
        /*00e0*/ 	.word	0xffffffff


	//   ....[40]....
        /*00e4*/ 	.word	0xffffffff


	//   ....[41]....
        /*00e8*/ 	.word	0xffffffff


	//   ....[42]....
        /*00ec*/ 	.word	0xffffffff


	//   ....[43]....
        /*00f0*/ 	.word	0xffffffff


	//   ....[44]....
        /*00f4*/ 	.word	0xffffffff


	//   ....[45]....
        /*00f8*/ 	.word	0xffffffff


	//   ....[46]....
        /*00fc*/ 	.word	0xffffffff


	//   ....[47]....
        /*0100*/ 	.word	0xffffffff


	//   ....[48]....
        /*0104*/ 	.word	0xffffffff


	//   ....[49]....
        /*0108*/ 	.word	0xffffffff


	//   ....[50]....
        /*010c*/ 	.word	0xffffffff


	//   ....[51]....
        /*0110*/ 	.word	0xffffffff


	//   ....[52]....
        /*0114*/ 	.word	0xffffffff


	//   ....[53]....
        /*0118*/ 	.word	0xffffffff


	//   ....[54]....
        /*011c*/ 	.word	0xffffffff


	//   ....[55]....
        /*0120*/ 	.word	0xffffffff


	//   ....[56]....
        /*0124*/ 	.word	0xffffffff


	//   ....[57]....
        /*0128*/ 	.word	0xffffffff


	//   ....[58]....
        /*012c*/ 	.word	0xffffffff


	//   ....[59]....
        /*0130*/ 	.word	0xffffffff


	//   ....[60]....
        /*0134*/ 	.word	0xffffffff


	//   ....[61]....
        /*0138*/ 	.word	0xffffffff


	//   ....[62]....
        /*013c*/ 	.word	0xffffffff


	//   ....[63]....
        /*0140*/ 	.word	0xffffffff


	//   ....[64]....
        /*0144*/ 	.word	0xffffffff


	//   ....[65]....
        /*0148*/ 	.word	0xffffffff


	//   ....[66]....
        /*014c*/ 	.word	0xffffffff


	//   ....[67]....
        /*0150*/ 	.word	0xffffffff


	//   ....[68]....
        /*0154*/ 	.word	0xffffffff


	//   ....[69]....
        /*0158*/ 	.word	0xffffffff


	//   ....[70]....
        /*015c*/ 	.word	0xffffffff


	//   ....[71]....
        /*0160*/ 	.word	0xffffffff


	//   ....[72]....
        /*0164*/ 	.word	0xffffffff


	//   ....[73]....
        /*0168*/ 	.word	0x0500000f


	//   ....[74]....
        /*016c*/ 	.word	0x0500000f


	//   ....[75]....
        /*0170*/ 	.word	0x0500000f


	//   ....[76]....
        /*0174*/ 	.word	0x0500000f


	//   ....[77]....
        /*0178*/ 	.word	0x0500000f


	//   ....[78]....
        /*017c*/ 	.word	0x0500000f


	//   ....[79]....
        /*0180*/ 	.word	0x0500000f


	//   ....[80]....
        /*0184*/ 	.word	0x0500000f


	//   ....[81]....
        /*0188*/ 	.word	0x0500000f


	//   ....[82]....
        /*018c*/ 	.word	0x0500000f


	//   ....[83]....
        /*0190*/ 	.word	0x0500000f


	//   ....[84]....
        /*0194*/ 	.word	0x0500000f


	//   ....[85]....
        /*0198*/ 	.word	0x0500000f


	//   ....[86]....
        /*019c*/ 	.word	0x0500000f


	//   ....[87]....
        /*01a0*/ 	.word	0x0500000f


	//   ....[88]....
        /*01a4*/ 	.word	0x0500000f


	//   ....[89]....
        /*01a8*/ 	.word	0x0500000f


	//   ....[90]....
        /*01ac*/ 	.word	0x0500000f


	//   ....[91]....
        /*01b0*/ 	.word	0x0500000f


	//   ....[92]....
        /*01b4*/ 	.word	0x0500000f


	//   ....[93]....
        /*01b8*/ 	.word	0x0500000f


	//   ....[94]....
        /*01bc*/ 	.word	0x0500000f


	//   ....[95]....
        /*01c0*/ 	.word	0x0500000f


	//   ....[96]....
        /*01c4*/ 	.word	0x0500000f


	//   ....[97]....
        /*01c8*/ 	.word	0x0500000f


	//   ....[98]....
        /*01cc*/ 	.word	0x0500000f


	//   ....[99]....
        /*01d0*/ 	.word	0x0500000f


	//   ....[100]....
        /*01d4*/ 	.word	0x0500000f


	//   ....[101]....
        /*01d8*/ 	.word	0x0500000f


	//   ....[102]....
        /*01dc*/ 	.word	0x0500000f


	//   ....[103]....
        /*01e0*/ 	.word	0x0500000f


	//   ....[104]....
        /*01e4*/ 	.word	0x0500000f


	//   ....[105]....
        /*01e8*/ 	.word	0x0500000f


	//   ....[106]....
        /*01ec*/ 	.word	0x0500000f


	//   ....[107]....
        /*01f0*/ 	.word	0x0500000f


	//   ....[108]....
        /*01f4*/ 	.word	0x0500000f


	//   ....[109]....
        /*01f8*/ 	.word	0x0500000f


	//   ....[110]....
        /*01fc*/ 	.word	0x0500000f


	//   ....[111]....
        /*0200*/ 	.word	0x0500000f


	//   ....[112]....
        /*0204*/ 	.word	0x0500000f


	//   ....[113]....
        /*0208*/ 	.word	0x0500000f


	//   ....[114]....
        /*020c*/ 	.word	0x0500000f


	//----- nvinfo : EIATTR_COOP_GROUP_INSTR_OFFSETS
	.align		4
.L_142:
        /*0210*/ 	.byte	0x04, 0x28
        /*0212*/ 	.short	(.L_144 - .L_143)


	//   ....[0]....
.L_143:
        /*0214*/ 	.word	0x00000060


	//   ....[1]....
        /*0218*/ 	.word	0x000000a0


	//   ....[2]....
        /*021c*/ 	.word	0x00000280


	//   ....[3]....
        /*0220*/ 	.word	0x000003e0


	//   ....[4]....
        /*0224*/ 	.word	0x00000500


	//   ....[5]....
        /*0228*/ 	.word	0x00000660


	//   ....[6]....
        /*022c*/ 	.word	0x000011c0


	//   ....[7]....
        /*0230*/ 	.word	0x000031d0


	//   ....[8]....
        /*0234*/ 	.word	0x00004020


	//   ....[9]....
        /*0238*/ 	.word	0x000040b0


	//   ....[10]....
        /*023c*/ 	.word	0x000042f0


	//   ....[11]....
        /*0240*/ 	.word	0x00004370


	//   ....[12]....
        /*0244*/ 	.word	0x00004e10


	//   ....[13]....
        /*0248*/ 	.word	0x000055f0


	//   ....[14]....
        /*024c*/ 	.word	0x00005670


	//   ....[15]....
        /*0250*/ 	.word	0x00005950


	//   ....[16]....
        /*0254*/ 	.word	0x00005b10


	//   ....[17]....
        /*0258*/ 	.word	0x00006ad0


	//   ....[18]....
        /*025c*/ 	.word	0x00006bb0


	//   ....[19]....
        /*0260*/ 	.word	0x00006c10


	//   ....[20]....
        /*0264*/ 	.word	0x00006c40


	//   ....[21]....
        /*0268*/ 	.word	0x00006c60


	//   ....[22]....
        /*026c*/ 	.word	0x00007730


	//   ....[23]....
        /*0270*/ 	.word	0x00007be0


	//   ....[24]....
        /*0274*/ 	.word	0x00007c10


	//   ....[25]....
        /*0278*/ 	.word	0x00007c40


	//   ....[26]....
        /*027c*/ 	.word	0x00007c50


	//   ....[27]....
        /*0280*/ 	.word	0x000080f0


	//   ....[28]....
        /*0284*/ 	.word	0x00008120


	//   ....[29]....
        /*0288*/ 	.word	0x00008d70


	//   ....[30]....
        /*028c*/ 	.word	0x00008d90


	//   ....[31]....
        /*0290*/ 	.word	0x00009de0


	//   ....[32]....
        /*0294*/ 	.word	0x0000aff0


	//   ....[33]....
        /*0298*/ 	.word	0x0000b010


	//   ....[34]....
        /*029c*/ 	.word	0x0000b020


	//   ....[35]....
        /*02a0*/ 	.word	0x0000b060


	//   ....[36]....
        /*02a4*/ 	.word	0x0000b0b0


	//   ....[37]....
        /*02a8*/ 	.word	0x0000b0d0


	//   ....[38]....
        /*02ac*/ 	.word	0x0000b120


	//   ....[39]....
        /*02b0*/ 	.word	0x0000b140


	//   ....[40]....
        /*02b4*/ 	.word	0x0000b6a0


	//   ....[41]....
        /*02b8*/ 	.word	0x0000b6d0


	//   ....[42]....
        /*02bc*/ 	.word	0x0000b700


	//   ....[43]....
        /*02c0*/ 	.word	0x0000b760


	//   ....[44]....
        /*02c4*/ 	.word	0x0000b7c0


	//   ....[45]....
        /*02c8*/ 	.word	0x0000b7e0


	//   ....[46]....
        /*02cc*/ 	.word	0x0000b830


	//   ....[47]....
        /*02d0*/ 	.word	0x0000b850


	//   ....[48]....
        /*02d4*/ 	.word	0x0000bb40


	//   ....[49]....
        /*02d8*/ 	.word	0x0000bb70


	//   ....[50]....
        /*02dc*/ 	.word	0x0000bba0


	//   ....[51]....
        /*02e0*/ 	.word	0x0000bbd0


	//   ....[52]....
        /*02e4*/ 	.word	0x0000bc00


	//   ....[53]....
        /*02e8*/ 	.word	0x0000bc50


	//   ....[54]....
        /*02ec*/ 	.word	0x0000bdd0


	//   ....[55]....
        /*02f0*/ 	.word	0x0000be00


	//   ....[56]....
        /*02f4*/ 	.word	0x0000c780


	//   ....[57]....
        /*02f8*/ 	.word	0x0000c7a0


	//   ....[58]....
        /*02fc*/ 	.word	0x0000c7b0


	//   ....[59]....
        /*0300*/ 	.word	0x0000c7d0


	//   ....[60]....
        /*0304*/ 	.word	0x0000c7f0


	//   ....[61]....
        /*0308*/ 	.word	0x0000c820


	//   ....[62]....
        /*030c*/ 	.word	0x0000c840


	//   ....[63]....
        /*0310*/ 	.word	0x0000c870


	//   ....[64]....
        /*0314*/ 	.word	0x0000cbd0


	//   ....[65]....
        /*0318*/ 	.word	0x0000cc00


	//   ....[66]....
        /*031c*/ 	.word	0x0000cc30


	//   ....[67]....
        /*0320*/ 	.word	0x0000cc50


	//   ....[68]....
        /*0324*/ 	.word	0x0000cc60


	//   ....[69]....
        /*0328*/ 	.word	0x0000cc80


	//   ....[70]....
        /*032c*/ 	.word	0x0000cd20


	//   ....[71]....
        /*0330*/ 	.word	0x0000cd60


	//   ....[72]....
        /*0334*/ 	.word	0x0000d260


	//   ....[73]....
        /*0338*/ 	.word	0x0000d7c0


	//   ....[74]....
        /*033c*/ 	.word	0x0000d8b0


	//   ....[75]....
        /*0340*/ 	.word	0x0000d950


	//   ....[76]....
        /*0344*/ 	.word	0x0000d9d0


	//   ....[77]....
        /*0348*/ 	.word	0x0000da80


	//   ....[78]....
        /*034c*/ 	.word	0x0000dae0


	//   ....[79]....
        /*0350*/ 	.word	0x0000dba0


	//   ....[80]....
        /*0354*/ 	.word	0x0000dc00


	//   ....[81]....
        /*0358*/ 	.word	0x0000dca0


	//   ....[82]....
        /*035c*/ 	.word	0x0000dd30


	//   ....[83]....
        /*0360*/ 	.word	0x0000dd90


	//   ....[84]....
        /*0364*/ 	.word	0x0000de50


	//   ....[85]....
        /*0368*/ 	.word	0x0000df10


	//   ....[86]....
        /*036c*/ 	.word	0x0000df70


	//   ....[87]....
        /*0370*/ 	.word	0x0000e030


	//   ....[88]....
        /*0374*/ 	.word	0x0000e090


	//   ....[89]....
        /*0378*/ 	.word	0x0000e130


	//   ....[90]....
        /*037c*/ 	.word	0x0000e280


	//   ....[91]....
        /*0380*/ 	.word	0x0000e340


	//   ....[92]....
        /*0384*/ 	.word	0x0000e5c0


	//   ....[93]....
        /*0388*/ 	.word	0x0000e610


	//   ....[94]....
        /*038c*/ 	.word	0x0000e7d0


	//   ....[95]....
        /*0390*/ 	.word	0x0000e820


	//   ....[96]....
        /*0394*/ 	.word	0x0000e9e0


	//   ....[97]....
        /*0398*/ 	.word	0x0000ea30


	//   ....[98]....
        /*039c*/ 	.word	0x0000eb10


	//   ....[99]....
        /*03a0*/ 	.word	0x0000ebb0


	//   ....[100]....
        /*03a4*/ 	.word	0x0000ec10


	//   ....[101]....
        /*03a8*/ 	.word	0x0000ecb0


	//   ....[102]....
        /*03ac*/ 	.word	0x0000ed10


	//   ....[103]....
        /*03b0*/ 	.word	0x0000edb0


	//   ....[104]....
        /*03b4*/ 	.word	0x0000ee10


	//   ....[105]....
        /*03b8*/ 	.word	0x0000eeb0


	//   ....[106]....
        /*03bc*/ 	.word	0x0000ef90


	//   ....[107]....
        /*03c0*/ 	.word	0x0000f040


	//   ....[108]....
        /*03c4*/ 	.word	0x0000f130


	//   ....[109]....
        /*03c8*/ 	.word	0x0000f230


	//   ....[110]....
        /*03cc*/ 	.word	0x0000f350


	//   ....[111]....
        /*03d0*/ 	.word	0x0000f430


	//   ....[112]....
        /*03d4*/ 	.word	0x0000f540


	//   ....[113]....
        /*03d8*/ 	.word	0x0000f610


	//   ....[114]....
        /*03dc*/ 	.word	0x0000f720


	//----- nvinfo : EIATTR_REG_RECONFIG
	.align		4
.L_144:
        /*03e0*/ 	.byte	0x01, 0x54
	.zero		2


	//----- nvinfo : EIATTR_SYSCALL_OFFSETS
	.align		4
        /*03e4*/ 	.byte	0x04, 0x46
        /*03e6*/ 	.short	(.L_146 - .L_145)


	//   ....[0]....
.L_145:
        /*03e8*/ 	.word	0x00003390


	//   ....[1]....
        /*03ec*/ 	.word	0x0000a500


	//   ....[2]....
        /*03f0*/ 	.word	0x0000a640


	//   ....[3]....
        /*03f4*/ 	.word	0x0000a730


	//   ....[4]....
        /*03f8*/ 	.word	0x0000b3b0


	//----- nvinfo : EIATTR_MBARRIER_INSTR_OFFSETS
	.align		4
.L_146:
        /*03fc*/ 	.byte	0x04, 0x39
        /*03fe*/ 	.short	(.L_148 - .L_147)


	//   ....[0]....
.L_147:
        /*0400*/ 	.word	0x00000170
        /*0404*/ 	.word	0x000000ff
        /*0408*/ 	.word	0x00028c00
        /*040c*/ 	.short	0x0100
        /*040e*/ 	.byte	0x08
	.zero		1


	//   ....[1]....
        /*0410*/ 	.word	0x00000180
        /*0414*/ 	.word	0x000000ff
        /*0418*/ 	.word	0x00028c20
        /*041c*/ 	.short	0x0100
        /*041e*/ 	.byte	0x08
	.zero		1


	//   ....[2]....
        /*0420*/ 	.word	0x00000230
        /*0424*/ 	.word	0x000000ff
        /*0428*/ 	.word	0x00028c30
        /*042c*/ 	.short	0x0100
        /*042e*/ 	.byte	0x06
	.zero		1


	//   ....[3]....
        /*0430*/ 	.word	0x00000240
        /*0434*/ 	.word	0x000000ff
        /*0438*/ 	.word	0x00028c40
        /*043c*/ 	.short	0x0100
        /*043e*/ 	.byte	0x06
	.zero		1


	//   ....[4]....
        /*0440*/ 	.word	0x00000250
        /*0444*/ 	.word	0x000000ff
        /*0448*/ 	.word	0x00028c38
        /*044c*/ 	.short	0x0100
        /*044e*/ 	.byte	0x06
	.zero		1


	//   ....[5]....
        /*0450*/ 	.word	0x00000260
        /*0454*/ 	.word	0x000000ff
        /*0458*/ 	.word	0x00028c48
        /*045c*/ 	.short	0x0100
        /*045e*/ 	.byte	0x06
	.zero		1


	//   ....[6]....
        /*0460*/ 	.word	0x00000390
        /*0464*/ 	.word	0x000000ff
        /*0468*/ 	.word	0x00028c50
        /*046c*/ 	.short	0x0100
        /*046e*/ 	.byte	0x08
	.zero		1


	//   ....[7]....
        /*0470*/ 	.word	0x000003a0
        /*0474*/ 	.word	0x000000ff
        /*0478*/ 	.word	0x00028c60
        /*047c*/ 	.short	0x0100
        /*047e*/ 	.byte	0x08
	.zero		1


	//   ....[8]....
        /*0480*/ 	.word	0x000003b0
        /*0484*/ 	.word	0x000000ff
        /*0488*/ 	.word	0x00028c58
        /*048c*/ 	.short	0x0100
        /*048e*/ 	.byte	0x08
	.zero		1


	//   ....[9]....
        /*0490*/ 	.word	0x000003c0
        /*0494*/ 	.word	0x000000ff
        /*0498*/ 	.word	0x00028c68
        /*049c*/ 	.short	0x0100
        /*049e*/ 	.byte	0x08
	.zero		1


	//   ....[10]....
        /*04a0*/ 	.word	0x000004b0
        /*04a4*/ 	.word	0x000000ff
        /*04a8*/ 	.word	0x00028c70
        /*04ac*/ 	.short	0x0100
        /*04ae*/ 	.byte	0x06
	.zero		1


	//   ....[11]....
        /*04b0*/ 	.word	0x000004c0
        /*04b4*/ 	.word	0x000000ff
        /*04b8*/ 	.word	0x00028c80
        /*04bc*/ 	.short	0x0100
        /*04be*/ 	.byte	0x06
	.zero		1


	//   ....[12]....
        /*04c0*/ 	.word	0x000004d0
        /*04c4*/ 	.word	0x000000ff
        /*04c8*/ 	.word	0x00028c78
        /*04cc*/ 	.short	0x0100
        /*04ce*/ 	.byte	0x06
	.zero		1


	//   ....[13]....
        /*04d0*/ 	.word	0x000004e0
        /*04d4*/ 	.word	0x000000ff
        /*04d8*/ 	.word	0x00028c88
        /*04dc*/ 	.short	0x0100
        /*04de*/ 	.byte	0x06
	.zero		1


	//   ....[14]....
        /*04e0*/ 	.word	0x00000610
        /*04e4*/ 	.word	0x000000ff
        /*04e8*/ 	.word	0x00028c90
        /*04ec*/ 	.short	0x0100
        /*04ee*/ 	.byte	0x08
	.zero		1


	//   ....[15]....
        /*04f0*/ 	.word	0x00000620
        /*04f4*/ 	.word	0x000000ff
        /*04f8*/ 	.word	0x00028ca0
        /*04fc*/ 	.short	0x0100
        /*04fe*/ 	.byte	0x08
	.zero		1


	//   ....[16]....
        /*0500*/ 	.word	0x00000630
        /*0504*/ 	.word	0x000000ff
        /*0508*/ 	.word	0x00028c98
        /*050c*/ 	.short	0x0100
        /*050e*/ 	.byte	0x08
	.zero		1


	//   ....[17]....
        /*0510*/ 	.word	0x00000640
        /*0514*/ 	.word	0x000000ff
        /*0518*/ 	.word	0x00028ca8
        /*051c*/ 	.short	0x0100
        /*051e*/ 	.byte	0x08
	.zero		1


	//   ....[18]....
        /*0520*/ 	.word	0x00000780
        /*0524*/ 	.word	0x000000ff
        /*0528*/ 	.word	0x00028cb0
        /*052c*/ 	.short	0x0100
        /*052e*/ 	.byte	0x08
	.zero		1


	//   ....[19]....
        /*0530*/ 	.word	0x00000790
        /*0534*/ 	.word	0x000000ff
        /*0538*/ 	.word	0x00028cc0
        /*053c*/ 	.short	0x0100
        /*053e*/ 	.byte	0x08
	.zero		1


	//   ....[20]....
        /*0540*/ 	.word	0x000007a0
        /*0544*/ 	.word	0x000000ff
        /*0548*/ 	.word	0x00028cb8
        /*054c*/ 	.short	0x0100
        /*054e*/ 	.byte	0x08
	.zero		1


	//   ....[21]....
        /*0550*/ 	.word	0x000007b0
        /*0554*/ 	.word	0x000000ff
        /*0558*/ 	.word	0x00028cc8
        /*055c*/ 	.short	0x0100
        /*055e*/ 	.byte	0x08
	.zero		1


	//   ....[22]....
        /*0560*/ 	.word	0x00001380
        /*0564*/ 	.word	0x000000ff
        /*0568*/ 	.word	0x00028c50
        /*056c*/ 	.short	0x010a
        /*056e*/ 	.byte	0x05
	.zero		1


	//   ....[23]....
        /*0570*/ 	.word	0x00001650
        /*0574*/ 	.word	0x000000ff
        /*0578*/ 	.word	0x00000000
        /*057c*/ 	.short	0x0101
        /*057e*/ 	.byte	0x04
	.zero		1


	//   ....[24]....
        /*0580*/ 	.word	0x00001fb0
        /*0584*/ 	.word	0x000000ff
        /*0588*/ 	.word	0x00028c50
        /*058c*/ 	.short	0x010a
        /*058e*/ 	.byte	0x07
	.zero		1


	//   ....[25]....
        /*0590*/ 	.word	0x00001ff0
        /*0594*/ 	.word	0x000000ff
        /*0598*/ 	.word	0x00028c50
        /*059c*/ 	.short	0x010a
        /*059e*/ 	.byte	0x07
	.zero		1


	//   ....[26]....
        /*05a0*/ 	.word	0x000021d0
        /*05a4*/ 	.word	0x000000ff
        /*05a8*/ 	.word	0x00000000
        /*05ac*/ 	.short	0x0101
        /*05ae*/ 	.byte	0x07
	.zero		1


	//   ....[27]....
        /*05b0*/ 	.word	0x000033c0
        /*05b4*/ 	.word	0x000000ff
        /*05b8*/ 	.word	0x00028c00
        /*05bc*/ 	.short	0x010a
        /*05be*/ 	.byte	0x29
	.zero		1


	//   ....[28]....
        /*05c0*/ 	.word	0x00003550
        /*05c4*/ 	.word	0x000000ff
        /*05c8*/ 	.word	0x00028c30
        /*05cc*/ 	.short	0x010a
        /*05ce*/ 	.byte	0x29
	.zero		1


	//   ....[29]....
        /*05d0*/ 	.word	0x00003590
        /*05d4*/ 	.word	0x000000ff
        /*05d8*/ 	.word	0x00028c30
        /*05dc*/ 	.short	0x010a
        /*05de*/ 	.byte	0x29
	.zero		1


	//   ....[30]....
        /*05e0*/ 	.word	0x00003c30
        /*05e4*/ 	.word	0x000000ff
        /*05e8*/ 	.word	0x00000000
        /*05ec*/ 	.short	0x0101
        /*05ee*/ 	.byte	0x04
	.zero		1


	//   ....[31]....
        /*05f0*/ 	.word	0x00004b90
        /*05f4*/ 	.word	0x000000ff
        /*05f8*/ 	.word	0x00028c50
        /*05fc*/ 	.short	0x010a
        /*05fe*/ 	.byte	0x29
	.zero		1


	//   ....[32]....
        /*0600*/ 	.word	0x00004be0
        /*0604*/ 	.word	0x000000ff
        /*0608*/ 	.word	0x00028c50
        /*060c*/ 	.short	0x010a
        /*060e*/ 	.byte	0x29
	.zero		1


	//   ....[33]....
        /*0610*/ 	.word	0x00004ea0
        /*0614*/ 	.word	0x000000ff
        /*0618*/ 	.word	0x00000000
        /*061c*/ 	.short	0x0101
        /*061e*/ 	.byte	0x05
	.zero		1


	//   ....[34]....
        /*0620*/ 	.word	0x00004fd0
        /*0624*/ 	.word	0x000000ff
        /*0628*/ 	.word	0x00028c30
        /*062c*/ 	.short	0x010a
        /*062e*/ 	.byte	0x1a
	.zero		1


	//   ....[35]....
        /*0630*/ 	.word	0x00005010
        /*0634*/ 	.word	0x000000ff
        /*0638*/ 	.word	0x00028c30
        /*063c*/ 	.short	0x010a
        /*063e*/ 	.byte	0x1a
	.zero		1


	//   ....[36]....
        /*0640*/ 	.word	0x00005390
        /*0644*/ 	.word	0x000000ff
        /*0648*/ 	.word	0x00000000
        /*064c*/ 	.short	0x0101
        /*064e*/ 	.byte	0x0a
	.zero		1


	//   ....[37]....
        /*0650*/ 	.word	0x000068a0
        /*0654*/ 	.word	0x000000ff
        /*0658*/ 	.word	0x00028c50
        /*065c*/ 	.short	0x010a
        /*065e*/ 	.byte	0x1a
	.zero		1


	//   ....[38]....
        /*0660*/ 	.word	0x000068e0
        /*0664*/ 	.word	0x000000ff
        /*0668*/ 	.word	0x00028c50
        /*066c*/ 	.short	0x010a
        /*066e*/ 	.byte	0x1a
	.zero		1


	//   ....[39]....
        /*0670*/ 	.word	0x00006b50
        /*0674*/ 	.word	0x000000ff
        /*0678*/ 	.word	0x00000000
        /*067c*/ 	.short	0x0101
        /*067e*/ 	.byte	0x05
	.zero		1


	//   ....[40]....
        /*0680*/ 	.word	0x000076f0
        /*0684*/ 	.word	0x000000ff
        /*0688*/ 	.word	0x00000000
        /*068c*/ 	.short	0x0101
        /*068e*/ 	.byte	0x04
	.zero		1


	//   ....[41]....
        /*0690*/ 	.word	0x0000adb0
        /*0694*/ 	.word	0x000000ff
        /*0698*/ 	.word	0x00028c40
        /*069c*/ 	.short	0x010a
        /*069e*/ 	.byte	0x2b
	.zero		1


	//   ....[42]....
        /*06a0*/ 	.word	0x0000b1e0
        /*06a4*/ 	.word	0x000000ff
        /*06a8*/ 	.word	0x00028c30
        /*06ac*/ 	.short	0x0107
        /*06ae*/ 	.byte	0x2b
	.zero		1


	//   ....[43]....
        /*06b0*/ 	.word	0x0000b250
        /*06b4*/ 	.word	0x000000ff
        /*06b8*/ 	.word	0x00028c30
        /*06bc*/ 	.short	0x0101
        /*06be*/ 	.byte	0x2b
	.zero		1


	//   ....[44]....
        /*06c0*/ 	.word	0x0000b920
        /*06c4*/ 	.word	0x000000ff
        /*06c8*/ 	.word	0x00028c00
        /*06cc*/ 	.short	0x0107
        /*06ce*/ 	.byte	0x2b
	.zero		1


	//   ....[45]....
        /*06d0*/ 	.word	0x0000b960
        /*06d4*/ 	.word	0x000000ff
        /*06d8*/ 	.word	0x00028c00
        /*06dc*/ 	.short	0x0101
        /*06de*/ 	.byte	0x2b
	.zero		1


	//   ....[46]....
        /*06e0*/ 	.word	0x0000b970
        /*06e4*/ 	.word	0x000000ff
        /*06e8*/ 	.word	0x00028c20
        /*06ec*/ 	.short	0x010a
        /*06ee*/ 	.byte	0x2b
	.zero		1


	//   ....[47]....
        /*06f0*/ 	.word	0x0000b9c0
        /*06f4*/ 	.word	0x000000ff
        /*06f8*/ 	.word	0x00028c60
        /*06fc*/ 	.short	0x010a
        /*06fe*/ 	.byte	0x2b
	.zero		1


	//   ....[48]....
        /*0700*/ 	.word	0x0000c1e0
        /*0704*/ 	.word	0x000000ff
        /*0708*/ 	.word	0x00028c50
        /*070c*/ 	.short	0x0107
        /*070e*/ 	.byte	0x2b
	.zero		1


	//   ....[49]....
        /*0710*/ 	.word	0x0000c260
        /*0714*/ 	.word	0x000000ff
        /*0718*/ 	.word	0x00028c50
        /*071c*/ 	.short	0x0101
        /*071e*/ 	.byte	0x2b
	.zero		1


	//   ....[50]....
        /*0720*/ 	.word	0x0000c580
        /*0724*/ 	.word	0x0000000a
        /*0728*/ 	.word	0x00028c40
        /*072c*/ 	.short	0x010a
        /*072e*/ 	.byte	0x3f
	.zero		1


	//   ....[51]....
        /*0730*/ 	.word	0x0000c910
        /*0734*/ 	.word	0x0000000a
        /*0738*/ 	.word	0x00028c30
        /*073c*/ 	.short	0x0107
        /*073e*/ 	.byte	0x3f
	.zero		1


	//   ....[52]....
        /*0740*/ 	.word	0x0000c9c0
        /*0744*/ 	.word	0x0000000a
        /*0748*/ 	.word	0x00028c30
        /*074c*/ 	.short	0x0101
        /*074e*/ 	.byte	0x3f
	.zero		1


	//   ....[53]....
        /*0750*/ 	.word	0x0000c9f0
        /*0754*/ 	.word	0x0000000a
        /*0758*/ 	.word	0x00028c60
        /*075c*/ 	.short	0x010a
        /*075e*/ 	.byte	0x3f
	.zero		1


	//   ....[54]....
        /*0760*/ 	.word	0x0000d030
        /*0764*/ 	.word	0x0000000a
        /*0768*/ 	.word	0x00028c50
        /*076c*/ 	.short	0x0107
        /*076e*/ 	.byte	0x3f
	.zero		1


	//   ....[55]....
        /*0770*/ 	.word	0x0000d100
        /*0774*/ 	.word	0x0000000a
        /*0778*/ 	.word	0x00028c50
        /*077c*/ 	.short	0x0101
        /*077e*/ 	.byte	0x3f
	.zero		1


	//   ....[56]....
        /*0780*/ 	.word	0x0000d1e0
        /*0784*/ 	.word	0x00000005
        /*0788*/ 	.word	0x00028c20
        /*078c*/ 	.short	0x010a
        /*078e*/ 	.byte	0x3f
	.zero		1


	//   ....[57]....
        /*0790*/ 	.word	0x0000d350
        /*0794*/ 	.word	0x00000004
        /*0798*/ 	.word	0x00028c40
        /*079c*/ 	.short	0x010a
        /*079e*/ 	.byte	0x3f
	.zero		1


	//   ....[58]....
        /*07a0*/ 	.word	0x0000d3f0
        /*07a4*/ 	.word	0x00000005
        /*07a8*/ 	.word	0x00028c40
        /*07ac*/ 	.short	0x010a
        /*07ae*/ 	.byte	0x3f
	.zero		1


	//   ....[59]....
        /*07b0*/ 	.word	0x0000d430
        /*07b4*/ 	.word	0x00000004
        /*07b8*/ 	.word	0x00028c60
        /*07bc*/ 	.short	0x010a
        /*07be*/ 	.byte	0x3f
	.zero		1


	//   ....[60]....
        /*07c0*/ 	.word	0x0000d470
        /*07c4*/ 	.word	0x00000005
        /*07c8*/ 	.word	0x00028c60
        /*07cc*/ 	.short	0x010a
        /*07ce*/ 	.byte	0x3f
	.zero		1


	//   ....[61]....
        /*07d0*/ 	.word	0x0000d4e0
        /*07d4*/ 	.word	0x00000005
        /*07d8*/ 	.word	0x00028c50
        /*07dc*/ 	.short	0x010a
        /*07de*/ 	.byte	0x3f
	.zero		1


	//   ....[62]....
        /*07e0*/ 	.word	0x0000d540
        /*07e4*/ 	.word	0x00000005
        /*07e8*/ 	.word	0x00028c50
        /*07ec*/ 	.short	0x010a
        /*07ee*/ 	.byte	0x3f
	.zero		1


	//   ....[63]....
        /*07f0*/ 	.word	0x0000d5a0
        /*07f4*/ 	.word	0x00000000
        /*07f8*/ 	.word	0x00028c00
        /*07fc*/ 	.short	0x010a
        /*07fe*/ 	.byte	0x3f
	.zero		1


	//   ....[64]....
        /*0800*/ 	.word	0x0000d600
        /*0804*/ 	.word	0x00000002
        /*0808*/ 	.word	0x00028c30
        /*080c*/ 	.short	0x010a
        /*080e*/ 	.byte	0x3f
	.zero		1


	//   ....[65]....
        /*0810*/ 	.word	0x0000d660
        /*0814*/ 	.word	0x0000000c
        /*0818*/ 	.word	0x00028c50
        /*081c*/ 	.short	0x010a
        /*081e*/ 	.byte	0x3f
	.zero		1


	//   ....[66]....
        /*0820*/ 	.word	0x0000d6c0
        /*0824*/ 	.word	0x0000000c
        /*0828*/ 	.word	0x00028c30
        /*082c*/ 	.short	0x010a
        /*082e*/ 	.byte	0x3f
	.zero		1


	//   ....[67]....
        /*0830*/ 	.word	0x0000d720
        /*0834*/ 	.word	0x00000000
        /*0838*/ 	.word	0x00028c50
        /*083c*/ 	.short	0x010a
        /*083e*/ 	.byte	0x3f
	.zero		1


	//   ....[68]....
        /*0840*/ 	.word	0x0000d800
        /*0844*/ 	.word	0x00000003
        /*0848*/ 	.word	0x00028c40
        /*084c*/ 	.short	0x010a
        /*084e*/ 	.byte	0x3f
	.zero		1


	//   ....[69]....
        /*0850*/ 	.word	0x0000e170
        /*0854*/ 	.word	0x00000003
        /*0858*/ 	.word	0x00028c20
        /*085c*/ 	.short	0x010a
        /*085e*/ 	.byte	0x3f
	.zero		1


	//   ....[70]....
        /*0860*/ 	.word	0x0000e1d0
        /*0864*/ 	.word	0x00000003
        /*0868*/ 	.word	0x00028c60
        /*086c*/ 	.short	0x010a
        /*086e*/ 	.byte	0x3f
	.zero		1


	//   ....[71]....
        /*0870*/ 	.word	0x0000ea60
        /*0874*/ 	.word	0x0000000a
        /*0878*/ 	.word	0x00028c40
        /*087c*/ 	.short	0x010a
        /*087e*/ 	.byte	0x3f
	.zero		1


	//   ....[72]....
        /*0880*/ 	.word	0x0000eee0
        /*0884*/ 	.word	0x0000000a
        /*0888*/ 	.word	0x00028c60
        /*088c*/ 	.short	0x010a
        /*088e*/ 	.byte	0x3f
	.zero		1


	//   ....[73]....
        /*0890*/ 	.word	0x0000f640
        /*0894*/ 	.word	0x00000005
        /*0898*/ 	.word	0x00028c20
        /*089c*/ 	.short	0x010a
        /*089e*/ 	.byte	0x3f
	.zero		1


	//   ....[74]....
        /*08a0*/ 	.word	0x0000f7e0
        /*08a4*/ 	.word	0x00000004
        /*08a8*/ 	.word	0x00028c40
        /*08ac*/ 	.short	0x010a
        /*08ae*/ 	.byte	0x3f
	.zero		1


	//   ....[75]....
        /*08b0*/ 	.word	0x0000f830
        /*08b4*/ 	.word	0x00000005
        /*08b8*/ 	.word	0x00028c40
        /*08bc*/ 	.short	0x010a
        /*08be*/ 	.byte	0x3f
	.zero		1


	//   ....[76]....
        /*08c0*/ 	.word	0x0000f880
        /*08c4*/ 	.word	0x00000004
        /*08c8*/ 	.word	0x00028c60
        /*08cc*/ 	.short	0x010a
        /*08ce*/ 	.byte	0x3f
	.zero		1


	//----- nvinfo : EIATTR_NUM_MBARRIERS
	.align		4
.L_148:
        /*08d0*/ 	.byte	0x03, 0x38
        /*08d2*/ 	.short	0x0016


	//----- nvinfo : EIATTR_EXIT_INSTR_OFFSETS
	.align		4
        /*08d4*/ 	.byte	0x04, 0x1c
        /*08d6*/ 	.short	(.L_150 - .L_149)


	//   ....[0]....
.L_149:
        /*08d8*/ 	.word	0x0000d4c0


	//----- nvinfo : EIATTR_MAX_THREADS
	.align		4
.L_150:
        /*08dc*/ 	.byte	0x04, 0x05
        /*08de*/ 	.short	(.L_152 - .L_151)
.L_151:
        /*08e0*/ 	.word	0x00000180
        /*08e4*/ 	.word	0x00000001
        /*08e8*/ 	.word	0x00000001


	//----- nvinfo : EIATTR_CRS_STACK_SIZE
	.align		4
.L_152:
        /*08ec*/ 	.byte	0x04, 0x1e
        /*08ee*/ 	.short	(.L_154 - .L_153)
.L_153:
        /*08f0*/ 	.word	0x00000000


	//----- nvinfo : EIATTR_CBANK_PARAM_SIZE
	.align		4
.L_154:
        /*08f4*/ 	.byte	0x03, 0x19
        /*08f6*/ 	.short	0x0a70


	//----- nvinfo : EIATTR_PARAM_CBANK
	.align		4
        /*08f8*/ 	.byte	0x04, 0x0a
        /*08fa*/ 	.short	(.L_156 - .L_155)
	.align		4
.L_155:
        /*08fc*/ 	.word	index@(.nv.constant0._ZN7cutlass13device_kernelIN5flash11enable_sm90INS1_16FlashAttnFwdSm90INS1_25CollectiveMainloopFwdSm90ILi2EN4cute5tupleIJNS5_1CILi1EEES8_S8_EEENS6_IJNS7_ILi64EEESA_SA_EEELi512ENS_10bfloat16_tEfNS_4arch4Sm90ELb0ELb0ELb1ELb0ELb1ELb0ELb0ELb0ELb0ELb1ELb1ELb0EEENS1_21CollectiveEpilogueFwdINS6_IJSA_NS7_ILi512EEESA_EEES9_SC_SE_Li256ELb0ELb1ELb1ELb0EEENS1_19SingleTileSchedulerILb0ELb1ELb1ELi64EEEEEEEEEvNT_6ParamsE)
        /*0900*/ 	.short	0x0210
        /*0902*/ 	.short	0x0a70


	//----- nvinfo : EIATTR_SW_WAR
	.align		4
.L_156:
        /*0904*/ 	.byte	0x04, 0x36
        /*0906*/ 	.short	(.L_158 - .L_157)
.L_157:
        /*0908*/ 	.word	0x00000008
.L_158:


//--------------------- .nv.info._ZN7cutlass13device_kernelIN5flash11enable_sm90INS1_16FlashAttnFwdSm90INS1_25CollectiveMainloopFwdSm90ILi2EN4cute5tupleIJNS5_1CILi1EEES8_S8_EEENS6_IJNS7_ILi64EEESA_SA_EEELi512ENS_10bfloat16_tEfNS_4arch4Sm90ELb0ELb0ELb1ELb0ELb1ELb0ELb1ELb0ELb0ELb1ELb1ELb0EEENS1_21CollectiveEpilogueFwdINS6_IJSA_NS7_ILi512EEESA_EEES9_SC_SE_Li256ELb0ELb1ELb1ELb0EEENS1_19SingleTileSchedulerILb0ELb1ELb1ELi64EEEEEEEEEvNT_6ParamsE --------------------------
	.section	.nv.info._ZN7cutlass13device_kernelIN5flash11enable_sm90INS1_16FlashAttnFwdSm90INS1_25CollectiveMainloopFwdSm90ILi2EN4cute5tupleIJNS5_1CILi1EEES8_S8_EEENS6_IJNS7_ILi64EEESA_SA_EEELi512ENS_10bfloat16_tEfNS_4arch4Sm90ELb0ELb0ELb1ELb0ELb1ELb0ELb1ELb0ELb0ELb1ELb1ELb0EEENS1_21CollectiveEpilogueFwdINS6_IJSA_NS7_ILi512EEESA_EEES9_SC_SE_Li256ELb0ELb1ELb1ELb0EEENS1_19SingleTileSchedulerILb0ELb1ELb1ELi64EEEEEEEEEvNT_6ParamsE,"",@"SHT_CUDA_INFO"
	.sectionflags	@""
	.align	4


	//----- nvinfo : EIATTR_CUDA_API_VERSION
	.align		4
        /*0000*/ 	.byte	0x04, 0x37
        /*0002*/ 	.short	(.L_160 - .L_159)
.L_159:
        /*0004*/ 	.word	0x00000082


	//----- nvinfo : EIATTR_KPARAM_INFO
	.align		4
.L_160:
        /*0008*/ 	.byte	0x04, 0x17
        /*000a*/ 	.short	(.L_162 - .L_161)
.L_161:
        /*000c*/ 	.word	0x00000000
        /*0010*/ 	.short	0x0000
        /*0012*/ 	.short	0x0070
        /*0014*/ 	.byte	0x00, 0xf0, 0x01, 0x2c


	//----- nvinfo : EIATTR_SPARSE_MMA_MASK
	.align		4
.L_162:
        /*0018*/ 	.byte	0x03, 0x50
        /*001a*/ 	.short	0x0000


	//----- nvinfo : EIATTR_MAXREG_COUNT
	.align		4
        /*001c*/ 	.byte	0x03, 0x1b
        /*001e*/ 	.short	0x00a8


	//----- nvinfo : EIATTR_NUM_BARRIERS
	.align		4
        /*0020*/ 	.byte	0x02, 0x4c
        /*0022*/ 	.byte	0x10
	.zero		1


	//----- nvinfo : EIATTR_EXTERNS
	.align		4
        /*0024*/ 	.byte	0x04, 0x0f
        /*0026*/ 	.short	(.L_164 - .L_163)


	//   ....[0]....
	.align		4
.L_163:
        /*0028*/ 	.word	index@(__assertfail)


	//----- nvinfo : EIATTR_ANNOTATIONS
	.align		4
.L_164:
        /*002c*/ 	.byte	0x04, 0x55
        /*002e*/ 	.short	(.L_166 - .L_165)


	//   ....[0]....
.L_165:
        /*0030*/ 	.word	0x00000001
        /*0034*/ 	.byte	0x90, 0x08, 0x00, 0x00, 0x01, 0x00, 0x00, 0x00, 0x10, 0x12, 0x00, 0x00, 0x01, 0x00, 0x00, 0x00
        /*0044*/ 	.byte	0xf0, 0x33, 0x00, 0x00, 0x01, 0x00, 0x00, 0x00, 0xb0, 0xd9, 0x00, 0x00, 0x01, 0x00, 0x00, 0x00
        /*0054*/ 	.byte	0xf0, 0x0d, 0x01, 0x00


	//----- nvinfo : EIATTR_MERCURY_ISA_VERSION
	.align		4
.L_166:
        /*0058*/ 	.byte	0x03, 0x5f
        /*005a*/ 	.short	0x0101


	//----- nvinfo : EIATTR_INT_WARP_WIDE_INSTR_OFFSETS
	.align		4
        /*005c*/ 	.byte	0x04, 0x31
        /*005e*/ 	.short	(.L_168 - .L_167)


	//   ....[0]....
.L_167:
        /*0060*/ 	.word	0x000000c0


	//   ....[1]....
        /*0064*/ 	.word	0x000000d0


	//   ....[2]....
        /*0068*/ 	.word	0x000000e0


	//   ....[3]....
        /*006c*/ 	.word	0x00000180


	//----- nvinfo : EIATTR_COOP_GROUP_MASK_REGIDS
	.align		4
.L_168:
        /*0070*/ 	.byte	0x04, 0x29
        /*0072*/ 	.short	(.L_170 - .L_169)


	//   ....[0]....
.L_169:
        /*0074*/ 	.word	0xffffffff


	//   ....[1]....
        /*0078*/ 	.word	0xffffffff


	//   ....[2]....
        /*007c*/ 	.word	0xffffffff


	//   ....[3]....
        /*0080*/ 	.word	0xffffffff


	//   ....[4]....
        /*0084*/ 	.word	0xffffffff


	//   ....[5]....
        /*0088*/ 	.word	0xffffffff


	//   ....[6]....
        /*008c*/ 	.word	0xffffffff


	//   ....[7]....
        /*0090*/ 	.word	0xffffffff


	//   ....[8]....
        /*0094*/ 	.word	0xffffffff


	//   ....[9]....
        /*0098*/ 	.word	0xffffffff


	//   ....[10]....
        /*009c*/ 	.word	0xffffffff


	//   ....[11]....
        /*00a0*/ 	.word	0xffffffff


	//   ....[12]....
        /*00a4*/ 	.word	0xffffffff


	//   ....[13]....
        /*00a8*/ 	.word	0xffffffff


	//   ....[14]....
        /*00ac*/ 	.word	0xffffffff


	//   ....[15]....
        /*00b0*/ 	.word	0xffffffff


	//   ....[16]....
        /*00b4*/ 	.word	0xffffffff


	//   ....[17]....
        /*00b8*/ 	.word	0xffffffff


	//   ....[18]....
        /*00bc*/ 	.word	0xffffffff


	//   ....[19]....
        /*00c0*/ 	.word	0xffffffff


	//   ....[20]....
        /*00c4*/ 	.word	0xffffffff


	//   ....[21]....
        /*00c8*/ 	.word	0xffffffff


	//   ....[22]....
        /*00cc*/ 	.word	0xffffffff


	//   ....[23]....
        /*00d0*/ 	.word	0xffffffff


	//   ....[24]....
        /*00d4*/ 	.word	0xffffffff


	//   ....[25]....
        /*00d8*/ 	.word	0xffffffff


	//   ....[26]....
        /*00dc*/ 	.word	0xffffffff


	//   ....[27]....
        /*00e0*/ 	.word	0xffffffff


	//   ....[28]....
        /*00e4*/ 	.word	0xffffffff


	//   ....[29]....
        /*00e8*/ 	.word	0xffffffff


	//   ....[30]....
        /*00ec*/ 	.word	0xffffffff


	//   ....[31]....
        /*00f0*/ 	.word	0xffffffff


	//   ....[32]....
        /*00f4*/ 	.word	0xffffffff


	//   ....[33]....
        /*00f8*/ 	.word	0xffffffff


	//   ....[34]....
        /*00fc*/ 	.word	0xffffffff


	//   ....[35]....
        /*0100*/ 	.word	0xffffffff


	//   ....[36]....
        /*0104*/ 	.word	0xffffffff


	//   ....[37]....
        /*0108*/ 	.word	0xffffffff


	//   ....[38]....
        /*010c*/ 	.word	0xffffffff


	//   ....[39]....
        /*0110*/ 	.word	0xffffffff


	//   ....[40]....
        /*0114*/ 	.word	0xffffffff


	//   ....[41]....
        /*0118*/ 	.word	0xffffffff


	//   ....[42]....
        /*011c*/ 	.word	0xffffffff


	//   ....[43]....
        /*0120*/ 	.word	0xffffffff


	//   ....[44]....
        /*0124*/ 	.word	0xffffffff


	//   ....[45]....
        /*0128*/ 	.word	0xffffffff


	//   ....[46]....
        /*012c*/ 	.word	0xffffffff


	//   ....[47]....
        /*0130*/ 	.word	0xffffffff


	//   ....[48]....
        /*0134*/ 	.word	0xffffffff


	//   ....[49]....
        /*0138*/ 	.word	0xffffffff


	//   ....[50]....
        /*013c*/ 	.word	0xffffffff


	//   ....[51]....
        /*0140*/ 	.word	0xffffffff


	//   ....[52]....
        /*0144*/ 	.word	0xffffffff


	//   ....[53]....
        /*0148*/ 	.word	0xffffffff


	//   ....[54]....
        /*014c*/ 	.word	0xffffffff


	//   ....[55]....
        /*0150*/ 	.word	0xffffffff


	//   ....[56]....
        /*0154*/ 	.word	0xffffffff


	//   ....[57]....
        /*0158*/ 	.word	0xffffffff


	//   ....[58]....
        /*015c*/ 	.word	0xffffffff


	//   ....[59]....
        /*0160*/ 	.word	0xffffffff


	//   ....[60]....
        /*0164*/ 	.word	0xffffffff


	//   ....[61]....
        /*0168*/ 	.word	0xffffffff


	//   ....[62]....
        /*016c*/ 	.word	0xffffffff


	//   ....[63]....
        /*0170*/ 	.word	0xffffffff


	//   ....[64]....
        /*0174*/ 	.word	0xffffffff


	//   ....[65]....
        /*0178*/ 	.word	0xffffffff


	//   ....[66]....
        /*017c*/ 	.word	0xffffffff


	//   ....[67]....
        /*0180*/ 	.word	0xffffffff


	//   ....[68]....
        /*0184*/ 	.word	0xffffffff


	//   ....[69]....
        /*0188*/ 	.word	0xffffffff


	//   ....[70]....
        /*018c*/ 	.word	0xffffffff


	//   ....[71]....
        /*0190*/ 	.word	0xffffffff


	//   ....[72]....
        /*0194*/ 	.word	0xffffffff


	//   ....[73]....
        /*0198*/ 	.word	0xffffffff


	//   ....[74]....
        /*019c*/ 	.word	0xffffffff


	//   ....[75]....
        /*01a0*/ 	.word	0xffffffff


	//   ....[76]....
        /*01a4*/ 	.word	0xffffffff


	//   ....[77]....
        /*01a8*/ 	.word	0xffffffff


	//   ....[78]....
        /*01ac*/ 	.word	0xffffffff


	//   ....[79]....
        /*01b0*/ 	.word	0xffffffff


	//   ....[80]....
        /*01b4*/ 	.word	0xffffffff


	//   ....[81]....
        /*01b8*/ 	.word	0xffffffff


	//   ....[82]....
        /*01bc*/ 	.word	0xffffffff


	//   ....[83]....
        /*01c0*/ 	.word	0x0500000f


	//   ....[84]....
        /*01c4*/ 	.word	0x0500000f


	//   ....[85]....
        /*01c8*/ 	.word	0x0500000f


	//   ....[86]....
        /*01cc*/ 	.word	0x0500000f


	//   ....[87]....
        /*01d0*/ 	.word	0x0500000f


	//   ....[88]....
        /*01d4*/ 	.word	0x0500000f


	//   ....[89]....
        /*01d8*/ 	.word	0x0500000f


	//   ....[90]....
        /*01dc*/ 	.word	0x0500000f


	//   ....[91]....
        /*01e0*/ 	.word	0x0500000f


	//   ....[92]....
        /*01e4*/ 	.word	0x0500000f


	//   ....[93]....
        /*01e8*/ 	.word	0x0500000f


	//   ....[94]....
        /*01ec*/ 	.word	0x0500000f


	//   ....[95]....
        /*01f0*/ 	.word	0x0500000f


	//   ....[96]....
        /*01f4*/ 	.word	0x0500000f


	//   ....[97]....
        /*01f8*/ 	.word	0x0500000f


	//   ....[98]....
        /*01fc*/ 	.word	0x0500000f


	//   ....[99]....
        /*0200*/ 	.word	0x0500000f


	//   ....[100]....
        /*0204*/ 	.word	0x0500000f


	//   ....[101]....
        /*0208*/ 	.word	0x0500000f


	//   ....[102]....
        /*020c*/ 	.word	0x0500000f


	//   ....[103]....
        /*0210*/ 	.word	0x0500000f


	//   ....[104]....
        /*0214*/ 	.word	0x0500000f


	//   ....[105]....
        /*0218*/ 	.word	0x0500000f


	//   ....[106]....
        /*021c*/ 	.word	0x0500000f


	//   ....[107]....
        /*0220*/ 	.word	0x0500000f


	//   ....[108]....
        /*0224*/ 	.word	0x0500000f


	//   ....[109]....
        /*0228*/ 	.word	0x0500000f


	//   ....[110]....
        /*022c*/ 	.word	0x0500000f


	//   ....[111]....
        /*0230*/ 	.word	0x0500000f


	//   ....[112]....
        /*0234*/ 	.word	0x0500000f


	//   ....[113]....
        /*0238*/ 	.word	0x0500000f


	//   ....[114]....
        /*023c*/ 	.word	0x0500000f


	//   ....[115]....
        /*0240*/ 	.word	0x0500000f


	//   ....[116]....
        /*0244*/ 	.word	0x0500000f


	//   ....[117]....
        /*0248*/ 	.word	0x0500000f


	//   ....[118]....
        /*024c*/ 	.word	0x0500000f


	//   ....[119]....
        /*0250*/ 	.word	0x0500000f


	//   ....[120]....
        /*0254*/ 	.word	0x0500000f


	//   ....[121]....
        /*0258*/ 	.word	0x0500000f


	//   ....[122]....
        /*025c*/ 	.word	0x0500000f


	//   ....[123]....
        /*0260*/ 	.word	0x0500000f


	//   ....[124]....
        /*0264*/ 	.word	0x0500000f


	//   ....[125]....
        /*0268*/ 	.word	0x0500000f


	//   ....[126]....
        /*026c*/ 	.word	0x0500000f


	//   ....[127]....
        /*0270*/ 	.word	0x0500000f


	//   ....[128]....
        /*0274*/ 	.word	0x0500000f


	//   ....[129]....
        /*0278*/ 	.word	0x0500000f


	//   ....[130]....
        /*027c*/ 	.word	0x0500000f


	//   ....[131]....
        /*0280*/ 	.word	0x0500000f


	//   ....[132]....
        /*0284*/ 	.word	0x0500000f


	//----- nvinfo : EIATTR_COOP_GROUP_INSTR_OFFSETS
	.align		4
.L_170:
        /*0288*/ 	.byte	0x04, 0x28
        /*028a*/ 	.short	(.L_172 - .L_171)


	//   ....[0]....
.L_171:
        /*028c*/ 	.word	0x00000080


	//   ....[1]....
        /*0290*/ 	.word	0x00000090


	//   ....[2]....
        /*0294*/ 	.word	0x000002b0


	//   ....[3]....
        /*0298*/ 	.word	0x00000410


	//   ....[4]....
        /*029c*/ 	.word	0x00000530


	//   ....[5]....
        /*02a0*/ 	.word	0x00000690


	//   ....[6]....
        /*02a4*/ 	.word	0x00001250


	//   ....[7]....
        /*02a8*/ 	.word	0x00003170


	//   ....[8]....
        /*02ac*/ 	.word	0x000042c0


	//   ....[9]....
        /*02b0*/ 	.word	0x00005890


	//   ....[10]....
        /*02b4*/ 	.word	0x00005920


	//   ....[11]....
        /*02b8*/ 	.word	0x00005b60


	//   ....[12]....
        /*02bc*/ 	.word	0x00005be0


	//   ....[13]....
        /*02c0*/ 	.word	0x00006580


	//   ....[14]....
        /*02c4*/ 	.word	0x00007030


	//   ....[15]....
        /*02c8*/ 	.word	0x00008310


	//   ....[16]....
        /*02cc*/ 	.word	0x00008380


	//   ....[17]....
        /*02d0*/ 	.word	0x00008670


	//   ....[18]....
        /*02d4*/ 	.word	0x00008830


	//   ....[19]....
        /*02d8*/ 	.word	0x00009760


	//   ....[20]....
        /*02dc*/ 	.word	0x00009860


	//   ....[21]....
        /*02e0*/ 	.word	0x000098b0


	//   ....[22]....
        /*02e4*/ 	.word	0x000098e0


	//   ....[23]....
        /*02e8*/ 	.word	0x00009900


	//   ....[24]....
        /*02ec*/ 	.word	0x0000a3d0


	//   ....[25]....
        /*02f0*/ 	.word	0x0000a890


	//   ....[26]....
        /*02f4*/ 	.word	0x0000a8c0


	//   ....[27]....
        /*02f8*/ 	.word	0x0000a8f0


	//   ....[28]....
        /*02fc*/ 	.word	0x0000a900


	//   ....[29]....
        /*0300*/ 	.word	0x0000ad90


	//   ....[30]....
        /*0304*/ 	.word	0x0000adc0


	//   ....[31]....
        /*0308*/ 	.word	0x0000ba20


	//   ....[32]....
        /*030c*/ 	.word	0x0000ba40


	//   ....[33]....
        /*0310*/ 	.word	0x0000ca80


	//   ....[34]....
        /*0314*/ 	.word	0x0000dd20


	//   ....[35]....
        /*0318*/ 	.word	0x0000dd40


	//   ....[36]....
        /*031c*/ 	.word	0x0000dd50


	//   ....[37]....
        /*0320*/ 	.word	0x0000dd90


	//   ....[38]....
        /*0324*/ 	.word	0x0000dde0


	//   ....[39]....
        /*0328*/ 	.word	0x0000de00


	//   ....[40]....
        /*032c*/ 	.word	0x0000de30


	//   ....[41]....
        /*0330*/ 	.word	0x0000de50


	//   ....[42]....
        /*0334*/ 	.word	0x0000e430


	//   ....[43]....
        /*0338*/ 	.word	0x0000e470


	//   ....[44]....
        /*033c*/ 	.word	0x0000e490


	//   ....[45]....
        /*0340*/ 	.word	0x0000e4a0


	//   ....[46]....
        /*0344*/ 	.word	0x0000e500


	//   ....[47]....
        /*0348*/ 	.word	0x0000e5d0


	//   ....[48]....
        /*034c*/ 	.word	0x0000e5f0


	//   ....[49]....
        /*0350*/ 	.word	0x0000e620


	//   ....[50]....
        /*0354*/ 	.word	0x0000ed20


	//   ....[51]....
        /*0358*/ 	.word	0x0000ed50


	//   ....[52]....
        /*035c*/ 	.word	0x0000ede0


	//   ....[53]....
        /*0360*/ 	.word	0x0000ee90


	//   ....[54]....
        /*0364*/ 	.word	0x0000ef80


	//   ....[55]....
        /*0368*/ 	.word	0x0000f050


	//   ....[56]....
        /*036c*/ 	.word	0x0000f0b0


	//   ....[57]....
        /*0370*/ 	.word	0x0000f150


	//   ....[58]....
        /*0374*/ 	.word	0x0000f600


	//   ....[59]....
        /*0378*/ 	.word	0x0000f630


	//   ....[60]....
        /*037c*/ 	.word	0x0000f660


	//   ....[61]....
        /*0380*/ 	.word	0x0000f690


	//   ....[62]....
        /*0384*/ 	.word	0x0000f6c0


	//   ....[63]....
        /*0388*/ 	.word	0x0000f710


	//   ....[64]....
        /*038c*/ 	.word	0x0000f890


	//   ....[65]....
        /*0390*/ 	.word	0x0000f8c0


	//   ....[66]....
        /*0394*/ 	.word	0x000102a0


	//   ....[67]....
        /*0398*/ 	.word	0x000102c0


	//   ....[68]....
        /*039c*/ 	.word	0x000102d0


	//   ....[69]....
        /*03a0*/ 	.word	0x000102f0


	//   ....[70]....
        /*03a4*/ 	.word	0x00010310


	//   ....[71]....
        /*03a8*/ 	.word	0x00010340


	//   ....[72]....
        /*03ac*/ 	.word	0x00010360


	//   ....[73]....
        /*03b0*/ 	.word	0x00010390


	//   ....[74]....
        /*03b4*/ 	.word	0x000106f0


	//   ....[75]....
        /*03b8*/ 	.word	0x00010720


	//   ....[76]....
        /*03bc*/ 	.word	0x00010750


	//   ....[77]....
        /*03c0*/ 	.word	0x00010770


	//   ....[78]....
        /*03c4*/ 	.word	0x00010780


	//   ....[79]....
        /*03c8*/ 	.word	0x000107a0


	//   ....[80]....
        /*03cc*/ 	.word	0x00010840


	//   ....[81]....
        /*03d0*/ 	.word	0x00010880


	//   ....[82]....
        /*03d4*/ 	.word	0x00010d80


	//   ....[83]....
        /*03d8*/ 	.word	0x00011240


	//   ....[84]....
        /*03dc*/ 	.word	0x00011330


	//   ....[85]....
        /*03e0*/ 	.word	0x000113d0


	//   ....[86]....
        /*03e4*/ 	.word	0x00011450


	//   ....[87]....
        /*03e8*/ 	.word	0x00011500


	//   ....[88]....
        /*03ec*/ 	.word	0x00011560


	//   ....[89]....
        /*03f0*/ 	.word	0x00011610


	//   ....[90]....
        /*03f4*/ 	.word	0x00011670


	//   ....[91]....
        /*03f8*/ 	.word	0x00011720


	//   ....[92]....
        /*03fc*/ 	.word	0x000117c0


	//   ....[93]....
        /*0400*/ 	.word	0x00011820


	//   ....[94]....
        /*0404*/ 	.word	0x000118d0


	//   ....[95]....
        /*0408*/ 	.word	0x000119c0


	//   ....[96]....
        /*040c*/ 	.word	0x00011a60


	//   ....[97]....
        /*0410*/ 	.word	0x00011b40


	//   ....[98]....
        /*0414*/ 	.word	0x00011c50


	//   ....[99]....
        /*0418*/ 	.word	0x00011ca0


	//   ....[100]....
        /*041c*/ 	.word	0x00011d30


	//   ....[101]....
        /*0420*/ 	.word	0x00011e00


	//   ....[102]....
        /*0424*/ 	.word	0x00012070


	//   ....[103]....
        /*0428*/ 	.word	0x000120e0


	//   ....[104]....
        /*042c*/ 	.word	0x00012310


	//   ....[105]....
        /*0430*/ 	.word	0x00012380


	//   ....[106]....
        /*0434*/ 	.word	0x00012550


	//   ....[107]....
        /*0438*/ 	.word	0x000125a0


	//   ....[108]....
        /*043c*/ 	.word	0x000126f0


	//   ....[109]....
        /*0440*/ 	.word	0x000127d0


	//   ....[110]....
        /*0444*/ 	.word	0x00012a30


	//   ....[111]....
        /*0448*/ 	.word	0x00012a80


	//   ....[112]....
        /*044c*/ 	.word	0x00012c40


	//   ....[113]....
        /*0450*/ 	.word	0x00012c90


	//   ....[114]....
        /*0454*/ 	.word	0x00012e50


	//   ....[115]....
        /*0458*/ 	.word	0x00012ea0


	//   ....[116]....
        /*045c*/ 	.word	0x00012f80


	//   ....[117]....
        /*0460*/ 	.word	0x00013020


	//   ....[118]....
        /*0464*/ 	.word	0x00013080


	//   ....[119]....
        /*0468*/ 	.word	0x00013120


	//   ....[120]....
        /*046c*/ 	.word	0x00013180


	//   ....[121]....
        /*0470*/ 	.word	0x00013220


	//   ....[122]....
        /*0474*/ 	.word	0x00013280


	//   ....[123]....
        /*0478*/ 	.word	0x00013320


	//   ....[124]....
        /*047c*/ 	.word	0x00013400


	//   ....[125]....
        /*0480*/ 	.word	0x000134d0


	//   ....[126]....
        /*0484*/ 	.word	0x000135a0


	//   ....[127]....
        /*0488*/ 	.word	0x000136a0


	//   ....[128]....
        /*048c*/ 	.word	0x000137c0


	//   ....[129]....
        /*0490*/ 	.word	0x000138a0


	//   ....[130]....
        /*0494*/ 	.word	0x000139b0


	//   ....[131]....
        /*0498*/ 	.word	0x00013a80


	//   ....[132]....
        /*049c*/ 	.word	0x00013b90


	//----- nvinfo : EIATTR_REG_RECONFIG
	.align		4
.L_172:
        /*04a0*/ 	.byte	0x01, 0x54
	.zero		2


	//----- nvinfo : EIATTR_SYSCALL_OFFSETS
	.align		4
        /*04a4*/ 	.byte	0x04, 0x46
        /*04a6*/ 	.short	(.L_174 - .L_173)


	//   ....[0]....
.L_173:
        /*04a8*/ 	.word	0x00003330


	//   ....[1]....
        /*04ac*/ 	.word	0x0000d1d0


	//   ....[2]....
        /*04b0*/ 	.word	0x0000d310


	//   ....[3]....
        /*04b4*/ 	.word	0x0000d400


	//   ....[4]....
        /*04b8*/ 	.word	0x0000e0f0


	//   ....[5]....
        /*04bc*/ 	.word	0x0000e8f0


	//----- nvinfo : EIATTR_MBARRIER_INSTR_OFFSETS
	.align		4
.L_174:
        /*04c0*/ 	.byte	0x04, 0x39
        /*04c2*/ 	.short	(.L_176 - .L_175)


	//   ....[0]....
.L_175:
        /*04c4*/ 	.word	0x00000190
        /*04c8*/ 	.word	0x000000ff
        /*04cc*/ 	.word	0x00038800
        /*04d0*/ 	.short	0x0100
        /*04d2*/ 	.byte	0x08
	.zero		1


	//   ....[1]....
        /*04d4*/ 	.word	0x000001a0
        /*04d8*/ 	.word	0x000000ff
        /*04dc*/ 	.word	0x00038810
        /*04e0*/ 	.short	0x0100
        /*04e2*/ 	.byte	0x08
	.zero		1


	//   ....[2]....
        /*04e4*/ 	.word	0x000001b0
        /*04e8*/ 	.word	0x000000ff
        /*04ec*/ 	.word	0x00038820
        /*04f0*/ 	.short	0x0100
        /*04f2*/ 	.byte	0x08
	.zero		1


	//   ....[3]....
        /*04f4*/ 	.word	0x00000260
        /*04f8*/ 	.word	0x000000ff
        /*04fc*/ 	.word	0x00038830
        /*0500*/ 	.short	0x0100
        /*0502*/ 	.byte	0x06
	.zero		1


	//   ....[4]....
        /*0504*/ 	.word	0x00000270
        /*0508*/ 	.word	0x000000ff
        /*050c*/ 	.word	0x00038840
        /*0510*/ 	.short	0x0100
        /*0512*/ 	.byte	0x06
	.zero		1


	//   ....[5]....
        /*0514*/ 	.word	0x00000280
        /*0518*/ 	.word	0x000000ff
        /*051c*/ 	.word	0x00038838
        /*0520*/ 	.short	0x0100
        /*0522*/ 	.byte	0x06
	.zero		1


	//   ....[6]....
        /*0524*/ 	.word	0x00000290
        /*0528*/ 	.word	0x000000ff
        /*052c*/ 	.word	0x00038848
        /*0530*/ 	.short	0x0100
        /*0532*/ 	.byte	0x06
	.zero		1


	//   ....[7]....
        /*0534*/ 	.word	0x000003c0
        /*0538*/ 	.word	0x000000ff
        /*053c*/ 	.word	0x00038850
        /*0540*/ 	.short	0x0100
        /*0542*/ 	.byte	0x08
	.zero		1


	//   ....[8]....
        /*0544*/ 	.word	0x000003d0
        /*0548*/ 	.word	0x000000ff
        /*054c*/ 	.word	0x00038860
        /*0550*/ 	.short	0x0100
        /*0552*/ 	.byte	0x08
	.zero		1


	//   ....[9]....
        /*0554*/ 	.word	0x000003e0
        /*0558*/ 	.word	0x000000ff
        /*055c*/ 	.word	0x00038858
        /*0560*/ 	.short	0x0100
        /*0562*/ 	.byte	0x08
	.zero		1


	//   ....[10]....
        /*0564*/ 	.word	0x000003f0
        /*0568*/ 	.word	0x000000ff
        /*056c*/ 	.word	0x00038868
        /*0570*/ 	.short	0x0100
        /*0572*/ 	.byte	0x08
	.zero		1


	//   ....[11]....
        /*0574*/ 	.word	0x000004e0
        /*0578*/ 	.word	0x000000ff
        /*057c*/ 	.word	0x00038870
        /*0580*/ 	.short	0x0100
        /*0582*/ 	.byte	0x06
	.zero		1


	//   ....[12]....
        /*0584*/ 	.word	0x000004f0
        /*0588*/ 	.word	0x000000ff
        /*058c*/ 	.word	0x00038880
        /*0590*/ 	.short	0x0100
        /*0592*/ 	.byte	0x06
	.zero		1


	//   ....[13]....
        /*0594*/ 	.word	0x00000500
        /*0598*/ 	.word	0x000000ff
        /*059c*/ 	.word	0x00038878
        /*05a0*/ 	.short	0x0100
        /*05a2*/ 	.byte	0x06
	.zero		1


	//   ....[14]....
        /*05a4*/ 	.word	0x00000510
        /*05a8*/ 	.word	0x000000ff
        /*05ac*/ 	.word	0x00038888
        /*05b0*/ 	.short	0x0100
        /*05b2*/ 	.byte	0x06
	.zero		1


	//   ....[15]....
        /*05b4*/ 	.word	0x00000640
        /*05b8*/ 	.word	0x000000ff
        /*05bc*/ 	.word	0x00038890
        /*05c0*/ 	.short	0x0100
        /*05c2*/ 	.byte	0x08
	.zero		1


	//   ....[16]....
        /*05c4*/ 	.word	0x00000650
        /*05c8*/ 	.word	0x000000ff
        /*05cc*/ 	.word	0x000388a0
        /*05d0*/ 	.short	0x0100
        /*05d2*/ 	.byte	0x08
	.zero		1


	//   ....[17]....
        /*05d4*/ 	.word	0x00000660
        /*05d8*/ 	.word	0x000000ff
        /*05dc*/ 	.word	0x00038898
        /*05e0*/ 	.short	0x0100
        /*05e2*/ 	.byte	0x08
	.zero		1


	//   ....[18]....
        /*05e4*/ 	.word	0x00000670
        /*05e8*/ 	.word	0x000000ff
        /*05ec*/ 	.word	0x000388a8
        /*05f0*/ 	.short	0x0100
        /*05f2*/ 	.byte	0x08
	.zero		1


	//   ....[19]....
        /*05f4*/ 	.word	0x000007b0
        /*05f8*/ 	.word	0x000000ff
        /*05fc*/ 	.word	0x000388b0
        /*0600*/ 	.short	0x0100
        /*0602*/ 	.byte	0x08
	.zero		1


	//   ....[20]....
        /*0604*/ 	.word	0x000007c0
        /*0608*/ 	.word	0x000000ff
        /*060c*/ 	.word	0x000388c0
        /*0610*/ 	.short	0x0100
        /*0612*/ 	.byte	0x08
	.zero		1


	//   ....[21]....
        /*0614*/ 	.word	0x000007d0
        /*0618*/ 	.word	0x000000ff
        /*061c*/ 	.word	0x000388b8
        /*0620*/ 	.short	0x0100
        /*0622*/ 	.byte	0x08
	.zero		1


	//   ....[22]....
        /*0624*/ 	.word	0x000007e0
        /*0628*/ 	.word	0x000000ff
        /*062c*/ 	.word	0x000388c8
        /*0630*/ 	.short	0x0100
        /*0632*/ 	.byte	0x08
	.zero		1


	//   ....[23]....
        /*0634*/ 	.word	0x00001690
        /*0638*/ 	.word	0x000000ff
        /*063c*/ 	.word	0x00000000
        /*0640*/ 	.short	0x0101
        /*0642*/ 	.byte	0x07
	.zero		1


	//   ....[24]....
        /*0644*/ 	.word	0x00002150
        /*0648*/ 	.word	0x000000ff
        /*064c*/ 	.word	0x00000000
        /*0650*/ 	.short	0x0101
        /*0652*/ 	.byte	0x07
	.zero		1


	//   ....[25]....
        /*0654*/ 	.word	0x00003360
        /*0658*/ 	.word	0x00000002
        /*065c*/ 	.word	0x00038800
        /*0660*/ 	.short	0x010a
        /*0662*/ 	.byte	0x3f
	.zero		1


	//   ....[26]....
        /*0664*/ 	.word	0x00003510
        /*0668*/ 	.word	0x00000002
        /*066c*/ 	.word	0x00038830
        /*0670*/ 	.short	0x010a
        /*0672*/ 	.byte	0x3f
	.zero		1


	//   ....[27]....
        /*0674*/ 	.word	0x00003550
        /*0678*/ 	.word	0x00000002
        /*067c*/ 	.word	0x00038830
        /*0680*/ 	.short	0x010a
        /*0682*/ 	.byte	0x3f
	.zero		1


	//   ....[28]....
        /*0684*/ 	.word	0x00003960
        /*0688*/ 	.word	0x00000002
        /*068c*/ 	.word	0x00038810
        /*0690*/ 	.short	0x010a
        /*0692*/ 	.byte	0x3f
	.zero		1


	//   ....[29]....
        /*0694*/ 	.word	0x000039a0
        /*0698*/ 	.word	0x00000002
        /*069c*/ 	.word	0x00038850
        /*06a0*/ 	.short	0x010a
        /*06a2*/ 	.byte	0x3f
	.zero		1


	//   ....[30]....
        /*06a4*/ 	.word	0x00003a60
        /*06a8*/ 	.word	0x00000002
        /*06ac*/ 	.word	0x00038850
        /*06b0*/ 	.short	0x010a
        /*06b2*/ 	.byte	0x3f
	.zero		1


	//   ....[31]....
        /*06b4*/ 	.word	0x00005520
        /*06b8*/ 	.word	0x000000ff
        /*06bc*/ 	.word	0x00000000
        /*06c0*/ 	.short	0x0101
        /*06c2*/ 	.byte	0x07
	.zero		1


	//   ....[32]....
        /*06c4*/ 	.word	0x00006640
        /*06c8*/ 	.word	0x000000ff
        /*06cc*/ 	.word	0x00000000
        /*06d0*/ 	.short	0x0101
        /*06d2*/ 	.byte	0x07
	.zero		1


	//   ....[33]....
        /*06d4*/ 	.word	0x00006750
        /*06d8*/ 	.word	0x000000c4
        /*06dc*/ 	.word	0x00038830
        /*06e0*/ 	.short	0x010a
        /*06e2*/ 	.byte	0x3f
	.zero		1


	//   ....[34]....
        /*06e4*/ 	.word	0x000067a0
        /*06e8*/ 	.word	0x000000c4
        /*06ec*/ 	.word	0x00038830
        /*06f0*/ 	.short	0x010a
        /*06f2*/ 	.byte	0x3f
	.zero		1


	//   ....[35]....
        /*06f4*/ 	.word	0x00006ad0
        /*06f8*/ 	.word	0x000000c4
        /*06fc*/ 	.word	0x00038850
        /*0700*/ 	.short	0x010a
        /*0702*/ 	.byte	0x3f
	.zero		1


	//   ....[36]....
        /*0704*/ 	.word	0x00006b20
        /*0708*/ 	.word	0x000000c4
        /*070c*/ 	.word	0x00038850
        /*0710*/ 	.short	0x010a
        /*0712*/ 	.byte	0x3f
	.zero		1


	//   ....[37]....
        /*0714*/ 	.word	0x000081d0
        /*0718*/ 	.word	0x000000ff
        /*071c*/ 	.word	0x00000000
        /*0720*/ 	.short	0x0101
        /*0722*/ 	.byte	0x07
	.zero		1


	//   ....[38]....
        /*0724*/ 	.word	0x00009810
        /*0728*/ 	.word	0x000000ff
        /*072c*/ 	.word	0x00000000
        /*0730*/ 	.short	0x0101
        /*0732*/ 	.byte	0x07
	.zero		1


	//   ....[39]....
        /*0734*/ 	.word	0x0000a3a0
        /*0738*/ 	.word	0x000000ff
        /*073c*/ 	.word	0x00000000
        /*0740*/ 	.short	0x0101
        /*0742*/ 	.byte	0x04
	.zero		1


	//   ....[40]....
        /*0744*/ 	.word	0x0000dad0
        /*0748*/ 	.word	0x000000ff
        /*074c*/ 	.word	0x00038840
        /*0750*/ 	.short	0x010a
        /*0752*/ 	.byte	0x2a
	.zero		1


	//   ....[41]....
        /*0754*/ 	.word	0x0000df10
        /*0758*/ 	.word	0x000000ff
        /*075c*/ 	.word	0x00038830
        /*0760*/ 	.short	0x0107
        /*0762*/ 	.byte	0x2a
	.zero		1


	//   ....[42]....
        /*0764*/ 	.word	0x0000df80
        /*0768*/ 	.word	0x000000ff
        /*076c*/ 	.word	0x00038830
        /*0770*/ 	.short	0x0101
        /*0772*/ 	.byte	0x2a
	.zero		1


	//   ....[43]....
        /*0774*/ 	.word	0x0000e770
        /*0778*/ 	.word	0x000000ff
        /*077c*/ 	.word	0x00038800
        /*0780*/ 	.short	0x0107
        /*0782*/ 	.byte	0x2a
	.zero		1


	//   ....[44]....
        /*0784*/ 	.word	0x0000e7c0
        /*0788*/ 	.word	0x000000ff
        /*078c*/ 	.word	0x00038800
        /*0790*/ 	.short	0x0101
        /*0792*/ 	.byte	0x2a
	.zero		1


	//   ....[45]....
        /*0794*/ 	.word	0x0000f3c0
        /*0798*/ 	.word	0x000000ff
        /*079c*/ 	.word	0x00038810
        /*07a0*/ 	.short	0x0107
        /*07a2*/ 	.byte	0x2a
	.zero		1


	//   ....[46]....
        /*07a4*/ 	.word	0x0000f420
        /*07a8*/ 	.word	0x000000ff
        /*07ac*/ 	.word	0x00038810
        /*07b0*/ 	.short	0x0101
        /*07b2*/ 	.byte	0x2a
	.zero		1


	//   ....[47]....
        /*07b4*/ 	.word	0x0000f430
        /*07b8*/ 	.word	0x000000ff
        /*07bc*/ 	.word	0x00038820
        /*07c0*/ 	.short	0x010a
        /*07c2*/ 	.byte	0x2a
	.zero		1


	//   ....[48]....
        /*07c4*/ 	.word	0x0000f480
        /*07c8*/ 	.word	0x000000ff
        /*07cc*/ 	.word	0x00038860
        /*07d0*/ 	.short	0x010a
        /*07d2*/ 	.byte	0x2a
	.zero		1


	//   ....[49]....
        /*07d4*/ 	.word	0x0000fca0
        /*07d8*/ 	.word	0x000000ff
        /*07dc*/ 	.word	0x00038850
        /*07e0*/ 	.short	0x0107
        /*07e2*/ 	.byte	0x2a
	.zero		1


	//   ....[50]....
        /*07e4*/ 	.word	0x0000fd20
        /*07e8*/ 	.word	0x000000ff
        /*07ec*/ 	.word	0x00038850
        /*07f0*/ 	.short	0x0101
        /*07f2*/ 	.byte	0x2a
	.zero		1


	//   ....[51]....
        /*07f4*/ 	.word	0x000100a0
        /*07f8*/ 	.word	0x0000000a
        /*07fc*/ 	.word	0x00038840
        /*0800*/ 	.short	0x010a
        /*0802*/ 	.byte	0x3f
	.zero		1


	//   ....[52]....
        /*0804*/ 	.word	0x00010430
        /*0808*/ 	.word	0x0000000a
        /*080c*/ 	.word	0x00038830
        /*0810*/ 	.short	0x0107
        /*0812*/ 	.byte	0x3f
	.zero		1


	//   ....[53]....
        /*0814*/ 	.word	0x000104e0
        /*0818*/ 	.word	0x0000000a
        /*081c*/ 	.word	0x00038830
        /*0820*/ 	.short	0x0101
        /*0822*/ 	.byte	0x3f
	.zero		1


	//   ....[54]....
        /*0824*/ 	.word	0x00010510
        /*0828*/ 	.word	0x0000000a
        /*082c*/ 	.word	0x00038860
        /*0830*/ 	.short	0x010a
        /*0832*/ 	.byte	0x3f
	.zero		1


	//   ....[55]....
        /*0834*/ 	.word	0x00010b50
        /*0838*/ 	.word	0x0000000a
        /*083c*/ 	.word	0x00038850
        /*0840*/ 	.short	0x0107
        /*0842*/ 	.byte	0x3f
	.zero		1


	//   ....[56]....
        /*0844*/ 	.word	0x00010c20
        /*0848*/ 	.word	0x0000000a
        /*084c*/ 	.word	0x00038850
        /*0850*/ 	.short	0x0101
        /*0852*/ 	.byte	0x3f
	.zero		1


	//   ....[57]....
        /*0854*/ 	.word	0x00010d00
        /*0858*/ 	.word	0x00000005
        /*085c*/ 	.word	0x00038820
        /*0860*/ 	.short	0x010a
        /*0862*/ 	.byte	0x3f
	.zero		1


	//   ....[58]....
        /*0864*/ 	.word	0x00010e90
        /*0868*/ 	.word	0x00000003
        /*086c*/ 	.word	0x00038840
        /*0870*/ 	.short	0x010a
        /*0872*/ 	.byte	0x3f
	.zero		1


	//   ....[59]....
        /*0874*/ 	.word	0x00010f30
        /*0878*/ 	.word	0x00000005
        /*087c*/ 	.word	0x00038840
        /*0880*/ 	.short	0x010a
        /*0882*/ 	.byte	0x3f
	.zero		1


	//   ....[60]....
        /*0884*/ 	.word	0x00010f70
        /*0888*/ 	.word	0x00000003
        /*088c*/ 	.word	0x00038860
        /*0890*/ 	.short	0x010a
        /*0892*/ 	.byte	0x3f
	.zero		1


	//   ....[61]....
        /*0894*/ 	.word	0x00010fb0
        /*0898*/ 	.word	0x00000005
        /*089c*/ 	.word	0x00038860
        /*08a0*/ 	.short	0x010a
        /*08a2*/ 	.byte	0x3f
	.zero		1


	//   ....[62]....
        /*08a4*/ 	.word	0x00011010
        /*08a8*/ 	.word	0x00000002
        /*08ac*/ 	.word	0x00038800
        /*08b0*/ 	.short	0x010a
        /*08b2*/ 	.byte	0x3f
	.zero		1


	//   ....[63]....
        /*08b4*/ 	.word	0x00011060
        /*08b8*/ 	.word	0x00000002
        /*08bc*/ 	.word	0x00038830
        /*08c0*/ 	.short	0x010a
        /*08c2*/ 	.byte	0x3f
	.zero		1


	//   ....[64]....
        /*08c4*/ 	.word	0x000110b0
        /*08c8*/ 	.word	0x00000002
        /*08cc*/ 	.word	0x00038810
        /*08d0*/ 	.short	0x010a
        /*08d2*/ 	.byte	0x3f
	.zero		1


	//   ....[65]....
        /*08d4*/ 	.word	0x00011100
        /*08d8*/ 	.word	0x00000002
        /*08dc*/ 	.word	0x00038850
        /*08e0*/ 	.short	0x010a
        /*08e2*/ 	.byte	0x3f
	.zero		1


	//   ....[66]....
        /*08e4*/ 	.word	0x00011150
        /*08e8*/ 	.word	0x000000c4
        /*08ec*/ 	.word	0x00038830
        /*08f0*/ 	.short	0x010a
        /*08f2*/ 	.byte	0x3f
	.zero		1


	//   ....[67]....
        /*08f4*/ 	.word	0x000111a0
        /*08f8*/ 	.word	0x000000c4
        /*08fc*/ 	.word	0x00038850
        /*0900*/ 	.short	0x010a
        /*0902*/ 	.byte	0x3f
	.zero		1


	//   ....[68]....
        /*0904*/ 	.word	0x00011280
        /*0908*/ 	.word	0x00000003
        /*090c*/ 	.word	0x00038840
        /*0910*/ 	.short	0x010a
        /*0912*/ 	.byte	0x3f
	.zero		1


	//   ....[69]....
        /*0914*/ 	.word	0x000125e0
        /*0918*/ 	.word	0x00000003
        /*091c*/ 	.word	0x00038820
        /*0920*/ 	.short	0x010a
        /*0922*/ 	.byte	0x3f
	.zero		1


	//   ....[70]....
        /*0924*/ 	.word	0x00012640
        /*0928*/ 	.word	0x00000003
        /*092c*/ 	.word	0x00038860
        /*0930*/ 	.short	0x010a
        /*0932*/ 	.byte	0x3f
	.zero		1


	//   ....[71]....
        /*0934*/ 	.word	0x00012ed0
        /*0938*/ 	.word	0x0000000a
        /*093c*/ 	.word	0x00038840
        /*0940*/ 	.short	0x010a
        /*0942*/ 	.byte	0x3f
	.zero		1


	//   ....[72]....
        /*0944*/ 	.word	0x00013350
        /*0948*/ 	.word	0x0000000a
        /*094c*/ 	.word	0x00038860
        /*0950*/ 	.short	0x010a
        /*0952*/ 	.byte	0x3f
	.zero		1


	//   ....[73]....
        /*0954*/ 	.word	0x00013ab0
        /*0958*/ 	.word	0x00000005
        /*095c*/ 	.word	0x00038820
        /*0960*/ 	.short	0x010a
        /*0962*/ 	.byte	0x3f
	.zero		1


	//   ....[74]....
        /*0964*/ 	.word	0x00013c50
        /*0968*/ 	.word	0x00000003
        /*096c*/ 	.word	0x00038840
        /*0970*/ 	.short	0x010a
        /*0972*/ 	.byte	0x3f
	.zero		1


	//   ....[75]....
        /*0974*/ 	.word	0x00013ca0
        /*0978*/ 	.word	0x00000005
        /*097c*/ 	.word	0x00038840
        /*0980*/ 	.short	0x010a
        /*0982*/ 	.byte	0x3f
	.zero		1


	//   ....[76]....
        /*0984*/ 	.word	0x00013cf0
        /*0988*/ 	.word	0x00000003
        /*098c*/ 	.word	0x00038860
        /*0990*/ 	.short	0x010a
        /*0992*/ 	.byte	0x3f
	.zero		1


	//----- nvinfo : EIATTR_NUM_MBARRIERS
	.align		4
.L_176:
        /*0994*/ 	.byte	0x03, 0x38
        /*0996*/ 	.short	0x0017


	//----- nvinfo : EIATTR_EXIT_INSTR_OFFSETS
	.align		4
        /*0998*/ 	.byte	0x04, 0x1c
        /*099a*/ 	.short	(.L_178 - .L_177)


	//   ....[0]....
.L_177:
        /*099c*/ 	.word	0x00011000


	//----- nvinfo : EIATTR_MAX_THREADS
	.align		4
.L_178:
        /*09a0*/ 	.byte	0x04, 0x05
        /*09a2*/ 	.short	(.L_180 - .L_179)
.L_179:
        /*09a4*/ 	.word	0x00000180
        /*09a8*/ 	.word	0x00000001
        /*09ac*/ 	.word	0x00000001


	//----- nvinfo : EIATTR_CRS_STACK_SIZE
	.align		4
.L_180:
        /*09b0*/ 	.byte	0x04, 0x1e
        /*09b2*/ 	.short	(.L_182 - .L_181)
.L_181:
        /*09b4*/ 	.word	0x00000000


	//----- nvinfo : EIATTR_CBANK_PARAM_SIZE
	.align		4
.L_182:
        /*09b8*/ 	.byte	0x03, 0x19
        /*09ba*/ 	.short	0x0b70


	//----- nvinfo : EIATTR_PARAM_CBANK
	.align		4
        /*09bc*/ 	.byte	0x04, 0x0a
        /*09be*/ 	.short	(.L_184 - .L_183)
	.align		4
.L_183:
        /*09c0*/ 	.word	index@(.nv.constant0._ZN7cutlass13device_kernelIN5flash11enable_sm90INS1_16FlashAttnFwdSm90INS1_25CollectiveMainloopFwdSm90ILi2EN4cute5tupleIJNS5_1CILi1EEES8_S8_EEENS6_IJNS7_ILi64EEESA_SA_EEELi512ENS_10bfloat16_tEfNS_4arch4Sm90ELb0ELb0ELb1ELb0ELb1ELb0ELb1ELb0ELb0ELb1ELb1ELb0EEENS1_21CollectiveEpilogueFwdINS6_IJSA_NS7_ILi512EEESA_EEES9_SC_SE_Li256ELb0ELb1ELb1ELb0EEENS1_19SingleTileSchedulerILb0ELb1ELb1ELi64EEEEEEEEEvNT_6ParamsE)
        /*09c4*/ 	.short	0x0210
        /*09c6*/ 	.short	0x0b70


	//----- nvinfo : EIATTR_SW_WAR
	.align		4
.L_184:
        /*09c8*/ 	.byte	0x04, 0x36
        /*09ca*/ 	.short	(.L_186 - .L_185)
.L_185:
        /*09cc*/ 	.word	0x00000008
.L_186:


//--------------------- .nv.info._ZN7cutlass13device_kernelIN5flash11enable_sm90INS1_16FlashAttnFwdSm90INS1_25CollectiveMainloopFwdSm90ILi2EN4cute5tupleIJNS5_1CILi1EEES8_S8_EEENS6_IJNS7_ILi64EEESA_SA_EEELi512ENS_10bfloat16_tEfNS_4arch4Sm90ELb0ELb0ELb1ELb1ELb1ELb0ELb0ELb0ELb0ELb1ELb1ELb0EEENS1_21CollectiveEpilogueFwdINS6_IJSA_NS7_ILi512EEESA_EEES9_SC_SE_Li256ELb1ELb1ELb1ELb0EEENS1_36VarlenDynamicPersistentTileSchedulerILi64ELi64ELi256ELi128ELb1ELb1ELb1ELb0ELb1ELb1EEEEEEEEEvNT_6ParamsE --------------------------
	.section	.nv.info._ZN7cutlass13device_kernelIN5flash11enable_sm90INS1_16FlashAttnFwdSm90INS1_25CollectiveMainloopFwdSm90ILi2EN4cute5tupleIJNS5_1CILi1EEES8_S8_EEENS6_IJNS7_ILi64EEESA_SA_EEELi512ENS_10bfloat16_tEfNS_4arch4Sm90ELb0ELb0ELb1ELb1ELb1ELb0ELb0ELb0ELb0ELb1ELb1ELb0EEENS1_21CollectiveEpilogueFwdINS6_IJSA_NS7_ILi512EEESA_EEES9_SC_SE_Li256ELb1ELb1ELb1ELb0EEENS1_36VarlenDynamicPersistentTileSchedulerILi64ELi64ELi256ELi128ELb1ELb1ELb1ELb0ELb1ELb1EEEEEEEEEvNT_6ParamsE,"",@"SHT_CUDA_INFO"
	.sectionflags	@""
	.align	4


	//----- nvinfo : EIATTR_CUDA_API_VERSION
	.align		4
        /*0000*/ 	.byte	0x04, 0x37
        /*0002*/ 	.short	(.L_188 - .L_187)
.L_187:
        /*0004*/ 	.word	0x00000082


	//----- nvinfo : EIATTR_KPARAM_INFO
	.align		4
.L_188:
        /*0008*/ 	.byte	0x04, 0x17
        /*000a*/ 	.short	(.L_190 - .L_189)
.L_189:
        /*000c*/ 	.word	0x00000000
        /*0010*/ 	.short	0x0000
        /*0012*/ 	.short	0x0070
        /*0014*/ 	.byte	0x00, 0xf0, 0x01, 0x2a


	//----- nvinfo : EIATTR_SPARSE_MMA_MASK
	.align		4
.L_190:
        /*0018*/ 	.byte	0x03, 0x50
        /*001a*/ 	.short	0x0000


	//----- nvinfo : EIATTR_MAXREG_COUNT
	.align		4
        /*001c*/ 	.byte	0x03, 0x1b
        /*001e*/ 	.short	0x00a8


	//----- nvinfo : EIATTR_NUM_BARRIERS
	.align		4
        /*0020*/ 	.byte	0x02, 0x4c
        /*0022*/ 	.byte	0x10
	.zero		1


	//----- nvinfo : EIATTR_EXTERNS
	.align		4
        /*0024*/ 	.byte	0x04, 0x0f
        /*0026*/ 	.short	(.L_192 - .L_191)


	//   ....[0]....
	.align		4
.L_191:
        /*0028*/ 	.word	index@(__assertfail)


	//----- nvinfo : EIATTR_ANNOTATIONS
	.align		4
.L_192:
        /*002c*/ 	.byte	0x04, 0x55
        /*002e*/ 	.short	(.L_194 - .L_193)


	//   ....[0]....
.L_193:
        /*0030*/ 	.word	0x00000001
        /*0034*/ 	.byte	0x30, 0x0d, 0x00, 0x00, 0x01, 0x00, 0x00, 0x00, 0x00, 0x0e, 0x00, 0x00, 0x01, 0x00, 0x00, 0x00
        /* <DEDUP_REMOVED lines=18> */
        /*0164*/ 	.byte	0xd0, 0x34, 0x01, 0x00


	//----- nvinfo : EIATTR_MERCURY_ISA_VERSION
	.align		4
.L_194:
        /*0168*/ 	.byte	0x03, 0x5f
        /*016a*/ 	.short	0x0101


	//----- nvinfo : EIATTR_UNUSED_LOAD_BYTE_OFFSET
	.align		4
        /*016c*/ 	.byte	0x04, 0x44
        /*016e*/ 	.short	(.L_196 - .L_195)


	//   ....[0]....
.L_195:
        /*0170*/ 	.word	0x00000940
        /*0174*/ 	.word	0x0000fff0


	//   ....[1]....
        /*0178*/ 	.word	0x000080f0
        /*017c*/ 	.word	0x0000fff0


	//----- nvinfo : EIATTR_INT_WARP_WIDE_INSTR_OFFSETS
	.align		4
.L_196:
        /*0180*/ 	.byte	0x04, 0x31
        /*0182*/ 	.short	(.L_198 - .L_197)


	//   ....[0]....
.L_197:
        /*0184*/ 	.word	0x000000c0


	//   ....[1]....
        /*0188*/ 	.word	0x000000d0


	//   ....[2]....
        /*018c*/ 	.word	0x00000170


	//   ....[3]....
        /*0190*/ 	.word	0x0000e080


	//   ....[4]....
        /*0194*/ 	.word	0x0000e110


	//   ....[5]....
        /*0198*/ 	.word	0x00011500


	//   ....[6]....
        /*019c*/ 	.word	0x00011590


	//----- nvinfo : EIATTR_COOP_GROUP_MASK_REGIDS
	.align		4
.L_198:
        /*01a0*/ 	.byte	0x04, 0x29
        /*01a2*/ 	.short	(.L_200 - .L_199)


	//   ....[0]....
.L_199:
        /*01a4*/ 	.word	0xffffffff


	//   ....[1]....
        /*01a8*/ 	.word	0xffffffff


	//   ....[2]....
        /*01ac*/ 	.word	0xffffffff


	//   ....[3]....
        /*01b0*/ 	.word	0xffffffff


	//   ....[4]....
        /*01b4*/ 	.word	0xffffffff


	//   ....[5]....
        /*01b8*/ 	.word	0xffffffff


	//   ....[6]....
        /*01bc*/ 	.word	0xffffffff


	//   ....[7]....
        /*01c0*/ 	.word	0xffffffff


	//   ....[8]....
        /*01c4*/ 	.word	0xffffffff


	//   ....[9]....
        /*01c8*/ 	.word	0xffffffff


	//   ....[10]....
        /*01cc*/ 	.word	0xffffffff


	//   ....[11]....
        /*01d0*/ 	.word	0xffffffff


	//   ....[12]....
        /*01d4*/ 	.word	0xffffffff


	//   ....[13]....
        /*01d8*/ 	.word	0xffffffff


	//   ....[14]....
        /*01dc*/ 	.word	0xffffffff


	//   ....[15]....
        /*01e0*/ 	.word	0xffffffff


	//   ....[16]....
        /*01e4*/ 	.word	0xffffffff


	//   ....[17]....
        /*01e8*/ 	.word	0xffffffff


	//   ....[18]....
        /*01ec*/ 	.word	0xffffffff


	//   ....[19]....
        /*01f0*/ 	.word	0xffffffff


	//   ....[20]....
        /*01f4*/ 	.word	0xffffffff


	//   ....[21]....
        /*01f8*/ 	.word	0xffffffff


	//   ....[22]....
        /*01fc*/ 	.word	0xffffffff


	//   ....[23]....
        /*0200*/ 	.word	0xffffffff


	//   ....[24]....
        /*0204*/ 	.word	0xffffffff


	//   ....[25]....
        /*0208*/ 	.word	0xffffffff


	//   ....[26]....
        /*020c*/ 	.word	0xffffffff


	//   ....[27]....
        /*0210*/ 	.word	0xffffffff


	//   ....[28]....
        /*0214*/ 	.word	0xffffffff


	//   ....[29]....
        /*0218*/ 	.word	0xffffffff


	//   ....[30]....
        /*021c*/ 	.word	0xffffffff


	//   ....[31]....
        /*0220*/ 	.word	0xffffffff


	//   ....[32]....
        /*0224*/ 	.word	0xffffffff


	//   ....[33]....
        /*0228*/ 	.word	0xffffffff


	//   ....[34]....
        /*022c*/ 	.word	0xffffffff


	//   ....[35]....
        /*0230*/ 	.word	0xffffffff


	//   ....[36]....
        /*0234*/ 	.word	0xffffffff


	//   ....[37]....
        /*0238*/ 	.word	0xffffffff


	//   ....[38]....
        /*023c*/ 	.word	0xffffffff


	//   ....[39]....
        /*0240*/ 	.word	0xffffffff


	//   ....[40]....
        /*0244*/ 	.word	0xffffffff


	//   ....[41]....
        /*0248*/ 	.word	0xffffffff


	//   ....[42]....
        /*024c*/ 	.word	0xffffffff


	//   ....[43]....
        /*0250*/ 	.word	0xffffffff


	//   ....[44]....
        /*0254*/ 	.word	0xffffffff


	//   ....[45]....
        /*0258*/ 	.word	0xffffffff


	//   ....[46]....
        /*025c*/ 	.word	0xffffffff


	//   ....[47]....
        /*0260*/ 	.word	0xffffffff


	//   ....[48]....
        /*0264*/ 	.word	0xffffffff


	//   ....[49]....
        /*0268*/ 	.word	0xffffffff


	//   ....[50]....
        /*026c*/ 	.word	0xffffffff


	//   ....[51]....
        /*0270*/ 	.word	0xffffffff


	//   ....[52]....
        /*0274*/ 	.word	0xffffffff


	//   ....[53]....
        /*0278*/ 	.word	0xffffffff


	//   ....[54]....
        /*027c*/ 	.word	0xffffffff


	//   ....[55]....
        /*0280*/ 	.word	0xffffffff


	//   ....[56]....
        /*0284*/ 	.word	0xffffffff


	//   ....[57]....
        /*0288*/ 	.word	0xffffffff


	//   ....[58]....
        /*028c*/ 	.word	0xffffffff


	//   ....[59]....
        /*0290*/ 	.word	0xffffffff


	//   ....[60]....
        /*0294*/ 	.word	0xffffffff


	//   ....[61]....
        /*0298*/ 	.word	0xffffffff


	//   ....[62]....
        /*029c*/ 	.word	0xffffffff


	//   ....[63]....
        /*02a0*/ 	.word	0xffffffff


	//   ....[64]....
        /*02a4*/ 	.word	0xffffffff


	//   ....[65]....
        /*02a8*/ 	.word	0xffffffff


	//   ....[66]....
        /*02ac*/ 	.word	0xffffffff


	//   ....[67]....
        /*02b0*/ 	.word	0xffffffff


	//   ....[68]....
        /*02b4*/ 	.word	0xffffffff


	//   ....[69]....
        /*02b8*/ 	.word	0xffffffff


	//   ....[70]....
        /*02bc*/ 	.word	0xffffffff


	//   ....[71]....
        /*02c0*/ 	.word	0xffffffff


	//   ....[72]....
        /*02c4*/ 	.word	0xffffffff


	//   ....[73]....
        /*02c8*/ 	.word	0xffffffff


	//   ....[74]....
        /*02cc*/ 	.word	0xffffffff


	//   ....[75]....
        /*02d0*/ 	.word	0xffffffff


	//   ....[76]....
        /*02d4*/ 	.word	0xffffffff


	//   ....[77]....
        /*02d8*/ 	.word	0xffffffff


	//   ....[78]....
        /*02dc*/ 	.word	0xffffffff


	//   ....[79]....
        /*02e0*/ 	.word	0xffffffff


	//   ....[80]....
        /*02e4*/ 	.word	0xffffffff


	//   ....[81]....
        /*02e8*/ 	.word	0xffffffff


	//   ....[82]....
        /*02ec*/ 	.word	0xffffffff


	//   ....[83]....
        /*02f0*/ 	.word	0xffffffff


	//   ....[84]....
        /*02f4*/ 	.word	0xffffffff


	//   ....[85]....
        /*02f8*/ 	.word	0xffffffff


	//   ....[86]....
        /*02fc*/ 	.word	0xffffffff


	//   ....[87]....
        /*0300*/ 	.word	0xffffffff


	//   ....[88]....
        /*0304*/ 	.word	0xffffffff


	//   ....[89]....
        /*0308*/ 	.word	0xffffffff


	//   ....[90]....
        /*030c*/ 	.word	0xffffffff


	//   ....[91]....
        /*0310*/ 	.word	0xffffffff


	//   ....[92]....
        /*0314*/ 	.word	0xffffffff


	//   ....[93]....
        /*0318*/ 	.word	0xffffffff


	//   ....[94]....
        /*031c*/ 	.word	0xffffffff


	//   ....[95]....
        /*0320*/ 	.word	0xffffffff


	//   ....[96]....
        /*0324*/ 	.word	0xffffffff


	//   ....[97]....
        /*0328*/ 	.word	0xffffffff


	//   ....[98]....
        /*032c*/ 	.word	0xffffffff


	//   ....[99]....
        /*0330*/ 	.word	0xffffffff


	//   ....[100]....
        /*0334*/ 	.word	0xffffffff


	//   ....[101]....
        /*0338*/ 	.word	0xffffffff


	//   ....[102]....
        /*033c*/ 	.word	0xffffffff


	//   ....[103]....
        /*0340*/ 	.word	0xffffffff


	//   ....[104]....
        /*0344*/ 	.word	0xffffffff


	//   ....[105]....
        /*0348*/ 	.word	0xffffffff


	//   ....[106]....
        /*034c*/ 	.word	0xffffffff


	//   ....[107]....
        /*0350*/ 	.word	0xffffffff


	//   ....[108]....
        /*0354*/ 	.word	0xffffffff


	//   ....[109]....
        /*0358*/ 	.word	0xffffffff


	//   ....[110]....
        /*035c*/ 	.word	0xffffffff


	//   ....[111]....
        /*0360*/ 	.word	0xffffffff


	//   ....[112]....
        /*0364*/ 	.word	0xffffffff


	//   ....[113]....
        /*0368*/ 	.word	0xffffffff


	//   ....[114]....
        /*036c*/ 	.word	0xffffffff


	//   ....[115]....
        /*0370*/ 	.word	0x0500000f


	//   ....[116]....
        /*0374*/ 	.word	0x0500000f


	//   ....[117]....
        /*0378*/ 	.word	0x0500000f


	//   ....[118]....
        /*037c*/ 	.word	0x0500000f


	//   ....[119]....
        /*0380*/ 	.word	0x0500000f


	//   ....[120]....
        /*0384*/ 	.word	0x0500000f


	//   ....[121]....
        /*0388*/ 	.word	0x0500000f


	//   ....[122]....
        /*038c*/ 	.word	0x0500000f


	//   ....[123]....
        /*0390*/ 	.word	0x0500000f


	//   ....[124]....
        /*0394*/ 	.word	0x0500000f


	//   ....[125]....
        /*0398*/ 	.word	0x0500000f


	//   ....[126]....
        /*039c*/ 	.word	0x0500000f


	//   ....[127]....
        /*03a0*/ 	.word	0x0500000f


	//   ....[128]....
        /*03a4*/ 	.word	0x0500000f


	//   ....[129]....
        /*03a8*/ 	.word	0x0500000f


	//   ....[130]....
        /*03ac*/ 	.word	0x0500000f


	//   ....[131]....
        /*03b0*/ 	.word	0x0500000f


	//   ....[132]....
        /*03b4*/ 	.word	0x0500000f


	//   ....[133]....
        /*03b8*/ 	.word	0x0500000f


	//   ....[134]....
        /*03bc*/ 	.word	0x0500000f


	//   ....[135]....
        /*03c0*/ 	.word	0x0500000f


	//   ....[136]....
        /*03c4*/ 	.word	0x0500000f


	//   ....[137]....
        /*03c8*/ 	.word	0x0500000f


	//   ....[138]....
        /*03cc*/ 	.word	0x0500000f


	//   ....[139]....
        /*03d0*/ 	.word	0x0500000f


	//   ....[140]....
        /*03d4*/ 	.word	0x0500000f


	//   ....[141]....
        /*03d8*/ 	.word	0x0500000f


	//   ....[142]....
        /*03dc*/ 	.word	0x0500000f


	//   ....[143]....
        /*03e0*/ 	.word	0x0500000f


	//   ....[144]....
        /*03e4*/ 	.word	0x0500000f


	//   ....[145]....
        /*03e8*/ 	.word	0x0500000f


	//   ....[146]....
        /*03ec*/ 	.word	0x0500000f


	//   ....[147]....
        /*03f0*/ 	.word	0x0500000f


	//   ....[148]....
        /*03f4*/ 	.word	0x0500000f


	//   ....[149]....
        /*03f8*/ 	.word	0x0500000f


	//   ....[150]....
        /*03fc*/ 	.word	0x0500000f


	//   ....[151]....
        /*0400*/ 	.word	0x0500000f


	//   ....[152]....
        /*0404*/ 	.word	0x0500000f


	//   ....[153]....
        /*0408*/ 	.word	0x0500000f


	//   ....[154]....
        /*040c*/ 	.word	0x0500000f


	//   ....[155]....
        /*0410*/ 	.word	0x0500000f


	//   ....[156]....
        /*0414*/ 	.word	0x0500000f


	//   ....[157]....
        /*0418*/ 	.word	0x0500000f


	//   ....[158]....
        /*041c*/ 	.word	0x0500000f


	//   ....[159]....
        /*0420*/ 	.word	0x0500000f


	//   ....[160]....
        /*0424*/ 	.word	0x0500000f


	//   ....[161]....
        /*0428*/ 	.word	0x0500000f


	//   ....[162]....
        /*042c*/ 	.word	0x0500000f


	//   ....[163]....
        /*0430*/ 	.word	0x0500000f


	//   ....[164]....
        /*0434*/ 	.word	0x0500000f


	//   ....[165]....
        /*0438*/ 	.word	0x0500000f


	//   ....[166]....
        /*043c*/ 	.word	0x0500000f


	//   ....[167]....
        /*0440*/ 	.word	0x0500000f


	//   ....[168]....
        /*0444*/ 	.word	0x0500000f


	//   ....[169]....
        /*0448*/ 	.word	0x0500000f


	//   ....[170]....
        /*044c*/ 	.word	0x0500000f


	//   ....[171]....
        /*0450*/ 	.word	0x0500000f


	//   ....[172]....
        /*0454*/ 	.word	0x0500000f


	//   ....[173]....
        /*0458*/ 	.word	0x0500000f


	//   ....[174]....
        /*045c*/ 	.word	0x0500000f


	//----- nvinfo : EIATTR_COOP_GROUP_INSTR_OFFSETS
	.align		4
.L_200:
        /*0460*/ 	.byte	0x04, 0x28
        /*0462*/ 	.short	(.L_202 - .L_201)


	//   ....[0]....
.L_201:
        /*0464*/ 	.word	0x00000070


	//   ....[1]....
        /*0468*/ 	.word	0x000000b0


	//   ....[2]....
        /*046c*/ 	.word	0x00000290


	//   ....[3]....
        /*0470*/ 	.word	0x000003f0


	//   ....[4]....
        /*0474*/ 	.word	0x00000510


	//   ....[5]....
        /*0478*/ 	.word	0x00000670


	//   ....[6]....
        /*047c*/ 	.word	0x00001e00


	//   ....[7]....
        /*0480*/ 	.word	0x00003e10


	//   ....[8]....
        /*0484*/ 	.word	0x00004c00


	//   ....[9]....
        /*0488*/ 	.word	0x00004c90


	//   ....[10]....
        /*048c*/ 	.word	0x00004ed0


	//   ....[11]....
        /*0490*/ 	.word	0x00004f90


	//   ....[12]....
        /*0494*/ 	.word	0x000057f0


	//   ....[13]....
        /*0498*/ 	.word	0x00005fc0


	//   ....[14]....
        /*049c*/ 	.word	0x00006030


	//   ....[15]....
        /*04a0*/ 	.word	0x00006890


	//   ....[16]....
        /*04a4*/ 	.word	0x000068f0


	//   ....[17]....
        /*04a8*/ 	.word	0x00007540


	//   ....[18]....
        /*04ac*/ 	.word	0x00007600


	//   ....[19]....
        /*04b0*/ 	.word	0x00007670


	//   ....[20]....
        /*04b4*/ 	.word	0x00007690


	//   ....[21]....
        /*04b8*/ 	.word	0x000076d0


	//   ....[22]....
        /*04bc*/ 	.word	0x00008ec0


	//   ....[23]....
        /*04c0*/ 	.word	0x000092d0


	//   ....[24]....
        /*04c4*/ 	.word	0x000092f0


	//   ....[25]....
        /*04c8*/ 	.word	0x00009320


	//   ....[26]....
        /*04cc*/ 	.word	0x00009330


	//   ....[27]....
        /*04d0*/ 	.word	0x00009fc0


	//   ....[28]....
        /*04d4*/ 	.word	0x00009fe0


	//   ....[29]....
        /*04d8*/ 	.word	0x0000a290


	//   ....[30]....
        /*04dc*/ 	.word	0x0000a2b0


	//   ....[31]....
        /*04e0*/ 	.word	0x0000aa20


	//   ....[32]....
        /*04e4*/ 	.word	0x0000aa30


	//   ....[33]....
        /*04e8*/ 	.word	0x0000b280


	//   ....[34]....
        /*04ec*/ 	.word	0x0000b2a0


	//   ....[35]....
        /*04f0*/ 	.word	0x0000c6a0


	//   ....[36]....
        /*04f4*/ 	.word	0x0000c6d0


	//   ....[37]....
        /*04f8*/ 	.word	0x0000c900


	//   ....[38]....
        /*04fc*/ 	.word	0x0000c920


	//   ....[39]....
        /*0500*/ 	.word	0x0000cbe0


	//   ....[40]....
        /*0504*/ 	.word	0x0000cdd0


	//   ....[41]....
        /*0508*/ 	.word	0x0000ce00


	//   ....[42]....
        /*050c*/ 	.word	0x0000ce30


	//   ....[43]....
        /*0510*/ 	.word	0x0000ce60


	//   ....[44]....
        /*0514*/ 	.word	0x0000ce90


	//   ....[45]....
        /*0518*/ 	.word	0x0000cec0


	//   ....[46]....
        /*051c*/ 	.word	0x0000d030


	//   ....[47]....
        /*0520*/ 	.word	0x0000d060


	//   ....[48]....
        /*0524*/ 	.word	0x0000d090


	//   ....[49]....
        /*0528*/ 	.word	0x0000d0c0


	//   ....[50]....
        /*052c*/ 	.word	0x0000d0f0


	//   ....[51]....
        /*0530*/ 	.word	0x0000d120


	//   ....[52]....
        /*0534*/ 	.word	0x0000d1b0


	//   ....[53]....
        /*0538*/ 	.word	0x0000d1e0


	//   ....[54]....
        /*053c*/ 	.word	0x0000d1f0


	//   ....[55]....
        /*0540*/ 	.word	0x0000d280


	//   ....[56]....
        /*0544*/ 	.word	0x0000ee20


	//   ....[57]....
        /*0548*/ 	.word	0x0000ee40


	//   ....[58]....
        /*054c*/ 	.word	0x0000eed0


	//   ....[59]....
        /*0550*/ 	.word	0x0000eef0


	//   ....[60]....
        /*0554*/ 	.word	0x0000ef70


	//   ....[61]....
        /*0558*/ 	.word	0x0000ef90


	//   ....[62]....
        /*055c*/ 	.word	0x0000efa0


	//   ....[63]....
        /*0560*/ 	.word	0x0000efb0


	//   ....[64]....
        /*0564*/ 	.word	0x0000f700


	//   ....[65]....
        /*0568*/ 	.word	0x0000f730


	//   ....[66]....
        /*056c*/ 	.word	0x0000f7d0


	//   ....[67]....
        /*0570*/ 	.word	0x0000f7f0


	//   ....[68]....
        /*0574*/ 	.word	0x0000f870


	//   ....[69]....
        /*0578*/ 	.word	0x0000f890


	//   ....[70]....
        /*057c*/ 	.word	0x0000f8a0


	//   ....[71]....
        /*0580*/ 	.word	0x0000f8b0


	//   ....[72]....
        /*0584*/ 	.word	0x0000fd30


	//   ....[73]....
        /*0588*/ 	.word	0x0000fdf0


	//   ....[74]....
        /*058c*/ 	.word	0x0000ff40


	//   ....[75]....
        /*0590*/ 	.word	0x0000ff80


	//   ....[76]....
        /*0594*/ 	.word	0x0000ff90


	//   ....[77]....
        /*0598*/ 	.word	0x0000ffa0


	//   ....[78]....
        /*059c*/ 	.word	0x000100f0


	//   ....[79]....
        /*05a0*/ 	.word	0x00010240


	//   ....[80]....
        /*05a4*/ 	.word	0x00010a30


	//   ....[81]....
        /*05a8*/ 	.word	0x00010a50


	//   ....[82]....
        /*05ac*/ 	.word	0x00010aa0


	//   ....[83]....
        /*05b0*/ 	.word	0x00010ab0


	//   ....[84]....
        /*05b4*/ 	.word	0x00010af0


	//   ....[85]....
        /*05b8*/ 	.word	0x00010b00


	//   ....[86]....
        /*05bc*/ 	.word	0x00010b10


	//   ....[87]....
        /*05c0*/ 	.word	0x00010b50


	//   ....[88]....
        /*05c4*/ 	.word	0x00010e50


	//   ....[89]....
        /*05c8*/ 	.word	0x00010e90


	//   ....[90]....
        /*05cc*/ 	.word	0x00010eb0


	//   ....[91]....
        /*05d0*/ 	.word	0x00010ed0


	//   ....[92]....
        /*05d4*/ 	.word	0x00010f00


	//   ....[93]....
        /*05d8*/ 	.word	0x00010f20


	//   ....[94]....
        /*05dc*/ 	.word	0x00011020


	//   ....[95]....
        /*05e0*/ 	.word	0x00011170


	//   ....[96]....
        /*05e4*/ 	.word	0x000117b0


	//   ....[97]....
        /*05e8*/ 	.word	0x000117e0


	//   ....[98]....
        /*05ec*/ 	.word	0x00011840


	//   ....[99]....
        /*05f0*/ 	.word	0x00011870


	//   ....[100]....
        /*05f4*/ 	.word	0x000118a0


	//   ....[101]....
        /*05f8*/ 	.word	0x000118d0


	//   ....[102]....
        /*05fc*/ 	.word	0x00011900


	//   ....[103]....
        /*0600*/ 	.word	0x00011930


	//   ....[104]....
        /*0604*/ 	.word	0x00011ad0


	//   ....[105]....
        /*0608*/ 	.word	0x00011b00


	//   ....[106]....
        /*060c*/ 	.word	0x00011b30


	//   ....[107]....
        /*0610*/ 	.word	0x00011b60


	//   ....[108]....
        /*0614*/ 	.word	0x00011b90


	//   ....[109]....
        /*0618*/ 	.word	0x00011bc0


	//   ....[110]....
        /*061c*/ 	.word	0x00011c80


	//   ....[111]....
        /*0620*/ 	.word	0x00011ca0


	//   ....[112]....
        /*0624*/ 	.word	0x00011cb0


	//   ....[113]....
        /*0628*/ 	.word	0x00011d10


	//   ....[114]....
        /*062c*/ 	.word	0x00012330


	//   ....[115]....
        /*0630*/ 	.word	0x000128c0


	//   ....[116]....
        /*0634*/ 	.word	0x000129b0


	//   ....[117]....
        /*0638*/ 	.word	0x00012a50


	//   ....[118]....
        /*063c*/ 	.word	0x00012ab0


	//   ....[119]....
        /*0640*/ 	.word	0x00012ba0


	//   ....[120]....
        /*0644*/ 	.word	0x00012c10


	//   ....[121]....
        /*0648*/ 	.word	0x00012d00


	//   ....[122]....
        /*064c*/ 	.word	0x00012d70


	//   ....[123]....
        /*0650*/ 	.word	0x00012e10


	//   ....[124]....
        /*0654*/ 	.word	0x00012f00


	//   ....[125]....
        /*0658*/ 	.word	0x00012f70


	//   ....[126]....
        /*065c*/ 	.word	0x00012fd0


	//   ....[127]....
        /*0660*/ 	.word	0x000130c0


	//   ....[128]....
        /*0664*/ 	.word	0x00013120


	//   ....[129]....
        /*0668*/ 	.word	0x00013220


	//   ....[130]....
        /*066c*/ 	.word	0x00013280


	//   ....[131]....
        /*0670*/ 	.word	0x00013320


	//   ....[132]....
        /*0674*/ 	.word	0x000134a0


	//   ....[133]....
        /*0678*/ 	.word	0x000135a0


	//   ....[134]....
        /*067c*/ 	.word	0x00013820


	//   ....[135]....
        /*0680*/ 	.word	0x00013870


	//   ....[136]....
        /*0684*/ 	.word	0x00013a40


	//   ....[137]....
        /*0688*/ 	.word	0x00013a90


	//   ....[138]....
        /*068c*/ 	.word	0x00013c60


	//   ....[139]....
        /*0690*/ 	.word	0x00013cb0


	//   ....[140]....
        /*0694*/ 	.word	0x00013da0


	//   ....[141]....
        /*0698*/ 	.word	0x00013e40


	//   ....[142]....
        /*069c*/ 	.word	0x00013ea0


	//   ....[143]....
        /*06a0*/ 	.word	0x00013f50


	//   ....[144]....
        /*06a4*/ 	.word	0x00013fb0


	//   ....[145]....
        /*06a8*/ 	.word	0x00014060


	//   ....[146]....
        /*06ac*/ 	.word	0x000140c0


	//   ....[147]....
        /*06b0*/ 	.word	0x00014170


	//   ....[148]....
        /*06b4*/ 	.word	0x00014260


	//   ....[149]....
        /*06b8*/ 	.word	0x00014340


	//   ....[150]....
        /*06bc*/ 	.word	0x00014450


	//   ....[151]....
        /*06c0*/ 	.word	0x00014550


	//   ....[152]....
        /*06c4*/ 	.word	0x00014680


	//   ....[153]....
        /*06c8*/ 	.word	0x00014760


	//   ....[154]....
        /*06cc*/ 	.word	0x00014860


	//   ....[155]....
        /*06d0*/ 	.word	0x00014940


	//   ....[156]....
        /*06d4*/ 	.word	0x000149d0


	//   ....[157]....
        /*06d8*/ 	.word	0x00014a70


	//   ....[158]....
        /*06dc*/ 	.word	0x00014bf0


	//   ....[159]....
        /*06e0*/ 	.word	0x00014c60


	//   ....[160]....
        /*06e4*/ 	.word	0x00014cd0


	//   ....[161]....
        /*06e8*/ 	.word	0x00014d40


	//   ....[162]....
        /*06ec*/ 	.word	0x00014db0


	//   ....[163]....
        /*06f0*/ 	.word	0x00014e30


	//   ....[164]....
        /*06f4*/ 	.word	0x00014eb0


	//   ....[165]....
        /*06f8*/ 	.word	0x00014f40


	//   ....[166]....
        /*06fc*/ 	.word	0x00014fb0


	//   ....[167]....
        /*0700*/ 	.word	0x00015020


	//   ....[168]....
        /*0704*/ 	.word	0x00015090


	//   ....[169]....
        /*0708*/ 	.word	0x00015110


	//   ....[170]....
        /*070c*/ 	.word	0x00015180


	//   ....[171]....
        /*0710*/ 	.word	0x00015220


	//   ....[172]....
        /*0714*/ 	.word	0x00015270


	//   ....[173]....
        /*0718*/ 	.word	0x00015300


	//   ....[174]....
        /*071c*/ 	.word	0x00015430


	//----- nvinfo : EIATTR_REG_RECONFIG
	.align		4
.L_202:
        /*0720*/ 	.byte	0x01, 0x54
	.zero		2


	//----- nvinfo : EIATTR_SYSCALL_OFFSETS
	.align		4
        /*0724*/ 	.byte	0x04, 0x46
        /*0726*/ 	.short	(.L_204 - .L_203)


	//   ....[0]....
.L_203:
        /*0728*/ 	.word	0x00003fd0


	//   ....[1]....
        /*072c*/ 	.word	0x0000e270


	//   ....[2]....
        /*0730*/ 	.word	0x0000e3c0


	//   ....[3]....
        /*0734*/ 	.word	0x0000e4b0


	//   ....[4]....
        /*0738*/ 	.word	0x0000f3d0


	//----- nvinfo : EIATTR_MBARRIER_INSTR_OFFSETS
	.align		4
.L_204:
        /*073c*/ 	.byte	0x04, 0x39
        /*073e*/ 	.short	(.L_206 - .L_205)


	//   ....[0]....
.L_205:
        /*0740*/ 	.word	0x00000180
        /*0744*/ 	.word	0x000000ff
        /*0748*/ 	.word	0x00028c00
        /*074c*/ 	.short	0x0100
        /*074e*/ 	.byte	0x08
	.zero		1


	//   ....[1]....
        /*0750*/ 	.word	0x00000190
        /*0754*/ 	.word	0x000000ff
        /*0758*/ 	.word	0x00028c20
        /*075c*/ 	.short	0x0100
        /*075e*/ 	.byte	0x08
	.zero		1


	//   ....[2]....
        /*0760*/ 	.word	0x00000240
        /*0764*/ 	.word	0x000000ff
        /*0768*/ 	.word	0x00028c30
        /*076c*/ 	.short	0x0100
        /*076e*/ 	.byte	0x06
	.zero		1


	//   ....[3]....
        /*0770*/ 	.word	0x00000250
        /*0774*/ 	.word	0x000000ff
        /*0778*/ 	.word	0x00028c40
        /*077c*/ 	.short	0x0100
        /*077e*/ 	.byte	0x06
	.zero		1


	//   ....[4]....
        /*0780*/ 	.word	0x00000260
        /*0784*/ 	.word	0x000000ff
        /*0788*/ 	.word	0x00028c38
        /*078c*/ 	.short	0x0100
        /*078e*/ 	.byte	0x06
	.zero		1


	//   ....[5]....
        /*0790*/ 	.word	0x00000270
        /*0794*/ 	.word	0x000000ff
        /*0798*/ 	.word	0x00028c48
        /*079c*/ 	.short	0x0100
        /*079e*/ 	.byte	0x06
	.zero		1


	//   ....[6]....
        /*07a0*/ 	.word	0x000003a0
        /*07a4*/ 	.word	0x000000ff
        /*07a8*/ 	.word	0x00028c50
        /*07ac*/ 	.short	0x0100
        /*07ae*/ 	.byte	0x08
	.zero		1


	//   ....[7]....
        /*07b0*/ 	.word	0x000003b0
        /*07b4*/ 	.word	0x000000ff
        /*07b8*/ 	.word	0x00028c60
        /*07bc*/ 	.short	0x0100
        /*07be*/ 	.byte	0x08
	.zero		1


	//   ....[8]....
        /*07c0*/ 	.word	0x000003c0
        /*07c4*/ 	.word	0x000000ff
        /*07c8*/ 	.word	0x00028c58
        /*07cc*/ 	.short	0x0100
        /*07ce*/ 	.byte	0x08
	.zero		1


	//   ....[9]....
        /*07d0*/ 	.word	0x000003d0
        /*07d4*/ 	.word	0x000000ff
        /*07d8*/ 	.word	0x00028c68
        /*07dc*/ 	.short	0x0100
        /*07de*/ 	.byte	0x08
	.zero		1


	//   ....[10]....
        /*07e0*/ 	.word	0x000004c0
        /*07e4*/ 	.word	0x000000ff
        /*07e8*/ 	.word	0x00028c70
        /*07ec*/ 	.short	0x0100
        /*07ee*/ 	.byte	0x06
	.zero		1


	//   ....[11]....
        /*07f0*/ 	.word	0x000004d0
        /*07f4*/ 	.word	0x000000ff
        /*07f8*/ 	.word	0x00028c80
        /*07fc*/ 	.short	0x0100
        /*07fe*/ 	.byte	0x06
	.zero		1


	//   ....[12]....
        /*0800*/ 	.word	0x000004e0
        /*0804*/ 	.word	0x000000ff
        /*0808*/ 	.word	0x00028c78
        /*080c*/ 	.short	0x0100
        /*080e*/ 	.byte	0x06
	.zero		1


	//   ....[13]....
        /*0810*/ 	.word	0x000004f0
        /*0814*/ 	.word	0x000000ff
        /*0818*/ 	.word	0x00028c88
        /*081c*/ 	.short	0x0100
        /*081e*/ 	.byte	0x06
	.zero		1


	//   ....[14]....
        /*0820*/ 	.word	0x00000620
        /*0824*/ 	.word	0x000000ff
        /*0828*/ 	.word	0x00028c90
        /*082c*/ 	.short	0x0100
        /*082e*/ 	.byte	0x08
	.zero		1


	//   ....[15]....
        /*0830*/ 	.word	0x00000630
        /*0834*/ 	.word	0x000000ff
        /*0838*/ 	.word	0x00028ca0
        /*083c*/ 	.short	0x0100
        /*083e*/ 	.byte	0x08
	.zero		1


	//   ....[16]....
        /*0840*/ 	.word	0x00000640
        /*0844*/ 	.word	0x000000ff
        /*0848*/ 	.word	0x00028c98
        /*084c*/ 	.short	0x0100
        /*084e*/ 	.byte	0x08
	.zero		1


	//   ....[17]....
        /*0850*/ 	.word	0x00000650
        /*0854*/ 	.word	0x000000ff
        /*0858*/ 	.word	0x00028ca8
        /*085c*/ 	.short	0x0100
        /*085e*/ 	.byte	0x08
	.zero		1


	//   ....[18]....
        /*0860*/ 	.word	0x00000790
        /*0864*/ 	.word	0x000000ff
        /*0868*/ 	.word	0x00028cb0
        /*086c*/ 	.short	0x0100
        /*086e*/ 	.byte	0x08
	.zero		1


	//   ....[19]....
        /*0870*/ 	.word	0x000007a0
        /*0874*/ 	.word	0x000000ff
        /*0878*/ 	.word	0x00028cc0
        /*087c*/ 	.short	0x0100
        /*087e*/ 	.byte	0x08
	.zero		1


	//   ....[20]....
        /*0880*/ 	.word	0x000007b0
        /*0884*/ 	.word	0x000000ff
        /*0888*/ 	.word	0x00028cb8
        /*088c*/ 	.short	0x0100
        /*088e*/ 	.byte	0x08
	.zero		1


	//   ....[21]....
        /*0890*/ 	.word	0x000007c0
        /*0894*/ 	.word	0x000000ff
        /*0898*/ 	.word	0x00028cc8
        /*089c*/ 	.short	0x0100
        /*089e*/ 	.byte	0x08
	.zero		1


	//   ....[22]....
        /*08a0*/ 	.word	0x00001f40
        /*08a4*/ 	.word	0x000000ff
        /*08a8*/ 	.word	0x00028c50
        /*08ac*/ 	.short	0x010a
        /*08ae*/ 	.byte	0x11
	.zero		1


	//   ....[23]....
        /*08b0*/ 	.word	0x00002200
        /*08b4*/ 	.word	0x000000ff
        /*08b8*/ 	.word	0x00000000
        /*08bc*/ 	.short	0x0101
        /*08be*/ 	.byte	0x06
	.zero		1


	//   ....[24]....
        /*08c0*/ 	.word	0x00002b60
        /*08c4*/ 	.word	0x000000ff
        /*08c8*/ 	.word	0x00028c50
        /*08cc*/ 	.short	0x010a
        /*08ce*/ 	.byte	0x06
	.zero		1


	//   ....[25]....
        /*08d0*/ 	.word	0x00002ba0
        /*08d4*/ 	.word	0x000000ff
        /*08d8*/ 	.word	0x00028c50
        /*08dc*/ 	.short	0x010a
        /*08de*/ 	.byte	0x06
	.zero		1


	//   ....[26]....
        /*08e0*/ 	.word	0x00002e10
        /*08e4*/ 	.word	0x000000ff
        /*08e8*/ 	.word	0x00000000
        /*08ec*/ 	.short	0x0101
        /*08ee*/ 	.byte	0x06
	.zero		1


	//   ....[27]....
        /*08f0*/ 	.word	0x00004080
        /*08f4*/ 	.word	0x000000ff
        /*08f8*/ 	.word	0x00028c00
        /*08fc*/ 	.short	0x010a
        /*08fe*/ 	.byte	0x27
	.zero		1


	//   ....[28]....
        /*0900*/ 	.word	0x00004100
        /*0904*/ 	.word	0x00000006
        /*0908*/ 	.word	0x00028c30
        /*090c*/ 	.short	0x010a
        /*090e*/ 	.byte	0x3f
	.zero		1


	//   ....[29]....
        /*0910*/ 	.word	0x00004140
        /*0914*/ 	.word	0x00000006
        /*0918*/ 	.word	0x00028c30
        /*091c*/ 	.short	0x010a
        /*091e*/ 	.byte	0x3f
	.zero		1


	//   ....[30]....
        /*0920*/ 	.word	0x00004870
        /*0924*/ 	.word	0x000000ff
        /*0928*/ 	.word	0x00000000
        /*092c*/ 	.short	0x0101
        /*092e*/ 	.byte	0x06
	.zero		1


	//   ....[31]....
        /*0930*/ 	.word	0x000055a0
        /*0934*/ 	.word	0x00000006
        /*0938*/ 	.word	0x00028c50
        /*093c*/ 	.short	0x010a
        /*093e*/ 	.byte	0x3f
	.zero		1


	//   ....[32]....
        /*0940*/ 	.word	0x000055f0
        /*0944*/ 	.word	0x00000006
        /*0948*/ 	.word	0x00028c50
        /*094c*/ 	.short	0x010a
        /*094e*/ 	.byte	0x3f
	.zero		1


	//   ....[33]....
        /*0950*/ 	.word	0x00005890
        /*0954*/ 	.word	0x000000ff
        /*0958*/ 	.word	0x00000000
        /*095c*/ 	.short	0x0101
        /*095e*/ 	.byte	0x06
	.zero		1


	//   ....[34]....
        /*0960*/ 	.word	0x000059d0
        /*0964*/ 	.word	0x000000ff
        /*0968*/ 	.word	0x00028c30
        /*096c*/ 	.short	0x010a
        /*096e*/ 	.byte	0x16
	.zero		1


	//   ....[35]....
        /*0970*/ 	.word	0x00005a10
        /*0974*/ 	.word	0x000000ff
        /*0978*/ 	.word	0x00028c30
        /*097c*/ 	.short	0x010a
        /*097e*/ 	.byte	0x16
	.zero		1


	//   ....[36]....
        /*0980*/ 	.word	0x00005e10
        /*0984*/ 	.word	0x000000ff
        /*0988*/ 	.word	0x00000000
        /*098c*/ 	.short	0x0101
        /*098e*/ 	.byte	0x06
	.zero		1


	//   ....[37]....
        /*0990*/ 	.word	0x00007300
        /*0994*/ 	.word	0x000000ff
        /*0998*/ 	.word	0x00028c50
        /*099c*/ 	.short	0x010a
        /*099e*/ 	.byte	0x16
	.zero		1


	//   ....[38]....
        /*09a0*/ 	.word	0x00007340
        /*09a4*/ 	.word	0x000000ff
        /*09a8*/ 	.word	0x00028c50
        /*09ac*/ 	.short	0x010a
        /*09ae*/ 	.byte	0x16
	.zero		1


	//   ....[39]....
        /*09b0*/ 	.word	0x000075e0
        /*09b4*/ 	.word	0x000000ff
        /*09b8*/ 	.word	0x00000000
        /*09bc*/ 	.short	0x0101
        /*09be*/ 	.byte	0x16
	.zero		1


	//   ....[40]....
        /*09c0*/ 	.word	0x00009fd0
        /*09c4*/ 	.word	0x000000ff
        /*09c8*/ 	.word	0x00000000
        /*09cc*/ 	.short	0x0101
        /*09ce*/ 	.byte	0x04
	.zero		1


	//   ....[41]....
        /*09d0*/ 	.word	0x0000a960
        /*09d4*/ 	.word	0x000000ff
        /*09d8*/ 	.word	0x00000000
        /*09dc*/ 	.short	0x0101
        /*09de*/ 	.byte	0x04
	.zero		1


	//   ....[42]....
        /*09e0*/ 	.word	0x0000ec00
        /*09e4*/ 	.word	0x00000013
        /*09e8*/ 	.word	0x00028c40
        /*09ec*/ 	.short	0x010a
        /*09ee*/ 	.byte	0x3f
	.zero		1


	//   ....[43]....
        /*09f0*/ 	.word	0x0000f0b0
        /*09f4*/ 	.word	0x00000013
        /*09f8*/ 	.word	0x00028c30
        /*09fc*/ 	.short	0x0107
        /*09fe*/ 	.byte	0x3f
	.zero		1


	//   ....[44]....
        /*0a00*/ 	.word	0x0000f190
        /*0a04*/ 	.word	0x00000013
        /*0a08*/ 	.word	0x00028c30
        /*0a0c*/ 	.short	0x0101
        /*0a0e*/ 	.byte	0x3f
	.zero		1


	//   ....[45]....
        /*0a10*/ 	.word	0x0000f9b0
        /*0a14*/ 	.word	0x00000011
        /*0a18*/ 	.word	0x00028c00
        /*0a1c*/ 	.short	0x0107
        /*0a1e*/ 	.byte	0x3f
	.zero		1


	//   ....[46]....
        /*0a20*/ 	.word	0x0000faa0
        /*0a24*/ 	.word	0x00000011
        /*0a28*/ 	.word	0x00028c00
        /*0a2c*/ 	.short	0x0101
        /*0a2e*/ 	.byte	0x3f
	.zero		1


	//   ....[47]....
        /*0a30*/ 	.word	0x0000fac0
        /*0a34*/ 	.word	0x00000011
        /*0a38*/ 	.word	0x00028c20
        /*0a3c*/ 	.short	0x010a
        /*0a3e*/ 	.byte	0x3f
	.zero		1


	//   ....[48]....
        /*0a40*/ 	.word	0x0000fb50
        /*0a44*/ 	.word	0x00000013
        /*0a48*/ 	.word	0x00028c60
        /*0a4c*/ 	.short	0x010a
        /*0a4e*/ 	.byte	0x3f
	.zero		1


	//   ....[49]....
        /*0a50*/ 	.word	0x00010460
        /*0a54*/ 	.word	0x00000013
        /*0a58*/ 	.word	0x00028c50
        /*0a5c*/ 	.short	0x0107
        /*0a5e*/ 	.byte	0x3f
	.zero		1


	//   ....[50]....
        /*0a60*/ 	.word	0x00010530
        /*0a64*/ 	.word	0x00000013
        /*0a68*/ 	.word	0x00028c50
        /*0a6c*/ 	.short	0x0101
        /*0a6e*/ 	.byte	0x3f
	.zero		1


	//   ....[51]....
        /*0a70*/ 	.word	0x000108b0
        /*0a74*/ 	.word	0x00000006
        /*0a78*/ 	.word	0x00028c40
        /*0a7c*/ 	.short	0x010a
        /*0a7e*/ 	.byte	0x3f
	.zero		1


	//   ....[52]....
        /*0a80*/ 	.word	0x00010bd0
        /*0a84*/ 	.word	0x00000006
        /*0a88*/ 	.word	0x00028c30
        /*0a8c*/ 	.short	0x0107
        /*0a8e*/ 	.byte	0x3f
	.zero		1


	//   ....[53]....
        /*0a90*/ 	.word	0x00010c90
        /*0a94*/ 	.word	0x00000006
        /*0a98*/ 	.word	0x00028c30
        /*0a9c*/ 	.short	0x0101
        /*0a9e*/ 	.byte	0x3f
	.zero		1


	//   ....[54]....
        /*0aa0*/ 	.word	0x00010cc0
        /*0aa4*/ 	.word	0x00000006
        /*0aa8*/ 	.word	0x00028c60
        /*0aac*/ 	.short	0x010a
        /*0aae*/ 	.byte	0x3f
	.zero		1


	//   ....[55]....
        /*0ab0*/ 	.word	0x00011370
        /*0ab4*/ 	.word	0x00000006
        /*0ab8*/ 	.word	0x00028c50
        /*0abc*/ 	.short	0x0107
        /*0abe*/ 	.byte	0x3f
	.zero		1


	//   ....[56]....
        /*0ac0*/ 	.word	0x00011430
        /*0ac4*/ 	.word	0x00000006
        /*0ac8*/ 	.word	0x00028c50
        /*0acc*/ 	.short	0x0101
        /*0ace*/ 	.byte	0x3f
	.zero		1


	//   ....[57]....
        /*0ad0*/ 	.word	0x000122b0
        /*0ad4*/ 	.word	0x00000007
        /*0ad8*/ 	.word	0x00028c20
        /*0adc*/ 	.short	0x010a
        /*0ade*/ 	.byte	0x3f
	.zero		1


	//   ....[58]....
        /*0ae0*/ 	.word	0x00012430
        /*0ae4*/ 	.word	0x00000005
        /*0ae8*/ 	.word	0x00028c40
        /*0aec*/ 	.short	0x010a
        /*0aee*/ 	.byte	0x3f
	.zero		1


	//   ....[59]....
        /*0af0*/ 	.word	0x000124d0
        /*0af4*/ 	.word	0x00000003
        /*0af8*/ 	.word	0x00028c40
        /*0afc*/ 	.short	0x010a
        /*0afe*/ 	.byte	0x3f
	.zero		1


	//   ....[60]....
        /*0b00*/ 	.word	0x00012510
        /*0b04*/ 	.word	0x00000005
        /*0b08*/ 	.word	0x00028c60
        /*0b0c*/ 	.short	0x010a
        /*0b0e*/ 	.byte	0x3f
	.zero		1


	//   ....[61]....
        /*0b10*/ 	.word	0x00012550
        /*0b14*/ 	.word	0x00000003
        /*0b18*/ 	.word	0x00028c60
        /*0b1c*/ 	.short	0x010a
        /*0b1e*/ 	.byte	0x3f
	.zero		1


	//   ....[62]....
        /*0b20*/ 	.word	0x000125c0
        /*0b24*/ 	.word	0x00000003
        /*0b28*/ 	.word	0x00028c50
        /*0b2c*/ 	.short	0x010a
        /*0b2e*/ 	.byte	0x3f
	.zero		1


	//   ....[63]....
        /*0b30*/ 	.word	0x00012620
        /*0b34*/ 	.word	0x00000003
        /*0b38*/ 	.word	0x00028c50
        /*0b3c*/ 	.short	0x010a
        /*0b3e*/ 	.byte	0x3f
	.zero		1


	//   ....[64]....
        /*0b40*/ 	.word	0x00012680
        /*0b44*/ 	.word	0x00000003
        /*0b48*/ 	.word	0x00028c00
        /*0b4c*/ 	.short	0x010a
        /*0b4e*/ 	.byte	0x3f
	.zero		1


	//   ....[65]....
        /*0b50*/ 	.word	0x000126d0
        /*0b54*/ 	.word	0x00000006
        /*0b58*/ 	.word	0x00028c30
        /*0b5c*/ 	.short	0x010a
        /*0b5e*/ 	.byte	0x3f
	.zero		1


	//   ....[66]....
        /*0b60*/ 	.word	0x00012720
        /*0b64*/ 	.word	0x00000006
        /*0b68*/ 	.word	0x00028c50
        /*0b6c*/ 	.short	0x010a
        /*0b6e*/ 	.byte	0x3f
	.zero		1


	//   ....[67]....
        /*0b70*/ 	.word	0x00012780
        /*0b74*/ 	.word	0x00000007
        /*0b78*/ 	.word	0x00028c30
        /*0b7c*/ 	.short	0x010a
        /*0b7e*/ 	.byte	0x3f
	.zero		1


	//   ....[68]....
        /*0b80*/ 	.word	0x000127e0
        /*0b84*/ 	.word	0x00000009
        /*0b88*/ 	.word	0x00028c50
        /*0b8c*/ 	.short	0x010a
        /*0b8e*/ 	.byte	0x3f
	.zero		1


	//   ....[69]....
        /*0b90*/ 	.word	0x00012900
        /*0b94*/ 	.word	0x00000013
        /*0b98*/ 	.word	0x00028c40
        /*0b9c*/ 	.short	0x010a
        /*0b9e*/ 	.byte	0x3f
	.zero		1


	//   ....[70]....
        /*0ba0*/ 	.word	0x000133a0
        /*0ba4*/ 	.word	0x00000011
        /*0ba8*/ 	.word	0x00028c20
        /*0bac*/ 	.short	0x010a
        /*0bae*/ 	.byte	0x3f
	.zero		1


	//   ....[71]....
        /*0bb0*/ 	.word	0x000133f0
        /*0bb4*/ 	.word	0x00000013
        /*0bb8*/ 	.word	0x00028c60
        /*0bbc*/ 	.short	0x010a
        /*0bbe*/ 	.byte	0x3f
	.zero		1


	//   ....[72]....
        /*0bc0*/ 	.word	0x00013cf0
        /*0bc4*/ 	.word	0x00000006
        /*0bc8*/ 	.word	0x00028c40
        /*0bcc*/ 	.short	0x010a
        /*0bce*/ 	.byte	0x3f
	.zero		1


	//   ....[73]....
        /*0bd0*/ 	.word	0x000141b0
        /*0bd4*/ 	.word	0x00000006
        /*0bd8*/ 	.word	0x00028c60
        /*0bdc*/ 	.short	0x010a
        /*0bde*/ 	.byte	0x3f
	.zero		1


	//   ....[74]....
        /*0be0*/ 	.word	0x00015350
        /*0be4*/ 	.word	0x00000007
        /*0be8*/ 	.word	0x00028c20
        /*0bec*/ 	.short	0x010a
        /*0bee*/ 	.byte	0x3f
	.zero		1


	//   ....[75]....
        /*0bf0*/ 	.word	0x000154f0
        /*0bf4*/ 	.word	0x00000005
        /*0bf8*/ 	.word	0x00028c40
        /*0bfc*/ 	.short	0x010a
        /*0bfe*/ 	.byte	0x3f
	.zero		1


	//   ....[76]....
        /*0c00*/ 	.word	0x00015540
        /*0c04*/ 	.word	0x00000003
        /*0c08*/ 	.word	0x00028c40
        /*0c0c*/ 	.short	0x010a
        /*0c0e*/ 	.byte	0x3f
	.zero		1


	//   ....[77]....
        /*0c10*/ 	.word	0x00015590
        /*0c14*/ 	.word	0x00000005
        /*0c18*/ 	.word	0x00028c60
        /*0c1c*/ 	.short	0x010a
        /*0c1e*/ 	.byte	0x3f
	.zero		1


	//----- nvinfo : EIATTR_NUM_MBARRIERS
	.align		4
.L_206:
        /*0c20*/ 	.byte	0x03, 0x38
        /*0c22*/ 	.short	0x0016


	//----- nvinfo : EIATTR_EXIT_INSTR_OFFSETS
	.align		4
        /*0c24*/ 	.byte	0x04, 0x1c
        /*0c26*/ 	.short	(.L_208 - .L_207)


	//   ....[0]....
.L_207:
        /*0c28*/ 	.word	0x00000970


	//   ....[1]....
        /*0c2c*/ 	.word	0x0000cb80


	//   ....[2]....
        /*0c30*/ 	.word	0x000125a0


	//----- nvinfo : EIATTR_MAX_THREADS
	.align		4
.L_208:
        /*0c34*/ 	.byte	0x04, 0x05
        /*0c36*/ 	.short	(.L_210 - .L_209)
.L_209:
        /*0c38*/ 	.word	0x00000180
        /*0c3c*/ 	.word	0x00000001
        /*0c40*/ 	.word	0x00000001


	//----- nvinfo : EIATTR_CRS_STACK_SIZE
	.align		4
.L_210:
        /*0c44*/ 	.byte	0x04, 0x1e
        /*0c46*/ 	.short	(.L_212 - .L_211)
.L_211:
        /*0c48*/ 	.word	0x00000000


	//----- nvinfo : EIATTR_CBANK_PARAM_SIZE
	.align		4
.L_212:
        /*0c4c*/ 	.byte	0x03, 0x19
        /*0c4e*/ 	.short	0x0af0


	//----- nvinfo : EIATTR_PARAM_CBANK
	.align		4
        /*0c50*/ 	.byte	0x04, 0x0a
        /*0c52*/ 	.short	(.L_214 - .L_213)
	.align		4
.L_213:
        /*0c54*/ 	.word	index@(.nv.constant0._ZN7cutlass13device_kernelIN5flash11enable_sm90INS1_16FlashAttnFwdSm90INS1_25CollectiveMainloopFwdSm90ILi2EN4cute5tupleIJNS5_1CILi1EEES8_S8_EEENS6_IJNS7_ILi64EEESA_SA_EEELi512ENS_10bfloat16_tEfNS_4arch4Sm90ELb0ELb0ELb1ELb1ELb1ELb0ELb0ELb0ELb0ELb1ELb1ELb0EEENS1_21CollectiveEpilogueFwdINS6_IJSA_NS7_ILi512EEESA_EEES9_SC_SE_Li256ELb1ELb1ELb1ELb0EEENS1_36VarlenDynamicPersistentTileSchedulerILi64ELi64ELi256ELi128ELb1ELb1ELb1ELb0ELb1ELb1EEEEEEEEEvNT_6ParamsE)
        /*0c58*/ 	.short	0x0210
        /*0c5a*/ 	.short	0x0af0


	//----- nvinfo : EIATTR_SW_WAR
	.align		4
.L_214:
        /*0c5c*/ 	.byte	0x04, 0x36
        /*0c5e*/ 	.short	(.L_216 - .L_215)
.L_215:
        /*0c60*/ 	.word	0x00000008
.L_216:


//--------------------- .nv.info._ZN7cutlass13device_kernelIN5flash11enable_sm90INS1_16FlashAttnFwdSm90INS1_25CollectiveMainloopFwdSm90ILi2EN4cute5tupleIJNS5_1CILi1EEES8_S8_EEENS6_IJNS7_ILi64EEESA_SA_EEELi512ENS_10bfloat16_tEfNS_4arch4Sm90ELb0ELb0ELb1ELb1ELb1ELb1ELb0ELb0ELb0ELb1ELb1ELb0EEENS1_21CollectiveEpilogueFwdINS6_IJSA_NS7_ILi512EEESA_EEES9_SC_SE_Li256ELb1ELb1ELb1ELb0EEENS1_36VarlenDynamicPersistentTileSchedulerILi64ELi64ELi256ELi128ELb1ELb1ELb1ELb0ELb1ELb1EEEEEEEEEvNT_6ParamsE --------------------------
	.section	.nv.info._ZN7cutlass13device_kernelIN5flash11enable_sm90INS1_16FlashAttnFwdSm90INS1_25CollectiveMainloopFwdSm90ILi2EN4cute5tupleIJNS5_1CILi1EEES8_S8_EEENS6_IJNS7_ILi64EEESA_SA_EEELi512ENS_10bfloat16_tEfNS_4arch4Sm90ELb0ELb0ELb1ELb1ELb1ELb1ELb0ELb0ELb0ELb1ELb1ELb0EEENS1_21CollectiveEpilogueFwdINS6_IJSA_NS7_ILi512EEESA_EEES9_SC_SE_Li256ELb1ELb1ELb1ELb0EEENS1_36VarlenDynamicPersistentTileSchedulerILi64ELi64ELi256ELi128ELb1ELb1ELb1ELb0ELb1ELb1EEEEEEEEEvNT_6ParamsE,"",@"SHT_CUDA_INFO"
	.sectionflags	@""
	.align	4


	//----- nvinfo : EIATTR_CUDA_API_VERSION
	.align		4
        /*0000*/ 	.byte	0x04, 0x37
        /*0002*/ 	.short	(.L_218 - .L_217)
.L_217:
        /*0004*/ 	.word	0x00000082


	//----- nvinfo : EIATTR_KPARAM_INFO
	.align		4
.L_218:
        /*0008*/ 	.byte	0x04, 0x17
        /*000a*/ 	.short	(.L_220 - .L_219)
.L_219:
        /*000c*/ 	.word	0x00000000
        /*0010*/ 	.short	0x0000
        /*0012*/ 	.short	0x0070
        /*0014*/ 	.byte	0x00, 0xf0, 0x01, 0x2a


	//----- nvinfo : EIATTR_SPARSE_MMA_MASK
	.align		4
.L_220:
        /*0018*/ 	.byte	0x03, 0x50
        /*001a*/ 	.short	0x0000


	//----- nvinfo : EIATTR_MAXREG_COUNT
	.align		4
        /*001c*/ 	.byte	0x03, 0x1b
        /*001e*/ 	.short	0x00a8


	//----- nvinfo : EIATTR_NUM_BARRIERS
	.align		4
        /*0020*/ 	.byte	0x02, 0x4c
        /*0022*/ 	.byte	0x10
	.zero		1


	//----- nvinfo : EIATTR_EXTERNS
	.align		4
        /*0024*/ 	.byte	0x04, 0x0f
        /*0026*/ 	.short	(.L_222 - .L_221)


	//   ....[0]....
	.align		4
.L_221:
        /*0028*/ 	.word	index@(__assertfail)


	//----- nvinfo : EIATTR_ANNOTATIONS
	.align		4
.L_222:
        /*002c*/ 	.byte	0x04, 0x55
        /*002e*/ 	.short	(.L_224 - .L_223)


	//   ....[0]....
.L_223:
        /* <DEDUP_REMOVED lines=52> */


	//----- nvinfo : EIATTR_MERCURY_ISA_VERSION
	.align		4
.L_224:
        /*0358*/ 	.byte	0x03, 0x5f
        /*035a*/ 	.short	0x0101


	//----- nvinfo : EIATTR_UNUSED_LOAD_BYTE_OFFSET
	.align		4
        /*035c*/ 	.byte	0x04, 0x44
        /*035e*/ 	.short	(.L_226 - .L_225)


	//   ....[0]....
.L_225:
        /*0360*/ 	.word	0x00000a20
        /*0364*/ 	.word	0x0000fff0


	//   ....[1]....
        /*0368*/ 	.word	0x0000e2d0
        /*036c*/ 	.word	0x0000fff0


	//----- nvinfo : EIATTR_INT_WARP_WIDE_INSTR_OFFSETS
	.align		4
.L_226:
        /*0370*/ 	.byte	0x04, 0x31
        /*0372*/ 	.short	(.L_228 - .L_227)


	//   ....[0]....
.L_227:
        /*0374*/ 	.word	0x00000130


	//   ....[1]....
        /*0378*/ 	.word	0x00000170


	//   ....[2]....
        /*037c*/ 	.word	0x000001e0


	//   ....[3]....
        /*0380*/ 	.word	0x00016620


	//   ....[4]....
        /*0384*/ 	.word	0x000166b0


	//   ....[5]....
        /*0388*/ 	.word	0x00019b90


	//   ....[6]....
        /*038c*/ 	.word	0x00019c20


	//----- nvinfo : EIATTR_COOP_GROUP_MASK_REGIDS
	.align		4
.L_228:
        /*0390*/ 	.byte	0x04, 0x29
        /*0392*/ 	.short	(.L_230 - .L_229)


	//   ....[0]....
.L_229:
        /*0394*/ 	.word	0xffffffff


	//   ....[1]....
        /*0398*/ 	.word	0xffffffff


	//   ....[2]....
        /*039c*/ 	.word	0xffffffff


	//   ....[3]....
        /*03a0*/ 	.word	0xffffffff


	//   ....[4]....
        /*03a4*/ 	.word	0xffffffff


	//   ....[5]....
        /*03a8*/ 	.word	0xffffffff


	//   ....[6]....
        /*03ac*/ 	.word	0xffffffff


	//   ....[7]....
        /*03b0*/ 	.word	0xffffffff


	//   ....[8]....
        /*03b4*/ 	.word	0xffffffff


	//   ....[9]....
        /*03b8*/ 	.word	0xffffffff


	//   ....[10]....
        /*03bc*/ 	.word	0xffffffff


	//   ....[11]....
        /*03c0*/ 	.word	0xffffffff


	//   ....[12]....
        /*03c4*/ 	.word	0xffffffff


	//   ....[13]....
        /*03c8*/ 	.word	0xffffffff


	//   ....[14]....
        /*03cc*/ 	.word	0xffffffff


	//   ....[15]....
        /*03d0*/ 	.word	0xffffffff


	//   ....[16]....
        /*03d4*/ 	.word	0xffffffff


	//   ....[17]....
        /*03d8*/ 	.word	0xffffffff


	//   ....[18]....
        /*03dc*/ 	.word	0xffffffff


	//   ....[19]....
        /*03e0*/ 	.word	0xffffffff


	//   ....[20]....
        /*03e4*/ 	.word	0xffffffff


	//   ....[21]....
        /*03e8*/ 	.word	0xffffffff


	//   ....[22]....
        /*03ec*/ 	.word	0xffffffff


	//   ....[23]....
        /*03f0*/ 	.word	0xffffffff


	//   ....[24]....
        /*03f4*/ 	.word	0xffffffff


	//   ....[25]....
        /*03f8*/ 	.word	0xffffffff


	//   ....[26]....
        /*03fc*/ 	.word	0xffffffff


	//   ....[27]....
        /*0400*/ 	.word	0xffffffff


	//   ....[28]....
        /*0404*/ 	.word	0xffffffff


	//   ....[29]....
        /*0408*/ 	.word	0xffffffff


	//   ....[30]....
        /*040c*/ 	.word	0xffffffff


	//   ....[31]....
        /*0410*/ 	.word	0xffffffff


	//   ....[32]....
        /*0414*/ 	.word	0xffffffff


	//   ....[33]....
        /*0418*/ 	.word	0xffffffff


	//   ....[34]....
        /*041c*/ 	.word	0xffffffff


	//   ....[35]....
        /*0420*/ 	.word	0xffffffff


	//   ....[36]....
        /*0424*/ 	.word	0xffffffff


	//   ....[37]....
        /*0428*/ 	.word	0xffffffff


	//   ....[38]....
        /*042c*/ 	.word	0xffffffff


	//   ....[39]....
        /*0430*/ 	.word	0xffffffff


	//   ....[40]....
        /*0434*/ 	.word	0xffffffff


	//   ....[41]....
        /*0438*/ 	.word	0xffffffff


	//   ....[42]....
        /*043c*/ 	.word	0xffffffff


	//   ....[43]....
        /*0440*/ 	.word	0xffffffff


	//   ....[44]....
        /*0444*/ 	.word	0xffffffff


	//   ....[45]....
        /*0448*/ 	.word	0xffffffff


	//   ....[46]....
        /*044c*/ 	.word	0xffffffff


	//   ....[47]....
        /*0450*/ 	.word	0xffffffff


	//   ....[48]....
        /*0454*/ 	.word	0xffffffff


	//   ....[49]....
        /*0458*/ 	.word	0xffffffff


	//   ....[50]....
        /*045c*/ 	.word	0xffffffff


	//   ....[51]....
        /*0460*/ 	.word	0xffffffff


	//   ....[52]....
        /*0464*/ 	.word	0xffffffff


	//   ....[53]....
        /*0468*/ 	.word	0xffffffff


	//   ....[54]....
        /*046c*/ 	.word	0xffffffff


	//   ....[55]....
        /*0470*/ 	.word	0xffffffff


	//   ....[56]....
        /*0474*/ 	.word	0xffffffff


	//   ....[57]....
        /*0478*/ 	.word	0xffffffff


	//   ....[58]....
        /*047c*/ 	.word	0xffffffff


	//   ....[59]....
        /*0480*/ 	.word	0xffffffff


	//   ....[60]....
        /*0484*/ 	.word	0xffffffff


	//   ....[61]....
        /*0488*/ 	.word	0xffffffff


	//   ....[62]....
        /*048c*/ 	.word	0xffffffff


	//   ....[63]....
        /*0490*/ 	.word	0xffffffff


	//   ....[64]....
        /*0494*/ 	.word	0xffffffff


	//   ....[65]....
        /*0498*/ 	.word	0xffffffff


	//   ....[66]....
        /*049c*/ 	.word	0xffffffff


	//   ....[67]....
        /*04a0*/ 	.word	0xffffffff


	//   ....[68]....
        /*04a4*/ 	.word	0xffffffff


	//   ....[69]....
        /*04a8*/ 	.word	0xffffffff


	//   ....[70]....
        /*04ac*/ 	.word	0xffffffff


	//   ....[71]....
        /*04b0*/ 	.word	0xffffffff


	//   ....[72]....
        /*04b4*/ 	.word	0xffffffff


	//   ....[73]....
        /*04b8*/ 	.word	0xffffffff


	//   ....[74]....
        /*04bc*/ 	.word	0xffffffff


	//   ....[75]....
        /*04c0*/ 	.word	0xffffffff


	//   ....[76]....
        /*04c4*/ 	.word	0xffffffff


	//   ....[77]....
        /*04c8*/ 	.word	0xffffffff


	//   ....[78]....
        /*04cc*/ 	.word	0xffffffff


	//   ....[79]....
        /*04d0*/ 	.word	0xffffffff


	//   ....[80]....
        /*04d4*/ 	.word	0xffffffff


	//   ....[81]....
        /*04d8*/ 	.word	0xffffffff


	//   ....[82]....
        /*04dc*/ 	.word	0xffffffff


	//   ....[83]....
        /*04e0*/ 	.word	0xffffffff


	//   ....[84]....
        /*04e4*/ 	.word	0xffffffff


	//   ....[85]....
        /*04e8*/ 	.word	0xffffffff


	//   ....[86]....
        /*04ec*/ 	.word	0xffffffff


	//   ....[87]....
        /*04f0*/ 	.word	0xffffffff


	//   ....[88]....
        /*04f4*/ 	.word	0xffffffff


	//   ....[89]....
        /*04f8*/ 	.word	0xffffffff


	//   ....[90]....
        /*04fc*/ 	.word	0xffffffff


	//   ....[91]....
        /*0500*/ 	.word	0xffffffff


	//   ....[92]....
        /*0504*/ 	.word	0xffffffff


	//   ....[93]....
        /*0508*/ 	.word	0xffffffff


	//   ....[94]....
        /*050c*/ 	.word	0xffffffff


	//   ....[95]....
        /*0510*/ 	.word	0xffffffff


	//   ....[96]....
        /*0514*/ 	.word	0xffffffff


	//   ....[97]....
        /*0518*/ 	.word	0xffffffff


	//   ....[98]....
        /*051c*/ 	.word	0xffffffff


	//   ....[99]....
        /*0520*/ 	.word	0xffffffff


	//   ....[100]....
        /*0524*/ 	.word	0xffffffff


	//   ....[101]....
        /*0528*/ 	.word	0xffffffff


	//   ....[102]....
        /*052c*/ 	.word	0xffffffff


	//   ....[103]....
        /*0530*/ 	.word	0xffffffff


	//   ....[104]....
        /*0534*/ 	.word	0xffffffff


	//   ....[105]....
        /*0538*/ 	.word	0xffffffff


	//   ....[106]....
        /*053c*/ 	.word	0xffffffff


	//   ....[107]....
        /*0540*/ 	.word	0xffffffff


	//   ....[108]....
        /*0544*/ 	.word	0xffffffff


	//   ....[109]....
        /*0548*/ 	.word	0xffffffff


	//   ....[110]....
        /*054c*/ 	.word	0xffffffff


	//   ....[111]....
        /*0550*/ 	.word	0xffffffff


	//   ....[112]....
        /*0554*/ 	.word	0xffffffff


	//   ....[113]....
        /*0558*/ 	.word	0xffffffff


	//   ....[114]....
        /*055c*/ 	.word	0xffffffff


	//   ....[115]....
        /*0560*/ 	.word	0xffffffff


	//   ....[116]....
        /*0564*/ 	.word	0xffffffff


	//   ....[117]....
        /*0568*/ 	.word	0xffffffff


	//   ....[118]....
        /*056c*/ 	.word	0xffffffff


	//   ....[119]....
        /*0570*/ 	.word	0xffffffff


	//   ....[120]....
        /*0574*/ 	.word	0xffffffff


	//   ....[121]....
        /*0578*/ 	.word	0xffffffff


	//   ....[122]....
        /*057c*/ 	.word	0xffffffff


	//   ....[123]....
        /*0580*/ 	.word	0xffffffff


	//   ....[124]....
        /*0584*/ 	.word	0xffffffff


	//   ....[125]....
        /*0588*/ 	.word	0xffffffff


	//   ....[126]....
        /*058c*/ 	.word	0xffffffff


	//   ....[127]....
        /*0590*/ 	.word	0xffffffff


	//   ....[128]....
        /*0594*/ 	.word	0xffffffff


	//   ....[129]....
        /*0598*/ 	.word	0xffffffff


	//   ....[130]....
        /*059c*/ 	.word	0xffffffff


	//   ....[131]....
        /*05a0*/ 	.word	0xffffffff


	//   ....[132]....
        /*05a4*/ 	.word	0xffffffff


	//   ....[133]....
        /*05a8*/ 	.word	0x0500000f


	//   ....[134]....
        /*05ac*/ 	.word	0x0500000f


	//   ....[135]....
        /*05b0*/ 	.word	0x0500000f


	//   ....[136]....
        /*05b4*/ 	.word	0x0500000f


	//   ....[137]....
        /*05b8*/ 	.word	0x0500000f


	//   ....[138]....
        /*05bc*/ 	.word	0x0500000f


	//   ....[139]....
        /*05c0*/ 	.word	0x0500000f


	//   ....[140]....
        /*05c4*/ 	.word	0x0500000f


	//   ....[141]....
        /*05c8*/ 	.word	0x0500000f


	//   ....[142]....
        /*05cc*/ 	.word	0x0500000f


	//   ....[143]....
        /*05d0*/ 	.word	0x0500000f


	//   ....[144]....
        /*05d4*/ 	.word	0x0500000f


	//   ....[145]....
        /*05d8*/ 	.word	0x0500000f


	//   ....[146]....
        /*05dc*/ 	.word	0x0500000f


	//   ....[147]....
        /*05e0*/ 	.word	0x0500000f


	//   ....[148]....
        /*05e4*/ 	.word	0x0500000f


	//   ....[149]....
        /*05e8*/ 	.word	0x0500000f


	//   ....[150]....
        /*05ec*/ 	.word	0x0500000f


	//   ....[151]....
        /*05f0*/ 	.word	0x0500000f


	//   ....[152]....
        /*05f4*/ 	.word	0x0500000f


	//   ....[153]....
        /*05f8*/ 	.word	0x0500000f


	//   ....[154]....
        /*05fc*/ 	.word	0x0500000f


	//   ....[155]....
        /*0600*/ 	.word	0x0500000f


	//   ....[156]....
        /*0604*/ 	.word	0x0500000f


	//   ....[157]....
        /*0608*/ 	.word	0x0500000f


	//   ....[158]....
        /*060c*/ 	.word	0x0500000f


	//   ....[159]....
        /*0610*/ 	.word	0x0500000f


	//   ....[160]....
        /*0614*/ 	.word	0x0500000f


	//   ....[161]....
        /*0618*/ 	.word	0x0500000f


	//   ....[162]....
        /*061c*/ 	.word	0x0500000f


	//   ....[163]....
        /*0620*/ 	.word	0x0500000f


	//   ....[164]....
        /*0624*/ 	.word	0x0500000f


	//   ....[165]....
        /*0628*/ 	.word	0x0500000f


	//   ....[166]....
        /*062c*/ 	.word	0x0500000f


	//   ....[167]....
        /*0630*/ 	.word	0x0500000f


	//   ....[168]....
        /*0634*/ 	.word	0x0500000f


	//   ....[169]....
        /*0638*/ 	.word	0x0500000f


	//   ....[170]....
        /*063c*/ 	.word	0x0500000f


	//   ....[171]....
        /*0640*/ 	.word	0x0500000f


	//   ....[172]....
        /*0644*/ 	.word	0x0500000f


	//   ....[173]....
        /*0648*/ 	.word	0x0500000f


	//   ....[174]....
        /*064c*/ 	.word	0x0500000f


	//   ....[175]....
        /*0650*/ 	.word	0x0500000f


	//   ....[176]....
        /*0654*/ 	.word	0x0500000f


	//   ....[177]....
        /*0658*/ 	.word	0x0500000f


	//   ....[178]....
        /*065c*/ 	.word	0x0500000f


	//   ....[179]....
        /*0660*/ 	.word	0x0500000f


	//   ....[180]....
        /*0664*/ 	.word	0x0500000f


	//   ....[181]....
        /*0668*/ 	.word	0x0500000f


	//   ....[182]....
        /*066c*/ 	.word	0x0500000f


	//   ....[183]....
        /*0670*/ 	.word	0x0500000f


	//   ....[184]....
        /*0674*/ 	.word	0x0500000f


	//   ....[185]....
        /*0678*/ 	.word	0x0500000f


	//   ....[186]....
        /*067c*/ 	.word	0x0500000f


	//   ....[187]....
        /*0680*/ 	.word	0x0500000f


	//   ....[188]....
        /*0684*/ 	.word	0x0500000f


	//   ....[189]....
        /*0688*/ 	.word	0x0500000f


	//   ....[190]....
        /*068c*/ 	.word	0x0500000f


	//   ....[191]....
        /*0690*/ 	.word	0x0500000f


	//   ....[192]....
        /*0694*/ 	.word	0x0500000f


	//   ....[193]....
        /*0698*/ 	.word	0x0500000f


	//   ....[194]....
        /*069c*/ 	.word	0x0500000f


	//   ....[195]....
        /*06a0*/ 	.word	0x0500000f


	//   ....[196]....
        /*06a4*/ 	.word	0x0500000f


	//   ....[197]....
        /*06a8*/ 	.word	0x0500000f


	//   ....[198]....
        /*06ac*/ 	.word	0x0500000f


	//   ....[199]....
        /*06b0*/ 	.word	0x0500000f


	//   ....[200]....
        /*06b4*/ 	.word	0x0500000f


	//   ....[201]....
        /*06b8*/ 	.word	0x0500000f


	//   ....[202]....
        /*06bc*/ 	.word	0x0500000f


	//   ....[203]....
        /*06c0*/ 	.word	0x0500000f


	//   ....[204]....
        /*06c4*/ 	.word	0x0500000f


	//   ....[205]....
        /*06c8*/ 	.word	0x0500000f


	//   ....[206]....
        /*06cc*/ 	.word	0x0500000f


	//   ....[207]....
        /*06d0*/ 	.word	0x0500000f


	//----- nvinfo : EIATTR_COOP_GROUP_INSTR_OFFSETS
	.align		4
.L_230:
        /*06d4*/ 	.byte	0x04, 0x28
        /*06d6*/ 	.short	(.L_232 - .L_231)


	//   ....[0]....
.L_231:
        /*06d8*/ 	.word	0x00000060


	//   ....[1]....
        /*06dc*/ 	.word	0x00000140


	//   ....[2]....
        /*06e0*/ 	.word	0x00000190


	//   ....[3]....
        /*06e4*/ 	.word	0x00000380


	//   ....[4]....
        /*06e8*/ 	.word	0x000004e0


	//   ....[5]....
        /*06ec*/ 	.word	0x00000600


	//   ....[6]....
        /*06f0*/ 	.word	0x00000760


	//   ....[7]....
        /*06f4*/ 	.word	0x000030d0


	//   ....[8]....
        /*06f8*/ 	.word	0x000030e0


	//   ....[9]....
        /*06fc*/ 	.word	0x00003b80


	//   ....[10]....
        /*0700*/ 	.word	0x00003b90


	//   ....[11]....
        /*0704*/ 	.word	0x000045a0


	//   ....[12]....
        /*0708*/ 	.word	0x000045b0


	//   ....[13]....
        /*070c*/ 	.word	0x00004970


	//   ....[14]....
        /*0710*/ 	.word	0x00004980


	//   ....[15]....
        /*0714*/ 	.word	0x000058b0


	//   ....[16]....
        /*0718*/ 	.word	0x000079c0


	//   ....[17]....
        /*071c*/ 	.word	0x00007f80


	//   ....[18]....
        /*0720*/ 	.word	0x00007f90


	//   ....[19]....
        /*0724*/ 	.word	0x00007fa0


	//   ....[20]....
        /*0728*/ 	.word	0x00007fb0


	//   ....[21]....
        /*072c*/ 	.word	0x00008fc0


	//   ....[22]....
        /*0730*/ 	.word	0x00008fd0


	//   ....[23]....
        /*0734*/ 	.word	0x00008fe0


	//   ....[24]....
        /*0738*/ 	.word	0x00008ff0


	//   ....[25]....
        /*073c*/ 	.word	0x0000abd0


	//   ....[26]....
        /*0740*/ 	.word	0x0000ac80


	//   ....[27]....
        /*0744*/ 	.word	0x0000ae70


	//   ....[28]....
        /*0748*/ 	.word	0x0000aee0


	//   ....[29]....
        /*074c*/ 	.word	0x0000b880


	//   ....[30]....
        /*0750*/ 	.word	0x0000c180


	//   ....[31]....
        /*0754*/ 	.word	0x0000c1e0


	//   ....[32]....
        /*0758*/ 	.word	0x0000c5c0


	//   ....[33]....
        /*075c*/ 	.word	0x0000c790


	//   ....[34]....
        /*0760*/ 	.word	0x0000d710


	//   ....[35]....
        /*0764*/ 	.word	0x0000d800


	//   ....[36]....
        /*0768*/ 	.word	0x0000d820


	//   ....[37]....
        /*076c*/ 	.word	0x0000d990


	//   ....[38]....
        /*0770*/ 	.word	0x0000db60


	//   ....[39]....
        /*0774*/ 	.word	0x0000f010


	//   ....[40]....
        /*0778*/ 	.word	0x0000f3e0


	//   ....[41]....
        /*077c*/ 	.word	0x0000f3f0


	//   ....[42]....
        /*0780*/ 	.word	0x0000f400


	//   ....[43]....
        /*0784*/ 	.word	0x0000f410


	//   ....[44]....
        /*0788*/ 	.word	0x00010140


	//   ....[45]....
        /*078c*/ 	.word	0x00010160


	//   ....[46]....
        /*0790*/ 	.word	0x00010400


	//   ....[47]....
        /*0794*/ 	.word	0x00010420


	//   ....[48]....
        /*0798*/ 	.word	0x00010cd0


	//   ....[49]....
        /*079c*/ 	.word	0x00010d10


	//   ....[50]....
        /*07a0*/ 	.word	0x000117d0


	//   ....[51]....
        /*07a4*/ 	.word	0x000117f0


	//   ....[52]....
        /*07a8*/ 	.word	0x00012e50


	//   ....[53]....
        /*07ac*/ 	.word	0x00012e80


	//   ....[54]....
        /*07b0*/ 	.word	0x000130c0


	//   ....[55]....
        /*07b4*/ 	.word	0x000130e0


	//   ....[56]....
        /*07b8*/ 	.word	0x00013390


	//   ....[57]....
        /*07bc*/ 	.word	0x00013580


	//   ....[58]....
        /*07c0*/ 	.word	0x000135b0


	//   ....[59]....
        /*07c4*/ 	.word	0x000135e0


	//   ....[60]....
        /*07c8*/ 	.word	0x00013610


	//   ....[61]....
        /*07cc*/ 	.word	0x00013640


	//   ....[62]....
        /*07d0*/ 	.word	0x00013670


	//   ....[63]....
        /*07d4*/ 	.word	0x00013800


	//   ....[64]....
        /*07d8*/ 	.word	0x00013830


	//   ....[65]....
        /*07dc*/ 	.word	0x00013860


	//   ....[66]....
        /*07e0*/ 	.word	0x00013890


	//   ....[67]....
        /*07e4*/ 	.word	0x000138c0


	//   ....[68]....
        /*07e8*/ 	.word	0x000138f0


	//   ....[69]....
        /*07ec*/ 	.word	0x00013980


	//   ....[70]....
        /*07f0*/ 	.word	0x000139b0


	//   ....[71]....
        /*07f4*/ 	.word	0x000139c0


	//   ....[72]....
        /*07f8*/ 	.word	0x00013a50


	//   ....[73]....
        /*07fc*/ 	.word	0x00014a20


	//   ....[74]....
        /*0800*/ 	.word	0x000173f0


	//   ....[75]....
        /*0804*/ 	.word	0x00017410


	//   ....[76]....
        /*0808*/ 	.word	0x000174a0


	//   ....[77]....
        /*080c*/ 	.word	0x000174c0


	//   ....[78]....
        /*0810*/ 	.word	0x00017540


	//   ....[79]....
        /*0814*/ 	.word	0x00017560


	//   ....[80]....
        /*0818*/ 	.word	0x00017570


	//   ....[81]....
        /*081c*/ 	.word	0x00017580


	//   ....[82]....
        /*0820*/ 	.word	0x00017d80


	//   ....[83]....
        /*0824*/ 	.word	0x00017db0


	//   ....[84]....
        /*0828*/ 	.word	0x00017e50


	//   ....[85]....
        /*082c*/ 	.word	0x00017e70


	//   ....[86]....
        /*0830*/ 	.word	0x00017ef0


	//   ....[87]....
        /*0834*/ 	.word	0x00017f10


	//   ....[88]....
        /*0838*/ 	.word	0x00017f20


	//   ....[89]....
        /*083c*/ 	.word	0x00017f90


	//   ....[90]....
        /*0840*/ 	.word	0x000183b0


	//   ....[91]....
        /*0844*/ 	.word	0x00018470


	//   ....[92]....
        /*0848*/ 	.word	0x000185c0


	//   ....[93]....
        /*084c*/ 	.word	0x00018600


	//   ....[94]....
        /*0850*/ 	.word	0x00018610


	//   ....[95]....
        /*0854*/ 	.word	0x00018620


	//   ....[96]....
        /*0858*/ 	.word	0x00018770


	//   ....[97]....
        /*085c*/ 	.word	0x000188c0


	//   ....[98]....
        /*0860*/ 	.word	0x000190c0


	//   ....[99]....
        /*0864*/ 	.word	0x000190e0


	//   ....[100]....
        /*0868*/ 	.word	0x00019130


	//   ....[101]....
        /*086c*/ 	.word	0x00019140


	//   ....[102]....
        /*0870*/ 	.word	0x00019180


	//   ....[103]....
        /*0874*/ 	.word	0x00019190


	//   ....[104]....
        /*0878*/ 	.word	0x000191a0


	//   ....[105]....
        /*087c*/ 	.word	0x000191e0


	//   ....[106]....
        /*0880*/ 	.word	0x000194e0


	//   ....[107]....
        /*0884*/ 	.word	0x00019520


	//   ....[108]....
        /*0888*/ 	.word	0x00019540


	//   ....[109]....
        /*088c*/ 	.word	0x00019560


	//   ....[110]....
        /*0890*/ 	.word	0x00019590


	//   ....[111]....
        /*0894*/ 	.word	0x000195b0


	//   ....[112]....
        /*0898*/ 	.word	0x000196b0


	//   ....[113]....
        /*089c*/ 	.word	0x00019800


	//   ....[114]....
        /*08a0*/ 	.word	0x00019e40


	//   ....[115]....
        /*08a4*/ 	.word	0x00019e70


	//   ....[116]....
        /*08a8*/ 	.word	0x00019ed0


	//   ....[117]....
        /*08ac*/ 	.word	0x00019f00


	//   ....[118]....
        /*08b0*/ 	.word	0x00019f30


	//   ....[119]....
        /*08b4*/ 	.word	0x00019f60


	//   ....[120]....
        /*08b8*/ 	.word	0x00019f90


	//   ....[121]....
        /*08bc*/ 	.word	0x00019fc0


	//   ....[122]....
        /*08c0*/ 	.word	0x0001a160


	//   ....[123]....
        /*08c4*/ 	.word	0x0001a190


	//   ....[124]....
        /*08c8*/ 	.word	0x0001a1c0


	//   ....[125]....
        /*08cc*/ 	.word	0x0001a1f0


	//   ....[126]....
        /*08d0*/ 	.word	0x0001a220


	//   ....[127]....
        /*08d4*/ 	.word	0x0001a250


	//   ....[128]....
        /*08d8*/ 	.word	0x0001a310


	//   ....[129]....
        /*08dc*/ 	.word	0x0001a330


	//   ....[130]....
        /*08e0*/ 	.word	0x0001a340


	//   ....[131]....
        /*08e4*/ 	.word	0x0001a3a0


	//   ....[132]....
        /*08e8*/ 	.word	0x0001a9c0


	//   ....[133]....
        /*08ec*/ 	.word	0x0001acd0


	//   ....[134]....
        /*08f0*/ 	.word	0x0001ad60


	//   ....[135]....
        /*08f4*/ 	.word	0x0001ae30


	//   ....[136]....
        /*08f8*/ 	.word	0x0001aec0


	//   ....[137]....
        /*08fc*/ 	.word	0x0001afa0


	//   ....[138]....
        /*0900*/ 	.word	0x0001b030


	//   ....[139]....
        /*0904*/ 	.word	0x0001b1b0


	//   ....[140]....
        /*0908*/ 	.word	0x0001b240


	//   ....[141]....
        /*090c*/ 	.word	0x0001b290


	//   ....[142]....
        /*0910*/ 	.word	0x0001b2e0


	//   ....[143]....
        /*0914*/ 	.word	0x0001b3d0


	//   ....[144]....
        /*0918*/ 	.word	0x0001b460


	//   ....[145]....
        /*091c*/ 	.word	0x0001b4b0


	//   ....[146]....
        /*0920*/ 	.word	0x0001b500


	//   ....[147]....
        /*0924*/ 	.word	0x0001b750


	//   ....[148]....
        /*0928*/ 	.word	0x0001ba30


	//   ....[149]....
        /*092c*/ 	.word	0x0001bb20


	//   ....[150]....
        /*0930*/ 	.word	0x0001bbc0


	//   ....[151]....
        /*0934*/ 	.word	0x0001bc20


	//   ....[152]....
        /*0938*/ 	.word	0x0001bd10


	//   ....[153]....
        /*093c*/ 	.word	0x0001bd80


	//   ....[154]....
        /*0940*/ 	.word	0x0001be70


	//   ....[155]....
        /*0944*/ 	.word	0x0001bee0


	//   ....[156]....
        /*0948*/ 	.word	0x0001bf80


	//   ....[157]....
        /*094c*/ 	.word	0x0001c070


	//   ....[158]....
        /*0950*/ 	.word	0x0001c0e0


	//   ....[159]....
        /*0954*/ 	.word	0x0001c140


	//   ....[160]....
        /*0958*/ 	.word	0x0001c230


	//   ....[161]....
        /*095c*/ 	.word	0x0001c290


	//   ....[162]....
        /*0960*/ 	.word	0x0001c390


	//   ....[163]....
        /*0964*/ 	.word	0x0001c3f0


	//   ....[164]....
        /*0968*/ 	.word	0x0001c4d0


	//   ....[165]....
        /*096c*/ 	.word	0x0001c610


	//   ....[166]....
        /*0970*/ 	.word	0x0001c710


	//   ....[167]....
        /*0974*/ 	.word	0x0001c990


	//   ....[168]....
        /*0978*/ 	.word	0x0001c9e0


	//   ....[169]....
        /*097c*/ 	.word	0x0001cbb0


	//   ....[170]....
        /*0980*/ 	.word	0x0001cc00


	//   ....[171]....
        /*0984*/ 	.word	0x0001cdd0


	//   ....[172]....
        /*0988*/ 	.word	0x0001ce20


	//   ....[173]....
        /*098c*/ 	.word	0x0001cf10


	//   ....[174]....
        /*0990*/ 	.word	0x0001cfb0


	//   ....[175]....
        /*0994*/ 	.word	0x0001d010


	//   ....[176]....
        /*0998*/ 	.word	0x0001d0c0


	//   ....[177]....
        /*099c*/ 	.word	0x0001d120


	//   ....[178]....
        /*09a0*/ 	.word	0x0001d1d0


	//   ....[179]....
        /*09a4*/ 	.word	0x0001d230


	//   ....[180]....
        /*09a8*/ 	.word	0x0001d2e0


	//   ....[181]....
        /*09ac*/ 	.word	0x0001d3d0


	//   ....[182]....
        /*09b0*/ 	.word	0x0001d4b0


	//   ....[183]....
        /*09b4*/ 	.word	0x0001d5c0


	//   ....[184]....
        /*09b8*/ 	.word	0x0001d6c0


	//   ....[185]....
        /*09bc*/ 	.word	0x0001d7f0


	//   ....[186]....
        /*09c0*/ 	.word	0x0001d8d0


	//   ....[187]....
        /*09c4*/ 	.word	0x0001d9d0


	//   ....[188]....
        /*09c8*/ 	.word	0x0001dab0


	//   ....[189]....
        /*09cc*/ 	.word	0x0001db40


	//   ....[190]....
        /*09d0*/ 	.word	0x0001dbe0


	//   ....[191]....
        /*09d4*/ 	.word	0x0001dd60


	//   ....[192]....
        /*09d8*/ 	.word	0x0001ddd0


	//   ....[193]....
        /*09dc*/ 	.word	0x0001de40


	//   ....[194]....
        /*09e0*/ 	.word	0x0001deb0


	//   ....[195]....
        /*09e4*/ 	.word	0x0001df20


	//   ....[196]....
        /*09e8*/ 	.word	0x0001dfa0


	//   ....[197]....
        /*09ec*/ 	.word	0x0001e020


	//   ....[198]....
        /*09f0*/ 	.word	0x0001e0b0


	//   ....[199]....
        /*09f4*/ 	.word	0x0001e120


	//   ....[200]....
        /*09f8*/ 	.word	0x0001e190


	//   ....[201]....
        /*09fc*/ 	.word	0x0001e200


	//   ....[202]....
        /*0a00*/ 	.word	0x0001e280


	//   ....[203]....
        /*0a04*/ 	.word	0x0001e2f0


	//   ....[204]....
        /*0a08*/ 	.word	0x0001e390


	//   ....[205]....
        /*0a0c*/ 	.word	0x0001e3e0


	//   ....[206]....
        /*0a10*/ 	.word	0x0001e470


	//   ....[207]....
        /*0a14*/ 	.word	0x0001e5a0


	//----- nvinfo : EIATTR_REG_RECONFIG
	.align		4
.L_232:
        /*0a18*/ 	.byte	0x01, 0x54
	.zero		2


	//----- nvinfo : EIATTR_SYSCALL_OFFSETS
	.align		4
        /*0a1c*/ 	.byte	0x04, 0x46
        /*0a1e*/ 	.short	(.L_234 - .L_233)


	//   ....[0]....
.L_233:
        /*0a20*/ 	.word	0x00002350


	//   ....[1]....
        /*0a24*/ 	.word	0x000024a0


	//   ....[2]....
        /*0a28*/ 	.word	0x00007b60


	//   ....[3]....
        /*0a2c*/ 	.word	0x00007ef0


	//   ....[4]....
        /*0a30*/ 	.word	0x00016810


	//   ....[5]....
        /*0a34*/ 	.word	0x00016960


	//   ....[6]....
        /*0a38*/ 	.word	0x00016a50


	//   ....[7]....
        /*0a3c*/ 	.word	0x000179e0


	//----- nvinfo : EIATTR_MBARRIER_INSTR_OFFSETS
	.align		4
.L_234:
        /*0a40*/ 	.byte	0x04, 0x39
        /*0a42*/ 	.short	(.L_236 - .L_235)


	//   ....[0]....
.L_235:
        /*0a44*/ 	.word	0x00000270
        /*0a48*/ 	.word	0x000000ff
        /*0a4c*/ 	.word	0x00028c00
        /*0a50*/ 	.short	0x0100
        /*0a52*/ 	.byte	0x08
	.zero		1


	//   ....[1]....
        /*0a54*/ 	.word	0x00000280
        /*0a58*/ 	.word	0x000000ff
        /*0a5c*/ 	.word	0x00028c20
        /*0a60*/ 	.short	0x0100
        /*0a62*/ 	.byte	0x08
	.zero		1


	//   ....[2]....
        /*0a64*/ 	.word	0x00000330
        /*0a68*/ 	.word	0x000000ff
        /*0a6c*/ 	.word	0x00028c30
        /*0a70*/ 	.short	0x0100
        /*0a72*/ 	.byte	0x06
	.zero		1


	//   ....[3]....
        /*0a74*/ 	.word	0x00000340
        /*0a78*/ 	.word	0x000000ff
        /*0a7c*/ 	.word	0x00028c40
        /*0a80*/ 	.short	0x0100
        /*0a82*/ 	.byte	0x06
	.zero		1


	//   ....[4]....
        /*0a84*/ 	.word	0x00000350
        /*0a88*/ 	.word	0x000000ff
        /*0a8c*/ 	.word	0x00028c38
        /*0a90*/ 	.short	0x0100
        /*0a92*/ 	.byte	0x06
	.zero		1


	//   ....[5]....
        /*0a94*/ 	.word	0x00000360
        /*0a98*/ 	.word	0x000000ff
        /*0a9c*/ 	.word	0x00028c48
        /*0aa0*/ 	.short	0x0100
        /*0aa2*/ 	.byte	0x06
	.zero		1


	//   ....[6]....
        /*0aa4*/ 	.word	0x00000490
        /*0aa8*/ 	.word	0x000000ff
        /*0aac*/ 	.word	0x00028c50
        /*0ab0*/ 	.short	0x0100
        /*0ab2*/ 	.byte	0x08
	.zero		1


	//   ....[7]....
        /*0ab4*/ 	.word	0x000004a0
        /*0ab8*/ 	.word	0x000000ff
        /*0abc*/ 	.word	0x00028c60
        /*0ac0*/ 	.short	0x0100
        /*0ac2*/ 	.byte	0x08
	.zero		1


	//   ....[8]....
        /*0ac4*/ 	.word	0x000004b0
        /*0ac8*/ 	.word	0x000000ff
        /*0acc*/ 	.word	0x00028c58
        /*0ad0*/ 	.short	0x0100
        /*0ad2*/ 	.byte	0x08
	.zero		1


	//   ....[9]....
        /*0ad4*/ 	.word	0x000004c0
        /*0ad8*/ 	.word	0x000000ff
        /*0adc*/ 	.word	0x00028c68
        /*0ae0*/ 	.short	0x0100
        /*0ae2*/ 	.byte	0x08
	.zero		1


	//   ....[10]....
        /*0ae4*/ 	.word	0x000005b0
        /*0ae8*/ 	.word	0x000000ff
        /*0aec*/ 	.word	0x00028c70
        /*0af0*/ 	.short	0x0100
        /*0af2*/ 	.byte	0x06
	.zero		1


	//   ....[11]....
        /*0af4*/ 	.word	0x000005c0
        /*0af8*/ 	.word	0x000000ff
        /*0afc*/ 	.word	0x00028c80
        /*0b00*/ 	.short	0x0100
        /*0b02*/ 	.byte	0x06
	.zero		1


	//   ....[12]....
        /*0b04*/ 	.word	0x000005d0
        /*0b08*/ 	.word	0x000000ff
        /*0b0c*/ 	.word	0x00028c78
        /*0b10*/ 	.short	0x0100
        /*0b12*/ 	.byte	0x06
	.zero		1


	//   ....[13]....
        /*0b14*/ 	.word	0x000005e0
        /*0b18*/ 	.word	0x000000ff
        /*0b1c*/ 	.word	0x00028c88
        /*0b20*/ 	.short	0x0100
        /*0b22*/ 	.byte	0x06
	.zero		1


	//   ....[14]....
        /*0b24*/ 	.word	0x00000710
        /*0b28*/ 	.word	0x000000ff
        /*0b2c*/ 	.word	0x00028c90
        /*0b30*/ 	.short	0x0100
        /*0b32*/ 	.byte	0x08
	.zero		1


	//   ....[15]....
        /*0b34*/ 	.word	0x00000720
        /*0b38*/ 	.word	0x000000ff
        /*0b3c*/ 	.word	0x00028ca0
        /*0b40*/ 	.short	0x0100
        /*0b42*/ 	.byte	0x08
	.zero		1


	//   ....[16]....
        /*0b44*/ 	.word	0x00000730
        /*0b48*/ 	.word	0x000000ff
        /*0b4c*/ 	.word	0x00028c98
        /*0b50*/ 	.short	0x0100
        /*0b52*/ 	.byte	0x08
	.zero		1


	//   ....[17]....
        /*0b54*/ 	.word	0x00000740
        /*0b58*/ 	.word	0x000000ff
        /*0b5c*/ 	.word	0x00028ca8
        /*0b60*/ 	.short	0x0100
        /*0b62*/ 	.byte	0x08
	.zero		1


	//   ....[18]....
        /*0b64*/ 	.word	0x00000870
        /*0b68*/ 	.word	0x000000ff
        /*0b6c*/ 	.word	0x00028cb0
        /*0b70*/ 	.short	0x0100
        /*0b72*/ 	.byte	0x08
	.zero		1


	//   ....[19]....
        /*0b74*/ 	.word	0x00000880
        /*0b78*/ 	.word	0x000000ff
        /*0b7c*/ 	.word	0x00028cc0
        /*0b80*/ 	.short	0x0100
        /*0b82*/ 	.byte	0x08
	.zero		1


	//   ....[20]....
        /*0b84*/ 	.word	0x00000890
        /*0b88*/ 	.word	0x000000ff
        /*0b8c*/ 	.word	0x00028cb8
        /*0b90*/ 	.short	0x0100
        /*0b92*/ 	.byte	0x08
	.zero		1


	//   ....[21]....
        /*0b94*/ 	.word	0x000008a0
        /*0b98*/ 	.word	0x000000ff
        /*0b9c*/ 	.word	0x00028cc8
        /*0ba0*/ 	.short	0x0100
        /*0ba2*/ 	.byte	0x08
	.zero		1


	//   ....[22]....
        /*0ba4*/ 	.word	0x00003080
        /*0ba8*/ 	.word	0x0000003a
        /*0bac*/ 	.word	0x00028c90
        /*0bb0*/ 	.short	0x010a
        /*0bb2*/ 	.byte	0x3f
	.zero		1


	//   ....[23]....
        /*0bb4*/ 	.word	0x00003b30
        /*0bb8*/ 	.word	0x0000003a
        /*0bbc*/ 	.word	0x00028c90
        /*0bc0*/ 	.short	0x010a
        /*0bc2*/ 	.byte	0x3f
	.zero		1


	//   ....[24]....
        /*0bc4*/ 	.word	0x00004410
        /*0bc8*/ 	.word	0x0000003a
        /*0bcc*/ 	.word	0x00028c90
        /*0bd0*/ 	.short	0x010a
        /*0bd2*/ 	.byte	0x3f
	.zero		1


	//   ....[25]....
        /*0bd4*/ 	.word	0x000047d0
        /*0bd8*/ 	.word	0x00000004
        /*0bdc*/ 	.word	0x00000000
        /*0be0*/ 	.short	0x0101
        /*0be2*/ 	.byte	0x3f
	.zero		1


	//   ....[26]....
        /*0be4*/ 	.word	0x00004810
        /*0be8*/ 	.word	0x0000003a
        /*0bec*/ 	.word	0x00028cb0
        /*0bf0*/ 	.short	0x010a
        /*0bf2*/ 	.byte	0x3f
	.zero		1


	//   ....[27]....
        /*0bf4*/ 	.word	0x00005140
        /*0bf8*/ 	.word	0x0000003a
        /*0bfc*/ 	.word	0x00000000
        /*0c00*/ 	.short	0x0101
        /*0c02*/ 	.byte	0x3f
	.zero		1


	//   ....[28]....
        /*0c04*/ 	.word	0x000059c0
        /*0c08*/ 	.word	0x0000000a
        /*0c0c*/ 	.word	0x00028c50
        /*0c10*/ 	.short	0x010a
        /*0c12*/ 	.byte	0x3f
	.zero		1


	//   ....[29]....
        /*0c14*/ 	.word	0x00005d90
        /*0c18*/ 	.word	0x0000000a
        /*0c1c*/ 	.word	0x00000000
        /*0c20*/ 	.short	0x0101
        /*0c22*/ 	.byte	0x3f
	.zero		1


	//   ....[30]....
        /*0c24*/ 	.word	0x00006690
        /*0c28*/ 	.word	0x0000000a
        /*0c2c*/ 	.word	0x00028c50
        /*0c30*/ 	.short	0x010a
        /*0c32*/ 	.byte	0x3f
	.zero		1


	//   ....[31]....
        /*0c34*/ 	.word	0x000066e0
        /*0c38*/ 	.word	0x0000000a
        /*0c3c*/ 	.word	0x00028c50
        /*0c40*/ 	.short	0x010a
        /*0c42*/ 	.byte	0x3f
	.zero		1


	//   ....[32]....
        /*0c44*/ 	.word	0x00006a20
        /*0c48*/ 	.word	0x0000000a
        /*0c4c*/ 	.word	0x00000000
        /*0c50*/ 	.short	0x0101
        /*0c52*/ 	.byte	0x3f
	.zero		1


	//   ....[33]....
        /*0c54*/ 	.word	0x00007c00
        /*0c58*/ 	.word	0x00000002
        /*0c5c*/ 	.word	0x00028c00
        /*0c60*/ 	.short	0x010a
        /*0c62*/ 	.byte	0x3f
	.zero		1


	//   ....[34]....
        /*0c64*/ 	.word	0x00007c50
        /*0c68*/ 	.word	0x00000002
        /*0c6c*/ 	.word	0x00028c00
        /*0c70*/ 	.short	0x010a
        /*0c72*/ 	.byte	0x3f
	.zero		1


	//   ....[35]....
        /*0c74*/ 	.word	0x00008250
        /*0c78*/ 	.word	0x00000002
        /*0c7c*/ 	.word	0x00028c00
        /*0c80*/ 	.short	0x010a
        /*0c82*/ 	.byte	0x3f
	.zero		1


	//   ....[36]....
        /*0c84*/ 	.word	0x000091c0
        /*0c88*/ 	.word	0x00000002
        /*0c8c*/ 	.word	0x00028c00
        /*0c90*/ 	.short	0x010a
        /*0c92*/ 	.byte	0x3f
	.zero		1


	//   ....[37]....
        /*0c94*/ 	.word	0x0000a020
        /*0c98*/ 	.word	0x0000000c
        /*0c9c*/ 	.word	0x00028c30
        /*0ca0*/ 	.short	0x010a
        /*0ca2*/ 	.byte	0x3f
	.zero		1


	//   ....[38]....
        /*0ca4*/ 	.word	0x0000a0d0
        /*0ca8*/ 	.word	0x0000000c
        /*0cac*/ 	.word	0x00028c30
        /*0cb0*/ 	.short	0x010a
        /*0cb2*/ 	.byte	0x3f
	.zero		1


	//   ....[39]....
        /*0cb4*/ 	.word	0x0000b0f0
        /*0cb8*/ 	.word	0x00000015
        /*0cbc*/ 	.word	0x00000000
        /*0cc0*/ 	.short	0x0101
        /*0cc2*/ 	.byte	0x3f
	.zero		1


	//   ....[40]....
        /*0cc4*/ 	.word	0x0000b580
        /*0cc8*/ 	.word	0x0000000c
        /*0ccc*/ 	.word	0x00028c50
        /*0cd0*/ 	.short	0x010a
        /*0cd2*/ 	.byte	0x3f
	.zero		1


	//   ....[41]....
        /*0cd4*/ 	.word	0x0000b620
        /*0cd8*/ 	.word	0x0000000c
        /*0cdc*/ 	.word	0x00028c50
        /*0ce0*/ 	.short	0x010a
        /*0ce2*/ 	.byte	0x3f
	.zero		1


	//   ....[42]....
        /*0ce4*/ 	.word	0x0000b910
        /*0ce8*/ 	.word	0x0000000c
        /*0cec*/ 	.word	0x00000000
        /*0cf0*/ 	.short	0x0101
        /*0cf2*/ 	.byte	0x3f
	.zero		1


	//   ....[43]....
        /*0cf4*/ 	.word	0x0000ba20
        /*0cf8*/ 	.word	0x0000000e
        /*0cfc*/ 	.word	0x00028c30
        /*0d00*/ 	.short	0x010a
        /*0d02*/ 	.byte	0x3f
	.zero		1


	//   ....[44]....
        /*0d04*/ 	.word	0x0000bad0
        /*0d08*/ 	.word	0x0000000e
        /*0d0c*/ 	.word	0x00028c30
        /*0d10*/ 	.short	0x010a
        /*0d12*/ 	.byte	0x3f
	.zero		1


	//   ....[45]....
        /*0d14*/ 	.word	0x0000c3c0
        /*0d18*/ 	.word	0x000000aa
        /*0d1c*/ 	.word	0x00000000
        /*0d20*/ 	.short	0x0101
        /*0d22*/ 	.byte	0x3f
	.zero		1


	//   ....[46]....
        /*0d24*/ 	.word	0x0000d440
        /*0d28*/ 	.word	0x0000000e
        /*0d2c*/ 	.word	0x00028c50
        /*0d30*/ 	.short	0x010a
        /*0d32*/ 	.byte	0x3f
	.zero		1


	//   ....[47]....
        /*0d34*/ 	.word	0x0000d490
        /*0d38*/ 	.word	0x0000000e
        /*0d3c*/ 	.word	0x00028c50
        /*0d40*/ 	.short	0x010a
        /*0d42*/ 	.byte	0x3f
	.zero		1


	//   ....[48]....
        /*0d44*/ 	.word	0x0000d7a0
        /*0d48*/ 	.word	0x0000000e
        /*0d4c*/ 	.word	0x00000000
        /*0d50*/ 	.short	0x0101
        /*0d52*/ 	.byte	0x3f
	.zero		1


	//   ....[49]....
        /*0d54*/ 	.word	0x000100c0
        /*0d58*/ 	.word	0x00000000
        /*0d5c*/ 	.word	0x00000000
        /*0d60*/ 	.short	0x0101
        /*0d62*/ 	.byte	0x3f
	.zero		1


	//   ....[50]....
        /*0d64*/ 	.word	0x00010d30
        /*0d68*/ 	.word	0x00000004
        /*0d6c*/ 	.word	0x00000000
        /*0d70*/ 	.short	0x0101
        /*0d72*/ 	.byte	0x3f
	.zero		1


	//   ....[51]....
        /*0d74*/ 	.word	0x00014b00
        /*0d78*/ 	.word	0x00000011
        /*0d7c*/ 	.word	0x00028c20
        /*0d80*/ 	.short	0x010a
        /*0d82*/ 	.byte	0x3f
	.zero		1


	//   ....[52]....
        /*0d84*/ 	.word	0x00014b90
        /*0d88*/ 	.word	0x00000003
        /*0d8c*/ 	.word	0x00028ca0
        /*0d90*/ 	.short	0x010a
        /*0d92*/ 	.byte	0x3f
	.zero		1


	//   ....[53]....
        /*0d94*/ 	.word	0x00014de0
        /*0d98*/ 	.word	0x00000003
        /*0d9c*/ 	.word	0x00028cc0
        /*0da0*/ 	.short	0x010a
        /*0da2*/ 	.byte	0x3f
	.zero		1


	//   ....[54]....
        /*0da4*/ 	.word	0x000157b0
        /*0da8*/ 	.word	0x00000008
        /*0dac*/ 	.word	0x00028ca0
        /*0db0*/ 	.short	0x010a
        /*0db2*/ 	.byte	0x3f
	.zero		1


	//   ....[55]....
        /*0db4*/ 	.word	0x000159f0
        /*0db8*/ 	.word	0x00000008
        /*0dbc*/ 	.word	0x00028cc0
        /*0dc0*/ 	.short	0x010a
        /*0dc2*/ 	.byte	0x3f
	.zero		1


	//   ....[56]....
        /*0dc4*/ 	.word	0x000171d0
        /*0dc8*/ 	.word	0x0000001e
        /*0dcc*/ 	.word	0x00028c40
        /*0dd0*/ 	.short	0x010a
        /*0dd2*/ 	.byte	0x3f
	.zero		1


	//   ....[57]....
        /*0dd4*/ 	.word	0x00017680
        /*0dd8*/ 	.word	0x0000001e
        /*0ddc*/ 	.word	0x00028c30
        /*0de0*/ 	.short	0x0107
        /*0de2*/ 	.byte	0x3f
	.zero		1


	//   ....[58]....
        /*0de4*/ 	.word	0x00017750
        /*0de8*/ 	.word	0x0000001e
        /*0dec*/ 	.word	0x00028c30
        /*0df0*/ 	.short	0x0101
        /*0df2*/ 	.byte	0x3f
	.zero		1


	//   ....[59]....
        /*0df4*/ 	.word	0x00018030
        /*0df8*/ 	.word	0x00000011
        /*0dfc*/ 	.word	0x00028c00
        /*0e00*/ 	.short	0x0107
        /*0e02*/ 	.byte	0x3f
	.zero		1


	//   ....[60]....
        /*0e04*/ 	.word	0x00018120
        /*0e08*/ 	.word	0x00000011
        /*0e0c*/ 	.word	0x00028c00
        /*0e10*/ 	.short	0x0101
        /*0e12*/ 	.byte	0x3f
	.zero		1


	//   ....[61]....
        /*0e14*/ 	.word	0x00018140
        /*0e18*/ 	.word	0x00000011
        /*0e1c*/ 	.word	0x00028c20
        /*0e20*/ 	.short	0x010a
        /*0e22*/ 	.byte	0x3f
	.zero		1


	//   ....[62]....
        /*0e24*/ 	.word	0x000181d0
        /*0e28*/ 	.word	0x0000001e
        /*0e2c*/ 	.word	0x00028c60
        /*0e30*/ 	.short	0x010a
        /*0e32*/ 	.byte	0x3f
	.zero		1


	//   ....[63]....
        /*0e34*/ 	.word	0x00018ae0
        /*0e38*/ 	.word	0x0000001e
        /*0e3c*/ 	.word	0x00028c50
        /*0e40*/ 	.short	0x0107
        /*0e42*/ 	.byte	0x3f
	.zero		1


	//   ....[64]....
        /*0e44*/ 	.word	0x00018bb0
        /*0e48*/ 	.word	0x0000001e
        /*0e4c*/ 	.word	0x00028c50
        /*0e50*/ 	.short	0x0101
        /*0e52*/ 	.byte	0x3f
	.zero		1


	//   ....[65]....
        /*0e54*/ 	.word	0x00018f40
        /*0e58*/ 	.word	0x00000006
        /*0e5c*/ 	.word	0x00028c40
        /*0e60*/ 	.short	0x010a
        /*0e62*/ 	.byte	0x3f
	.zero		1


	//   ....[66]....
        /*0e64*/ 	.word	0x00019260
        /*0e68*/ 	.word	0x00000006
        /*0e6c*/ 	.word	0x00028c30
        /*0e70*/ 	.short	0x0107
        /*0e72*/ 	.byte	0x3f
	.zero		1


	//   ....[67]....
        /*0e74*/ 	.word	0x00019320
        /*0e78*/ 	.word	0x00000006
        /*0e7c*/ 	.word	0x00028c30
        /*0e80*/ 	.short	0x0101
        /*0e82*/ 	.byte	0x3f
	.zero		1


	//   ....[68]....
        /*0e84*/ 	.word	0x00019350
        /*0e88*/ 	.word	0x00000006
        /*0e8c*/ 	.word	0x00028c60
        /*0e90*/ 	.short	0x010a
        /*0e92*/ 	.byte	0x3f
	.zero		1


	//   ....[69]....
        /*0e94*/ 	.word	0x00019a00
        /*0e98*/ 	.word	0x00000006
        /*0e9c*/ 	.word	0x00028c50
        /*0ea0*/ 	.short	0x0107
        /*0ea2*/ 	.byte	0x3f
	.zero		1


	//   ....[70]....
        /*0ea4*/ 	.word	0x00019ac0
        /*0ea8*/ 	.word	0x00000006
        /*0eac*/ 	.word	0x00028c50
        /*0eb0*/ 	.short	0x0101
        /*0eb2*/ 	.byte	0x3f
	.zero		1


	//   ....[71]....
        /*0eb4*/ 	.word	0x0001a940
        /*0eb8*/ 	.word	0x00000007
        /*0ebc*/ 	.word	0x00028c20
        /*0ec0*/ 	.short	0x010a
        /*0ec2*/ 	.byte	0x3f
	.zero		1


	//   ....[72]....
        /*0ec4*/ 	.word	0x0001aab0
        /*0ec8*/ 	.word	0x00000005
        /*0ecc*/ 	.word	0x00028c40
        /*0ed0*/ 	.short	0x010a
        /*0ed2*/ 	.byte	0x3f
	.zero		1


	//   ....[73]....
        /*0ed4*/ 	.word	0x0001ab50
        /*0ed8*/ 	.word	0x00000003
        /*0edc*/ 	.word	0x00028c40
        /*0ee0*/ 	.short	0x010a
        /*0ee2*/ 	.byte	0x3f
	.zero		1


	//   ....[74]....
        /*0ee4*/ 	.word	0x0001ab90
        /*0ee8*/ 	.word	0x00000005
        /*0eec*/ 	.word	0x00028c60
        /*0ef0*/ 	.short	0x010a
        /*0ef2*/ 	.byte	0x3f
	.zero		1


	//   ....[75]....
        /*0ef4*/ 	.word	0x0001abd0
        /*0ef8*/ 	.word	0x00000003
        /*0efc*/ 	.word	0x00028c60
        /*0f00*/ 	.short	0x010a
        /*0f02*/ 	.byte	0x3f
	.zero		1


	//   ....[76]....
        /*0f04*/ 	.word	0x0001ac30
        /*0f08*/ 	.word	0x0000003a
        /*0f0c*/ 	.word	0x00028c90
        /*0f10*/ 	.short	0x010a
        /*0f12*/ 	.byte	0x3f
	.zero		1


	//   ....[77]....
        /*0f14*/ 	.word	0x0001ad90
        /*0f18*/ 	.word	0x0000003a
        /*0f1c*/ 	.word	0x00028c90
        /*0f20*/ 	.short	0x010a
        /*0f22*/ 	.byte	0x3f
	.zero		1


	//   ....[78]....
        /*0f24*/ 	.word	0x0001af00
        /*0f28*/ 	.word	0x0000003a
        /*0f2c*/ 	.word	0x00028c90
        /*0f30*/ 	.short	0x010a
        /*0f32*/ 	.byte	0x3f
	.zero		1


	//   ....[79]....
        /*0f34*/ 	.word	0x0001b060
        /*0f38*/ 	.word	0x0000003a
        /*0f3c*/ 	.word	0x00028cb0
        /*0f40*/ 	.short	0x010a
        /*0f42*/ 	.byte	0x3f
	.zero		1


	//   ....[80]....
        /*0f44*/ 	.word	0x0001b0b0
        /*0f48*/ 	.word	0x0000000a
        /*0f4c*/ 	.word	0x00028c50
        /*0f50*/ 	.short	0x010a
        /*0f52*/ 	.byte	0x3f
	.zero		1


	//   ....[81]....
        /*0f54*/ 	.word	0x0001b100
        /*0f58*/ 	.word	0x0000000a
        /*0f5c*/ 	.word	0x00028c50
        /*0f60*/ 	.short	0x010a
        /*0f62*/ 	.byte	0x3f
	.zero		1


	//   ....[82]....
        /*0f64*/ 	.word	0x0001b320
        /*0f68*/ 	.word	0x00000002
        /*0f6c*/ 	.word	0x00028c00
        /*0f70*/ 	.short	0x010a
        /*0f72*/ 	.byte	0x3f
	.zero		1


	//   ....[83]....
        /*0f74*/ 	.word	0x0001b530
        /*0f78*/ 	.word	0x00000002
        /*0f7c*/ 	.word	0x00028c00
        /*0f80*/ 	.short	0x010a
        /*0f82*/ 	.byte	0x3f
	.zero		1


	//   ....[84]....
        /*0f84*/ 	.word	0x0001b580
        /*0f88*/ 	.word	0x0000000c
        /*0f8c*/ 	.word	0x00028c30
        /*0f90*/ 	.short	0x010a
        /*0f92*/ 	.byte	0x3f
	.zero		1


	//   ....[85]....
        /*0f94*/ 	.word	0x0001b5d0
        /*0f98*/ 	.word	0x0000000c
        /*0f9c*/ 	.word	0x00028c50
        /*0fa0*/ 	.short	0x010a
        /*0fa2*/ 	.byte	0x3f
	.zero		1


	//   ....[86]....
        /*0fa4*/ 	.word	0x0001b620
        /*0fa8*/ 	.word	0x0000000e
        /*0fac*/ 	.word	0x00028c30
        /*0fb0*/ 	.short	0x010a
        /*0fb2*/ 	.byte	0x3f
	.zero		1


	//   ....[87]....
        /*0fb4*/ 	.word	0x0001b670
        /*0fb8*/ 	.word	0x0000000e
        /*0fbc*/ 	.word	0x00028c50
        /*0fc0*/ 	.short	0x010a
        /*0fc2*/ 	.byte	0x3f
	.zero		1


	//   ....[88]....
        /*0fc4*/ 	.word	0x0001b810
        /*0fc8*/ 	.word	0x00000011
        /*0fcc*/ 	.word	0x00028c20
        /*0fd0*/ 	.short	0x010a
        /*0fd2*/ 	.byte	0x3f
	.zero		1


	//   ....[89]....
        /*0fd4*/ 	.word	0x0001b860
        /*0fd8*/ 	.word	0x00000003
        /*0fdc*/ 	.word	0x00028ca0
        /*0fe0*/ 	.short	0x010a
        /*0fe2*/ 	.byte	0x3f
	.zero		1


	//   ....[90]....
        /*0fe4*/ 	.word	0x0001b8b0
        /*0fe8*/ 	.word	0x00000003
        /*0fec*/ 	.word	0x00028cc0
        /*0ff0*/ 	.short	0x010a
        /*0ff2*/ 	.byte	0x3f
	.zero		1


	//   ....[91]....
        /*0ff4*/ 	.word	0x0001b900
        /*0ff8*/ 	.word	0x00000008
        /*0ffc*/ 	.word	0x00028ca0
        /*1000*/ 	.short	0x010a
        /*1002*/ 	.byte	0x3f
	.zero		1


	//   ....[92]....
        /*1004*/ 	.word	0x0001b950
        /*1008*/ 	.word	0x00000008
        /*100c*/ 	.word	0x00028cc0
        /*1010*/ 	.short	0x010a
        /*1012*/ 	.byte	0x3f
	.zero		1


	//   ....[93]....
        /*1014*/ 	.word	0x0001ba70
        /*1018*/ 	.word	0x0000001e
        /*101c*/ 	.word	0x00028c40
        /*1020*/ 	.short	0x010a
        /*1022*/ 	.byte	0x3f
	.zero		1


	//   ....[94]....
        /*1024*/ 	.word	0x0001c510
        /*1028*/ 	.word	0x00000011
        /*102c*/ 	.word	0x00028c20
        /*1030*/ 	.short	0x010a
        /*1032*/ 	.byte	0x3f
	.zero		1


	//   ....[95]....
        /*1034*/ 	.word	0x0001c560
        /*1038*/ 	.word	0x0000001e
        /*103c*/ 	.word	0x00028c60
        /*1040*/ 	.short	0x010a
        /*1042*/ 	.byte	0x3f
	.zero		1


	//   ....[96]....
        /*1044*/ 	.word	0x0001ce60
        /*1048*/ 	.word	0x00000006
        /*104c*/ 	.word	0x00028c40
        /*1050*/ 	.short	0x010a
        /*1052*/ 	.byte	0x3f
	.zero		1


	//   ....[97]....
        /*1054*/ 	.word	0x0001d320
        /*1058*/ 	.word	0x00000006
        /*105c*/ 	.word	0x00028c60
        /*1060*/ 	.short	0x010a
        /*1062*/ 	.byte	0x3f
	.zero		1


	//   ....[98]....
        /*1064*/ 	.word	0x0001e4c0
        /*1068*/ 	.word	0x00000007
        /*106c*/ 	.word	0x00028c20
        /*1070*/ 	.short	0x010a
        /*1072*/ 	.byte	0x3f
	.zero		1


	//   ....[99]....
        /*1074*/ 	.word	0x0001e660
        /*1078*/ 	.word	0x00000005
        /*107c*/ 	.word	0x00028c40
        /*1080*/ 	.short	0x010a
        /*1082*/ 	.byte	0x3f
	.zero		1


	//   ....[100]....
        /*1084*/ 	.word	0x0001e6b0
        /*1088*/ 	.word	0x00000003
        /*108c*/ 	.word	0x00028c40
        /*1090*/ 	.short	0x010a
        /*1092*/ 	.byte	0x3f
	.zero		1


	//   ....[101]....
        /*1094*/ 	.word	0x0001e700
        /*1098*/ 	.word	0x00000005
        /*109c*/ 	.word	0x00028c60
        /*10a0*/ 	.short	0x010a
        /*10a2*/ 	.byte	0x3f
	.zero		1


	//----- nvinfo : EIATTR_NUM_MBARRIERS
	.align		4
.L_236:
        /*10a4*/ 	.byte	0x03, 0x38
        /*10a6*/ 	.short	0x0016


	//----- nvinfo : EIATTR_EXIT_INSTR_OFFSETS
	.align		4
        /*10a8*/ 	.byte	0x04, 0x1c
        /*10aa*/ 	.short	(.L_238 - .L_237)


	//   ....[0]....
.L_237:
        /*10ac*/ 	.word	0x0001ac20


	//----- nvinfo : EIATTR_MAX_THREADS
	.align		4
.L_238:
        /*10b0*/ 	.byte	0x04, 0x05
        /*10b2*/ 	.short	(.L_240 - .L_239)
.L_239:
        /*10b4*/ 	.word	0x00000180
        /*10b8*/ 	.word	0x00000001
        /*10bc*/ 	.word	0x00000001


	//----- nvinfo : EIATTR_CRS_STACK_SIZE
	.align		4
.L_240:
        /*10c0*/ 	.byte	0x04, 0x1e
        /*10c2*/ 	.short	(.L_242 - .L_241)
.L_241:
        /*10c4*/ 	.word	0x00000000


	//----- nvinfo : EIATTR_CBANK_PARAM_SIZE
	.align		4
.L_242:
        /*10c8*/ 	.byte	0x03, 0x19
        /*10ca*/ 	.short	0x0af0


	//----- nvinfo : EIATTR_PARAM_CBANK
	.align		4
        /*10cc*/ 	.byte	0x04, 0x0a
        /*10ce*/ 	.short	(.L_244 - .L_243)
	.align		4
.L_243:
        /*10d0*/ 	.word	index@(.nv.constant0._ZN7cutlass13device_kernelIN5flash11enable_sm90INS1_16FlashAttnFwdSm90INS1_25CollectiveMainloopFwdSm90ILi2EN4cute5tupleIJNS5_1CILi1EEES8_S8_EEENS6_IJNS7_ILi64EEESA_SA_EEELi512ENS_10bfloat16_tEfNS_4arch4Sm90ELb0ELb0ELb1ELb1ELb1ELb1ELb0ELb0ELb0ELb1ELb1ELb0EEENS1_21CollectiveEpilogueFwdINS6_IJSA_NS7_ILi512EEESA_EEES9_SC_SE_Li256ELb1ELb1ELb1ELb0EEENS1_36VarlenDynamicPersistentTileSchedulerILi64ELi64ELi256ELi128ELb1ELb1ELb1ELb0ELb1ELb1EEEEEEEEEvNT_6ParamsE)
        /*10d4*/ 	.short	0x0210
        /*10d6*/ 	.short	0x0af0


	//----- nvinfo : EIATTR_SW_WAR
	.align		4
.L_244:
        /*10d8*/ 	.byte	0x04, 0x36
        /*10da*/ 	.short	(.L_246 - .L_245)
.L_245:
        /*10dc*/ 	.word	0x00000008
.L_246:


//--------------------- .nv.info._ZN7cutlass13device_kernelIN5flash11enable_sm90INS1_16FlashAttnFwdSm90INS1_25CollectiveMainloopFwdSm90ILi2EN4cute5tupleIJNS5_1CILi1EEES8_S8_EEENS6_IJNS7_ILi64EEESA_SA_EEELi512ENS_10bfloat16_tEfNS_4arch4Sm90ELb0ELb0ELb1ELb1ELb1ELb0ELb1ELb0ELb0ELb1ELb1ELb0EEENS1_21CollectiveEpilogueFwdINS6_IJSA_NS7_ILi512EEESA_EEES9_SC_SE_Li256ELb1ELb1ELb1ELb0EEENS1_36VarlenDynamicPersistentTileSchedulerILi64ELi64ELi256ELi128ELb1ELb1ELb1ELb0ELb1ELb1EEEEEEEEEvNT_6ParamsE --------------------------
	.section	.nv.info._ZN7cutlass13device_kernelIN5flash11enable_sm90INS1_16FlashAttnFwdSm90INS1_25CollectiveMainloopFwdSm90ILi2EN4cute5tupleIJNS5_1CILi1EEES8_S8_EEENS6_IJNS7_ILi64EEESA_SA_EEELi512ENS_10bfloat16_tEfNS_4arch4Sm90ELb0ELb0ELb1ELb1ELb1ELb0ELb1ELb0ELb0ELb1ELb1ELb0EEENS1_21CollectiveEpilogueFwdINS6_IJSA_NS7_ILi512EEESA_EEES9_SC_SE_Li256ELb1ELb1ELb1ELb0EEENS1_36VarlenDynamicPersistentTileSchedulerILi64ELi64ELi256ELi128ELb1ELb1ELb1ELb0ELb1ELb1EEEEEEEEEvNT_6ParamsE,"",@"SHT_CUDA_INFO"
	.sectionflags	@""
	.align	4


	//----- nvinfo : EIATTR_CUDA_API_VERSION
	.align		4
        /*0000*/ 	.byte	0x04, 0x37
        /*0002*/ 	.short	(.L_248 - .L_247)
.L_247:
        /*0004*/ 	.word	0x00000082


	//----- nvinfo : EIATTR_KPARAM_INFO
	.align		4
.L_248:
        /*0008*/ 	.byte	0x04, 0x17
        /*000a*/ 	.short	(.L_250 - .L_249)
.L_249:
        /*000c*/ 	.word	0x00000000
        /*0010*/ 	.short	0x0000
        /*0012*/ 	.short	0x0070
        /*0014*/ 	.byte	0x00, 0xf0, 0x01, 0x2e


	//----- nvinfo : EIATTR_SPARSE_MMA_MASK
	.align		4
.L_250:
        /*0018*/ 	.byte	0x03, 0x50
        /*001a*/ 	.short	0x0000


	//----- nvinfo : EIATTR_MAXREG_COUNT
	.align		4
        /*001c*/ 	.byte	0x03, 0x1b
        /*001e*/ 	.short	0x00a8


	//----- nvinfo : EIATTR_NUM_BARRIERS
	.align		4
        /*0020*/ 	.byte	0x02, 0x4c
        /*0022*/ 	.byte	0x10
	.zero		1


	//----- nvinfo : EIATTR_EXTERNS
	.align		4
        /*0024*/ 	.byte	0x04, 0x0f
        /*0026*/ 	.short	(.L_252 - .L_251)


	//   ....[0]....
	.align		4
.L_251:
        /*0028*/ 	.word	index@(__assertfail)


	//----- nvinfo : EIATTR_ANNOTATIONS
	.align		4
.L_252:
        /*002c*/ 	.byte	0x04, 0x55
        /*002e*/ 	.short	(.L_254 - .L_253)


	//   ....[0]....
.L_253:
        /* <DEDUP_REMOVED lines=22> */


	//----- nvinfo : EIATTR_MERCURY_ISA_VERSION
	.align		4
.L_254:
        /*0178*/ 	.byte	0x03, 0x5f
        /*017a*/ 	.short	0x0101


	//----- nvinfo : EIATTR_UNUSED_LOAD_BYTE_OFFSET
	.align		4
        /*017c*/ 	.byte	0x04, 0x44
        /*017e*/ 	.short	(.L_256 - .L_255)


	//   ....[0]....
.L_255:
        /*0180*/ 	.word	0x00000960
        /*0184*/ 	.word	0x0000fff0


	//   ....[1]....
        /*0188*/ 	.word	0x00009f30
        /*018c*/ 	.word	0x0000fff0


	//----- nvinfo : EIATTR_INT_WARP_WIDE_INSTR_OFFSETS
	.align		4
.L_256:
        /*0190*/ 	.byte	0x04, 0x31
        /*0192*/ 	.short	(.L_258 - .L_257)


	//   ....[0]....
.L_257:
        /*0194*/ 	.word	0x000000c0


	//   ....[1]....
        /*0198*/ 	.word	0x000000d0


	//   ....[2]....
        /*019c*/ 	.word	0x000000e0


	//   ....[3]....
        /*01a0*/ 	.word	0x00000180


	//   ....[4]....
        /*01a4*/ 	.word	0x0000fcf0


	//   ....[5]....
        /*01a8*/ 	.word	0x0000fd80


	//   ....[6]....
        /*01ac*/ 	.word	0x00014050


	//   ....[7]....
        /*01b0*/ 	.word	0x000140e0


	//----- nvinfo : EIATTR_COOP_GROUP_MASK_REGIDS
	.align		4
.L_258:
        /*01b4*/ 	.byte	0x04, 0x29
        /*01b6*/ 	.short	(.L_260 - .L_259)


	//   ....[0]....
.L_259:
        /*01b8*/ 	.word	0xffffffff


	//   ....[1]....
        /*01bc*/ 	.word	0xffffffff


	//   ....[2]....
        /*01c0*/ 	.word	0xffffffff


	//   ....[3]....
        /*01c4*/ 	.word	0xffffffff


	//   ....[4]....
        /*01c8*/ 	.word	0xffffffff


	//   ....[5]....
        /*01cc*/ 	.word	0xffffffff


	//   ....[6]....
        /*01d0*/ 	.word	0xffffffff


	//   ....[7]....
        /*01d4*/ 	.word	0xffffffff


	//   ....[8]....
        /*01d8*/ 	.word	0xffffffff


	//   ....[9]....
        /*01dc*/ 	.word	0xffffffff


	//   ....[10]....
        /*01e0*/ 	.word	0xffffffff


	//   ....[11]....
        /*01e4*/ 	.word	0xffffffff


	//   ....[12]....
        /*01e8*/ 	.word	0xffffffff


	//   ....[13]....
        /*01ec*/ 	.word	0xffffffff


	//   ....[14]....
        /*01f0*/ 	.word	0xffffffff


	//   ....[15]....
        /*01f4*/ 	.word	0xffffffff


	//   ....[16]....
        /*01f8*/ 	.word	0xffffffff


	//   ....[17]....
        /*01fc*/ 	.word	0xffffffff


	//   ....[18]....
        /*0200*/ 	.word	0xffffffff


	//   ....[19]....
        /*0204*/ 	.word	0xffffffff


	//   ....[20]....
        /*0208*/ 	.word	0xffffffff


	//   ....[21]....
        /*020c*/ 	.word	0xffffffff


	//   ....[22]....
        /*0210*/ 	.word	0xffffffff


	//   ....[23]....
        /*0214*/ 	.word	0xffffffff


	//   ....[24]....
        /*0218*/ 	.word	0xffffffff


	//   ....[25]....
        /*021c*/ 	.word	0xffffffff


	//   ....[26]....
        /*0220*/ 	.word	0xffffffff


	//   ....[27]....
        /*0224*/ 	.word	0xffffffff


	//   ....[28]....
        /*0228*/ 	.word	0xffffffff


	//   ....[29]....
        /*022c*/ 	.word	0xffffffff


	//   ....[30]....
        /*0230*/ 	.word	0xffffffff


	//   ....[31]....
        /*0234*/ 	.word	0xffffffff


	//   ....[32]....
        /*0238*/ 	.word	0xffffffff


	//   ....[33]....
        /*023c*/ 	.word	0xffffffff


	//   ....[34]....
        /*0240*/ 	.word	0xffffffff


	//   ....[35]....
        /*0244*/ 	.word	0xffffffff


	//   ....[36]....
        /*0248*/ 	.word	0xffffffff


	//   ....[37]....
        /*024c*/ 	.word	0xffffffff


	//   ....[38]....
        /*0250*/ 	.word	0xffffffff


	//   ....[39]....
        /*0254*/ 	.word	0xffffffff


	//   ....[40]....
        /*0258*/ 	.word	0xffffffff


	//   ....[41]....
        /*025c*/ 	.word	0xffffffff


	//   ....[42]....
        /*0260*/ 	.word	0xffffffff


	//   ....[43]....
        /*0264*/ 	.word	0xffffffff


	//   ....[44]....
        /*0268*/ 	.word	0xffffffff


	//   ....[45]....
        /*026c*/ 	.word	0xffffffff


	//   ....[46]....
        /*0270*/ 	.word	0xffffffff


	//   ....[47]....
        /*0274*/ 	.word	0xffffffff


	//   ....[48]....
        /*0278*/ 	.word	0xffffffff


	//   ....[49]....
        /*027c*/ 	.word	0xffffffff


	//   ....[50]....
        /*0280*/ 	.word	0xffffffff


	//   ....[51]....
        /*0284*/ 	.word	0xffffffff


	//   ....[52]....
        /*0288*/ 	.word	0xffffffff


	//   ....[53]....
        /*028c*/ 	.word	0xffffffff


	//   ....[54]....
        /*0290*/ 	.word	0xffffffff


	//   ....[55]....
        /*0294*/ 	.word	0xffffffff


	//   ....[56]....
        /*0298*/ 	.word	0xffffffff


	//   ....[57]....
        /*029c*/ 	.word	0xffffffff


	//   ....[58]....
        /*02a0*/ 	.word	0xffffffff


	//   ....[59]....
        /*02a4*/ 	.word	0xffffffff


	//   ....[60]....
        /*02a8*/ 	.word	0xffffffff


	//   ....[61]....
        /*02ac*/ 	.word	0xffffffff


	//   ....[62]....
        /*02b0*/ 	.word	0xffffffff


	//   ....[63]....
        /*02b4*/ 	.word	0xffffffff


	//   ....[64]....
        /*02b8*/ 	.word	0xffffffff


	//   ....[65]....
        /*02bc*/ 	.word	0xffffffff


	//   ....[66]....
        /*02c0*/ 	.word	0xffffffff


	//   ....[67]....
        /*02c4*/ 	.word	0xffffffff


	//   ....[68]....
        /*02c8*/ 	.word	0xffffffff


	//   ....[69]....
        /*02cc*/ 	.word	0xffffffff


	//   ....[70]....
        /*02d0*/ 	.word	0xffffffff


	//   ....[71]....
        /*02d4*/ 	.word	0xffffffff


	//   ....[72]....
        /*02d8*/ 	.word	0xffffffff


	//   ....[73]....
        /*02dc*/ 	.word	0xffffffff


	//   ....[74]....
        /*02e0*/ 	.word	0xffffffff


	//   ....[75]....
        /*02e4*/ 	.word	0xffffffff


	//   ....[76]....
        /*02e8*/ 	.word	0xffffffff


	//   ....[77]....
        /*02ec*/ 	.word	0xffffffff


	//   ....[78]....
        /*02f0*/ 	.word	0xffffffff


	//   ....[79]....
        /*02f4*/ 	.word	0xffffffff


	//   ....[80]....
        /*02f8*/ 	.word	0xffffffff


	//   ....[81]....
        /*02fc*/ 	.word	0xffffffff


	//   ....[82]....
        /*0300*/ 	.word	0xffffffff


	//   ....[83]....
        /*0304*/ 	.word	0xffffffff


	//   ....[84]....
        /*0308*/ 	.word	0xffffffff


	//   ....[85]....
        /*030c*/ 	.word	0xffffffff


	//   ....[86]....
        /*0310*/ 	.word	0xffffffff


	//   ....[87]....
        /*0314*/ 	.word	0xffffffff


	//   ....[88]....
        /*0318*/ 	.word	0xffffffff


	//   ....[89]....
        /*031c*/ 	.word	0xffffffff


	//   ....[90]....
        /*0320*/ 	.word	0xffffffff


	//   ....[91]....
        /*0324*/ 	.word	0xffffffff


	//   ....[92]....
        /*0328*/ 	.word	0xffffffff


	//   ....[93]....
        /*032c*/ 	.word	0xffffffff


	//   ....[94]....
        /*0330*/ 	.word	0xffffffff


	//   ....[95]....
        /*0334*/ 	.word	0xffffffff


	//   ....[96]....
        /*0338*/ 	.word	0xffffffff


	//   ....[97]....
        /*033c*/ 	.word	0xffffffff


	//   ....[98]....
        /*0340*/ 	.word	0xffffffff


	//   ....[99]....
        /*0344*/ 	.word	0xffffffff


	//   ....[100]....
        /*0348*/ 	.word	0xffffffff


	//   ....[101]....
        /*034c*/ 	.word	0xffffffff


	//   ....[102]....
        /*0350*/ 	.word	0xffffffff


	//   ....[103]....
        /*0354*/ 	.word	0xffffffff


	//   ....[104]....
        /*0358*/ 	.word	0xffffffff


	//   ....[105]....
        /*035c*/ 	.word	0xffffffff


	//   ....[106]....
        /*0360*/ 	.word	0xffffffff


	//   ....[107]....
        /*0364*/ 	.word	0xffffffff


	//   ....[108]....
        /*0368*/ 	.word	0xffffffff


	//   ....[109]....
        /*036c*/ 	.word	0xffffffff


	//   ....[110]....
        /*0370*/ 	.word	0xffffffff


	//   ....[111]....
        /*0374*/ 	.word	0xffffffff


	//   ....[112]....
        /*0378*/ 	.word	0xffffffff


	//   ....[113]....
        /*037c*/ 	.word	0xffffffff


	//   ....[114]....
        /*0380*/ 	.word	0xffffffff


	//   ....[115]....
        /*0384*/ 	.word	0xffffffff


	//   ....[116]....
        /*0388*/ 	.word	0xffffffff


	//   ....[117]....
        /*038c*/ 	.word	0xffffffff


	//   ....[118]....
        /*0390*/ 	.word	0xffffffff


	//   ....[119]....
        /*0394*/ 	.word	0xffffffff


	//   ....[120]....
        /*0398*/ 	.word	0xffffffff


	//   ....[121]....
        /*039c*/ 	.word	0xffffffff


	//   ....[122]....
        /*03a0*/ 	.word	0xffffffff


	//   ....[123]....
        /*03a4*/ 	.word	0xffffffff


	//   ....[124]....
        /*03a8*/ 	.word	0xffffffff


	//   ....[125]....
        /*03ac*/ 	.word	0x0500000f


	//   ....[126]....
        /*03b0*/ 	.word	0x0500000f


	//   ....[127]....
        /*03b4*/ 	.word	0x0500000f


	//   ....[128]....
        /*03b8*/ 	.word	0x0500000f


	//   ....[129]....
        /*03bc*/ 	.word	0x0500000f


	//   ....[130]....
        /*03c0*/ 	.word	0x0500000f


	//   ....[131]....
        /*03c4*/ 	.word	0x0500000f


	//   ....[132]....
        /*03c8*/ 	.word	0x0500000f


	//   ....[133]....
        /*03cc*/ 	.word	0x0500000f


	//   ....[134]....
        /*03d0*/ 	.word	0x0500000f


	//   ....[135]....
        /*03d4*/ 	.word	0x0500000f


	//   ....[136]....
        /*03d8*/ 	.word	0x0500000f


	//   ....[137]....
        /*03dc*/ 	.word	0x0500000f


	//   ....[138]....
        /*03e0*/ 	.word	0x0500000f


	//   ....[139]....
        /*03e4*/ 	.word	0x0500000f


	//   ....[140]....
        /*03e8*/ 	.word	0x0500000f


	//   ....[141]....
        /*03ec*/ 	.word	0x0500000f


	//   ....[142]....
        /*03f0*/ 	.word	0x0500000f


	//   ....[143]....
        /*03f4*/ 	.word	0x0500000f


	//   ....[144]....
        /*03f8*/ 	.word	0x0500000f


	//   ....[145]....
        /*03fc*/ 	.word	0x0500000f


	//   ....[146]....
        /*0400*/ 	.word	0x0500000f


	//   ....[147]....
        /*0404*/ 	.word	0x0500000f


	//   ....[148]....
        /*0408*/ 	.word	0x0500000f


	//   ....[149]....
        /*040c*/ 	.word	0x0500000f


	//   ....[150]....
        /*0410*/ 	.word	0x0500000f


	//   ....[151]....
        /*0414*/ 	.word	0x0500000f


	//   ....[152]....
        /*0418*/ 	.word	0x0500000f


	//   ....[153]....
        /*041c*/ 	.word	0x0500000f


	//   ....[154]....
        /*0420*/ 	.word	0x0500000f


	//   ....[155]....
        /*0424*/ 	.word	0x0500000f


	//   ....[156]....
        /*0428*/ 	.word	0x0500000f


	//   ....[157]....
        /*042c*/ 	.word	0x0500000f


	//   ....[158]....
        /*0430*/ 	.word	0x0500000f


	//   ....[159]....
        /*0434*/ 	.word	0x0500000f


	//   ....[160]....
        /*0438*/ 	.word	0x0500000f


	//   ....[161]....
        /*043c*/ 	.word	0x0500000f


	//   ....[162]....
        /*0440*/ 	.word	0x0500000f


	//   ....[163]....
        /*0444*/ 	.word	0x0500000f


	//   ....[164]....
        /*0448*/ 	.word	0x0500000f


	//   ....[165]....
        /*044c*/ 	.word	0x0500000f


	//   ....[166]....
        /*0450*/ 	.word	0x0500000f


	//   ....[167]....
        /*0454*/ 	.word	0x0500000f


	//   ....[168]....
        /*0458*/ 	.word	0x0500000f


	//   ....[169]....
        /*045c*/ 	.word	0x0500000f


	//   ....[170]....
        /*0460*/ 	.word	0x0500000f


	//   ....[171]....
        /*0464*/ 	.word	0x0500000f


	//   ....[172]....
        /*0468*/ 	.word	0x0500000f


	//   ....[173]....
        /*046c*/ 	.word	0x0500000f


	//   ....[174]....
        /*0470*/ 	.word	0x0500000f


	//   ....[175]....
        /*0474*/ 	.word	0x0500000f


	//   ....[176]....
        /*0478*/ 	.word	0x0500000f


	//   ....[177]....
        /*047c*/ 	.word	0x0500000f


	//   ....[178]....
        /*0480*/ 	.word	0x0500000f


	//   ....[179]....
        /*0484*/ 	.word	0x0500000f


	//   ....[180]....
        /*0488*/ 	.word	0x0500000f


	//   ....[181]....
        /*048c*/ 	.word	0x0500000f


	//   ....[182]....
        /*0490*/ 	.word	0x0500000f


	//   ....[183]....
        /*0494*/ 	.word	0x0500000f


	//   ....[184]....
        /*0498*/ 	.word	0x0500000f


	//   ....[185]....
        /*049c*/ 	.word	0x0500000f


	//   ....[186]....
        /*04a0*/ 	.word	0x0500000f


	//   ....[187]....
        /*04a4*/ 	.word	0x0500000f


	//   ....[188]....
        /*04a8*/ 	.word	0x0500000f


	//   ....[189]....
        /*04ac*/ 	.word	0x0500000f


	//   ....[190]....
        /*04b0*/ 	.word	0x0500000f


	//   ....[191]....
        /*04b4*/ 	.word	0x0500000f


	//   ....[192]....
        /*04b8*/ 	.word	0x0500000f


	//----- nvinfo : EIATTR_COOP_GROUP_INSTR_OFFSETS
	.align		4
.L_260:
        /*04bc*/ 	.byte	0x04, 0x28
        /*04be*/ 	.short	(.L_262 - .L_261)


	//   ....[0]....
.L_261:
        /*04c0*/ 	.word	0x00000080


	//   ....[1]....
        /*04c4*/ 	.word	0x00000090


	//   ....[2]....
        /*04c8*/ 	.word	0x000002b0


	//   ....[3]....
        /*04cc*/ 	.word	0x00000410


	//   ....[4]....
        /*04d0*/ 	.word	0x00000530


	//   ....[5]....
        /*04d4*/ 	.word	0x00000690


	//   ....[6]....
        /*04d8*/ 	.word	0x00001d10


	//   ....[7]....
        /*04dc*/ 	.word	0x00003ae0


	//   ....[8]....
        /*04e0*/ 	.word	0x00004290


	//   ....[9]....
        /*04e4*/ 	.word	0x00005b10


	//   ....[10]....
        /*04e8*/ 	.word	0x00005b70


	//   ....[11]....
        /*04ec*/ 	.word	0x00005d80


	//   ....[12]....
        /*04f0*/ 	.word	0x00005e40


	//   ....[13]....
        /*04f4*/ 	.word	0x00006580


	//   ....[14]....
        /*04f8*/ 	.word	0x00006af0


	//   ....[15]....
        /*04fc*/ 	.word	0x00007ea0


	//   ....[16]....
        /*0500*/ 	.word	0x00007f10


	//   ....[17]....
        /*0504*/ 	.word	0x00008780


	//   ....[18]....
        /*0508*/ 	.word	0x00008820


	//   ....[19]....
        /*050c*/ 	.word	0x00009390


	//   ....[20]....
        /*0510*/ 	.word	0x00009440


	//   ....[21]....
        /*0514*/ 	.word	0x00009470


	//   ....[22]....
        /*0518*/ 	.word	0x000094d0


	//   ....[23]....
        /*051c*/ 	.word	0x000094f0


	//   ....[24]....
        /*0520*/ 	.word	0x0000acb0


	//   ....[25]....
        /*0524*/ 	.word	0x0000b060


	//   ....[26]....
        /*0528*/ 	.word	0x0000b070


	//   ....[27]....
        /*052c*/ 	.word	0x0000b080


	//   ....[28]....
        /*0530*/ 	.word	0x0000b090


	//   ....[29]....
        /*0534*/ 	.word	0x0000bce0


	//   ....[30]....
        /*0538*/ 	.word	0x0000bd10


	//   ....[31]....
        /*053c*/ 	.word	0x0000bfc0


	//   ....[32]....
        /*0540*/ 	.word	0x0000bfe0


	//   ....[33]....
        /*0544*/ 	.word	0x0000c7a0


	//   ....[34]....
        /*0548*/ 	.word	0x0000c7d0


	//   ....[35]....
        /*054c*/ 	.word	0x0000d020


	//   ....[36]....
        /*0550*/ 	.word	0x0000d040


	//   ....[37]....
        /*0554*/ 	.word	0x0000e310


	//   ....[38]....
        /*0558*/ 	.word	0x0000e340


	//   ....[39]....
        /*055c*/ 	.word	0x0000e580


	//   ....[40]....
        /*0560*/ 	.word	0x0000e5a0


	//   ....[41]....
        /*0564*/ 	.word	0x0000e860


	//   ....[42]....
        /*0568*/ 	.word	0x0000ea50


	//   ....[43]....
        /*056c*/ 	.word	0x0000ea80


	//   ....[44]....
        /*0570*/ 	.word	0x0000eab0


	//   ....[45]....
        /*0574*/ 	.word	0x0000eae0


	//   ....[46]....
        /*0578*/ 	.word	0x0000eb10


	//   ....[47]....
        /*057c*/ 	.word	0x0000eb40


	//   ....[48]....
        /*0580*/ 	.word	0x0000ecb0


	//   ....[49]....
        /*0584*/ 	.word	0x0000ece0


	//   ....[50]....
        /*0588*/ 	.word	0x0000ed10


	//   ....[51]....
        /*058c*/ 	.word	0x0000ed40


	//   ....[52]....
        /*0590*/ 	.word	0x0000ed70


	//   ....[53]....
        /*0594*/ 	.word	0x0000eda0


	//   ....[54]....
        /*0598*/ 	.word	0x0000ee30


	//   ....[55]....
        /*059c*/ 	.word	0x0000ee60


	//   ....[56]....
        /*05a0*/ 	.word	0x0000ee70


	//   ....[57]....
        /*05a4*/ 	.word	0x0000ef00


	//   ....[58]....
        /*05a8*/ 	.word	0x00010b10


	//   ....[59]....
        /*05ac*/ 	.word	0x00010b30


	//   ....[60]....
        /*05b0*/ 	.word	0x00010bc0


	//   ....[61]....
        /*05b4*/ 	.word	0x00010be0


	//   ....[62]....
        /*05b8*/ 	.word	0x00010c60


	//   ....[63]....
        /*05bc*/ 	.word	0x00010c80


	//   ....[64]....
        /*05c0*/ 	.word	0x00010c90


	//   ....[65]....
        /*05c4*/ 	.word	0x00010ca0


	//   ....[66]....
        /*05c8*/ 	.word	0x00011420


	//   ....[67]....
        /*05cc*/ 	.word	0x00011460


	//   ....[68]....
        /*05d0*/ 	.word	0x00011520


	//   ....[69]....
        /*05d4*/ 	.word	0x00011540


	//   ....[70]....
        /*05d8*/ 	.word	0x000115e0


	//   ....[71]....
        /*05dc*/ 	.word	0x00011600


	//   ....[72]....
        /*05e0*/ 	.word	0x00011610


	//   ....[73]....
        /*05e4*/ 	.word	0x00011690


	//   ....[74]....
        /*05e8*/ 	.word	0x00011ef0


	//   ....[75]....
        /*05ec*/ 	.word	0x00011f10


	//   ....[76]....
        /*05f0*/ 	.word	0x000120b0


	//   ....[77]....
        /*05f4*/ 	.word	0x000120e0


	//   ....[78]....
        /*05f8*/ 	.word	0x000121f0


	//   ....[79]....
        /*05fc*/ 	.word	0x00012200


	//   ....[80]....
        /*0600*/ 	.word	0x00012230


	//   ....[81]....
        /*0604*/ 	.word	0x00012240


	//   ....[82]....
        /*0608*/ 	.word	0x00012850


	//   ....[83]....
        /*060c*/ 	.word	0x00012880


	//   ....[84]....
        /*0610*/ 	.word	0x00012a70


	//   ....[85]....
        /*0614*/ 	.word	0x00012ab0


	//   ....[86]....
        /*0618*/ 	.word	0x00012ac0


	//   ....[87]....
        /*061c*/ 	.word	0x00012ad0


	//   ....[88]....
        /*0620*/ 	.word	0x00012c20


	//   ....[89]....
        /*0624*/ 	.word	0x00012d70


	//   ....[90]....
        /*0628*/ 	.word	0x00013580


	//   ....[91]....
        /*062c*/ 	.word	0x000135a0


	//   ....[92]....
        /*0630*/ 	.word	0x000135f0


	//   ....[93]....
        /*0634*/ 	.word	0x00013600


	//   ....[94]....
        /*0638*/ 	.word	0x00013640


	//   ....[95]....
        /*063c*/ 	.word	0x00013650


	//   ....[96]....
        /*0640*/ 	.word	0x00013660


	//   ....[97]....
        /*0644*/ 	.word	0x000136a0


	//   ....[98]....
        /*0648*/ 	.word	0x000139a0


	//   ....[99]....
        /*064c*/ 	.word	0x000139e0


	//   ....[100]....
        /*0650*/ 	.word	0x00013a00


	//   ....[101]....
        /*0654*/ 	.word	0x00013a20


	//   ....[102]....
        /*0658*/ 	.word	0x00013a50


	//   ....[103]....
        /*065c*/ 	.word	0x00013a70


	//   ....[104]....
        /*0660*/ 	.word	0x00013b70


	//   ....[105]....
        /*0664*/ 	.word	0x00013cc0


	//   ....[106]....
        /*0668*/ 	.word	0x00014300


	//   ....[107]....
        /*066c*/ 	.word	0x00014330


	//   ....[108]....
        /*0670*/ 	.word	0x00014390


	//   ....[109]....
        /*0674*/ 	.word	0x000143c0


	//   ....[110]....
        /*0678*/ 	.word	0x000143f0


	//   ....[111]....
        /*067c*/ 	.word	0x00014420


	//   ....[112]....
        /*0680*/ 	.word	0x00014450


	//   ....[113]....
        /*0684*/ 	.word	0x00014480


	//   ....[114]....
        /*0688*/ 	.word	0x00014620


	//   ....[115]....
        /*068c*/ 	.word	0x00014650


	//   ....[116]....
        /*0690*/ 	.word	0x00014680


	//   ....[117]....
        /*0694*/ 	.word	0x000146b0


	//   ....[118]....
        /*0698*/ 	.word	0x000146e0


	//   ....[119]....
        /*069c*/ 	.word	0x00014710


	//   ....[120]....
        /*06a0*/ 	.word	0x000147d0


	//   ....[121]....
        /*06a4*/ 	.word	0x000147f0


	//   ....[122]....
        /*06a8*/ 	.word	0x00014800


	//   ....[123]....
        /*06ac*/ 	.word	0x00014860


	//   ....[124]....
        /*06b0*/ 	.word	0x00014e80


	//   ....[125]....
        /*06b4*/ 	.word	0x000153b0


	//   ....[126]....
        /*06b8*/ 	.word	0x000154a0


	//   ....[127]....
        /*06bc*/ 	.word	0x00015540


	//   ....[128]....
        /*06c0*/ 	.word	0x000155a0


	//   ....[129]....
        /*06c4*/ 	.word	0x00015690


	//   ....[130]....
        /*06c8*/ 	.word	0x00015700


	//   ....[131]....
        /*06cc*/ 	.word	0x000157f0


	//   ....[132]....
        /*06d0*/ 	.word	0x00015860


	//   ....[133]....
        /*06d4*/ 	.word	0x00015900


	//   ....[134]....
        /*06d8*/ 	.word	0x00015a00


	//   ....[135]....
        /*06dc*/ 	.word	0x00015a90


	//   ....[136]....
        /*06e0*/ 	.word	0x00015af0


	//   ....[137]....
        /*06e4*/ 	.word	0x00015be0


	//   ....[138]....
        /*06e8*/ 	.word	0x00015c60


	//   ....[139]....
        /*06ec*/ 	.word	0x00015d60


	//   ....[140]....
        /*06f0*/ 	.word	0x00015dd0


	//   ....[141]....
        /*06f4*/ 	.word	0x00015eb0


	//   ....[142]....
        /*06f8*/ 	.word	0x000161c0


	//   ....[143]....
        /*06fc*/ 	.word	0x00016280


	//   ....[144]....
        /*0700*/ 	.word	0x000164f0


	//   ....[145]....
        /*0704*/ 	.word	0x00016540


	//   ....[146]....
        /*0708*/ 	.word	0x00016750


	//   ....[147]....
        /*070c*/ 	.word	0x000167a0


	//   ....[148]....
        /*0710*/ 	.word	0x00016950


	//   ....[149]....
        /*0714*/ 	.word	0x000169a0


	//   ....[150]....
        /*0718*/ 	.word	0x00016ae0


	//   ....[151]....
        /*071c*/ 	.word	0x00016be0


	//   ....[152]....
        /*0720*/ 	.word	0x00016e50


	//   ....[153]....
        /*0724*/ 	.word	0x00016ea0


	//   ....[154]....
        /*0728*/ 	.word	0x00017070


	//   ....[155]....
        /*072c*/ 	.word	0x000170c0


	//   ....[156]....
        /*0730*/ 	.word	0x00017290


	//   ....[157]....
        /*0734*/ 	.word	0x000172e0


	//   ....[158]....
        /*0738*/ 	.word	0x000173d0


	//   ....[159]....
        /*073c*/ 	.word	0x00017470


	//   ....[160]....
        /*0740*/ 	.word	0x000174d0


	//   ....[161]....
        /*0744*/ 	.word	0x00017580


	//   ....[162]....
        /*0748*/ 	.word	0x000175e0


	//   ....[163]....
        /*074c*/ 	.word	0x00017690


	//   ....[164]....
        /*0750*/ 	.word	0x000176f0


	//   ....[165]....
        /*0754*/ 	.word	0x000177a0


	//   ....[166]....
        /*0758*/ 	.word	0x00017890


	//   ....[167]....
        /*075c*/ 	.word	0x00017970


	//   ....[168]....
        /*0760*/ 	.word	0x00017a80


	//   ....[169]....
        /*0764*/ 	.word	0x00017b80


	//   ....[170]....
        /*0768*/ 	.word	0x00017cb0


	//   ....[171]....
        /*076c*/ 	.word	0x00017d90


	//   ....[172]....
        /*0770*/ 	.word	0x00017e90


	//   ....[173]....
        /*0774*/ 	.word	0x00017f70


	//   ....[174]....
        /*0778*/ 	.word	0x00018000


	//   ....[175]....
        /*077c*/ 	.word	0x000180a0


	//   ....[176]....
        /*0780*/ 	.word	0x00018220


	//   ....[177]....
        /*0784*/ 	.word	0x00018290


	//   ....[178]....
        /*0788*/ 	.word	0x00018300


	//   ....[179]....
        /*078c*/ 	.word	0x00018370


	//   ....[180]....
        /*0790*/ 	.word	0x000183e0


	//   ....[181]....
        /*0794*/ 	.word	0x00018460


	//   ....[182]....
        /*0798*/ 	.word	0x000184e0


	//   ....[183]....
        /*079c*/ 	.word	0x00018570


	//   ....[184]....
        /*07a0*/ 	.word	0x000185e0


	//   ....[185]....
        /*07a4*/ 	.word	0x00018650


	//   ....[186]....
        /*07a8*/ 	.word	0x000186c0


	//   ....[187]....
        /*07ac*/ 	.word	0x00018740


	//   ....[188]....
        /*07b0*/ 	.word	0x000187b0


	//   ....[189]....
        /*07b4*/ 	.word	0x00018850


	//   ....[190]....
        /*07b8*/ 	.word	0x000188a0


	//   ....[191]....
        /*07bc*/ 	.word	0x00018930


	//   ....[192]....
        /*07c0*/ 	.word	0x00018a60


	//----- nvinfo : EIATTR_REG_RECONFIG
	.align		4
.L_262:
        /*07c4*/ 	.byte	0x01, 0x54
	.zero		2


	//----- nvinfo : EIATTR_SYSCALL_OFFSETS
	.align		4
        /*07c8*/ 	.byte	0x04, 0x46
        /*07ca*/ 	.short	(.L_264 - .L_263)


	//   ....[0]....
.L_263:
        /*07cc*/ 	.word	0x00003ca0


	//   ....[1]....
        /*07d0*/ 	.word	0x0000fee0


	//   ....[2]....
        /*07d4*/ 	.word	0x00010030


	//   ....[3]....
        /*07d8*/ 	.word	0x00010120


	//   ....[4]....
        /*07dc*/ 	.word	0x00011040


	//   ....[5]....
        /*07e0*/ 	.word	0x00011910


	//----- nvinfo : EIATTR_MBARRIER_INSTR_OFFSETS
	.align		4
.L_264:
        /*07e4*/ 	.byte	0x04, 0x39
        /*07e6*/ 	.short	(.L_266 - .L_265)


	//   ....[0]....
.L_265:
        /*07e8*/ 	.word	0x00000190
        /*07ec*/ 	.word	0x000000ff
        /*07f0*/ 	.word	0x00038800
        /*07f4*/ 	.short	0x0100
        /*07f6*/ 	.byte	0x08
	.zero		1


	//   ....[1]....
        /*07f8*/ 	.word	0x000001a0
        /*07fc*/ 	.word	0x000000ff
        /*0800*/ 	.word	0x00038810
        /*0804*/ 	.short	0x0100
        /*0806*/ 	.byte	0x08
	.zero		1


	//   ....[2]....
        /*0808*/ 	.word	0x000001b0
        /*080c*/ 	.word	0x000000ff
        /*0810*/ 	.word	0x00038820
        /*0814*/ 	.short	0x0100
        /*0816*/ 	.byte	0x08
	.zero		1


	//   ....[3]....
        /*0818*/ 	.word	0x00000260
        /*081c*/ 	.word	0x000000ff
        /*0820*/ 	.word	0x00038830
        /*0824*/ 	.short	0x0100
        /*0826*/ 	.byte	0x06
	.zero		1


	//   ....[4]....
        /*0828*/ 	.word	0x00000270
        /*082c*/ 	.word	0x000000ff
        /*0830*/ 	.word	0x00038840
        /*0834*/ 	.short	0x0100
        /*0836*/ 	.byte	0x06
	.zero		1


	//   ....[5]....
        /*0838*/ 	.word	0x00000280
        /*083c*/ 	.word	0x000000ff
        /*0840*/ 	.word	0x00038838
        /*0844*/ 	.short	0x0100
        /*0846*/ 	.byte	0x06
	.zero		1


	//   ....[6]....
        /*0848*/ 	.word	0x00000290
        /*084c*/ 	.word	0x000000ff
        /*0850*/ 	.word	0x00038848
        /*0854*/ 	.short	0x0100
        /*0856*/ 	.byte	0x06
	.zero		1


	//   ....[7]....
        /*0858*/ 	.word	0x000003c0
        /*085c*/ 	.word	0x000000ff
        /*0860*/ 	.word	0x00038850
        /*0864*/ 	.short	0x0100
        /*0866*/ 	.byte	0x08
	.zero		1


	//   ....[8]....
        /*0868*/ 	.word	0x000003d0
        /*086c*/ 	.word	0x000000ff
        /*0870*/ 	.word	0x00038860
        /*0874*/ 	.short	0x0100
        /*0876*/ 	.byte	0x08
	.zero		1


	//   ....[9]....
        /*0878*/ 	.word	0x000003e0
        /*087c*/ 	.word	0x000000ff
        /*0880*/ 	.word	0x00038858
        /*0884*/ 	.short	0x0100
        /*0886*/ 	.byte	0x08
	.zero		1


	//   ....[10]....
        /*0888*/ 	.word	0x000003f0
        /*088c*/ 	.word	0x000000ff
        /*0890*/ 	.word	0x00038868
        /*0894*/ 	.short	0x0100
        /*0896*/ 	.byte	0x08
	.zero		1


	//   ....[11]....
        /*0898*/ 	.word	0x000004e0
        /*089c*/ 	.word	0x000000ff
        /*08a0*/ 	.word	0x00038870
        /*08a4*/ 	.short	0x0100
        /*08a6*/ 	.byte	0x06
	.zero		1


	//   ....[12]....
        /*08a8*/ 	.word	0x000004f0
        /*08ac*/ 	.word	0x000000ff
        /*08b0*/ 	.word	0x00038880
        /*08b4*/ 	.short	0x0100
        /*08b6*/ 	.byte	0x06
	.zero		1


	//   ....[13]....
        /*08b8*/ 	.word	0x00000500
        /*08bc*/ 	.word	0x000000ff
        /*08c0*/ 	.word	0x00038878
        /*08c4*/ 	.short	0x0100
        /*08c6*/ 	.byte	0x06
	.zero		1


	//   ....[14]....
        /*08c8*/ 	.word	0x00000510
        /*08cc*/ 	.word	0x000000ff
        /*08d0*/ 	.word	0x00038888
        /*08d4*/ 	.short	0x0100
        /*08d6*/ 	.byte	0x06
	.zero		1


	//   ....[15]....
        /*08d8*/ 	.word	0x00000640
        /*08dc*/ 	.word	0x000000ff
        /*08e0*/ 	.word	0x00038890
        /*08e4*/ 	.short	0x0100
        /*08e6*/ 	.byte	0x08
	.zero		1


	//   ....[16]....
        /*08e8*/ 	.word	0x00000650
        /*08ec*/ 	.word	0x000000ff
        /*08f0*/ 	.word	0x000388a0
        /*08f4*/ 	.short	0x0100
        /*08f6*/ 	.byte	0x08
	.zero		1


	//   ....[17]....
        /*08f8*/ 	.word	0x00000660
        /*08fc*/ 	.word	0x000000ff
        /*0900*/ 	.word	0x00038898
        /*0904*/ 	.short	0x0100
        /*0906*/ 	.byte	0x08
	.zero		1


	//   ....[18]....
        /*0908*/ 	.word	0x00000670
        /*090c*/ 	.word	0x000000ff
        /*0910*/ 	.word	0x000388a8
        /*0914*/ 	.short	0x0100
        /*0916*/ 	.byte	0x08
	.zero		1


	//   ....[19]....
        /*0918*/ 	.word	0x000007b0
        /*091c*/ 	.word	0x000000ff
        /*0920*/ 	.word	0x000388b0
        /*0924*/ 	.short	0x0100
        /*0926*/ 	.byte	0x08
	.zero		1


	//   ....[20]....
        /*0928*/ 	.word	0x000007c0
        /*092c*/ 	.word	0x000000ff
        /*0930*/ 	.word	0x000388c0
        /*0934*/ 	.short	0x0100
        /*0936*/ 	.byte	0x08
	.zero		1


	//   ....[21]....
        /*0938*/ 	.word	0x000007d0
        /*093c*/ 	.word	0x000000ff
        /*0940*/ 	.word	0x000388b8
        /*0944*/ 	.short	0x0100
        /*0946*/ 	.byte	0x08
	.zero		1


	//   ....[22]....
        /*0948*/ 	.word	0x000007e0
        /*094c*/ 	.word	0x000000ff
        /*0950*/ 	.word	0x000388c8
        /*0954*/ 	.short	0x0100
        /*0956*/ 	.byte	0x08
	.zero		1


	//   ....[23]....
        /*0958*/ 	.word	0x00002090
        /*095c*/ 	.word	0x000000ff
        /*0960*/ 	.word	0x00000000
        /*0964*/ 	.short	0x0101
        /*0966*/ 	.byte	0x06
	.zero		1


	//   ....[24]....
        /*0968*/ 	.word	0x00002b80
        /*096c*/ 	.word	0x000000ff
        /*0970*/ 	.word	0x00000000
        /*0974*/ 	.short	0x0101
        /*0976*/ 	.byte	0x06
	.zero		1


	//   ....[25]....
        /*0978*/ 	.word	0x00003d50
        /*097c*/ 	.word	0x000000ff
        /*0980*/ 	.word	0x00038800
        /*0984*/ 	.short	0x010a
        /*0986*/ 	.byte	0x29
	.zero		1


	//   ....[26]....
        /*0988*/ 	.word	0x00003dc0
        /*098c*/ 	.word	0x00000005
        /*0990*/ 	.word	0x00038830
        /*0994*/ 	.short	0x010a
        /*0996*/ 	.byte	0x3f
	.zero		1


	//   ....[27]....
        /*0998*/ 	.word	0x00003e00
        /*099c*/ 	.word	0x00000005
        /*09a0*/ 	.word	0x00038830
        /*09a4*/ 	.short	0x010a
        /*09a6*/ 	.byte	0x3f
	.zero		1


	//   ....[28]....
        /*09a8*/ 	.word	0x00004080
        /*09ac*/ 	.word	0x000000ff
        /*09b0*/ 	.word	0x00038810
        /*09b4*/ 	.short	0x010a
        /*09b6*/ 	.byte	0x29
	.zero		1


	//   ....[29]....
        /*09b8*/ 	.word	0x000040c0
        /*09bc*/ 	.word	0x00000005
        /*09c0*/ 	.word	0x00038850
        /*09c4*/ 	.short	0x010a
        /*09c6*/ 	.byte	0x3f
	.zero		1


	//   ....[30]....
        /*09c8*/ 	.word	0x00004100
        /*09cc*/ 	.word	0x00000005
        /*09d0*/ 	.word	0x00038850
        /*09d4*/ 	.short	0x010a
        /*09d6*/ 	.byte	0x3f
	.zero		1


	//   ....[31]....
        /*09d8*/ 	.word	0x000055a0
        /*09dc*/ 	.word	0x000000ff
        /*09e0*/ 	.word	0x00000000
        /*09e4*/ 	.short	0x0101
        /*09e6*/ 	.byte	0x05
	.zero		1


	//   ....[32]....
        /*09e8*/ 	.word	0x00006610
        /*09ec*/ 	.word	0x000000ff
        /*09f0*/ 	.word	0x00000000
        /*09f4*/ 	.short	0x0101
        /*09f6*/ 	.byte	0x05
	.zero		1


	//   ....[33]....
        /*09f8*/ 	.word	0x00006710
        /*09fc*/ 	.word	0x000000ff
        /*0a00*/ 	.word	0x00038830
        /*0a04*/ 	.short	0x010a
        /*0a06*/ 	.byte	0x05
	.zero		1


	//   ....[34]....
        /*0a08*/ 	.word	0x00006750
        /*0a0c*/ 	.word	0x000000ff
        /*0a10*/ 	.word	0x00038830
        /*0a14*/ 	.short	0x010a
        /*0a16*/ 	.byte	0x05
	.zero		1


	//   ....[35]....
        /*0a18*/ 	.word	0x00006930
        /*0a1c*/ 	.word	0x000000ff
        /*0a20*/ 	.word	0x00038850
        /*0a24*/ 	.short	0x010a
        /*0a26*/ 	.byte	0x05
	.zero		1


	//   ....[36]....
        /*0a28*/ 	.word	0x00006970
        /*0a2c*/ 	.word	0x000000ff
        /*0a30*/ 	.word	0x00038850
        /*0a34*/ 	.short	0x010a
        /*0a36*/ 	.byte	0x05
	.zero		1


	//   ....[37]....
        /*0a38*/ 	.word	0x00008480
        /*0a3c*/ 	.word	0x000000ff
        /*0a40*/ 	.word	0x00000000
        /*0a44*/ 	.short	0x0101
        /*0a46*/ 	.byte	0x0a
	.zero		1


	//   ....[38]....
        /*0a48*/ 	.word	0x00009420
        /*0a4c*/ 	.word	0x000000ff
        /*0a50*/ 	.word	0x00000000
        /*0a54*/ 	.short	0x0101
        /*0a56*/ 	.byte	0x05
	.zero		1


	//   ....[39]....
        /*0a58*/ 	.word	0x0000bd00
        /*0a5c*/ 	.word	0x000000ff
        /*0a60*/ 	.word	0x00000000
        /*0a64*/ 	.short	0x0101
        /*0a66*/ 	.byte	0x07
	.zero		1


	//   ....[40]....
        /*0a68*/ 	.word	0x0000c6f0
        /*0a6c*/ 	.word	0x000000ff
        /*0a70*/ 	.word	0x00000000
        /*0a74*/ 	.short	0x0101
        /*0a76*/ 	.byte	0x07
	.zero		1


	//   ....[41]....
        /*0a78*/ 	.word	0x000108e0
        /*0a7c*/ 	.word	0x00000016
        /*0a80*/ 	.word	0x00038840
        /*0a84*/ 	.short	0x010a
        /*0a86*/ 	.byte	0x3f
	.zero		1


	//   ....[42]....
        /*0a88*/ 	.word	0x00010da0
        /*0a8c*/ 	.word	0x00000016
        /*0a90*/ 	.word	0x00038830
        /*0a94*/ 	.short	0x0107
        /*0a96*/ 	.byte	0x3f
	.zero		1


	//   ....[43]....
        /*0a98*/ 	.word	0x00010e80
        /*0a9c*/ 	.word	0x00000016
        /*0aa0*/ 	.word	0x00038830
        /*0aa4*/ 	.short	0x0101
        /*0aa6*/ 	.byte	0x3f
	.zero		1


	//   ....[44]....
        /*0aa8*/ 	.word	0x00011750
        /*0aac*/ 	.word	0x00000011
        /*0ab0*/ 	.word	0x00038800
        /*0ab4*/ 	.short	0x0107
        /*0ab6*/ 	.byte	0x3f
	.zero		1


	//   ....[45]....
        /*0ab8*/ 	.word	0x000117e0
        /*0abc*/ 	.word	0x00000011
        /*0ac0*/ 	.word	0x00038800
        /*0ac4*/ 	.short	0x0101
        /*0ac6*/ 	.byte	0x3f
	.zero		1


	//   ....[46]....
        /*0ac8*/ 	.word	0x000124e0
        /*0acc*/ 	.word	0x00000011
        /*0ad0*/ 	.word	0x00038810
        /*0ad4*/ 	.short	0x0107
        /*0ad6*/ 	.byte	0x3f
	.zero		1


	//   ....[47]....
        /*0ad8*/ 	.word	0x000125e0
        /*0adc*/ 	.word	0x00000011
        /*0ae0*/ 	.word	0x00038810
        /*0ae4*/ 	.short	0x0101
        /*0ae6*/ 	.byte	0x3f
	.zero		1


	//   ....[48]....
        /*0ae8*/ 	.word	0x00012600
        /*0aec*/ 	.word	0x00000011
        /*0af0*/ 	.word	0x00038820
        /*0af4*/ 	.short	0x010a
        /*0af6*/ 	.byte	0x3f
	.zero		1


	//   ....[49]....
        /*0af8*/ 	.word	0x00012690
        /*0afc*/ 	.word	0x00000016
        /*0b00*/ 	.word	0x00038860
        /*0b04*/ 	.short	0x010a
        /*0b06*/ 	.byte	0x3f
	.zero		1


	//   ....[50]....
        /*0b08*/ 	.word	0x00012f90
        /*0b0c*/ 	.word	0x00000016
        /*0b10*/ 	.word	0x00038850
        /*0b14*/ 	.short	0x0107
        /*0b16*/ 	.byte	0x3f
	.zero		1


	//   ....[51]....
        /*0b18*/ 	.word	0x00013060
        /*0b1c*/ 	.word	0x00000016
        /*0b20*/ 	.word	0x00038850
        /*0b24*/ 	.short	0x0101
        /*0b26*/ 	.byte	0x3f
	.zero		1


	//   ....[52]....
        /*0b28*/ 	.word	0x00013400
        /*0b2c*/ 	.word	0x00000006
        /*0b30*/ 	.word	0x00038840
        /*0b34*/ 	.short	0x010a
        /*0b36*/ 	.byte	0x3f
	.zero		1


	//   ....[53]....
        /*0b38*/ 	.word	0x00013720
        /*0b3c*/ 	.word	0x00000006
        /*0b40*/ 	.word	0x00038830
        /*0b44*/ 	.short	0x0107
        /*0b46*/ 	.byte	0x3f
	.zero		1


	//   ....[54]....
        /*0b48*/ 	.word	0x000137e0
        /*0b4c*/ 	.word	0x00000006
        /*0b50*/ 	.word	0x00038830
        /*0b54*/ 	.short	0x0101
        /*0b56*/ 	.byte	0x3f
	.zero		1


	//   ....[55]....
        /*0b58*/ 	.word	0x00013810
        /*0b5c*/ 	.word	0x00000006
        /*0b60*/ 	.word	0x00038860
        /*0b64*/ 	.short	0x010a
        /*0b66*/ 	.byte	0x3f
	.zero		1


	//   ....[56]....
        /*0b68*/ 	.word	0x00013ec0
        /*0b6c*/ 	.word	0x00000006
        /*0b70*/ 	.word	0x00038850
        /*0b74*/ 	.short	0x0107
        /*0b76*/ 	.byte	0x3f
	.zero		1


	//   ....[57]....
        /*0b78*/ 	.word	0x00013f80
        /*0b7c*/ 	.word	0x00000006
        /*0b80*/ 	.word	0x00038850
        /*0b84*/ 	.short	0x0101
        /*0b86*/ 	.byte	0x3f
	.zero		1


	//   ....[58]....
        /*0b88*/ 	.word	0x00014e00
        /*0b8c*/ 	.word	0x00000005
        /*0b90*/ 	.word	0x00038820
        /*0b94*/ 	.short	0x010a
        /*0b96*/ 	.byte	0x3f
	.zero		1


	//   ....[59]....
        /*0b98*/ 	.word	0x00014f80
        /*0b9c*/ 	.word	0x00000003
        /*0ba0*/ 	.word	0x00038840
        /*0ba4*/ 	.short	0x010a
        /*0ba6*/ 	.byte	0x3f
	.zero		1


	//   ....[60]....
        /*0ba8*/ 	.word	0x00015020
        /*0bac*/ 	.word	0x00000005
        /*0bb0*/ 	.word	0x00038840
        /*0bb4*/ 	.short	0x010a
        /*0bb6*/ 	.byte	0x3f
	.zero		1


	//   ....[61]....
        /*0bb8*/ 	.word	0x00015060
        /*0bbc*/ 	.word	0x00000003
        /*0bc0*/ 	.word	0x00038860
        /*0bc4*/ 	.short	0x010a
        /*0bc6*/ 	.byte	0x3f
	.zero		1


	//   ....[62]....
        /*0bc8*/ 	.word	0x000150a0
        /*0bcc*/ 	.word	0x00000005
        /*0bd0*/ 	.word	0x00038860
        /*0bd4*/ 	.short	0x010a
        /*0bd6*/ 	.byte	0x3f
	.zero		1


	//   ....[63]....
        /*0bd8*/ 	.word	0x00015110
        /*0bdc*/ 	.word	0x00000000
        /*0be0*/ 	.word	0x00038800
        /*0be4*/ 	.short	0x010a
        /*0be6*/ 	.byte	0x3f
	.zero		1


	//   ....[64]....
        /*0be8*/ 	.word	0x00015160
        /*0bec*/ 	.word	0x00000005
        /*0bf0*/ 	.word	0x00038830
        /*0bf4*/ 	.short	0x010a
        /*0bf6*/ 	.byte	0x3f
	.zero		1


	//   ....[65]....
        /*0bf8*/ 	.word	0x000151c0
        /*0bfc*/ 	.word	0x00000006
        /*0c00*/ 	.word	0x00038810
        /*0c04*/ 	.short	0x010a
        /*0c06*/ 	.byte	0x3f
	.zero		1


	//   ....[66]....
        /*0c08*/ 	.word	0x00015210
        /*0c0c*/ 	.word	0x00000005
        /*0c10*/ 	.word	0x00038850
        /*0c14*/ 	.short	0x010a
        /*0c16*/ 	.byte	0x3f
	.zero		1


	//   ....[67]....
        /*0c18*/ 	.word	0x00015270
        /*0c1c*/ 	.word	0x00000007
        /*0c20*/ 	.word	0x00038830
        /*0c24*/ 	.short	0x010a
        /*0c26*/ 	.byte	0x3f
	.zero		1


	//   ....[68]....
        /*0c28*/ 	.word	0x000152d0
        /*0c2c*/ 	.word	0x00000007
        /*0c30*/ 	.word	0x00038850
        /*0c34*/ 	.short	0x010a
        /*0c36*/ 	.byte	0x3f
	.zero		1


	//   ....[69]....
        /*0c38*/ 	.word	0x000153f0
        /*0c3c*/ 	.word	0x00000016
        /*0c40*/ 	.word	0x00038840
        /*0c44*/ 	.short	0x010a
        /*0c46*/ 	.byte	0x3f
	.zero		1


	//   ....[70]....
        /*0c48*/ 	.word	0x000169e0
        /*0c4c*/ 	.word	0x00000011
        /*0c50*/ 	.word	0x00038820
        /*0c54*/ 	.short	0x010a
        /*0c56*/ 	.byte	0x3f
	.zero		1


	//   ....[71]....
        /*0c58*/ 	.word	0x00016a30
        /*0c5c*/ 	.word	0x00000016
        /*0c60*/ 	.word	0x00038860
        /*0c64*/ 	.short	0x010a
        /*0c66*/ 	.byte	0x3f
	.zero		1


	//   ....[72]....
        /*0c68*/ 	.word	0x00017320
        /*0c6c*/ 	.word	0x00000006
        /*0c70*/ 	.word	0x00038840
        /*0c74*/ 	.short	0x010a
        /*0c76*/ 	.byte	0x3f
	.zero		1


	//   ....[73]....
        /*0c78*/ 	.word	0x000177e0
        /*0c7c*/ 	.word	0x00000006
        /*0c80*/ 	.word	0x00038860
        /*0c84*/ 	.short	0x010a
        /*0c86*/ 	.byte	0x3f
	.zero		1


	//   ....[74]....
        /*0c88*/ 	.word	0x00018980
        /*0c8c*/ 	.word	0x00000005
        /*0c90*/ 	.word	0x00038820
        /*0c94*/ 	.short	0x010a
        /*0c96*/ 	.byte	0x3f
	.zero		1


	//   ....[75]....
        /*0c98*/ 	.word	0x00018b20
        /*0c9c*/ 	.word	0x00000003
        /*0ca0*/ 	.word	0x00038840
        /*0ca4*/ 	.short	0x010a
        /*0ca6*/ 	.byte	0x3f
	.zero		1


	//   ....[76]....
        /*0ca8*/ 	.word	0x00018b70
        /*0cac*/ 	.word	0x00000005
        /*0cb0*/ 	.word	0x00038840
        /*0cb4*/ 	.short	0x010a
        /*0cb6*/ 	.byte	0x3f
	.zero		1


	//   ....[77]....
        /*0cb8*/ 	.word	0x00018bc0
        /*0cbc*/ 	.word	0x00000003
        /*0cc0*/ 	.word	0x00038860
        /*0cc4*/ 	.short	0x010a
        /*0cc6*/ 	.byte	0x3f
	.zero		1


	//----- nvinfo : EIATTR_NUM_MBARRIERS
	.align		4
.L_266:
        /*0cc8*/ 	.byte	0x03, 0x38
        /*0cca*/ 	.short	0x0017


	//----- nvinfo : EIATTR_EXIT_INSTR_OFFSETS
	.align		4
        /*0ccc*/ 	.byte	0x04, 0x1c
        /*0cce*/ 	.short	(.L_268 - .L_267)


	//   ....[0]....
.L_267:
        /*0cd0*/ 	.word	0x00000990


	//   ....[1]....
        /*0cd4*/ 	.word	0x0000e800


	//   ....[2]....
        /*0cd8*/ 	.word	0x000150f0


	//----- nvinfo : EIATTR_MAX_THREADS
	.align		4
.L_268:
        /*0cdc*/ 	.byte	0x04, 0x05
        /*0cde*/ 	.short	(.L_270 - .L_269)
.L_269:
        /*0ce0*/ 	.word	0x00000180
        /*0ce4*/ 	.word	0x00000001
        /*0ce8*/ 	.word	0x00000001


	//----- nvinfo : EIATTR_CRS_STACK_SIZE
	.align		4
.L_270:
        /*0cec*/ 	.byte	0x04, 0x1e
        /*0cee*/ 	.short	(.L_272 - .L_271)
.L_271:
        /*0cf0*/ 	.word	0x00000000


	//----- nvinfo : EIATTR_CBANK_PARAM_SIZE
	.align		4
.L_272:
        /*0cf4*/ 	.byte	0x03, 0x19
        /*0cf6*/ 	.short	0x0bf0


	//----- nvinfo : EIATTR_PARAM_CBANK
	.align		4
        /*0cf8*/ 	.byte	0x04, 0x0a
        /*0cfa*/ 	.short	(.L_274 - .L_273)
	.align		4
.L_273:
        /*0cfc*/ 	.word	index@(.nv.constant0._ZN7cutlass13device_kernelIN5flash11enable_sm90INS1_16FlashAttnFwdSm90INS1_25CollectiveMainloopFwdSm90ILi2EN4cute5tupleIJNS5_1CILi1EEES8_S8_EEENS6_IJNS7_ILi64EEESA_SA_EEELi512ENS_10bfloat16_tEfNS_4arch4Sm90ELb0ELb0ELb1ELb1ELb1ELb0ELb1ELb0ELb0ELb1ELb1ELb0EEENS1_21CollectiveEpilogueFwdINS6_IJSA_NS7_ILi512EEESA_EEES9_SC_SE_Li256ELb1ELb1ELb1ELb0EEENS1_36VarlenDynamicPersistentTileSchedulerILi64ELi64ELi256ELi128ELb1ELb1ELb1ELb0ELb1ELb1EEEEEEEEEvNT_6ParamsE)
        /*0d00*/ 	.short	0x0210
        /*0d02*/ 	.short	0x0bf0


	//----- nvinfo : EIATTR_SW_WAR
	.align		4
.L_274:
        /*0d04*/ 	.byte	0x04, 0x36
        /*0d06*/ 	.short	(.L_276 - .L_275)
.L_275:
        /*0d08*/ 	.word	0x00000008
.L_276:


//--------------------- .nv.info._ZN7cutlass13device_kernelIN5flash11enable_sm90INS1_16FlashAttnFwdSm90INS1_25CollectiveMainloopFwdSm90ILi2EN4cute5tupleIJNS5_1CILi1EEES8_S8_EEENS6_IJNS7_ILi64EEESA_SA_EEELi512ENS_10bfloat16_tEfNS_4arch4Sm90ELb0ELb0ELb1ELb1ELb1ELb1ELb1ELb0ELb0ELb1ELb1ELb0EEENS1_21CollectiveEpilogueFwdINS6_IJSA_NS7_ILi512EEESA_EEES9_SC_SE_Li256ELb1ELb1ELb1ELb0EEENS1_36VarlenDynamicPersistentTileSchedulerILi64ELi64ELi256ELi128ELb1ELb1ELb1ELb0ELb1ELb1EEEEEEEEEvNT_6ParamsE --------------------------
	.section	.nv.info._ZN7cutlass13device_kernelIN5flash11enable_sm90INS1_16FlashAttnFwdSm90INS1_25CollectiveMainloopFwdSm90ILi2EN4cute5tupleIJNS5_1CILi1EEES8_S8_EEENS6_IJNS7_ILi64EEESA_SA_EEELi512ENS_10bfloat16_tEfNS_4arch4Sm90ELb0ELb0ELb1ELb1ELb1ELb1ELb1ELb0ELb0ELb1ELb1ELb0EEENS1_21CollectiveEpilogueFwdINS6_IJSA_NS7_ILi512EEESA_EEES9_SC_SE_Li256ELb1ELb1ELb1ELb0EEENS1_36VarlenDynamicPersistentTileSchedulerILi64ELi64ELi256ELi128ELb1ELb1ELb1ELb0ELb1ELb1EEEEEEEEEvNT_6ParamsE,"",@"SHT_CUDA_INFO"
	.sectionflags	@""
	.align	4


	//----- nvinfo : EIATTR_CUDA_API_VERSION
	.align		4
        /*0000*/ 	.byte	0x04, 0x37
        /*0002*/ 	.short	(.L_278 - .L_277)
.L_277:
        /*0004*/ 	.word	0x00000082


	//----- nvinfo : EIATTR_KPARAM_INFO
	.align		4
.L_278:
        /*0008*/ 	.byte	0x04, 0x17
        /*000a*/ 	.short	(.L_280 - .L_279)
.L_279:
        /*000c*/ 	.word	0x00000000
        /*0010*/ 	.short	0x0000
        /*0012*/ 	.short	0x0070
        /*0014*/ 	.byte	0x00, 0xf0, 0x01, 0x2e


	//----- nvinfo : EIATTR_SPARSE_MMA_MASK
	.align		4
.L_280:
        /*0018*/ 	.byte	0x03, 0x50
        /*001a*/ 	.short	0x0000


	//----- nvinfo : EIATTR_MAXREG_COUNT
	.align		4
        /*001c*/ 	.byte	0x03, 0x1b
        /*001e*/ 	.short	0x00a8


	//----- nvinfo : EIATTR_NUM_BARRIERS
	.align		4
        /*0020*/ 	.byte	0x02, 0x4c
        /*0022*/ 	.byte	0x10
	.zero		1


	//----- nvinfo : EIATTR_EXTERNS
	.align		4
        /*0024*/ 	.byte	0x04, 0x0f
        /*0026*/ 	.short	(.L_282 - .L_281)


	//   ....[0]....
	.align		4
.L_281:
        /*0028*/ 	.word	index@(__assertfail)


	//----- nvinfo : EIATTR_ANNOTATIONS
	.align		4
.L_282:
        /*002c*/ 	.byte	0x04, 0x55
        /*002e*/ 	.short	(.L_284 - .L_283)


	//   ....[0]....
.L_283:
        /* <DEDUP_REMOVED lines=65> */


	//----- nvinfo : EIATTR_MERCURY_ISA_VERSION
	.align		4
.L_284:
        /*0428*/ 	.byte	0x03, 0x5f
        /*042a*/ 	.short	0x0101


	//----- nvinfo : EIATTR_UNUSED_LOAD_BYTE_OFFSET
	.align		4
        /*042c*/ 	.byte	0x04, 0x44
        /*042e*/ 	.short	(.L_286 - .L_285)


	//   ....[0]....
.L_285:
        /*0430*/ 	.word	0x00000a50
        /*0434*/ 	.word	0x0000fff0


	//   ....[1]....
        /*0438*/ 	.word	0x00011370
        /*043c*/ 	.word	0x0000fff0


	//----- nvinfo : EIATTR_INT_WARP_WIDE_INSTR_OFFSETS
	.align		4
.L_286:
        /*0440*/ 	.byte	0x04, 0x31
        /*0442*/ 	.short	(.L_288 - .L_287)


	//   ....[0]....
.L_287:
        /*0444*/ 	.word	0x00000130


	//   ....[1]....
        /*0448*/ 	.word	0x00000170


	//   ....[2]....
        /*044c*/ 	.word	0x000001e0


	//   ....[3]....
        /*0450*/ 	.word	0x000001f0


	//   ....[4]....
        /*0454*/ 	.word	0x000195c0


	//   ....[5]....
        /*0458*/ 	.word	0x00019650


	//   ....[6]....
        /*045c*/ 	.word	0x0001da80


	//   ....[7]....
        /*0460*/ 	.word	0x0001db10


	//----- nvinfo : EIATTR_COOP_GROUP_MASK_REGIDS
	.align		4
.L_288:
        /*0464*/ 	.byte	0x04, 0x29
        /*0466*/ 	.short	(.L_290 - .L_289)


	//   ....[0]....
.L_289:
        /*0468*/ 	.word	0xffffffff


	//   ....[1]....
        /*046c*/ 	.word	0xffffffff


	//   ....[2]....
        /*0470*/ 	.word	0xffffffff


	//   ....[3]....
        /*0474*/ 	.word	0xffffffff


	//   ....[4]....
        /*0478*/ 	.word	0xffffffff


	//   ....[5]....
        /*047c*/ 	.word	0xffffffff


	//   ....[6]....
        /*0480*/ 	.word	0xffffffff


	//   ....[7]....
        /*0484*/ 	.word	0xffffffff


	//   ....[8]....
        /*0488*/ 	.word	0xffffffff


	//   ....[9]....
        /*048c*/ 	.word	0xffffffff


	//   ....[10]....
        /*0490*/ 	.word	0xffffffff


	//   ....[11]....
        /*0494*/ 	.word	0xffffffff


	//   ....[12]....
        /*0498*/ 	.word	0xffffffff


	//   ....[13]....
        /*049c*/ 	.word	0xffffffff


	//   ....[14]....
        /*04a0*/ 	.word	0xffffffff


	//   ....[15]....
        /*04a4*/ 	.word	0xffffffff


	//   ....[16]....
        /*04a8*/ 	.word	0xffffffff


	//   ....[17]....
        /*04ac*/ 	.word	0xffffffff


	//   ....[18]....
        /*04b0*/ 	.word	0xffffffff


	//   ....[19]....
        /*04b4*/ 	.word	0xffffffff


	//   ....[20]....
        /*04b8*/ 	.word	0xffffffff


	//   ....[21]....
        /*04bc*/ 	.word	0xffffffff


	//   ....[22]....
        /*04c0*/ 	.word	0xffffffff


	//   ....[23]....
        /*04c4*/ 	.word	0xffffffff


	//   ....[24]....
        /*04c8*/ 	.word	0xffffffff


	//   ....[25]....
        /*04cc*/ 	.word	0xffffffff


	//   ....[26]....
        /*04d0*/ 	.word	0xffffffff


	//   ....[27]....
        /*04d4*/ 	.word	0xffffffff


	//   ....[28]....
        /*04d8*/ 	.word	0xffffffff


	//   ....[29]....
        /*04dc*/ 	.word	0xffffffff


	//   ....[30]....
        /*04e0*/ 	.word	0xffffffff


	//   ....[31]....
        /*04e4*/ 	.word	0xffffffff


	//   ....[32]....
        /*04e8*/ 	.word	0xffffffff


	//   ....[33]....
        /*04ec*/ 	.word	0xffffffff


	//   ....[34]....
        /*04f0*/ 	.word	0xffffffff


	//   ....[35]....
        /*04f4*/ 	.word	0xffffffff


	//   ....[36]....
        /*04f8*/ 	.word	0xffffffff


	//   ....[37]....
        /*04fc*/ 	.word	0xffffffff


	//   ....[38]....
        /*0500*/ 	.word	0xffffffff


	//   ....[39]....
        /*0504*/ 	.word	0xffffffff


	//   ....[40]....
        /*0508*/ 	.word	0xffffffff


	//   ....[41]....
        /*050c*/ 	.word	0xffffffff


	//   ....[42]....
        /*0510*/ 	.word	0xffffffff


	//   ....[43]....
        /*0514*/ 	.word	0xffffffff


	//   ....[44]....
        /*0518*/ 	.word	0xffffffff


	//   ....[45]....
        /*051c*/ 	.word	0xffffffff


	//   ....[46]....
        /*0520*/ 	.word	0xffffffff


	//   ....[47]....
        /*0524*/ 	.word	0xffffffff


	//   ....[48]....
        /*0528*/ 	.word	0xffffffff


	//   ....[49]....
        /*052c*/ 	.word	0xffffffff


	//   ....[50]....
        /*0530*/ 	.word	0xffffffff


	//   ....[51]....
        /*0534*/ 	.word	0xffffffff


	//   ....[52]....
        /*0538*/ 	.word	0xffffffff


	//   ....[53]....
        /*053c*/ 	.word	0xffffffff


	//   ....[54]....
        /*0540*/ 	.word	0xffffffff


	//   ....[55]....
        /*0544*/ 	.word	0xffffffff


	//   ....[56]....
        /*0548*/ 	.word	0xffffffff


	//   ....[57]....
        /*054c*/ 	.word	0xffffffff


	//   ....[58]....
        /*0550*/ 	.word	0xffffffff


	//   ....[59]....
        /*0554*/ 	.word	0xffffffff


	//   ....[60]....
        /*0558*/ 	.word	0xffffffff


	//   ....[61]....
        /*055c*/ 	.word	0xffffffff


	//   ....[62]....
        /*0560*/ 	.word	0xffffffff


	//   ....[63]....
        /*0564*/ 	.word	0xffffffff


	//   ....[64]....
        /*0568*/ 	.word	0xffffffff


	//   ....[65]....
        /*056c*/ 	.word	0xffffffff


	//   ....[66]....
        /*0570*/ 	.word	0xffffffff


	//   ....[67]....
        /*0574*/ 	.word	0xffffffff


	//   ....[68]....
        /*0578*/ 	.word	0xffffffff


	//   ....[69]....
        /*057c*/ 	.word	0xffffffff


	//   ....[70]....
        /*0580*/ 	.word	0xffffffff


	//   ....[71]....
        /*0584*/ 	.word	0xffffffff


	//   ....[72]....
        /*0588*/ 	.word	0xffffffff


	//   ....[73]....
        /*058c*/ 	.word	0xffffffff


	//   ....[74]....
        /*0590*/ 	.word	0xffffffff


	//   ....[75]....
        /*0594*/ 	.word	0xffffffff


	//   ....[76]....
        /*0598*/ 	.word	0xffffffff


	//   ....[77]....
        /*059c*/ 	.word	0xffffffff


	//   ....[78]....
        /*05a0*/ 	.word	0xffffffff


	//   ....[79]....
        /*05a4*/ 	.word	0xffffffff


	//   ....[80]....
        /*05a8*/ 	.word	0xffffffff


	//   ....[81]....
        /*05ac*/ 	.word	0xffffffff


	//   ....[82]....
        /*05b0*/ 	.word	0xffffffff


	//   ....[83]....
        /*05b4*/ 	.word	0xffffffff


	//   ....[84]....
        /*05b8*/ 	.word	0xffffffff


	//   ....[85]....
        /*05bc*/ 	.word	0xffffffff


	//   ....[86]....
        /*05c0*/ 	.word	0xffffffff


	//   ....[87]....
        /*05c4*/ 	.word	0xffffffff


	//   ....[88]....
        /*05c8*/ 	.word	0xffffffff


	//   ....[89]....
        /*05cc*/ 	.word	0xffffffff


	//   ....[90]....
        /*05d0*/ 	.word	0xffffffff


	//   ....[91]....
        /*05d4*/ 	.word	0xffffffff


	//   ....[92]....
        /*05d8*/ 	.word	0xffffffff


	//   ....[93]....
        /*05dc*/ 	.word	0xffffffff


	//   ....[94]....
        /*05e0*/ 	.word	0xffffffff


	//   ....[95]....
        /*05e4*/ 	.word	0xffffffff


	//   ....[96]....
        /*05e8*/ 	.word	0xffffffff


	//   ....[97]....
        /*05ec*/ 	.word	0xffffffff


	//   ....[98]....
        /*05f0*/ 	.word	0xffffffff


	//   ....[99]....
        /*05f4*/ 	.word	0xffffffff


	//   ....[100]....
        /*05f8*/ 	.word	0xffffffff


	//   ....[101]....
        /*05fc*/ 	.word	0xffffffff


	//   ....[102]....
        /*0600*/ 	.word	0xffffffff


	//   ....[103]....
        /*0604*/ 	.word	0xffffffff


	//   ....[104]....
        /*0608*/ 	.word	0xffffffff


	//   ....[105]....
        /*060c*/ 	.word	0xffffffff


	//   ....[106]....
        /*0610*/ 	.word	0xffffffff


	//   ....[107]....
        /*0614*/ 	.word	0xffffffff


	//   ....[108]....
        /*0618*/ 	.word	0xffffffff


	//   ....[109]....
        /*061c*/ 	.word	0xffffffff


	//   ....[110]....
        /*0620*/ 	.word	0xffffffff


	//   ....[111]....
        /*0624*/ 	.word	0xffffffff


	//   ....[112]....
        /*0628*/ 	.word	0xffffffff


	//   ....[113]....
        /*062c*/ 	.word	0xffffffff


	//   ....[114]....
        /*0630*/ 	.word	0xffffffff


	//   ....[115]....
        /*0634*/ 	.word	0xffffffff


	//   ....[116]....
        /*0638*/ 	.word	0xffffffff


	//   ....[117]....
        /*063c*/ 	.word	0xffffffff


	//   ....[118]....
        /*0640*/ 	.word	0xffffffff


	//   ....[119]....
        /*0644*/ 	.word	0xffffffff


	//   ....[120]....
        /*0648*/ 	.word	0xffffffff


	//   ....[121]....
        /*064c*/ 	.word	0xffffffff


	//   ....[122]....
        /*0650*/ 	.word	0xffffffff


	//   ....[123]....
        /*0654*/ 	.word	0xffffffff


	//   ....[124]....
        /*0658*/ 	.word	0xffffffff


	//   ....[125]....
        /*065c*/ 	.word	0xffffffff


	//   ....[126]....
        /*0660*/ 	.word	0xffffffff


	//   ....[127]....
        /*0664*/ 	.word	0xffffffff


	//   ....[128]....
        /*0668*/ 	.word	0xffffffff


	//   ....[129]....
        /*066c*/ 	.word	0xffffffff


	//   ....[130]....
        /*0670*/ 	.word	0xffffffff


	//   ....[131]....
        /*0674*/ 	.word	0xffffffff


	//   ....[132]....
        /*0678*/ 	.word	0xffffffff


	//   ....[133]....
        /*067c*/ 	.word	0xffffffff


	//   ....[134]....
        /*0680*/ 	.word	0xffffffff


	//   ....[135]....
        /*0684*/ 	.word	0xffffffff


	//   ....[136]....
        /*0688*/ 	.word	0xffffffff


	//   ....[137]....
        /*068c*/ 	.word	0xffffffff


	//   ....[138]....
        /*0690*/ 	.word	0xffffffff


	//   ....[139]....
        /*0694*/ 	.word	0xffffffff


	//   ....[140]....
        /*0698*/ 	.word	0xffffffff


	//   ....[141]....
        /*069c*/ 	.word	0xffffffff


	//   ....[142]....
        /*06a0*/ 	.word	0xffffffff


	//   ....[143]....
        /*06a4*/ 	.word	0x0500000f


	//   ....[144]....
        /*06a8*/ 	.word	0x0500000f


	//   ....[145]....
        /*06ac*/ 	.word	0x0500000f


	//   ....[146]....
        /*06b0*/ 	.word	0x0500000f


	//   ....[147]....
        /*06b4*/ 	.word	0x0500000f


	//   ....[148]....
        /*06b8*/ 	.word	0x0500000f


	//   ....[149]....
        /*06bc*/ 	.word	0x0500000f


	//   ....[150]....
        /*06c0*/ 	.word	0x0500000f


	//   ....[151]....
        /*06c4*/ 	.word	0x0500000f


	//   ....[152]....
        /*06c8*/ 	.word	0x0500000f


	//   ....[153]....
        /*06cc*/ 	.word	0x0500000f


	//   ....[154]....
        /*06d0*/ 	.word	0x0500000f


	//   ....[155]....
        /*06d4*/ 	.word	0x0500000f


	//   ....[156]....
        /*06d8*/ 	.word	0x0500000f


	//   ....[157]....
        /*06dc*/ 	.word	0x0500000f


	//   ....[158]....
        /*06e0*/ 	.word	0x0500000f


	//   ....[159]....
        /*06e4*/ 	.word	0x0500000f


	//   ....[160]....
        /*06e8*/ 	.word	0x0500000f


	//   ....[161]....
        /*06ec*/ 	.word	0x0500000f


	//   ....[162]....
        /*06f0*/ 	.word	0x0500000f


	//   ....[163]....
        /*06f4*/ 	.word	0x0500000f


	//   ....[164]....
        /*06f8*/ 	.word	0x0500000f


	//   ....[165]....
        /*06fc*/ 	.word	0x0500000f


	//   ....[166]....
        /*0700*/ 	.word	0x0500000f


	//   ....[167]....
        /*0704*/ 	.word	0x0500000f


	//   ....[168]....
        /*0708*/ 	.word	0x0500000f


	//   ....[169]....
        /*070c*/ 	.word	0x0500000f


	//   ....[170]....
        /*0710*/ 	.word	0x0500000f


	//   ....[171]....
        /*0714*/ 	.word	0x0500000f


	//   ....[172]....
        /*0718*/ 	.word	0x0500000f


	//   ....[173]....
        /*071c*/ 	.word	0x0500000f


	//   ....[174]....
        /*0720*/ 	.word	0x0500000f


	//   ....[175]....
        /*0724*/ 	.word	0x0500000f


	//   ....[176]....
        /*0728*/ 	.word	0x0500000f


	//   ....[177]....
        /*072c*/ 	.word	0x0500000f


	//   ....[178]....
        /*0730*/ 	.word	0x0500000f


	//   ....[179]....
        /*0734*/ 	.word	0x0500000f


	//   ....[180]....
        /*0738*/ 	.word	0x0500000f


	//   ....[181]....
        /*073c*/ 	.word	0x0500000f


	//   ....[182]....
        /*0740*/ 	.word	0x0500000f


	//   ....[183]....
        /*0744*/ 	.word	0x0500000f


	//   ....[184]....
        /*0748*/ 	.word	0x0500000f


	//   ....[185]....
        /*074c*/ 	.word	0x0500000f


	//   ....[186]....
        /*0750*/ 	.word	0x0500000f


	//   ....[187]....
        /*0754*/ 	.word	0x0500000f


	//   ....[188]....
        /*0758*/ 	.word	0x0500000f


	//   ....[189]....
        /*075c*/ 	.word	0x0500000f


	//   ....[190]....
        /*0760*/ 	.word	0x0500000f


	//   ....[191]....
        /*0764*/ 	.word	0x0500000f


	//   ....[192]....
        /*0768*/ 	.word	0x0500000f


	//   ....[193]....
        /*076c*/ 	.word	0x0500000f


	//   ....[194]....
        /*0770*/ 	.word	0x0500000f


	//   ....[195]....
        /*0774*/ 	.word	0x0500000f


	//   ....[196]....
        /*0778*/ 	.word	0x0500000f


	//   ....[197]....
        /*077c*/ 	.word	0x0500000f


	//   ....[198]....
        /*0780*/ 	.word	0x0500000f


	//   ....[199]....
        /*0784*/ 	.word	0x0500000f


	//   ....[200]....
        /*0788*/ 	.word	0x0500000f


	//   ....[201]....
        /*078c*/ 	.word	0x0500000f


	//   ....[202]....
        /*0790*/ 	.word	0x0500000f


	//   ....[203]....
        /*0794*/ 	.word	0x0500000f


	//   ....[204]....
        /*0798*/ 	.word	0x0500000f


	//   ....[205]....
        /*079c*/ 	.word	0x0500000f


	//   ....[206]....
        /*07a0*/ 	.word	0x0500000f


	//   ....[207]....
        /*07a4*/ 	.word	0x0500000f


	//   ....[208]....
        /*07a8*/ 	.word	0x0500000f


	//   ....[209]....
        /*07ac*/ 	.word	0x0500000f


	//   ....[210]....
        /*07b0*/ 	.word	0x0500000f


	//   ....[211]....
        /*07b4*/ 	.word	0x0500000f


	//   ....[212]....
        /*07b8*/ 	.word	0x0500000f


	//   ....[213]....
        /*07bc*/ 	.word	0x0500000f


	//   ....[214]....
        /*07c0*/ 	.word	0x0500000f


	//   ....[215]....
        /*07c4*/ 	.word	0x0500000f


	//   ....[216]....
        /*07c8*/ 	.word	0x0500000f


	//   ....[217]....
        /*07cc*/ 	.word	0x0500000f


	//   ....[218]....
        /*07d0*/ 	.word	0x0500000f


	//   ....[219]....
        /*07d4*/ 	.word	0x0500000f


	//   ....[220]....
        /*07d8*/ 	.word	0x0500000f


	//   ....[221]....
        /*07dc*/ 	.word	0x0500000f


	//   ....[222]....
        /*07e0*/ 	.word	0x0500000f


	//   ....[223]....
        /*07e4*/ 	.word	0x0500000f


	//   ....[224]....
        /*07e8*/ 	.word	0x0500000f


	//   ....[225]....
        /*07ec*/ 	.word	0x0500000f


	//----- nvinfo : EIATTR_COOP_GROUP_INSTR_OFFSETS
	.align		4
.L_290:
        /*07f0*/ 	.byte	0x04, 0x28
        /*07f2*/ 	.short	(.L_292 - .L_291)


	//   ....[0]....
.L_291:
        /*07f4*/ 	.word	0x00000070


	//   ....[1]....
        /*07f8*/ 	.word	0x00000140


	//   ....[2]....
        /*07fc*/ 	.word	0x00000190


	//   ....[3]....
        /*0800*/ 	.word	0x000003a0


	//   ....[4]....
        /*0804*/ 	.word	0x00000500


	//   ....[5]....
        /*0808*/ 	.word	0x00000620


	//   ....[6]....
        /*080c*/ 	.word	0x00000780


	//   ....[7]....
        /*0810*/ 	.word	0x00003180


	//   ....[8]....
        /*0814*/ 	.word	0x00003190


	//   ....[9]....
        /*0818*/ 	.word	0x00003c20


	//   ....[10]....
        /*081c*/ 	.word	0x00003c30


	//   ....[11]....
        /*0820*/ 	.word	0x00004640


	//   ....[12]....
        /*0824*/ 	.word	0x00004650


	//   ....[13]....
        /*0828*/ 	.word	0x00004a10


	//   ....[14]....
        /*082c*/ 	.word	0x00004a20


	//   ....[15]....
        /*0830*/ 	.word	0x000059b0


	//   ....[16]....
        /*0834*/ 	.word	0x00007880


	//   ....[17]....
        /*0838*/ 	.word	0x00007e40


	//   ....[18]....
        /*083c*/ 	.word	0x00007e50


	//   ....[19]....
        /*0840*/ 	.word	0x00007e60


	//   ....[20]....
        /*0844*/ 	.word	0x00007e70


	//   ....[21]....
        /*0848*/ 	.word	0x00008e80


	//   ....[22]....
        /*084c*/ 	.word	0x00008e90


	//   ....[23]....
        /*0850*/ 	.word	0x00008ea0


	//   ....[24]....
        /*0854*/ 	.word	0x00008eb0


	//   ....[25]....
        /*0858*/ 	.word	0x0000a590


	//   ....[26]....
        /*085c*/ 	.word	0x0000c470


	//   ....[27]....
        /*0860*/ 	.word	0x0000c4e0


	//   ....[28]....
        /*0864*/ 	.word	0x0000c750


	//   ....[29]....
        /*0868*/ 	.word	0x0000c7a0


	//   ....[30]....
        /*086c*/ 	.word	0x0000d060


	//   ....[31]....
        /*0870*/ 	.word	0x0000e100


	//   ....[32]....
        /*0874*/ 	.word	0x0000f260


	//   ....[33]....
        /*0878*/ 	.word	0x0000f2b0


	//   ....[34]....
        /*087c*/ 	.word	0x0000faf0


	//   ....[35]....
        /*0880*/ 	.word	0x0000fbc0


	//   ....[36]....
        /*0884*/ 	.word	0x000107b0


	//   ....[37]....
        /*0888*/ 	.word	0x000108a0


	//   ....[38]....
        /*088c*/ 	.word	0x000108c0


	//   ....[39]....
        /*0890*/ 	.word	0x00010a30


	//   ....[40]....
        /*0894*/ 	.word	0x00010c00


	//   ....[41]....
        /*0898*/ 	.word	0x000120b0


	//   ....[42]....
        /*089c*/ 	.word	0x00012480


	//   ....[43]....
        /*08a0*/ 	.word	0x00012490


	//   ....[44]....
        /*08a4*/ 	.word	0x000124a0


	//   ....[45]....
        /*08a8*/ 	.word	0x000124b0


	//   ....[46]....
        /*08ac*/ 	.word	0x000131e0


	//   ....[47]....
        /*08b0*/ 	.word	0x00013200


	//   ....[48]....
        /*08b4*/ 	.word	0x000134a0


	//   ....[49]....
        /*08b8*/ 	.word	0x000134c0


	//   ....[50]....
        /*08bc*/ 	.word	0x00013e40


	//   ....[51]....
        /*08c0*/ 	.word	0x00013e80


	//   ....[52]....
        /*08c4*/ 	.word	0x00014870


	//   ....[53]....
        /*08c8*/ 	.word	0x00014890


	//   ....[54]....
        /*08cc*/ 	.word	0x00015e30


	//   ....[55]....
        /*08d0*/ 	.word	0x00015e50


	//   ....[56]....
        /*08d4*/ 	.word	0x00016080


	//   ....[57]....
        /*08d8*/ 	.word	0x000160a0


	//   ....[58]....
        /*08dc*/ 	.word	0x00016350


	//   ....[59]....
        /*08e0*/ 	.word	0x00016540


	//   ....[60]....
        /*08e4*/ 	.word	0x00016570


	//   ....[61]....
        /*08e8*/ 	.word	0x000165a0


	//   ....[62]....
        /*08ec*/ 	.word	0x000165d0


	//   ....[63]....
        /*08f0*/ 	.word	0x00016600


	//   ....[64]....
        /*08f4*/ 	.word	0x00016630


	//   ....[65]....
        /*08f8*/ 	.word	0x000167c0


	//   ....[66]....
        /*08fc*/ 	.word	0x000167f0


	//   ....[67]....
        /*0900*/ 	.word	0x00016820


	//   ....[68]....
        /*0904*/ 	.word	0x00016850


	//   ....[69]....
        /*0908*/ 	.word	0x00016880


	//   ....[70]....
        /*090c*/ 	.word	0x000168b0


	//   ....[71]....
        /*0910*/ 	.word	0x00016940


	//   ....[72]....
        /*0914*/ 	.word	0x00016970


	//   ....[73]....
        /*0918*/ 	.word	0x00016980


	//   ....[74]....
        /*091c*/ 	.word	0x00016a10


	//   ....[75]....
        /*0920*/ 	.word	0x000179c0


	//   ....[76]....
        /*0924*/ 	.word	0x0001a3b0


	//   ....[77]....
        /*0928*/ 	.word	0x0001a3d0


	//   ....[78]....
        /*092c*/ 	.word	0x0001a460


	//   ....[79]....
        /*0930*/ 	.word	0x0001a480


	//   ....[80]....
        /*0934*/ 	.word	0x0001a500


	//   ....[81]....
        /*0938*/ 	.word	0x0001a520


	//   ....[82]....
        /*093c*/ 	.word	0x0001a530


	//   ....[83]....
        /*0940*/ 	.word	0x0001a540


	//   ....[84]....
        /*0944*/ 	.word	0x0001acf0


	//   ....[85]....
        /*0948*/ 	.word	0x0001ad20


	//   ....[86]....
        /*094c*/ 	.word	0x0001add0


	//   ....[87]....
        /*0950*/ 	.word	0x0001ade0


	//   ....[88]....
        /*0954*/ 	.word	0x0001adf0


	//   ....[89]....
        /*0958*/ 	.word	0x0001ae70


	//   ....[90]....
        /*095c*/ 	.word	0x0001ae80


	//   ....[91]....
        /*0960*/ 	.word	0x0001aef0


	//   ....[92]....
        /*0964*/ 	.word	0x0001b7e0


	//   ....[93]....
        /*0968*/ 	.word	0x0001b850


	//   ....[94]....
        /*096c*/ 	.word	0x0001b8f0


	//   ....[95]....
        /*0970*/ 	.word	0x0001ba40


	//   ....[96]....
        /*0974*/ 	.word	0x0001baa0


	//   ....[97]....
        /*0978*/ 	.word	0x0001bac0


	//   ....[98]....
        /*097c*/ 	.word	0x0001bad0


	//   ....[99]....
        /*0980*/ 	.word	0x0001baf0


	//   ....[100]....
        /*0984*/ 	.word	0x0001c2a0


	//   ....[101]....
        /*0988*/ 	.word	0x0001c2d0


	//   ....[102]....
        /*098c*/ 	.word	0x0001c4c0


	//   ....[103]....
        /*0990*/ 	.word	0x0001c500


	//   ....[104]....
        /*0994*/ 	.word	0x0001c510


	//   ....[105]....
        /*0998*/ 	.word	0x0001c520


	//   ....[106]....
        /*099c*/ 	.word	0x0001c670


	//   ....[107]....
        /*09a0*/ 	.word	0x0001c7c0


	//   ....[108]....
        /*09a4*/ 	.word	0x0001cfb0


	//   ....[109]....
        /*09a8*/ 	.word	0x0001cfd0


	//   ....[110]....
        /*09ac*/ 	.word	0x0001d020


	//   ....[111]....
        /*09b0*/ 	.word	0x0001d030


	//   ....[112]....
        /*09b4*/ 	.word	0x0001d070


	//   ....[113]....
        /*09b8*/ 	.word	0x0001d080


	//   ....[114]....
        /*09bc*/ 	.word	0x0001d090


	//   ....[115]....
        /*09c0*/ 	.word	0x0001d0d0


	//   ....[116]....
        /*09c4*/ 	.word	0x0001d3d0


	//   ....[117]....
        /*09c8*/ 	.word	0x0001d410


	//   ....[118]....
        /*09cc*/ 	.word	0x0001d430


	//   ....[119]....
        /*09d0*/ 	.word	0x0001d450


	//   ....[120]....
        /*09d4*/ 	.word	0x0001d480


	//   ....[121]....
        /*09d8*/ 	.word	0x0001d4a0


	//   ....[122]....
        /*09dc*/ 	.word	0x0001d5a0


	//   ....[123]....
        /*09e0*/ 	.word	0x0001d6f0


	//   ....[124]....
        /*09e4*/ 	.word	0x0001dd30


	//   ....[125]....
        /*09e8*/ 	.word	0x0001dd60


	//   ....[126]....
        /*09ec*/ 	.word	0x0001ddc0


	//   ....[127]....
        /*09f0*/ 	.word	0x0001ddf0


	//   ....[128]....
        /*09f4*/ 	.word	0x0001de20


	//   ....[129]....
        /*09f8*/ 	.word	0x0001de50


	//   ....[130]....
        /*09fc*/ 	.word	0x0001de80


	//   ....[131]....
        /*0a00*/ 	.word	0x0001deb0


	//   ....[132]....
        /*0a04*/ 	.word	0x0001e050


	//   ....[133]....
        /*0a08*/ 	.word	0x0001e080


	//   ....[134]....
        /*0a0c*/ 	.word	0x0001e0b0


	//   ....[135]....
        /*0a10*/ 	.word	0x0001e0e0


	//   ....[136]....
        /*0a14*/ 	.word	0x0001e110


	//   ....[137]....
        /*0a18*/ 	.word	0x0001e140


	//   ....[138]....
        /*0a1c*/ 	.word	0x0001e200


	//   ....[139]....
        /*0a20*/ 	.word	0x0001e220


	//   ....[140]....
        /*0a24*/ 	.word	0x0001e230


	//   ....[141]....
        /*0a28*/ 	.word	0x0001e290


	//   ....[142]....
        /*0a2c*/ 	.word	0x0001e8b0


	//   ....[143]....
        /*0a30*/ 	.word	0x0001ebc0


	//   ....[144]....
        /*0a34*/ 	.word	0x0001ec50


	//   ....[145]....
        /*0a38*/ 	.word	0x0001ed20


	//   ....[146]....
        /*0a3c*/ 	.word	0x0001edb0


	//   ....[147]....
        /*0a40*/ 	.word	0x0001ee90


	//   ....[148]....
        /*0a44*/ 	.word	0x0001ef20


	//   ....[149]....
        /*0a48*/ 	.word	0x0001f000


	//   ....[150]....
        /*0a4c*/ 	.word	0x0001f090


	//   ....[151]....
        /*0a50*/ 	.word	0x0001f0e0


	//   ....[152]....
        /*0a54*/ 	.word	0x0001f130


	//   ....[153]....
        /*0a58*/ 	.word	0x0001f220


	//   ....[154]....
        /*0a5c*/ 	.word	0x0001f2b0


	//   ....[155]....
        /*0a60*/ 	.word	0x0001f300


	//   ....[156]....
        /*0a64*/ 	.word	0x0001f350


	//   ....[157]....
        /*0a68*/ 	.word	0x0001f5f0


	//   ....[158]....
        /*0a6c*/ 	.word	0x0001f8d0


	//   ....[159]....
        /*0a70*/ 	.word	0x0001f9c0


	//   ....[160]....
        /*0a74*/ 	.word	0x0001fa60


	//   ....[161]....
        /*0a78*/ 	.word	0x0001fac0


	//   ....[162]....
        /*0a7c*/ 	.word	0x0001fbb0


	//   ....[163]....
        /*0a80*/ 	.word	0x0001fc20


	//   ....[164]....
        /*0a84*/ 	.word	0x0001fd10


	//   ....[165]....
        /*0a88*/ 	.word	0x0001fd80


	//   ....[166]....
        /*0a8c*/ 	.word	0x0001fe20


	//   ....[167]....
        /*0a90*/ 	.word	0x0001ff10


	//   ....[168]....
        /*0a94*/ 	.word	0x0001ffb0


	//   ....[169]....
        /*0a98*/ 	.word	0x00020010


	//   ....[170]....
        /*0a9c*/ 	.word	0x000200d0


	//   ....[171]....
        /*0aa0*/ 	.word	0x00020130


	//   ....[172]....
        /*0aa4*/ 	.word	0x000201d0


	//   ....[173]....
        /*0aa8*/ 	.word	0x00020280


	//   ....[174]....
        /*0aac*/ 	.word	0x00020360


	//   ....[175]....
        /*0ab0*/ 	.word	0x00020650


	//   ....[176]....
        /*0ab4*/ 	.word	0x00020710


	//   ....[177]....
        /*0ab8*/ 	.word	0x00020980


	//   ....[178]....
        /*0abc*/ 	.word	0x00020a00


	//   ....[179]....
        /*0ac0*/ 	.word	0x00020c10


	//   ....[180]....
        /*0ac4*/ 	.word	0x00020c60


	//   ....[181]....
        /*0ac8*/ 	.word	0x00020dd0


	//   ....[182]....
        /*0acc*/ 	.word	0x00020e60


	//   ....[183]....
        /*0ad0*/ 	.word	0x00020fa0


	//   ....[184]....
        /*0ad4*/ 	.word	0x000210a0


	//   ....[185]....
        /*0ad8*/ 	.word	0x00021310


	//   ....[186]....
        /*0adc*/ 	.word	0x00021360


	//   ....[187]....
        /*0ae0*/ 	.word	0x00021530


	//   ....[188]....
        /*0ae4*/ 	.word	0x00021580


	//   ....[189]....
        /*0ae8*/ 	.word	0x00021750


	//   ....[190]....
        /*0aec*/ 	.word	0x000217a0


	//   ....[191]....
        /*0af0*/ 	.word	0x00021890


	//   ....[192]....
        /*0af4*/ 	.word	0x00021930


	//   ....[193]....
        /*0af8*/ 	.word	0x00021990


	//   ....[194]....
        /*0afc*/ 	.word	0x00021a40


	//   ....[195]....
        /*0b00*/ 	.word	0x00021aa0


	//   ....[196]....
        /*0b04*/ 	.word	0x00021b50


	//   ....[197]....
        /*0b08*/ 	.word	0x00021bb0


	//   ....[198]....
        /*0b0c*/ 	.word	0x00021c60


	//   ....[199]....
        /*0b10*/ 	.word	0x00021d50


	//   ....[200]....
        /*0b14*/ 	.word	0x00021e30


	//   ....[201]....
        /*0b18*/ 	.word	0x00021f40


	//   ....[202]....
        /*0b1c*/ 	.word	0x00022040


	//   ....[203]....
        /*0b20*/ 	.word	0x00022170


	//   ....[204]....
        /*0b24*/ 	.word	0x00022250


	//   ....[205]....
        /*0b28*/ 	.word	0x00022350


	//   ....[206]....
        /*0b2c*/ 	.word	0x00022430


	//   ....[207]....
        /*0b30*/ 	.word	0x000224c0


	//   ....[208]....
        /*0b34*/ 	.word	0x00022560


	//   ....[209]....
        /*0b38*/ 	.word	0x000226e0


	//   ....[210]....
        /*0b3c*/ 	.word	0x00022750


	//   ....[211]....
        /*0b40*/ 	.word	0x000227c0


	//   ....[212]....
        /*0b44*/ 	.word	0x00022830


	//   ....[213]....
        /*0b48*/ 	.word	0x000228a0


	//   ....[214]....
        /*0b4c*/ 	.word	0x00022920


	//   ....[215]....
        /*0b50*/ 	.word	0x000229a0


	//   ....[216]....
        /*0b54*/ 	.word	0x00022a30


	//   ....[217]....
        /*0b58*/ 	.word	0x00022aa0


	//   ....[218]....
        /*0b5c*/ 	.word	0x00022b10


	//   ....[219]....
        /*0b60*/ 	.word	0x00022b80


	//   ....[220]....
        /*0b64*/ 	.word	0x00022c00


	//   ....[221]....
        /*0b68*/ 	.word	0x00022c70


	//   ....[222]....
        /*0b6c*/ 	.word	0x00022d10


	//   ....[223]....
        /*0b70*/ 	.word	0x00022d60


	//   ....[224]....
        /*0b74*/ 	.word	0x00022df0


	//   ....[225]....
        /*0b78*/ 	.word	0x00022f20


	//----- nvinfo : EIATTR_REG_RECONFIG
	.align		4
.L_292:
        /*0b7c*/ 	.byte	0x01, 0x54
	.zero		2


	//----- nvinfo : EIATTR_SYSCALL_OFFSETS
	.align		4
        /*0b80*/ 	.byte	0x04, 0x46
        /*0b82*/ 	.short	(.L_294 - .L_293)


	//   ....[0]....
.L_293:
        /*0b84*/ 	.word	0x000023e0


	//   ....[1]....
        /*0b88*/ 	.word	0x00002530


	//   ....[2]....
        /*0b8c*/ 	.word	0x00007a20


	//   ....[3]....
        /*0b90*/ 	.word	0x00007db0


	//   ....[4]....
        /*0b94*/ 	.word	0x000197b0


	//   ....[5]....
        /*0b98*/ 	.word	0x00019900


	//   ....[6]....
        /*0b9c*/ 	.word	0x000199f0


	//   ....[7]....
        /*0ba0*/ 	.word	0x0001a910


	//   ....[8]....
        /*0ba4*/ 	.word	0x0001b160


	//----- nvinfo : EIATTR_MBARRIER_INSTR_OFFSETS
	.align		4
.L_294:
        /*0ba8*/ 	.byte	0x04, 0x39
        /*0baa*/ 	.short	(.L_296 - .L_295)


	//   ....[0]....
.L_295:
        /*0bac*/ 	.word	0x00000280
        /*0bb0*/ 	.word	0x000000ff
        /*0bb4*/ 	.word	0x00038800
        /*0bb8*/ 	.short	0x0100
        /*0bba*/ 	.byte	0x08
	.zero		1


	//   ....[1]....
        /*0bbc*/ 	.word	0x00000290
        /*0bc0*/ 	.word	0x000000ff
        /*0bc4*/ 	.word	0x00038810
        /*0bc8*/ 	.short	0x0100
        /*0bca*/ 	.byte	0x08
	.zero		1


	//   ....[2]....
        /*0bcc*/ 	.word	0x000002a0
        /*0bd0*/ 	.word	0x000000ff
        /*0bd4*/ 	.word	0x00038820
        /*0bd8*/ 	.short	0x0100
        /*0bda*/ 	.byte	0x08
	.zero		1


	//   ....[3]....
        /*0bdc*/ 	.word	0x00000350
        /*0be0*/ 	.word	0x000000ff
        /*0be4*/ 	.word	0x00038830
        /*0be8*/ 	.short	0x0100
        /*0bea*/ 	.byte	0x06
	.zero		1


	//   ....[4]....
        /*0bec*/ 	.word	0x00000360
        /*0bf0*/ 	.word	0x000000ff
        /*0bf4*/ 	.word	0x00038840
        /*0bf8*/ 	.short	0x0100
        /*0bfa*/ 	.byte	0x06
	.zero		1


	//   ....[5]....
        /*0bfc*/ 	.word	0x00000370
        /*0c00*/ 	.word	0x000000ff
        /*0c04*/ 	.word	0x00038838
        /*0c08*/ 	.short	0x0100
        /*0c0a*/ 	.byte	0x06
	.zero		1


	//   ....[6]....
        /*0c0c*/ 	.word	0x00000380
        /*0c10*/ 	.word	0x000000ff
        /*0c14*/ 	.word	0x00038848
        /*0c18*/ 	.short	0x0100
        /*0c1a*/ 	.byte	0x06
	.zero		1


	//   ....[7]....
        /*0c1c*/ 	.word	0x000004b0
        /*0c20*/ 	.word	0x000000ff
        /*0c24*/ 	.word	0x00038850
        /*0c28*/ 	.short	0x0100
        /*0c2a*/ 	.byte	0x08
	.zero		1


	//   ....[8]....
        /*0c2c*/ 	.word	0x000004c0
        /*0c30*/ 	.word	0x000000ff
        /*0c34*/ 	.word	0x00038860
        /*0c38*/ 	.short	0x0100
        /*0c3a*/ 	.byte	0x08
	.zero		1


	//   ....[9]....
        /*0c3c*/ 	.word	0x000004d0
        /*0c40*/ 	.word	0x000000ff
        /*0c44*/ 	.word	0x00038858
        /*0c48*/ 	.short	0x0100
        /*0c4a*/ 	.byte	0x08
	.zero		1


	//   ....[10]....
        /*0c4c*/ 	.word	0x000004e0
        /*0c50*/ 	.word	0x000000ff
        /*0c54*/ 	.word	0x00038868
        /*0c58*/ 	.short	0x0100
        /*0c5a*/ 	.byte	0x08
	.zero		1


	//   ....[11]....
        /*0c5c*/ 	.word	0x000005d0
        /*0c60*/ 	.word	0x000000ff
        /*0c64*/ 	.word	0x00038870
        /*0c68*/ 	.short	0x0100
        /*0c6a*/ 	.byte	0x06
	.zero		1


	//   ....[12]....
        /*0c6c*/ 	.word	0x000005e0
        /*0c70*/ 	.word	0x000000ff
        /*0c74*/ 	.word	0x00038880
        /*0c78*/ 	.short	0x0100
        /*0c7a*/ 	.byte	0x06
	.zero		1


	//   ....[13]....
        /*0c7c*/ 	.word	0x000005f0
        /*0c80*/ 	.word	0x000000ff
        /*0c84*/ 	.word	0x00038878
        /*0c88*/ 	.short	0x0100
        /*0c8a*/ 	.byte	0x06
	.zero		1


	//   ....[14]....
        /*0c8c*/ 	.word	0x00000600
        /*0c90*/ 	.word	0x000000ff
        /*0c94*/ 	.word	0x00038888
        /*0c98*/ 	.short	0x0100
        /*0c9a*/ 	.byte	0x06
	.zero		1


	//   ....[15]....
        /*0c9c*/ 	.word	0x00000730
        /*0ca0*/ 	.word	0x000000ff
        /*0ca4*/ 	.word	0x00038890
        /*0ca8*/ 	.short	0x0100
        /*0caa*/ 	.byte	0x08
	.zero		1


	//   ....[16]....
        /*0cac*/ 	.word	0x00000740
        /*0cb0*/ 	.word	0x000000ff
        /*0cb4*/ 	.word	0x000388a0
        /*0cb8*/ 	.short	0x0100
        /*0cba*/ 	.byte	0x08
	.zero		1


	//   ....[17]....
        /*0cbc*/ 	.word	0x00000750
        /*0cc0*/ 	.word	0x000000ff
        /*0cc4*/ 	.word	0x00038898
        /*0cc8*/ 	.short	0x0100
        /*0cca*/ 	.byte	0x08
	.zero		1


	//   ....[18]....
        /*0ccc*/ 	.word	0x00000760
        /*0cd0*/ 	.word	0x000000ff
        /*0cd4*/ 	.word	0x000388a8
        /*0cd8*/ 	.short	0x0100
        /*0cda*/ 	.byte	0x08
	.zero		1


	//   ....[19]....
        /*0cdc*/ 	.word	0x00000890
        /*0ce0*/ 	.word	0x000000ff
        /*0ce4*/ 	.word	0x000388b0
        /*0ce8*/ 	.short	0x0100
        /*0cea*/ 	.byte	0x08
	.zero		1


	//   ....[20]....
        /*0cec*/ 	.word	0x000008a0
        /*0cf0*/ 	.word	0x000000ff
        /*0cf4*/ 	.word	0x000388c0
        /*0cf8*/ 	.short	0x0100
        /*0cfa*/ 	.byte	0x08
	.zero		1


	//   ....[21]....
        /*0cfc*/ 	.word	0x000008b0
        /*0d00*/ 	.word	0x000000ff
        /*0d04*/ 	.word	0x000388b8
        /*0d08*/ 	.short	0x0100
        /*0d0a*/ 	.byte	0x08
	.zero		1


	//   ....[22]....
        /*0d0c*/ 	.word	0x000008c0
        /*0d10*/ 	.word	0x000000ff
        /*0d14*/ 	.word	0x000388c8
        /*0d18*/ 	.short	0x0100
        /*0d1a*/ 	.byte	0x08
	.zero		1


	//   ....[23]....
        /*0d1c*/ 	.word	0x00003130
        /*0d20*/ 	.word	0x0000003a
        /*0d24*/ 	.word	0x00038890
        /*0d28*/ 	.short	0x010a
        /*0d2a*/ 	.byte	0x3f
	.zero		1


	//   ....[24]....
        /*0d2c*/ 	.word	0x00003bd0
        /*0d30*/ 	.word	0x0000003a
        /*0d34*/ 	.word	0x00038890
        /*0d38*/ 	.short	0x010a
        /*0d3a*/ 	.byte	0x3f
	.zero		1


	//   ....[25]....
        /*0d3c*/ 	.word	0x000044b0
        /*0d40*/ 	.word	0x0000003a
        /*0d44*/ 	.word	0x00038890
        /*0d48*/ 	.short	0x010a
        /*0d4a*/ 	.byte	0x3f
	.zero		1


	//   ....[26]....
        /*0d4c*/ 	.word	0x00004870
        /*0d50*/ 	.word	0x00000004
        /*0d54*/ 	.word	0x00000000
        /*0d58*/ 	.short	0x0101
        /*0d5a*/ 	.byte	0x3f
	.zero		1


	//   ....[27]....
        /*0d5c*/ 	.word	0x000048b0
        /*0d60*/ 	.word	0x0000003a
        /*0d64*/ 	.word	0x000388b0
        /*0d68*/ 	.short	0x010a
        /*0d6a*/ 	.byte	0x3f
	.zero		1


	//   ....[28]....
        /*0d6c*/ 	.word	0x00005170
        /*0d70*/ 	.word	0x0000003a
        /*0d74*/ 	.word	0x00000000
        /*0d78*/ 	.short	0x0101
        /*0d7a*/ 	.byte	0x3f
	.zero		1


	//   ....[29]....
        /*0d7c*/ 	.word	0x00005d40
        /*0d80*/ 	.word	0x0000000c
        /*0d84*/ 	.word	0x00000000
        /*0d88*/ 	.short	0x0101
        /*0d8a*/ 	.byte	0x3f
	.zero		1


	//   ....[30]....
        /*0d8c*/ 	.word	0x000068e0
        /*0d90*/ 	.word	0x0000000c
        /*0d94*/ 	.word	0x00000000
        /*0d98*/ 	.short	0x0101
        /*0d9a*/ 	.byte	0x3f
	.zero		1


	//   ....[31]....
        /*0d9c*/ 	.word	0x00007ac0
        /*0da0*/ 	.word	0x00000002
        /*0da4*/ 	.word	0x00038800
        /*0da8*/ 	.short	0x010a
        /*0daa*/ 	.byte	0x3f
	.zero		1


	//   ....[32]....
        /*0dac*/ 	.word	0x00007b10
        /*0db0*/ 	.word	0x00000002
        /*0db4*/ 	.word	0x00038800
        /*0db8*/ 	.short	0x010a
        /*0dba*/ 	.byte	0x3f
	.zero		1


	//   ....[33]....
        /*0dbc*/ 	.word	0x00008110
        /*0dc0*/ 	.word	0x00000002
        /*0dc4*/ 	.word	0x00038800
        /*0dc8*/ 	.short	0x010a
        /*0dca*/ 	.byte	0x3f
	.zero		1


	//   ....[34]....
        /*0dcc*/ 	.word	0x00009080
        /*0dd0*/ 	.word	0x00000002
        /*0dd4*/ 	.word	0x00038800
        /*0dd8*/ 	.short	0x010a
        /*0dda*/ 	.byte	0x3f
	.zero		1


	//   ....[35]....
        /*0ddc*/ 	.word	0x00009ef0
        /*0de0*/ 	.word	0x0000000b
        /*0de4*/ 	.word	0x00038830
        /*0de8*/ 	.short	0x010a
        /*0dea*/ 	.byte	0x3f
	.zero		1


	//   ....[36]....
        /*0dec*/ 	.word	0x00009fa0
        /*0df0*/ 	.word	0x0000000b
        /*0df4*/ 	.word	0x00038830
        /*0df8*/ 	.short	0x010a
        /*0dfa*/ 	.byte	0x3f
	.zero		1


	//   ....[37]....
        /*0dfc*/ 	.word	0x0000a2b0
        /*0e00*/ 	.word	0x00000002
        /*0e04*/ 	.word	0x00038810
        /*0e08*/ 	.short	0x010a
        /*0e0a*/ 	.byte	0x3f
	.zero		1


	//   ....[38]....
        /*0e0c*/ 	.word	0x0000a300
        /*0e10*/ 	.word	0x0000000b
        /*0e14*/ 	.word	0x00038850
        /*0e18*/ 	.short	0x010a
        /*0e1a*/ 	.byte	0x3f
	.zero		1


	//   ....[39]....
        /*0e1c*/ 	.word	0x0000a3b0
        /*0e20*/ 	.word	0x0000000b
        /*0e24*/ 	.word	0x00038850
        /*0e28*/ 	.short	0x010a
        /*0e2a*/ 	.byte	0x3f
	.zero		1


	//   ....[40]....
        /*0e2c*/ 	.word	0x0000c920
        /*0e30*/ 	.word	0x00000003
        /*0e34*/ 	.word	0x00000000
        /*0e38*/ 	.short	0x0101
        /*0e3a*/ 	.byte	0x3f
	.zero		1


	//   ....[41]....
        /*0e3c*/ 	.word	0x0000d0f0
        /*0e40*/ 	.word	0x0000000b
        /*0e44*/ 	.word	0x00000000
        /*0e48*/ 	.short	0x0101
        /*0e4a*/ 	.byte	0x3f
	.zero		1


	//   ....[42]....
        /*0e4c*/ 	.word	0x0000d210
        /*0e50*/ 	.word	0x0000000c
        /*0e54*/ 	.word	0x00038830
        /*0e58*/ 	.short	0x010a
        /*0e5a*/ 	.byte	0x3f
	.zero		1


	//   ....[43]....
        /*0e5c*/ 	.word	0x0000d2c0
        /*0e60*/ 	.word	0x0000000c
        /*0e64*/ 	.word	0x00038830
        /*0e68*/ 	.short	0x010a
        /*0e6a*/ 	.byte	0x3f
	.zero		1


	//   ....[44]....
        /*0e6c*/ 	.word	0x0000d530
        /*0e70*/ 	.word	0x0000000c
        /*0e74*/ 	.word	0x00038850
        /*0e78*/ 	.short	0x010a
        /*0e7a*/ 	.byte	0x3f
	.zero		1


	//   ....[45]....
        /*0e7c*/ 	.word	0x0000d5a0
        /*0e80*/ 	.word	0x0000000c
        /*0e84*/ 	.word	0x00038850
        /*0e88*/ 	.short	0x010a
        /*0e8a*/ 	.byte	0x3f
	.zero		1


	//   ....[46]....
        /*0e8c*/ 	.word	0x0000f5a0
        /*0e90*/ 	.word	0x000000c4
        /*0e94*/ 	.word	0x00000000
        /*0e98*/ 	.short	0x0101
        /*0e9a*/ 	.byte	0x3f
	.zero		1


	//   ....[47]....
        /*0e9c*/ 	.word	0x00010840
        /*0ea0*/ 	.word	0x0000000c
        /*0ea4*/ 	.word	0x00000000
        /*0ea8*/ 	.short	0x0101
        /*0eaa*/ 	.byte	0x3f
	.zero		1


	//   ....[48]....
        /*0eac*/ 	.word	0x00013160
        /*0eb0*/ 	.word	0x00000000
        /*0eb4*/ 	.word	0x00000000
        /*0eb8*/ 	.short	0x0101
        /*0eba*/ 	.byte	0x3f
	.zero		1


	//   ....[49]....
        /*0ebc*/ 	.word	0x00013ea0
        /*0ec0*/ 	.word	0x00000008
        /*0ec4*/ 	.word	0x00000000
        /*0ec8*/ 	.short	0x0101
        /*0eca*/ 	.byte	0x3f
	.zero		1


	//   ....[50]....
        /*0ecc*/ 	.word	0x00017aa0
        /*0ed0*/ 	.word	0x00000012
        /*0ed4*/ 	.word	0x00038820
        /*0ed8*/ 	.short	0x010a
        /*0eda*/ 	.byte	0x3f
	.zero		1


	//   ....[51]....
        /*0edc*/ 	.word	0x00017b30
        /*0ee0*/ 	.word	0x00000003
        /*0ee4*/ 	.word	0x000388a0
        /*0ee8*/ 	.short	0x010a
        /*0eea*/ 	.byte	0x3f
	.zero		1


	//   ....[52]....
        /*0eec*/ 	.word	0x00017d80
        /*0ef0*/ 	.word	0x00000003
        /*0ef4*/ 	.word	0x000388c0
        /*0ef8*/ 	.short	0x010a
        /*0efa*/ 	.byte	0x3f
	.zero		1


	//   ....[53]....
        /*0efc*/ 	.word	0x00018750
        /*0f00*/ 	.word	0x00000008
        /*0f04*/ 	.word	0x000388a0
        /*0f08*/ 	.short	0x010a
        /*0f0a*/ 	.byte	0x3f
	.zero		1


	//   ....[54]....
        /*0f0c*/ 	.word	0x00018990
        /*0f10*/ 	.word	0x00000008
        /*0f14*/ 	.word	0x000388c0
        /*0f18*/ 	.short	0x010a
        /*0f1a*/ 	.byte	0x3f
	.zero		1


	//   ....[55]....
        /*0f1c*/ 	.word	0x0001a170
        /*0f20*/ 	.word	0x0000001a
        /*0f24*/ 	.word	0x00038840
        /*0f28*/ 	.short	0x010a
        /*0f2a*/ 	.byte	0x3f
	.zero		1


	//   ....[56]....
        /*0f2c*/ 	.word	0x0001a640
        /*0f30*/ 	.word	0x0000001a
        /*0f34*/ 	.word	0x00038830
        /*0f38*/ 	.short	0x0107
        /*0f3a*/ 	.byte	0x3f
	.zero		1


	//   ....[57]....
        /*0f3c*/ 	.word	0x0001a710
        /*0f40*/ 	.word	0x0000001a
        /*0f44*/ 	.word	0x00038830
        /*0f48*/ 	.short	0x0101
        /*0f4a*/ 	.byte	0x3f
	.zero		1


	//   ....[58]....
        /*0f4c*/ 	.word	0x0001afa0
        /*0f50*/ 	.word	0x00000012
        /*0f54*/ 	.word	0x00038800
        /*0f58*/ 	.short	0x0107
        /*0f5a*/ 	.byte	0x3f
	.zero		1


	//   ....[59]....
        /*0f5c*/ 	.word	0x0001b030
        /*0f60*/ 	.word	0x00000012
        /*0f64*/ 	.word	0x00038800
        /*0f68*/ 	.short	0x0101
        /*0f6a*/ 	.byte	0x3f
	.zero		1


	//   ....[60]....
        /*0f6c*/ 	.word	0x0001bf20
        /*0f70*/ 	.word	0x00000012
        /*0f74*/ 	.word	0x00038810
        /*0f78*/ 	.short	0x0107
        /*0f7a*/ 	.byte	0x3f
	.zero		1


	//   ....[61]....
        /*0f7c*/ 	.word	0x0001c020
        /*0f80*/ 	.word	0x00000012
        /*0f84*/ 	.word	0x00038810
        /*0f88*/ 	.short	0x0101
        /*0f8a*/ 	.byte	0x3f
	.zero		1


	//   ....[62]....
        /*0f8c*/ 	.word	0x0001c040
        /*0f90*/ 	.word	0x00000012
        /*0f94*/ 	.word	0x00038820
        /*0f98*/ 	.short	0x010a
        /*0f9a*/ 	.byte	0x3f
	.zero		1


	//   ....[63]....
        /*0f9c*/ 	.word	0x0001c0d0
        /*0fa0*/ 	.word	0x0000001a
        /*0fa4*/ 	.word	0x00038860
        /*0fa8*/ 	.short	0x010a
        /*0faa*/ 	.byte	0x3f
	.zero		1


	//   ....[64]....
        /*0fac*/ 	.word	0x0001c9e0
        /*0fb0*/ 	.word	0x0000001a
        /*0fb4*/ 	.word	0x00038850
        /*0fb8*/ 	.short	0x0107
        /*0fba*/ 	.byte	0x3f
	.zero		1


	//   ....[65]....
        /*0fbc*/ 	.word	0x0001cab0
        /*0fc0*/ 	.word	0x0000001a
        /*0fc4*/ 	.word	0x00038850
        /*0fc8*/ 	.short	0x0101
        /*0fca*/ 	.byte	0x3f
	.zero		1


	//   ....[66]....
        /*0fcc*/ 	.word	0x0001ce30
        /*0fd0*/ 	.word	0x00000006
        /*0fd4*/ 	.word	0x00038840
        /*0fd8*/ 	.short	0x010a
        /*0fda*/ 	.byte	0x3f
	.zero		1


	//   ....[67]....
        /*0fdc*/ 	.word	0x0001d150
        /*0fe0*/ 	.word	0x00000006
        /*0fe4*/ 	.word	0x00038830
        /*0fe8*/ 	.short	0x0107
        /*0fea*/ 	.byte	0x3f
	.zero		1


	//   ....[68]....
        /*0fec*/ 	.word	0x0001d210
        /*0ff0*/ 	.word	0x00000006
        /*0ff4*/ 	.word	0x00038830
        /*0ff8*/ 	.short	0x0101
        /*0ffa*/ 	.byte	0x3f
	.zero		1


	//   ....[69]....
        /*0ffc*/ 	.word	0x0001d240
        /*1000*/ 	.word	0x00000006
        /*1004*/ 	.word	0x00038860
        /*1008*/ 	.short	0x010a
        /*100a*/ 	.byte	0x3f
	.zero		1


	//   ....[70]....
        /*100c*/ 	.word	0x0001d8f0
        /*1010*/ 	.word	0x00000006
        /*1014*/ 	.word	0x00038850
        /*1018*/ 	.short	0x0107
        /*101a*/ 	.byte	0x3f
	.zero		1


	//   ....[71]....
        /*101c*/ 	.word	0x0001d9b0
        /*1020*/ 	.word	0x00000006
        /*1024*/ 	.word	0x00038850
        /*1028*/ 	.short	0x0101
        /*102a*/ 	.byte	0x3f
	.zero		1


	//   ....[72]....
        /*102c*/ 	.word	0x0001e830
        /*1030*/ 	.word	0x00000007
        /*1034*/ 	.word	0x00038820
        /*1038*/ 	.short	0x010a
        /*103a*/ 	.byte	0x3f
	.zero		1


	//   ....[73]....
        /*103c*/ 	.word	0x0001e9a0
        /*1040*/ 	.word	0x00000005
        /*1044*/ 	.word	0x00038840
        /*1048*/ 	.short	0x010a
        /*104a*/ 	.byte	0x3f
	.zero		1


	//   ....[74]....
        /*104c*/ 	.word	0x0001ea40
        /*1050*/ 	.word	0x00000003
        /*1054*/ 	.word	0x00038840
        /*1058*/ 	.short	0x010a
        /*105a*/ 	.byte	0x3f
	.zero		1


	//   ....[75]....
        /*105c*/ 	.word	0x0001ea80
        /*1060*/ 	.word	0x00000005
        /*1064*/ 	.word	0x00038860
        /*1068*/ 	.short	0x010a
        /*106a*/ 	.byte	0x3f
	.zero		1


	//   ....[76]....
        /*106c*/ 	.word	0x0001eac0
        /*1070*/ 	.word	0x00000003
        /*1074*/ 	.word	0x00038860
        /*1078*/ 	.short	0x010a
        /*107a*/ 	.byte	0x3f
	.zero		1


	//   ....[77]....
        /*107c*/ 	.word	0x0001eb20
        /*1080*/ 	.word	0x0000003a
        /*1084*/ 	.word	0x00038890
        /*1088*/ 	.short	0x010a
        /*108a*/ 	.byte	0x3f
	.zero		1


	//   ....[78]....
        /*108c*/ 	.word	0x0001ec80
        /*1090*/ 	.word	0x0000003a
        /*1094*/ 	.word	0x00038890
        /*1098*/ 	.short	0x010a
        /*109a*/ 	.byte	0x3f
	.zero		1


	//   ....[79]....
        /*109c*/ 	.word	0x0001edf0
        /*10a0*/ 	.word	0x0000003a
        /*10a4*/ 	.word	0x00038890
        /*10a8*/ 	.short	0x010a
        /*10aa*/ 	.byte	0x3f
	.zero		1


	//   ....[80]....
        /*10ac*/ 	.word	0x0001ef50
        /*10b0*/ 	.word	0x0000003a
        /*10b4*/ 	.word	0x000388b0
        /*10b8*/ 	.short	0x010a
        /*10ba*/ 	.byte	0x3f
	.zero		1


	//   ....[81]....
        /*10bc*/ 	.word	0x0001f170
        /*10c0*/ 	.word	0x00000002
        /*10c4*/ 	.word	0x00038800
        /*10c8*/ 	.short	0x010a
        /*10ca*/ 	.byte	0x3f
	.zero		1


	//   ....[82]....
        /*10cc*/ 	.word	0x0001f380
        /*10d0*/ 	.word	0x00000002
        /*10d4*/ 	.word	0x00038800
        /*10d8*/ 	.short	0x010a
        /*10da*/ 	.byte	0x3f
	.zero		1


	//   ....[83]....
        /*10dc*/ 	.word	0x0001f3d0
        /*10e0*/ 	.word	0x0000000b
        /*10e4*/ 	.word	0x00038830
        /*10e8*/ 	.short	0x010a
        /*10ea*/ 	.byte	0x3f
	.zero		1


	//   ....[84]....
        /*10ec*/ 	.word	0x0001f420
        /*10f0*/ 	.word	0x00000002
        /*10f4*/ 	.word	0x00038810
        /*10f8*/ 	.short	0x010a
        /*10fa*/ 	.byte	0x3f
	.zero		1


	//   ....[85]....
        /*10fc*/ 	.word	0x0001f470
        /*1100*/ 	.word	0x0000000b
        /*1104*/ 	.word	0x00038850
        /*1108*/ 	.short	0x010a
        /*110a*/ 	.byte	0x3f
	.zero		1


	//   ....[86]....
        /*110c*/ 	.word	0x0001f4c0
        /*1110*/ 	.word	0x0000000c
        /*1114*/ 	.word	0x00038830
        /*1118*/ 	.short	0x010a
        /*111a*/ 	.byte	0x3f
	.zero		1


	//   ....[87]....
        /*111c*/ 	.word	0x0001f510
        /*1120*/ 	.word	0x0000000c
        /*1124*/ 	.word	0x00038850
        /*1128*/ 	.short	0x010a
        /*112a*/ 	.byte	0x3f
	.zero		1


	//   ....[88]....
        /*112c*/ 	.word	0x0001f6b0
        /*1130*/ 	.word	0x00000012
        /*1134*/ 	.word	0x00038820
        /*1138*/ 	.short	0x010a
        /*113a*/ 	.byte	0x3f
	.zero		1


	//   ....[89]....
        /*113c*/ 	.word	0x0001f700
        /*1140*/ 	.word	0x00000003
        /*1144*/ 	.word	0x000388a0
        /*1148*/ 	.short	0x010a
        /*114a*/ 	.byte	0x3f
	.zero		1


	//   ....[90]....
        /*114c*/ 	.word	0x0001f750
        /*1150*/ 	.word	0x00000003
        /*1154*/ 	.word	0x000388c0
        /*1158*/ 	.short	0x010a
        /*115a*/ 	.byte	0x3f
	.zero		1


	//   ....[91]....
        /*115c*/ 	.word	0x0001f7a0
        /*1160*/ 	.word	0x00000008
        /*1164*/ 	.word	0x000388a0
        /*1168*/ 	.short	0x010a
        /*116a*/ 	.byte	0x3f
	.zero		1


	//   ....[92]....
        /*116c*/ 	.word	0x0001f7f0
        /*1170*/ 	.word	0x00000008
        /*1174*/ 	.word	0x000388c0
        /*1178*/ 	.short	0x010a
        /*117a*/ 	.byte	0x3f
	.zero		1


	//   ....[93]....
        /*117c*/ 	.word	0x0001f910
        /*1180*/ 	.word	0x0000001a
        /*1184*/ 	.word	0x00038840
        /*1188*/ 	.short	0x010a
        /*118a*/ 	.byte	0x3f
	.zero		1


	//   ....[94]....
        /*118c*/ 	.word	0x00020ea0
        /*1190*/ 	.word	0x00000012
        /*1194*/ 	.word	0x00038820
        /*1198*/ 	.short	0x010a
        /*119a*/ 	.byte	0x3f
	.zero		1


	//   ....[95]....
        /*119c*/ 	.word	0x00020ef0
        /*11a0*/ 	.word	0x0000001a
        /*11a4*/ 	.word	0x00038860
        /*11a8*/ 	.short	0x010a
        /*11aa*/ 	.byte	0x3f
	.zero		1


	//   ....[96]....
        /*11ac*/ 	.word	0x000217e0
        /*11b0*/ 	.word	0x00000006
        /*11b4*/ 	.word	0x00038840
        /*11b8*/ 	.short	0x010a
        /*11ba*/ 	.byte	0x3f
	.zero		1


	//   ....[97]....
        /*11bc*/ 	.word	0x00021ca0
        /*11c0*/ 	.word	0x00000006
        /*11c4*/ 	.word	0x00038860
        /*11c8*/ 	.short	0x010a
        /*11ca*/ 	.byte	0x3f
	.zero		1


	//   ....[98]....
        /*11cc*/ 	.word	0x00022e40
        /*11d0*/ 	.word	0x00000007
        /*11d4*/ 	.word	0x00038820
        /*11d8*/ 	.short	0x010a
        /*11da*/ 	.byte	0x3f
	.zero		1


	//   ....[99]....
        /*11dc*/ 	.word	0x00022fe0
        /*11e0*/ 	.word	0x00000005
        /*11e4*/ 	.word	0x00038840
        /*11e8*/ 	.short	0x010a
        /*11ea*/ 	.byte	0x3f
	.zero		1


	//   ....[100]....
        /*11ec*/ 	.word	0x00023030
        /*11f0*/ 	.word	0x00000003
        /*11f4*/ 	.word	0x00038840
        /*11f8*/ 	.short	0x010a
        /*11fa*/ 	.byte	0x3f
	.zero		1


	//   ....[101]....
        /*11fc*/ 	.word	0x00023080
        /*1200*/ 	.word	0x00000005
        /*1204*/ 	.word	0x00038860
        /*1208*/ 	.short	0x010a
        /*120a*/ 	.byte	0x3f
	.zero		1


	//----- nvinfo : EIATTR_NUM_MBARRIERS
	.align		4
.L_296:
        /*120c*/ 	.byte	0x03, 0x38
        /*120e*/ 	.short	0x0017


	//----- nvinfo : EIATTR_EXIT_INSTR_OFFSETS
	.align		4
        /*1210*/ 	.byte	0x04, 0x1c
        /*1212*/ 	.short	(.L_298 - .L_297)


	//   ....[0]....
.L_297:
        /*1214*/ 	.word	0x0001eb10


	//----- nvinfo : EIATTR_MAX_THREADS
	.align		4
.L_298:
        /*1218*/ 	.byte	0x04, 0x05
        /*121a*/ 	.short	(.L_300 - .L_299)
.L_299:
        /*121c*/ 	.word	0x00000180
        /*1220*/ 	.word	0x00000001
        /*1224*/ 	.word	0x00000001


	//----- nvinfo : EIATTR_CRS_STACK_SIZE
	.align		4
.L_300:
        /*1228*/ 	.byte	0x04, 0x1e
        /*122a*/ 	.short	(.L_302 - .L_301)
.L_301:
        /*122c*/ 	.word	0x00000000


	//----- nvinfo : EIATTR_CBANK_PARAM_SIZE
	.align		4
.L_302:
        /*1230*/ 	.byte	0x03, 0x19
        /*1232*/ 	.short	0x0bf0


	//----- nvinfo : EIATTR_PARAM_CBANK
	.align		4
        /*1234*/ 	.byte	0x04, 0x0a
        /*1236*/ 	.short	(.L_304 - .L_303)
	.align		4
.L_303:
        /*1238*/ 	.word	index@(.nv.constant0._ZN7cutlass13device_kernelIN5flash11enable_sm90INS1_16FlashAttnFwdSm90INS1_25CollectiveMainloopFwdSm90ILi2EN4cute5tupleIJNS5_1CILi1EEES8_S8_EEENS6_IJNS7_ILi64EEESA_SA_EEELi512ENS_10bfloat16_tEfNS_4arch4Sm90ELb0ELb0ELb1ELb1ELb1ELb1ELb1ELb0ELb0ELb1ELb1ELb0EEENS1_21CollectiveEpilogueFwdINS6_IJSA_NS7_ILi512EEESA_EEES9_SC_SE_Li256ELb1ELb1ELb1ELb0EEENS1_36VarlenDynamicPersistentTileSchedulerILi64ELi64ELi256ELi128ELb1ELb1ELb1ELb0ELb1ELb1EEEEEEEEEvNT_6ParamsE)
        /*123c*/ 	.short	0x0210
        /*123e*/ 	.short	0x0bf0


	//----- nvinfo : EIATTR_SW_WAR
	.align		4
.L_304:
        /*1240*/ 	.byte	0x04, 0x36
        /*1242*/ 	.short	(.L_306 - .L_305)
.L_305:
        /*1244*/ 	.word	0x00000008
.L_306:


//--------------------- .nv.info._ZN7cutlass13device_kernelIN5flash11enable_sm90INS1_16FlashAttnFwdSm90INS1_25CollectiveMainloopFwdSm90ILi2EN4cute5tupleIJNS5_1CILi1EEES8_S8_EEENS6_IJNS7_ILi64EEESA_SA_EEELi512ENS_10bfloat16_tEfNS_4arch4Sm90ELb0ELb1ELb1ELb0ELb1ELb0ELb0ELb0ELb0ELb1ELb1ELb0EEENS1_21CollectiveEpilogueFwdINS6_IJSA_NS7_ILi512EEESA_EEES9_SC_SE_Li256ELb0ELb1ELb1ELb0EEENS1_19SingleTileSchedulerILb0ELb1ELb1ELi64EEEEEEEEEvNT_6ParamsE --------------------------
	.section	.nv.info._ZN7cutlass13device_kernelIN5flash11enable_sm90INS1_16FlashAttnFwdSm90INS1_25CollectiveMainloopFwdSm90ILi2EN4cute5tupleIJNS5_1CILi1EEES8_S8_EEENS6_IJNS7_ILi64EEESA_SA_EEELi512ENS_10bfloat16_tEfNS_4arch4Sm90ELb0ELb1ELb1ELb0ELb1ELb0ELb0ELb0ELb0ELb1ELb1ELb0EEENS1_21CollectiveEpilogueFwdINS6_IJSA_NS7_ILi512EEESA_EEES9_SC_SE_Li256ELb0ELb1ELb1ELb0EEENS1_19SingleTileSchedulerILb0ELb1ELb1ELi64EEEEEEEEEvNT_6ParamsE,"",@"SHT_CUDA_INFO"
	.sectionflags	@""
	.align	4


	//----- nvinfo : EIATTR_CUDA_API_VERSION
	.align		4
        /*0000*/ 	.byte	0x04, 0x37
        /*0002*/ 	.short	(.L_308 - .L_307)
.L_307:
        /*0004*/ 	.word	0x00000082


	//----- nvinfo : EIATTR_KPARAM_INFO
	.align		4
.L_308:
        /*0008*/ 	.byte	0x04, 0x17
        /*000a*/ 	.short	(.L_310 - .L_309)
.L_309:
        /*000c*/ 	.word	0x00000000
        /*0010*/ 	.short	0x0000
        /*0012*/ 	.short	0x0070
        /*0014*/ 	.byte	0x00, 0xf0, 0x01, 0x28


	//----- nvinfo : EIATTR_SPARSE_MMA_MASK
	.align		4
.L_310:
        /*0018*/ 	.byte	0x03, 0x50
        /*001a*/ 	.short	0x0000


	//----- nvinfo : EIATTR_MAXREG_COUNT
	.align		4
        /*001c*/ 	.byte	0x03, 0x1b
        /*001e*/ 	.short	0x00a8


	//----- nvinfo : EIATTR_NUM_BARRIERS
	.align		4
        /*0020*/ 	.byte	0x02, 0x4c
        /*0022*/ 	.byte	0x10
	.zero		1


	//----- nvinfo : EIATTR_EXTERNS
	.align		4
        /*0024*/ 	.byte	0x04, 0x0f
        /*0026*/ 	.short	(.L_312 - .L_311)


	//   ....[0]....
	.align		4
.L_311:
        /*0028*/ 	.word	index@(__assertfail)


	//----- nvinfo : EIATTR_MERCURY_ISA_VERSION
	.align		4
.L_312:
        /*002c*/ 	.byte	0x03, 0x5f
        /*002e*/ 	.short	0x0101


	//----- nvinfo : EIATTR_INT_WARP_WIDE_INSTR_OFFSETS
	.align		4
        /*0030*/ 	.byte	0x04, 0x31
        /*0032*/ 	.short	(.L_314 - .L_313)


	//   ....[0]....
.L_313:
        /*0034*/ 	.word	0x000000b0


	//   ....[1]....
        /*0038*/ 	.word	0x000000c0


	//   ....[2]....
        /*003c*/ 	.word	0x00000160


	//----- nvinfo : EIATTR_COOP_GROUP_MASK_REGIDS
	.align		4
.L_314:
        /*0040*/ 	.byte	0x04, 0x29
        /*0042*/ 	.short	(.L_316 - .L_315)


	//   ....[0]....
.L_315:
        /*0044*/ 	.word	0xffffffff


	//   ....[1]....
        /*0048*/ 	.word	0xffffffff


	//   ....[2]....
        /*004c*/ 	.word	0xffffffff


	//   ....[3]....
        /*0050*/ 	.word	0xffffffff


	//   ....[4]....
        /*0054*/ 	.word	0xffffffff


	//   ....[5]....
        /*0058*/ 	.word	0xffffffff


	//   ....[6]....
        /*005c*/ 	.word	0xffffffff


	//   ....[7]....
        /*0060*/ 	.word	0xffffffff


	//   ....[8]....
        /*0064*/ 	.word	0xffffffff


	//   ....[9]....
        /*0068*/ 	.word	0xffffffff


	//   ....[10]....
        /*006c*/ 	.word	0xffffffff


	//   ....[11]....
        /*0070*/ 	.word	0xffffffff


	//   ....[12]....
        /*0074*/ 	.word	0xffffffff


	//   ....[13]....
        /*0078*/ 	.word	0xffffffff


	//   ....[14]....
        /*007c*/ 	.word	0xffffffff


	//   ....[15]....
        /*0080*/ 	.word	0xffffffff


	//   ....[16]....
        /*0084*/ 	.word	0xffffffff


	//   ....[17]....
        /*0088*/ 	.word	0xffffffff


	//   ....[18]....
        /*008c*/ 	.word	0xffffffff


	//   ....[19]....
        /*0090*/ 	.word	0xffffffff


	//   ....[20]....
        /*0094*/ 	.word	0xffffffff


	//   ....[21]....
        /*0098*/ 	.word	0xffffffff


	//   ....[22]....
        /*009c*/ 	.word	0xffffffff


	//   ....[23]....
        /*00a0*/ 	.word	0xffffffff


	//   ....[24]....
        /*00a4*/ 	.word	0xffffffff


	//   ....[25]....
        /*00a8*/ 	.word	0xffffffff


	//   ....[26]....
        /*00ac*/ 	.word	0xffffffff


	//   ....[27]....
        /*00b0*/ 	.word	0xffffffff


	//   ....[28]....
        /*00b4*/ 	.word	0xffffffff


	//   ....[29]....
        /*00b8*/ 	.word	0xffffffff


	//   ....[30]....
        /*00bc*/ 	.word	0xffffffff


	//   ....[31]....
        /*00c0*/ 	.word	0xffffffff


	//   ....[32]....
        /*00c4*/ 	.word	0xffffffff


	//   ....[33]....
        /*00c8*/ 	.word	0xffffffff


	//   ....[34]....
        /*00cc*/ 	.word	0xffffffff


	//   ....[35]....
        /*00d0*/ 	.word	0xffffffff


	//   ....[36]....
        /*00d4*/ 	.word	0xffffffff


	//   ....[37]....
        /*00d8*/ 	.word	0xffffffff


	//   ....[38]....
        /*00dc*/ 	.word	0xffffffff


	//   ....[39]....
        /*00e0*/ 	.word	0xffffffff


	//   ....[40]....
        /*00e4*/ 	.word	0xffffffff


	//   ....[41]....
        /*00e8*/ 	.word	0xffffffff


	//   ....[42]....
        /*00ec*/ 	.word	0xffffffff


	//   ....[43]....
        /*00f0*/ 	.word	0xffffffff


	//   ....[44]....
        /*00f4*/ 	.word	0xffffffff


	//   ....[45]....
        /*00f8*/ 	.word	0xffffffff


	//   ....[46]....
        /*00fc*/ 	.word	0xffffffff


	//   ....[47]....
        /*0100*/ 	.word	0xffffffff


	//   ....[48]....
        /*0104*/ 	.word	0xffffffff


	//   ....[49]....
        /*0108*/ 	.word	0xffffffff


	//   ....[50]....
        /*010c*/ 	.word	0xffffffff


	//   ....[51]....
        /*0110*/ 	.word	0xffffffff


	//   ....[52]....
        /*0114*/ 	.word	0xffffffff


	//   ....[53]....
        /*0118*/ 	.word	0xffffffff


	//   ....[54]....
        /*011c*/ 	.word	0xffffffff


	//   ....[55]....
        /*0120*/ 	.word	0xffffffff


	//   ....[56]....
        /*0124*/ 	.word	0xffffffff


	//   ....[57]....
        /*0128*/ 	.word	0xffffffff


	//   ....[58]....
        /*012c*/ 	.word	0xffffffff


	//   ....[59]....
        /*0130*/ 	.word	0xffffffff


	//   ....[60]....
        /*0134*/ 	.word	0xffffffff


	//   ....[61]....
        /*0138*/ 	.word	0xffffffff


	//   ....[62]....
        /*013c*/ 	.word	0xffffffff


	//   ....[63]....
        /*0140*/ 	.word	0xffffffff


	//   ....[64]....
        /*0144*/ 	.word	0xffffffff


	//   ....[65]....
        /*0148*/ 	.word	0xffffffff


	//   ....[66]....
        /*014c*/ 	.word	0xffffffff


	//   ....[67]....
        /*0150*/ 	.word	0xffffffff


	//   ....[68]....
        /*0154*/ 	.word	0xffffffff


	//   ....[69]....
        /*0158*/ 	.word	0xffffffff


	//   ....[70]....
        /*015c*/ 	.word	0xffffffff


	//   ....[71]....
        /*0160*/ 	.word	0xffffffff


	//   ....[72]....
        /*0164*/ 	.word	0xffffffff


	//   ....[73]....
        /*0168*/ 	.word	0xffffffff


	//   ....[74]....
        /*016c*/ 	.word	0xffffffff


	//   ....[75]....
        /*0170*/ 	.word	0xffffffff


	//   ....[76]....
        /*0174*/ 	.word	0xffffffff


	//   ....[77]....
        /*0178*/ 	.word	0xffffffff


	//   ....[78]....
        /*017c*/ 	.word	0xffffffff


	//   ....[79]....
        /*0180*/ 	.word	0xffffffff


	//   ....[80]....
        /*0184*/ 	.word	0xffffffff


	//   ....[81]....
        /*0188*/ 	.word	0xffffffff


	//   ....[82]....
        /*018c*/ 	.word	0xffffffff


	//   ....[83]....
        /*0190*/ 	.word	0xffffffff


	//   ....[84]....
        /*0194*/ 	.word	0xffffffff


	//   ....[85]....
        /*0198*/ 	.word	0xffffffff


	//   ....[86]....
        /*019c*/ 	.word	0xffffffff


	//   ....[87]....
        /*01a0*/ 	.word	0xffffffff


	//   ....[88]....
        /*01a4*/ 	.word	0xffffffff


	//   ....[89]....
        /*01a8*/ 	.word	0x0500000f


	//   ....[90]....
        /*01ac*/ 	.word	0x0500000f


	//   ....[91]....
        /*01b0*/ 	.word	0x0500000f


	//   ....[92]....
        /*01b4*/ 	.word	0x0500000f


	//   ....[93]....
        /*01b8*/ 	.word	0x0500000f


	//   ....[94]....
        /*01bc*/ 	.word	0x0500000f


	//   ....[95]....
        /*01c0*/ 	.word	0x0500000f


	//   ....[96]....
        /*01c4*/ 	.word	0x0500000f


	//   ....[97]....
        /*01c8*/ 	.word	0x0500000f


	//   ....[98]....
        /*01cc*/ 	.word	0x0500000f


	//   ....[99]....
        /*01d0*/ 	.word	0x0500000f


	//   ....[100]....
        /*01d4*/ 	.word	0x0500000f


	//   ....[101]....
        /*01d8*/ 	.word	0x0500000f


	//   ....[102]....
        /*01dc*/ 	.word	0x0500000f


	//   ....[103]....
        /*01e0*/ 	.word	0x0500000f


	//   ....[104]....
        /*01e4*/ 	.word	0x0500000f


	//   ....[105]....
        /*01e8*/ 	.word	0x0500000f


	//   ....[106]....
        /*01ec*/ 	.word	0x0500000f


	//   ....[107]....
        /*01f0*/ 	.word	0x0500000f


	//   ....[108]....
        /*01f4*/ 	.word	0x0500000f


	//   ....[109]....
        /*01f8*/ 	.word	0x0500000f


	//   ....[110]....
        /*01fc*/ 	.word	0x0500000f


	//   ....[111]....
        /*0200*/ 	.word	0x0500000f


	//   ....[112]....
        /*0204*/ 	.word	0x0500000f


	//   ....[113]....
        /*0208*/ 	.word	0x0500000f


	//   ....[114]....
        /*020c*/ 	.word	0x0500000f


	//   ....[115]....
        /*0210*/ 	.word	0x0500000f


	//   ....[116]....
        /*0214*/ 	.word	0x0500000f


	//   ....[117]....
        /*0218*/ 	.word	0x0500000f


	//   ....[118]....
        /*021c*/ 	.word	0x0500000f


	//   ....[119]....
        /*0220*/ 	.word	0x0500000f


	//   ....[120]....
        /*0224*/ 	.word	0x0500000f


	//   ....[121]....
        /*0228*/ 	.word	0x0500000f


	//   ....[122]....
        /*022c*/ 	.word	0x0500000f


	//   ....[123]....
        /*0230*/ 	.word	0x0500000f


	//   ....[124]....
        /*0234*/ 	.word	0x0500000f


	//   ....[125]....
        /*0238*/ 	.word	0x0500000f


	//   ....[126]....
        /*023c*/ 	.word	0x0500000f


	//   ....[127]....
        /*0240*/ 	.word	0x0500000f


	//   ....[128]....
        /*0244*/ 	.word	0x0500000f


	//   ....[129]....
        /*0248*/ 	.word	0x0500000f


	//   ....[130]....
        /*024c*/ 	.word	0x0500000f


	//----- nvinfo : EIATTR_COOP_GROUP_INSTR_OFFSETS
	.align		4
.L_316:
        /*0250*/ 	.byte	0x04, 0x28
        /*0252*/ 	.short	(.L_318 - .L_317)


	//   ....[0]....
.L_317:
        /*0254*/ 	.word	0x00000060


	//   ....[1]....
        /*0258*/ 	.word	0x000000a0


	//   ....[2]....
        /*025c*/ 	.word	0x00000280


	//   ....[3]....
        /*0260*/ 	.word	0x000003e0


	//   ....[4]....
        /*0264*/ 	.word	0x00000500


	//   ....[5]....
        /*0268*/ 	.word	0x00000660


	//   ....[6]....
        /*026c*/ 	.word	0x000015c0


	//   ....[7]....
        /*0270*/ 	.word	0x000039f0


	//   ....[8]....
        /*0274*/ 	.word	0x00004370


	//   ....[9]....
        /*0278*/ 	.word	0x00004850


	//   ....[10]....
        /*027c*/ 	.word	0x000052f0


	//   ....[11]....
        /*0280*/ 	.word	0x00005340


	//   ....[12]....
        /*0284*/ 	.word	0x000056b0


	//   ....[13]....
        /*0288*/ 	.word	0x00005740


	//   ....[14]....
        /*028c*/ 	.word	0x000061d0


	//   ....[15]....
        /*0290*/ 	.word	0x00006b30


	//   ....[16]....
        /*0294*/ 	.word	0x00007000


	//   ....[17]....
        /*0298*/ 	.word	0x00007620


	//   ....[18]....
        /*029c*/ 	.word	0x00007700


	//   ....[19]....
        /*02a0*/ 	.word	0x00007a20


	//   ....[20]....
        /*02a4*/ 	.word	0x00007b40


	//   ....[21]....
        /*02a8*/ 	.word	0x00008c80


	//   ....[22]....
        /*02ac*/ 	.word	0x00009700


	//   ....[23]....
        /*02b0*/ 	.word	0x00009780


	//   ....[24]....
        /*02b4*/ 	.word	0x00009a90


	//   ....[25]....
        /*02b8*/ 	.word	0x00009c50


	//   ....[26]....
        /*02bc*/ 	.word	0x0000ac00


	//   ....[27]....
        /*02c0*/ 	.word	0x0000b2c0


	//   ....[28]....
        /*02c4*/ 	.word	0x0000b720


	//   ....[29]....
        /*02c8*/ 	.word	0x0000bd90


	//   ....[30]....
        /*02cc*/ 	.word	0x0000be70


	//   ....[31]....
        /*02d0*/ 	.word	0x0000c190


	//   ....[32]....
        /*02d4*/ 	.word	0x0000c2b0


	//   ....[33]....
        /*02d8*/ 	.word	0x0000d3f0


	//   ....[34]....
        /*02dc*/ 	.word	0x0000d4c0


	//   ....[35]....
        /*02e0*/ 	.word	0x0000d500


	//   ....[36]....
        /*02e4*/ 	.word	0x0000d530


	//   ....[37]....
        /*02e8*/ 	.word	0x0000d560


	//   ....[38]....
        /*02ec*/ 	.word	0x0000e040


	//   ....[39]....
        /*02f0*/ 	.word	0x0000e4a0


	//   ....[40]....
        /*02f4*/ 	.word	0x0000e4d0


	//   ....[41]....
        /*02f8*/ 	.word	0x0000e500


	//   ....[42]....
        /*02fc*/ 	.word	0x0000e520


	//   ....[43]....
        /*0300*/ 	.word	0x0000e9c0


	//   ....[44]....
        /*0304*/ 	.word	0x0000e9e0


	//   ....[45]....
        /*0308*/ 	.word	0x0000f630


	//   ....[46]....
        /*030c*/ 	.word	0x0000f650


	//   ....[47]....
        /*0310*/ 	.word	0x00010670


	//   ....[48]....
        /*0314*/ 	.word	0x00011d20


	//   ....[49]....
        /*0318*/ 	.word	0x00011d40


	//   ....[50]....
        /*031c*/ 	.word	0x00011d50


	//   ....[51]....
        /*0320*/ 	.word	0x00011d90


	//   ....[52]....
        /*0324*/ 	.word	0x00011de0


	//   ....[53]....
        /*0328*/ 	.word	0x00011e00


	//   ....[54]....
        /*032c*/ 	.word	0x00011e50


	//   ....[55]....
        /*0330*/ 	.word	0x00011e70


	//   ....[56]....
        /*0334*/ 	.word	0x000123f0


	//   ....[57]....
        /*0338*/ 	.word	0x00012420


	//   ....[58]....
        /*033c*/ 	.word	0x00012450


	//   ....[59]....
        /*0340*/ 	.word	0x000124b0


	//   ....[60]....
        /*0344*/ 	.word	0x00012510


	//   ....[61]....
        /*0348*/ 	.word	0x00012530


	//   ....[62]....
        /*034c*/ 	.word	0x00012580


	//   ....[63]....
        /*0350*/ 	.word	0x000125a0


	//   ....[64]....
        /*0354*/ 	.word	0x00012890


	//   ....[65]....
        /*0358*/ 	.word	0x000128c0


	//   ....[66]....
        /*035c*/ 	.word	0x000128f0


	//   ....[67]....
        /*0360*/ 	.word	0x00012920


	//   ....[68]....
        /*0364*/ 	.word	0x00012950


	//   ....[69]....
        /*0368*/ 	.word	0x000129a0


	//   ....[70]....
        /*036c*/ 	.word	0x00012b20


	//   ....[71]....
        /*0370*/ 	.word	0x00012b50


	//   ....[72]....
        /*0374*/ 	.word	0x000134e0


	//   ....[73]....
        /*0378*/ 	.word	0x00013500


	//   ....[74]....
        /*037c*/ 	.word	0x00013510


	//   ....[75]....
        /*0380*/ 	.word	0x00013530


	//   ....[76]....
        /*0384*/ 	.word	0x00013550


	//   ....[77]....
        /*0388*/ 	.word	0x00013580


	//   ....[78]....
        /*038c*/ 	.word	0x000135a0


	//   ....[79]....
        /*0390*/ 	.word	0x000135d0


	//   ....[80]....
        /*0394*/ 	.word	0x00013930


	//   ....[81]....
        /*0398*/ 	.word	0x00013960


	//   ....[82]....
        /*039c*/ 	.word	0x00013990


	//   ....[83]....
        /*03a0*/ 	.word	0x000139b0


	//   ....[84]....
        /*03a4*/ 	.word	0x000139c0


	//   ....[85]....
        /*03a8*/ 	.word	0x000139e0


	//   ....[86]....
        /*03ac*/ 	.word	0x00013a80


	//   ....[87]....
        /*03b0*/ 	.word	0x00013ac0


	//   ....[88]....
        /*03b4*/ 	.word	0x00013fc0


	//   ....[89]....
        /*03b8*/ 	.word	0x000146a0


	//   ....[90]....
        /*03bc*/ 	.word	0x00014790


	//   ....[91]....
        /*03c0*/ 	.word	0x00014830


	//   ....[92]....
        /*03c4*/ 	.word	0x000148b0


	//   ....[93]....
        /*03c8*/ 	.word	0x00014960


	//   ....[94]....
        /*03cc*/ 	.word	0x000149c0


	//   ....[95]....
        /*03d0*/ 	.word	0x00014a80


	//   ....[96]....
        /*03d4*/ 	.word	0x00014ae0


	//   ....[97]....
        /*03d8*/ 	.word	0x00014b80


	//   ....[98]....
        /*03dc*/ 	.word	0x00014c10


	//   ....[99]....
        /*03e0*/ 	.word	0x00014c60


	//   ....[100]....
        /*03e4*/ 	.word	0x00014d90


	//   ....[101]....
        /*03e8*/ 	.word	0x00014e00


	//   ....[102]....
        /*03ec*/ 	.word	0x00014e60


	//   ....[103]....
        /*03f0*/ 	.word	0x00014f20


	//   ....[104]....
        /*03f4*/ 	.word	0x00014f80


	//   ....[105]....
        /*03f8*/ 	.word	0x00015020


	//   ....[106]....
        /*03fc*/ 	.word	0x00015170


	//   ....[107]....
        /*0400*/ 	.word	0x00015230


	//   ....[108]....
        /*0404*/ 	.word	0x000154b0


	//   ....[109]....
        /*0408*/ 	.word	0x00015500


	//   ....[110]....
        /*040c*/ 	.word	0x000156c0


	//   ....[111]....
        /*0410*/ 	.word	0x00015710


	//   ....[112]....
        /*0414*/ 	.word	0x000158d0


	//   ....[113]....
        /*0418*/ 	.word	0x00015920


	//   ....[114]....
        /*041c*/ 	.word	0x00015a00


	//   ....[115]....
        /*0420*/ 	.word	0x00015aa0


	//   ....[116]....
        /*0424*/ 	.word	0x00015b00


	//   ....[117]....
        /*0428*/ 	.word	0x00015ba0


	//   ....[118]....
        /*042c*/ 	.word	0x00015c00


	//   ....[119]....
        /*0430*/ 	.word	0x00015ca0


	//   ....[120]....
        /*0434*/ 	.word	0x00015d00


	//   ....[121]....
        /*0438*/ 	.word	0x00015da0


	//   ....[122]....
        /*043c*/ 	.word	0x00015e80


	//   ....[123]....
        /*0440*/ 	.word	0x00015f30


	//   ....[124]....
        /*0444*/ 	.word	0x00016020


	//   ....[125]....
        /*0448*/ 	.word	0x00016120


	//   ....[126]....
        /*044c*/ 	.word	0x00016240


	//   ....[127]....
        /*0450*/ 	.word	0x00016320


	//   ....[128]....
        /*0454*/ 	.word	0x00016430


	//   ....[129]....
        /*0458*/ 	.word	0x00016500


	//   ....[130]....
        /*045c*/ 	.word	0x00016610


	//----- nvinfo : EIATTR_REG_RECONFIG
	.align		4
.L_318:
        /*0460*/ 	.byte	0x01, 0x54
	.zero		2


	//----- nvinfo : EIATTR_SYSCALL_OFFSETS
	.align		4
        /*0464*/ 	.byte	0x04, 0x46
        /*0466*/ 	.short	(.L_320 - .L_319)


	//   ....[0]....
.L_319:
        /*0468*/ 	.word	0x00003bc0


	//   ....[1]....
        /*046c*/ 	.word	0x00011230


	//   ....[2]....
        /*0470*/ 	.word	0x00011370


	//   ....[3]....
        /*0474*/ 	.word	0x00011460


	//   ....[4]....
        /*0478*/ 	.word	0x000120e0


	//----- nvinfo : EIATTR_MBARRIER_INSTR_OFFSETS
	.align		4
.L_320:
        /*047c*/ 	.byte	0x04, 0x39
        /*047e*/ 	.short	(.L_322 - .L_321)


	//   ....[0]....
.L_321:
        /*0480*/ 	.word	0x00000170
        /*0484*/ 	.word	0x000000ff
        /*0488*/ 	.word	0x00028c00
        /*048c*/ 	.short	0x0100
        /*048e*/ 	.byte	0x08
	.zero		1


	//   ....[1]....
        /*0490*/ 	.word	0x00000180
        /*0494*/ 	.word	0x000000ff
        /*0498*/ 	.word	0x00028c20
        /*049c*/ 	.short	0x0100
        /*049e*/ 	.byte	0x08
	.zero		1


	//   ....[2]....
        /*04a0*/ 	.word	0x00000230
        /*04a4*/ 	.word	0x000000ff
        /*04a8*/ 	.word	0x00028c30
        /*04ac*/ 	.short	0x0100
        /*04ae*/ 	.byte	0x06
	.zero		1


	//   ....[3]....
        /*04b0*/ 	.word	0x00000240
        /*04b4*/ 	.word	0x000000ff
        /*04b8*/ 	.word	0x00028c40
        /*04bc*/ 	.short	0x0100
        /*04be*/ 	.byte	0x06
	.zero		1


	//   ....[4]....
        /*04c0*/ 	.word	0x00000250
        /*04c4*/ 	.word	0x000000ff
        /*04c8*/ 	.word	0x00028c38
        /*04cc*/ 	.short	0x0100
        /*04ce*/ 	.byte	0x06
	.zero		1


	//   ....[5]....
        /*04d0*/ 	.word	0x00000260
        /*04d4*/ 	.word	0x000000ff
        /*04d8*/ 	.word	0x00028c48
        /*04dc*/ 	.short	0x0100
        /*04de*/ 	.byte	0x06
	.zero		1


	//   ....[6]....
        /*04e0*/ 	.word	0x00000390
        /*04e4*/ 	.word	0x000000ff
        /*04e8*/ 	.word	0x00028c50
        /*04ec*/ 	.short	0x0100
        /*04ee*/ 	.byte	0x08
	.zero		1


	//   ....[7]....
        /*04f0*/ 	.word	0x000003a0
        /*04f4*/ 	.word	0x000000ff
        /*04f8*/ 	.word	0x00028c60
        /*04fc*/ 	.short	0x0100
        /*04fe*/ 	.byte	0x08
	.zero		1


	//   ....[8]....
        /*0500*/ 	.word	0x000003b0
        /*0504*/ 	.word	0x000000ff
        /*0508*/ 	.word	0x00028c58
        /*050c*/ 	.short	0x0100
        /*050e*/ 	.byte	0x08
	.zero		1


	//   ....[9]....
        /*0510*/ 	.word	0x000003c0
        /*0514*/ 	.word	0x000000ff
        /*0518*/ 	.word	0x00028c68
        /*051c*/ 	.short	0x0100
        /*051e*/ 	.byte	0x08
	.zero		1


	//   ....[10]....
        /*0520*/ 	.word	0x000004b0
        /*0524*/ 	.word	0x000000ff
        /*0528*/ 	.word	0x00028c70
        /*052c*/ 	.short	0x0100
        /*052e*/ 	.byte	0x06
	.zero		1


	//   ....[11]....
        /*0530*/ 	.word	0x000004c0
        /*0534*/ 	.word	0x000000ff
        /*0538*/ 	.word	0x00028c80
        /*053c*/ 	.short	0x0100
        /*053e*/ 	.byte	0x06
	.zero		1


	//   ....[12]....
        /*0540*/ 	.word	0x000004d0
        /*0544*/ 	.word	0x000000ff
        /*0548*/ 	.word	0x00028c78
        /*054c*/ 	.short	0x0100
        /*054e*/ 	.byte	0x06
	.zero		1


	//   ....[13]....
        /*0550*/ 	.word	0x000004e0
        /*0554*/ 	.word	0x000000ff
        /*0558*/ 	.word	0x00028c88
        /*055c*/ 	.short	0x0100
        /*055e*/ 	.byte	0x06
	.zero		1


	//   ....[14]....
        /*0560*/ 	.word	0x00000610
        /*0564*/ 	.word	0x000000ff
        /*0568*/ 	.word	0x00028c90
        /*056c*/ 	.short	0x0100
        /*056e*/ 	.byte	0x08
	.zero		1


	//   ....[15]....
        /*0570*/ 	.word	0x00000620
        /*0574*/ 	.word	0x000000ff
        /*0578*/ 	.word	0x00028ca0
        /*057c*/ 	.short	0x0100
        /*057e*/ 	.byte	0x08
	.zero		1


	//   ....[16]....
        /*0580*/ 	.word	0x00000630
        /*0584*/ 	.word	0x000000ff
        /*0588*/ 	.word	0x00028c98
        /*058c*/ 	.short	0x0100
        /*058e*/ 	.byte	0x08
	.zero		1


	//   ....[17]....
        /*0590*/ 	.word	0x00000640
        /*0594*/ 	.word	0x000000ff
        /*0598*/ 	.word	0x00028ca8
        /*059c*/ 	.short	0x0100
        /*059e*/ 	.byte	0x08
	.zero		1


	//   ....[18]....
        /*05a0*/ 	.word	0x00000780
        /*05a4*/ 	.word	0x000000ff
        /*05a8*/ 	.word	0x00028cb0
        /*05ac*/ 	.short	0x0100
        /*05ae*/ 	.byte	0x08
	.zero		1


	//   ....[19]....
        /*05b0*/ 	.word	0x00000790
        /*05b4*/ 	.word	0x000000ff
        /*05b8*/ 	.word	0x00028cc0
        /*05bc*/ 	.short	0x0100
        /*05be*/ 	.byte	0x08
	.zero		1


	//   ....[20]....
        /*05c0*/ 	.word	0x000007a0
        /*05c4*/ 	.word	0x000000ff
        /*05c8*/ 	.word	0x00028cb8
        /*05cc*/ 	.short	0x0100
        /*05ce*/ 	.byte	0x08
	.zero		1


	//   ....[21]....
        /*05d0*/ 	.word	0x000007b0
        /*05d4*/ 	.word	0x000000ff
        /*05d8*/ 	.word	0x00028cc8
        /*05dc*/ 	.short	0x0100
        /*05de*/ 	.byte	0x08
	.zero		1


	//   ....[22]....
        /*05e0*/ 	.word	0x00001780
        /*05e4*/ 	.word	0x000000ff
        /*05e8*/ 	.word	0x00028c50
        /*05ec*/ 	.short	0x010a
        /*05ee*/ 	.byte	0x05
	.zero		1


	//   ....[23]....
        /*05f0*/ 	.word	0x00001a50
        /*05f4*/ 	.word	0x000000ff
        /*05f8*/ 	.word	0x00000000
        /*05fc*/ 	.short	0x0101
        /*05fe*/ 	.byte	0x04
	.zero		1


	//   ....[24]....
        /*0600*/ 	.word	0x000023b0
        /*0604*/ 	.word	0x000000ff
        /*0608*/ 	.word	0x00028c50
        /*060c*/ 	.short	0x010a
        /*060e*/ 	.byte	0x07
	.zero		1


	//   ....[25]....
        /*0610*/ 	.word	0x000023f0
        /*0614*/ 	.word	0x000000ff
        /*0618*/ 	.word	0x00028c50
        /*061c*/ 	.short	0x010a
        /*061e*/ 	.byte	0x07
	.zero		1


	//   ....[26]....
        /*0620*/ 	.word	0x000025d0
        /*0624*/ 	.word	0x000000ff
        /*0628*/ 	.word	0x00000000
        /*062c*/ 	.short	0x0101
        /*062e*/ 	.byte	0x07
	.zero		1


	//   ....[27]....
        /*0630*/ 	.word	0x00003bf0
        /*0634*/ 	.word	0x000000ff
        /*0638*/ 	.word	0x00028c00
        /*063c*/ 	.short	0x010a
        /*063e*/ 	.byte	0x28
	.zero		1


	//   ....[28]....
        /*0640*/ 	.word	0x00003d80
        /*0644*/ 	.word	0x000000ff
        /*0648*/ 	.word	0x00028c30
        /*064c*/ 	.short	0x010a
        /*064e*/ 	.byte	0x28
	.zero		1


	//   ....[29]....
        /*0650*/ 	.word	0x00003dc0
        /*0654*/ 	.word	0x000000ff
        /*0658*/ 	.word	0x00028c30
        /*065c*/ 	.short	0x010a
        /*065e*/ 	.byte	0x28
	.zero		1


	//   ....[30]....
        /*0660*/ 	.word	0x000043f0
        /*0664*/ 	.word	0x000000ff
        /*0668*/ 	.word	0x00000000
        /*066c*/ 	.short	0x0101
        /*066e*/ 	.byte	0x04
	.zero		1


	//   ....[31]....
        /*0670*/ 	.word	0x00005f70
        /*0674*/ 	.word	0x000000ff
        /*0678*/ 	.word	0x00028c50
        /*067c*/ 	.short	0x010a
        /*067e*/ 	.byte	0x28
	.zero		1


	//   ....[32]....
        /*0680*/ 	.word	0x00005fb0
        /*0684*/ 	.word	0x000000ff
        /*0688*/ 	.word	0x00028c50
        /*068c*/ 	.short	0x010a
        /*068e*/ 	.byte	0x28
	.zero		1


	//   ....[33]....
        /*0690*/ 	.word	0x000062a0
        /*0694*/ 	.word	0x000000ff
        /*0698*/ 	.word	0x00000000
        /*069c*/ 	.short	0x0101
        /*069e*/ 	.byte	0x04
	.zero		1


	//   ....[34]....
        /*06a0*/ 	.word	0x00006660
        /*06a4*/ 	.word	0x000000ff
        /*06a8*/ 	.word	0x00028c30
        /*06ac*/ 	.short	0x010a
        /*06ae*/ 	.byte	0x1d
	.zero		1


	//   ....[35]....
        /*06b0*/ 	.word	0x000066a0
        /*06b4*/ 	.word	0x000000ff
        /*06b8*/ 	.word	0x00028c30
        /*06bc*/ 	.short	0x010a
        /*06be*/ 	.byte	0x1d
	.zero		1


	//   ....[36]....
        /*06c0*/ 	.word	0x00006b40
        /*06c4*/ 	.word	0x000000ff
        /*06c8*/ 	.word	0x00000000
        /*06cc*/ 	.short	0x0101
        /*06ce*/ 	.byte	0x0a
	.zero		1


	//   ....[37]....
        /*06d0*/ 	.word	0x00008a40
        /*06d4*/ 	.word	0x000000ff
        /*06d8*/ 	.word	0x00028c50
        /*06dc*/ 	.short	0x010a
        /*06de*/ 	.byte	0x1d
	.zero		1


	//   ....[38]....
        /*06e0*/ 	.word	0x00008a80
        /*06e4*/ 	.word	0x000000ff
        /*06e8*/ 	.word	0x00028c50
        /*06ec*/ 	.short	0x010a
        /*06ee*/ 	.byte	0x1d
	.zero		1


	//   ....[39]....
        /*06f0*/ 	.word	0x00008d40
        /*06f4*/ 	.word	0x000000ff
        /*06f8*/ 	.word	0x00000000
        /*06fc*/ 	.short	0x0101
        /*06fe*/ 	.byte	0x1d
	.zero		1


	//   ....[40]....
        /*0700*/ 	.word	0x000090f0
        /*0704*/ 	.word	0x000000ff
        /*0708*/ 	.word	0x00028c30
        /*070c*/ 	.short	0x010a
        /*070e*/ 	.byte	0x1a
	.zero		1


	//   ....[41]....
        /*0710*/ 	.word	0x00009130
        /*0714*/ 	.word	0x000000ff
        /*0718*/ 	.word	0x00028c30
        /*071c*/ 	.short	0x010a
        /*071e*/ 	.byte	0x1a
	.zero		1


	//   ....[42]....
        /*0720*/ 	.word	0x00009500
        /*0724*/ 	.word	0x000000ff
        /*0728*/ 	.word	0x00000000
        /*072c*/ 	.short	0x0101
        /*072e*/ 	.byte	0x0b
	.zero		1


	//   ....[43]....
        /*0730*/ 	.word	0x0000a9c0
        /*0734*/ 	.word	0x000000ff
        /*0738*/ 	.word	0x00028c50
        /*073c*/ 	.short	0x010a
        /*073e*/ 	.byte	0x1a
	.zero		1


	//   ....[44]....
        /*0740*/ 	.word	0x0000aa00
        /*0744*/ 	.word	0x000000ff
        /*0748*/ 	.word	0x00028c50
        /*074c*/ 	.short	0x010a
        /*074e*/ 	.byte	0x1a
	.zero		1


	//   ....[45]....
        /*0750*/ 	.word	0x0000ac90
        /*0754*/ 	.word	0x000000ff
        /*0758*/ 	.word	0x00000000
        /*075c*/ 	.short	0x0101
        /*075e*/ 	.byte	0x1a
	.zero		1


	//   ....[46]....
        /*0760*/ 	.word	0x0000ae10
        /*0764*/ 	.word	0x000000ff
        /*0768*/ 	.word	0x00028c30
        /*076c*/ 	.short	0x010a
        /*076e*/ 	.byte	0x19
	.zero		1


	//   ....[47]....
        /*0770*/ 	.word	0x0000ae50
        /*0774*/ 	.word	0x000000ff
        /*0778*/ 	.word	0x00028c30
        /*077c*/ 	.short	0x010a
        /*077e*/ 	.byte	0x19
	.zero		1


	//   ....[48]....
        /*0780*/ 	.word	0x0000b2d0
        /*0784*/ 	.word	0x000000ff
        /*0788*/ 	.word	0x00000000
        /*078c*/ 	.short	0x0101
        /*078e*/ 	.byte	0x0a
	.zero		1


	//   ....[49]....
        /*0790*/ 	.word	0x0000d1b0
        /*0794*/ 	.word	0x000000ff
        /*0798*/ 	.word	0x00028c50
        /*079c*/ 	.short	0x010a
        /*079e*/ 	.byte	0x19
	.zero		1


	//   ....[50]....
        /*07a0*/ 	.word	0x0000d1f0
        /*07a4*/ 	.word	0x000000ff
        /*07a8*/ 	.word	0x00028c50
        /*07ac*/ 	.short	0x010a
        /*07ae*/ 	.byte	0x19
	.zero		1


	//   ....[51]....
        /*07b0*/ 	.word	0x0000d4a0
        /*07b4*/ 	.word	0x000000ff
        /*07b8*/ 	.word	0x00000000
        /*07bc*/ 	.short	0x0101
        /*07be*/ 	.byte	0x19
	.zero		1


	//   ....[52]....
        /*07c0*/ 	.word	0x0000e010
        /*07c4*/ 	.word	0x000000ff
        /*07c8*/ 	.word	0x00000000
        /*07cc*/ 	.short	0x0101
        /*07ce*/ 	.byte	0x04
	.zero		1


	//   ....[53]....
        /*07d0*/ 	.word	0x00011ae0
        /*07d4*/ 	.word	0x000000ff
        /*07d8*/ 	.word	0x00028c40
        /*07dc*/ 	.short	0x010a
        /*07de*/ 	.byte	0x2e
	.zero		1


	//   ....[54]....
        /*07e0*/ 	.word	0x00011f10
        /*07e4*/ 	.word	0x000000ff
        /*07e8*/ 	.word	0x00028c30
        /*07ec*/ 	.short	0x0107
        /*07ee*/ 	.byte	0x2e
	.zero		1


	//   ....[55]....
        /*07f0*/ 	.word	0x00011f80
        /*07f4*/ 	.word	0x000000ff
        /*07f8*/ 	.word	0x00028c30
        /*07fc*/ 	.short	0x0101
        /*07fe*/ 	.byte	0x2e
	.zero		1


	//   ....[56]....
        /*0800*/ 	.word	0x00012670
        /*0804*/ 	.word	0x000000ff
        /*0808*/ 	.word	0x00028c00
        /*080c*/ 	.short	0x0107
        /*080e*/ 	.byte	0x2e
	.zero		1


	//   ....[57]....
        /*0810*/ 	.word	0x000126b0
        /*0814*/ 	.word	0x000000ff
        /*0818*/ 	.word	0x00028c00
        /*081c*/ 	.short	0x0101
        /*081e*/ 	.byte	0x2e
	.zero		1


	//   ....[58]....
        /*0820*/ 	.word	0x000126c0
        /*0824*/ 	.word	0x000000ff
        /*0828*/ 	.word	0x00028c20
        /*082c*/ 	.short	0x010a
        /*082e*/ 	.byte	0x2e
	.zero		1


	//   ....[59]....
        /*0830*/ 	.word	0x00012710
        /*0834*/ 	.word	0x000000ff
        /*0838*/ 	.word	0x00028c60
        /*083c*/ 	.short	0x010a
        /*083e*/ 	.byte	0x2e
	.zero		1


	//   ....[60]....
        /*0840*/ 	.word	0x00012f30
        /*0844*/ 	.word	0x000000ff
        /*0848*/ 	.word	0x00028c50
        /*084c*/ 	.short	0x0107
        /*084e*/ 	.byte	0x2e
	.zero		1


	//   ....[61]....
        /*0850*/ 	.word	0x00012fb0
        /*0854*/ 	.word	0x000000ff
        /*0858*/ 	.word	0x00028c50
        /*085c*/ 	.short	0x0101
        /*085e*/ 	.byte	0x2e
	.zero		1


	//   ....[62]....
        /*0860*/ 	.word	0x000132e0
        /*0864*/ 	.word	0x0000000a
        /*0868*/ 	.word	0x00028c40
        /*086c*/ 	.short	0x010a
        /*086e*/ 	.byte	0x3f
	.zero		1


	//   ....[63]....
        /*0870*/ 	.word	0x00013670
        /*0874*/ 	.word	0x0000000a
        /*0878*/ 	.word	0x00028c30
        /*087c*/ 	.short	0x0107
        /*087e*/ 	.byte	0x3f
	.zero		1


	//   ....[64]....
        /*0880*/ 	.word	0x00013720
        /*0884*/ 	.word	0x0000000a
        /*0888*/ 	.word	0x00028c30
        /*088c*/ 	.short	0x0101
        /*088e*/ 	.byte	0x3f
	.zero		1


	//   ....[65]....
        /*0890*/ 	.word	0x00013750
        /*0894*/ 	.word	0x0000000a
        /*0898*/ 	.word	0x00028c60
        /*089c*/ 	.short	0x010a
        /*089e*/ 	.byte	0x3f
	.zero		1


	//   ....[66]....
        /*08a0*/ 	.word	0x00013d90
        /*08a4*/ 	.word	0x0000000a
        /*08a8*/ 	.word	0x00028c50
        /*08ac*/ 	.short	0x0107
        /*08ae*/ 	.byte	0x3f
	.zero		1


	//   ....[67]....
        /*08b0*/ 	.word	0x00013e60
        /*08b4*/ 	.word	0x0000000a
        /*08b8*/ 	.word	0x00028c50
        /*08bc*/ 	.short	0x0101
        /*08be*/ 	.byte	0x3f
	.zero		1


	//   ....[68]....
        /*08c0*/ 	.word	0x00013f40
        /*08c4*/ 	.word	0x00000005
        /*08c8*/ 	.word	0x00028c20
        /*08cc*/ 	.short	0x010a
        /*08ce*/ 	.byte	0x3f
	.zero		1


	//   ....[69]....
        /*08d0*/ 	.word	0x000140b0
        /*08d4*/ 	.word	0x00000004
        /*08d8*/ 	.word	0x00028c40
        /*08dc*/ 	.short	0x010a
        /*08de*/ 	.byte	0x3f
	.zero		1


	//   ....[70]....
        /*08e0*/ 	.word	0x00014150
        /*08e4*/ 	.word	0x00000005
        /*08e8*/ 	.word	0x00028c40
        /*08ec*/ 	.short	0x010a
        /*08ee*/ 	.byte	0x3f
	.zero		1


	//   ....[71]....
        /*08f0*/ 	.word	0x00014190
        /*08f4*/ 	.word	0x00000004
        /*08f8*/ 	.word	0x00028c60
        /*08fc*/ 	.short	0x010a
        /*08fe*/ 	.byte	0x3f
	.zero		1


	//   ....[72]....
        /*0900*/ 	.word	0x000141d0
        /*0904*/ 	.word	0x00000005
        /*0908*/ 	.word	0x00028c60
        /*090c*/ 	.short	0x010a
        /*090e*/ 	.byte	0x3f
	.zero		1


	//   ....[73]....
        /*0910*/ 	.word	0x00014240
        /*0914*/ 	.word	0x00000005
        /*0918*/ 	.word	0x00028c50
        /*091c*/ 	.short	0x010a
        /*091e*/ 	.byte	0x3f
	.zero		1


	//   ....[74]....
        /*0920*/ 	.word	0x000142a0
        /*0924*/ 	.word	0x00000005
        /*0928*/ 	.word	0x00028c50
        /*092c*/ 	.short	0x010a
        /*092e*/ 	.byte	0x3f
	.zero		1


	//   ....[75]....
        /*0930*/ 	.word	0x00014300
        /*0934*/ 	.word	0x00000000
        /*0938*/ 	.word	0x00028c00
        /*093c*/ 	.short	0x010a
        /*093e*/ 	.byte	0x3f
	.zero		1


	//   ....[76]....
        /*0940*/ 	.word	0x00014360
        /*0944*/ 	.word	0x00000002
        /*0948*/ 	.word	0x00028c30
        /*094c*/ 	.short	0x010a
        /*094e*/ 	.byte	0x3f
	.zero		1


	//   ....[77]....
        /*0950*/ 	.word	0x000143c0
        /*0954*/ 	.word	0x0000000e
        /*0958*/ 	.word	0x00028c50
        /*095c*/ 	.short	0x010a
        /*095e*/ 	.byte	0x3f
	.zero		1


	//   ....[78]....
        /*0960*/ 	.word	0x00014420
        /*0964*/ 	.word	0x0000000c
        /*0968*/ 	.word	0x00028c30
        /*096c*/ 	.short	0x010a
        /*096e*/ 	.byte	0x3f
	.zero		1


	//   ....[79]....
        /*0970*/ 	.word	0x00014480
        /*0974*/ 	.word	0x0000000e
        /*0978*/ 	.word	0x00028c50
        /*097c*/ 	.short	0x010a
        /*097e*/ 	.byte	0x3f
	.zero		1


	//   ....[80]....
        /*0980*/ 	.word	0x000144e0
        /*0984*/ 	.word	0x0000000b
        /*0988*/ 	.word	0x00028c30
        /*098c*/ 	.short	0x010a
        /*098e*/ 	.byte	0x3f
	.zero		1


	//   ....[81]....
        /*0990*/ 	.word	0x00014540
        /*0994*/ 	.word	0x0000000f
        /*0998*/ 	.word	0x00028c50
        /*099c*/ 	.short	0x010a
        /*099e*/ 	.byte	0x3f
	.zero		1


	//   ....[82]....
        /*09a0*/ 	.word	0x000145a0
        /*09a4*/ 	.word	0x0000000c
        /*09a8*/ 	.word	0x00028c30
        /*09ac*/ 	.short	0x010a
        /*09ae*/ 	.byte	0x3f
	.zero		1


	//   ....[83]....
        /*09b0*/ 	.word	0x00014600
        /*09b4*/ 	.word	0x0000000e
        /*09b8*/ 	.word	0x00028c50
        /*09bc*/ 	.short	0x010a
        /*09be*/ 	.byte	0x3f
	.zero		1


	//   ....[84]....
        /*09c0*/ 	.word	0x000146e0
        /*09c4*/ 	.word	0x00000003
        /*09c8*/ 	.word	0x00028c40
        /*09cc*/ 	.short	0x010a
        /*09ce*/ 	.byte	0x3f
	.zero		1


	//   ....[85]....
        /*09d0*/ 	.word	0x00015060
        /*09d4*/ 	.word	0x00000003
        /*09d8*/ 	.word	0x00028c20
        /*09dc*/ 	.short	0x010a
        /*09de*/ 	.byte	0x3f
	.zero		1


	//   ....[86]....
        /*09e0*/ 	.word	0x000150c0
        /*09e4*/ 	.word	0x00000003
        /*09e8*/ 	.word	0x00028c60
        /*09ec*/ 	.short	0x010a
        /*09ee*/ 	.byte	0x3f
	.zero		1


	//   ....[87]....
        /*09f0*/ 	.word	0x00015950
        /*09f4*/ 	.word	0x0000000a
        /*09f8*/ 	.word	0x00028c40
        /*09fc*/ 	.short	0x010a
        /*09fe*/ 	.byte	0x3f
	.zero		1


	//   ....[88]....
        /*0a00*/ 	.word	0x00015dd0
        /*0a04*/ 	.word	0x0000000a
        /*0a08*/ 	.word	0x00028c60
        /*0a0c*/ 	.short	0x010a
        /*0a0e*/ 	.byte	0x3f
	.zero		1


	//   ....[89]....
        /*0a10*/ 	.word	0x00016530
        /*0a14*/ 	.word	0x00000005
        /*0a18*/ 	.word	0x00028c20
        /*0a1c*/ 	.short	0x010a
        /*0a1e*/ 	.byte	0x3f
	.zero		1


	//   ....[90]....
        /*0a20*/ 	.word	0x000166d0
        /*0a24*/ 	.word	0x00000004
        /*0a28*/ 	.word	0x00028c40
        /*0a2c*/ 	.short	0x010a
        /*0a2e*/ 	.byte	0x3f
	.zero		1


	//   ....[91]....
        /*0a30*/ 	.word	0x00016720
        /*0a34*/ 	.word	0x00000005
        /*0a38*/ 	.word	0x00028c40
        /*0a3c*/ 	.short	0x010a
        /*0a3e*/ 	.byte	0x3f
	.zero		1


	//   ....[92]....
        /*0a40*/ 	.word	0x00016770
        /*0a44*/ 	.word	0x00000004
        /*0a48*/ 	.word	0x00028c60
        /*0a4c*/ 	.short	0x010a
        /*0a4e*/ 	.byte	0x3f
	.zero		1


	//----- nvinfo : EIATTR_NUM_MBARRIERS
	.align		4
.L_322:
        /*0a50*/ 	.byte	0x03, 0x38
        /*0a52*/ 	.short	0x0016


	//----- nvinfo : EIATTR_EXIT_INSTR_OFFSETS
	.align		4
        /*0a54*/ 	.byte	0x04, 0x1c
        /*0a56*/ 	.short	(.L_324 - .L_323)


	//   ....[0]....
.L_323:
        /*0a58*/ 	.word	0x00014220


	//----- nvinfo : EIATTR_MAX_THREADS
	.align		4
.L_324:
        /*0a5c*/ 	.byte	0x04, 0x05
        /*0a5e*/ 	.short	(.L_326 - .L_325)
.L_325:
        /*0a60*/ 	.word	0x00000180
        /*0a64*/ 	.word	0x00000001
        /*0a68*/ 	.word	0x00000001


	//----- nvinfo : EIATTR_CRS_STACK_SIZE
	.align		4
.L_326:
        /*0a6c*/ 	.byte	0x04, 0x1e
        /*0a6e*/ 	.short	(.L_328 - .L_327)
.L_327:
        /*0a70*/ 	.word	0x00000000


	//----- nvinfo : EIATTR_CBANK_PARAM_SIZE
	.align		4
.L_328:
        /*0a74*/ 	.byte	0x03, 0x19
        /*0a76*/ 	.short	0x0a70


	//----- nvinfo : EIATTR_PARAM_CBANK
	.align		4
        /*0a78*/ 	.byte	0x04, 0x0a
        /*0a7a*/ 	.short	(.L_330 - .L_329)
	.align		4
.L_329:
        /*0a7c*/ 	.word	index@(.nv.constant0._ZN7cutlass13device_kernelIN5flash11enable_sm90INS1_16FlashAttnFwdSm90INS1_25CollectiveMainloopFwdSm90ILi2EN4cute5tupleIJNS5_1CILi1EEES8_S8_EEENS6_IJNS7_ILi64EEESA_SA_EEELi512ENS_10bfloat16_tEfNS_4arch4Sm90ELb0ELb1ELb1ELb0ELb1ELb0ELb0ELb0ELb0ELb1ELb1ELb0EEENS1_21CollectiveEpilogueFwdINS6_IJSA_NS7_ILi512EEESA_EEES9_SC_SE_Li256ELb0ELb1ELb1ELb0EEENS1_19SingleTileSchedulerILb0ELb1ELb1ELi64EEEEEEEEEvNT_6ParamsE)
        /*0a80*/ 	.short	0x0210
        /*0a82*/ 	.short	0x0a70


	//----- nvinfo : EIATTR_SW_WAR
	.align		4
.L_330:
        /*0a84*/ 	.byte	0x04, 0x36
        /*0a86*/ 	.short	(.L_332 - .L_331)
.L_331:
        /*0a88*/ 	.word	0x00000008
.L_332:


//--------------------- .nv.info._ZN7cutlass13device_kernelIN5flash11enable_sm90INS1_16FlashAttnFwdSm90INS1_25CollectiveMainloopFwdSm90ILi2EN4cute5tupleIJNS5_1CILi1EEES8_S8_EEENS6_IJNS7_ILi64EEESA_SA_EEELi512ENS_10bfloat16_tEfNS_4arch4Sm90ELb0ELb1ELb1ELb0ELb1ELb0ELb1ELb0ELb0ELb1ELb1ELb0EEENS1_21CollectiveEpilogueFwdINS6_IJSA_NS7_ILi512EEESA_EEES9_SC_SE_Li256ELb0ELb1ELb1ELb0EEENS1_19SingleTileSchedulerILb0ELb1ELb1ELi64EEEEEEEEEvNT_6ParamsE --------------------------
	.section	.nv.info._ZN7cutlass13device_kernelIN5flash11enable_sm90INS1_16FlashAttnFwdSm90INS1_25CollectiveMainloopFwdSm90ILi2EN4cute5tupleIJNS5_1CILi1EEES8_S8_EEENS6_IJNS7_ILi64EEESA_SA_EEELi512ENS_10bfloat16_tEfNS_4arch4Sm90ELb0ELb1ELb1ELb0ELb1ELb0ELb1ELb0ELb0ELb1ELb1ELb0EEENS1_21CollectiveEpilogueFwdINS6_IJSA_NS7_ILi512EEESA_EEES9_SC_SE_Li256ELb0ELb1ELb1ELb0EEENS1_19SingleTileSchedulerILb0ELb1ELb1ELi64EEEEEEEEEvNT_6ParamsE,"",@"SHT_CUDA_INFO"
	.sectionflags	@""
	.align	4


	//----- nvinfo : EIATTR_CUDA_API_VERSION
	.align		4
        /*0000*/ 	.byte	0x04, 0x37
        /*0002*/ 	.short	(.L_334 - .L_333)
.L_333:
        /*0004*/ 	.word	0x00000082


	//----- nvinfo : EIATTR_KPARAM_INFO
	.align		4
.L_334:
        /*0008*/ 	.byte	0x04, 0x17
        /*000a*/ 	.short	(.L_336 - .L_335)
.L_335:
        /*000c*/ 	.word	0x00000000
        /*0010*/ 	.short	0x0000
        /*0012*/ 	.short	0x0070
        /*0014*/ 	.byte	0x00, 0xf0, 0x01, 0x2c


	//----- nvinfo : EIATTR_SPARSE_MMA_MASK
	.align		4
.L_336:
        /*0018*/ 	.byte	0x03, 0x50
        /*001a*/ 	.short	0x0000


	//----- nvinfo : EIATTR_MAXREG_COUNT
	.align		4
        /*001c*/ 	.byte	0x03, 0x1b
        /*001e*/ 	.short	0x00a8


	//----- nvinfo : EIATTR_NUM_BARRIERS
	.align		4
        /*0020*/ 	.byte	0x02, 0x4c
        /*0022*/ 	.byte	0x10
	.zero		1


	//----- nvinfo : EIATTR_EXTERNS
	.align		4
        /*0024*/ 	.byte	0x04, 0x0f
        /*0026*/ 	.short	(.L_338 - .L_337)


	//   ....[0]....
	.align		4
.L_337:
        /*0028*/ 	.word	index@(__assertfail)


	//----- nvinfo : EIATTR_MERCURY_ISA_VERSION
	.align		4
.L_338:
        /*002c*/ 	.byte	0x03, 0x5f
        /*002e*/ 	.short	0x0101


	//----- nvinfo : EIATTR_INT_WARP_WIDE_INSTR_OFFSETS
	.align		4
        /*0030*/ 	.byte	0x04, 0x31
        /*0032*/ 	.short	(.L_340 - .L_339)


	//   ....[0]....
.L_339:
        /*0034*/ 	.word	0x000000c0


	//   ....[1]....
        /*0038*/ 	.word	0x000000d0


	//   ....[2]....
        /*003c*/ 	.word	0x000000e0


	//   ....[3]....
        /*0040*/ 	.word	0x00000180


	//----- nvinfo : EIATTR_COOP_GROUP_MASK_REGIDS
	.align		4
.L_340:
        /*0044*/ 	.byte	0x04, 0x29
        /*0046*/ 	.short	(.L_342 - .L_341)


	//   ....[0]....
.L_341:
        /*0048*/ 	.word	0xffffffff


	//   ....[1]....
        /*004c*/ 	.word	0xffffffff


	//   ....[2]....
        /*0050*/ 	.word	0xffffffff


	//   ....[3]....
        /*0054*/ 	.word	0xffffffff


	//   ....[4]....
        /*0058*/ 	.word	0xffffffff


	//   ....[5]....
        /*005c*/ 	.word	0xffffffff


	//   ....[6]....
        /*0060*/ 	.word	0xffffffff


	//   ....[7]....
        /*0064*/ 	.word	0xffffffff


	//   ....[8]....
        /*0068*/ 	.word	0xffffffff


	//   ....[9]....
        /*006c*/ 	.word	0xffffffff


	//   ....[10]....
        /*0070*/ 	.word	0xffffffff


	//   ....[11]....
        /*0074*/ 	.word	0xffffffff


	//   ....[12]....
        /*0078*/ 	.word	0xffffffff


	//   ....[13]....
        /*007c*/ 	.word	0xffffffff


	//   ....[14]....
        /*0080*/ 	.word	0xffffffff


	//   ....[15]....
        /*0084*/ 	.word	0xffffffff


	//   ....[16]....
        /*0088*/ 	.word	0xffffffff


	//   ....[17]....
        /*008c*/ 	.word	0xffffffff


	//   ....[18]....
        /*0090*/ 	.word	0xffffffff


	//   ....[19]....
        /*0094*/ 	.word	0xffffffff


	//   ....[20]....
        /*0098*/ 	.word	0xffffffff


	//   ....[21]....
        /*009c*/ 	.word	0xffffffff


	//   ....[22]....
        /*00a0*/ 	.word	0xffffffff


	//   ....[23]....
        /*00a4*/ 	.word	0xffffffff


	//   ....[24]....
        /*00a8*/ 	.word	0xffffffff


	//   ....[25]....
        /*00ac*/ 	.word	0xffffffff


	//   ....[26]....
        /*00b0*/ 	.word	0xffffffff


	//   ....[27]....
        /*00b4*/ 	.word	0xffffffff


	//   ....[28]....
        /*00b8*/ 	.word	0xffffffff


	//   ....[29]....
        /*00bc*/ 	.word	0xffffffff


	//   ....[30]....
        /*00c0*/ 	.word	0xffffffff


	//   ....[31]....
        /*00c4*/ 	.word	0xffffffff


	//   ....[32]....
        /*00c8*/ 	.word	0xffffffff


	//   ....[33]....
        /*00cc*/ 	.word	0xffffffff


	//   ....[34]....
        /*00d0*/ 	.word	0xffffffff


	//   ....[35]....
        /*00d4*/ 	.word	0xffffffff


	//   ....[36]....
        /*00d8*/ 	.word	0xffffffff


	//   ....[37]....
        /*00dc*/ 	.word	0xffffffff


	//   ....[38]....
        /*00e0*/ 	.word	0xffffffff


	//   ....[39]....
        /*00e4*/ 	.word	0xffffffff


	//   ....[40]....
        /*00e8*/ 	.word	0xffffffff


	//   ....[41]....
        /*00ec*/ 	.word	0xffffffff


	//   ....[42]....
        /*00f0*/ 	.word	0xffffffff


	//   ....[43]....
        /*00f4*/ 	.word	0xffffffff


	//   ....[44]....
        /*00f8*/ 	.word	0xffffffff


	//   ....[45]....
        /*00fc*/ 	.word	0xffffffff


	//   ....[46]....
        /*0100*/ 	.word	0xffffffff


	//   ....[47]....
        /*0104*/ 	.word	0xffffffff


	//   ....[48]....
        /*0108*/ 	.word	0xffffffff


	//   ....[49]....
        /*010c*/ 	.word	0xffffffff


	//   ....[50]....
        /*0110*/ 	.word	0xffffffff


	//   ....[51]....
        /*0114*/ 	.word	0xffffffff


	//   ....[52]....
        /*0118*/ 	.word	0xffffffff


	//   ....[53]....
        /*011c*/ 	.word	0xffffffff


	//   ....[54]....
        /*0120*/ 	.word	0xffffffff


	//   ....[55]....
        /*0124*/ 	.word	0xffffffff


	//   ....[56]....
        /*0128*/ 	.word	0xffffffff


	//   ....[57]....
        /*012c*/ 	.word	0xffffffff


	//   ....[58]....
        /*0130*/ 	.word	0xffffffff


	//   ....[59]....
        /*0134*/ 	.word	0xffffffff


	//   ....[60]....
        /*0138*/ 	.word	0xffffffff


	//   ....[61]....
        /*013c*/ 	.word	0xffffffff


	//   ....[62]....
        /*0140*/ 	.word	0xffffffff


	//   ....[63]....
        /*0144*/ 	.word	0xffffffff


	//   ....[64]....
        /*0148*/ 	.word	0xffffffff


	//   ....[65]....
        /*014c*/ 	.word	0xffffffff


	//   ....[66]....
        /*0150*/ 	.word	0xffffffff


	//   ....[67]....
        /*0154*/ 	.word	0xffffffff


	//   ....[68]....
        /*0158*/ 	.word	0xffffffff


	//   ....[69]....
        /*015c*/ 	.word	0xffffffff


	//   ....[70]....
        /*0160*/ 	.word	0xffffffff


	//   ....[71]....
        /*0164*/ 	.word	0xffffffff


	//   ....[72]....
        /*0168*/ 	.word	0xffffffff


	//   ....[73]....
        /*016c*/ 	.word	0xffffffff


	//   ....[74]....
        /*0170*/ 	.word	0xffffffff


	//   ....[75]....
        /*0174*/ 	.word	0xffffffff


	//   ....[76]....
        /*0178*/ 	.word	0xffffffff


	//   ....[77]....
        /*017c*/ 	.word	0xffffffff


	//   ....[78]....
        /*0180*/ 	.word	0xffffffff


	//   ....[79]....
        /*0184*/ 	.word	0xffffffff


	//   ....[80]....
        /*0188*/ 	.word	0xffffffff


	//   ....[81]....
        /*018c*/ 	.word	0xffffffff


	//   ....[82]....
        /*0190*/ 	.word	0xffffffff


	//   ....[83]....
        /*0194*/ 	.word	0xffffffff


	//   ....[84]....
        /*0198*/ 	.word	0xffffffff


	//   ....[85]....
        /*019c*/ 	.word	0xffffffff


	//   ....[86]....
        /*01a0*/ 	.word	0xffffffff


	//   ....[87]....
        /*01a4*/ 	.word	0xffffffff


	//   ....[88]....
        /*01a8*/ 	.word	0xffffffff


	//   ....[89]....
        /*01ac*/ 	.word	0xffffffff


	//   ....[90]....
        /*01b0*/ 	.word	0xffffffff


	//   ....[91]....
        /*01b4*/ 	.word	0xffffffff


	//   ....[92]....
        /*01b8*/ 	.word	0xffffffff


	//   ....[93]....
        /*01bc*/ 	.word	0x0500000f


	//   ....[94]....
        /*01c0*/ 	.word	0x0500000f


	//   ....[95]....
        /*01c4*/ 	.word	0x0500000f


	//   ....[96]....
        /*01c8*/ 	.word	0x0500000f


	//   ....[97]....
        /*01cc*/ 	.word	0x0500000f


	//   ....[98]....
        /*01d0*/ 	.word	0x0500000f


	//   ....[99]....
        /*01d4*/ 	.word	0x0500000f


	//   ....[100]....
        /*01d8*/ 	.word	0x0500000f


	//   ....[101]....
        /*01dc*/ 	.word	0x0500000f


	//   ....[102]....
        /*01e0*/ 	.word	0x0500000f


	//   ....[103]....
        /*01e4*/ 	.word	0x0500000f


	//   ....[104]....
        /*01e8*/ 	.word	0x0500000f


	//   ....[105]....
        /*01ec*/ 	.word	0x0500000f


	//   ....[106]....
        /*01f0*/ 	.word	0x0500000f


	//   ....[107]....
        /*01f4*/ 	.word	0x0500000f


	//   ....[108]....
        /*01f8*/ 	.word	0x0500000f


	//   ....[109]....
        /*01fc*/ 	.word	0x0500000f


	//   ....[110]....
        /*0200*/ 	.word	0x0500000f


	//   ....[111]....
        /*0204*/ 	.word	0x0500000f


	//   ....[112]....
        /*0208*/ 	.word	0x0500000f


	//   ....[113]....
        /*020c*/ 	.word	0x0500000f


	//   ....[114]....
        /*0210*/ 	.word	0x0500000f


	//   ....[115]....
        /*0214*/ 	.word	0x0500000f


	//   ....[116]....
        /*0218*/ 	.word	0x0500000f


	//   ....[117]....
        /*021c*/ 	.word	0x0500000f


	//   ....[118]....
        /*0220*/ 	.word	0x0500000f


	//   ....[119]....
        /*0224*/ 	.word	0x0500000f


	//   ....[120]....
        /*0228*/ 	.word	0x0500000f


	//   ....[121]....
        /*022c*/ 	.word	0x0500000f


	//   ....[122]....
        /*0230*/ 	.word	0x0500000f


	//   ....[123]....
        /*0234*/ 	.word	0x0500000f


	//   ....[124]....
        /*0238*/ 	.word	0x0500000f


	//   ....[125]....
        /*023c*/ 	.word	0x0500000f


	//   ....[126]....
        /*0240*/ 	.word	0x0500000f


	//   ....[127]....
        /*0244*/ 	.word	0x0500000f


	//   ....[128]....
        /*0248*/ 	.word	0x0500000f


	//   ....[129]....
        /*024c*/ 	.word	0x0500000f


	//   ....[130]....
        /*0250*/ 	.word	0x0500000f


	//   ....[131]....
        /*0254*/ 	.word	0x0500000f


	//   ....[132]....
        /*0258*/ 	.word	0x0500000f


	//   ....[133]....
        /*025c*/ 	.word	0x0500000f


	//   ....[134]....
        /*0260*/ 	.word	0x0500000f


	//   ....[135]....
        /*0264*/ 	.word	0x0500000f


	//   ....[136]....
        /*0268*/ 	.word	0x0500000f


	//   ....[137]....
        /*026c*/ 	.word	0x0500000f


	//   ....[138]....
        /*0270*/ 	.word	0x0500000f


	//   ....[139]....
        /*0274*/ 	.word	0x0500000f


	//   ....[140]....
        /*0278*/ 	.word	0x0500000f


	//   ....[141]....
        /*027c*/ 	.word	0x0500000f


	//   ....[142]....
        /*0280*/ 	.word	0x0500000f


	//   ....[143]....
        /*0284*/ 	.word	0xffffffff


	//   ....[144]....
        /*0288*/ 	.word	0xffffffff


	//   ....[145]....
        /*028c*/ 	.word	0xffffffff


	//   ....[146]....
        /*0290*/ 	.word	0xffffffff


	//   ....[147]....
        /*0294*/ 	.word	0xffffffff


	//   ....[148]....
        /*0298*/ 	.word	0xffffffff


	//   ....[149]....
        /*029c*/ 	.word	0xffffffff


	//   ....[150]....
        /*02a0*/ 	.word	0xffffffff


	//----- nvinfo : EIATTR_COOP_GROUP_INSTR_OFFSETS
	.align		4
.L_342:
        /*02a4*/ 	.byte	0x04, 0x28
        /*02a6*/ 	.short	(.L_344 - .L_343)


	//   ....[0]....
.L_343:
        /*02a8*/ 	.word	0x00000080


	//   ....[1]....
        /*02ac*/ 	.word	0x00000090


	//   ....[2]....
        /*02b0*/ 	.word	0x000002b0


	//   ....[3]....
        /*02b4*/ 	.word	0x00000410


	//   ....[4]....
        /*02b8*/ 	.word	0x00000530


	//   ....[5]....
        /*02bc*/ 	.word	0x00000690


	//   ....[6]....
        /*02c0*/ 	.word	0x00001fe0


	//   ....[7]....
        /*02c4*/ 	.word	0x00009e80


	//   ....[8]....
        /*02c8*/ 	.word	0x0000bda0


	//   ....[9]....
        /*02cc*/ 	.word	0x0000d070


	//   ....[10]....
        /*02d0*/ 	.word	0x0000d600


	//   ....[11]....
        /*02d4*/ 	.word	0x0000e0a0


	//   ....[12]....
        /*02d8*/ 	.word	0x0000e250


	//   ....[13]....
        /*02dc*/ 	.word	0x0000e880


	//   ....[14]....
        /*02e0*/ 	.word	0x0000e950


	//   ....[15]....
        /*02e4*/ 	.word	0x000114b0


	//   ....[16]....
        /*02e8*/ 	.word	0x00012da0


	//   ....[17]....
        /*02ec*/ 	.word	0x00014450


	//   ....[18]....
        /*02f0*/ 	.word	0x00014490


	//   ....[19]....
        /*02f4*/ 	.word	0x000144d0


	//   ....[20]....
        /*02f8*/ 	.word	0x000144f0


	//   ....[21]....
        /*02fc*/ 	.word	0x00018b70


	//   ....[22]....
        /*0300*/ 	.word	0x00019f20


	//   ....[23]....
        /*0304*/ 	.word	0x0001b200


	//   ....[24]....
        /*0308*/ 	.word	0x0001b7c0


	//   ....[25]....
        /*030c*/ 	.word	0x0001c3b0


	//   ....[26]....
        /*0310*/ 	.word	0x0001c400


	//   ....[27]....
        /*0314*/ 	.word	0x0001c440


	//   ....[28]....
        /*0318*/ 	.word	0x0001c460


	//   ....[29]....
        /*031c*/ 	.word	0x00020b60


	//   ....[30]....
        /*0320*/ 	.word	0x00020d00


	//   ....[31]....
        /*0324*/ 	.word	0x00020d20


	//   ....[32]....
        /*0328*/ 	.word	0x00020d60


	//   ....[33]....
        /*032c*/ 	.word	0x00020d80


	//   ....[34]....
        /*0330*/ 	.word	0x00022290


	//   ....[35]....
        /*0334*/ 	.word	0x00022800


	//   ....[36]....
        /*0338*/ 	.word	0x00022820


	//   ....[37]....
        /*033c*/ 	.word	0x00022830


	//   ....[38]....
        /*0340*/ 	.word	0x00022840


	//   ....[39]....
        /*0344*/ 	.word	0x00022be0


	//   ....[40]....
        /*0348*/ 	.word	0x00022c20


	//   ....[41]....
        /*034c*/ 	.word	0x00023ab0


	//   ....[42]....
        /*0350*/ 	.word	0x00023ad0


	//   ....[43]....
        /*0354*/ 	.word	0x00024ce0


	//   ....[44]....
        /*0358*/ 	.word	0x000263a0


	//   ....[45]....
        /*035c*/ 	.word	0x000263c0


	//   ....[46]....
        /*0360*/ 	.word	0x000263d0


	//   ....[47]....
        /*0364*/ 	.word	0x00026410


	//   ....[48]....
        /*0368*/ 	.word	0x00026460


	//   ....[49]....
        /*036c*/ 	.word	0x00026480


	//   ....[50]....
        /*0370*/ 	.word	0x000264b0


	//   ....[51]....
        /*0374*/ 	.word	0x000264d0


	//   ....[52]....
        /*0378*/ 	.word	0x00026ab0


	//   ....[53]....
        /*037c*/ 	.word	0x00026af0


	//   ....[54]....
        /*0380*/ 	.word	0x00026b10


	//   ....[55]....
        /*0384*/ 	.word	0x00026bc0


	//   ....[56]....
        /*0388*/ 	.word	0x00026be0


	//   ....[57]....
        /*038c*/ 	.word	0x00026c90


	//   ....[58]....
        /*0390*/ 	.word	0x00026cb0


	//   ....[59]....
        /*0394*/ 	.word	0x00026cd0


	//   ....[60]....
        /*0398*/ 	.word	0x00027440


	//   ....[61]....
        /*039c*/ 	.word	0x00027470


	//   ....[62]....
        /*03a0*/ 	.word	0x00027500


	//   ....[63]....
        /*03a4*/ 	.word	0x000275b0


	//   ....[64]....
        /*03a8*/ 	.word	0x000276a0


	//   ....[65]....
        /*03ac*/ 	.word	0x00027770


	//   ....[66]....
        /*03b0*/ 	.word	0x000277d0


	//   ....[67]....
        /*03b4*/ 	.word	0x00027870


	//   ....[68]....
        /*03b8*/ 	.word	0x00027d20


	//   ....[69]....
        /*03bc*/ 	.word	0x00027d50


	//   ....[70]....
        /*03c0*/ 	.word	0x00027d80


	//   ....[71]....
        /*03c4*/ 	.word	0x00027db0


	//   ....[72]....
        /*03c8*/ 	.word	0x00027de0


	//   ....[73]....
        /*03cc*/ 	.word	0x00027e30


	//   ....[74]....
        /*03d0*/ 	.word	0x00027fb0


	//   ....[75]....
        /*03d4*/ 	.word	0x00027fe0


	//   ....[76]....
        /*03d8*/ 	.word	0x000289e0


	//   ....[77]....
        /*03dc*/ 	.word	0x00028a00


	//   ....[78]....
        /*03e0*/ 	.word	0x00028a10


	//   ....[79]....
        /*03e4*/ 	.word	0x00028a30


	//   ....[80]....
        /*03e8*/ 	.word	0x00028a50


	//   ....[81]....
        /*03ec*/ 	.word	0x00028a80


	//   ....[82]....
        /*03f0*/ 	.word	0x00028aa0


	//   ....[83]....
        /*03f4*/ 	.word	0x00028ad0


	//   ....[84]....
        /*03f8*/ 	.word	0x00028e30


	//   ....[85]....
        /*03fc*/ 	.word	0x00028e60


	//   ....[86]....
        /*0400*/ 	.word	0x00028e90


	//   ....[87]....
        /*0404*/ 	.word	0x00028eb0


	//   ....[88]....
        /*0408*/ 	.word	0x00028ec0


	//   ....[89]....
        /*040c*/ 	.word	0x00028ee0


	//   ....[90]....
        /*0410*/ 	.word	0x00028f80


	//   ....[91]....
        /*0414*/ 	.word	0x00028fc0


	//   ....[92]....
        /*0418*/ 	.word	0x000294c0


	//   ....[93]....
        /*041c*/ 	.word	0x00029a20


	//   ....[94]....
        /*0420*/ 	.word	0x00029b10


	//   ....[95]....
        /*0424*/ 	.word	0x00029bb0


	//   ....[96]....
        /*0428*/ 	.word	0x00029c30


	//   ....[97]....
        /*042c*/ 	.word	0x00029ce0


	//   ....[98]....
        /*0430*/ 	.word	0x00029d40


	//   ....[99]....
        /*0434*/ 	.word	0x00029df0


	//   ....[100]....
        /*0438*/ 	.word	0x00029e50


	//   ....[101]....
        /*043c*/ 	.word	0x00029f00


	//   ....[102]....
        /*0440*/ 	.word	0x00029f90


	//   ....[103]....
        /*0444*/ 	.word	0x00029fe0


	//   ....[104]....
        /*0448*/ 	.word	0x0002a0b0


	//   ....[105]....
        /*044c*/ 	.word	0x0002a1c0


	//   ....[106]....
        /*0450*/ 	.word	0x0002a250


	//   ....[107]....
        /*0454*/ 	.word	0x0002a340


	//   ....[108]....
        /*0458*/ 	.word	0x0002a3c0


	//   ....[109]....
        /*045c*/ 	.word	0x0002a4a0


	//   ....[110]....
        /*0460*/ 	.word	0x0002a530


	//   ....[111]....
        /*0464*/ 	.word	0x0002a610


	//   ....[112]....
        /*0468*/ 	.word	0x0002a870


	//   ....[113]....
        /*046c*/ 	.word	0x0002a8e0


	//   ....[114]....
        /*0470*/ 	.word	0x0002ab10


	//   ....[115]....
        /*0474*/ 	.word	0x0002ab80


	//   ....[116]....
        /*0478*/ 	.word	0x0002ad50


	//   ....[117]....
        /*047c*/ 	.word	0x0002ada0


	//   ....[118]....
        /*0480*/ 	.word	0x0002aef0


	//   ....[119]....
        /*0484*/ 	.word	0x0002afe0


	//   ....[120]....
        /*0488*/ 	.word	0x0002b230


	//   ....[121]....
        /*048c*/ 	.word	0x0002b280


	//   ....[122]....
        /*0490*/ 	.word	0x0002b440


	//   ....[123]....
        /*0494*/ 	.word	0x0002b490


	//   ....[124]....
        /*0498*/ 	.word	0x0002b650


	//   ....[125]....
        /*049c*/ 	.word	0x0002b6a0


	//   ....[126]....
        /*04a0*/ 	.word	0x0002b780


	//   ....[127]....
        /*04a4*/ 	.word	0x0002b820


	//   ....[128]....
        /*04a8*/ 	.word	0x0002b880


	//   ....[129]....
        /*04ac*/ 	.word	0x0002b920


	//   ....[130]....
        /*04b0*/ 	.word	0x0002b980


	//   ....[131]....
        /*04b4*/ 	.word	0x0002ba20


	//   ....[132]....
        /*04b8*/ 	.word	0x0002ba80


	//   ....[133]....
        /*04bc*/ 	.word	0x0002bb20


	//   ....[134]....
        /*04c0*/ 	.word	0x0002bc00


	//   ....[135]....
        /*04c4*/ 	.word	0x0002bcd0


	//   ....[136]....
        /*04c8*/ 	.word	0x0002bda0


	//   ....[137]....
        /*04cc*/ 	.word	0x0002bea0


	//   ....[138]....
        /*04d0*/ 	.word	0x0002bfc0


	//   ....[139]....
        /*04d4*/ 	.word	0x0002c0a0


	//   ....[140]....
        /*04d8*/ 	.word	0x0002c1b0


	//   ....[141]....
        /*04dc*/ 	.word	0x0002c280


	//   ....[142]....
        /*04e0*/ 	.word	0x0002c390


	//   ....[143]....
        /*04e4*/ 	.word	0x0002e390


	//   ....[144]....
        /*04e8*/ 	.word	0x0002fad0


	//   ....[145]....
        /*04ec*/ 	.word	0x00030190


	//   ....[146]....
        /*04f0*/ 	.word	0x00030ed0


	//   ....[147]....
        /*04f4*/ 	.word	0x00030f10


	//   ....[148]....
        /*04f8*/ 	.word	0x00030f80


	//   ....[149]....
        /*04fc*/ 	.word	0x00030fa0


	//   ....[150]....
        /*0500*/ 	.word	0x0003e120


	//----- nvinfo : EIATTR_REG_RECONFIG
	.align		4
.L_344:
        /*0504*/ 	.byte	0x01, 0x54
	.zero		2


	//----- nvinfo : EIATTR_SYSCALL_OFFSETS
	.align		4
        /*0508*/ 	.byte	0x04, 0x46
        /*050a*/ 	.short	(.L_346 - .L_345)


	//   ....[0]....
.L_345:
        /*050c*/ 	.word	0x0000a240


	//   ....[1]....
        /*0510*/ 	.word	0x000258a0


	//   ....[2]....
        /*0514*/ 	.word	0x000259e0


	//   ....[3]....
        /*0518*/ 	.word	0x00025ad0


	//   ....[4]....
        /*051c*/ 	.word	0x00026760


	//   ....[5]....
        /*0520*/ 	.word	0x00026f90


	//----- nvinfo : EIATTR_MBARRIER_INSTR_OFFSETS
	.align		4
.L_346:
        /*0524*/ 	.byte	0x04, 0x39
        /*0526*/ 	.short	(.L_348 - .L_347)


	//   ....[0]....
.L_347:
        /*0528*/ 	.word	0x00000190
        /*052c*/ 	.word	0x000000ff
        /*0530*/ 	.word	0x00038800
        /*0534*/ 	.short	0x0100
        /*0536*/ 	.byte	0x08
	.zero		1


	//   ....[1]....
        /*0538*/ 	.word	0x000001a0
        /*053c*/ 	.word	0x000000ff
        /*0540*/ 	.word	0x00038810
        /*0544*/ 	.short	0x0100
        /*0546*/ 	.byte	0x08
	.zero		1


	//   ....[2]....
        /*0548*/ 	.word	0x000001b0
        /*054c*/ 	.word	0x000000ff
        /*0550*/ 	.word	0x00038820
        /*0554*/ 	.short	0x0100
        /*0556*/ 	.byte	0x08
	.zero		1


	//   ....[3]....
        /*0558*/ 	.word	0x00000260
        /*055c*/ 	.word	0x000000ff
        /*0560*/ 	.word	0x00038830
        /*0564*/ 	.short	0x0100
        /*0566*/ 	.byte	0x06
	.zero		1


	//   ....[4]....
        /*0568*/ 	.word	0x00000270
        /*056c*/ 	.word	0x000000ff
        /*0570*/ 	.word	0x00038840
        /*0574*/ 	.short	0x0100
        /*0576*/ 	.byte	0x06
	.zero		1


	//   ....[5]....
        /*0578*/ 	.word	0x00000280
        /*057c*/ 	.word	0x000000ff
        /*0580*/ 	.word	0x00038838
        /*0584*/ 	.short	0x0100
        /*0586*/ 	.byte	0x06
	.zero		1


	//   ....[6]....
        /*0588*/ 	.word	0x00000290
        /*058c*/ 	.word	0x000000ff
        /*0590*/ 	.word	0x00038848
        /*0594*/ 	.short	0x0100
        /*0596*/ 	.byte	0x06
	.zero		1


	//   ....[7]....
        /*0598*/ 	.word	0x000003c0
        /*059c*/ 	.word	0x000000ff
        /*05a0*/ 	.word	0x00038850
        /*05a4*/ 	.short	0x0100
        /*05a6*/ 	.byte	0x08
	.zero		1


	//   ....[8]....
        /*05a8*/ 	.word	0x000003d0
        /*05ac*/ 	.word	0x000000ff
        /*05b0*/ 	.word	0x00038860
        /*05b4*/ 	.short	0x0100
        /*05b6*/ 	.byte	0x08
	.zero		1


	//   ....[9]....
        /*05b8*/ 	.word	0x000003e0
        /*05bc*/ 	.word	0x000000ff
        /*05c0*/ 	.word	0x00038858
        /*05c4*/ 	.short	0x0100
        /*05c6*/ 	.byte	0x08
	.zero		1


	//   ....[10]....
        /*05c8*/ 	.word	0x000003f0
        /*05cc*/ 	.word	0x000000ff
        /*05d0*/ 	.word	0x00038868
        /*05d4*/ 	.short	0x0100
        /*05d6*/ 	.byte	0x08
	.zero		1


	//   ....[11]....
        /*05d8*/ 	.word	0x000004e0
        /*05dc*/ 	.word	0x000000ff
        /*05e0*/ 	.word	0x00038870
        /*05e4*/ 	.short	0x0100
        /*05e6*/ 	.byte	0x06
	.zero		1


	//   ....[12]....
        /*05e8*/ 	.word	0x000004f0
        /*05ec*/ 	.word	0x000000ff
        /*05f0*/ 	.word	0x00038880
        /*05f4*/ 	.short	0x0100
        /*05f6*/ 	.byte	0x06
	.zero		1


	//   ....[13]....
        /*05f8*/ 	.word	0x00000500
        /*05fc*/ 	.word	0x000000ff
        /*0600*/ 	.word	0x00038878
        /*0604*/ 	.short	0x0100
        /*0606*/ 	.byte	0x06
	.zero		1


	//   ....[14]....
        /*0608*/ 	.word	0x00000510
        /*060c*/ 	.word	0x000000ff
        /*0610*/ 	.word	0x00038888
        /*0614*/ 	.short	0x0100
        /*0616*/ 	.byte	0x06
	.zero		1


	//   ....[15]....
        /*0618*/ 	.word	0x00000640
        /*061c*/ 	.word	0x000000ff
        /*0620*/ 	.word	0x00038890
        /*0624*/ 	.short	0x0100
        /*0626*/ 	.byte	0x08
	.zero		1


	//   ....[16]....
        /*0628*/ 	.word	0x00000650
        /*062c*/ 	.word	0x000000ff
        /*0630*/ 	.word	0x000388a0
        /*0634*/ 	.short	0x0100
        /*0636*/ 	.byte	0x08
	.zero		1


	//   ....[17]....
        /*0638*/ 	.word	0x00000660
        /*063c*/ 	.word	0x000000ff
        /*0640*/ 	.word	0x00038898
        /*0644*/ 	.short	0x0100
        /*0646*/ 	.byte	0x08
	.zero		1


	//   ....[18]....
        /*0648*/ 	.word	0x00000670
        /*064c*/ 	.word	0x000000ff
        /*0650*/ 	.word	0x000388a8
        /*0654*/ 	.short	0x0100
        /*0656*/ 	.byte	0x08
	.zero		1


	//   ....[19]....
        /*0658*/ 	.word	0x000007b0
        /*065c*/ 	.word	0x000000ff
        /*0660*/ 	.word	0x000388b0
        /*0664*/ 	.short	0x0100
        /*0666*/ 	.byte	0x08
	.zero		1


	//   ....[20]....
        /*0668*/ 	.word	0x000007c0
        /*066c*/ 	.word	0x000000ff
        /*0670*/ 	.word	0x000388c0
        /*0674*/ 	.short	0x0100
        /*0676*/ 	.byte	0x08
	.zero		1


	//   ....[21]....
        /*0678*/ 	.word	0x000007d0
        /*067c*/ 	.word	0x000000ff
        /*0680*/ 	.word	0x000388b8
        /*0684*/ 	.short	0x0100
        /*0686*/ 	.byte	0x08
	.zero		1


	//   ....[22]....
        /*0688*/ 	.word	0x000007e0
        /*068c*/ 	.word	0x000000ff
        /*0690*/ 	.word	0x000388c8
        /*0694*/ 	.short	0x0100
        /*0696*/ 	.byte	0x08
	.zero		1


	//   ....[23]....
        /*0698*/ 	.word	0x000044b0
        /*069c*/ 	.word	0x00000004
        /*06a0*/ 	.word	0x00000000
        /*06a4*/ 	.short	0x0101
        /*06a6*/ 	.byte	0x3f
	.zero		1


	//   ....[24]....
        /*06a8*/ 	.word	0x00008220
        /*06ac*/ 	.word	0x00000004
        /*06b0*/ 	.word	0x00000000
        /*06b4*/ 	.short	0x0101
        /*06b6*/ 	.byte	0x3f
	.zero		1


	//   ....[25]....
        /*06b8*/ 	.word	0x0000a820
        /*06bc*/ 	.word	0x000000ff
        /*06c0*/ 	.word	0x00038800
        /*06c4*/ 	.short	0x010a
        /*06c6*/ 	.byte	0x2b
	.zero		1


	//   ....[26]....
        /*06c8*/ 	.word	0x0000ac00
        /*06cc*/ 	.word	0x0000000c
        /*06d0*/ 	.word	0x00000000
        /*06d4*/ 	.short	0x010a
        /*06d6*/ 	.byte	0x3f
	.zero		1


	//   ....[27]....
        /*06d8*/ 	.word	0x0000ac60
        /*06dc*/ 	.word	0x0000000c
        /*06e0*/ 	.word	0x00000000
        /*06e4*/ 	.short	0x010a
        /*06e6*/ 	.byte	0x3f
	.zero		1


	//   ....[28]....
        /*06e8*/ 	.word	0x0000b010
        /*06ec*/ 	.word	0x000000ff
        /*06f0*/ 	.word	0x00038810
        /*06f4*/ 	.short	0x010a
        /*06f6*/ 	.byte	0x2b
	.zero		1


	//   ....[29]....
        /*06f8*/ 	.word	0x0000b110
        /*06fc*/ 	.word	0x00000008
        /*0700*/ 	.word	0x00000000
        /*0704*/ 	.short	0x010a
        /*0706*/ 	.byte	0x3f
	.zero		1


	//   ....[30]....
        /*0708*/ 	.word	0x0000b170
        /*070c*/ 	.word	0x00000008
        /*0710*/ 	.word	0x00000000
        /*0714*/ 	.short	0x010a
        /*0716*/ 	.byte	0x3f
	.zero		1


	//   ....[31]....
        /*0718*/ 	.word	0x0000cd60
        /*071c*/ 	.word	0x00000003
        /*0720*/ 	.word	0x00000000
        /*0724*/ 	.short	0x0101
        /*0726*/ 	.byte	0x3f
	.zero		1


	//   ....[32]....
        /*0728*/ 	.word	0x000115c0
        /*072c*/ 	.word	0x00000000
        /*0730*/ 	.word	0x00000000
        /*0734*/ 	.short	0x0101
        /*0736*/ 	.byte	0x3f
	.zero		1


	//   ....[33]....
        /*0738*/ 	.word	0x00011cd0
        /*073c*/ 	.word	0x00000004
        /*0740*/ 	.word	0x00000000
        /*0744*/ 	.short	0x010a
        /*0746*/ 	.byte	0x3f
	.zero		1


	//   ....[34]....
        /*0748*/ 	.word	0x00011d70
        /*074c*/ 	.word	0x00000006
        /*0750*/ 	.word	0x00000000
        /*0754*/ 	.short	0x010a
        /*0756*/ 	.byte	0x3f
	.zero		1


	//   ....[35]....
        /*0758*/ 	.word	0x00012190
        /*075c*/ 	.word	0x0000000c
        /*0760*/ 	.word	0x00000000
        /*0764*/ 	.short	0x010a
        /*0766*/ 	.byte	0x3f
	.zero		1


	//   ....[36]....
        /*0768*/ 	.word	0x000121f0
        /*076c*/ 	.word	0x0000000c
        /*0770*/ 	.word	0x00000000
        /*0774*/ 	.short	0x010a
        /*0776*/ 	.byte	0x3f
	.zero		1


	//   ....[37]....
        /*0778*/ 	.word	0x00013de0
        /*077c*/ 	.word	0x00000005
        /*0780*/ 	.word	0x00000000
        /*0784*/ 	.short	0x0101
        /*0786*/ 	.byte	0x3f
	.zero		1


	//   ....[38]....
        /*0788*/ 	.word	0x00018c80
        /*078c*/ 	.word	0x00000002
        /*0790*/ 	.word	0x00000000
        /*0794*/ 	.short	0x0101
        /*0796*/ 	.byte	0x3f
	.zero		1


	//   ....[39]....
        /*0798*/ 	.word	0x00018e50
        /*079c*/ 	.word	0x00000004
        /*07a0*/ 	.word	0x00000000
        /*07a4*/ 	.short	0x010a
        /*07a6*/ 	.byte	0x3f
	.zero		1


	//   ....[40]....
        /*07a8*/ 	.word	0x00018ef0
        /*07ac*/ 	.word	0x00000006
        /*07b0*/ 	.word	0x00000000
        /*07b4*/ 	.short	0x010a
        /*07b6*/ 	.byte	0x3f
	.zero		1


	//   ....[41]....
        /*07b8*/ 	.word	0x00019310
        /*07bc*/ 	.word	0x0000000c
        /*07c0*/ 	.word	0x00000000
        /*07c4*/ 	.short	0x010a
        /*07c6*/ 	.byte	0x3f
	.zero		1


	//   ....[42]....
        /*07c8*/ 	.word	0x00019370
        /*07cc*/ 	.word	0x0000000c
        /*07d0*/ 	.word	0x00000000
        /*07d4*/ 	.short	0x010a
        /*07d6*/ 	.byte	0x3f
	.zero		1


	//   ....[43]....
        /*07d8*/ 	.word	0x0001af60
        /*07dc*/ 	.word	0x00000005
        /*07e0*/ 	.word	0x00000000
        /*07e4*/ 	.short	0x0101
        /*07e6*/ 	.byte	0x3f
	.zero		1


	//   ....[44]....
        /*07e8*/ 	.word	0x00020c70
        /*07ec*/ 	.word	0x00000002
        /*07f0*/ 	.word	0x00000000
        /*07f4*/ 	.short	0x0101
        /*07f6*/ 	.byte	0x3f
	.zero		1


	//   ....[45]....
        /*07f8*/ 	.word	0x00022260
        /*07fc*/ 	.word	0x000000ff
        /*0800*/ 	.word	0x00000000
        /*0804*/ 	.short	0x0101
        /*0806*/ 	.byte	0x04
	.zero		1


	//   ....[46]....
        /*0808*/ 	.word	0x00026150
        /*080c*/ 	.word	0x000000ff
        /*0810*/ 	.word	0x00038840
        /*0814*/ 	.short	0x010a
        /*0816*/ 	.byte	0x2d
	.zero		1


	//   ....[47]....
        /*0818*/ 	.word	0x00026590
        /*081c*/ 	.word	0x000000ff
        /*0820*/ 	.word	0x00038830
        /*0824*/ 	.short	0x0107
        /*0826*/ 	.byte	0x2d
	.zero		1


	//   ....[48]....
        /*0828*/ 	.word	0x00026600
        /*082c*/ 	.word	0x000000ff
        /*0830*/ 	.word	0x00038830
        /*0834*/ 	.short	0x0101
        /*0836*/ 	.byte	0x2d
	.zero		1


	//   ....[49]....
        /*0838*/ 	.word	0x00026e10
        /*083c*/ 	.word	0x000000ff
        /*0840*/ 	.word	0x00038800
        /*0844*/ 	.short	0x0107
        /*0846*/ 	.byte	0x2d
	.zero		1


	//   ....[50]....
        /*0848*/ 	.word	0x00026e60
        /*084c*/ 	.word	0x000000ff
        /*0850*/ 	.word	0x00038800
        /*0854*/ 	.short	0x0101
        /*0856*/ 	.byte	0x2d
	.zero		1


	//   ....[51]....
        /*0858*/ 	.word	0x00027ae0
        /*085c*/ 	.word	0x000000ff
        /*0860*/ 	.word	0x00038810
        /*0864*/ 	.short	0x0107
        /*0866*/ 	.byte	0x2d
	.zero		1


	//   ....[52]....
        /*0868*/ 	.word	0x00027b40
        /*086c*/ 	.word	0x000000ff
        /*0870*/ 	.word	0x00038810
        /*0874*/ 	.short	0x0101
        /*0876*/ 	.byte	0x2d
	.zero		1


	//   ....[53]....
        /*0878*/ 	.word	0x00027b50
        /*087c*/ 	.word	0x000000ff
        /*0880*/ 	.word	0x00038820
        /*0884*/ 	.short	0x010a
        /*0886*/ 	.byte	0x2d
	.zero		1


	//   ....[54]....
        /*0888*/ 	.word	0x00027ba0
        /*088c*/ 	.word	0x000000ff
        /*0890*/ 	.word	0x00038860
        /*0894*/ 	.short	0x010a
        /*0896*/ 	.byte	0x2d
	.zero		1


	//   ....[55]....
        /*0898*/ 	.word	0x000283c0
        /*089c*/ 	.word	0x000000ff
        /*08a0*/ 	.word	0x00038850
        /*08a4*/ 	.short	0x0107
        /*08a6*/ 	.byte	0x2d
	.zero		1


	//   ....[56]....
        /*08a8*/ 	.word	0x00028440
        /*08ac*/ 	.word	0x000000ff
        /*08b0*/ 	.word	0x00038850
        /*08b4*/ 	.short	0x0101
        /*08b6*/ 	.byte	0x2d
	.zero		1


	//   ....[57]....
        /*08b8*/ 	.word	0x000287e0
        /*08bc*/ 	.word	0x0000000a
        /*08c0*/ 	.word	0x00038840
        /*08c4*/ 	.short	0x010a
        /*08c6*/ 	.byte	0x3f
	.zero		1


	//   ....[58]....
        /*08c8*/ 	.word	0x00028b70
        /*08cc*/ 	.word	0x0000000a
        /*08d0*/ 	.word	0x00038830
        /*08d4*/ 	.short	0x0107
        /*08d6*/ 	.byte	0x3f
	.zero		1


	//   ....[59]....
        /*08d8*/ 	.word	0x00028c20
        /*08dc*/ 	.word	0x0000000a
        /*08e0*/ 	.word	0x00038830
        /*08e4*/ 	.short	0x0101
        /*08e6*/ 	.byte	0x3f
	.zero		1


	//   ....[60]....
        /*08e8*/ 	.word	0x00028c50
        /*08ec*/ 	.word	0x0000000a
        /*08f0*/ 	.word	0x00038860
        /*08f4*/ 	.short	0x010a
        /*08f6*/ 	.byte	0x3f
	.zero		1


	//   ....[61]....
        /*08f8*/ 	.word	0x00029290
        /*08fc*/ 	.word	0x0000000a
        /*0900*/ 	.word	0x00038850
        /*0904*/ 	.short	0x0107
        /*0906*/ 	.byte	0x3f
	.zero		1


	//   ....[62]....
        /*0908*/ 	.word	0x00029350
        /*090c*/ 	.word	0x0000000a
        /*0910*/ 	.word	0x00038850
        /*0914*/ 	.short	0x0101
        /*0916*/ 	.byte	0x3f
	.zero		1


	//   ....[63]....
        /*0918*/ 	.word	0x00029440
        /*091c*/ 	.word	0x00000005
        /*0920*/ 	.word	0x00038820
        /*0924*/ 	.short	0x010a
        /*0926*/ 	.byte	0x3f
	.zero		1


	//   ....[64]....
        /*0928*/ 	.word	0x000295b0
        /*092c*/ 	.word	0x00000003
        /*0930*/ 	.word	0x00038840
        /*0934*/ 	.short	0x010a
        /*0936*/ 	.byte	0x3f
	.zero		1


	//   ....[65]....
        /*0938*/ 	.word	0x00029650
        /*093c*/ 	.word	0x00000005
        /*0940*/ 	.word	0x00038840
        /*0944*/ 	.short	0x010a
        /*0946*/ 	.byte	0x3f
	.zero		1


	//   ....[66]....
        /*0948*/ 	.word	0x00029690
        /*094c*/ 	.word	0x00000003
        /*0950*/ 	.word	0x00038860
        /*0954*/ 	.short	0x010a
        /*0956*/ 	.byte	0x3f
	.zero		1


	//   ....[67]....
        /*0958*/ 	.word	0x000296d0
        /*095c*/ 	.word	0x00000005
        /*0960*/ 	.word	0x00038860
        /*0964*/ 	.short	0x010a
        /*0966*/ 	.byte	0x3f
	.zero		1


	//   ....[68]....
        /*0968*/ 	.word	0x00029740
        /*096c*/ 	.word	0x00000003
        /*0970*/ 	.word	0x00038800
        /*0974*/ 	.short	0x010a
        /*0976*/ 	.byte	0x3f
	.zero		1


	//   ....[69]....
        /*0978*/ 	.word	0x00029790
        /*097c*/ 	.word	0x0000000c
        /*0980*/ 	.word	0x00000000
        /*0984*/ 	.short	0x010a
        /*0986*/ 	.byte	0x3f
	.zero		1


	//   ....[70]....
        /*0988*/ 	.word	0x000297f0
        /*098c*/ 	.word	0x00000004
        /*0990*/ 	.word	0x00038810
        /*0994*/ 	.short	0x010a
        /*0996*/ 	.byte	0x3f
	.zero		1


	//   ....[71]....
        /*0998*/ 	.word	0x00029840
        /*099c*/ 	.word	0x00000008
        /*09a0*/ 	.word	0x00000000
        /*09a4*/ 	.short	0x010a
        /*09a6*/ 	.byte	0x3f
	.zero		1


	//   ....[72]....
        /*09a8*/ 	.word	0x00029890
        /*09ac*/ 	.word	0x00000006
        /*09b0*/ 	.word	0x00000000
        /*09b4*/ 	.short	0x010a
        /*09b6*/ 	.byte	0x3f
	.zero		1


	//   ....[73]....
        /*09b8*/ 	.word	0x000298e0
        /*09bc*/ 	.word	0x0000000c
        /*09c0*/ 	.word	0x00000000
        /*09c4*/ 	.short	0x010a
        /*09c6*/ 	.byte	0x3f
	.zero		1


	//   ....[74]....
        /*09c8*/ 	.word	0x00029930
        /*09cc*/ 	.word	0x00000006
        /*09d0*/ 	.word	0x00000000
        /*09d4*/ 	.short	0x010a
        /*09d6*/ 	.byte	0x3f
	.zero		1


	//   ....[75]....
        /*09d8*/ 	.word	0x00029980
        /*09dc*/ 	.word	0x0000000c
        /*09e0*/ 	.word	0x00000000
        /*09e4*/ 	.short	0x010a
        /*09e6*/ 	.byte	0x3f
	.zero		1


	//   ....[76]....
        /*09e8*/ 	.word	0x00029a60
        /*09ec*/ 	.word	0x00000003
        /*09f0*/ 	.word	0x00038840
        /*09f4*/ 	.short	0x010a
        /*09f6*/ 	.byte	0x3f
	.zero		1


	//   ....[77]....
        /*09f8*/ 	.word	0x0002ade0
        /*09fc*/ 	.word	0x00000003
        /*0a00*/ 	.word	0x00038820
        /*0a04*/ 	.short	0x010a
        /*0a06*/ 	.byte	0x3f
	.zero		1


	//   ....[78]....
        /*0a08*/ 	.word	0x0002ae40
        /*0a0c*/ 	.word	0x00000003
        /*0a10*/ 	.word	0x00038860
        /*0a14*/ 	.short	0x010a
        /*0a16*/ 	.byte	0x3f
	.zero		1


	//   ....[79]....
        /*0a18*/ 	.word	0x0002b6d0
        /*0a1c*/ 	.word	0x0000000a
        /*0a20*/ 	.word	0x00038840
        /*0a24*/ 	.short	0x010a
        /*0a26*/ 	.byte	0x3f
	.zero		1


	//   ....[80]....
        /*0a28*/ 	.word	0x0002bb50
        /*0a2c*/ 	.word	0x0000000a
        /*0a30*/ 	.word	0x00038860
        /*0a34*/ 	.short	0x010a
        /*0a36*/ 	.byte	0x3f
	.zero		1


	//   ....[81]....
        /*0a38*/ 	.word	0x0002c2b0
        /*0a3c*/ 	.word	0x00000005
        /*0a40*/ 	.word	0x00038820
        /*0a44*/ 	.short	0x010a
        /*0a46*/ 	.byte	0x3f
	.zero		1


	//   ....[82]....
        /*0a48*/ 	.word	0x0002c450
        /*0a4c*/ 	.word	0x00000003
        /*0a50*/ 	.word	0x00038840
        /*0a54*/ 	.short	0x010a
        /*0a56*/ 	.byte	0x3f
	.zero		1


	//   ....[83]....
        /*0a58*/ 	.word	0x0002c4a0
        /*0a5c*/ 	.word	0x00000005
        /*0a60*/ 	.word	0x00038840
        /*0a64*/ 	.short	0x010a
        /*0a66*/ 	.byte	0x3f
	.zero		1


	//   ....[84]....
        /*0a68*/ 	.word	0x0002c4f0
        /*0a6c*/ 	.word	0x00000003
        /*0a70*/ 	.word	0x00038860
        /*0a74*/ 	.short	0x010a
        /*0a76*/ 	.byte	0x3f
	.zero		1


	//   ....[85]....
        /*0a78*/ 	.word	0x0002c8b0
        /*0a7c*/ 	.word	0x00000018
        /*0a80*/ 	.word	0x00000000
        /*0a84*/ 	.short	0x010a
        /*0a86*/ 	.byte	0x3f
	.zero		1


	//   ....[86]....
        /*0a88*/ 	.word	0x0002c9f0
        /*0a8c*/ 	.word	0x0000000b
        /*0a90*/ 	.word	0x00000000
        /*0a94*/ 	.short	0x010a
        /*0a96*/ 	.byte	0x3f
	.zero		1


	//   ....[87]....
        /*0a98*/ 	.word	0x0002d050
        /*0a9c*/ 	.word	0x0000003a
        /*0aa0*/ 	.word	0x00000000
        /*0aa4*/ 	.short	0x010a
        /*0aa6*/ 	.byte	0x3f
	.zero		1


	//   ....[88]....
        /*0aa8*/ 	.word	0x0002d190
        /*0aac*/ 	.word	0x00000014
        /*0ab0*/ 	.word	0x00000000
        /*0ab4*/ 	.short	0x010a
        /*0ab6*/ 	.byte	0x3f
	.zero		1


	//   ....[89]....
        /*0ab8*/ 	.word	0x0002f6b0
        /*0abc*/ 	.word	0x0000000b
        /*0ac0*/ 	.word	0x00000000
        /*0ac4*/ 	.short	0x0101
        /*0ac6*/ 	.byte	0x3f
	.zero		1


	//   ....[90]....
        /*0ac8*/ 	.word	0x0003e2b0
        /*0acc*/ 	.word	0x00000007
        /*0ad0*/ 	.word	0x00000000
        /*0ad4*/ 	.short	0x0101
        /*0ad6*/ 	.byte	0x3f
	.zero		1


	//   ....[91]....
        /*0ad8*/ 	.word	0x0003e2e0
        /*0adc*/ 	.word	0x0000000b
        /*0ae0*/ 	.word	0x00000000
        /*0ae4*/ 	.short	0x010a
        /*0ae6*/ 	.byte	0x3f
	.zero		1


	//   ....[92]....
        /*0ae8*/ 	.word	0x0003e330
        /*0aec*/ 	.word	0x00000014
        /*0af0*/ 	.word	0x00000000
        /*0af4*/ 	.short	0x010a
        /*0af6*/ 	.byte	0x3f
	.zero		1


	//----- nvinfo : EIATTR_NUM_MBARRIERS
	.align		4
.L_348:
        /*0af8*/ 	.byte	0x03, 0x38
        /*0afa*/ 	.short	0x0017


	//----- nvinfo : EIATTR_EXIT_INSTR_OFFSETS
	.align		4
        /*0afc*/ 	.byte	0x04, 0x1c
        /*0afe*/ 	.short	(.L_350 - .L_349)


	//   ....[0]....
.L_349:
        /*0b00*/ 	.word	0x00029720


	//----- nvinfo : EIATTR_MAX_THREADS
	.align		4
.L_350:
        /*0b04*/ 	.byte	0x04, 0x05
        /*0b06*/ 	.short	(.L_352 - .L_351)
.L_351:
        /*0b08*/ 	.word	0x00000180
        /*0b0c*/ 	.word	0x00000001
        /*0b10*/ 	.word	0x00000001


	//----- nvinfo : EIATTR_CRS_STACK_SIZE
	.align		4
.L_352:
        /*0b14*/ 	.byte	0x04, 0x1e
        /*0b16*/ 	.short	(.L_354 - .L_353)
.L_353:
        /*0b18*/ 	.word	0x00000000


	//----- nvinfo : EIATTR_CBANK_PARAM_SIZE
	.align		4
.L_354:
        /*0b1c*/ 	.byte	0x03, 0x19
        /*0b1e*/ 	.short	0x0b70


	//----- nvinfo : EIATTR_PARAM_CBANK
	.align		4
        /*0b20*/ 	.byte	0x04, 0x0a
        /*0b22*/ 	.short	(.L_356 - .L_355)
	.align		4
.L_355:
        /*0b24*/ 	.word	index@(.nv.constant0._ZN7cutlass13device_kernelIN5flash11enable_sm90INS1_16FlashAttnFwdSm90INS1_25CollectiveMainloopFwdSm90ILi2EN4cute5tupleIJNS5_1CILi1EEES8_S8_EEENS6_IJNS7_ILi64EEESA_SA_EEELi512ENS_10bfloat16_tEfNS_4arch4Sm90ELb0ELb1ELb1ELb0ELb1ELb0ELb1ELb0ELb0ELb1ELb1ELb0EEENS1_21CollectiveEpilogueFwdINS6_IJSA_NS7_ILi512EEESA_EEES9_SC_SE_Li256ELb0ELb1ELb1ELb0EEENS1_19SingleTileSchedulerILb0ELb1ELb1ELi64EEEEEEEEEvNT_6ParamsE)
        /*0b28*/ 	.short	0x0210
        /*0b2a*/ 	.short	0x0b70


	//----- nvinfo : EIATTR_SW_WAR
	.align		4
.L_356:
        /*0b2c*/ 	.byte	0x04, 0x36
        /*0b2e*/ 	.short	(.L_358 - .L_357)
.L_357:
        /*0b30*/ 	.word	0x00000008
.L_358:


//--------------------- .nv.info._ZN7cutlass13device_kernelIN5flash11enable_sm90INS1_16FlashAttnFwdSm90INS1_25CollectiveMainloopFwdSm90ILi2EN4cute5tupleIJNS5_1CILi1EEES8_S8_EEENS6_IJNS7_ILi64EEESA_SA_EEELi512ENS_10bfloat16_tEfNS_4arch4Sm90ELb0ELb1ELb1ELb1ELb1ELb0ELb0ELb0ELb0ELb1ELb1ELb0EEENS1_21CollectiveEpilogueFwdINS6_IJSA_NS7_ILi512EEESA_EEES9_SC_SE_Li256ELb1ELb1ELb1ELb0EEENS1_36VarlenDynamicPersistentTileSchedulerILi64ELi64ELi256ELi128ELb1ELb1ELb1ELb1ELb0ELb1EEEEEEEEEvNT_6ParamsE --------------------------
	.section	.nv.info._ZN7cutlass13device_kernelIN5flash11enable_sm90INS1_16FlashAttnFwdSm90INS1_25CollectiveMainloopFwdSm90ILi2EN4cute5tupleIJNS5_1CILi1EEES8_S8_EEENS6_IJNS7_ILi64EEESA_SA_EEELi512ENS_10bfloat16_tEfNS_4arch4Sm90ELb0ELb1ELb1ELb1ELb1ELb0ELb0ELb0ELb0ELb1ELb1ELb0EEENS1_21CollectiveEpilogueFwdINS6_IJSA_NS7_ILi512EEESA_EEES9_SC_SE_Li256ELb1ELb1ELb1ELb0EEENS1_36VarlenDynamicPersistentTileSchedulerILi64ELi64ELi256ELi128ELb1ELb1ELb1ELb1ELb0ELb1EEEEEEEEEvNT_6ParamsE,"",@"SHT_CUDA_INFO"
	.sectionflags	@""
	.align	4


	//----- nvinfo : EIATTR_CUDA_API_VERSION
	.align		4
        /*0000*/ 	.byte	0x04, 0x37
        /*0002*/ 	.short	(.L_360 - .L_359)
.L_359:
        /*0004*/ 	.word	0x00000082


	//----- nvinfo : EIATTR_KPARAM_INFO
	.align		4
.L_360:
        /*0008*/ 	.byte	0x04, 0x17
        /*000a*/ 	.short	(.L_362 - .L_361)
.L_361:
        /*000c*/ 	.word	0x00000000
        /*0010*/ 	.short	0x0000
        /*0012*/ 	.short	0x0070
        /*0014*/ 	.byte	0x00, 0xf0, 0x01, 0x2a


	//----- nvinfo : EIATTR_SPARSE_MMA_MASK
	.align		4
.L_362:
        /*0018*/ 	.byte	0x03, 0x50
        /*001a*/ 	.short	0x0000


	//----- nvinfo : EIATTR_MAXREG_COUNT
	.align		4
        /*001c*/ 	.byte	0x03, 0x1b
        /*001e*/ 	.short	0x00a8


	//----- nvinfo : EIATTR_NUM_BARRIERS
	.align		4
        /*0020*/ 	.byte	0x02, 0x4c
        /*0022*/ 	.byte	0x10
	.zero		1


	//----- nvinfo : EIATTR_EXTERNS
	.align		4
        /*0024*/ 	.byte	0x04, 0x0f
        /*0026*/ 	.short	(.L_364 - .L_363)


	//   ....[0]....
	.align		4
.L_363:
        /*0028*/ 	.word	index@(__assertfail)


	//----- nvinfo : EIATTR_ANNOTATIONS
	.align		4
.L_364:
        /*002c*/ 	.byte	0x04, 0x55
        /*002e*/ 	.short	(.L_366 - .L_365)


	//   ....[0]....
.L_365:
        /* <DEDUP_REMOVED lines=12> */


	//----- nvinfo : EIATTR_MERCURY_ISA_VERSION
	.align		4
.L_366:
        /*00d8*/ 	.byte	0x03, 0x5f
        /*00da*/ 	.short	0x0101


	//----- nvinfo : EIATTR_UNUSED_LOAD_BYTE_OFFSET
	.align		4
        /*00dc*/ 	.byte	0x04, 0x44
        /*00de*/ 	.short	(.L_368 - .L_367)


	//   ....[0]....
.L_367:
        /*00e0*/ 	.word	0x00000940
        /*00e4*/ 	.word	0x0000fff0


	//   ....[1]....
        /*00e8*/ 	.word	0x0000ef00
        /*00ec*/ 	.word	0x0000fff0


	//----- nvinfo : EIATTR_INT_WARP_WIDE_INSTR_OFFSETS
	.align		4
.L_368:
        /*00f0*/ 	.byte	0x04, 0x31
        /*00f2*/ 	.short	(.L_370 - .L_369)


	//   ....[0]....
.L_369:
        /*00f4*/ 	.word	0x000000c0


	//   ....[1]....
        /*00f8*/ 	.word	0x000000d0


	//   ....[2]....
        /*00fc*/ 	.word	0x00000170


	//   ....[3]....
        /*0100*/ 	.word	0x00015580


	//   ....[4]....
        /*0104*/ 	.word	0x00015610


	//   ....[5]....
        /*0108*/ 	.word	0x00018910


	//   ....[6]....
        /*010c*/ 	.word	0x000189a0


	//----- nvinfo : EIATTR_COOP_GROUP_MASK_REGIDS
	.align		4
.L_370:
        /*0110*/ 	.byte	0x04, 0x29
        /*0112*/ 	.short	(.L_372 - .L_371)


	//   ....[0]....
.L_371:
        /*0114*/ 	.word	0xffffffff


	//   ....[1]....
        /*0118*/ 	.word	0xffffffff


	//   ....[2]....
        /*011c*/ 	.word	0xffffffff


	//   ....[3]....
        /*0120*/ 	.word	0xffffffff


	//   ....[4]....
        /*0124*/ 	.word	0xffffffff


	//   ....[5]....
        /*0128*/ 	.word	0xffffffff


	//   ....[6]....
        /*012c*/ 	.word	0xffffffff


	//   ....[7]....
        /*0130*/ 	.word	0xffffffff


	//   ....[8]....
        /*0134*/ 	.word	0xffffffff


	//   ....[9]....
        /*0138*/ 	.word	0xffffffff


	//   ....[10]....
        /*013c*/ 	.word	0xffffffff


	//   ....[11]....
        /*0140*/ 	.word	0xffffffff


	//   ....[12]....
        /*0144*/ 	.word	0xffffffff


	//   ....[13]....
        /*0148*/ 	.word	0xffffffff


	//   ....[14]....
        /*014c*/ 	.word	0xffffffff


	//   ....[15]....
        /*0150*/ 	.word	0xffffffff


	//   ....[16]....
        /*0154*/ 	.word	0xffffffff


	//   ....[17]....
        /*0158*/ 	.word	0xffffffff


	//   ....[18]....
        /*015c*/ 	.word	0xffffffff


	//   ....[19]....
        /*0160*/ 	.word	0xffffffff


	//   ....[20]....
        /*0164*/ 	.word	0xffffffff


	//   ....[21]....
        /*0168*/ 	.word	0xffffffff


	//   ....[22]....
        /*016c*/ 	.word	0xffffffff


	//   ....[23]....
        /*0170*/ 	.word	0xffffffff


	//   ....[24]....
        /*0174*/ 	.word	0xffffffff


	//   ....[25]....
        /*0178*/ 	.word	0xffffffff


	//   ....[26]....
        /*017c*/ 	.word	0xffffffff


	//   ....[27]....
        /*0180*/ 	.word	0xffffffff


	//   ....[28]....
        /*0184*/ 	.word	0xffffffff


	//   ....[29]....
        /*0188*/ 	.word	0xffffffff


	//   ....[30]....
        /*018c*/ 	.word	0xffffffff


	//   ....[31]....
        /*0190*/ 	.word	0xffffffff


	//   ....[32]....
        /*0194*/ 	.word	0xffffffff


	//   ....[33]....
        /*0198*/ 	.word	0xffffffff


	//   ....[34]....
        /*019c*/ 	.word	0xffffffff


	//   ....[35]....
        /*01a0*/ 	.word	0xffffffff


	//   ....[36]....
        /*01a4*/ 	.word	0xffffffff


	//   ....[37]....
        /*01a8*/ 	.word	0xffffffff


	//   ....[38]....
        /*01ac*/ 	.word	0xffffffff


	//   ....[39]....
        /*01b0*/ 	.word	0xffffffff


	//   ....[40]....
        /*01b4*/ 	.word	0xffffffff


	//   ....[41]....
        /*01b8*/ 	.word	0xffffffff


	//   ....[42]....
        /*01bc*/ 	.word	0xffffffff


	//   ....[43]....
        /*01c0*/ 	.word	0xffffffff


	//   ....[44]....
        /*01c4*/ 	.word	0xffffffff


	//   ....[45]....
        /*01c8*/ 	.word	0xffffffff


	//   ....[46]....
        /*01cc*/ 	.word	0xffffffff


	//   ....[47]....
        /*01d0*/ 	.word	0xffffffff


	//   ....[48]....
        /*01d4*/ 	.word	0xffffffff


	//   ....[49]....
        /*01d8*/ 	.word	0xffffffff


	//   ....[50]....
        /*01dc*/ 	.word	0xffffffff


	//   ....[51]....
        /*01e0*/ 	.word	0xffffffff


	//   ....[52]....
        /*01e4*/ 	.word	0xffffffff


	//   ....[53]....
        /*01e8*/ 	.word	0xffffffff


	//   ....[54]....
        /*01ec*/ 	.word	0xffffffff


	//   ....[55]....
        /*01f0*/ 	.word	0xffffffff


	//   ....[56]....
        /*01f4*/ 	.word	0xffffffff


	//   ....[57]....
        /*01f8*/ 	.word	0xffffffff


	//   ....[58]....
        /*01fc*/ 	.word	0xffffffff


	//   ....[59]....
        /*0200*/ 	.word	0xffffffff


	//   ....[60]....
        /*0204*/ 	.word	0xffffffff


	//   ....[61]....
        /*0208*/ 	.word	0xffffffff


	//   ....[62]....
        /*020c*/ 	.word	0xffffffff


	//   ....[63]....
        /*0210*/ 	.word	0xffffffff


	//   ....[64]....
        /*0214*/ 	.word	0xffffffff


	//   ....[65]....
        /*0218*/ 	.word	0xffffffff


	//   ....[66]....
        /*021c*/ 	.word	0xffffffff


	//   ....[67]....
        /*0220*/ 	.word	0xffffffff


	//   ....[68]....
        /*0224*/ 	.word	0xffffffff


	//   ....[69]....
        /*0228*/ 	.word	0xffffffff


	//   ....[70]....
        /*022c*/ 	.word	0xffffffff


	//   ....[71]....
        /*0230*/ 	.word	0xffffffff


	//   ....[72]....
        /*0234*/ 	.word	0xffffffff


	//   ....[73]....
        /*0238*/ 	.word	0xffffffff


	//   ....[74]....
        /*023c*/ 	.word	0xffffffff


	//   ....[75]....
        /*0240*/ 	.word	0xffffffff


	//   ....[76]....
        /*0244*/ 	.word	0xffffffff


	//   ....[77]....
        /*0248*/ 	.word	0xffffffff


	//   ....[78]....
        /*024c*/ 	.word	0xffffffff


	//   ....[79]....
        /*0250*/ 	.word	0xffffffff


	//   ....[80]....
        /*0254*/ 	.word	0xffffffff


	//   ....[81]....
        /*0258*/ 	.word	0xffffffff


	//   ....[82]....
        /*025c*/ 	.word	0xffffffff


	//   ....[83]....
        /*0260*/ 	.word	0xffffffff


	//   ....[84]....
        /*0264*/ 	.word	0xffffffff


	//   ....[85]....
        /*0268*/ 	.word	0xffffffff


	//   ....[86]....
        /*026c*/ 	.word	0xffffffff


	//   ....[87]....
        /*0270*/ 	.word	0xffffffff


	//   ....[88]....
        /*0274*/ 	.word	0xffffffff


	//   ....[89]....
        /*0278*/ 	.word	0xffffffff


	//   ....[90]....
        /*027c*/ 	.word	0xffffffff


	//   ....[91]....
        /*0280*/ 	.word	0xffffffff


	//   ....[92]....
        /*0284*/ 	.word	0xffffffff


	//   ....[93]....
        /*0288*/ 	.word	0xffffffff


	//   ....[94]....
        /*028c*/ 	.word	0xffffffff


	//   ....[95]....
        /*0290*/ 	.word	0xffffffff


	//   ....[96]....
        /*0294*/ 	.word	0xffffffff


	//   ....[97]....
        /*0298*/ 	.word	0xffffffff


	//   ....[98]....
        /*029c*/ 	.word	0xffffffff


	//   ....[99]....
        /*02a0*/ 	.word	0xffffffff


	//   ....[100]....
        /*02a4*/ 	.word	0xffffffff


	//   ....[101]....
        /*02a8*/ 	.word	0xffffffff


	//   ....[102]....
        /*02ac*/ 	.word	0xffffffff


	//   ....[103]....
        /*02b0*/ 	.word	0xffffffff


	//   ....[104]....
        /*02b4*/ 	.word	0xffffffff


	//   ....[105]....
        /*02b8*/ 	.word	0xffffffff


	//   ....[106]....
        /*02bc*/ 	.word	0xffffffff


	//   ....[107]....
        /*02c0*/ 	.word	0xffffffff


	//   ....[108]....
        /*02c4*/ 	.word	0xffffffff


	//   ....[109]....
        /*02c8*/ 	.word	0xffffffff


	//   ....[110]....
        /*02cc*/ 	.word	0xffffffff


	//   ....[111]....
        /*02d0*/ 	.word	0xffffffff


	//   ....[112]....
        /*02d4*/ 	.word	0xffffffff


	//   ....[113]....
        /*02d8*/ 	.word	0xffffffff


	//   ....[114]....
        /*02dc*/ 	.word	0xffffffff


	//   ....[115]....
        /*02e0*/ 	.word	0xffffffff


	//   ....[116]....
        /*02e4*/ 	.word	0xffffffff


	//   ....[117]....
        /*02e8*/ 	.word	0xffffffff


	//   ....[118]....
        /*02ec*/ 	.word	0xffffffff


	//   ....[119]....
        /*02f0*/ 	.word	0xffffffff


	//   ....[120]....
        /*02f4*/ 	.word	0xffffffff


	//   ....[121]....
        /*02f8*/ 	.word	0xffffffff


	//   ....[122]....
        /*02fc*/ 	.word	0xffffffff


	//   ....[123]....
        /*0300*/ 	.word	0xffffffff


	//   ....[124]....
        /*0304*/ 	.word	0xffffffff


	//   ....[125]....
        /*0308*/ 	.word	0xffffffff


	//   ....[126]....
        /*030c*/ 	.word	0xffffffff


	//   ....[127]....
        /*0310*/ 	.word	0xffffffff


	//   ....[128]....
        /*0314*/ 	.word	0xffffffff


	//   ....[129]....
        /*0318*/ 	.word	0xffffffff


	//   ....[130]....
        /*031c*/ 	.word	0xffffffff


	//   ....[131]....
        /*0320*/ 	.word	0x0500000f


	//   ....[132]....
        /*0324*/ 	.word	0x0500000f


	//   ....[133]....
        /*0328*/ 	.word	0x0500000f


	//   ....[134]....
        /*032c*/ 	.word	0x0500000f


	//   ....[135]....
        /*0330*/ 	.word	0x0500000f


	//   ....[136]....
        /*0334*/ 	.word	0x0500000f


	//   ....[137]....
        /*0338*/ 	.word	0x0500000f


	//   ....[138]....
        /*033c*/ 	.word	0x0500000f


	//   ....[139]....
        /*0340*/ 	.word	0x0500000f


	//   ....[140]....
        /*0344*/ 	.word	0x0500000f


	//   ....[141]....
        /*0348*/ 	.word	0x0500000f


	//   ....[142]....
        /*034c*/ 	.word	0x0500000f


	//   ....[143]....
        /*0350*/ 	.word	0x0500000f


	//   ....[144]....
        /*0354*/ 	.word	0x0500000f


	//   ....[145]....
        /*0358*/ 	.word	0x0500000f


	//   ....[146]....
        /*035c*/ 	.word	0x0500000f


	//   ....[147]....
        /*0360*/ 	.word	0x0500000f


	//   ....[148]....
        /*0364*/ 	.word	0x0500000f


	//   ....[149]....
        /*0368*/ 	.word	0x0500000f


	//   ....[150]....
        /*036c*/ 	.word	0x0500000f


	//   ....[151]....
        /*0370*/ 	.word	0x0500000f


	//   ....[152]....
        /*0374*/ 	.word	0x0500000f


	//   ....[153]....
        /*0378*/ 	.word	0x0500000f


	//   ....[154]....
        /*037c*/ 	.word	0x0500000f


	//   ....[155]....
        /*0380*/ 	.word	0x0500000f


	//   ....[156]....
        /*0384*/ 	.word	0x0500000f


	//   ....[157]....
        /*0388*/ 	.word	0x0500000f


	//   ....[158]....
        /*038c*/ 	.word	0x0500000f


	//   ....[159]....
        /*0390*/ 	.word	0x0500000f


	//   ....[160]....
        /*0394*/ 	.word	0x0500000f


	//   ....[161]....
        /*0398*/ 	.word	0x0500000f


	//   ....[162]....
        /*039c*/ 	.word	0x0500000f


	//   ....[163]....
        /*03a0*/ 	.word	0x0500000f


	//   ....[164]....
        /*03a4*/ 	.word	0x0500000f


	//   ....[165]....
        /*03a8*/ 	.word	0x0500000f


	//   ....[166]....
        /*03ac*/ 	.word	0x0500000f


	//   ....[167]....
        /*03b0*/ 	.word	0x0500000f


	//   ....[168]....
        /*03b4*/ 	.word	0x0500000f


	//   ....[169]....
        /*03b8*/ 	.word	0x0500000f


	//   ....[170]....
        /*03bc*/ 	.word	0x0500000f


	//   ....[171]....
        /*03c0*/ 	.word	0x0500000f


	//   ....[172]....
        /*03c4*/ 	.word	0x0500000f


	//   ....[173]....
        /*03c8*/ 	.word	0x0500000f


	//   ....[174]....
        /*03cc*/ 	.word	0x0500000f


	//   ....[175]....
        /*03d0*/ 	.word	0x0500000f


	//   ....[176]....
        /*03d4*/ 	.word	0x0500000f


	//   ....[177]....
        /*03d8*/ 	.word	0x0500000f


	//   ....[178]....
        /*03dc*/ 	.word	0x0500000f


	//   ....[179]....
        /*03e0*/ 	.word	0x0500000f


	//   ....[180]....
        /*03e4*/ 	.word	0x0500000f


	//   ....[181]....
        /*03e8*/ 	.word	0x0500000f


	//   ....[182]....
        /*03ec*/ 	.word	0x0500000f


	//   ....[183]....
        /*03f0*/ 	.word	0x0500000f


	//   ....[184]....
        /*03f4*/ 	.word	0x0500000f


	//   ....[185]....
        /*03f8*/ 	.word	0x0500000f


	//   ....[186]....
        /*03fc*/ 	.word	0x0500000f


	//   ....[187]....
        /*0400*/ 	.word	0x0500000f


	//   ....[188]....
        /*0404*/ 	.word	0x0500000f


	//   ....[189]....
        /*0408*/ 	.word	0x0500000f


	//   ....[190]....
        /*040c*/ 	.word	0x0500000f


	//----- nvinfo : EIATTR_COOP_GROUP_INSTR_OFFSETS
	.align		4
.L_372:
        /*0410*/ 	.byte	0x04, 0x28
        /*0412*/ 	.short	(.L_374 - .L_373)


	//   ....[0]....
.L_373:
        /*0414*/ 	.word	0x00000070


	//   ....[1]....
        /*0418*/ 	.word	0x000000b0


	//   ....[2]....
        /*041c*/ 	.word	0x00000290


	//   ....[3]....
        /*0420*/ 	.word	0x000003f0


	//   ....[4]....
        /*0424*/ 	.word	0x00000510


	//   ....[5]....
        /*0428*/ 	.word	0x00000670


	//   ....[6]....
        /*042c*/ 	.word	0x00002350


	//   ....[7]....
        /*0430*/ 	.word	0x000047d0


	//   ....[8]....
        /*0434*/ 	.word	0x00004f90


	//   ....[9]....
        /*0438*/ 	.word	0x00005550


	//   ....[10]....
        /*043c*/ 	.word	0x00005ec0


	//   ....[11]....
        /*0440*/ 	.word	0x00005fc0


	//   ....[12]....
        /*0444*/ 	.word	0x00006330


	//   ....[13]....
        /*0448*/ 	.word	0x000063a0


	//   ....[14]....
        /*044c*/ 	.word	0x00006bf0


	//   ....[15]....
        /*0450*/ 	.word	0x000073b0


	//   ....[16]....
        /*0454*/ 	.word	0x000078f0


	//   ....[17]....
        /*0458*/ 	.word	0x00008200


	//   ....[18]....
        /*045c*/ 	.word	0x00008300


	//   ....[19]....
        /*0460*/ 	.word	0x00008720


	//   ....[20]....
        /*0464*/ 	.word	0x00008780


	//   ....[21]....
        /*0468*/ 	.word	0x000098c0


	//   ....[22]....
        /*046c*/ 	.word	0x0000a2e0


	//   ....[23]....
        /*0470*/ 	.word	0x0000a350


	//   ....[24]....
        /*0474*/ 	.word	0x0000abb0


	//   ....[25]....
        /*0478*/ 	.word	0x0000ac10


	//   ....[26]....
        /*047c*/ 	.word	0x0000b860


	//   ....[27]....
        /*0480*/ 	.word	0x0000be10


	//   ....[28]....
        /*0484*/ 	.word	0x0000c350


	//   ....[29]....
        /*0488*/ 	.word	0x0000cc60


	//   ....[30]....
        /*048c*/ 	.word	0x0000cd60


	//   ....[31]....
        /*0490*/ 	.word	0x0000d180


	//   ....[32]....
        /*0494*/ 	.word	0x0000d1e0


	//   ....[33]....
        /*0498*/ 	.word	0x0000e320


	//   ....[34]....
        /*049c*/ 	.word	0x0000e400


	//   ....[35]....
        /*04a0*/ 	.word	0x0000e460


	//   ....[36]....
        /*04a4*/ 	.word	0x0000e490


	//   ....[37]....
        /*04a8*/ 	.word	0x0000e4d0


	//   ....[38]....
        /*04ac*/ 	.word	0x0000fce0


	//   ....[39]....
        /*04b0*/ 	.word	0x000100e0


	//   ....[40]....
        /*04b4*/ 	.word	0x000100f0


	//   ....[41]....
        /*04b8*/ 	.word	0x00010100


	//   ....[42]....
        /*04bc*/ 	.word	0x00010130


	//   ....[43]....
        /*04c0*/ 	.word	0x00010d70


	//   ....[44]....
        /*04c4*/ 	.word	0x00010d80


	//   ....[45]....
        /*04c8*/ 	.word	0x00011020


	//   ....[46]....
        /*04cc*/ 	.word	0x00011040


	//   ....[47]....
        /*04d0*/ 	.word	0x00011770


	//   ....[48]....
        /*04d4*/ 	.word	0x000117a0


	//   ....[49]....
        /*04d8*/ 	.word	0x00012010


	//   ....[50]....
        /*04dc*/ 	.word	0x00012030


	//   ....[51]....
        /*04e0*/ 	.word	0x000133c0


	//   ....[52]....
        /*04e4*/ 	.word	0x00013400


	//   ....[53]....
        /*04e8*/ 	.word	0x00013640


	//   ....[54]....
        /*04ec*/ 	.word	0x00013660


	//   ....[55]....
        /*04f0*/ 	.word	0x00013920


	//   ....[56]....
        /*04f4*/ 	.word	0x00013b10


	//   ....[57]....
        /*04f8*/ 	.word	0x00013b40


	//   ....[58]....
        /*04fc*/ 	.word	0x00013b70


	//   ....[59]....
        /*0500*/ 	.word	0x00013ba0


	//   ....[60]....
        /*0504*/ 	.word	0x00013bd0


	//   ....[61]....
        /*0508*/ 	.word	0x00013c00


	//   ....[62]....
        /*050c*/ 	.word	0x00013d70


	//   ....[63]....
        /*0510*/ 	.word	0x00013da0


	//   ....[64]....
        /*0514*/ 	.word	0x00013dd0


	//   ....[65]....
        /*0518*/ 	.word	0x00013e00


	//   ....[66]....
        /*051c*/ 	.word	0x00013e30


	//   ....[67]....
        /*0520*/ 	.word	0x00013e60


	//   ....[68]....
        /*0524*/ 	.word	0x00013ef0


	//   ....[69]....
        /*0528*/ 	.word	0x00013f20


	//   ....[70]....
        /*052c*/ 	.word	0x00013f30


	//   ....[71]....
        /*0530*/ 	.word	0x00013f70


	//   ....[72]....
        /*0534*/ 	.word	0x000162f0


	//   ....[73]....
        /*0538*/ 	.word	0x00016310


	//   ....[74]....
        /*053c*/ 	.word	0x000163a0


	//   ....[75]....
        /*0540*/ 	.word	0x000163c0


	//   ....[76]....
        /*0544*/ 	.word	0x00016440


	//   ....[77]....
        /*0548*/ 	.word	0x00016460


	//   ....[78]....
        /*054c*/ 	.word	0x00016470


	//   ....[79]....
        /*0550*/ 	.word	0x00016480


	//   ....[80]....
        /*0554*/ 	.word	0x00016b40


	//   ....[81]....
        /*0558*/ 	.word	0x00016b70


	//   ....[82]....
        /*055c*/ 	.word	0x00016c10


	//   ....[83]....
        /*0560*/ 	.word	0x00016c30


	//   ....[84]....
        /*0564*/ 	.word	0x00016cb0


	//   ....[85]....
        /*0568*/ 	.word	0x00016cd0


	//   ....[86]....
        /*056c*/ 	.word	0x00016ce0


	//   ....[87]....
        /*0570*/ 	.word	0x00016cf0


	//   ....[88]....
        /*0574*/ 	.word	0x00017140


	//   ....[89]....
        /*0578*/ 	.word	0x00017170


	//   ....[90]....
        /*057c*/ 	.word	0x00017360


	//   ....[91]....
        /*0580*/ 	.word	0x000173a0


	//   ....[92]....
        /*0584*/ 	.word	0x000173b0


	//   ....[93]....
        /*0588*/ 	.word	0x000173c0


	//   ....[94]....
        /*058c*/ 	.word	0x00017510


	//   ....[95]....
        /*0590*/ 	.word	0x00017660


	//   ....[96]....
        /*0594*/ 	.word	0x00017e40


	//   ....[97]....
        /*0598*/ 	.word	0x00017e60


	//   ....[98]....
        /*059c*/ 	.word	0x00017eb0


	//   ....[99]....
        /*05a0*/ 	.word	0x00017ec0


	//   ....[100]....
        /*05a4*/ 	.word	0x00017f00


	//   ....[101]....
        /*05a8*/ 	.word	0x00017f10


	//   ....[102]....
        /*05ac*/ 	.word	0x00017f20


	//   ....[103]....
        /*05b0*/ 	.word	0x00017f60


	//   ....[104]....
        /*05b4*/ 	.word	0x00018260


	//   ....[105]....
        /*05b8*/ 	.word	0x000182a0


	//   ....[106]....
        /*05bc*/ 	.word	0x000182c0


	//   ....[107]....
        /*05c0*/ 	.word	0x000182e0


	//   ....[108]....
        /*05c4*/ 	.word	0x00018310


	//   ....[109]....
        /*05c8*/ 	.word	0x00018330


	//   ....[110]....
        /*05cc*/ 	.word	0x00018430


	//   ....[111]....
        /*05d0*/ 	.word	0x00018580


	//   ....[112]....
        /*05d4*/ 	.word	0x00018bc0


	//   ....[113]....
        /*05d8*/ 	.word	0x00018bf0


	//   ....[114]....
        /*05dc*/ 	.word	0x00018c50


	//   ....[115]....
        /*05e0*/ 	.word	0x00018c80


	//   ....[116]....
        /*05e4*/ 	.word	0x00018cb0


	//   ....[117]....
        /*05e8*/ 	.word	0x00018ce0


	//   ....[118]....
        /*05ec*/ 	.word	0x00018d10


	//   ....[119]....
        /*05f0*/ 	.word	0x00018d40


	//   ....[120]....
        /*05f4*/ 	.word	0x00018ee0


	//   ....[121]....
        /*05f8*/ 	.word	0x00018f10


	//   ....[122]....
        /*05fc*/ 	.word	0x00018f40


	//   ....[123]....
        /*0600*/ 	.word	0x00018f70


	//   ....[124]....
        /*0604*/ 	.word	0x00018fa0


	//   ....[125]....
        /*0608*/ 	.word	0x00018fd0


	//   ....[126]....
        /*060c*/ 	.word	0x00019090


	//   ....[127]....
        /*0610*/ 	.word	0x000190b0


	//   ....[128]....
        /*0614*/ 	.word	0x000190d0


	//   ....[129]....
        /*0618*/ 	.word	0x00019130


	//   ....[130]....
        /*061c*/ 	.word	0x00019b50


	//   ....[131]....
        /*0620*/ 	.word	0x0001a260


	//   ....[132]....
        /*0624*/ 	.word	0x0001a350


	//   ....[133]....
        /*0628*/ 	.word	0x0001a3f0


	//   ....[134]....
        /*062c*/ 	.word	0x0001a450


	//   ....[135]....
        /*0630*/ 	.word	0x0001a540


	//   ....[136]....
        /*0634*/ 	.word	0x0001a5b0


	//   ....[137]....
        /*0638*/ 	.word	0x0001a6a0


	//   ....[138]....
        /*063c*/ 	.word	0x0001a710


	//   ....[139]....
        /*0640*/ 	.word	0x0001a7b0


	//   ....[140]....
        /*0644*/ 	.word	0x0001a8a0


	//   ....[141]....
        /*0648*/ 	.word	0x0001a910


	//   ....[142]....
        /*064c*/ 	.word	0x0001a970


	//   ....[143]....
        /*0650*/ 	.word	0x0001aa60


	//   ....[144]....
        /*0654*/ 	.word	0x0001aac0


	//   ....[145]....
        /*0658*/ 	.word	0x0001abc0


	//   ....[146]....
        /*065c*/ 	.word	0x0001ac20


	//   ....[147]....
        /*0660*/ 	.word	0x0001acc0


	//   ....[148]....
        /*0664*/ 	.word	0x0001ae40


	//   ....[149]....
        /*0668*/ 	.word	0x0001af40


	//   ....[150]....
        /*066c*/ 	.word	0x0001b1b0


	//   ....[151]....
        /*0670*/ 	.word	0x0001b200


	//   ....[152]....
        /*0674*/ 	.word	0x0001b3d0


	//   ....[153]....
        /*0678*/ 	.word	0x0001b420


	//   ....[154]....
        /*067c*/ 	.word	0x0001b5f0


	//   ....[155]....
        /*0680*/ 	.word	0x0001b640


	//   ....[156]....
        /*0684*/ 	.word	0x0001b730


	//   ....[157]....
        /*0688*/ 	.word	0x0001b7d0


	//   ....[158]....
        /*068c*/ 	.word	0x0001b830


	//   ....[159]....
        /*0690*/ 	.word	0x0001b8e0


	//   ....[160]....
        /*0694*/ 	.word	0x0001b940


	//   ....[161]....
        /*0698*/ 	.word	0x0001b9f0


	//   ....[162]....
        /*069c*/ 	.word	0x0001ba50


	//   ....[163]....
        /*06a0*/ 	.word	0x0001bb00


	//   ....[164]....
        /*06a4*/ 	.word	0x0001bbf0


	//   ....[165]....
        /*06a8*/ 	.word	0x0001bcd0


	//   ....[166]....
        /*06ac*/ 	.word	0x0001bde0


	//   ....[167]....
        /*06b0*/ 	.word	0x0001bee0


	//   ....[168]....
        /*06b4*/ 	.word	0x0001c010


	//   ....[169]....
        /*06b8*/ 	.word	0x0001c0f0


	//   ....[170]....
        /*06bc*/ 	.word	0x0001c1f0


	//   ....[171]....
        /*06c0*/ 	.word	0x0001c2d0


	//   ....[172]....
        /*06c4*/ 	.word	0x0001c360


	//   ....[173]....
        /*06c8*/ 	.word	0x0001c400


	//   ....[174]....
        /*06cc*/ 	.word	0x0001c570


	//   ....[175]....
        /*06d0*/ 	.word	0x0001c5e0


	//   ....[176]....
        /*06d4*/ 	.word	0x0001c650


	//   ....[177]....
        /*06d8*/ 	.word	0x0001c6c0


	//   ....[178]....
        /*06dc*/ 	.word	0x0001c730


	//   ....[179]....
        /*06e0*/ 	.word	0x0001c7b0


	//   ....[180]....
        /*06e4*/ 	.word	0x0001c830


	//   ....[181]....
        /*06e8*/ 	.word	0x0001c8c0


	//   ....[182]....
        /*06ec*/ 	.word	0x0001c930


	//   ....[183]....
        /*06f0*/ 	.word	0x0001c9a0


	//   ....[184]....
        /*06f4*/ 	.word	0x0001ca10


	//   ....[185]....
        /*06f8*/ 	.word	0x0001ca90


	//   ....[186]....
        /*06fc*/ 	.word	0x0001cb00


	//   ....[187]....
        /*0700*/ 	.word	0x0001cb90


	//   ....[188]....
        /*0704*/ 	.word	0x0001cbf0


	//   ....[189]....
        /*0708*/ 	.word	0x0001cc80


	//   ....[190]....
        /*070c*/ 	.word	0x0001cdb0


	//----- nvinfo : EIATTR_REG_RECONFIG
	.align		4
.L_374:
        /*0710*/ 	.byte	0x01, 0x54
	.zero		2


	//----- nvinfo : EIATTR_SYSCALL_OFFSETS
	.align		4
        /*0714*/ 	.byte	0x04, 0x46
        /*0716*/ 	.short	(.L_376 - .L_375)


	//   ....[0]....
.L_375:
        /*0718*/ 	.word	0x000049a0


	//   ....[1]....
        /*071c*/ 	.word	0x00015770


	//   ....[2]....
        /*0720*/ 	.word	0x000158c0


	//   ....[3]....
        /*0724*/ 	.word	0x000159b0


	//   ....[4]....
        /*0728*/ 	.word	0x000167a0


	//----- nvinfo : EIATTR_MBARRIER_INSTR_OFFSETS
	.align		4
.L_376:
        /*072c*/ 	.byte	0x04, 0x39
        /*072e*/ 	.short	(.L_378 - .L_377)


	//   ....[0]....
.L_377:
        /*0730*/ 	.word	0x00000180
        /*0734*/ 	.word	0x000000ff
        /*0738*/ 	.word	0x00028c00
        /*073c*/ 	.short	0x0100
        /*073e*/ 	.byte	0x08
	.zero		1


	//   ....[1]....
        /*0740*/ 	.word	0x00000190
        /*0744*/ 	.word	0x000000ff
        /*0748*/ 	.word	0x00028c20
        /*074c*/ 	.short	0x0100
        /*074e*/ 	.byte	0x08
	.zero		1


	//   ....[2]....
        /*0750*/ 	.word	0x00000240
        /*0754*/ 	.word	0x000000ff
        /*0758*/ 	.word	0x00028c30
        /*075c*/ 	.short	0x0100
        /*075e*/ 	.byte	0x06
	.zero		1


	//   ....[3]....
        /*0760*/ 	.word	0x00000250
        /*0764*/ 	.word	0x000000ff
        /*0768*/ 	.word	0x00028c40
        /*076c*/ 	.short	0x0100
        /*076e*/ 	.byte	0x06
	.zero		1


	//   ....[4]....
        /*0770*/ 	.word	0x00000260
        /*0774*/ 	.word	0x000000ff
        /*0778*/ 	.word	0x00028c38
        /*077c*/ 	.short	0x0100
        /*077e*/ 	.byte	0x06
	.zero		1


	//   ....[5]....
        /*0780*/ 	.word	0x00000270
        /*0784*/ 	.word	0x000000ff
        /*0788*/ 	.word	0x00028c48
        /*078c*/ 	.short	0x0100
        /*078e*/ 	.byte	0x06
	.zero		1


	//   ....[6]....
        /*0790*/ 	.word	0x000003a0
        /*0794*/ 	.word	0x000000ff
        /*0798*/ 	.word	0x00028c50
        /*079c*/ 	.short	0x0100
        /*079e*/ 	.byte	0x08
	.zero		1


	//   ....[7]....
        /*07a0*/ 	.word	0x000003b0
        /*07a4*/ 	.word	0x000000ff
        /*07a8*/ 	.word	0x00028c60
        /*07ac*/ 	.short	0x0100
        /*07ae*/ 	.byte	0x08
	.zero		1


	//   ....[8]....
        /*07b0*/ 	.word	0x000003c0
        /*07b4*/ 	.word	0x000000ff
        /*07b8*/ 	.word	0x00028c58
        /*07bc*/ 	.short	0x0100
        /*07be*/ 	.byte	0x08
	.zero		1


	//   ....[9]....
        /*07c0*/ 	.word	0x000003d0
        /*07c4*/ 	.word	0x000000ff
        /*07c8*/ 	.word	0x00028c68
        /*07cc*/ 	.short	0x0100
        /*07ce*/ 	.byte	0x08
	.zero		1


	//   ....[10]....
        /*07d0*/ 	.word	0x000004c0
        /*07d4*/ 	.word	0x000000ff
        /*07d8*/ 	.word	0x00028c70
        /*07dc*/ 	.short	0x0100
        /*07de*/ 	.byte	0x06
	.zero		1


	//   ....[11]....
        /*07e0*/ 	.word	0x000004d0
        /*07e4*/ 	.word	0x000000ff
        /*07e8*/ 	.word	0x00028c80
        /*07ec*/ 	.short	0x0100
        /*07ee*/ 	.byte	0x06
	.zero		1


	//   ....[12]....
        /*07f0*/ 	.word	0x000004e0
        /*07f4*/ 	.word	0x000000ff
        /*07f8*/ 	.word	0x00028c78
        /*07fc*/ 	.short	0x0100
        /*07fe*/ 	.byte	0x06
	.zero		1


	//   ....[13]....
        /*0800*/ 	.word	0x000004f0
        /*0804*/ 	.word	0x000000ff
        /*0808*/ 	.word	0x00028c88
        /*080c*/ 	.short	0x0100
        /*080e*/ 	.byte	0x06
	.zero		1


	//   ....[14]....
        /*0810*/ 	.word	0x00000620
        /*0814*/ 	.word	0x000000ff
        /*0818*/ 	.word	0x00028c90
        /*081c*/ 	.short	0x0100
        /*081e*/ 	.byte	0x08
	.zero		1


	//   ....[15]....
        /*0820*/ 	.word	0x00000630
        /*0824*/ 	.word	0x000000ff
        /*0828*/ 	.word	0x00028ca0
        /*082c*/ 	.short	0x0100
        /*082e*/ 	.byte	0x08
	.zero		1


	//   ....[16]....
        /*0830*/ 	.word	0x00000640
        /*0834*/ 	.word	0x000000ff
        /*0838*/ 	.word	0x00028c98
        /*083c*/ 	.short	0x0100
        /*083e*/ 	.byte	0x08
	.zero		1


	//   ....[17]....
        /*0840*/ 	.word	0x00000650
        /*0844*/ 	.word	0x000000ff
        /*0848*/ 	.word	0x00028ca8
        /*084c*/ 	.short	0x0100
        /*084e*/ 	.byte	0x08
	.zero		1


	//   ....[18]....
        /*0850*/ 	.word	0x00000790
        /*0854*/ 	.word	0x000000ff
        /*0858*/ 	.word	0x00028cb0
        /*085c*/ 	.short	0x0100
        /*085e*/ 	.byte	0x08
	.zero		1


	//   ....[19]....
        /*0860*/ 	.word	0x000007a0
        /*0864*/ 	.word	0x000000ff
        /*0868*/ 	.word	0x00028cc0
        /*086c*/ 	.short	0x0100
        /*086e*/ 	.byte	0x08
	.zero		1


	//   ....[20]....
        /*0870*/ 	.word	0x000007b0
        /*0874*/ 	.word	0x000000ff
        /*0878*/ 	.word	0x00028cb8
        /*087c*/ 	.short	0x0100
        /*087e*/ 	.byte	0x08
	.zero		1


	//   ....[21]....
        /*0880*/ 	.word	0x000007c0
        /*0884*/ 	.word	0x000000ff
        /*0888*/ 	.word	0x00028cc8
        /*088c*/ 	.short	0x0100
        /*088e*/ 	.byte	0x08
	.zero		1


	//   ....[22]....
        /*0890*/ 	.word	0x00002490
        /*0894*/ 	.word	0x000000ff
        /*0898*/ 	.word	0x00028c50
        /*089c*/ 	.short	0x010a
        /*089e*/ 	.byte	0x17
	.zero		1


	//   ....[23]....
        /*08a0*/ 	.word	0x00002730
        /*08a4*/ 	.word	0x000000ff
        /*08a8*/ 	.word	0x00000000
        /*08ac*/ 	.short	0x0101
        /*08ae*/ 	.byte	0x06
	.zero		1


	//   ....[24]....
        /*08b0*/ 	.word	0x000030c0
        /*08b4*/ 	.word	0x000000ff
        /*08b8*/ 	.word	0x00028c50
        /*08bc*/ 	.short	0x010a
        /*08be*/ 	.byte	0x17
	.zero		1


	//   ....[25]....
        /*08c0*/ 	.word	0x00003100
        /*08c4*/ 	.word	0x000000ff
        /*08c8*/ 	.word	0x00028c50
        /*08cc*/ 	.short	0x010a
        /*08ce*/ 	.byte	0x17
	.zero		1


	//   ....[26]....
        /*08d0*/ 	.word	0x000032f0
        /*08d4*/ 	.word	0x000000ff
        /*08d8*/ 	.word	0x00000000
        /*08dc*/ 	.short	0x0101
        /*08de*/ 	.byte	0x06
	.zero		1


	//   ....[27]....
        /*08e0*/ 	.word	0x00004a50
        /*08e4*/ 	.word	0x000000ff
        /*08e8*/ 	.word	0x00028c00
        /*08ec*/ 	.short	0x010a
        /*08ee*/ 	.byte	0x29
	.zero		1


	//   ....[28]....
        /*08f0*/ 	.word	0x00004ad0
        /*08f4*/ 	.word	0x00000007
        /*08f8*/ 	.word	0x00028c30
        /*08fc*/ 	.short	0x010a
        /*08fe*/ 	.byte	0x3f
	.zero		1


	//   ....[29]....
        /*0900*/ 	.word	0x00004b10
        /*0904*/ 	.word	0x00000007
        /*0908*/ 	.word	0x00028c30
        /*090c*/ 	.short	0x010a
        /*090e*/ 	.byte	0x3f
	.zero		1


	//   ....[30]....
        /*0910*/ 	.word	0x000050f0
        /*0914*/ 	.word	0x000000ff
        /*0918*/ 	.word	0x00000000
        /*091c*/ 	.short	0x0101
        /*091e*/ 	.byte	0x06
	.zero		1


	//   ....[31]....
        /*0920*/ 	.word	0x000069b0
        /*0924*/ 	.word	0x00000007
        /*0928*/ 	.word	0x00028c50
        /*092c*/ 	.short	0x010a
        /*092e*/ 	.byte	0x3f
	.zero		1


	//   ....[32]....
        /*0930*/ 	.word	0x000069f0
        /*0934*/ 	.word	0x00000007
        /*0938*/ 	.word	0x00028c50
        /*093c*/ 	.short	0x010a
        /*093e*/ 	.byte	0x3f
	.zero		1


	//   ....[33]....
        /*0940*/ 	.word	0x00006ce0
        /*0944*/ 	.word	0x000000ff
        /*0948*/ 	.word	0x00000000
        /*094c*/ 	.short	0x0101
        /*094e*/ 	.byte	0x0e
	.zero		1


	//   ....[34]....
        /*0950*/ 	.word	0x00007010
        /*0954*/ 	.word	0x000000ff
        /*0958*/ 	.word	0x00028c30
        /*095c*/ 	.short	0x010a
        /*095e*/ 	.byte	0x19
	.zero		1


	//   ....[35]....
        /*0960*/ 	.word	0x00007050
        /*0964*/ 	.word	0x000000ff
        /*0968*/ 	.word	0x00028c30
        /*096c*/ 	.short	0x010a
        /*096e*/ 	.byte	0x19
	.zero		1


	//   ....[36]....
        /*0970*/ 	.word	0x00007500
        /*0974*/ 	.word	0x000000ff
        /*0978*/ 	.word	0x00000000
        /*097c*/ 	.short	0x0101
        /*097e*/ 	.byte	0x06
	.zero		1


	//   ....[37]....
        /*0980*/ 	.word	0x00009680
        /*0984*/ 	.word	0x000000ff
        /*0988*/ 	.word	0x00028c50
        /*098c*/ 	.short	0x010a
        /*098e*/ 	.byte	0x19
	.zero		1


	//   ....[38]....
        /*0990*/ 	.word	0x000096c0
        /*0994*/ 	.word	0x000000ff
        /*0998*/ 	.word	0x00028c50
        /*099c*/ 	.short	0x010a
        /*099e*/ 	.byte	0x19
	.zero		1


	//   ....[39]....
        /*09a0*/ 	.word	0x00009980
        /*09a4*/ 	.word	0x000000ff
        /*09a8*/ 	.word	0x00000000
        /*09ac*/ 	.short	0x0101
        /*09ae*/ 	.byte	0x19
	.zero		1


	//   ....[40]....
        /*09b0*/ 	.word	0x00009d40
        /*09b4*/ 	.word	0x000000ff
        /*09b8*/ 	.word	0x00028c30
        /*09bc*/ 	.short	0x010a
        /*09be*/ 	.byte	0x15
	.zero		1


	//   ....[41]....
        /*09c0*/ 	.word	0x00009d80
        /*09c4*/ 	.word	0x000000ff
        /*09c8*/ 	.word	0x00028c30
        /*09cc*/ 	.short	0x010a
        /*09ce*/ 	.byte	0x15
	.zero		1


	//   ....[42]....
        /*09d0*/ 	.word	0x0000a130
        /*09d4*/ 	.word	0x000000ff
        /*09d8*/ 	.word	0x00000000
        /*09dc*/ 	.short	0x0101
        /*09de*/ 	.byte	0x06
	.zero		1


	//   ....[43]....
        /*09e0*/ 	.word	0x0000b620
        /*09e4*/ 	.word	0x000000ff
        /*09e8*/ 	.word	0x00028c50
        /*09ec*/ 	.short	0x010a
        /*09ee*/ 	.byte	0x15
	.zero		1


	//   ....[44]....
        /*09f0*/ 	.word	0x0000b660
        /*09f4*/ 	.word	0x000000ff
        /*09f8*/ 	.word	0x00028c50
        /*09fc*/ 	.short	0x010a
        /*09fe*/ 	.byte	0x15
	.zero		1


	//   ....[45]....
        /*0a00*/ 	.word	0x0000b900
        /*0a04*/ 	.word	0x000000ff
        /*0a08*/ 	.word	0x00000000
        /*0a0c*/ 	.short	0x0101
        /*0a0e*/ 	.byte	0x15
	.zero		1


	//   ....[46]....
        /*0a10*/ 	.word	0x0000ba70
        /*0a14*/ 	.word	0x000000ff
        /*0a18*/ 	.word	0x00028c30
        /*0a1c*/ 	.short	0x010a
        /*0a1e*/ 	.byte	0x14
	.zero		1


	//   ....[47]....
        /*0a20*/ 	.word	0x0000bab0
        /*0a24*/ 	.word	0x000000ff
        /*0a28*/ 	.word	0x00028c30
        /*0a2c*/ 	.short	0x010a
        /*0a2e*/ 	.byte	0x14
	.zero		1


	//   ....[48]....
        /*0a30*/ 	.word	0x0000bf60
        /*0a34*/ 	.word	0x000000ff
        /*0a38*/ 	.word	0x00000000
        /*0a3c*/ 	.short	0x0101
        /*0a3e*/ 	.byte	0x06
	.zero		1


	//   ....[49]....
        /*0a40*/ 	.word	0x0000e0e0
        /*0a44*/ 	.word	0x000000ff
        /*0a48*/ 	.word	0x00028c50
        /*0a4c*/ 	.short	0x010a
        /*0a4e*/ 	.byte	0x14
	.zero		1


	//   ....[50]....
        /*0a50*/ 	.word	0x0000e120
        /*0a54*/ 	.word	0x000000ff
        /*0a58*/ 	.word	0x00028c50
        /*0a5c*/ 	.short	0x010a
        /*0a5e*/ 	.byte	0x14
	.zero		1


	//   ....[51]....
        /*0a60*/ 	.word	0x0000e3e0
        /*0a64*/ 	.word	0x000000ff
        /*0a68*/ 	.word	0x00000000
        /*0a6c*/ 	.short	0x0101
        /*0a6e*/ 	.byte	0x14
	.zero		1


	//   ....[52]....
        /*0a70*/ 	.word	0x00010d60
        /*0a74*/ 	.word	0x000000ff
        /*0a78*/ 	.word	0x00000000
        /*0a7c*/ 	.short	0x0101
        /*0a7e*/ 	.byte	0x04
	.zero		1


	//   ....[53]....
        /*0a80*/ 	.word	0x00011680
        /*0a84*/ 	.word	0x000000ff
        /*0a88*/ 	.word	0x00000000
        /*0a8c*/ 	.short	0x0101
        /*0a8e*/ 	.byte	0x04
	.zero		1


	//   ....[54]....
        /*0a90*/ 	.word	0x000160d0
        /*0a94*/ 	.word	0x00000019
        /*0a98*/ 	.word	0x00028c40
        /*0a9c*/ 	.short	0x010a
        /*0a9e*/ 	.byte	0x3f
	.zero		1


	//   ....[55]....
        /*0aa0*/ 	.word	0x00016580
        /*0aa4*/ 	.word	0x00000019
        /*0aa8*/ 	.word	0x00028c30
        /*0aac*/ 	.short	0x0107
        /*0aae*/ 	.byte	0x3f
	.zero		1


	//   ....[56]....
        /*0ab0*/ 	.word	0x00016650
        /*0ab4*/ 	.word	0x00000019
        /*0ab8*/ 	.word	0x00028c30
        /*0abc*/ 	.short	0x0101
        /*0abe*/ 	.byte	0x3f
	.zero		1


	//   ....[57]....
        /*0ac0*/ 	.word	0x00016df0
        /*0ac4*/ 	.word	0x00000011
        /*0ac8*/ 	.word	0x00028c00
        /*0acc*/ 	.short	0x0107
        /*0ace*/ 	.byte	0x3f
	.zero		1


	//   ....[58]....
        /*0ad0*/ 	.word	0x00016ee0
        /*0ad4*/ 	.word	0x00000011
        /*0ad8*/ 	.word	0x00028c00
        /*0adc*/ 	.short	0x0101
        /*0ade*/ 	.byte	0x3f
	.zero		1


	//   ....[59]....
        /*0ae0*/ 	.word	0x00016f00
        /*0ae4*/ 	.word	0x00000011
        /*0ae8*/ 	.word	0x00028c20
        /*0aec*/ 	.short	0x010a
        /*0aee*/ 	.byte	0x3f
	.zero		1


	//   ....[60]....
        /*0af0*/ 	.word	0x00016f90
        /*0af4*/ 	.word	0x00000019
        /*0af8*/ 	.word	0x00028c60
        /*0afc*/ 	.short	0x010a
        /*0afe*/ 	.byte	0x3f
	.zero		1


	//   ....[61]....
        /*0b00*/ 	.word	0x00017880
        /*0b04*/ 	.word	0x00000019
        /*0b08*/ 	.word	0x00028c50
        /*0b0c*/ 	.short	0x0107
        /*0b0e*/ 	.byte	0x3f
	.zero		1


	//   ....[62]....
        /*0b10*/ 	.word	0x00017950
        /*0b14*/ 	.word	0x00000019
        /*0b18*/ 	.word	0x00028c50
        /*0b1c*/ 	.short	0x0101
        /*0b1e*/ 	.byte	0x3f
	.zero		1


	//   ....[63]....
        /*0b20*/ 	.word	0x00017cc0
        /*0b24*/ 	.word	0x00000006
        /*0b28*/ 	.word	0x00028c40
        /*0b2c*/ 	.short	0x010a
        /*0b2e*/ 	.byte	0x3f
	.zero		1


	//   ....[64]....
        /*0b30*/ 	.word	0x00017fe0
        /*0b34*/ 	.word	0x00000006
        /*0b38*/ 	.word	0x00028c30
        /*0b3c*/ 	.short	0x0107
        /*0b3e*/ 	.byte	0x3f
	.zero		1


	//   ....[65]....
        /*0b40*/ 	.word	0x000180a0
        /*0b44*/ 	.word	0x00000006
        /*0b48*/ 	.word	0x00028c30
        /*0b4c*/ 	.short	0x0101
        /*0b4e*/ 	.byte	0x3f
	.zero		1


	//   ....[66]....
        /*0b50*/ 	.word	0x000180d0
        /*0b54*/ 	.word	0x00000006
        /*0b58*/ 	.word	0x00028c60
        /*0b5c*/ 	.short	0x010a
        /*0b5e*/ 	.byte	0x3f
	.zero		1


	//   ....[67]....
        /*0b60*/ 	.word	0x00018780
        /*0b64*/ 	.word	0x00000006
        /*0b68*/ 	.word	0x00028c50
        /*0b6c*/ 	.short	0x0107
        /*0b6e*/ 	.byte	0x3f
	.zero		1


	//   ....[68]....
        /*0b70*/ 	.word	0x00018840
        /*0b74*/ 	.word	0x00000006
        /*0b78*/ 	.word	0x00028c50
        /*0b7c*/ 	.short	0x0101
        /*0b7e*/ 	.byte	0x3f
	.zero		1


	//   ....[69]....
        /*0b80*/ 	.word	0x00019ad0
        /*0b84*/ 	.word	0x00000007
        /*0b88*/ 	.word	0x00028c20
        /*0b8c*/ 	.short	0x010a
        /*0b8e*/ 	.byte	0x3f
	.zero		1


	//   ....[70]....
        /*0b90*/ 	.word	0x00019c50
        /*0b94*/ 	.word	0x00000005
        /*0b98*/ 	.word	0x00028c40
        /*0b9c*/ 	.short	0x010a
        /*0b9e*/ 	.byte	0x3f
	.zero		1


	//   ....[71]....
        /*0ba0*/ 	.word	0x00019cf0
        /*0ba4*/ 	.word	0x00000003
        /*0ba8*/ 	.word	0x00028c40
        /*0bac*/ 	.short	0x010a
        /*0bae*/ 	.byte	0x3f
	.zero		1


	//   ....[72]....
        /*0bb0*/ 	.word	0x00019d30
        /*0bb4*/ 	.word	0x00000005
        /*0bb8*/ 	.word	0x00028c60
        /*0bbc*/ 	.short	0x010a
        /*0bbe*/ 	.byte	0x3f
	.zero		1


	//   ....[73]....
        /*0bc0*/ 	.word	0x00019d70
        /*0bc4*/ 	.word	0x00000003
        /*0bc8*/ 	.word	0x00028c60
        /*0bcc*/ 	.short	0x010a
        /*0bce*/ 	.byte	0x3f
	.zero		1


	//   ....[74]....
        /*0bd0*/ 	.word	0x00019de0
        /*0bd4*/ 	.word	0x00000003
        /*0bd8*/ 	.word	0x00028c50
        /*0bdc*/ 	.short	0x010a
        /*0bde*/ 	.byte	0x3f
	.zero		1


	//   ....[75]....
        /*0be0*/ 	.word	0x00019e40
        /*0be4*/ 	.word	0x00000003
        /*0be8*/ 	.word	0x00028c50
        /*0bec*/ 	.short	0x010a
        /*0bee*/ 	.byte	0x3f
	.zero		1


	//   ....[76]....
        /*0bf0*/ 	.word	0x00019ea0
        /*0bf4*/ 	.word	0x00000003
        /*0bf8*/ 	.word	0x00028c00
        /*0bfc*/ 	.short	0x010a
        /*0bfe*/ 	.byte	0x3f
	.zero		1


	//   ....[77]....
        /*0c00*/ 	.word	0x00019ef0
        /*0c04*/ 	.word	0x00000007
        /*0c08*/ 	.word	0x00028c30
        /*0c0c*/ 	.short	0x010a
        /*0c0e*/ 	.byte	0x3f
	.zero		1


	//   ....[78]....
        /*0c10*/ 	.word	0x00019f40
        /*0c14*/ 	.word	0x00000007
        /*0c18*/ 	.word	0x00028c50
        /*0c1c*/ 	.short	0x010a
        /*0c1e*/ 	.byte	0x3f
	.zero		1


	//   ....[79]....
        /*0c20*/ 	.word	0x00019fa0
        /*0c24*/ 	.word	0x00000006
        /*0c28*/ 	.word	0x00028c30
        /*0c2c*/ 	.short	0x010a
        /*0c2e*/ 	.byte	0x3f
	.zero		1


	//   ....[80]....
        /*0c30*/ 	.word	0x0001a000
        /*0c34*/ 	.word	0x00000008
        /*0c38*/ 	.word	0x00028c50
        /*0c3c*/ 	.short	0x010a
        /*0c3e*/ 	.byte	0x3f
	.zero		1


	//   ....[81]....
        /*0c40*/ 	.word	0x0001a060
        /*0c44*/ 	.word	0x00000006
        /*0c48*/ 	.word	0x00028c30
        /*0c4c*/ 	.short	0x010a
        /*0c4e*/ 	.byte	0x3f
	.zero		1


	//   ....[82]....
        /*0c50*/ 	.word	0x0001a0c0
        /*0c54*/ 	.word	0x00000008
        /*0c58*/ 	.word	0x00028c50
        /*0c5c*/ 	.short	0x010a
        /*0c5e*/ 	.byte	0x3f
	.zero		1


	//   ....[83]....
        /*0c60*/ 	.word	0x0001a120
        /*0c64*/ 	.word	0x00000006
        /*0c68*/ 	.word	0x00028c30
        /*0c6c*/ 	.short	0x010a
        /*0c6e*/ 	.byte	0x3f
	.zero		1


	//   ....[84]....
        /*0c70*/ 	.word	0x0001a180
        /*0c74*/ 	.word	0x00000008
        /*0c78*/ 	.word	0x00028c50
        /*0c7c*/ 	.short	0x010a
        /*0c7e*/ 	.byte	0x3f
	.zero		1


	//   ....[85]....
        /*0c80*/ 	.word	0x0001a2a0
        /*0c84*/ 	.word	0x00000019
        /*0c88*/ 	.word	0x00028c40
        /*0c8c*/ 	.short	0x010a
        /*0c8e*/ 	.byte	0x3f
	.zero		1


	//   ....[86]....
        /*0c90*/ 	.word	0x0001ad40
        /*0c94*/ 	.word	0x00000011
        /*0c98*/ 	.word	0x00028c20
        /*0c9c*/ 	.short	0x010a
        /*0c9e*/ 	.byte	0x3f
	.zero		1


	//   ....[87]....
        /*0ca0*/ 	.word	0x0001ad90
        /*0ca4*/ 	.word	0x00000019
        /*0ca8*/ 	.word	0x00028c60
        /*0cac*/ 	.short	0x010a
        /*0cae*/ 	.byte	0x3f
	.zero		1


	//   ....[88]....
        /*0cb0*/ 	.word	0x0001b680
        /*0cb4*/ 	.word	0x00000006
        /*0cb8*/ 	.word	0x00028c40
        /*0cbc*/ 	.short	0x010a
        /*0cbe*/ 	.byte	0x3f
	.zero		1


	//   ....[89]....
        /*0cc0*/ 	.word	0x0001bb40
        /*0cc4*/ 	.word	0x00000006
        /*0cc8*/ 	.word	0x00028c60
        /*0ccc*/ 	.short	0x010a
        /*0cce*/ 	.byte	0x3f
	.zero		1


	//   ....[90]....
        /*0cd0*/ 	.word	0x0001ccd0
        /*0cd4*/ 	.word	0x00000007
        /*0cd8*/ 	.word	0x00028c20
        /*0cdc*/ 	.short	0x010a
        /*0cde*/ 	.byte	0x3f
	.zero		1


	//   ....[91]....
        /*0ce0*/ 	.word	0x0001ce70
        /*0ce4*/ 	.word	0x00000005
        /*0ce8*/ 	.word	0x00028c40
        /*0cec*/ 	.short	0x010a
        /*0cee*/ 	.byte	0x3f
	.zero		1


	//   ....[92]....
        /*0cf0*/ 	.word	0x0001cec0
        /*0cf4*/ 	.word	0x00000003
        /*0cf8*/ 	.word	0x00028c40
        /*0cfc*/ 	.short	0x010a
        /*0cfe*/ 	.byte	0x3f
	.zero		1


	//   ....[93]....
        /*0d00*/ 	.word	0x0001cf10
        /*0d04*/ 	.word	0x00000005
        /*0d08*/ 	.word	0x00028c60
        /*0d0c*/ 	.short	0x010a
        /*0d0e*/ 	.byte	0x3f
	.zero		1


	//----- nvinfo : EIATTR_NUM_MBARRIERS
	.align		4
.L_378:
        /*0d10*/ 	.byte	0x03, 0x38
        /*0d12*/ 	.short	0x0016


	//----- nvinfo : EIATTR_EXIT_INSTR_OFFSETS
	.align		4
        /*0d14*/ 	.byte	0x04, 0x1c
        /*0d16*/ 	.short	(.L_380 - .L_379)


	//   ....[0]....
.L_379:
        /*0d18*/ 	.word	0x00000970


	//   ....[1]....
        /*0d1c*/ 	.word	0x000138c0


	//   ....[2]....
        /*0d20*/ 	.word	0x00019dc0


	//----- nvinfo : EIATTR_MAX_THREADS
	.align		4
.L_380:
        /*0d24*/ 	.byte	0x04, 0x05
        /*0d26*/ 	.short	(.L_382 - .L_381)
.L_381:
        /*0d28*/ 	.word	0x00000180
        /*0d2c*/ 	.word	0x00000001
        /*0d30*/ 	.word	0x00000001


	//----- nvinfo : EIATTR_CRS_STACK_SIZE
	.align		4
.L_382:
        /*0d34*/ 	.byte	0x04, 0x1e
        /*0d36*/ 	.short	(.L_384 - .L_383)
.L_383:
        /*0d38*/ 	.word	0x00000000


	//----- nvinfo : EIATTR_CBANK_PARAM_SIZE
	.align		4
.L_384:
        /*0d3c*/ 	.byte	0x03, 0x19
        /*0d3e*/ 	.short	0x0af0


	//----- nvinfo : EIATTR_PARAM_CBANK
	.align		4
        /*0d40*/ 	.byte	0x04, 0x0a
        /*0d42*/ 	.short	(.L_386 - .L_385)
	.align		4
.L_385:
        /*0d44*/ 	.word	index@(.nv.constant0._ZN7cutlass13device_kernelIN5flash11enable_sm90INS1_16FlashAttnFwdSm90INS1_25CollectiveMainloopFwdSm90ILi2EN4cute5tupleIJNS5_1CILi1EEES8_S8_EEENS6_IJNS7_ILi64EEESA_SA_EEELi512ENS_10bfloat16_tEfNS_4arch4Sm90ELb0ELb1ELb1ELb1ELb1ELb0ELb0ELb0ELb0ELb1ELb1ELb0EEENS1_21CollectiveEpilogueFwdINS6_IJSA_NS7_ILi512EEESA_EEES9_SC_SE_Li256ELb1ELb1ELb1ELb0EEENS1_36VarlenDynamicPersistentTileSchedulerILi64ELi64ELi256ELi128ELb1ELb1ELb1ELb1ELb0ELb1EEEEEEEEEvNT_6ParamsE)
        /*0d48*/ 	.short	0x0210
        /*0d4a*/ 	.short	0x0af0


	//----- nvinfo : EIATTR_SW_WAR
	.align		4
.L_386:
        /*0d4c*/ 	.byte	0x04, 0x36
        /*0d4e*/ 	.short	(.L_388 - .L_387)
.L_387:
        /*0d50*/ 	.word	0x00000008
.L_388:


//--------------------- .nv.info._ZN7cutlass13device_kernelIN5flash11enable_sm90INS1_16FlashAttnFwdSm90INS1_25CollectiveMainloopFwdSm90ILi2EN4cute5tupleIJNS5_1CILi1EEES8_S8_EEENS6_IJNS7_ILi64EEESA_SA_EEELi512ENS_10bfloat16_tEfNS_4arch4Sm90ELb0ELb1ELb1ELb1ELb1ELb1ELb0ELb0ELb0ELb1ELb1ELb0EEENS1_21CollectiveEpilogueFwdINS6_IJSA_NS7_ILi512EEESA_EEES9_SC_SE_Li256ELb1ELb1ELb1ELb0EEENS1_36VarlenDynamicPersistentTileSchedulerILi64ELi64ELi256ELi128ELb1ELb1ELb1ELb1ELb0ELb1EEEEEEEEEvNT_6ParamsE --------------------------
	.section	.nv.info._ZN7cutlass13device_kernelIN5flash11enable_sm90INS1_16FlashAttnFwdSm90INS1_25CollectiveMainloopFwdSm90ILi2EN4cute5tupleIJNS5_1CILi1EEES8_S8_EEENS6_IJNS7_ILi64EEESA_SA_EEELi512ENS_10bfloat16_tEfNS_4arch4Sm90ELb0ELb1ELb1ELb1ELb1ELb1ELb0ELb0ELb0ELb1ELb1ELb0EEENS1_21CollectiveEpilogueFwdINS6_IJSA_NS7_ILi512EEESA_EEES9_SC_SE_Li256ELb1ELb1ELb1ELb0EEENS1_36VarlenDynamicPersistentTileSchedulerILi64ELi64ELi256ELi128ELb1ELb1ELb1ELb1ELb0ELb1EEEEEEEEEvNT_6ParamsE,"",@"SHT_CUDA_INFO"
	.sectionflags	@""
	.align	4


	//----- nvinfo : EIATTR_CUDA_API_VERSION
	.align		4
        /*0000*/ 	.byte	0x04, 0x37
        /*0002*/ 	.short	(.L_390 - .L_389)
.L_389:
        /*0004*/ 	.word	0x00000082


	//----- nvinfo : EIATTR_KPARAM_INFO
	.align		4
.L_390:
        /*0008*/ 	.byte	0x04, 0x17
        /*000a*/ 	.short	(.L_392 - .L_391)
.L_391:
        /*000c*/ 	.word	0x00000000
        /*0010*/ 	.short	0x0000
        /*0012*/ 	.short	0x0070
        /*0014*/ 	.byte	0x00, 0xf0, 0x01, 0x2a


	//----- nvinfo : EIATTR_SPARSE_MMA_MASK
	.align		4
.L_392:
        /*0018*/ 	.byte	0x03, 0x50
        /*001a*/ 	.short	0x0000


	//----- nvinfo : EIATTR_MAXREG_COUNT
	.align		4
        /*001c*/ 	.byte	0x03, 0x1b
        /*001e*/ 	.short	0x00a8


	//----- nvinfo : EIATTR_NUM_BARRIERS
	.align		4
        /*0020*/ 	.byte	0x02, 0x4c
        /*0022*/ 	.byte	0x10
	.zero		1


	//----- nvinfo : EIATTR_EXTERNS
	.align		4
        /*0024*/ 	.byte	0x04, 0x0f
        /*0026*/ 	.short	(.L_394 - .L_393)


	//   ....[0]....
	.align		4
.L_393:
        /*0028*/ 	.word	index@(__assertfail)


	//----- nvinfo : EIATTR_ANNOTATIONS
	.align		4
.L_394:
        /*002c*/ 	.byte	0x04, 0x55
        /*002e*/ 	.short	(.L_396 - .L_395)


	//   ....[0]....
.L_395:
        /* <DEDUP_REMOVED lines=52> */


	//----- nvinfo : EIATTR_MERCURY_ISA_VERSION
	.align		4
.L_396:
        /*0358*/ 	.byte	0x03, 0x5f
        /*035a*/ 	.short	0x0101


	//----- nvinfo : EIATTR_UNUSED_LOAD_BYTE_OFFSET
	.align		4
        /*035c*/ 	.byte	0x04, 0x44
        /*035e*/ 	.short	(.L_398 - .L_397)


	//   ....[0]....
.L_397:
        /*0360*/ 	.word	0x00000a20
        /*0364*/ 	.word	0x0000fff0


	//   ....[1]....
        /*0368*/ 	.word	0x00015f50
        /*036c*/ 	.word	0x0000fff0


	//----- nvinfo : EIATTR_INT_WARP_WIDE_INSTR_OFFSETS
	.align		4
.L_398:
        /*0370*/ 	.byte	0x04, 0x31
        /*0372*/ 	.short	(.L_400 - .L_399)


	//   ....[0]....
.L_399:
        /*0374*/ 	.word	0x00000130


	//   ....[1]....
        /*0378*/ 	.word	0x00000170


	//   ....[2]....
        /*037c*/ 	.word	0x000001e0


	//   ....[3]....
        /*0380*/ 	.word	0x0001ec90


	//   ....[4]....
        /*0384*/ 	.word	0x0001ed20


	//   ....[5]....
        /*0388*/ 	.word	0x000221e0


	//   ....[6]....
        /*038c*/ 	.word	0x00022270


	//----- nvinfo : EIATTR_COOP_GROUP_MASK_REGIDS
	.align		4
.L_400:
        /*0390*/ 	.byte	0x04, 0x29
        /*0392*/ 	.short	(.L_402 - .L_401)


	//   ....[0]....
.L_401:
        /*0394*/ 	.word	0xffffffff


	//   ....[1]....
        /*0398*/ 	.word	0xffffffff


	//   ....[2]....
        /*039c*/ 	.word	0xffffffff


	//   ....[3]....
        /*03a0*/ 	.word	0xffffffff


	//   ....[4]....
        /*03a4*/ 	.word	0xffffffff


	//   ....[5]....
        /*03a8*/ 	.word	0xffffffff


	//   ....[6]....
        /*03ac*/ 	.word	0xffffffff


	//   ....[7]....
        /*03b0*/ 	.word	0xffffffff


	//   ....[8]....
        /*03b4*/ 	.word	0xffffffff


	//   ....[9]....
        /*03b8*/ 	.word	0xffffffff


	//   ....[10]....
        /*03bc*/ 	.word	0xffffffff


	//   ....[11]....
        /*03c0*/ 	.word	0xffffffff


	//   ....[12]....
        /*03c4*/ 	.word	0xffffffff


	//   ....[13]....
        /*03c8*/ 	.word	0xffffffff


	//   ....[14]....
        /*03cc*/ 	.word	0xffffffff


	//   ....[15]....
        /*03d0*/ 	.word	0xffffffff


	//   ....[16]....
        /*03d4*/ 	.word	0xffffffff


	//   ....[17]....
        /*03d8*/ 	.word	0xffffffff


	//   ....[18]....
        /*03dc*/ 	.word	0xffffffff


	//   ....[19]....
        /*03e0*/ 	.word	0xffffffff


	//   ....[20]....
        /*03e4*/ 	.word	0xffffffff


	//   ....[21]....
        /*03e8*/ 	.word	0xffffffff


	//   ....[22]....
        /*03ec*/ 	.word	0xffffffff


	//   ....[23]....
        /*03f0*/ 	.word	0xffffffff


	//   ....[24]....
        /*03f4*/ 	.word	0xffffffff


	//   ....[25]....
        /*03f8*/ 	.word	0xffffffff


	//   ....[26]....
        /*03fc*/ 	.word	0xffffffff


	//   ....[27]....
        /*0400*/ 	.word	0xffffffff


	//   ....[28]....
        /*0404*/ 	.word	0xffffffff


	//   ....[29]....
        /*0408*/ 	.word	0xffffffff


	//   ....[30]....
        /*040c*/ 	.word	0xffffffff


	//   ....[31]....
        /*0410*/ 	.word	0xffffffff


	//   ....[32]....
        /*0414*/ 	.word	0xffffffff


	//   ....[33]....
        /*0418*/ 	.word	0xffffffff


	//   ....[34]....
        /*041c*/ 	.word	0xffffffff


	//   ....[35]....
        /*0420*/ 	.word	0xffffffff


	//   ....[36]....
        /*0424*/ 	.word	0xffffffff


	//   ....[37]....
        /*0428*/ 	.word	0xffffffff


	//   ....[38]....
        /*042c*/ 	.word	0xffffffff


	//   ....[39]....
        /*0430*/ 	.word	0xffffffff


	//   ....[40]....
        /*0434*/ 	.word	0xffffffff


	//   ....[41]....
        /*0438*/ 	.word	0xffffffff


	//   ....[42]....
        /*043c*/ 	.word	0xffffffff


	//   ....[43]....
        /*0440*/ 	.word	0xffffffff


	//   ....[44]....
        /*0444*/ 	.word	0xffffffff


	//   ....[45]....
        /*0448*/ 	.word	0xffffffff


	//   ....[46]....
        /*044c*/ 	.word	0xffffffff


	//   ....[47]....
        /*0450*/ 	.word	0xffffffff


	//   ....[48]....
        /*0454*/ 	.word	0xffffffff


	//   ....[49]....
        /*0458*/ 	.word	0xffffffff


	//   ....[50]....
        /*045c*/ 	.word	0xffffffff


	//   ....[51]....
        /*0460*/ 	.word	0xffffffff


	//   ....[52]....
        /*0464*/ 	.word	0xffffffff


	//   ....[53]....
        /*0468*/ 	.word	0xffffffff


	//   ....[54]....
        /*046c*/ 	.word	0xffffffff


	//   ....[55]....
        /*0470*/ 	.word	0xffffffff


	//   ....[56]....
        /*0474*/ 	.word	0xffffffff


	//   ....[57]....
        /*0478*/ 	.word	0xffffffff


	//   ....[58]....
        /*047c*/ 	.word	0xffffffff


	//   ....[59]....
        /*0480*/ 	.word	0xffffffff


	//   ....[60]....
        /*0484*/ 	.word	0xffffffff


	//   ....[61]....
        /*0488*/ 	.word	0xffffffff


	//   ....[62]....
        /*048c*/ 	.word	0xffffffff


	//   ....[63]....
        /*0490*/ 	.word	0xffffffff


	//   ....[64]....
        /*0494*/ 	.word	0xffffffff


	//   ....[65]....
        /*0498*/ 	.word	0xffffffff


	//   ....[66]....
        /*049c*/ 	.word	0xffffffff


	//   ....[67]....
        /*04a0*/ 	.word	0xffffffff


	//   ....[68]....
        /*04a4*/ 	.word	0xffffffff


	//   ....[69]....
        /*04a8*/ 	.word	0xffffffff


	//   ....[70]....
        /*04ac*/ 	.word	0xffffffff


	//   ....[71]....
        /*04b0*/ 	.word	0xffffffff


	//   ....[72]....
        /*04b4*/ 	.word	0xffffffff


	//   ....[73]....
        /*04b8*/ 	.word	0xffffffff


	//   ....[74]....
        /*04bc*/ 	.word	0xffffffff


	//   ....[75]....
        /*04c0*/ 	.word	0xffffffff


	//   ....[76]....
        /*04c4*/ 	.word	0xffffffff


	//   ....[77]....
        /*04c8*/ 	.word	0xffffffff


	//   ....[78]....
        /*04cc*/ 	.word	0xffffffff


	//   ....[79]....
        /*04d0*/ 	.word	0xffffffff


	//   ....[80]....
        /*04d4*/ 	.word	0xffffffff


	//   ....[81]....
        /*04d8*/ 	.word	0xffffffff


	//   ....[82]....
        /*04dc*/ 	.word	0xffffffff


	//   ....[83]....
        /*04e0*/ 	.word	0xffffffff


	//   ....[84]....
        /*04e4*/ 	.word	0xffffffff


	//   ....[85]....
        /*04e8*/ 	.word	0xffffffff


	//   ....[86]....
        /*04ec*/ 	.word	0xffffffff


	//   ....[87]....
        /*04f0*/ 	.word	0xffffffff


	//   ....[88]....
        /*04f4*/ 	.word	0xffffffff


	//   ....[89]....
        /*04f8*/ 	.word	0xffffffff


	//   ....[90]....
        /*04fc*/ 	.word	0xffffffff


	//   ....[91]....
        /*0500*/ 	.word	0xffffffff


	//   ....[92]....
        /*0504*/ 	.word	0xffffffff


	//   ....[93]....
        /*0508*/ 	.word	0xffffffff


	//   ....[94]....
        /*050c*/ 	.word	0xffffffff


	//   ....[95]....
        /*0510*/ 	.word	0xffffffff


	//   ....[96]....
        /*0514*/ 	.word	0xffffffff


	//   ....[97]....
        /*0518*/ 	.word	0xffffffff


	//   ....[98]....
        /*051c*/ 	.word	0xffffffff


	//   ....[99]....
        /*0520*/ 	.word	0xffffffff


	//   ....[100]....
        /*0524*/ 	.word	0xffffffff


	//   ....[101]....
        /*0528*/ 	.word	0xffffffff


	//   ....[102]....
        /*052c*/ 	.word	0xffffffff


	//   ....[103]....
        /*0530*/ 	.word	0xffffffff


	//   ....[104]....
        /*0534*/ 	.word	0xffffffff


	//   ....[105]....
        /*0538*/ 	.word	0xffffffff


	//   ....[106]....
        /*053c*/ 	.word	0xffffffff


	//   ....[107]....
        /*0540*/ 	.word	0xffffffff


	//   ....[108]....
        /*0544*/ 	.word	0xffffffff


	//   ....[109]....
        /*0548*/ 	.word	0xffffffff


	//   ....[110]....
        /*054c*/ 	.word	0xffffffff


	//   ....[111]....
        /*0550*/ 	.word	0xffffffff


	//   ....[112]....
        /*0554*/ 	.word	0xffffffff


	//   ....[113]....
        /*0558*/ 	.word	0xffffffff


	//   ....[114]....
        /*055c*/ 	.word	0xffffffff


	//   ....[115]....
        /*0560*/ 	.word	0xffffffff


	//   ....[116]....
        /*0564*/ 	.word	0xffffffff


	//   ....[117]....
        /*0568*/ 	.word	0xffffffff


	//   ....[118]....
        /*056c*/ 	.word	0xffffffff


	//   ....[119]....
        /*0570*/ 	.word	0xffffffff


	//   ....[120]....
        /*0574*/ 	.word	0xffffffff


	//   ....[121]....
        /*0578*/ 	.word	0xffffffff


	//   ....[122]....
        /*057c*/ 	.word	0xffffffff


	//   ....[123]....
        /*0580*/ 	.word	0xffffffff


	//   ....[124]....
        /*0584*/ 	.word	0xffffffff


	//   ....[125]....
        /*0588*/ 	.word	0xffffffff


	//   ....[126]....
        /*058c*/ 	.word	0xffffffff


	//   ....[127]....
        /*0590*/ 	.word	0xffffffff


	//   ....[128]....
        /*0594*/ 	.word	0xffffffff


	//   ....[129]....
        /*0598*/ 	.word	0xffffffff


	//   ....[130]....
        /*059c*/ 	.word	0xffffffff


	//   ....[131]....
        /*05a0*/ 	.word	0xffffffff


	//   ....[132]....
        /*05a4*/ 	.word	0xffffffff


	//   ....[133]....
        /*05a8*/ 	.word	0xffffffff


	//   ....[134]....
        /*05ac*/ 	.word	0xffffffff


	//   ....[135]....
        /*05b0*/ 	.word	0xffffffff


	//   ....[136]....
        /*05b4*/ 	.word	0xffffffff


	//   ....[137]....
        /*05b8*/ 	.word	0xffffffff


	//   ....[138]....
        /*05bc*/ 	.word	0xffffffff


	//   ....[139]....
        /*05c0*/ 	.word	0xffffffff


	//   ....[140]....
        /*05c4*/ 	.word	0xffffffff


	//   ....[141]....
        /*05c8*/ 	.word	0xffffffff


	//   ....[142]....
        /*05cc*/ 	.word	0xffffffff


	//   ....[143]....
        /*05d0*/ 	.word	0xffffffff


	//   ....[144]....
        /*05d4*/ 	.word	0xffffffff


	//   ....[145]....
        /*05d8*/ 	.word	0xffffffff


	//   ....[146]....
        /*05dc*/ 	.word	0xffffffff


	//   ....[147]....
        /*05e0*/ 	.word	0xffffffff


	//   ....[148]....
        /*05e4*/ 	.word	0xffffffff


	//   ....[149]....
        /*05e8*/ 	.word	0xffffffff


	//   ....[150]....
        /*05ec*/ 	.word	0xffffffff


	//   ....[151]....
        /*05f0*/ 	.word	0xffffffff


	//   ....[152]....
        /*05f4*/ 	.word	0xffffffff


	//   ....[153]....
        /*05f8*/ 	.word	0xffffffff


	//   ....[154]....
        /*05fc*/ 	.word	0xffffffff


	//   ....[155]....
        /*0600*/ 	.word	0xffffffff


	//   ....[156]....
        /*0604*/ 	.word	0xffffffff


	//   ....[157]....
        /*0608*/ 	.word	0x0500000f


	//   ....[158]....
        /*060c*/ 	.word	0x0500000f


	//   ....[159]....
        /*0610*/ 	.word	0x0500000f


	//   ....[160]....
        /*0614*/ 	.word	0x0500000f


	//   ....[161]....
        /*0618*/ 	.word	0x0500000f


	//   ....[162]....
        /*061c*/ 	.word	0x0500000f


	//   ....[163]....
        /*0620*/ 	.word	0x0500000f


	//   ....[164]....
        /*0624*/ 	.word	0x0500000f


	//   ....[165]....
        /*0628*/ 	.word	0x0500000f


	//   ....[166]....
        /*062c*/ 	.word	0x0500000f


	//   ....[167]....
        /*0630*/ 	.word	0x0500000f


	//   ....[168]....
        /*0634*/ 	.word	0x0500000f


	//   ....[169]....
        /*0638*/ 	.word	0x0500000f


	//   ....[170]....
        /*063c*/ 	.word	0x0500000f


	//   ....[171]....
        /*0640*/ 	.word	0x0500000f


	//   ....[172]....
        /*0644*/ 	.word	0x0500000f


	//   ....[173]....
        /*0648*/ 	.word	0x0500000f


	//   ....[174]....
        /*064c*/ 	.word	0x0500000f


	//   ....[175]....
        /*0650*/ 	.word	0x0500000f


	//   ....[176]....
        /*0654*/ 	.word	0x0500000f


	//   ....[177]....
        /*0658*/ 	.word	0x0500000f


	//   ....[178]....
        /*065c*/ 	.word	0x0500000f


	//   ....[179]....
        /*0660*/ 	.word	0x0500000f


	//   ....[180]....
        /*0664*/ 	.word	0x0500000f


	//   ....[181]....
        /*0668*/ 	.word	0x0500000f


	//   ....[182]....
        /*066c*/ 	.word	0x0500000f


	//   ....[183]....
        /*0670*/ 	.word	0x0500000f


	//   ....[184]....
        /*0674*/ 	.word	0x0500000f


	//   ....[185]....
        /*0678*/ 	.word	0x0500000f


	//   ....[186]....
        /*067c*/ 	.word	0x0500000f


	//   ....[187]....
        /*0680*/ 	.word	0x0500000f


	//   ....[188]....
        /*0684*/ 	.word	0x0500000f


	//   ....[189]....
        /*0688*/ 	.word	0x0500000f


	//   ....[190]....
        /*068c*/ 	.word	0x0500000f


	//   ....[191]....
        /*0690*/ 	.word	0x0500000f


	//   ....[192]....
        /*0694*/ 	.word	0x0500000f


	//   ....[193]....
        /*0698*/ 	.word	0x0500000f


	//   ....[194]....
        /*069c*/ 	.word	0x0500000f


	//   ....[195]....
        /*06a0*/ 	.word	0x0500000f


	//   ....[196]....
        /*06a4*/ 	.word	0x0500000f


	//   ....[197]....
        /*06a8*/ 	.word	0x0500000f


	//   ....[198]....
        /*06ac*/ 	.word	0x0500000f


	//   ....[199]....
        /*06b0*/ 	.word	0x0500000f


	//   ....[200]....
        /*06b4*/ 	.word	0x0500000f


	//   ....[201]....
        /*06b8*/ 	.word	0x0500000f


	//   ....[202]....
        /*06bc*/ 	.word	0x0500000f


	//   ....[203]....
        /*06c0*/ 	.word	0x0500000f


	//   ....[204]....
        /*06c4*/ 	.word	0x0500000f


	//   ....[205]....
        /*06c8*/ 	.word	0x0500000f


	//   ....[206]....
        /*06cc*/ 	.word	0x0500000f


	//   ....[207]....
        /*06d0*/ 	.word	0x0500000f


	//   ....[208]....
        /*06d4*/ 	.word	0x0500000f


	//   ....[209]....
        /*06d8*/ 	.word	0x0500000f


	//   ....[210]....
        /*06dc*/ 	.word	0x0500000f


	//   ....[211]....
        /*06e0*/ 	.word	0x0500000f


	//   ....[212]....
        /*06e4*/ 	.word	0x0500000f


	//   ....[213]....
        /*06e8*/ 	.word	0x0500000f


	//   ....[214]....
        /*06ec*/ 	.word	0x0500000f


	//   ....[215]....
        /*06f0*/ 	.word	0x0500000f


	//   ....[216]....
        /*06f4*/ 	.word	0x0500000f


	//   ....[217]....
        /*06f8*/ 	.word	0x0500000f


	//   ....[218]....
        /*06fc*/ 	.word	0x0500000f


	//   ....[219]....
        /*0700*/ 	.word	0x0500000f


	//   ....[220]....
        /*0704*/ 	.word	0x0500000f


	//   ....[221]....
        /*0708*/ 	.word	0x0500000f


	//   ....[222]....
        /*070c*/ 	.word	0x0500000f


	//   ....[223]....
        /*0710*/ 	.word	0x0500000f


	//   ....[224]....
        /*0714*/ 	.word	0x0500000f


	//   ....[225]....
        /*0718*/ 	.word	0x0500000f


	//   ....[226]....
        /*071c*/ 	.word	0x0500000f


	//   ....[227]....
        /*0720*/ 	.word	0x0500000f


	//   ....[228]....
        /*0724*/ 	.word	0x0500000f


	//   ....[229]....
        /*0728*/ 	.word	0x0500000f


	//   ....[230]....
        /*072c*/ 	.word	0x0500000f


	//   ....[231]....
        /*0730*/ 	.word	0x0500000f


	//   ....[232]....
        /*0734*/ 	.word	0x0500000f


	//   ....[233]....
        /*0738*/ 	.word	0x0500000f


	//   ....[234]....
        /*073c*/ 	.word	0x0500000f


	//   ....[235]....
        /*0740*/ 	.word	0x0500000f


	//   ....[236]....
        /*0744*/ 	.word	0x0500000f


	//   ....[237]....
        /*0748*/ 	.word	0x0500000f


	//   ....[238]....
        /*074c*/ 	.word	0x0500000f


	//   ....[239]....
        /*0750*/ 	.word	0x0500000f


	//----- nvinfo : EIATTR_COOP_GROUP_INSTR_OFFSETS
	.align		4
.L_402:
        /*0754*/ 	.byte	0x04, 0x28
        /*0756*/ 	.short	(.L_404 - .L_403)


	//   ....[0]....
.L_403:
        /*0758*/ 	.word	0x00000060


	//   ....[1]....
        /*075c*/ 	.word	0x00000140


	//   ....[2]....
        /*0760*/ 	.word	0x00000190


	//   ....[3]....
        /*0764*/ 	.word	0x00000380


	//   ....[4]....
        /*0768*/ 	.word	0x000004e0


	//   ....[5]....
        /*076c*/ 	.word	0x00000600


	//   ....[6]....
        /*0770*/ 	.word	0x00000760


	//   ....[7]....
        /*0774*/ 	.word	0x00003520


	//   ....[8]....
        /*0778*/ 	.word	0x00003530


	//   ....[9]....
        /*077c*/ 	.word	0x00003fc0


	//   ....[10]....
        /*0780*/ 	.word	0x00003fd0


	//   ....[11]....
        /*0784*/ 	.word	0x00004990


	//   ....[12]....
        /*0788*/ 	.word	0x000049a0


	//   ....[13]....
        /*078c*/ 	.word	0x00004d60


	//   ....[14]....
        /*0790*/ 	.word	0x00004d70


	//   ....[15]....
        /*0794*/ 	.word	0x000061b0


	//   ....[16]....
        /*0798*/ 	.word	0x00008700


	//   ....[17]....
        /*079c*/ 	.word	0x00008e70


	//   ....[18]....
        /*07a0*/ 	.word	0x00008e80


	//   ....[19]....
        /*07a4*/ 	.word	0x00008e90


	//   ....[20]....
        /*07a8*/ 	.word	0x00008ea0


	//   ....[21]....
        /*07ac*/ 	.word	0x000091c0


	//   ....[22]....
        /*07b0*/ 	.word	0x000091d0


	//   ....[23]....
        /*07b4*/ 	.word	0x000091e0


	//   ....[24]....
        /*07b8*/ 	.word	0x000091f0


	//   ....[25]....
        /*07bc*/ 	.word	0x0000a540


	//   ....[26]....
        /*07c0*/ 	.word	0x0000a560


	//   ....[27]....
        /*07c4*/ 	.word	0x0000a570


	//   ....[28]....
        /*07c8*/ 	.word	0x0000a580


	//   ....[29]....
        /*07cc*/ 	.word	0x0000a660


	//   ....[30]....
        /*07d0*/ 	.word	0x0000a680


	//   ....[31]....
        /*07d4*/ 	.word	0x0000a690


	//   ....[32]....
        /*07d8*/ 	.word	0x0000a710


	//   ....[33]....
        /*07dc*/ 	.word	0x0000c110


	//   ....[34]....
        /*07e0*/ 	.word	0x0000c920


	//   ....[35]....
        /*07e4*/ 	.word	0x0000cfe0


	//   ....[36]....
        /*07e8*/ 	.word	0x0000d010


	//   ....[37]....
        /*07ec*/ 	.word	0x0000d220


	//   ....[38]....
        /*07f0*/ 	.word	0x0000d280


	//   ....[39]....
        /*07f4*/ 	.word	0x0000dc00


	//   ....[40]....
        /*07f8*/ 	.word	0x0000e550


	//   ....[41]....
        /*07fc*/ 	.word	0x0000e940


	//   ....[42]....
        /*0800*/ 	.word	0x0000f1b0


	//   ....[43]....
        /*0804*/ 	.word	0x0000f2c0


	//   ....[44]....
        /*0808*/ 	.word	0x0000f700


	//   ....[45]....
        /*080c*/ 	.word	0x0000f760


	//   ....[46]....
        /*0810*/ 	.word	0x000108d0


	//   ....[47]....
        /*0814*/ 	.word	0x000114b0


	//   ....[48]....
        /*0818*/ 	.word	0x00011510


	//   ....[49]....
        /*081c*/ 	.word	0x00011d20


	//   ....[50]....
        /*0820*/ 	.word	0x00011d90


	//   ....[51]....
        /*0824*/ 	.word	0x00012a40


	//   ....[52]....
        /*0828*/ 	.word	0x00013180


	//   ....[53]....
        /*082c*/ 	.word	0x000135b0


	//   ....[54]....
        /*0830*/ 	.word	0x00013c90


	//   ....[55]....
        /*0834*/ 	.word	0x00013d80


	//   ....[56]....
        /*0838*/ 	.word	0x00014180


	//   ....[57]....
        /*083c*/ 	.word	0x000141e0


	//   ....[58]....
        /*0840*/ 	.word	0x00015370


	//   ....[59]....
        /*0844*/ 	.word	0x00015480


	//   ....[60]....
        /*0848*/ 	.word	0x000154a0


	//   ....[61]....
        /*084c*/ 	.word	0x00015610


	//   ....[62]....
        /*0850*/ 	.word	0x000157e0


	//   ....[63]....
        /*0854*/ 	.word	0x00016c60


	//   ....[64]....
        /*0858*/ 	.word	0x00017010


	//   ....[65]....
        /*085c*/ 	.word	0x00017020


	//   ....[66]....
        /*0860*/ 	.word	0x00017030


	//   ....[67]....
        /*0864*/ 	.word	0x00017040


	//   ....[68]....
        /*0868*/ 	.word	0x00017d70


	//   ....[69]....
        /*086c*/ 	.word	0x00017d90


	//   ....[70]....
        /*0870*/ 	.word	0x00018030


	//   ....[71]....
        /*0874*/ 	.word	0x00018050


	//   ....[72]....
        /*0878*/ 	.word	0x00018a00


	//   ....[73]....
        /*087c*/ 	.word	0x00018a40


	//   ....[74]....
        /*0880*/ 	.word	0x000193e0


	//   ....[75]....
        /*0884*/ 	.word	0x00019400


	//   ....[76]....
        /*0888*/ 	.word	0x0001a8d0


	//   ....[77]....
        /*088c*/ 	.word	0x0001a900


	//   ....[78]....
        /*0890*/ 	.word	0x0001ab60


	//   ....[79]....
        /*0894*/ 	.word	0x0001ab80


	//   ....[80]....
        /*0898*/ 	.word	0x0001ae30


	//   ....[81]....
        /*089c*/ 	.word	0x0001b020


	//   ....[82]....
        /*08a0*/ 	.word	0x0001b050


	//   ....[83]....
        /*08a4*/ 	.word	0x0001b080


	//   ....[84]....
        /*08a8*/ 	.word	0x0001b0b0


	//   ....[85]....
        /*08ac*/ 	.word	0x0001b0e0


	//   ....[86]....
        /*08b0*/ 	.word	0x0001b110


	//   ....[87]....
        /*08b4*/ 	.word	0x0001b2a0


	//   ....[88]....
        /*08b8*/ 	.word	0x0001b2d0


	//   ....[89]....
        /*08bc*/ 	.word	0x0001b300


	//   ....[90]....
        /*08c0*/ 	.word	0x0001b330


	//   ....[91]....
        /*08c4*/ 	.word	0x0001b360


	//   ....[92]....
        /*08c8*/ 	.word	0x0001b390


	//   ....[93]....
        /*08cc*/ 	.word	0x0001b420


	//   ....[94]....
        /*08d0*/ 	.word	0x0001b450


	//   ....[95]....
        /*08d4*/ 	.word	0x0001b460


	//   ....[96]....
        /*08d8*/ 	.word	0x0001b4a0


	//   ....[97]....
        /*08dc*/ 	.word	0x0001cc60


	//   ....[98]....
        /*08e0*/ 	.word	0x0001fa50


	//   ....[99]....
        /*08e4*/ 	.word	0x0001fa70


	//   ....[100]....
        /*08e8*/ 	.word	0x0001fb00


	//   ....[101]....
        /*08ec*/ 	.word	0x0001fb20


	//   ....[102]....
        /*08f0*/ 	.word	0x0001fba0


	//   ....[103]....
        /*08f4*/ 	.word	0x0001fbc0


	//   ....[104]....
        /*08f8*/ 	.word	0x0001fbd0


	//   ....[105]....
        /*08fc*/ 	.word	0x0001fbe0


	//   ....[106]....
        /*0900*/ 	.word	0x000203d0


	//   ....[107]....
        /*0904*/ 	.word	0x00020400


	//   ....[108]....
        /*0908*/ 	.word	0x000204a0


	//   ....[109]....
        /*090c*/ 	.word	0x000204c0


	//   ....[110]....
        /*0910*/ 	.word	0x00020540


	//   ....[111]....
        /*0914*/ 	.word	0x00020560


	//   ....[112]....
        /*0918*/ 	.word	0x00020570


	//   ....[113]....
        /*091c*/ 	.word	0x00020580


	//   ....[114]....
        /*0920*/ 	.word	0x00020a00


	//   ....[115]....
        /*0924*/ 	.word	0x00020ac0


	//   ....[116]....
        /*0928*/ 	.word	0x00020c10


	//   ....[117]....
        /*092c*/ 	.word	0x00020c50


	//   ....[118]....
        /*0930*/ 	.word	0x00020c60


	//   ....[119]....
        /*0934*/ 	.word	0x00020c70


	//   ....[120]....
        /*0938*/ 	.word	0x00020dc0


	//   ....[121]....
        /*093c*/ 	.word	0x00020f10


	//   ....[122]....
        /*0940*/ 	.word	0x00021710


	//   ....[123]....
        /*0944*/ 	.word	0x00021730


	//   ....[124]....
        /*0948*/ 	.word	0x00021780


	//   ....[125]....
        /*094c*/ 	.word	0x00021790


	//   ....[126]....
        /*0950*/ 	.word	0x000217d0


	//   ....[127]....
        /*0954*/ 	.word	0x000217e0


	//   ....[128]....
        /*0958*/ 	.word	0x000217f0


	//   ....[129]....
        /*095c*/ 	.word	0x00021830


	//   ....[130]....
        /*0960*/ 	.word	0x00021b30


	//   ....[131]....
        /*0964*/ 	.word	0x00021b70


	//   ....[132]....
        /*0968*/ 	.word	0x00021b90


	//   ....[133]....
        /*096c*/ 	.word	0x00021bb0


	//   ....[134]....
        /*0970*/ 	.word	0x00021be0


	//   ....[135]....
        /*0974*/ 	.word	0x00021c00


	//   ....[136]....
        /*0978*/ 	.word	0x00021d00


	//   ....[137]....
        /*097c*/ 	.word	0x00021e50


	//   ....[138]....
        /*0980*/ 	.word	0x00022490


	//   ....[139]....
        /*0984*/ 	.word	0x000224c0


	//   ....[140]....
        /*0988*/ 	.word	0x00022520


	//   ....[141]....
        /*098c*/ 	.word	0x00022550


	//   ....[142]....
        /*0990*/ 	.word	0x00022580


	//   ....[143]....
        /*0994*/ 	.word	0x000225b0


	//   ....[144]....
        /*0998*/ 	.word	0x000225e0


	//   ....[145]....
        /*099c*/ 	.word	0x00022610


	//   ....[146]....
        /*09a0*/ 	.word	0x000227b0


	//   ....[147]....
        /*09a4*/ 	.word	0x000227e0


	//   ....[148]....
        /*09a8*/ 	.word	0x00022810


	//   ....[149]....
        /*09ac*/ 	.word	0x00022840


	//   ....[150]....
        /*09b0*/ 	.word	0x00022870


	//   ....[151]....
        /*09b4*/ 	.word	0x000228a0


	//   ....[152]....
        /*09b8*/ 	.word	0x00022960


	//   ....[153]....
        /*09bc*/ 	.word	0x00022980


	//   ....[154]....
        /*09c0*/ 	.word	0x000229a0


	//   ....[155]....
        /*09c4*/ 	.word	0x00022a00


	//   ....[156]....
        /*09c8*/ 	.word	0x00023420


	//   ....[157]....
        /*09cc*/ 	.word	0x00023740


	//   ....[158]....
        /*09d0*/ 	.word	0x000237d0


	//   ....[159]....
        /*09d4*/ 	.word	0x000238c0


	//   ....[160]....
        /*09d8*/ 	.word	0x00023950


	//   ....[161]....
        /*09dc*/ 	.word	0x00023a30


	//   ....[162]....
        /*09e0*/ 	.word	0x00023ac0


	//   ....[163]....
        /*09e4*/ 	.word	0x00023c40


	//   ....[164]....
        /*09e8*/ 	.word	0x00023cd0


	//   ....[165]....
        /*09ec*/ 	.word	0x00023d20


	//   ....[166]....
        /*09f0*/ 	.word	0x00023d70


	//   ....[167]....
        /*09f4*/ 	.word	0x00023e10


	//   ....[168]....
        /*09f8*/ 	.word	0x00023ea0


	//   ....[169]....
        /*09fc*/ 	.word	0x00023ef0


	//   ....[170]....
        /*0a00*/ 	.word	0x00023f40


	//   ....[171]....
        /*0a04*/ 	.word	0x00024040


	//   ....[172]....
        /*0a08*/ 	.word	0x000240f0


	//   ....[173]....
        /*0a0c*/ 	.word	0x00024170


	//   ....[174]....
        /*0a10*/ 	.word	0x000241e0


	//   ....[175]....
        /*0a14*/ 	.word	0x00024330


	//   ....[176]....
        /*0a18*/ 	.word	0x00024470


	//   ....[177]....
        /*0a1c*/ 	.word	0x000244e0


	//   ....[178]....
        /*0a20*/ 	.word	0x00024530


	//   ....[179]....
        /*0a24*/ 	.word	0x000248b0


	//   ....[180]....
        /*0a28*/ 	.word	0x00024b90


	//   ....[181]....
        /*0a2c*/ 	.word	0x00024c80


	//   ....[182]....
        /*0a30*/ 	.word	0x00024d20


	//   ....[183]....
        /*0a34*/ 	.word	0x00024d80


	//   ....[184]....
        /*0a38*/ 	.word	0x00024e70


	//   ....[185]....
        /*0a3c*/ 	.word	0x00024ee0


	//   ....[186]....
        /*0a40*/ 	.word	0x00024fd0


	//   ....[187]....
        /*0a44*/ 	.word	0x00025040


	//   ....[188]....
        /*0a48*/ 	.word	0x000250e0


	//   ....[189]....
        /*0a4c*/ 	.word	0x000251d0


	//   ....[190]....
        /*0a50*/ 	.word	0x00025240


	//   ....[191]....
        /*0a54*/ 	.word	0x000252a0


	//   ....[192]....
        /*0a58*/ 	.word	0x00025390


	//   ....[193]....
        /*0a5c*/ 	.word	0x000253f0


	//   ....[194]....
        /*0a60*/ 	.word	0x000254f0


	//   ....[195]....
        /*0a64*/ 	.word	0x00025550


	//   ....[196]....
        /*0a68*/ 	.word	0x000255f0


	//   ....[197]....
        /*0a6c*/ 	.word	0x00025770


	//   ....[198]....
        /*0a70*/ 	.word	0x00025870


	//   ....[199]....
        /*0a74*/ 	.word	0x00025af0


	//   ....[200]....
        /*0a78*/ 	.word	0x00025b40


	//   ....[201]....
        /*0a7c*/ 	.word	0x00025d10


	//   ....[202]....
        /*0a80*/ 	.word	0x00025d60


	//   ....[203]....
        /*0a84*/ 	.word	0x00025f30


	//   ....[204]....
        /*0a88*/ 	.word	0x00025f80


	//   ....[205]....
        /*0a8c*/ 	.word	0x00026070


	//   ....[206]....
        /*0a90*/ 	.word	0x00026110


	//   ....[207]....
        /*0a94*/ 	.word	0x00026170


	//   ....[208]....
        /*0a98*/ 	.word	0x00026220


	//   ....[209]....
        /*0a9c*/ 	.word	0x00026280


	//   ....[210]....
        /*0aa0*/ 	.word	0x00026330


	//   ....[211]....
        /*0aa4*/ 	.word	0x00026390


	//   ....[212]....
        /*0aa8*/ 	.word	0x00026440


	//   ....[213]....
        /*0aac*/ 	.word	0x00026530


	//   ....[214]....
        /*0ab0*/ 	.word	0x00026610


	//   ....[215]....
        /*0ab4*/ 	.word	0x00026720


	//   ....[216]....
        /*0ab8*/ 	.word	0x00026820


	//   ....[217]....
        /*0abc*/ 	.word	0x00026950


	//   ....[218]....
        /*0ac0*/ 	.word	0x00026a30


	//   ....[219]....
        /*0ac4*/ 	.word	0x00026b30


	//   ....[220]....
        /*0ac8*/ 	.word	0x00026c10


	//   ....[221]....
        /*0acc*/ 	.word	0x00026ca0


	//   ....[222]....
        /*0ad0*/ 	.word	0x00026d40


	//   ....[223]....
        /*0ad4*/ 	.word	0x00026eb0


	//   ....[224]....
        /*0ad8*/ 	.word	0x00026f20


	//   ....[225]....
        /*0adc*/ 	.word	0x00026f90


	//   ....[226]....
        /*0ae0*/ 	.word	0x00027000


	//   ....[227]....
        /*0ae4*/ 	.word	0x00027070


	//   ....[228]....
        /*0ae8*/ 	.word	0x000270f0


	//   ....[229]....
        /*0aec*/ 	.word	0x00027170


	//   ....[230]....
        /*0af0*/ 	.word	0x00027200


	//   ....[231]....
        /*0af4*/ 	.word	0x00027270


	//   ....[232]....
        /*0af8*/ 	.word	0x000272e0


	//   ....[233]....
        /*0afc*/ 	.word	0x00027350


	//   ....[234]....
        /*0b00*/ 	.word	0x000273d0


	//   ....[235]....
        /*0b04*/ 	.word	0x00027440


	//   ....[236]....
        /*0b08*/ 	.word	0x000274f0


	//   ....[237]....
        /*0b0c*/ 	.word	0x00027540


	//   ....[238]....
        /*0b10*/ 	.word	0x000275d0


	//   ....[239]....
        /*0b14*/ 	.word	0x00027700


	//----- nvinfo : EIATTR_REG_RECONFIG
	.align		4
.L_404:
        /*0b18*/ 	.byte	0x01, 0x54
	.zero		2


	//----- nvinfo : EIATTR_SYSCALL_OFFSETS
	.align		4
        /*0b1c*/ 	.byte	0x04, 0x46
        /*0b1e*/ 	.short	(.L_406 - .L_405)


	//   ....[0]....
.L_405:
        /*0b20*/ 	.word	0x000027b0


	//   ....[1]....
        /*0b24*/ 	.word	0x00002900


	//   ....[2]....
        /*0b28*/ 	.word	0x000088b0


	//   ....[3]....
        /*0b2c*/ 	.word	0x00008be0


	//   ....[4]....
        /*0b30*/ 	.word	0x0001ee80


	//   ....[5]....
        /*0b34*/ 	.word	0x0001efd0


	//   ....[6]....
        /*0b38*/ 	.word	0x0001f0c0


	//   ....[7]....
        /*0b3c*/ 	.word	0x00020030


	//----- nvinfo : EIATTR_MBARRIER_INSTR_OFFSETS
	.align		4
.L_406:
        /*0b40*/ 	.byte	0x04, 0x39
        /*0b42*/ 	.short	(.L_408 - .L_407)


	//   ....[0]....
.L_407:
        /*0b44*/ 	.word	0x00000270
        /*0b48*/ 	.word	0x000000ff
        /*0b4c*/ 	.word	0x00028c00
        /*0b50*/ 	.short	0x0100
        /*0b52*/ 	.byte	0x08
	.zero		1


	//   ....[1]....
        /*0b54*/ 	.word	0x00000280
        /*0b58*/ 	.word	0x000000ff
        /*0b5c*/ 	.word	0x00028c20
        /*0b60*/ 	.short	0x0100
        /*0b62*/ 	.byte	0x08
	.zero		1


	//   ....[2]....
        /*0b64*/ 	.word	0x00000330
        /*0b68*/ 	.word	0x000000ff
        /*0b6c*/ 	.word	0x00028c30
        /*0b70*/ 	.short	0x0100
        /*0b72*/ 	.byte	0x06
	.zero		1


	//   ....[3]....
        /*0b74*/ 	.word	0x00000340
        /*0b78*/ 	.word	0x000000ff
        /*0b7c*/ 	.word	0x00028c40
        /*0b80*/ 	.short	0x0100
        /*0b82*/ 	.byte	0x06
	.zero		1


	//   ....[4]....
        /*0b84*/ 	.word	0x00000350
        /*0b88*/ 	.word	0x000000ff
        /*0b8c*/ 	.word	0x00028c38
        /*0b90*/ 	.short	0x0100
        /*0b92*/ 	.byte	0x06
	.zero		1


	//   ....[5]....
        /*0b94*/ 	.word	0x00000360
        /*0b98*/ 	.word	0x000000ff
        /*0b9c*/ 	.word	0x00028c48
        /*0ba0*/ 	.short	0x0100
        /*0ba2*/ 	.byte	0x06
	.zero		1


	//   ....[6]....
        /*0ba4*/ 	.word	0x00000490
        /*0ba8*/ 	.word	0x000000ff
        /*0bac*/ 	.word	0x00028c50
        /*0bb0*/ 	.short	0x0100
        /*0bb2*/ 	.byte	0x08
	.zero		1


	//   ....[7]....
        /*0bb4*/ 	.word	0x000004a0
        /*0bb8*/ 	.word	0x000000ff
        /*0bbc*/ 	.word	0x00028c60
        /*0bc0*/ 	.short	0x0100
        /*0bc2*/ 	.byte	0x08
	.zero		1


	//   ....[8]....
        /*0bc4*/ 	.word	0x000004b0
        /*0bc8*/ 	.word	0x000000ff
        /*0bcc*/ 	.word	0x00028c58
        /*0bd0*/ 	.short	0x0100
        /*0bd2*/ 	.byte	0x08
	.zero		1


	//   ....[9]....
        /*0bd4*/ 	.word	0x000004c0
        /*0bd8*/ 	.word	0x000000ff
        /*0bdc*/ 	.word	0x00028c68
        /*0be0*/ 	.short	0x0100
        /*0be2*/ 	.byte	0x08
	.zero		1


	//   ....[10]....
        /*0be4*/ 	.word	0x000005b0
        /*0be8*/ 	.word	0x000000ff
        /*0bec*/ 	.word	0x00028c70
        /*0bf0*/ 	.short	0x0100
        /*0bf2*/ 	.byte	0x06
	.zero		1


	//   ....[11]....
        /*0bf4*/ 	.word	0x000005c0
        /*0bf8*/ 	.word	0x000000ff
        /*0bfc*/ 	.word	0x00028c80
        /*0c00*/ 	.short	0x0100
        /*0c02*/ 	.byte	0x06
	.zero		1


	//   ....[12]....
        /*0c04*/ 	.word	0x000005d0
        /*0c08*/ 	.word	0x000000ff
        /*0c0c*/ 	.word	0x00028c78
        /*0c10*/ 	.short	0x0100
        /*0c12*/ 	.byte	0x06
	.zero		1


	//   ....[13]....
        /*0c14*/ 	.word	0x000005e0
        /*0c18*/ 	.word	0x000000ff
        /*0c1c*/ 	.word	0x00028c88
        /*0c20*/ 	.short	0x0100
        /*0c22*/ 	.byte	0x06
	.zero		1


	//   ....[14]....
        /*0c24*/ 	.word	0x00000710
        /*0c28*/ 	.word	0x000000ff
        /*0c2c*/ 	.word	0x00028c90
        /*0c30*/ 	.short	0x0100
        /*0c32*/ 	.byte	0x08
	.zero		1


	//   ....[15]....
        /*0c34*/ 	.word	0x00000720
        /*0c38*/ 	.word	0x000000ff
        /*0c3c*/ 	.word	0x00028ca0
        /*0c40*/ 	.short	0x0100
        /*0c42*/ 	.byte	0x08
	.zero		1


	//   ....[16]....
        /*0c44*/ 	.word	0x00000730
        /*0c48*/ 	.word	0x000000ff
        /*0c4c*/ 	.word	0x00028c98
        /*0c50*/ 	.short	0x0100
        /*0c52*/ 	.byte	0x08
	.zero		1


	//   ....[17]....
        /*0c54*/ 	.word	0x00000740
        /*0c58*/ 	.word	0x000000ff
        /*0c5c*/ 	.word	0x00028ca8
        /*0c60*/ 	.short	0x0100
        /*0c62*/ 	.byte	0x08
	.zero		1


	//   ....[18]....
        /*0c64*/ 	.word	0x00000870
        /*0c68*/ 	.word	0x000000ff
        /*0c6c*/ 	.word	0x00028cb0
        /*0c70*/ 	.short	0x0100
        /*0c72*/ 	.byte	0x08
	.zero		1


	//   ....[19]....
        /*0c74*/ 	.word	0x00000880
        /*0c78*/ 	.word	0x000000ff
        /*0c7c*/ 	.word	0x00028cc0
        /*0c80*/ 	.short	0x0100
        /*0c82*/ 	.byte	0x08
	.zero		1


	//   ....[20]....
        /*0c84*/ 	.word	0x00000890
        /*0c88*/ 	.word	0x000000ff
        /*0c8c*/ 	.word	0x00028cb8
        /*0c90*/ 	.short	0x0100
        /*0c92*/ 	.byte	0x08
	.zero		1


	//   ....[21]....
        /*0c94*/ 	.word	0x000008a0
        /*0c98*/ 	.word	0x000000ff
        /*0c9c*/ 	.word	0x00028cc8
        /*0ca0*/ 	.short	0x0100
        /*0ca2*/ 	.byte	0x08
	.zero		1


	//   ....[22]....
        /*0ca4*/ 	.word	0x000034d0
        /*0ca8*/ 	.word	0x0000003c
        /*0cac*/ 	.word	0x00028c90
        /*0cb0*/ 	.short	0x010a
        /*0cb2*/ 	.byte	0x3f
	.zero		1


	//   ....[23]....
        /*0cb4*/ 	.word	0x00003f70
        /*0cb8*/ 	.word	0x0000003c
        /*0cbc*/ 	.word	0x00028c90
        /*0cc0*/ 	.short	0x010a
        /*0cc2*/ 	.byte	0x3f
	.zero		1


	//   ....[24]....
        /*0cc4*/ 	.word	0x00004800
        /*0cc8*/ 	.word	0x0000003c
        /*0ccc*/ 	.word	0x00028c90
        /*0cd0*/ 	.short	0x010a
        /*0cd2*/ 	.byte	0x3f
	.zero		1


	//   ....[25]....
        /*0cd4*/ 	.word	0x00004bc0
        /*0cd8*/ 	.word	0x00000004
        /*0cdc*/ 	.word	0x00000000
        /*0ce0*/ 	.short	0x0101
        /*0ce2*/ 	.byte	0x3f
	.zero		1


	//   ....[26]....
        /*0ce4*/ 	.word	0x00004c00
        /*0ce8*/ 	.word	0x0000003c
        /*0cec*/ 	.word	0x00028cb0
        /*0cf0*/ 	.short	0x010a
        /*0cf2*/ 	.byte	0x3f
	.zero		1


	//   ....[27]....
        /*0cf4*/ 	.word	0x00005600
        /*0cf8*/ 	.word	0x0000003c
        /*0cfc*/ 	.word	0x00000000
        /*0d00*/ 	.short	0x0101
        /*0d02*/ 	.byte	0x3f
	.zero		1


	//   ....[28]....
        /*0d04*/ 	.word	0x000062d0
        /*0d08*/ 	.word	0x0000000c
        /*0d0c*/ 	.word	0x00028c50
        /*0d10*/ 	.short	0x010a
        /*0d12*/ 	.byte	0x3f
	.zero		1


	//   ....[29]....
        /*0d14*/ 	.word	0x00006690
        /*0d18*/ 	.word	0x0000000c
        /*0d1c*/ 	.word	0x00000000
        /*0d20*/ 	.short	0x0101
        /*0d22*/ 	.byte	0x3f
	.zero		1


	//   ....[30]....
        /*0d24*/ 	.word	0x00006fb0
        /*0d28*/ 	.word	0x00000015
        /*0d2c*/ 	.word	0x00028c50
        /*0d30*/ 	.short	0x010a
        /*0d32*/ 	.byte	0x3f
	.zero		1


	//   ....[31]....
        /*0d34*/ 	.word	0x00007000
        /*0d38*/ 	.word	0x00000015
        /*0d3c*/ 	.word	0x00028c50
        /*0d40*/ 	.short	0x010a
        /*0d42*/ 	.byte	0x3f
	.zero		1


	//   ....[32]....
        /*0d44*/ 	.word	0x000072f0
        /*0d48*/ 	.word	0x00000015
        /*0d4c*/ 	.word	0x00000000
        /*0d50*/ 	.short	0x0101
        /*0d52*/ 	.byte	0x3f
	.zero		1


	//   ....[33]....
        /*0d54*/ 	.word	0x00008950
        /*0d58*/ 	.word	0x00000002
        /*0d5c*/ 	.word	0x00028c00
        /*0d60*/ 	.short	0x010a
        /*0d62*/ 	.byte	0x3f
	.zero		1


	//   ....[34]....
        /*0d64*/ 	.word	0x000089a0
        /*0d68*/ 	.word	0x00000002
        /*0d6c*/ 	.word	0x00028c00
        /*0d70*/ 	.short	0x010a
        /*0d72*/ 	.byte	0x3f
	.zero		1


	//   ....[35]....
        /*0d74*/ 	.word	0x00009460
        /*0d78*/ 	.word	0x00000002
        /*0d7c*/ 	.word	0x00028c00
        /*0d80*/ 	.short	0x010a
        /*0d82*/ 	.byte	0x3f
	.zero		1


	//   ....[36]....
        /*0d84*/ 	.word	0x0000a9c0
        /*0d88*/ 	.word	0x00000002
        /*0d8c*/ 	.word	0x00028c00
        /*0d90*/ 	.short	0x010a
        /*0d92*/ 	.byte	0x3f
	.zero		1


	//   ....[37]....
        /*0d94*/ 	.word	0x0000b960
        /*0d98*/ 	.word	0x0000000c
        /*0d9c*/ 	.word	0x00028c30
        /*0da0*/ 	.short	0x010a
        /*0da2*/ 	.byte	0x3f
	.zero		1


	//   ....[38]....
        /*0da4*/ 	.word	0x0000ba10
        /*0da8*/ 	.word	0x0000000c
        /*0dac*/ 	.word	0x00028c30
        /*0db0*/ 	.short	0x010a
        /*0db2*/ 	.byte	0x3f
	.zero		1


	//   ....[39]....
        /*0db4*/ 	.word	0x0000c140
        /*0db8*/ 	.word	0x0000002d
        /*0dbc*/ 	.word	0x00000000
        /*0dc0*/ 	.short	0x0101
        /*0dc2*/ 	.byte	0x3f
	.zero		1


	//   ....[40]....
        /*0dc4*/ 	.word	0x0000d8f0
        /*0dc8*/ 	.word	0x0000000c
        /*0dcc*/ 	.word	0x00028c50
        /*0dd0*/ 	.short	0x010a
        /*0dd2*/ 	.byte	0x3f
	.zero		1


	//   ....[41]....
        /*0dd4*/ 	.word	0x0000d9a0
        /*0dd8*/ 	.word	0x0000000c
        /*0ddc*/ 	.word	0x00028c50
        /*0de0*/ 	.short	0x010a
        /*0de2*/ 	.byte	0x3f
	.zero		1


	//   ....[42]....
        /*0de4*/ 	.word	0x0000dc90
        /*0de8*/ 	.word	0x0000000c
        /*0dec*/ 	.word	0x00000000
        /*0df0*/ 	.short	0x0101
        /*0df2*/ 	.byte	0x3f
	.zero		1


	//   ....[43]....
        /*0df4*/ 	.word	0x0000dfa0
        /*0df8*/ 	.word	0x00000015
        /*0dfc*/ 	.word	0x00028c30
        /*0e00*/ 	.short	0x010a
        /*0e02*/ 	.byte	0x3f
	.zero		1


	//   ....[44]....
        /*0e04*/ 	.word	0x0000e010
        /*0e08*/ 	.word	0x00000015
        /*0e0c*/ 	.word	0x00028c30
        /*0e10*/ 	.short	0x010a
        /*0e12*/ 	.byte	0x3f
	.zero		1


	//   ....[45]....
        /*0e14*/ 	.word	0x0000e600
        /*0e18*/ 	.word	0x00000098
        /*0e1c*/ 	.word	0x00000000
        /*0e20*/ 	.short	0x0101
        /*0e22*/ 	.byte	0x3f
	.zero		1


	//   ....[46]....
        /*0e24*/ 	.word	0x00010610
        /*0e28*/ 	.word	0x00000015
        /*0e2c*/ 	.word	0x00028c50
        /*0e30*/ 	.short	0x010a
        /*0e32*/ 	.byte	0x3f
	.zero		1


	//   ....[47]....
        /*0e34*/ 	.word	0x00010660
        /*0e38*/ 	.word	0x00000015
        /*0e3c*/ 	.word	0x00028c50
        /*0e40*/ 	.short	0x010a
        /*0e42*/ 	.byte	0x3f
	.zero		1


	//   ....[48]....
        /*0e44*/ 	.word	0x00010980
        /*0e48*/ 	.word	0x00000015
        /*0e4c*/ 	.word	0x00000000
        /*0e50*/ 	.short	0x0101
        /*0e52*/ 	.byte	0x3f
	.zero		1


	//   ....[49]....
        /*0e54*/ 	.word	0x00010d80
        /*0e58*/ 	.word	0x0000000c
        /*0e5c*/ 	.word	0x00028c30
        /*0e60*/ 	.short	0x010a
        /*0e62*/ 	.byte	0x3f
	.zero		1


	//   ....[50]....
        /*0e64*/ 	.word	0x00010df0
        /*0e68*/ 	.word	0x0000000c
        /*0e6c*/ 	.word	0x00028c30
        /*0e70*/ 	.short	0x010a
        /*0e72*/ 	.byte	0x3f
	.zero		1


	//   ....[51]....
        /*0e74*/ 	.word	0x00011890
        /*0e78*/ 	.word	0x0000000f
        /*0e7c*/ 	.word	0x00000000
        /*0e80*/ 	.short	0x0101
        /*0e82*/ 	.byte	0x3f
	.zero		1


	//   ....[52]....
        /*0e84*/ 	.word	0x00012780
        /*0e88*/ 	.word	0x0000000c
        /*0e8c*/ 	.word	0x00028c50
        /*0e90*/ 	.short	0x010a
        /*0e92*/ 	.byte	0x3f
	.zero		1


	//   ....[53]....
        /*0e94*/ 	.word	0x000127d0
        /*0e98*/ 	.word	0x0000000c
        /*0e9c*/ 	.word	0x00028c50
        /*0ea0*/ 	.short	0x010a
        /*0ea2*/ 	.byte	0x3f
	.zero		1


	//   ....[54]....
        /*0ea4*/ 	.word	0x00012ad0
        /*0ea8*/ 	.word	0x0000000c
        /*0eac*/ 	.word	0x00000000
        /*0eb0*/ 	.short	0x0101
        /*0eb2*/ 	.byte	0x3f
	.zero		1


	//   ....[55]....
        /*0eb4*/ 	.word	0x00012c10
        /*0eb8*/ 	.word	0x00000015
        /*0ebc*/ 	.word	0x00028c30
        /*0ec0*/ 	.short	0x010a
        /*0ec2*/ 	.byte	0x3f
	.zero		1


	//   ....[56]....
        /*0ec4*/ 	.word	0x00012c80
        /*0ec8*/ 	.word	0x00000015
        /*0ecc*/ 	.word	0x00028c30
        /*0ed0*/ 	.short	0x010a
        /*0ed2*/ 	.byte	0x3f
	.zero		1


	//   ....[57]....
        /*0ed4*/ 	.word	0x00013210
        /*0ed8*/ 	.word	0x00000098
        /*0edc*/ 	.word	0x00000000
        /*0ee0*/ 	.short	0x0101
        /*0ee2*/ 	.byte	0x3f
	.zero		1


	//   ....[58]....
        /*0ee4*/ 	.word	0x000150b0
        /*0ee8*/ 	.word	0x00000015
        /*0eec*/ 	.word	0x00028c50
        /*0ef0*/ 	.short	0x010a
        /*0ef2*/ 	.byte	0x3f
	.zero		1


	//   ....[59]....
        /*0ef4*/ 	.word	0x00015100
        /*0ef8*/ 	.word	0x00000015
        /*0efc*/ 	.word	0x00028c50
        /*0f00*/ 	.short	0x010a
        /*0f02*/ 	.byte	0x3f
	.zero		1


	//   ....[60]....
        /*0f04*/ 	.word	0x00015420
        /*0f08*/ 	.word	0x00000015
        /*0f0c*/ 	.word	0x00000000
        /*0f10*/ 	.short	0x0101
        /*0f12*/ 	.byte	0x3f
	.zero		1


	//   ....[61]....
        /*0f14*/ 	.word	0x00017cf0
        /*0f18*/ 	.word	0x00000003
        /*0f1c*/ 	.word	0x00000000
        /*0f20*/ 	.short	0x0101
        /*0f22*/ 	.byte	0x3f
	.zero		1


	//   ....[62]....
        /*0f24*/ 	.word	0x00018a60
        /*0f28*/ 	.word	0x00000008
        /*0f2c*/ 	.word	0x00000000
        /*0f30*/ 	.short	0x0101
        /*0f32*/ 	.byte	0x3f
	.zero		1


	//   ....[63]....
        /*0f34*/ 	.word	0x0001cd40
        /*0f38*/ 	.word	0x00000012
        /*0f3c*/ 	.word	0x00028c20
        /*0f40*/ 	.short	0x010a
        /*0f42*/ 	.byte	0x3f
	.zero		1


	//   ....[64]....
        /*0f44*/ 	.word	0x0001cdd0
        /*0f48*/ 	.word	0x0000000b
        /*0f4c*/ 	.word	0x00028ca0
        /*0f50*/ 	.short	0x010a
        /*0f52*/ 	.byte	0x3f
	.zero		1


	//   ....[65]....
        /*0f54*/ 	.word	0x0001d020
        /*0f58*/ 	.word	0x0000000b
        /*0f5c*/ 	.word	0x00028cc0
        /*0f60*/ 	.short	0x010a
        /*0f62*/ 	.byte	0x3f
	.zero		1


	//   ....[66]....
        /*0f64*/ 	.word	0x0001d9f0
        /*0f68*/ 	.word	0x0000000b
        /*0f6c*/ 	.word	0x00028ca0
        /*0f70*/ 	.short	0x010a
        /*0f72*/ 	.byte	0x3f
	.zero		1


	//   ....[67]....
        /*0f74*/ 	.word	0x0001dc30
        /*0f78*/ 	.word	0x0000000b
        /*0f7c*/ 	.word	0x00028cc0
        /*0f80*/ 	.short	0x010a
        /*0f82*/ 	.byte	0x3f
	.zero		1


	//   ....[68]....
        /*0f84*/ 	.word	0x0001f830
        /*0f88*/ 	.word	0x00000019
        /*0f8c*/ 	.word	0x00028c40
        /*0f90*/ 	.short	0x010a
        /*0f92*/ 	.byte	0x3f
	.zero		1


	//   ....[69]....
        /*0f94*/ 	.word	0x0001fce0
        /*0f98*/ 	.word	0x00000019
        /*0f9c*/ 	.word	0x00028c30
        /*0fa0*/ 	.short	0x0107
        /*0fa2*/ 	.byte	0x3f
	.zero		1


	//   ....[70]....
        /*0fa4*/ 	.word	0x0001fdb0
        /*0fa8*/ 	.word	0x00000019
        /*0fac*/ 	.word	0x00028c30
        /*0fb0*/ 	.short	0x0101
        /*0fb2*/ 	.byte	0x3f
	.zero		1


	//   ....[71]....
        /*0fb4*/ 	.word	0x00020680
        /*0fb8*/ 	.word	0x00000012
        /*0fbc*/ 	.word	0x00028c00
        /*0fc0*/ 	.short	0x0107
        /*0fc2*/ 	.byte	0x3f
	.zero		1


	//   ....[72]....
        /*0fc4*/ 	.word	0x00020770
        /*0fc8*/ 	.word	0x00000012
        /*0fcc*/ 	.word	0x00028c00
        /*0fd0*/ 	.short	0x0101
        /*0fd2*/ 	.byte	0x3f
	.zero		1


	//   ....[73]....
        /*0fd4*/ 	.word	0x00020790
        /*0fd8*/ 	.word	0x00000012
        /*0fdc*/ 	.word	0x00028c20
        /*0fe0*/ 	.short	0x010a
        /*0fe2*/ 	.byte	0x3f
	.zero		1


	//   ....[74]....
        /*0fe4*/ 	.word	0x00020820
        /*0fe8*/ 	.word	0x00000019
        /*0fec*/ 	.word	0x00028c60
        /*0ff0*/ 	.short	0x010a
        /*0ff2*/ 	.byte	0x3f
	.zero		1


	//   ....[75]....
        /*0ff4*/ 	.word	0x00021130
        /*0ff8*/ 	.word	0x00000019
        /*0ffc*/ 	.word	0x00028c50
        /*1000*/ 	.short	0x0107
        /*1002*/ 	.byte	0x3f
	.zero		1


	//   ....[76]....
        /*1004*/ 	.word	0x00021200
        /*1008*/ 	.word	0x00000019
        /*100c*/ 	.word	0x00028c50
        /*1010*/ 	.short	0x0101
        /*1012*/ 	.byte	0x3f
	.zero		1


	//   ....[77]....
        /*1014*/ 	.word	0x00021590
        /*1018*/ 	.word	0x00000006
        /*101c*/ 	.word	0x00028c40
        /*1020*/ 	.short	0x010a
        /*1022*/ 	.byte	0x3f
	.zero		1


	//   ....[78]....
        /*1024*/ 	.word	0x000218b0
        /*1028*/ 	.word	0x00000006
        /*102c*/ 	.word	0x00028c30
        /*1030*/ 	.short	0x0107
        /*1032*/ 	.byte	0x3f
	.zero		1


	//   ....[79]....
        /*1034*/ 	.word	0x00021970
        /*1038*/ 	.word	0x00000006
        /*103c*/ 	.word	0x00028c30
        /*1040*/ 	.short	0x0101
        /*1042*/ 	.byte	0x3f
	.zero		1


	//   ....[80]....
        /*1044*/ 	.word	0x000219a0
        /*1048*/ 	.word	0x00000006
        /*104c*/ 	.word	0x00028c60
        /*1050*/ 	.short	0x010a
        /*1052*/ 	.byte	0x3f
	.zero		1


	//   ....[81]....
        /*1054*/ 	.word	0x00022050
        /*1058*/ 	.word	0x00000006
        /*105c*/ 	.word	0x00028c50
        /*1060*/ 	.short	0x0107
        /*1062*/ 	.byte	0x3f
	.zero		1


	//   ....[82]....
        /*1064*/ 	.word	0x00022110
        /*1068*/ 	.word	0x00000006
        /*106c*/ 	.word	0x00028c50
        /*1070*/ 	.short	0x0101
        /*1072*/ 	.byte	0x3f
	.zero		1


	//   ....[83]....
        /*1074*/ 	.word	0x000233a0
        /*1078*/ 	.word	0x00000007
        /*107c*/ 	.word	0x00028c20
        /*1080*/ 	.short	0x010a
        /*1082*/ 	.byte	0x3f
	.zero		1


	//   ....[84]....
        /*1084*/ 	.word	0x00023510
        /*1088*/ 	.word	0x00000005
        /*108c*/ 	.word	0x00028c40
        /*1090*/ 	.short	0x010a
        /*1092*/ 	.byte	0x3f
	.zero		1


	//   ....[85]....
        /*1094*/ 	.word	0x000235b0
        /*1098*/ 	.word	0x00000003
        /*109c*/ 	.word	0x00028c40
        /*10a0*/ 	.short	0x010a
        /*10a2*/ 	.byte	0x3f
	.zero		1


	//   ....[86]....
        /*10a4*/ 	.word	0x000235f0
        /*10a8*/ 	.word	0x00000005
        /*10ac*/ 	.word	0x00028c60
        /*10b0*/ 	.short	0x010a
        /*10b2*/ 	.byte	0x3f
	.zero		1


	//   ....[87]....
        /*10b4*/ 	.word	0x00023630
        /*10b8*/ 	.word	0x00000003
        /*10bc*/ 	.word	0x00028c60
        /*10c0*/ 	.short	0x010a
        /*10c2*/ 	.byte	0x3f
	.zero		1


	//   ....[88]....
        /*10c4*/ 	.word	0x00023690
        /*10c8*/ 	.word	0x0000003c
        /*10cc*/ 	.word	0x00028c90
        /*10d0*/ 	.short	0x010a
        /*10d2*/ 	.byte	0x3f
	.zero		1


	//   ....[89]....
        /*10d4*/ 	.word	0x00023810
        /*10d8*/ 	.word	0x0000003c
        /*10dc*/ 	.word	0x00028c90
        /*10e0*/ 	.short	0x010a
        /*10e2*/ 	.byte	0x3f
	.zero		1


	//   ....[90]....
        /*10e4*/ 	.word	0x00023990
        /*10e8*/ 	.word	0x0000003c
        /*10ec*/ 	.word	0x00028c90
        /*10f0*/ 	.short	0x010a
        /*10f2*/ 	.byte	0x3f
	.zero		1


	//   ....[91]....
        /*10f4*/ 	.word	0x00023af0
        /*10f8*/ 	.word	0x0000003c
        /*10fc*/ 	.word	0x00028cb0
        /*1100*/ 	.short	0x010a
        /*1102*/ 	.byte	0x3f
	.zero		1


	//   ....[92]....
        /*1104*/ 	.word	0x00023b40
        /*1108*/ 	.word	0x0000000c
        /*110c*/ 	.word	0x00028c50
        /*1110*/ 	.short	0x010a
        /*1112*/ 	.byte	0x3f
	.zero		1


	//   ....[93]....
        /*1114*/ 	.word	0x00023b90
        /*1118*/ 	.word	0x00000015
        /*111c*/ 	.word	0x00028c50
        /*1120*/ 	.short	0x010a
        /*1122*/ 	.byte	0x3f
	.zero		1


	//   ....[94]....
        /*1124*/ 	.word	0x00023f80
        /*1128*/ 	.word	0x00000002
        /*112c*/ 	.word	0x00028c00
        /*1130*/ 	.short	0x010a
        /*1132*/ 	.byte	0x3f
	.zero		1


	//   ....[95]....
        /*1134*/ 	.word	0x00024560
        /*1138*/ 	.word	0x00000002
        /*113c*/ 	.word	0x00028c00
        /*1140*/ 	.short	0x010a
        /*1142*/ 	.byte	0x3f
	.zero		1


	//   ....[96]....
        /*1144*/ 	.word	0x000245b0
        /*1148*/ 	.word	0x0000000c
        /*114c*/ 	.word	0x00028c30
        /*1150*/ 	.short	0x010a
        /*1152*/ 	.byte	0x3f
	.zero		1


	//   ....[97]....
        /*1154*/ 	.word	0x00024600
        /*1158*/ 	.word	0x0000000c
        /*115c*/ 	.word	0x00028c50
        /*1160*/ 	.short	0x010a
        /*1162*/ 	.byte	0x3f
	.zero		1


	//   ....[98]....
        /*1164*/ 	.word	0x00024650
        /*1168*/ 	.word	0x00000015
        /*116c*/ 	.word	0x00028c30
        /*1170*/ 	.short	0x010a
        /*1172*/ 	.byte	0x3f
	.zero		1


	//   ....[99]....
        /*1174*/ 	.word	0x000246a0
        /*1178*/ 	.word	0x00000015
        /*117c*/ 	.word	0x00028c50
        /*1180*/ 	.short	0x010a
        /*1182*/ 	.byte	0x3f
	.zero		1


	//   ....[100]....
        /*1184*/ 	.word	0x000246f0
        /*1188*/ 	.word	0x0000000c
        /*118c*/ 	.word	0x00028c30
        /*1190*/ 	.short	0x010a
        /*1192*/ 	.byte	0x3f
	.zero		1


	//   ....[101]....
        /*1194*/ 	.word	0x00024740
        /*1198*/ 	.word	0x0000000c
        /*119c*/ 	.word	0x00028c50
        /*11a0*/ 	.short	0x010a
        /*11a2*/ 	.byte	0x3f
	.zero		1


	//   ....[102]....
        /*11a4*/ 	.word	0x00024790
        /*11a8*/ 	.word	0x00000015
        /*11ac*/ 	.word	0x00028c30
        /*11b0*/ 	.short	0x010a
        /*11b2*/ 	.byte	0x3f
	.zero		1


	//   ....[103]....
        /*11b4*/ 	.word	0x000247e0
        /*11b8*/ 	.word	0x00000015
        /*11bc*/ 	.word	0x00028c50
        /*11c0*/ 	.short	0x010a
        /*11c2*/ 	.byte	0x3f
	.zero		1


	//   ....[104]....
        /*11c4*/ 	.word	0x00024970
        /*11c8*/ 	.word	0x00000012
        /*11cc*/ 	.word	0x00028c20
        /*11d0*/ 	.short	0x010a
        /*11d2*/ 	.byte	0x3f
	.zero		1


	//   ....[105]....
        /*11d4*/ 	.word	0x000249c0
        /*11d8*/ 	.word	0x0000000b
        /*11dc*/ 	.word	0x00028ca0
        /*11e0*/ 	.short	0x010a
        /*11e2*/ 	.byte	0x3f
	.zero		1


	//   ....[106]....
        /*11e4*/ 	.word	0x00024a10
        /*11e8*/ 	.word	0x0000000b
        /*11ec*/ 	.word	0x00028cc0
        /*11f0*/ 	.short	0x010a
        /*11f2*/ 	.byte	0x3f
	.zero		1


	//   ....[107]....
        /*11f4*/ 	.word	0x00024a60
        /*11f8*/ 	.word	0x0000000b
        /*11fc*/ 	.word	0x00028ca0
        /*1200*/ 	.short	0x010a
        /*1202*/ 	.byte	0x3f
	.zero		1


	//   ....[108]....
        /*1204*/ 	.word	0x00024ab0
        /*1208*/ 	.word	0x0000000b
        /*120c*/ 	.word	0x00028cc0
        /*1210*/ 	.short	0x010a
        /*1212*/ 	.byte	0x3f
	.zero		1


	//   ....[109]....
        /*1214*/ 	.word	0x00024bd0
        /*1218*/ 	.word	0x00000019
        /*121c*/ 	.word	0x00028c40
        /*1220*/ 	.short	0x010a
        /*1222*/ 	.byte	0x3f
	.zero		1


	//   ....[110]....
        /*1224*/ 	.word	0x00025670
        /*1228*/ 	.word	0x00000012
        /*122c*/ 	.word	0x00028c20
        /*1230*/ 	.short	0x010a
        /*1232*/ 	.byte	0x3f
	.zero		1


	//   ....[111]....
        /*1234*/ 	.word	0x000256c0
        /*1238*/ 	.word	0x00000019
        /*123c*/ 	.word	0x00028c60
        /*1240*/ 	.short	0x010a
        /*1242*/ 	.byte	0x3f
	.zero		1


	//   ....[112]....
        /*1244*/ 	.word	0x00025fc0
        /*1248*/ 	.word	0x00000006
        /*124c*/ 	.word	0x00028c40
        /*1250*/ 	.short	0x010a
        /*1252*/ 	.byte	0x3f
	.zero		1


	//   ....[113]....
        /*1254*/ 	.word	0x00026480
        /*1258*/ 	.word	0x00000006
        /*125c*/ 	.word	0x00028c60
        /*1260*/ 	.short	0x010a
        /*1262*/ 	.byte	0x3f
	.zero		1


	//   ....[114]....
        /*1264*/ 	.word	0x00027620
        /*1268*/ 	.word	0x00000007
        /*126c*/ 	.word	0x00028c20
        /*1270*/ 	.short	0x010a
        /*1272*/ 	.byte	0x3f
	.zero		1


	//   ....[115]....
        /*1274*/ 	.word	0x000277c0
        /*1278*/ 	.word	0x00000005
        /*127c*/ 	.word	0x00028c40
        /*1280*/ 	.short	0x010a
        /*1282*/ 	.byte	0x3f
	.zero		1


	//   ....[116]....
        /*1284*/ 	.word	0x00027810
        /*1288*/ 	.word	0x00000003
        /*128c*/ 	.word	0x00028c40
        /*1290*/ 	.short	0x010a
        /*1292*/ 	.byte	0x3f
	.zero		1


	//   ....[117]....
        /*1294*/ 	.word	0x00027860
        /*1298*/ 	.word	0x00000005
        /*129c*/ 	.word	0x00028c60
        /*12a0*/ 	.short	0x010a
        /*12a2*/ 	.byte	0x3f
	.zero		1


	//----- nvinfo : EIATTR_NUM_MBARRIERS
	.align		4
.L_408:
        /*12a4*/ 	.byte	0x03, 0x38
        /*12a6*/ 	.short	0x0016


	//----- nvinfo : EIATTR_EXIT_INSTR_OFFSETS
	.align		4
        /*12a8*/ 	.byte	0x04, 0x1c
        /*12aa*/ 	.short	(.L_410 - .L_409)


	//   ....[0]....
.L_409:
        /*12ac*/ 	.word	0x00023680


	//----- nvinfo : EIATTR_MAX_THREADS
	.align		4
.L_410:
        /*12b0*/ 	.byte	0x04, 0x05
        /*12b2*/ 	.short	(.L_412 - .L_411)
.L_411:
        /*12b4*/ 	.word	0x00000180
        /*12b8*/ 	.word	0x00000001
        /*12bc*/ 	.word	0x00000001


	//----- nvinfo : EIATTR_CRS_STACK_SIZE
	.align		4
.L_412:
        /*12c0*/ 	.byte	0x04, 0x1e
        /*12c2*/ 	.short	(.L_414 - .L_413)
.L_413:
        /*12c4*/ 	.word	0x00000000


	//----- nvinfo : EIATTR_CBANK_PARAM_SIZE
	.align		4
.L_414:
        /*12c8*/ 	.byte	0x03, 0x19
        /*12ca*/ 	.short	0x0af0


	//----- nvinfo : EIATTR_PARAM_CBANK
	.align		4
        /*12cc*/ 	.byte	0x04, 0x0a
        /*12ce*/ 	.short	(.L_416 - .L_415)
	.align		4
.L_415:
        /*12d0*/ 	.word	index@(.nv.constant0._ZN7cutlass13device_kernelIN5flash11enable_sm90INS1_16FlashAttnFwdSm90INS1_25CollectiveMainloopFwdSm90ILi2EN4cute5tupleIJNS5_1CILi1EEES8_S8_EEENS6_IJNS7_ILi64EEESA_SA_EEELi512ENS_10bfloat16_tEfNS_4arch4Sm90ELb0ELb1ELb1ELb1ELb1ELb1ELb0ELb0ELb0ELb1ELb1ELb0EEENS1_21CollectiveEpilogueFwdINS6_IJSA_NS7_ILi512EEESA_EEES9_SC_SE_Li256ELb1ELb1ELb1ELb0EEENS1_36VarlenDynamicPersistentTileSchedulerILi64ELi64ELi256ELi128ELb1ELb1ELb1ELb1ELb0ELb1EEEEEEEEEvNT_6ParamsE)
        /*12d4*/ 	.short	0x0210
        /*12d6*/ 	.short	0x0af0


	//----- nvinfo : EIATTR_SW_WAR
	.align		4
.L_416:
        /*12d8*/ 	.byte	0x04, 0x36
        /*12da*/ 	.short	(.L_418 - .L_417)
.L_417:
        /*12dc*/ 	.word	0x00000008
.L_418:


//--------------------- .nv.info._ZN7cutlass13device_kernelIN5flash11enable_sm90INS1_16FlashAttnFwdSm90INS1_25CollectiveMainloopFwdSm90ILi2EN4cute5tupleIJNS5_1CILi1EEES8_S8_EEENS6_IJNS7_ILi64EEESA_SA_EEELi512ENS_10bfloat16_tEfNS_4arch4Sm90ELb0ELb1ELb1ELb1ELb1ELb0ELb1ELb0ELb0ELb1ELb1ELb0EEENS1_21CollectiveEpilogueFwdINS6_IJSA_NS7_ILi512EEESA_EEES9_SC_SE_Li256ELb1ELb1ELb1ELb0EEENS1_36VarlenDynamicPersistentTileSchedulerILi64ELi64ELi256ELi128ELb1ELb1ELb1ELb1ELb0ELb1EEEEEEEEEvNT_6ParamsE --------------------------
	.section	.nv.info._ZN7cutlass13device_kernelIN5flash11enable_sm90INS1_16FlashAttnFwdSm90INS1_25CollectiveMainloopFwdSm90ILi2EN4cute5tupleIJNS5_1CILi1EEES8_S8_EEENS6_IJNS7_ILi64EEESA_SA_EEELi512ENS_10bfloat16_tEfNS_4arch4Sm90ELb0ELb1ELb1ELb1ELb1ELb0ELb1ELb0ELb0ELb1ELb1ELb0EEENS1_21CollectiveEpilogueFwdINS6_IJSA_NS7_ILi512EEESA_EEES9_SC_SE_Li256ELb1ELb1ELb1ELb0EEENS1_36VarlenDynamicPersistentTileSchedulerILi64ELi64ELi256ELi128ELb1ELb1ELb1ELb1ELb0ELb1EEEEEEEEEvNT_6ParamsE,"",@"SHT_CUDA_INFO"
	.sectionflags	@""
	.align	4


	//----- nvinfo : EIATTR_CUDA_API_VERSION
	.align		4
        /*0000*/ 	.byte	0x04, 0x37
        /*0002*/ 	.short	(.L_420 - .L_419)
.L_419:
        /*0004*/ 	.word	0x00000082


	//----- nvinfo : EIATTR_KPARAM_INFO
	.align		4
.L_420:
        /*0008*/ 	.byte	0x04, 0x17
        /*000a*/ 	.short	(.L_422 - .L_421)
.L_421:
        /*000c*/ 	.word	0x00000000
        /*0010*/ 	.short	0x0000
        /*0012*/ 	.short	0x0070
        /*0014*/ 	.byte	0x00, 0xf0, 0x01, 0x2e


	//----- nvinfo : EIATTR_SPARSE_MMA_MASK
	.align		4
.L_422:
        /*0018*/ 	.byte	0x03, 0x50
        /*001a*/ 	.short	0x0000


	//----- nvinfo : EIATTR_MAXREG_COUNT
	.align		4
        /*001c*/ 	.byte	0x03, 0x1b
        /*001e*/ 	.short	0x00a8


	//----- nvinfo : EIATTR_NUM_BARRIERS
	.align		4
        /*0020*/ 	.byte	0x02, 0x4c
        /*0022*/ 	.byte	0x10
	.zero		1


	//----- nvinfo : EIATTR_EXTERNS
	.align		4
        /*0024*/ 	.byte	0x04, 0x0f
        /*0026*/ 	.short	(.L_424 - .L_423)


	//   ....[0]....
	.align		4
.L_423:
        /*0028*/ 	.word	index@(__assertfail)


	//----- nvinfo : EIATTR_ANNOTATIONS
	.align		4
.L_424:
        /*002c*/ 	.byte	0x04, 0x55
        /*002e*/ 	.short	(.L_426 - .L_425)


	//   ....[0]....
.L_425:
        /* <DEDUP_REMOVED lines=23> */
        /*0194*/ 	.byte	0x00, 0xed, 0x02, 0x00, 0x01, 0x00, 0x00, 0x00, 0xa0, 0xee, 0x02, 0x00


	//----- nvinfo : EIATTR_MERCURY_ISA_VERSION
	.align		4
.L_426:
        /*01a0*/ 	.byte	0x03, 0x5f
        /*01a2*/ 	.short	0x0101


	//----- nvinfo : EIATTR_UNUSED_LOAD_BYTE_OFFSET
	.align		4
        /*01a4*/ 	.byte	0x04, 0x44
        /*01a6*/ 	.short	(.L_428 - .L_427)


	//   ....[0]....
.L_427:
        /*01a8*/ 	.word	0x00000a00
        /*01ac*/ 	.word	0x0000fff0


	//   ....[1]....
        /*01b0*/ 	.word	0x00022d70
        /*01b4*/ 	.word	0x0000fff0


	//----- nvinfo : EIATTR_INT_WARP_WIDE_INSTR_OFFSETS
	.align		4
.L_428:
        /*01b8*/ 	.byte	0x04, 0x31
        /*01ba*/ 	.short	(.L_430 - .L_429)


	//   ....[0]....
.L_429:
        /*01bc*/ 	.word	0x000000c0


	//   ....[1]....
        /*01c0*/ 	.word	0x000000d0


	//   ....[2]....
        /*01c4*/ 	.word	0x000000e0


	//   ....[3]....
        /*01c8*/ 	.word	0x00000180


	//   ....[4]....
        /*01cc*/ 	.word	0x00029950


	//   ....[5]....
        /*01d0*/ 	.word	0x000299e0


	//   ....[6]....
        /*01d4*/ 	.word	0x0002dbe0


	//   ....[7]....
        /*01d8*/ 	.word	0x0002dc70


	//----- nvinfo : EIATTR_COOP_GROUP_MASK_REGIDS
	.align		4
.L_430:
        /*01dc*/ 	.byte	0x04, 0x29
        /*01de*/ 	.short	(.L_432 - .L_431)


	//   ....[0]....
.L_431:
        /*01e0*/ 	.word	0xffffffff


	//   ....[1]....
        /*01e4*/ 	.word	0xffffffff


	//   ....[2]....
        /*01e8*/ 	.word	0xffffffff


	//   ....[3]....
        /*01ec*/ 	.word	0xffffffff


	//   ....[4]....
        /*01f0*/ 	.word	0xffffffff


	//   ....[5]....
        /*01f4*/ 	.word	0xffffffff


	//   ....[6]....
        /*01f8*/ 	.word	0xffffffff


	//   ....[7]....
        /*01fc*/ 	.word	0xffffffff


	//   ....[8]....
        /*0200*/ 	.word	0xffffffff


	//   ....[9]....
        /*0204*/ 	.word	0xffffffff


	//   ....[10]....
        /*0208*/ 	.word	0xffffffff


	//   ....[11]....
        /*020c*/ 	.word	0xffffffff


	//   ....[12]....
        /*0210*/ 	.word	0xffffffff


	//   ....[13]....
        /*0214*/ 	.word	0xffffffff


	//   ....[14]....
        /*0218*/ 	.word	0xffffffff


	//   ....[15]....
        /*021c*/ 	.word	0xffffffff


	//   ....[16]....
        /*0220*/ 	.word	0xffffffff


	//   ....[17]....
        /*0224*/ 	.word	0xffffffff


	//   ....[18]....
        /*0228*/ 	.word	0xffffffff


	//   ....[19]....
        /*022c*/ 	.word	0xffffffff


	//   ....[20]....
        /*0230*/ 	.word	0xffffffff


	//   ....[21]....
        /*0234*/ 	.word	0xffffffff


	//   ....[22]....
        /*0238*/ 	.word	0xffffffff


	//   ....[23]....
        /*023c*/ 	.word	0xffffffff


	//   ....[24]....
        /*0240*/ 	.word	0xffffffff


	//   ....[25]....
        /*0244*/ 	.word	0xffffffff


	//   ....[26]....
        /*0248*/ 	.word	0xffffffff


	//   ....[27]....
        /*024c*/ 	.word	0xffffffff


	//   ....[28]....
        /*0250*/ 	.word	0xffffffff


	//   ....[29]....
        /*0254*/ 	.word	0xffffffff


	//   ....[30]....
        /*0258*/ 	.word	0xffffffff


	//   ....[31]....
        /*025c*/ 	.word	0xffffffff


	//   ....[32]....
        /*0260*/ 	.word	0xffffffff


	//   ....[33]....
        /*0264*/ 	.word	0xffffffff


	//   ....[34]....
        /*0268*/ 	.word	0xffffffff


	//   ....[35]....
        /*026c*/ 	.word	0xffffffff


	//   ....[36]....
        /*0270*/ 	.word	0xffffffff


	//   ....[37]....
        /*0274*/ 	.word	0xffffffff


	//   ....[38]....
        /*0278*/ 	.word	0xffffffff


	//   ....[39]....
        /*027c*/ 	.word	0xffffffff


	//   ....[40]....
        /*0280*/ 	.word	0xffffffff


	//   ....[41]....
        /*0284*/ 	.word	0xffffffff


	//   ....[42]....
        /*0288*/ 	.word	0xffffffff


	//   ....[43]....
        /*028c*/ 	.word	0xffffffff


	//   ....[44]....
        /*0290*/ 	.word	0xffffffff


	//   ....[45]....
        /*0294*/ 	.word	0xffffffff


	//   ....[46]....
        /*0298*/ 	.word	0xffffffff


	//   ....[47]....
        /*029c*/ 	.word	0xffffffff


	//   ....[48]....
        /*02a0*/ 	.word	0xffffffff


	//   ....[49]....
        /*02a4*/ 	.word	0xffffffff


	//   ....[50]....
        /*02a8*/ 	.word	0xffffffff


	//   ....[51]....
        /*02ac*/ 	.word	0xffffffff


	//   ....[52]....
        /*02b0*/ 	.word	0xffffffff


	//   ....[53]....
        /*02b4*/ 	.word	0xffffffff


	//   ....[54]....
        /*02b8*/ 	.word	0xffffffff


	//   ....[55]....
        /*02bc*/ 	.word	0xffffffff


	//   ....[56]....
        /*02c0*/ 	.word	0xffffffff


	//   ....[57]....
        /*02c4*/ 	.word	0xffffffff


	//   ....[58]....
        /*02c8*/ 	.word	0xffffffff


	//   ....[59]....
        /*02cc*/ 	.word	0xffffffff


	//   ....[60]....
        /*02d0*/ 	.word	0xffffffff


	//   ....[61]....
        /*02d4*/ 	.word	0xffffffff


	//   ....[62]....
        /*02d8*/ 	.word	0xffffffff


	//   ....[63]....
        /*02dc*/ 	.word	0xffffffff


	//   ....[64]....
        /*02e0*/ 	.word	0xffffffff


	//   ....[65]....
        /*02e4*/ 	.word	0xffffffff


	//   ....[66]....
        /*02e8*/ 	.word	0xffffffff


	//   ....[67]....
        /*02ec*/ 	.word	0xffffffff


	//   ....[68]....
        /*02f0*/ 	.word	0xffffffff


	//   ....[69]....
        /*02f4*/ 	.word	0xffffffff


	//   ....[70]....
        /*02f8*/ 	.word	0xffffffff


	//   ....[71]....
        /*02fc*/ 	.word	0xffffffff


	//   ....[72]....
        /*0300*/ 	.word	0xffffffff


	//   ....[73]....
        /*0304*/ 	.word	0xffffffff


	//   ....[74]....
        /*0308*/ 	.word	0xffffffff


	//   ....[75]....
        /*030c*/ 	.word	0xffffffff


	//   ....[76]....
        /*0310*/ 	.word	0xffffffff


	//   ....[77]....
        /*0314*/ 	.word	0xffffffff


	//   ....[78]....
        /*0318*/ 	.word	0xffffffff


	//   ....[79]....
        /*031c*/ 	.word	0xffffffff


	//   ....[80]....
        /*0320*/ 	.word	0xffffffff


	//   ....[81]....
        /*0324*/ 	.word	0xffffffff


	//   ....[82]....
        /*0328*/ 	.word	0xffffffff


	//   ....[83]....
        /*032c*/ 	.word	0xffffffff


	//   ....[84]....
        /*0330*/ 	.word	0xffffffff


	//   ....[85]....
        /*0334*/ 	.word	0xffffffff


	//   ....[86]....
        /*0338*/ 	.word	0xffffffff


	//   ....[87]....
        /*033c*/ 	.word	0xffffffff


	//   ....[88]....
        /*0340*/ 	.word	0xffffffff


	//   ....[89]....
        /*0344*/ 	.word	0xffffffff


	//   ....[90]....
        /*0348*/ 	.word	0xffffffff


	//   ....[91]....
        /*034c*/ 	.word	0xffffffff


	//   ....[92]....
        /*0350*/ 	.word	0xffffffff


	//   ....[93]....
        /*0354*/ 	.word	0xffffffff


	//   ....[94]....
        /*0358*/ 	.word	0xffffffff


	//   ....[95]....
        /*035c*/ 	.word	0xffffffff


	//   ....[96]....
        /*0360*/ 	.word	0xffffffff


	//   ....[97]....
        /*0364*/ 	.word	0xffffffff


	//   ....[98]....
        /*0368*/ 	.word	0xffffffff


	//   ....[99]....
        /*036c*/ 	.word	0xffffffff


	//   ....[100]....
        /*0370*/ 	.word	0xffffffff


	//   ....[101]....
        /*0374*/ 	.word	0xffffffff


	//   ....[102]....
        /*0378*/ 	.word	0xffffffff


	//   ....[103]....
        /*037c*/ 	.word	0xffffffff


	//   ....[104]....
        /*0380*/ 	.word	0xffffffff


	//   ....[105]....
        /*0384*/ 	.word	0xffffffff


	//   ....[106]....
        /*0388*/ 	.word	0xffffffff


	//   ....[107]....
        /*038c*/ 	.word	0xffffffff


	//   ....[108]....
        /*0390*/ 	.word	0xffffffff


	//   ....[109]....
        /*0394*/ 	.word	0xffffffff


	//   ....[110]....
        /*0398*/ 	.word	0xffffffff


	//   ....[111]....
        /*039c*/ 	.word	0xffffffff


	//   ....[112]....
        /*03a0*/ 	.word	0xffffffff


	//   ....[113]....
        /*03a4*/ 	.word	0xffffffff


	//   ....[114]....
        /*03a8*/ 	.word	0xffffffff


	//   ....[115]....
        /*03ac*/ 	.word	0xffffffff


	//   ....[116]....
        /*03b0*/ 	.word	0xffffffff


	//   ....[117]....
        /*03b4*/ 	.word	0xffffffff


	//   ....[118]....
        /*03b8*/ 	.word	0xffffffff


	//   ....[119]....
        /*03bc*/ 	.word	0xffffffff


	//   ....[120]....
        /*03c0*/ 	.word	0xffffffff


	//   ....[121]....
        /*03c4*/ 	.word	0xffffffff


	//   ....[122]....
        /*03c8*/ 	.word	0xffffffff


	//   ....[123]....
        /*03cc*/ 	.word	0xffffffff


	//   ....[124]....
        /*03d0*/ 	.word	0xffffffff


	//   ....[125]....
        /*03d4*/ 	.word	0xffffffff


	//   ....[126]....
        /*03d8*/ 	.word	0xffffffff


	//   ....[127]....
        /*03dc*/ 	.word	0xffffffff


	//   ....[128]....
        /*03e0*/ 	.word	0xffffffff


	//   ....[129]....
        /*03e4*/ 	.word	0xffffffff


	//   ....[130]....
        /*03e8*/ 	.word	0xffffffff


	//   ....[131]....
        /*03ec*/ 	.word	0xffffffff


	//   ....[132]....
        /*03f0*/ 	.word	0xffffffff


	//   ....[133]....
        /*03f4*/ 	.word	0xffffffff


	//   ....[134]....
        /*03f8*/ 	.word	0xffffffff


	//   ....[135]....
        /*03fc*/ 	.word	0x0500000f


	//   ....[136]....
        /*0400*/ 	.word	0x0500000f


	//   ....[137]....
        /*0404*/ 	.word	0x0500000f


	//   ....[138]....
        /*0408*/ 	.word	0x0500000f


	//   ....[139]....
        /*040c*/ 	.word	0x0500000f


	//   ....[140]....
        /*0410*/ 	.word	0x0500000f


	//   ....[141]....
        /*0414*/ 	.word	0x0500000f


	//   ....[142]....
        /*0418*/ 	.word	0x0500000f


	//   ....[143]....
        /*041c*/ 	.word	0x0500000f


	//   ....[144]....
        /*0420*/ 	.word	0x0500000f


	//   ....[145]....
        /*0424*/ 	.word	0x0500000f


	//   ....[146]....
        /*0428*/ 	.word	0x0500000f


	//   ....[147]....
        /*042c*/ 	.word	0x0500000f


	//   ....[148]....
        /*0430*/ 	.word	0x0500000f


	//   ....[149]....
        /*0434*/ 	.word	0x0500000f


	//   ....[150]....
        /*0438*/ 	.word	0x0500000f


	//   ....[151]....
        /*043c*/ 	.word	0x0500000f


	//   ....[152]....
        /*0440*/ 	.word	0x0500000f


	//   ....[153]....
        /*0444*/ 	.word	0x0500000f


	//   ....[154]....
        /*0448*/ 	.word	0x0500000f


	//   ....[155]....
        /*044c*/ 	.word	0x0500000f


	//   ....[156]....
        /*0450*/ 	.word	0x0500000f


	//   ....[157]....
        /*0454*/ 	.word	0x0500000f


	//   ....[158]....
        /*0458*/ 	.word	0x0500000f


	//   ....[159]....
        /*045c*/ 	.word	0x0500000f


	//   ....[160]....
        /*0460*/ 	.word	0x0500000f


	//   ....[161]....
        /*0464*/ 	.word	0x0500000f


	//   ....[162]....
        /*0468*/ 	.word	0x0500000f


	//   ....[163]....
        /*046c*/ 	.word	0x0500000f


	//   ....[164]....
        /*0470*/ 	.word	0x0500000f


	//   ....[165]....
        /*0474*/ 	.word	0x0500000f


	//   ....[166]....
        /*0478*/ 	.word	0x0500000f


	//   ....[167]....
        /*047c*/ 	.word	0x0500000f


	//   ....[168]....
        /*0480*/ 	.word	0x0500000f


	//   ....[169]....
        /*0484*/ 	.word	0x0500000f


	//   ....[170]....
        /*0488*/ 	.word	0x0500000f


	//   ....[171]....
        /*048c*/ 	.word	0x0500000f


	//   ....[172]....
        /*0490*/ 	.word	0x0500000f


	//   ....[173]....
        /*0494*/ 	.word	0x0500000f


	//   ....[174]....
        /*0498*/ 	.word	0x0500000f


	//   ....[175]....
        /*049c*/ 	.word	0x0500000f


	//   ....[176]....
        /*04a0*/ 	.word	0x0500000f


	//   ....[177]....
        /*04a4*/ 	.word	0x0500000f


	//   ....[178]....
        /*04a8*/ 	.word	0x0500000f


	//   ....[179]....
        /*04ac*/ 	.word	0x0500000f


	//   ....[180]....
        /*04b0*/ 	.word	0x0500000f


	//   ....[181]....
        /*04b4*/ 	.word	0x0500000f


	//   ....[182]....
        /*04b8*/ 	.word	0x0500000f


	//   ....[183]....
        /*04bc*/ 	.word	0x0500000f


	//   ....[184]....
        /*04c0*/ 	.word	0x0500000f


	//   ....[185]....
        /*04c4*/ 	.word	0x0500000f


	//   ....[186]....
        /*04c8*/ 	.word	0x0500000f


	//   ....[187]....
        /*04cc*/ 	.word	0x0500000f


	//   ....[188]....
        /*04d0*/ 	.word	0x0500000f


	//   ....[189]....
        /*04d4*/ 	.word	0x0500000f


	//   ....[190]....
        /*04d8*/ 	.word	0x0500000f


	//   ....[191]....
        /*04dc*/ 	.word	0x0500000f


	//   ....[192]....
        /*04e0*/ 	.word	0x0500000f


	//   ....[193]....
        /*04e4*/ 	.word	0x0500000f


	//   ....[194]....
        /*04e8*/ 	.word	0x0500000f


	//   ....[195]....
        /*04ec*/ 	.word	0x0500000f


	//   ....[196]....
        /*04f0*/ 	.word	0x0500000f


	//   ....[197]....
        /*04f4*/ 	.word	0x0500000f


	//   ....[198]....
        /*04f8*/ 	.word	0x0500000f


	//   ....[199]....
        /*04fc*/ 	.word	0x0500000f


	//   ....[200]....
        /*0500*/ 	.word	0x0500000f


	//   ....[201]....
        /*0504*/ 	.word	0x0500000f


	//   ....[202]....
        /*0508*/ 	.word	0x0500000f


	//   ....[203]....
        /*050c*/ 	.word	0xffffffff


	//   ....[204]....
        /*0510*/ 	.word	0xffffffff


	//   ....[205]....
        /*0514*/ 	.word	0xffffffff


	//   ....[206]....
        /*0518*/ 	.word	0xffffffff


	//   ....[207]....
        /*051c*/ 	.word	0xffffffff


	//   ....[208]....
        /*0520*/ 	.word	0xffffffff


	//   ....[209]....
        /*0524*/ 	.word	0xffffffff


	//   ....[210]....
        /*0528*/ 	.word	0xffffffff


	//----- nvinfo : EIATTR_COOP_GROUP_INSTR_OFFSETS
	.align		4
.L_432:
        /*052c*/ 	.byte	0x04, 0x28
        /*052e*/ 	.short	(.L_434 - .L_433)


	//   ....[0]....
.L_433:
        /*0530*/ 	.word	0x00000080


	//   ....[1]....
        /*0534*/ 	.word	0x00000090


	//   ....[2]....
        /*0538*/ 	.word	0x000002b0


	//   ....[3]....
        /*053c*/ 	.word	0x00000410


	//   ....[4]....
        /*0540*/ 	.word	0x00000530


	//   ....[5]....
        /*0544*/ 	.word	0x00000690


	//   ....[6]....
        /*0548*/ 	.word	0x00002920


	//   ....[7]....
        /*054c*/ 	.word	0x0000a880


	//   ....[8]....
        /*0550*/ 	.word	0x0000c9b0


	//   ....[9]....
        /*0554*/ 	.word	0x0000dd60


	//   ....[10]....
        /*0558*/ 	.word	0x0000e200


	//   ....[11]....
        /*055c*/ 	.word	0x0000ecd0


	//   ....[12]....
        /*0560*/ 	.word	0x0000eeb0


	//   ....[13]....
        /*0564*/ 	.word	0x0000f390


	//   ....[14]....
        /*0568*/ 	.word	0x0000f3b0


	//   ....[15]....
        /*056c*/ 	.word	0x000120b0


	//   ....[16]....
        /*0570*/ 	.word	0x00013a40


	//   ....[17]....
        /*0574*/ 	.word	0x00015040


	//   ....[18]....
        /*0578*/ 	.word	0x00015080


	//   ....[19]....
        /*057c*/ 	.word	0x000150d0


	//   ....[20]....
        /*0580*/ 	.word	0x000150f0


	//   ....[21]....
        /*0584*/ 	.word	0x00019780


	//   ....[22]....
        /*0588*/ 	.word	0x0001ab80


	//   ....[23]....
        /*058c*/ 	.word	0x0001bee0


	//   ....[24]....
        /*0590*/ 	.word	0x0001c3f0


	//   ....[25]....
        /*0594*/ 	.word	0x0001cf50


	//   ....[26]....
        /*0598*/ 	.word	0x0001cfa0


	//   ....[27]....
        /*059c*/ 	.word	0x0001cff0


	//   ....[28]....
        /*05a0*/ 	.word	0x0001d010


	//   ....[29]....
        /*05a4*/ 	.word	0x00021720


	//   ....[30]....
        /*05a8*/ 	.word	0x000218b0


	//   ....[31]....
        /*05ac*/ 	.word	0x000218d0


	//   ....[32]....
        /*05b0*/ 	.word	0x00021910


	//   ....[33]....
        /*05b4*/ 	.word	0x00021930


	//   ....[34]....
        /*05b8*/ 	.word	0x00023cb0


	//   ....[35]....
        /*05bc*/ 	.word	0x00024130


	//   ....[36]....
        /*05c0*/ 	.word	0x00024140


	//   ....[37]....
        /*05c4*/ 	.word	0x00024150


	//   ....[38]....
        /*05c8*/ 	.word	0x00024160


	//   ....[39]....
        /*05cc*/ 	.word	0x00024df0


	//   ....[40]....
        /*05d0*/ 	.word	0x00024e20


	//   ....[41]....
        /*05d4*/ 	.word	0x00025060


	//   ....[42]....
        /*05d8*/ 	.word	0x00025080


	//   ....[43]....
        /*05dc*/ 	.word	0x00025710


	//   ....[44]....
        /*05e0*/ 	.word	0x00025720


	//   ....[45]....
        /*05e4*/ 	.word	0x00026170


	//   ....[46]....
        /*05e8*/ 	.word	0x00026190


	//   ....[47]....
        /*05ec*/ 	.word	0x00027760


	//   ....[48]....
        /*05f0*/ 	.word	0x00027780


	//   ....[49]....
        /*05f4*/ 	.word	0x000279b0


	//   ....[50]....
        /*05f8*/ 	.word	0x000279d0


	//   ....[51]....
        /*05fc*/ 	.word	0x00027c80


	//   ....[52]....
        /*0600*/ 	.word	0x00027e90


	//   ....[53]....
        /*0604*/ 	.word	0x00027ec0


	//   ....[54]....
        /*0608*/ 	.word	0x00027ef0


	//   ....[55]....
        /*060c*/ 	.word	0x00027f20


	//   ....[56]....
        /*0610*/ 	.word	0x00027f50


	//   ....[57]....
        /*0614*/ 	.word	0x00027f80


	//   ....[58]....
        /*0618*/ 	.word	0x000280f0


	//   ....[59]....
        /*061c*/ 	.word	0x00028120


	//   ....[60]....
        /*0620*/ 	.word	0x00028150


	//   ....[61]....
        /*0624*/ 	.word	0x00028180


	//   ....[62]....
        /*0628*/ 	.word	0x000281b0


	//   ....[63]....
        /*062c*/ 	.word	0x000281e0


	//   ....[64]....
        /*0630*/ 	.word	0x00028270


	//   ....[65]....
        /*0634*/ 	.word	0x000282a0


	//   ....[66]....
        /*0638*/ 	.word	0x000282b0


	//   ....[67]....
        /*063c*/ 	.word	0x000282f0


	//   ....[68]....
        /*0640*/ 	.word	0x0002a720


	//   ....[69]....
        /*0644*/ 	.word	0x0002a740


	//   ....[70]....
        /*0648*/ 	.word	0x0002a7d0


	//   ....[71]....
        /*064c*/ 	.word	0x0002a7f0


	//   ....[72]....
        /*0650*/ 	.word	0x0002a870


	//   ....[73]....
        /*0654*/ 	.word	0x0002a890


	//   ....[74]....
        /*0658*/ 	.word	0x0002a8a0


	//   ....[75]....
        /*065c*/ 	.word	0x0002a8b0


	//   ....[76]....
        /*0660*/ 	.word	0x0002b020


	//   ....[77]....
        /*0664*/ 	.word	0x0002b050


	//   ....[78]....
        /*0668*/ 	.word	0x0002b110


	//   ....[79]....
        /*066c*/ 	.word	0x0002b130


	//   ....[80]....
        /*0670*/ 	.word	0x0002b1d0


	//   ....[81]....
        /*0674*/ 	.word	0x0002b1f0


	//   ....[82]....
        /*0678*/ 	.word	0x0002b200


	//   ....[83]....
        /*067c*/ 	.word	0x0002b280


	//   ....[84]....
        /*0680*/ 	.word	0x0002bad0


	//   ....[85]....
        /*0684*/ 	.word	0x0002baf0


	//   ....[86]....
        /*0688*/ 	.word	0x0002bc90


	//   ....[87]....
        /*068c*/ 	.word	0x0002bcc0


	//   ....[88]....
        /*0690*/ 	.word	0x0002bdd0


	//   ....[89]....
        /*0694*/ 	.word	0x0002bde0


	//   ....[90]....
        /*0698*/ 	.word	0x0002be10


	//   ....[91]....
        /*069c*/ 	.word	0x0002be20


	//   ....[92]....
        /*06a0*/ 	.word	0x0002c420


	//   ....[93]....
        /*06a4*/ 	.word	0x0002c480


	//   ....[94]....
        /*06a8*/ 	.word	0x0002c640


	//   ....[95]....
        /*06ac*/ 	.word	0x0002c680


	//   ....[96]....
        /*06b0*/ 	.word	0x0002c690


	//   ....[97]....
        /*06b4*/ 	.word	0x0002c6a0


	//   ....[98]....
        /*06b8*/ 	.word	0x0002c7f0


	//   ....[99]....
        /*06bc*/ 	.word	0x0002c940


	//   ....[100]....
        /*06c0*/ 	.word	0x0002d130


	//   ....[101]....
        /*06c4*/ 	.word	0x0002d150


	//   ....[102]....
        /*06c8*/ 	.word	0x0002d1a0


	//   ....[103]....
        /*06cc*/ 	.word	0x0002d1b0


	//   ....[104]....
        /*06d0*/ 	.word	0x0002d1f0


	//   ....[105]....
        /*06d4*/ 	.word	0x0002d200


	//   ....[106]....
        /*06d8*/ 	.word	0x0002d210


	//   ....[107]....
        /*06dc*/ 	.word	0x0002d250


	//   ....[108]....
        /*06e0*/ 	.word	0x0002d540


	//   ....[109]....
        /*06e4*/ 	.word	0x0002d580


	//   ....[110]....
        /*06e8*/ 	.word	0x0002d5a0


	//   ....[111]....
        /*06ec*/ 	.word	0x0002d5c0


	//   ....[112]....
        /*06f0*/ 	.word	0x0002d5f0


	//   ....[113]....
        /*06f4*/ 	.word	0x0002d610


	//   ....[114]....
        /*06f8*/ 	.word	0x0002d710


	//   ....[115]....
        /*06fc*/ 	.word	0x0002d860


	//   ....[116]....
        /*0700*/ 	.word	0x0002de90


	//   ....[117]....
        /*0704*/ 	.word	0x0002dec0


	//   ....[118]....
        /*0708*/ 	.word	0x0002df20


	//   ....[119]....
        /*070c*/ 	.word	0x0002df50


	//   ....[120]....
        /*0710*/ 	.word	0x0002df80


	//   ....[121]....
        /*0714*/ 	.word	0x0002dfb0


	//   ....[122]....
        /*0718*/ 	.word	0x0002dfe0


	//   ....[123]....
        /*071c*/ 	.word	0x0002e010


	//   ....[124]....
        /*0720*/ 	.word	0x0002e1b0


	//   ....[125]....
        /*0724*/ 	.word	0x0002e1e0


	//   ....[126]....
        /*0728*/ 	.word	0x0002e210


	//   ....[127]....
        /*072c*/ 	.word	0x0002e240


	//   ....[128]....
        /*0730*/ 	.word	0x0002e270


	//   ....[129]....
        /*0734*/ 	.word	0x0002e2a0


	//   ....[130]....
        /*0738*/ 	.word	0x0002e360


	//   ....[131]....
        /*073c*/ 	.word	0x0002e380


	//   ....[132]....
        /*0740*/ 	.word	0x0002e3a0


	//   ....[133]....
        /*0744*/ 	.word	0x0002e400


	//   ....[134]....
        /*0748*/ 	.word	0x0002ee20


	//   ....[135]....
        /*074c*/ 	.word	0x0002f3f0


	//   ....[136]....
        /*0750*/ 	.word	0x0002f4e0


	//   ....[137]....
        /*0754*/ 	.word	0x0002f580


	//   ....[138]....
        /*0758*/ 	.word	0x0002f5e0


	//   ....[139]....
        /*075c*/ 	.word	0x0002f6d0


	//   ....[140]....
        /*0760*/ 	.word	0x0002f740


	//   ....[141]....
        /*0764*/ 	.word	0x0002f830


	//   ....[142]....
        /*0768*/ 	.word	0x0002f8a0


	//   ....[143]....
        /*076c*/ 	.word	0x0002f940


	//   ....[144]....
        /*0770*/ 	.word	0x0002fa40


	//   ....[145]....
        /*0774*/ 	.word	0x0002fad0


	//   ....[146]....
        /*0778*/ 	.word	0x0002fb30


	//   ....[147]....
        /*077c*/ 	.word	0x0002fc20


	//   ....[148]....
        /*0780*/ 	.word	0x0002fca0


	//   ....[149]....
        /*0784*/ 	.word	0x0002fda0


	//   ....[150]....
        /*0788*/ 	.word	0x0002fe10


	//   ....[151]....
        /*078c*/ 	.word	0x0002fef0


	//   ....[152]....
        /*0790*/ 	.word	0x00030200


	//   ....[153]....
        /*0794*/ 	.word	0x000302c0


	//   ....[154]....
        /*0798*/ 	.word	0x00030530


	//   ....[155]....
        /*079c*/ 	.word	0x00030580


	//   ....[156]....
        /*07a0*/ 	.word	0x00030790


	//   ....[157]....
        /*07a4*/ 	.word	0x000307e0


	//   ....[158]....
        /*07a8*/ 	.word	0x00030990


	//   ....[159]....
        /*07ac*/ 	.word	0x000309e0


	//   ....[160]....
        /*07b0*/ 	.word	0x00030b20


	//   ....[161]....
        /*07b4*/ 	.word	0x00030c20


	//   ....[162]....
        /*07b8*/ 	.word	0x00030e90


	//   ....[163]....
        /*07bc*/ 	.word	0x00030ee0


	//   ....[164]....
        /*07c0*/ 	.word	0x000310b0


	//   ....[165]....
        /*07c4*/ 	.word	0x00031100


	//   ....[166]....
        /*07c8*/ 	.word	0x000312d0


	//   ....[167]....
        /*07cc*/ 	.word	0x00031320


	//   ....[168]....
        /*07d0*/ 	.word	0x00031410


	//   ....[169]....
        /*07d4*/ 	.word	0x000314b0


	//   ....[170]....
        /*07d8*/ 	.word	0x00031510


	//   ....[171]....
        /*07dc*/ 	.word	0x000315c0


	//   ....[172]....
        /*07e0*/ 	.word	0x00031620


	//   ....[173]....
        /*07e4*/ 	.word	0x000316d0


	//   ....[174]....
        /*07e8*/ 	.word	0x00031730


	//   ....[175]....
        /*07ec*/ 	.word	0x000317e0


	//   ....[176]....
        /*07f0*/ 	.word	0x000318d0


	//   ....[177]....
        /*07f4*/ 	.word	0x000319b0


	//   ....[178]....
        /*07f8*/ 	.word	0x00031ac0


	//   ....[179]....
        /*07fc*/ 	.word	0x00031bc0


	//   ....[180]....
        /*0800*/ 	.word	0x00031cf0


	//   ....[181]....
        /*0804*/ 	.word	0x00031dd0


	//   ....[182]....
        /*0808*/ 	.word	0x00031ed0


	//   ....[183]....
        /*080c*/ 	.word	0x00031fb0


	//   ....[184]....
        /*0810*/ 	.word	0x00032040


	//   ....[185]....
        /*0814*/ 	.word	0x000320e0


	//   ....[186]....
        /*0818*/ 	.word	0x00032250


	//   ....[187]....
        /*081c*/ 	.word	0x000322c0


	//   ....[188]....
        /*0820*/ 	.word	0x00032330


	//   ....[189]....
        /*0824*/ 	.word	0x000323a0


	//   ....[190]....
        /*0828*/ 	.word	0x00032410


	//   ....[191]....
        /*082c*/ 	.word	0x00032490


	//   ....[192]....
        /*0830*/ 	.word	0x00032510


	//   ....[193]....
        /*0834*/ 	.word	0x000325a0


	//   ....[194]....
        /*0838*/ 	.word	0x00032610


	//   ....[195]....
        /*083c*/ 	.word	0x00032680


	//   ....[196]....
        /*0840*/ 	.word	0x000326f0


	//   ....[197]....
        /*0844*/ 	.word	0x00032770


	//   ....[198]....
        /*0848*/ 	.word	0x000327e0


	//   ....[199]....
        /*084c*/ 	.word	0x00032870


	//   ....[200]....
        /*0850*/ 	.word	0x000328d0


	//   ....[201]....
        /*0854*/ 	.word	0x00032960


	//   ....[202]....
        /*0858*/ 	.word	0x00032a90


	//   ....[203]....
        /*085c*/ 	.word	0x00034a90


	//   ....[204]....
        /*0860*/ 	.word	0x00036260


	//   ....[205]....
        /*0864*/ 	.word	0x00036c80


	//   ....[206]....
        /*0868*/ 	.word	0x00037560


	//   ....[207]....
        /*086c*/ 	.word	0x000375a0


	//   ....[208]....
        /*0870*/ 	.word	0x00037610


	//   ....[209]....
        /*0874*/ 	.word	0x00037630


	//   ....[210]....
        /*0878*/ 	.word	0x00044750


	//----- nvinfo : EIATTR_REG_RECONFIG
	.align		4
.L_434:
        /*087c*/ 	.byte	0x01, 0x54
	.zero		2


	//----- nvinfo : EIATTR_SYSCALL_OFFSETS
	.align		4
        /*0880*/ 	.byte	0x04, 0x46
        /*0882*/ 	.short	(.L_436 - .L_435)


	//   ....[0]....
.L_435:
        /*0884*/ 	.word	0x0000ae70


	//   ....[1]....
        /*0888*/ 	.word	0x00029b40


	//   ....[2]....
        /*088c*/ 	.word	0x00029c90


	//   ....[3]....
        /*0890*/ 	.word	0x00029d80


	//   ....[4]....
        /*0894*/ 	.word	0x0002ac40


	//   ....[5]....
        /*0898*/ 	.word	0x0002b500


	//----- nvinfo : EIATTR_MBARRIER_INSTR_OFFSETS
	.align		4
.L_436:
        /*089c*/ 	.byte	0x04, 0x39
        /*089e*/ 	.short	(.L_438 - .L_437)


	//   ....[0]....
.L_437:
        /*08a0*/ 	.word	0x00000190
        /*08a4*/ 	.word	0x000000ff
        /*08a8*/ 	.word	0x00038800
        /*08ac*/ 	.short	0x0100
        /*08ae*/ 	.byte	0x08
	.zero		1


	//   ....[1]....
        /*08b0*/ 	.word	0x000001a0
        /*08b4*/ 	.word	0x000000ff
        /*08b8*/ 	.word	0x00038810
        /*08bc*/ 	.short	0x0100
        /*08be*/ 	.byte	0x08
	.zero		1


	//   ....[2]....
        /*08c0*/ 	.word	0x000001b0
        /*08c4*/ 	.word	0x000000ff
        /*08c8*/ 	.word	0x00038820
        /*08cc*/ 	.short	0x0100
        /*08ce*/ 	.byte	0x08
	.zero		1


	//   ....[3]....
        /*08d0*/ 	.word	0x00000260
        /*08d4*/ 	.word	0x000000ff
        /*08d8*/ 	.word	0x00038830
        /*08dc*/ 	.short	0x0100
        /*08de*/ 	.byte	0x06
	.zero		1


	//   ....[4]....
        /*08e0*/ 	.word	0x00000270
        /*08e4*/ 	.word	0x000000ff
        /*08e8*/ 	.word	0x00038840
        /*08ec*/ 	.short	0x0100
        /*08ee*/ 	.byte	0x06
	.zero		1


	//   ....[5]....
        /*08f0*/ 	.word	0x00000280
        /*08f4*/ 	.word	0x000000ff
        /*08f8*/ 	.word	0x00038838
        /*08fc*/ 	.short	0x0100
        /*08fe*/ 	.byte	0x06
	.zero		1


	//   ....[6]....
        /*0900*/ 	.word	0x00000290
        /*0904*/ 	.word	0x000000ff
        /*0908*/ 	.word	0x00038848
        /*090c*/ 	.short	0x0100
        /*090e*/ 	.byte	0x06
	.zero		1


	//   ....[7]....
        /*0910*/ 	.word	0x000003c0
        /*0914*/ 	.word	0x000000ff
        /*0918*/ 	.word	0x00038850
        /*091c*/ 	.short	0x0100
        /*091e*/ 	.byte	0x08
	.zero		1


	//   ....[8]....
        /*0920*/ 	.word	0x000003d0
        /*0924*/ 	.word	0x000000ff
        /*0928*/ 	.word	0x00038860
        /*092c*/ 	.short	0x0100
        /*092e*/ 	.byte	0x08
	.zero		1


	//   ....[9]....
        /*0930*/ 	.word	0x000003e0
        /*0934*/ 	.word	0x000000ff
        /*0938*/ 	.word	0x00038858
        /*093c*/ 	.short	0x0100
        /*093e*/ 	.byte	0x08
	.zero		1


	//   ....[10]....
        /*0940*/ 	.word	0x000003f0
        /*0944*/ 	.word	0x000000ff
        /*0948*/ 	.word	0x00038868
        /*094c*/ 	.short	0x0100
        /*094e*/ 	.byte	0x08
	.zero		1


	//   ....[11]....
        /*0950*/ 	.word	0x000004e0
        /*0954*/ 	.word	0x000000ff
        /*0958*/ 	.word	0x00038870
        /*095c*/ 	.short	0x0100
        /*095e*/ 	.byte	0x06
	.zero		1


	//   ....[12]....
        /*0960*/ 	.word	0x000004f0
        /*0964*/ 	.word	0x000000ff
        /*0968*/ 	.word	0x00038880
        /*096c*/ 	.short	0x0100
        /*096e*/ 	.byte	0x06
	.zero		1


	//   ....[13]....
        /*0970*/ 	.word	0x00000500
        /*0974*/ 	.word	0x000000ff
        /*0978*/ 	.word	0x00038878
        /*097c*/ 	.short	0x0100
        /*097e*/ 	.byte	0x06
	.zero		1


	//   ....[14]....
        /*0980*/ 	.word	0x00000510
        /*0984*/ 	.word	0x000000ff
        /*0988*/ 	.word	0x00038888
        /*098c*/ 	.short	0x0100
        /*098e*/ 	.byte	0x06
	.zero		1


	//   ....[15]....
        /*0990*/ 	.word	0x00000640
        /*0994*/ 	.word	0x000000ff
        /*0998*/ 	.word	0x00038890
        /*099c*/ 	.short	0x0100
        /*099e*/ 	.byte	0x08
	.zero		1


	//   ....[16]....
        /*09a0*/ 	.word	0x00000650
        /*09a4*/ 	.word	0x000000ff
        /*09a8*/ 	.word	0x000388a0
        /*09ac*/ 	.short	0x0100
        /*09ae*/ 	.byte	0x08
	.zero		1


	//   ....[17]....
        /*09b0*/ 	.word	0x00000660
        /*09b4*/ 	.word	0x000000ff
        /*09b8*/ 	.word	0x00038898
        /*09bc*/ 	.short	0x0100
        /*09be*/ 	.byte	0x08
	.zero		1


	//   ....[18]....
        /*09c0*/ 	.word	0x00000670
        /*09c4*/ 	.word	0x000000ff
        /*09c8*/ 	.word	0x000388a8
        /*09cc*/ 	.short	0x0100
        /*09ce*/ 	.byte	0x08
	.zero		1


	//   ....[19]....
        /*09d0*/ 	.word	0x000007b0
        /*09d4*/ 	.word	0x000000ff
        /*09d8*/ 	.word	0x000388b0
        /*09dc*/ 	.short	0x0100
        /*09de*/ 	.byte	0x08
	.zero		1


	//   ....[20]....
        /*09e0*/ 	.word	0x000007c0
        /*09e4*/ 	.word	0x000000ff
        /*09e8*/ 	.word	0x000388c0
        /*09ec*/ 	.short	0x0100
        /*09ee*/ 	.byte	0x08
	.zero		1


	//   ....[21]....
        /*09f0*/ 	.word	0x000007d0
        /*09f4*/ 	.word	0x000000ff
        /*09f8*/ 	.word	0x000388b8
        /*09fc*/ 	.short	0x0100
        /*09fe*/ 	.byte	0x08
	.zero		1


	//   ....[22]....
        /*0a00*/ 	.word	0x000007e0
        /*0a04*/ 	.word	0x000000ff
        /*0a08*/ 	.word	0x000388c8
        /*0a0c*/ 	.short	0x0100
        /*0a0e*/ 	.byte	0x08
	.zero		1


	//   ....[23]....
        /*0a10*/ 	.word	0x00004e60
        /*0a14*/ 	.word	0x00000003
        /*0a18*/ 	.word	0x00000000
        /*0a1c*/ 	.short	0x0101
        /*0a1e*/ 	.byte	0x3f
	.zero		1


	//   ....[24]....
        /*0a20*/ 	.word	0x00008c20
        /*0a24*/ 	.word	0x00000004
        /*0a28*/ 	.word	0x00000000
        /*0a2c*/ 	.short	0x0101
        /*0a2e*/ 	.byte	0x3f
	.zero		1


	//   ....[25]....
        /*0a30*/ 	.word	0x0000b3b0
        /*0a34*/ 	.word	0x000000ff
        /*0a38*/ 	.word	0x00038800
        /*0a3c*/ 	.short	0x010a
        /*0a3e*/ 	.byte	0x2c
	.zero		1


	//   ....[26]....
        /*0a40*/ 	.word	0x0000b860
        /*0a44*/ 	.word	0x00000014
        /*0a48*/ 	.word	0x00000000
        /*0a4c*/ 	.short	0x010a
        /*0a4e*/ 	.byte	0x3f
	.zero		1


	//   ....[27]....
        /*0a50*/ 	.word	0x0000b8c0
        /*0a54*/ 	.word	0x00000014
        /*0a58*/ 	.word	0x00000000
        /*0a5c*/ 	.short	0x010a
        /*0a5e*/ 	.byte	0x3f
	.zero		1


	//   ....[28]....
        /*0a60*/ 	.word	0x0000bc70
        /*0a64*/ 	.word	0x000000ff
        /*0a68*/ 	.word	0x00038810
        /*0a6c*/ 	.short	0x010a
        /*0a6e*/ 	.byte	0x2c
	.zero		1


	//   ....[29]....
        /*0a70*/ 	.word	0x0000bd70
        /*0a74*/ 	.word	0x0000000c
        /*0a78*/ 	.word	0x00000000
        /*0a7c*/ 	.short	0x010a
        /*0a7e*/ 	.byte	0x3f
	.zero		1


	//   ....[30]....
        /*0a80*/ 	.word	0x0000bdd0
        /*0a84*/ 	.word	0x0000000c
        /*0a88*/ 	.word	0x00000000
        /*0a8c*/ 	.short	0x010a
        /*0a8e*/ 	.byte	0x3f
	.zero		1


	//   ....[31]....
        /*0a90*/ 	.word	0x0000d960
        /*0a94*/ 	.word	0x00000003
        /*0a98*/ 	.word	0x00000000
        /*0a9c*/ 	.short	0x0101
        /*0a9e*/ 	.byte	0x3f
	.zero		1


	//   ....[32]....
        /*0aa0*/ 	.word	0x000121c0
        /*0aa4*/ 	.word	0x00000000
        /*0aa8*/ 	.word	0x00000000
        /*0aac*/ 	.short	0x0101
        /*0aae*/ 	.byte	0x3f
	.zero		1


	//   ....[33]....
        /*0ab0*/ 	.word	0x00012930
        /*0ab4*/ 	.word	0x00000006
        /*0ab8*/ 	.word	0x00000000
        /*0abc*/ 	.short	0x010a
        /*0abe*/ 	.byte	0x3f
	.zero		1


	//   ....[34]....
        /*0ac0*/ 	.word	0x000129d0
        /*0ac4*/ 	.word	0x00000008
        /*0ac8*/ 	.word	0x00000000
        /*0acc*/ 	.short	0x010a
        /*0ace*/ 	.byte	0x3f
	.zero		1


	//   ....[35]....
        /*0ad0*/ 	.word	0x00012df0
        /*0ad4*/ 	.word	0x00000004
        /*0ad8*/ 	.word	0x00000000
        /*0adc*/ 	.short	0x010a
        /*0ade*/ 	.byte	0x3f
	.zero		1


	//   ....[36]....
        /*0ae0*/ 	.word	0x00012e50
        /*0ae4*/ 	.word	0x00000004
        /*0ae8*/ 	.word	0x00000000
        /*0aec*/ 	.short	0x010a
        /*0aee*/ 	.byte	0x3f
	.zero		1


	//   ....[37]....
        /*0af0*/ 	.word	0x000149e0
        /*0af4*/ 	.word	0x0000000a
        /*0af8*/ 	.word	0x00000000
        /*0afc*/ 	.short	0x0101
        /*0afe*/ 	.byte	0x3f
	.zero		1


	//   ....[38]....
        /*0b00*/ 	.word	0x00019890
        /*0b04*/ 	.word	0x00000003
        /*0b08*/ 	.word	0x00000000
        /*0b0c*/ 	.short	0x0101
        /*0b0e*/ 	.byte	0x3f
	.zero		1


	//   ....[39]....
        /*0b10*/ 	.word	0x00019a60
        /*0b14*/ 	.word	0x00000006
        /*0b18*/ 	.word	0x00000000
        /*0b1c*/ 	.short	0x010a
        /*0b1e*/ 	.byte	0x3f
	.zero		1


	//   ....[40]....
        /*0b20*/ 	.word	0x00019b00
        /*0b24*/ 	.word	0x00000008
        /*0b28*/ 	.word	0x00000000
        /*0b2c*/ 	.short	0x010a
        /*0b2e*/ 	.byte	0x3f
	.zero		1


	//   ....[41]....
        /*0b30*/ 	.word	0x00019f20
        /*0b34*/ 	.word	0x00000004
        /*0b38*/ 	.word	0x00000000
        /*0b3c*/ 	.short	0x010a
        /*0b3e*/ 	.byte	0x3f
	.zero		1


	//   ....[42]....
        /*0b40*/ 	.word	0x00019f80
        /*0b44*/ 	.word	0x00000004
        /*0b48*/ 	.word	0x00000000
        /*0b4c*/ 	.short	0x010a
        /*0b4e*/ 	.byte	0x3f
	.zero		1


	//   ....[43]....
        /*0b50*/ 	.word	0x0001bb10
        /*0b54*/ 	.word	0x0000000a
        /*0b58*/ 	.word	0x00000000
        /*0b5c*/ 	.short	0x0101
        /*0b5e*/ 	.byte	0x3f
	.zero		1


	//   ....[44]....
        /*0b60*/ 	.word	0x00021830
        /*0b64*/ 	.word	0x00000003
        /*0b68*/ 	.word	0x00000000
        /*0b6c*/ 	.short	0x0101
        /*0b6e*/ 	.byte	0x3f
	.zero		1


	//   ....[45]....
        /*0b70*/ 	.word	0x00024e10
        /*0b74*/ 	.word	0x000000ff
        /*0b78*/ 	.word	0x00000000
        /*0b7c*/ 	.short	0x0101
        /*0b7e*/ 	.byte	0x04
	.zero		1


	//   ....[46]....
        /*0b80*/ 	.word	0x00025550
        /*0b84*/ 	.word	0x000000ff
        /*0b88*/ 	.word	0x00000000
        /*0b8c*/ 	.short	0x0101
        /*0b8e*/ 	.byte	0x04
	.zero		1


	//   ....[47]....
        /*0b90*/ 	.word	0x0002a4f0
        /*0b94*/ 	.word	0x00000016
        /*0b98*/ 	.word	0x00038840
        /*0b9c*/ 	.short	0x010a
        /*0b9e*/ 	.byte	0x3f
	.zero		1


	//   ....[48]....
        /*0ba0*/ 	.word	0x0002a9b0
        /*0ba4*/ 	.word	0x00000016
        /*0ba8*/ 	.word	0x00038830
        /*0bac*/ 	.short	0x0107
        /*0bae*/ 	.byte	0x3f
	.zero		1


	//   ....[49]....
        /*0bb0*/ 	.word	0x0002aa80
        /*0bb4*/ 	.word	0x00000016
        /*0bb8*/ 	.word	0x00038830
        /*0bbc*/ 	.short	0x0101
        /*0bbe*/ 	.byte	0x3f
	.zero		1


	//   ....[50]....
        /*0bc0*/ 	.word	0x0002b340
        /*0bc4*/ 	.word	0x00000011
        /*0bc8*/ 	.word	0x00038800
        /*0bcc*/ 	.short	0x0107
        /*0bce*/ 	.byte	0x3f
	.zero		1


	//   ....[51]....
        /*0bd0*/ 	.word	0x0002b3d0
        /*0bd4*/ 	.word	0x00000011
        /*0bd8*/ 	.word	0x00038800
        /*0bdc*/ 	.short	0x0101
        /*0bde*/ 	.byte	0x3f
	.zero		1


	//   ....[52]....
        /*0be0*/ 	.word	0x0002c0c0
        /*0be4*/ 	.word	0x00000011
        /*0be8*/ 	.word	0x00038810
        /*0bec*/ 	.short	0x0107
        /*0bee*/ 	.byte	0x3f
	.zero		1


	//   ....[53]....
        /*0bf0*/ 	.word	0x0002c1c0
        /*0bf4*/ 	.word	0x00000011
        /*0bf8*/ 	.word	0x00038810
        /*0bfc*/ 	.short	0x0101
        /*0bfe*/ 	.byte	0x3f
	.zero		1


	//   ....[54]....
        /*0c00*/ 	.word	0x0002c1e0
        /*0c04*/ 	.word	0x00000011
        /*0c08*/ 	.word	0x00038820
        /*0c0c*/ 	.short	0x010a
        /*0c0e*/ 	.byte	0x3f
	.zero		1


	//   ....[55]....
        /*0c10*/ 	.word	0x0002c260
        /*0c14*/ 	.word	0x00000016
        /*0c18*/ 	.word	0x00038860
        /*0c1c*/ 	.short	0x010a
        /*0c1e*/ 	.byte	0x3f
	.zero		1


	//   ....[56]....
        /*0c20*/ 	.word	0x0002cb60
        /*0c24*/ 	.word	0x00000016
        /*0c28*/ 	.word	0x00038850
        /*0c2c*/ 	.short	0x0107
        /*0c2e*/ 	.byte	0x3f
	.zero		1


	//   ....[57]....
        /*0c30*/ 	.word	0x0002cc20
        /*0c34*/ 	.word	0x00000016
        /*0c38*/ 	.word	0x00038850
        /*0c3c*/ 	.short	0x0101
        /*0c3e*/ 	.byte	0x3f
	.zero		1


	//   ....[58]....
        /*0c40*/ 	.word	0x0002cfb0
        /*0c44*/ 	.word	0x00000006
        /*0c48*/ 	.word	0x00038840
        /*0c4c*/ 	.short	0x010a
        /*0c4e*/ 	.byte	0x3f
	.zero		1


	//   ....[59]....
        /*0c50*/ 	.word	0x0002d2d0
        /*0c54*/ 	.word	0x00000006
        /*0c58*/ 	.word	0x00038830
        /*0c5c*/ 	.short	0x0107
        /*0c5e*/ 	.byte	0x3f
	.zero		1


	//   ....[60]....
        /*0c60*/ 	.word	0x0002d380
        /*0c64*/ 	.word	0x00000006
        /*0c68*/ 	.word	0x00038830
        /*0c6c*/ 	.short	0x0101
        /*0c6e*/ 	.byte	0x3f
	.zero		1


	//   ....[61]....
        /*0c70*/ 	.word	0x0002d3b0
        /*0c74*/ 	.word	0x00000006
        /*0c78*/ 	.word	0x00038860
        /*0c7c*/ 	.short	0x010a
        /*0c7e*/ 	.byte	0x3f
	.zero		1


	//   ....[62]....
        /*0c80*/ 	.word	0x0002da60
        /*0c84*/ 	.word	0x00000006
        /*0c88*/ 	.word	0x00038850
        /*0c8c*/ 	.short	0x0107
        /*0c8e*/ 	.byte	0x3f
	.zero		1


	//   ....[63]....
        /*0c90*/ 	.word	0x0002db10
        /*0c94*/ 	.word	0x00000006
        /*0c98*/ 	.word	0x00038850
        /*0c9c*/ 	.short	0x0101
        /*0c9e*/ 	.byte	0x3f
	.zero		1


	//   ....[64]....
        /*0ca0*/ 	.word	0x0002eda0
        /*0ca4*/ 	.word	0x00000005
        /*0ca8*/ 	.word	0x00038820
        /*0cac*/ 	.short	0x010a
        /*0cae*/ 	.byte	0x3f
	.zero		1


	//   ....[65]....
        /*0cb0*/ 	.word	0x0002ef40
        /*0cb4*/ 	.word	0x00000003
        /*0cb8*/ 	.word	0x00038840
        /*0cbc*/ 	.short	0x010a
        /*0cbe*/ 	.byte	0x3f
	.zero		1


	//   ....[66]....
        /*0cc0*/ 	.word	0x0002efe0
        /*0cc4*/ 	.word	0x00000005
        /*0cc8*/ 	.word	0x00038840
        /*0ccc*/ 	.short	0x010a
        /*0cce*/ 	.byte	0x3f
	.zero		1


	//   ....[67]....
        /*0cd0*/ 	.word	0x0002f020
        /*0cd4*/ 	.word	0x00000003
        /*0cd8*/ 	.word	0x00038860
        /*0cdc*/ 	.short	0x010a
        /*0cde*/ 	.byte	0x3f
	.zero		1


	//   ....[68]....
        /*0ce0*/ 	.word	0x0002f060
        /*0ce4*/ 	.word	0x00000005
        /*0ce8*/ 	.word	0x00038860
        /*0cec*/ 	.short	0x010a
        /*0cee*/ 	.byte	0x3f
	.zero		1


	//   ....[69]....
        /*0cf0*/ 	.word	0x0002f0d0
        /*0cf4*/ 	.word	0x00000003
        /*0cf8*/ 	.word	0x00038800
        /*0cfc*/ 	.short	0x010a
        /*0cfe*/ 	.byte	0x3f
	.zero		1


	//   ....[70]....
        /*0d00*/ 	.word	0x0002f120
        /*0d04*/ 	.word	0x00000014
        /*0d08*/ 	.word	0x00000000
        /*0d0c*/ 	.short	0x010a
        /*0d0e*/ 	.byte	0x3f
	.zero		1


	//   ....[71]....
        /*0d10*/ 	.word	0x0002f180
        /*0d14*/ 	.word	0x00000004
        /*0d18*/ 	.word	0x00038810
        /*0d1c*/ 	.short	0x010a
        /*0d1e*/ 	.byte	0x3f
	.zero		1


	//   ....[72]....
        /*0d20*/ 	.word	0x0002f1d0
        /*0d24*/ 	.word	0x0000000c
        /*0d28*/ 	.word	0x00000000
        /*0d2c*/ 	.short	0x010a
        /*0d2e*/ 	.byte	0x3f
	.zero		1


	//   ....[73]....
        /*0d30*/ 	.word	0x0002f220
        /*0d34*/ 	.word	0x00000008
        /*0d38*/ 	.word	0x00000000
        /*0d3c*/ 	.short	0x010a
        /*0d3e*/ 	.byte	0x3f
	.zero		1


	//   ....[74]....
        /*0d40*/ 	.word	0x0002f270
        /*0d44*/ 	.word	0x00000004
        /*0d48*/ 	.word	0x00000000
        /*0d4c*/ 	.short	0x010a
        /*0d4e*/ 	.byte	0x3f
	.zero		1


	//   ....[75]....
        /*0d50*/ 	.word	0x0002f2c0
        /*0d54*/ 	.word	0x00000008
        /*0d58*/ 	.word	0x00000000
        /*0d5c*/ 	.short	0x010a
        /*0d5e*/ 	.byte	0x3f
	.zero		1


	//   ....[76]....
        /*0d60*/ 	.word	0x0002f310
        /*0d64*/ 	.word	0x00000004
        /*0d68*/ 	.word	0x00000000
        /*0d6c*/ 	.short	0x010a
        /*0d6e*/ 	.byte	0x3f
	.zero		1


	//   ....[77]....
        /*0d70*/ 	.word	0x0002f430
        /*0d74*/ 	.word	0x00000016
        /*0d78*/ 	.word	0x00038840
        /*0d7c*/ 	.short	0x010a
        /*0d7e*/ 	.byte	0x3f
	.zero		1


	//   ....[78]....
        /*0d80*/ 	.word	0x00030a20
        /*0d84*/ 	.word	0x00000011
        /*0d88*/ 	.word	0x00038820
        /*0d8c*/ 	.short	0x010a
        /*0d8e*/ 	.byte	0x3f
	.zero		1


	//   ....[79]....
        /*0d90*/ 	.word	0x00030a70
        /*0d94*/ 	.word	0x00000016
        /*0d98*/ 	.word	0x00038860
        /*0d9c*/ 	.short	0x010a
        /*0d9e*/ 	.byte	0x3f
	.zero		1


	//   ....[80]....
        /*0da0*/ 	.word	0x00031360
        /*0da4*/ 	.word	0x00000006
        /*0da8*/ 	.word	0x00038840
        /*0dac*/ 	.short	0x010a
        /*0dae*/ 	.byte	0x3f
	.zero		1


	//   ....[81]....
        /*0db0*/ 	.word	0x00031820
        /*0db4*/ 	.word	0x00000006
        /*0db8*/ 	.word	0x00038860
        /*0dbc*/ 	.short	0x010a
        /*0dbe*/ 	.byte	0x3f
	.zero		1


	//   ....[82]....
        /*0dc0*/ 	.word	0x000329b0
        /*0dc4*/ 	.word	0x00000005
        /*0dc8*/ 	.word	0x00038820
        /*0dcc*/ 	.short	0x010a
        /*0dce*/ 	.byte	0x3f
	.zero		1


	//   ....[83]....
        /*0dd0*/ 	.word	0x00032b50
        /*0dd4*/ 	.word	0x00000003
        /*0dd8*/ 	.word	0x00038840
        /*0ddc*/ 	.short	0x010a
        /*0dde*/ 	.byte	0x3f
	.zero		1


	//   ....[84]....
        /*0de0*/ 	.word	0x00032ba0
        /*0de4*/ 	.word	0x00000005
        /*0de8*/ 	.word	0x00038840
        /*0dec*/ 	.short	0x010a
        /*0dee*/ 	.byte	0x3f
	.zero		1


	//   ....[85]....
        /*0df0*/ 	.word	0x00032bf0
        /*0df4*/ 	.word	0x00000003
        /*0df8*/ 	.word	0x00038860
        /*0dfc*/ 	.short	0x010a
        /*0dfe*/ 	.byte	0x3f
	.zero		1


	//   ....[86]....
        /*0e00*/ 	.word	0x00032fb0
        /*0e04*/ 	.word	0x0000001a
        /*0e08*/ 	.word	0x00000000
        /*0e0c*/ 	.short	0x010a
        /*0e0e*/ 	.byte	0x3f
	.zero		1


	//   ....[87]....
        /*0e10*/ 	.word	0x000330f0
        /*0e14*/ 	.word	0x00000009
        /*0e18*/ 	.word	0x00000000
        /*0e1c*/ 	.short	0x010a
        /*0e1e*/ 	.byte	0x3f
	.zero		1


	//   ....[88]....
        /*0e20*/ 	.word	0x00033750
        /*0e24*/ 	.word	0x0000003a
        /*0e28*/ 	.word	0x00000000
        /*0e2c*/ 	.short	0x010a
        /*0e2e*/ 	.byte	0x3f
	.zero		1


	//   ....[89]....
        /*0e30*/ 	.word	0x00033890
        /*0e34*/ 	.word	0x00000038
        /*0e38*/ 	.word	0x00000000
        /*0e3c*/ 	.short	0x010a
        /*0e3e*/ 	.byte	0x3f
	.zero		1


	//   ....[90]....
        /*0e40*/ 	.word	0x00035d60
        /*0e44*/ 	.word	0x00000009
        /*0e48*/ 	.word	0x00000000
        /*0e4c*/ 	.short	0x0101
        /*0e4e*/ 	.byte	0x3f
	.zero		1


	//   ....[91]....
        /*0e50*/ 	.word	0x000448f0
        /*0e54*/ 	.word	0x00000005
        /*0e58*/ 	.word	0x00000000
        /*0e5c*/ 	.short	0x0101
        /*0e5e*/ 	.byte	0x3f
	.zero		1


	//   ....[92]....
        /*0e60*/ 	.word	0x00044920
        /*0e64*/ 	.word	0x00000009
        /*0e68*/ 	.word	0x00000000
        /*0e6c*/ 	.short	0x010a
        /*0e6e*/ 	.byte	0x3f
	.zero		1


	//   ....[93]....
        /*0e70*/ 	.word	0x00044970
        /*0e74*/ 	.word	0x00000038
        /*0e78*/ 	.word	0x00000000
        /*0e7c*/ 	.short	0x010a
        /*0e7e*/ 	.byte	0x3f
	.zero		1


	//----- nvinfo : EIATTR_NUM_MBARRIERS
	.align		4
.L_438:
        /*0e80*/ 	.byte	0x03, 0x38
        /*0e82*/ 	.short	0x0017


	//----- nvinfo : EIATTR_EXIT_INSTR_OFFSETS
	.align		4
        /*0e84*/ 	.byte	0x04, 0x1c
        /*0e86*/ 	.short	(.L_440 - .L_439)


	//   ....[0]....
.L_439:
        /*0e88*/ 	.word	0x00000a30


	//   ....[1]....
        /*0e8c*/ 	.word	0x00027c30


	//   ....[2]....
        /*0e90*/ 	.word	0x0002f0b0


	//----- nvinfo : EIATTR_MAX_THREADS
	.align		4
.L_440:
        /*0e94*/ 	.byte	0x04, 0x05
        /*0e96*/ 	.short	(.L_442 - .L_441)
.L_441:
        /*0e98*/ 	.word	0x00000180
        /*0e9c*/ 	.word	0x00000001
        /*0ea0*/ 	.word	0x00000001


	//----- nvinfo : EIATTR_CRS_STACK_SIZE
	.align		4
.L_442:
        /*0ea4*/ 	.byte	0x04, 0x1e
        /*0ea6*/ 	.short	(.L_444 - .L_443)
.L_443:
        /*0ea8*/ 	.word	0x00000000


	//----- nvinfo : EIATTR_CBANK_PARAM_SIZE
	.align		4
.L_444:
        /*0eac*/ 	.byte	0x03, 0x19
        /*0eae*/ 	.short	0x0bf0


	//----- nvinfo : EIATTR_PARAM_CBANK
	.align		4
        /*0eb0*/ 	.byte	0x04, 0x0a
        /*0eb2*/ 	.short	(.L_446 - .L_445)
	.align		4
.L_445:
        /*0eb4*/ 	.word	index@(.nv.constant0._ZN7cutlass13device_kernelIN5flash11enable_sm90INS1_16FlashAttnFwdSm90INS1_25CollectiveMainloopFwdSm90ILi2EN4cute5tupleIJNS5_1CILi1EEES8_S8_EEENS6_IJNS7_ILi64EEESA_SA_EEELi512ENS_10bfloat16_tEfNS_4arch4Sm90ELb0ELb1ELb1ELb1ELb1ELb0ELb1ELb0ELb0ELb1ELb1ELb0EEENS1_21CollectiveEpilogueFwdINS6_IJSA_NS7_ILi512EEESA_EEES9_SC_SE_Li256ELb1ELb1ELb1ELb0EEENS1_36VarlenDynamicPersistentTileSchedulerILi64ELi64ELi256ELi128ELb1ELb1ELb1ELb1ELb0ELb1EEEEEEEEEvNT_6ParamsE)
        /*0eb8*/ 	.short	0x0210
        /*0eba*/ 	.short	0x0bf0


	//----- nvinfo : EIATTR_SW_WAR
	.align		4
.L_446:
        /*0ebc*/ 	.byte	0x04, 0x36
        /*0ebe*/ 	.short	(.L_448 - .L_447)
.L_447:
        /*0ec0*/ 	.word	0x00000008
.L_448:


//--------------------- .nv.info._ZN7cutlass13device_kernelIN5flash11enable_sm90INS1_16FlashAttnFwdSm90INS1_25CollectiveMainloopFwdSm90ILi2EN4cute5tupleIJNS5_1CILi1EEES8_S8_EEENS6_IJNS7_ILi64EEESA_SA_EEELi512ENS_10bfloat16_tEfNS_4arch4Sm90ELb0ELb1ELb1ELb1ELb1ELb1ELb1ELb0ELb0ELb1ELb1ELb0EEENS1_21CollectiveEpilogueFwdINS6_IJSA_NS7_ILi512EEESA_EEES9_SC_SE_Li256ELb1ELb1ELb1ELb0EEENS1_36VarlenDynamicPersistentTileSchedulerILi64ELi64ELi256ELi128ELb1ELb1ELb1ELb1ELb0ELb1EEEEEEEEEvNT_6ParamsE --------------------------
	.section	.nv.info._ZN7cutlass13device_kernelIN5flash11enable_sm90INS1_16FlashAttnFwdSm90INS1_25CollectiveMainloopFwdSm90ILi2EN4cute5tupleIJNS5_1CILi1EEES8_S8_EEENS6_IJNS7_ILi64EEESA_SA_EEELi512ENS_10bfloat16_tEfNS_4arch4Sm90ELb0ELb1ELb1ELb1ELb1ELb1ELb1ELb0ELb0ELb1ELb1ELb0EEENS1_21CollectiveEpilogueFwdINS6_IJSA_NS7_ILi512EEESA_EEES9_SC_SE_Li256ELb1ELb1ELb1ELb0EEENS1_36VarlenDynamicPersistentTileSchedulerILi64ELi64ELi256ELi128ELb1ELb1ELb1ELb1ELb0ELb1EEEEEEEEEvNT_6ParamsE,"",@"SHT_CUDA_INFO"
	.sectionflags	@""
	.align	4


	//----- nvinfo : EIATTR_CUDA_API_VERSION
	.align		4
        /*0000*/ 	.byte	0x04, 0x37
        /*0002*/ 	.short	(.L_450 - .L_449)
.L_449:
        /*0004*/ 	.word	0x00000082


	//----- nvinfo : EIATTR_KPARAM_INFO
	.align		4
.L_450:
        /*0008*/ 	.byte	0x04, 0x17
        /*000a*/ 	.short	(.L_452 - .L_451)
.L_451:
        /*000c*/ 	.word	0x00000000
        /*0010*/ 	.short	0x0000
        /*0012*/ 	.short	0x0070
        /*0014*/ 	.byte	0x00, 0xf0, 0x01, 0x2e


	//----- nvinfo : EIATTR_SPARSE_MMA_MASK
	.align		4
.L_452:
        /*0018*/ 	.byte	0x03, 0x50
        /*001a*/ 	.short	0x0000


	//----- nvinfo : EIATTR_MAXREG_COUNT
	.align		4
        /*001c*/ 	.byte	0x03, 0x1b
        /*001e*/ 	.short	0x00a8


	//----- nvinfo : EIATTR_NUM_BARRIERS
	.align		4
        /*0020*/ 	.byte	0x02, 0x4c
        /*0022*/ 	.byte	0x10
	.zero		1


	//----- nvinfo : EIATTR_EXTERNS
	.align		4
        /*0024*/ 	.byte	0x04, 0x0f
        /*0026*/ 	.short	(.L_454 - .L_453)


	//   ....[0]....
	.align		4
.L_453:
        /*0028*/ 	.word	index@(__assertfail)


	//----- nvinfo : EIATTR_ANNOTATIONS
	.align		4
.L_454:
        /*002c*/ 	.byte	0x04, 0x55
        /*002e*/ 	.short	(.L_456 - .L_455)


	//   ....[0]....
.L_455:
        /* <DEDUP_REMOVED lines=36> */


	//----- nvinfo : EIATTR_MERCURY_ISA_VERSION
	.align		4
.L_456:
        /*0260*/ 	.byte	0x03, 0x5f
        /*0262*/ 	.short	0x0101


	//----- nvinfo : EIATTR_UNUSED_LOAD_BYTE_OFFSET
	.align		4
        /*0264*/ 	.byte	0x04, 0x44
        /*0266*/ 	.short	(.L_458 - .L_457)


	//   ....[0]....
.L_457:
        /*0268*/ 	.word	0x00000b00
        /*026c*/ 	.word	0x0000fff0


	//   ....[1]....
        /*0270*/ 	.word	0x0002ad10
        /*0274*/ 	.word	0x0000fff0


	//----- nvinfo : EIATTR_INT_WARP_WIDE_INSTR_OFFSETS
	.align		4
.L_458:
        /*0278*/ 	.byte	0x04, 0x31
        /*027a*/ 	.short	(.L_460 - .L_459)


	//   ....[0]....
.L_459:
        /*027c*/ 	.word	0x00000180


	//   ....[1]....
        /*0280*/ 	.word	0x000001c0


	//   ....[2]....
        /*0284*/ 	.word	0x00000230


	//   ....[3]....
        /*0288*/ 	.word	0x000002a0


	//   ....[4]....
        /*028c*/ 	.word	0x00033c90


	//   ....[5]....
        /*0290*/ 	.word	0x00033d20


	//   ....[6]....
        /*0294*/ 	.word	0x000380c0


	//   ....[7]....
        /*0298*/ 	.word	0x00038150


	//----- nvinfo : EIATTR_COOP_GROUP_MASK_REGIDS
	.align		4
.L_460:
        /*029c*/ 	.byte	0x04, 0x29
        /*029e*/ 	.short	(.L_462 - .L_461)


	//   ....[0]....
.L_461:
        /*02a0*/ 	.word	0xffffffff


	//   ....[1]....
        /*02a4*/ 	.word	0xffffffff


	//   ....[2]....
        /*02a8*/ 	.word	0xffffffff


	//   ....[3]....
        /*02ac*/ 	.word	0xffffffff


	//   ....[4]....
        /*02b0*/ 	.word	0xffffffff


	//   ....[5]....
        /*02b4*/ 	.word	0xffffffff


	//   ....[6]....
        /*02b8*/ 	.word	0xffffffff


	//   ....[7]....
        /*02bc*/ 	.word	0xffffffff


	//   ....[8]....
        /*02c0*/ 	.word	0xffffffff


	//   ....[9]....
        /*02c4*/ 	.word	0xffffffff


	//   ....[10]....
        /*02c8*/ 	.word	0xffffffff


	//   ....[11]....
        /*02cc*/ 	.word	0xffffffff


	//   ....[12]....
        /*02d0*/ 	.word	0xffffffff


	//   ....[13]....
        /*02d4*/ 	.word	0xffffffff


	//   ....[14]....
        /*02d8*/ 	.word	0xffffffff


	//   ....[15]....
        /*02dc*/ 	.word	0xffffffff


	//   ....[16]....
        /*02e0*/ 	.word	0xffffffff


	//   ....[17]....
        /*02e4*/ 	.word	0xffffffff


	//   ....[18]....
        /*02e8*/ 	.word	0xffffffff


	//   ....[19]....
        /*02ec*/ 	.word	0xffffffff


	//   ....[20]....
        /*02f0*/ 	.word	0xffffffff


	//   ....[21]....
        /*02f4*/ 	.word	0xffffffff


	//   ....[22]....
        /*02f8*/ 	.word	0xffffffff


	//   ....[23]....
        /*02fc*/ 	.word	0xffffffff


	//   ....[24]....
        /*0300*/ 	.word	0xffffffff


	//   ....[25]....
        /*0304*/ 	.word	0xffffffff


	//   ....[26]....
        /*0308*/ 	.word	0xffffffff


	//   ....[27]....
        /*030c*/ 	.word	0xffffffff


	//   ....[28]....
        /*0310*/ 	.word	0xffffffff


	//   ....[29]....
        /*0314*/ 	.word	0xffffffff


	//   ....[30]....
        /*0318*/ 	.word	0xffffffff


	//   ....[31]....
        /*031c*/ 	.word	0xffffffff


	//   ....[32]....
        /*0320*/ 	.word	0xffffffff


	//   ....[33]....
        /*0324*/ 	.word	0xffffffff


	//   ....[34]....
        /*0328*/ 	.word	0xffffffff


	//   ....[35]....
        /*032c*/ 	.word	0xffffffff


	//   ....[36]....
        /*0330*/ 	.word	0xffffffff


	//   ....[37]....
        /*0334*/ 	.word	0xffffffff


	//   ....[38]....
        /*0338*/ 	.word	0xffffffff


	//   ....[39]....
        /*033c*/ 	.word	0xffffffff


	//   ....[40]....
        /*0340*/ 	.word	0xffffffff


	//   ....[41]....
        /*0344*/ 	.word	0xffffffff


	//   ....[42]....
        /*0348*/ 	.word	0xffffffff


	//   ....[43]....
        /*034c*/ 	.word	0xffffffff


	//   ....[44]....
        /*0350*/ 	.word	0xffffffff


	//   ....[45]....
        /*0354*/ 	.word	0xffffffff


	//   ....[46]....
        /*0358*/ 	.word	0xffffffff


	//   ....[47]....
        /*035c*/ 	.word	0xffffffff


	//   ....[48]....
        /*0360*/ 	.word	0xffffffff


	//   ....[49]....
        /*0364*/ 	.word	0xffffffff


	//   ....[50]....
        /*0368*/ 	.word	0xffffffff


	//   ....[51]....
        /*036c*/ 	.word	0xffffffff


	//   ....[52]....
        /*0370*/ 	.word	0xffffffff


	//   ....[53]....
        /*0374*/ 	.word	0xffffffff


	//   ....[54]....
        /*0378*/ 	.word	0xffffffff


	//   ....[55]....
        /*037c*/ 	.word	0xffffffff


	//   ....[56]....
        /*0380*/ 	.word	0xffffffff


	//   ....[57]....
        /*0384*/ 	.word	0xffffffff


	//   ....[58]....
        /*0388*/ 	.word	0xffffffff


	//   ....[59]....
        /*038c*/ 	.word	0xffffffff


	//   ....[60]....
        /*0390*/ 	.word	0xffffffff


	//   ....[61]....
        /*0394*/ 	.word	0xffffffff


	//   ....[62]....
        /*0398*/ 	.word	0xffffffff


	//   ....[63]....
        /*039c*/ 	.word	0xffffffff


	//   ....[64]....
        /*03a0*/ 	.word	0xffffffff


	//   ....[65]....
        /*03a4*/ 	.word	0xffffffff


	//   ....[66]....
        /*03a8*/ 	.word	0xffffffff


	//   ....[67]....
        /*03ac*/ 	.word	0xffffffff


	//   ....[68]....
        /*03b0*/ 	.word	0xffffffff


	//   ....[69]....
        /*03b4*/ 	.word	0xffffffff


	//   ....[70]....
        /*03b8*/ 	.word	0xffffffff


	//   ....[71]....
        /*03bc*/ 	.word	0xffffffff


	//   ....[72]....
        /*03c0*/ 	.word	0xffffffff


	//   ....[73]....
        /*03c4*/ 	.word	0xffffffff


	//   ....[74]....
        /*03c8*/ 	.word	0xffffffff


	//   ....[75]....
        /*03cc*/ 	.word	0xffffffff


	//   ....[76]....
        /*03d0*/ 	.word	0xffffffff


	//   ....[77]....
        /*03d4*/ 	.word	0xffffffff


	//   ....[78]....
        /*03d8*/ 	.word	0xffffffff


	//   ....[79]....
        /*03dc*/ 	.word	0xffffffff


	//   ....[80]....
        /*03e0*/ 	.word	0xffffffff


	//   ....[81]....
        /*03e4*/ 	.word	0xffffffff


	//   ....[82]....
        /*03e8*/ 	.word	0xffffffff


	//   ....[83]....
        /*03ec*/ 	.word	0xffffffff


	//   ....[84]....
        /*03f0*/ 	.word	0xffffffff


	//   ....[85]....
        /*03f4*/ 	.word	0xffffffff


	//   ....[86]....
        /*03f8*/ 	.word	0xffffffff


	//   ....[87]....
        /*03fc*/ 	.word	0xffffffff


	//   ....[88]....
        /*0400*/ 	.word	0xffffffff


	//   ....[89]....
        /*0404*/ 	.word	0xffffffff


	//   ....[90]....
        /*0408*/ 	.word	0xffffffff


	//   ....[91]....
        /*040c*/ 	.word	0xffffffff


	//   ....[92]....
        /*0410*/ 	.word	0xffffffff


	//   ....[93]....
        /*0414*/ 	.word	0xffffffff


	//   ....[94]....
        /*0418*/ 	.word	0xffffffff


	//   ....[95]....
        /*041c*/ 	.word	0xffffffff


	//   ....[96]....
        /*0420*/ 	.word	0xffffffff


	//   ....[97]....
        /*0424*/ 	.word	0xffffffff


	//   ....[98]....
        /*0428*/ 	.word	0xffffffff


	//   ....[99]....
        /*042c*/ 	.word	0xffffffff


	//   ....[100]....
        /*0430*/ 	.word	0xffffffff


	//   ....[101]....
        /*0434*/ 	.word	0xffffffff


	//   ....[102]....
        /*0438*/ 	.word	0xffffffff


	//   ....[103]....
        /*043c*/ 	.word	0xffffffff


	//   ....[104]....
        /*0440*/ 	.word	0xffffffff


	//   ....[105]....
        /*0444*/ 	.word	0xffffffff


	//   ....[106]....
        /*0448*/ 	.word	0xffffffff


	//   ....[107]....
        /*044c*/ 	.word	0xffffffff


	//   ....[108]....
        /*0450*/ 	.word	0xffffffff


	//   ....[109]....
        /*0454*/ 	.word	0xffffffff


	//   ....[110]....
        /*0458*/ 	.word	0xffffffff


	//   ....[111]....
        /*045c*/ 	.word	0xffffffff


	//   ....[112]....
        /*0460*/ 	.word	0xffffffff


	//   ....[113]....
        /*0464*/ 	.word	0xffffffff


	//   ....[114]....
        /*0468*/ 	.word	0xffffffff


	//   ....[115]....
        /*046c*/ 	.word	0xffffffff


	//   ....[116]....
        /*0470*/ 	.word	0xffffffff


	//   ....[117]....
        /*0474*/ 	.word	0xffffffff


	//   ....[118]....
        /*0478*/ 	.word	0xffffffff


	//   ....[119]....
        /*047c*/ 	.word	0xffffffff


	//   ....[120]....
        /*0480*/ 	.word	0xffffffff


	//   ....[121]....
        /*0484*/ 	.word	0xffffffff


	//   ....[122]....
        /*0488*/ 	.word	0xffffffff


	//   ....[123]....
        /*048c*/ 	.word	0xffffffff


	//   ....[124]....
        /*0490*/ 	.word	0xffffffff


	//   ....[125]....
        /*0494*/ 	.word	0xffffffff


	//   ....[126]....
        /*0498*/ 	.word	0xffffffff


	//   ....[127]....
        /*049c*/ 	.word	0xffffffff


	//   ....[128]....
        /*04a0*/ 	.word	0xffffffff


	//   ....[129]....
        /*04a4*/ 	.word	0xffffffff


	//   ....[130]....
        /*04a8*/ 	.word	0xffffffff


	//   ....[131]....
        /*04ac*/ 	.word	0xffffffff


	//   ....[132]....
        /*04b0*/ 	.word	0xffffffff


	//   ....[133]....
        /*04b4*/ 	.word	0xffffffff


	//   ....[134]....
        /*04b8*/ 	.word	0xffffffff


	//   ....[135]....
        /*04bc*/ 	.word	0xffffffff


	//   ....[136]....
        /*04c0*/ 	.word	0xffffffff


	//   ....[137]....
        /*04c4*/ 	.word	0xffffffff


	//   ....[138]....
        /*04c8*/ 	.word	0xffffffff


	//   ....[139]....
        /*04cc*/ 	.word	0xffffffff


	//   ....[140]....
        /*04d0*/ 	.word	0xffffffff


	//   ....[141]....
        /*04d4*/ 	.word	0xffffffff


	//   ....[142]....
        /*04d8*/ 	.word	0xffffffff


	//   ....[143]....
        /*04dc*/ 	.word	0xffffffff


	//   ....[144]....
        /*04e0*/ 	.word	0xffffffff


	//   ....[145]....
        /*04e4*/ 	.word	0xffffffff


	//   ....[146]....
        /*04e8*/ 	.word	0xffffffff


	//   ....[147]....
        /*04ec*/ 	.word	0xffffffff


	//   ....[148]....
        /*04f0*/ 	.word	0xffffffff


	//   ....[149]....
        /*04f4*/ 	.word	0xffffffff


	//   ....[150]....
        /*04f8*/ 	.word	0xffffffff


	//   ....[151]....
        /*04fc*/ 	.word	0xffffffff


	//   ....[152]....
        /*0500*/ 	.word	0xffffffff


	//   ....[153]....
        /*0504*/ 	.word	0xffffffff


	//   ....[154]....
        /*0508*/ 	.word	0xffffffff


	//   ....[155]....
        /*050c*/ 	.word	0xffffffff


	//   ....[156]....
        /*0510*/ 	.word	0xffffffff


	//   ....[157]....
        /*0514*/ 	.word	0xffffffff


	//   ....[158]....
        /*0518*/ 	.word	0xffffffff


	//   ....[159]....
        /*051c*/ 	.word	0xffffffff


	//   ....[160]....
        /*0520*/ 	.word	0xffffffff


	//   ....[161]....
        /*0524*/ 	.word	0x0500000f


	//   ....[162]....
        /*0528*/ 	.word	0x0500000f


	//   ....[163]....
        /*052c*/ 	.word	0x0500000f


	//   ....[164]....
        /*0530*/ 	.word	0x0500000f


	//   ....[165]....
        /*0534*/ 	.word	0x0500000f


	//   ....[166]....
        /*0538*/ 	.word	0x0500000f


	//   ....[167]....
        /*053c*/ 	.word	0x0500000f


	//   ....[168]....
        /*0540*/ 	.word	0x0500000f


	//   ....[169]....
        /*0544*/ 	.word	0x0500000f


	//   ....[170]....
        /*0548*/ 	.word	0x0500000f


	//   ....[171]....
        /*054c*/ 	.word	0x0500000f


	//   ....[172]....
        /*0550*/ 	.word	0x0500000f


	//   ....[173]....
        /*0554*/ 	.word	0x0500000f


	//   ....[174]....
        /*0558*/ 	.word	0x0500000f


	//   ....[175]....
        /*055c*/ 	.word	0x0500000f


	//   ....[176]....
        /*0560*/ 	.word	0x0500000f


	//   ....[177]....
        /*0564*/ 	.word	0x0500000f


	//   ....[178]....
        /*0568*/ 	.word	0x0500000f


	//   ....[179]....
        /*056c*/ 	.word	0x0500000f


	//   ....[180]....
        /*0570*/ 	.word	0x0500000f


	//   ....[181]....
        /*0574*/ 	.word	0x0500000f


	//   ....[182]....
        /*0578*/ 	.word	0x0500000f


	//   ....[183]....
        /*057c*/ 	.word	0x0500000f


	//   ....[184]....
        /*0580*/ 	.word	0x0500000f


	//   ....[185]....
        /*0584*/ 	.word	0x0500000f


	//   ....[186]....
        /*0588*/ 	.word	0x0500000f


	//   ....[187]....
        /*058c*/ 	.word	0x0500000f


	//   ....[188]....
        /*0590*/ 	.word	0x0500000f


	//   ....[189]....
        /*0594*/ 	.word	0x0500000f


	//   ....[190]....
        /*0598*/ 	.word	0x0500000f


	//   ....[191]....
        /*059c*/ 	.word	0x0500000f


	//   ....[192]....
        /*05a0*/ 	.word	0x0500000f


	//   ....[193]....
        /*05a4*/ 	.word	0x0500000f


	//   ....[194]....
        /*05a8*/ 	.word	0x0500000f


	//   ....[195]....
        /*05ac*/ 	.word	0x0500000f


	//   ....[196]....
        /*05b0*/ 	.word	0x0500000f


	//   ....[197]....
        /*05b4*/ 	.word	0x0500000f


	//   ....[198]....
        /*05b8*/ 	.word	0x0500000f


	//   ....[199]....
        /*05bc*/ 	.word	0x0500000f


	//   ....[200]....
        /*05c0*/ 	.word	0x0500000f


	//   ....[201]....
        /*05c4*/ 	.word	0x0500000f


	//   ....[202]....
        /*05c8*/ 	.word	0x0500000f


	//   ....[203]....
        /*05cc*/ 	.word	0x0500000f


	//   ....[204]....
        /*05d0*/ 	.word	0x0500000f


	//   ....[205]....
        /*05d4*/ 	.word	0x0500000f


	//   ....[206]....
        /*05d8*/ 	.word	0x0500000f


	//   ....[207]....
        /*05dc*/ 	.word	0x0500000f


	//   ....[208]....
        /*05e0*/ 	.word	0x0500000f


	//   ....[209]....
        /*05e4*/ 	.word	0x0500000f


	//   ....[210]....
        /*05e8*/ 	.word	0x0500000f


	//   ....[211]....
        /*05ec*/ 	.word	0x0500000f


	//   ....[212]....
        /*05f0*/ 	.word	0x0500000f


	//   ....[213]....
        /*05f4*/ 	.word	0x0500000f


	//   ....[214]....
        /*05f8*/ 	.word	0x0500000f


	//   ....[215]....
        /*05fc*/ 	.word	0x0500000f


	//   ....[216]....
        /*0600*/ 	.word	0x0500000f


	//   ....[217]....
        /*0604*/ 	.word	0x0500000f


	//   ....[218]....
        /*0608*/ 	.word	0x0500000f


	//   ....[219]....
        /*060c*/ 	.word	0x0500000f


	//   ....[220]....
        /*0610*/ 	.word	0x0500000f


	//   ....[221]....
        /*0614*/ 	.word	0x0500000f


	//   ....[222]....
        /*0618*/ 	.word	0x0500000f


	//   ....[223]....
        /*061c*/ 	.word	0x0500000f


	//   ....[224]....
        /*0620*/ 	.word	0x0500000f


	//   ....[225]....
        /*0624*/ 	.word	0x0500000f


	//   ....[226]....
        /*0628*/ 	.word	0x0500000f


	//   ....[227]....
        /*062c*/ 	.word	0x0500000f


	//   ....[228]....
        /*0630*/ 	.word	0x0500000f


	//   ....[229]....
        /*0634*/ 	.word	0x0500000f


	//   ....[230]....
        /*0638*/ 	.word	0x0500000f


	//   ....[231]....
        /*063c*/ 	.word	0x0500000f


	//   ....[232]....
        /*0640*/ 	.word	0x0500000f


	//   ....[233]....
        /*0644*/ 	.word	0x0500000f


	//   ....[234]....
        /*0648*/ 	.word	0x0500000f


	//   ....[235]....
        /*064c*/ 	.word	0x0500000f


	//   ....[236]....
        /*0650*/ 	.word	0x0500000f


	//   ....[237]....
        /*0654*/ 	.word	0x0500000f


	//   ....[238]....
        /*0658*/ 	.word	0x0500000f


	//   ....[239]....
        /*065c*/ 	.word	0x0500000f


	//   ....[240]....
        /*0660*/ 	.word	0x0500000f


	//   ....[241]....
        /*0664*/ 	.word	0x0500000f


	//   ....[242]....
        /*0668*/ 	.word	0x0500000f


	//   ....[243]....
        /*066c*/ 	.word	0x0500000f


	//   ....[244]....
        /*0670*/ 	.word	0x0500000f


	//   ....[245]....
        /*0674*/ 	.word	0x0500000f


	//   ....[246]....
        /*0678*/ 	.word	0x0500000f


	//   ....[247]....
        /*067c*/ 	.word	0x0500000f


	//   ....[248]....
        /*0680*/ 	.word	0x0500000f


	//   ....[249]....
        /*0684*/ 	.word	0x0500000f


	//   ....[250]....
        /*0688*/ 	.word	0x0500000f


	//   ....[251]....
        /*068c*/ 	.word	0x0500000f


	//   ....[252]....
        /*0690*/ 	.word	0xffffffff


	//   ....[253]....
        /*0694*/ 	.word	0xffffffff


	//   ....[254]....
        /*0698*/ 	.word	0xffffffff


	//   ....[255]....
        /*069c*/ 	.word	0xffffffff


	//   ....[0]....
        /*06a0*/ 	.word	0xffffffff


	//   ....[1]....
        /*06a4*/ 	.word	0xffffffff


	//   ....[2]....
        /*06a8*/ 	.word	0xffffffff


	//   ....[3]....
        /*06ac*/ 	.word	0xffffffff


	//----- nvinfo : EIATTR_COOP_GROUP_INSTR_OFFSETS
	.align		4
.L_462:
        /*06b0*/ 	.byte	0x04, 0x28
        /*06b2*/ 	.short	(.L_464 - .L_463)


	//   ....[0]....
.L_463:
        /*06b4*/ 	.word	0x000000c0


	//   ....[1]....
        /*06b8*/ 	.word	0x00000190


	//   ....[2]....
        /*06bc*/ 	.word	0x000001e0


	//   ....[3]....
        /*06c0*/ 	.word	0x00000400


	//   ....[4]....
        /*06c4*/ 	.word	0x00000560


	//   ....[5]....
        /*06c8*/ 	.word	0x00000680


	//   ....[6]....
        /*06cc*/ 	.word	0x000007e0


	//   ....[7]....
        /*06d0*/ 	.word	0x00003120


	//   ....[8]....
        /*06d4*/ 	.word	0x00003130


	//   ....[9]....
        /*06d8*/ 	.word	0x00003d50


	//   ....[10]....
        /*06dc*/ 	.word	0x00003d60


	//   ....[11]....
        /*06e0*/ 	.word	0x00004720


	//   ....[12]....
        /*06e4*/ 	.word	0x00004730


	//   ....[13]....
        /*06e8*/ 	.word	0x00004b10


	//   ....[14]....
        /*06ec*/ 	.word	0x00004b20


	//   ....[15]....
        /*06f0*/ 	.word	0x000064b0


	//   ....[16]....
        /*06f4*/ 	.word	0x0000e470


	//   ....[17]....
        /*06f8*/ 	.word	0x0000f3e0


	//   ....[18]....
        /*06fc*/ 	.word	0x0000f3f0


	//   ....[19]....
        /*0700*/ 	.word	0x0000f400


	//   ....[20]....
        /*0704*/ 	.word	0x0000f410


	//   ....[21]....
        /*0708*/ 	.word	0x0000f740


	//   ....[22]....
        /*070c*/ 	.word	0x0000f750


	//   ....[23]....
        /*0710*/ 	.word	0x0000f760


	//   ....[24]....
        /*0714*/ 	.word	0x0000f770


	//   ....[25]....
        /*0718*/ 	.word	0x00010aa0


	//   ....[26]....
        /*071c*/ 	.word	0x00010ac0


	//   ....[27]....
        /*0720*/ 	.word	0x00010ad0


	//   ....[28]....
        /*0724*/ 	.word	0x00010ae0


	//   ....[29]....
        /*0728*/ 	.word	0x00010be0


	//   ....[30]....
        /*072c*/ 	.word	0x00010c00


	//   ....[31]....
        /*0730*/ 	.word	0x00010c10


	//   ....[32]....
        /*0734*/ 	.word	0x00010c20


	//   ....[33]....
        /*0738*/ 	.word	0x000137e0


	//   ....[34]....
        /*073c*/ 	.word	0x00014ab0


	//   ....[35]....
        /*0740*/ 	.word	0x00014fd0


	//   ....[36]....
        /*0744*/ 	.word	0x00015ba0


	//   ....[37]....
        /*0748*/ 	.word	0x00015c00


	//   ....[38]....
        /*074c*/ 	.word	0x00015c50


	//   ....[39]....
        /*0750*/ 	.word	0x00015c70


	//   ....[40]....
        /*0754*/ 	.word	0x0001a380


	//   ....[41]....
        /*0758*/ 	.word	0x0001b9e0


	//   ....[42]....
        /*075c*/ 	.word	0x0001cfc0


	//   ....[43]....
        /*0760*/ 	.word	0x0001d010


	//   ....[44]....
        /*0764*/ 	.word	0x0001d060


	//   ....[45]....
        /*0768*/ 	.word	0x0001d080


	//   ....[46]....
        /*076c*/ 	.word	0x00021710


	//   ....[47]....
        /*0770*/ 	.word	0x00022b10


	//   ....[48]....
        /*0774*/ 	.word	0x00023df0


	//   ....[49]....
        /*0778*/ 	.word	0x00024300


	//   ....[50]....
        /*077c*/ 	.word	0x00024ed0


	//   ....[51]....
        /*0780*/ 	.word	0x00024f30


	//   ....[52]....
        /*0784*/ 	.word	0x00024f80


	//   ....[53]....
        /*0788*/ 	.word	0x00024fa0


	//   ....[54]....
        /*078c*/ 	.word	0x000296b0


	//   ....[55]....
        /*0790*/ 	.word	0x00029830


	//   ....[56]....
        /*0794*/ 	.word	0x00029850


	//   ....[57]....
        /*0798*/ 	.word	0x00029890


	//   ....[58]....
        /*079c*/ 	.word	0x000298b0


	//   ....[59]....
        /*07a0*/ 	.word	0x0002bc50


	//   ....[60]....
        /*07a4*/ 	.word	0x0002c040


	//   ....[61]....
        /*07a8*/ 	.word	0x0002c050


	//   ....[62]....
        /*07ac*/ 	.word	0x0002c070


	//   ....[63]....
        /*07b0*/ 	.word	0x0002c080


	//   ....[64]....
        /*07b4*/ 	.word	0x0002ccb0


	//   ....[65]....
        /*07b8*/ 	.word	0x0002ccd0


	//   ....[66]....
        /*07bc*/ 	.word	0x0002cf80


	//   ....[67]....
        /*07c0*/ 	.word	0x0002cfa0


	//   ....[68]....
        /*07c4*/ 	.word	0x0002d920


	//   ....[69]....
        /*07c8*/ 	.word	0x0002d950


	//   ....[70]....
        /*07cc*/ 	.word	0x0002e3b0


	//   ....[71]....
        /*07d0*/ 	.word	0x0002e3d0


	//   ....[72]....
        /*07d4*/ 	.word	0x0002f8d0


	//   ....[73]....
        /*07d8*/ 	.word	0x0002f900


	//   ....[74]....
        /*07dc*/ 	.word	0x0002fb40


	//   ....[75]....
        /*07e0*/ 	.word	0x0002fb60


	//   ....[76]....
        /*07e4*/ 	.word	0x0002fe00


	//   ....[77]....
        /*07e8*/ 	.word	0x00030010


	//   ....[78]....
        /*07ec*/ 	.word	0x00030040


	//   ....[79]....
        /*07f0*/ 	.word	0x00030070


	//   ....[80]....
        /*07f4*/ 	.word	0x000300a0


	//   ....[81]....
        /*07f8*/ 	.word	0x000300d0


	//   ....[82]....
        /*07fc*/ 	.word	0x00030100


	//   ....[83]....
        /*0800*/ 	.word	0x00030290


	//   ....[84]....
        /*0804*/ 	.word	0x000302c0


	//   ....[85]....
        /*0808*/ 	.word	0x000302f0


	//   ....[86]....
        /*080c*/ 	.word	0x00030320


	//   ....[87]....
        /*0810*/ 	.word	0x00030350


	//   ....[88]....
        /*0814*/ 	.word	0x00030380


	//   ....[89]....
        /*0818*/ 	.word	0x00030410


	//   ....[90]....
        /*081c*/ 	.word	0x00030440


	//   ....[91]....
        /*0820*/ 	.word	0x00030450


	//   ....[92]....
        /*0824*/ 	.word	0x00030490


	//   ....[93]....
        /*0828*/ 	.word	0x00031c60


	//   ....[94]....
        /*082c*/ 	.word	0x00034a60


	//   ....[95]....
        /*0830*/ 	.word	0x00034a80


	//   ....[96]....
        /*0834*/ 	.word	0x00034b10


	//   ....[97]....
        /*0838*/ 	.word	0x00034b30


	//   ....[98]....
        /*083c*/ 	.word	0x00034bb0


	//   ....[99]....
        /*0840*/ 	.word	0x00034bd0


	//   ....[100]....
        /*0844*/ 	.word	0x00034be0


	//   ....[101]....
        /*0848*/ 	.word	0x00034bf0


	//   ....[102]....
        /*084c*/ 	.word	0x000353a0


	//   ....[103]....
        /*0850*/ 	.word	0x000353d0


	//   ....[104]....
        /*0854*/ 	.word	0x00035480


	//   ....[105]....
        /*0858*/ 	.word	0x00035490


	//   ....[106]....
        /*085c*/ 	.word	0x000354a0


	//   ....[107]....
        /*0860*/ 	.word	0x00035520


	//   ....[108]....
        /*0864*/ 	.word	0x00035530


	//   ....[109]....
        /*0868*/ 	.word	0x000355a0


	//   ....[110]....
        /*086c*/ 	.word	0x00035e70


	//   ....[111]....
        /*0870*/ 	.word	0x00035f00


	//   ....[112]....
        /*0874*/ 	.word	0x00035f80


	//   ....[113]....
        /*0878*/ 	.word	0x000360d0


	//   ....[114]....
        /*087c*/ 	.word	0x00036130


	//   ....[115]....
        /*0880*/ 	.word	0x00036150


	//   ....[116]....
        /*0884*/ 	.word	0x00036160


	//   ....[117]....
        /*0888*/ 	.word	0x000363f0


	//   ....[118]....
        /*088c*/ 	.word	0x00036920


	//   ....[119]....
        /*0890*/ 	.word	0x00036980


	//   ....[120]....
        /*0894*/ 	.word	0x00036b40


	//   ....[121]....
        /*0898*/ 	.word	0x00036b80


	//   ....[122]....
        /*089c*/ 	.word	0x00036b90


	//   ....[123]....
        /*08a0*/ 	.word	0x00036ba0


	//   ....[124]....
        /*08a4*/ 	.word	0x00036cf0


	//   ....[125]....
        /*08a8*/ 	.word	0x00036e40


	//   ....[126]....
        /*08ac*/ 	.word	0x00037610


	//   ....[127]....
        /*08b0*/ 	.word	0x00037630


	//   ....[128]....
        /*08b4*/ 	.word	0x00037680


	//   ....[129]....
        /*08b8*/ 	.word	0x00037690


	//   ....[130]....
        /*08bc*/ 	.word	0x000376d0


	//   ....[131]....
        /*08c0*/ 	.word	0x000376e0


	//   ....[132]....
        /*08c4*/ 	.word	0x000376f0


	//   ....[133]....
        /*08c8*/ 	.word	0x00037730


	//   ....[134]....
        /*08cc*/ 	.word	0x00037a20


	//   ....[135]....
        /*08d0*/ 	.word	0x00037a60


	//   ....[136]....
        /*08d4*/ 	.word	0x00037a80


	//   ....[137]....
        /*08d8*/ 	.word	0x00037aa0


	//   ....[138]....
        /*08dc*/ 	.word	0x00037ad0


	//   ....[139]....
        /*08e0*/ 	.word	0x00037af0


	//   ....[140]....
        /*08e4*/ 	.word	0x00037bf0


	//   ....[141]....
        /*08e8*/ 	.word	0x00037d40


	//   ....[142]....
        /*08ec*/ 	.word	0x00038370


	//   ....[143]....
        /*08f0*/ 	.word	0x000383a0


	//   ....[144]....
        /*08f4*/ 	.word	0x00038400


	//   ....[145]....
        /*08f8*/ 	.word	0x00038430


	//   ....[146]....
        /*08fc*/ 	.word	0x00038460


	//   ....[147]....
        /*0900*/ 	.word	0x00038490


	//   ....[148]....
        /*0904*/ 	.word	0x000384c0


	//   ....[149]....
        /*0908*/ 	.word	0x000384f0


	//   ....[150]....
        /*090c*/ 	.word	0x00038690


	//   ....[151]....
        /*0910*/ 	.word	0x000386c0


	//   ....[152]....
        /*0914*/ 	.word	0x000386f0


	//   ....[153]....
        /*0918*/ 	.word	0x00038720


	//   ....[154]....
        /*091c*/ 	.word	0x00038750


	//   ....[155]....
        /*0920*/ 	.word	0x00038780


	//   ....[156]....
        /*0924*/ 	.word	0x00038840


	//   ....[157]....
        /*0928*/ 	.word	0x00038860


	//   ....[158]....
        /*092c*/ 	.word	0x00038880


	//   ....[159]....
        /*0930*/ 	.word	0x000388e0


	//   ....[160]....
        /*0934*/ 	.word	0x00039300


	//   ....[161]....
        /*0938*/ 	.word	0x00039620


	//   ....[162]....
        /*093c*/ 	.word	0x000396b0


	//   ....[163]....
        /*0940*/ 	.word	0x00039790


	//   ....[164]....
        /*0944*/ 	.word	0x00039820


	//   ....[165]....
        /*0948*/ 	.word	0x00039900


	//   ....[166]....
        /*094c*/ 	.word	0x00039990


	//   ....[167]....
        /*0950*/ 	.word	0x00039a70


	//   ....[168]....
        /*0954*/ 	.word	0x00039b00


	//   ....[169]....
        /*0958*/ 	.word	0x00039b50


	//   ....[170]....
        /*095c*/ 	.word	0x00039ba0


	//   ....[171]....
        /*0960*/ 	.word	0x00039c40


	//   ....[172]....
        /*0964*/ 	.word	0x00039cd0


	//   ....[173]....
        /*0968*/ 	.word	0x00039d20


	//   ....[174]....
        /*096c*/ 	.word	0x00039d70


	//   ....[175]....
        /*0970*/ 	.word	0x00039e60


	//   ....[176]....
        /*0974*/ 	.word	0x00039f10


	//   ....[177]....
        /*0978*/ 	.word	0x00039f90


	//   ....[178]....
        /*097c*/ 	.word	0x0003a020


	//   ....[179]....
        /*0980*/ 	.word	0x0003a110


	//   ....[180]....
        /*0984*/ 	.word	0x0003a160


	//   ....[181]....
        /*0988*/ 	.word	0x0003a1b0


	//   ....[182]....
        /*098c*/ 	.word	0x0003a2a0


	//   ....[183]....
        /*0990*/ 	.word	0x0003a670


	//   ....[184]....
        /*0994*/ 	.word	0x0003a940


	//   ....[185]....
        /*0998*/ 	.word	0x0003aa30


	//   ....[186]....
        /*099c*/ 	.word	0x0003aad0


	//   ....[187]....
        /*09a0*/ 	.word	0x0003ab30


	//   ....[188]....
        /*09a4*/ 	.word	0x0003ac20


	//   ....[189]....
        /*09a8*/ 	.word	0x0003ac90


	//   ....[190]....
        /*09ac*/ 	.word	0x0003ad80


	//   ....[191]....
        /*09b0*/ 	.word	0x0003adf0


	//   ....[192]....
        /*09b4*/ 	.word	0x0003ae90


	//   ....[193]....
        /*09b8*/ 	.word	0x0003af80


	//   ....[194]....
        /*09bc*/ 	.word	0x0003b020


	//   ....[195]....
        /*09c0*/ 	.word	0x0003b080


	//   ....[196]....
        /*09c4*/ 	.word	0x0003b140


	//   ....[197]....
        /*09c8*/ 	.word	0x0003b1a0


	//   ....[198]....
        /*09cc*/ 	.word	0x0003b240


	//   ....[199]....
        /*09d0*/ 	.word	0x0003b2f0


	//   ....[200]....
        /*09d4*/ 	.word	0x0003b3d0


	//   ....[201]....
        /*09d8*/ 	.word	0x0003b6c0


	//   ....[202]....
        /*09dc*/ 	.word	0x0003b780


	//   ....[203]....
        /*09e0*/ 	.word	0x0003b9f0


	//   ....[204]....
        /*09e4*/ 	.word	0x0003ba70


	//   ....[205]....
        /*09e8*/ 	.word	0x0003bc80


	//   ....[206]....
        /*09ec*/ 	.word	0x0003bcd0


	//   ....[207]....
        /*09f0*/ 	.word	0x0003be40


	//   ....[208]....
        /*09f4*/ 	.word	0x0003bed0


	//   ....[209]....
        /*09f8*/ 	.word	0x0003c010


	//   ....[210]....
        /*09fc*/ 	.word	0x0003c110


	//   ....[211]....
        /*0a00*/ 	.word	0x0003c380


	//   ....[212]....
        /*0a04*/ 	.word	0x0003c3d0


	//   ....[213]....
        /*0a08*/ 	.word	0x0003c5a0


	//   ....[214]....
        /*0a0c*/ 	.word	0x0003c5f0


	//   ....[215]....
        /*0a10*/ 	.word	0x0003c7c0


	//   ....[216]....
        /*0a14*/ 	.word	0x0003c810


	//   ....[217]....
        /*0a18*/ 	.word	0x0003c900


	//   ....[218]....
        /*0a1c*/ 	.word	0x0003c9a0


	//   ....[219]....
        /*0a20*/ 	.word	0x0003ca00


	//   ....[220]....
        /*0a24*/ 	.word	0x0003cab0


	//   ....[221]....
        /*0a28*/ 	.word	0x0003cb10


	//   ....[222]....
        /*0a2c*/ 	.word	0x0003cbc0


	//   ....[223]....
        /*0a30*/ 	.word	0x0003cc20


	//   ....[224]....
        /*0a34*/ 	.word	0x0003ccd0


	//   ....[225]....
        /*0a38*/ 	.word	0x0003cdc0


	//   ....[226]....
        /*0a3c*/ 	.word	0x0003cea0


	//   ....[227]....
        /*0a40*/ 	.word	0x0003cfb0


	//   ....[228]....
        /*0a44*/ 	.word	0x0003d0b0


	//   ....[229]....
        /*0a48*/ 	.word	0x0003d1e0


	//   ....[230]....
        /*0a4c*/ 	.word	0x0003d2c0


	//   ....[231]....
        /*0a50*/ 	.word	0x0003d3c0


	//   ....[232]....
        /*0a54*/ 	.word	0x0003d4a0


	//   ....[233]....
        /*0a58*/ 	.word	0x0003d530


	//   ....[234]....
        /*0a5c*/ 	.word	0x0003d5d0


	//   ....[235]....
        /*0a60*/ 	.word	0x0003d740


	//   ....[236]....
        /*0a64*/ 	.word	0x0003d7b0


	//   ....[237]....
        /*0a68*/ 	.word	0x0003d820


	//   ....[238]....
        /*0a6c*/ 	.word	0x0003d890


	//   ....[239]....
        /*0a70*/ 	.word	0x0003d900


	//   ....[240]....
        /*0a74*/ 	.word	0x0003d980


	//   ....[241]....
        /*0a78*/ 	.word	0x0003da00


	//   ....[242]....
        /*0a7c*/ 	.word	0x0003da90


	//   ....[243]....
        /*0a80*/ 	.word	0x0003db00


	//   ....[244]....
        /*0a84*/ 	.word	0x0003db70


	//   ....[245]....
        /*0a88*/ 	.word	0x0003dbe0


	//   ....[246]....
        /*0a8c*/ 	.word	0x0003dc60


	//   ....[247]....
        /*0a90*/ 	.word	0x0003dcd0


	//   ....[248]....
        /*0a94*/ 	.word	0x0003dd80


	//   ....[249]....
        /*0a98*/ 	.word	0x0003ddd0


	//   ....[250]....
        /*0a9c*/ 	.word	0x0003de60


	//   ....[251]....
        /*0aa0*/ 	.word	0x0003df90


	//   ....[252]....
        /*0aa4*/ 	.word	0x0003feb0


	//   ....[253]....
        /*0aa8*/ 	.word	0x00041680


	//   ....[254]....
        /*0aac*/ 	.word	0x000420c0


	//   ....[255]....
        /*0ab0*/ 	.word	0x00042990


	//   ....[0]....
        /*0ab4*/ 	.word	0x000429e0


	//   ....[1]....
        /*0ab8*/ 	.word	0x00042a00


	//   ....[2]....
        /*0abc*/ 	.word	0x00042a10


	//   ....[3]....
        /*0ac0*/ 	.word	0x0004d6e0


	//----- nvinfo : EIATTR_REG_RECONFIG
	.align		4
.L_464:
        /*0ac4*/ 	.byte	0x01, 0x54
	.zero		2


	//----- nvinfo : EIATTR_SYSCALL_OFFSETS
	.align		4
        /*0ac8*/ 	.byte	0x04, 0x46
        /*0aca*/ 	.short	(.L_466 - .L_465)


	//   ....[0]....
.L_465:
        /*0acc*/ 	.word	0x00002560


	//   ....[1]....
        /*0ad0*/ 	.word	0x000026b0


	//   ....[2]....
        /*0ad4*/ 	.word	0x0000e820


	//   ....[3]....
        /*0ad8*/ 	.word	0x0000f190


	//   ....[4]....
        /*0adc*/ 	.word	0x00033e80


	//   ....[5]....
        /*0ae0*/ 	.word	0x00033fd0


	//   ....[6]....
        /*0ae4*/ 	.word	0x000340c0


	//   ....[7]....
        /*0ae8*/ 	.word	0x00034fb0


	//   ....[8]....
        /*0aec*/ 	.word	0x00035810


	//----- nvinfo : EIATTR_MBARRIER_INSTR_OFFSETS
	.align		4
.L_466:
        /*0af0*/ 	.byte	0x04, 0x39
        /*0af2*/ 	.short	(.L_468 - .L_467)


	//   ....[0]....
.L_467:
        /*0af4*/ 	.word	0x000002d0
        /*0af8*/ 	.word	0x000000ff
        /*0afc*/ 	.word	0x00038800
        /*0b00*/ 	.short	0x0100
        /*0b02*/ 	.byte	0x08
	.zero		1


	//   ....[1]....
        /*0b04*/ 	.word	0x000002f0
        /*0b08*/ 	.word	0x000000ff
        /*0b0c*/ 	.word	0x00038810
        /*0b10*/ 	.short	0x0100
        /*0b12*/ 	.byte	0x08
	.zero		1


	//   ....[2]....
        /*0b14*/ 	.word	0x00000300
        /*0b18*/ 	.word	0x000000ff
        /*0b1c*/ 	.word	0x00038820
        /*0b20*/ 	.short	0x0100
        /*0b22*/ 	.byte	0x08
	.zero		1


	//   ....[3]....
        /*0b24*/ 	.word	0x000003b0
        /*0b28*/ 	.word	0x000000ff
        /*0b2c*/ 	.word	0x00038830
        /*0b30*/ 	.short	0x0100
        /*0b32*/ 	.byte	0x06
	.zero		1


	//   ....[4]....
        /*0b34*/ 	.word	0x000003c0
        /*0b38*/ 	.word	0x000000ff
        /*0b3c*/ 	.word	0x00038840
        /*0b40*/ 	.short	0x0100
        /*0b42*/ 	.byte	0x06
	.zero		1


	//   ....[5]....
        /*0b44*/ 	.word	0x000003d0
        /*0b48*/ 	.word	0x000000ff
        /*0b4c*/ 	.word	0x00038838
        /*0b50*/ 	.short	0x0100
        /*0b52*/ 	.byte	0x06
	.zero		1


	//   ....[6]....
        /*0b54*/ 	.word	0x000003e0
        /*0b58*/ 	.word	0x000000ff
        /*0b5c*/ 	.word	0x00038848
        /*0b60*/ 	.short	0x0100
        /*0b62*/ 	.byte	0x06
	.zero		1


	//   ....[7]....
        /*0b64*/ 	.word	0x00000510
        /*0b68*/ 	.word	0x000000ff
        /*0b6c*/ 	.word	0x00038850
        /*0b70*/ 	.short	0x0100
        /*0b72*/ 	.byte	0x08
	.zero		1


	//   ....[8]....
        /*0b74*/ 	.word	0x00000520
        /*0b78*/ 	.word	0x000000ff
        /*0b7c*/ 	.word	0x00038860
        /*0b80*/ 	.short	0x0100
        /*0b82*/ 	.byte	0x08
	.zero		1


	//   ....[9]....
        /*0b84*/ 	.word	0x00000530
        /*0b88*/ 	.word	0x000000ff
        /*0b8c*/ 	.word	0x00038858
        /*0b90*/ 	.short	0x0100
        /*0b92*/ 	.byte	0x08
	.zero		1


	//   ....[10]....
        /*0b94*/ 	.word	0x00000540
        /*0b98*/ 	.word	0x000000ff
        /*0b9c*/ 	.word	0x00038868
        /*0ba0*/ 	.short	0x0100
        /*0ba2*/ 	.byte	0x08
	.zero		1


	//   ....[11]....
        /*0ba4*/ 	.word	0x00000630
        /*0ba8*/ 	.word	0x000000ff
        /*0bac*/ 	.word	0x00038870
        /*0bb0*/ 	.short	0x0100
        /*0bb2*/ 	.byte	0x06
	.zero		1


	//   ....[12]....
        /*0bb4*/ 	.word	0x00000640
        /*0bb8*/ 	.word	0x000000ff
        /*0bbc*/ 	.word	0x00038880
        /*0bc0*/ 	.short	0x0100
        /*0bc2*/ 	.byte	0x06
	.zero		1


	//   ....[13]....
        /*0bc4*/ 	.word	0x00000650
        /*0bc8*/ 	.word	0x000000ff
        /*0bcc*/ 	.word	0x00038878
        /*0bd0*/ 	.short	0x0100
        /*0bd2*/ 	.byte	0x06
	.zero		1


	//   ....[14]....
        /*0bd4*/ 	.word	0x00000660
        /*0bd8*/ 	.word	0x000000ff
        /*0bdc*/ 	.word	0x00038888
        /*0be0*/ 	.short	0x0100
        /*0be2*/ 	.byte	0x06
	.zero		1


	//   ....[15]....
        /*0be4*/ 	.word	0x00000790
        /*0be8*/ 	.word	0x000000ff
        /*0bec*/ 	.word	0x00038890
        /*0bf0*/ 	.short	0x0100
        /*0bf2*/ 	.byte	0x08
	.zero		1


	//   ....[16]....
        /*0bf4*/ 	.word	0x000007a0
        /*0bf8*/ 	.word	0x000000ff
        /*0bfc*/ 	.word	0x000388a0
        /*0c00*/ 	.short	0x0100
        /*0c02*/ 	.byte	0x08
	.zero		1


	//   ....[17]....
        /*0c04*/ 	.word	0x000007b0
        /*0c08*/ 	.word	0x000000ff
        /*0c0c*/ 	.word	0x00038898
        /*0c10*/ 	.short	0x0100
        /*0c12*/ 	.byte	0x08
	.zero		1


	//   ....[18]....
        /*0c14*/ 	.word	0x000007c0
        /*0c18*/ 	.word	0x000000ff
        /*0c1c*/ 	.word	0x000388a8
        /*0c20*/ 	.short	0x0100
        /*0c22*/ 	.byte	0x08
	.zero		1


	//   ....[19]....
        /*0c24*/ 	.word	0x000008f0
        /*0c28*/ 	.word	0x000000ff
        /*0c2c*/ 	.word	0x000388b0
        /*0c30*/ 	.short	0x0100
        /*0c32*/ 	.byte	0x08
	.zero		1


	//   ....[20]....
        /*0c34*/ 	.word	0x00000900
        /*0c38*/ 	.word	0x000000ff
        /*0c3c*/ 	.word	0x000388c0
        /*0c40*/ 	.short	0x0100
        /*0c42*/ 	.byte	0x08
	.zero		1


	//   ....[21]....
        /*0c44*/ 	.word	0x00000910
        /*0c48*/ 	.word	0x000000ff
        /*0c4c*/ 	.word	0x000388b8
        /*0c50*/ 	.short	0x0100
        /*0c52*/ 	.byte	0x08
	.zero		1


	//   ....[22]....
        /*0c54*/ 	.word	0x00000920
        /*0c58*/ 	.word	0x000000ff
        /*0c5c*/ 	.word	0x000388c8
        /*0c60*/ 	.short	0x0100
        /*0c62*/ 	.byte	0x08
	.zero		1


	//   ....[23]....
        /*0c64*/ 	.word	0x000030d0
        /*0c68*/ 	.word	0x00000028
        /*0c6c*/ 	.word	0x00038890
        /*0c70*/ 	.short	0x010a
        /*0c72*/ 	.byte	0x3f
	.zero		1


	//   ....[24]....
        /*0c74*/ 	.word	0x00003cf0
        /*0c78*/ 	.word	0x00000028
        /*0c7c*/ 	.word	0x00038890
        /*0c80*/ 	.short	0x010a
        /*0c82*/ 	.byte	0x3f
	.zero		1


	//   ....[25]....
        /*0c84*/ 	.word	0x00004590
        /*0c88*/ 	.word	0x00000028
        /*0c8c*/ 	.word	0x00038890
        /*0c90*/ 	.short	0x010a
        /*0c92*/ 	.byte	0x3f
	.zero		1


	//   ....[26]....
        /*0c94*/ 	.word	0x00004960
        /*0c98*/ 	.word	0x00000004
        /*0c9c*/ 	.word	0x00000000
        /*0ca0*/ 	.short	0x0101
        /*0ca2*/ 	.byte	0x3f
	.zero		1


	//   ....[27]....
        /*0ca4*/ 	.word	0x000049a0
        /*0ca8*/ 	.word	0x00000028
        /*0cac*/ 	.word	0x000388b0
        /*0cb0*/ 	.short	0x010a
        /*0cb2*/ 	.byte	0x3f
	.zero		1


	//   ....[28]....
        /*0cb4*/ 	.word	0x00005270
        /*0cb8*/ 	.word	0x00000028
        /*0cbc*/ 	.word	0x00000000
        /*0cc0*/ 	.short	0x0101
        /*0cc2*/ 	.byte	0x3f
	.zero		1


	//   ....[29]....
        /*0cc4*/ 	.word	0x00008920
        /*0cc8*/ 	.word	0x0000000e
        /*0ccc*/ 	.word	0x00000000
        /*0cd0*/ 	.short	0x0101
        /*0cd2*/ 	.byte	0x3f
	.zero		1


	//   ....[30]....
        /*0cd4*/ 	.word	0x0000c730
        /*0cd8*/ 	.word	0x0000000e
        /*0cdc*/ 	.word	0x00000000
        /*0ce0*/ 	.short	0x0101
        /*0ce2*/ 	.byte	0x3f
	.zero		1


	//   ....[31]....
        /*0ce4*/ 	.word	0x0000ef10
        /*0ce8*/ 	.word	0x00000002
        /*0cec*/ 	.word	0x00038800
        /*0cf0*/ 	.short	0x010a
        /*0cf2*/ 	.byte	0x3f
	.zero		1


	//   ....[32]....
        /*0cf4*/ 	.word	0x0000ef60
        /*0cf8*/ 	.word	0x00000002
        /*0cfc*/ 	.word	0x00038800
        /*0d00*/ 	.short	0x010a
        /*0d02*/ 	.byte	0x3f
	.zero		1


	//   ....[33]....
        /*0d04*/ 	.word	0x0000f9d0
        /*0d08*/ 	.word	0x00000002
        /*0d0c*/ 	.word	0x00038800
        /*0d10*/ 	.short	0x010a
        /*0d12*/ 	.byte	0x3f
	.zero		1


	//   ....[34]....
        /*0d14*/ 	.word	0x00010f40
        /*0d18*/ 	.word	0x00000002
        /*0d1c*/ 	.word	0x00038800
        /*0d20*/ 	.short	0x010a
        /*0d22*/ 	.byte	0x3f
	.zero		1


	//   ....[35]....
        /*0d24*/ 	.word	0x000126c0
        /*0d28*/ 	.word	0x00000004
        /*0d2c*/ 	.word	0x00000000
        /*0d30*/ 	.short	0x010a
        /*0d32*/ 	.byte	0x3f
	.zero		1


	//   ....[36]....
        /*0d34*/ 	.word	0x00012760
        /*0d38*/ 	.word	0x00000002
        /*0d3c*/ 	.word	0x00000000
        /*0d40*/ 	.short	0x010a
        /*0d42*/ 	.byte	0x3f
	.zero		1


	//   ....[37]....
        /*0d44*/ 	.word	0x00012b80
        /*0d48*/ 	.word	0x00000002
        /*0d4c*/ 	.word	0x00000000
        /*0d50*/ 	.short	0x010a
        /*0d52*/ 	.byte	0x3f
	.zero		1


	//   ....[38]....
        /*0d54*/ 	.word	0x00012be0
        /*0d58*/ 	.word	0x00000002
        /*0d5c*/ 	.word	0x00000000
        /*0d60*/ 	.short	0x010a
        /*0d62*/ 	.byte	0x3f
	.zero		1


	//   ....[39]....
        /*0d64*/ 	.word	0x00014770
        /*0d68*/ 	.word	0x0000000a
        /*0d6c*/ 	.word	0x00000000
        /*0d70*/ 	.short	0x0101
        /*0d72*/ 	.byte	0x3f
	.zero		1


	//   ....[40]....
        /*0d74*/ 	.word	0x0001a490
        /*0d78*/ 	.word	0x00000004
        /*0d7c*/ 	.word	0x00000000
        /*0d80*/ 	.short	0x0101
        /*0d82*/ 	.byte	0x3f
	.zero		1


	//   ....[41]....
        /*0d84*/ 	.word	0x0001a8c0
        /*0d88*/ 	.word	0x00000004
        /*0d8c*/ 	.word	0x00000000
        /*0d90*/ 	.short	0x010a
        /*0d92*/ 	.byte	0x3f
	.zero		1


	//   ....[42]....
        /*0d94*/ 	.word	0x0001a960
        /*0d98*/ 	.word	0x00000002
        /*0d9c*/ 	.word	0x00000000
        /*0da0*/ 	.short	0x010a
        /*0da2*/ 	.byte	0x3f
	.zero		1


	//   ....[43]....
        /*0da4*/ 	.word	0x0001ad80
        /*0da8*/ 	.word	0x00000002
        /*0dac*/ 	.word	0x00000000
        /*0db0*/ 	.short	0x010a
        /*0db2*/ 	.byte	0x3f
	.zero		1


	//   ....[44]....
        /*0db4*/ 	.word	0x0001ade0
        /*0db8*/ 	.word	0x00000002
        /*0dbc*/ 	.word	0x00000000
        /*0dc0*/ 	.short	0x010a
        /*0dc2*/ 	.byte	0x3f
	.zero		1


	//   ....[45]....
        /*0dc4*/ 	.word	0x0001c970
        /*0dc8*/ 	.word	0x0000000a
        /*0dcc*/ 	.word	0x00000000
        /*0dd0*/ 	.short	0x0101
        /*0dd2*/ 	.byte	0x3f
	.zero		1


	//   ....[46]....
        /*0dd4*/ 	.word	0x00021820
        /*0dd8*/ 	.word	0x00000004
        /*0ddc*/ 	.word	0x00000000
        /*0de0*/ 	.short	0x0101
        /*0de2*/ 	.byte	0x3f
	.zero		1


	//   ....[47]....
        /*0de4*/ 	.word	0x000219f0
        /*0de8*/ 	.word	0x00000004
        /*0dec*/ 	.word	0x00000000
        /*0df0*/ 	.short	0x010a
        /*0df2*/ 	.byte	0x3f
	.zero		1


	//   ....[48]....
        /*0df4*/ 	.word	0x00021a90
        /*0df8*/ 	.word	0x00000002
        /*0dfc*/ 	.word	0x00000000
        /*0e00*/ 	.short	0x010a
        /*0e02*/ 	.byte	0x3f
	.zero		1


	//   ....[49]....
        /*0e04*/ 	.word	0x00021eb0
        /*0e08*/ 	.word	0x00000002
        /*0e0c*/ 	.word	0x00000000
        /*0e10*/ 	.short	0x010a
        /*0e12*/ 	.byte	0x3f
	.zero		1


	//   ....[50]....
        /*0e14*/ 	.word	0x00021f10
        /*0e18*/ 	.word	0x00000002
        /*0e1c*/ 	.word	0x00000000
        /*0e20*/ 	.short	0x010a
        /*0e22*/ 	.byte	0x3f
	.zero		1


	//   ....[51]....
        /*0e24*/ 	.word	0x00023aa0
        /*0e28*/ 	.word	0x00000008
        /*0e2c*/ 	.word	0x00000000
        /*0e30*/ 	.short	0x0101
        /*0e32*/ 	.byte	0x3f
	.zero		1


	//   ....[52]....
        /*0e34*/ 	.word	0x000297c0
        /*0e38*/ 	.word	0x00000004
        /*0e3c*/ 	.word	0x00000000
        /*0e40*/ 	.short	0x0101
        /*0e42*/ 	.byte	0x3f
	.zero		1


	//   ....[53]....
        /*0e44*/ 	.word	0x0002cca0
        /*0e48*/ 	.word	0x00000003
        /*0e4c*/ 	.word	0x00000000
        /*0e50*/ 	.short	0x0101
        /*0e52*/ 	.byte	0x3f
	.zero		1


	//   ....[54]....
        /*0e54*/ 	.word	0x0002d880
        /*0e58*/ 	.word	0x00000006
        /*0e5c*/ 	.word	0x00000000
        /*0e60*/ 	.short	0x0101
        /*0e62*/ 	.byte	0x3f
	.zero		1


	//   ....[55]....
        /*0e64*/ 	.word	0x00031d40
        /*0e68*/ 	.word	0x00000012
        /*0e6c*/ 	.word	0x00038820
        /*0e70*/ 	.short	0x010a
        /*0e72*/ 	.byte	0x3f
	.zero		1


	//   ....[56]....
        /*0e74*/ 	.word	0x00031df0
        /*0e78*/ 	.word	0x00000003
        /*0e7c*/ 	.word	0x000388a0
        /*0e80*/ 	.short	0x010a
        /*0e82*/ 	.byte	0x3f
	.zero		1


	//   ....[57]....
        /*0e84*/ 	.word	0x00032020
        /*0e88*/ 	.word	0x00000003
        /*0e8c*/ 	.word	0x000388c0
        /*0e90*/ 	.short	0x010a
        /*0e92*/ 	.byte	0x3f
	.zero		1


	//   ....[58]....
        /*0e94*/ 	.word	0x00032a10
        /*0e98*/ 	.word	0x0000000a
        /*0e9c*/ 	.word	0x000388a0
        /*0ea0*/ 	.short	0x010a
        /*0ea2*/ 	.byte	0x3f
	.zero		1


	//   ....[59]....
        /*0ea4*/ 	.word	0x00032c30
        /*0ea8*/ 	.word	0x0000000a
        /*0eac*/ 	.word	0x000388c0
        /*0eb0*/ 	.short	0x010a
        /*0eb2*/ 	.byte	0x3f
	.zero		1


	//   ....[60]....
        /*0eb4*/ 	.word	0x00034820
        /*0eb8*/ 	.word	0x00000019
        /*0ebc*/ 	.word	0x00038840
        /*0ec0*/ 	.short	0x010a
        /*0ec2*/ 	.byte	0x3f
	.zero		1


	//   ....[61]....
        /*0ec4*/ 	.word	0x00034cf0
        /*0ec8*/ 	.word	0x00000019
        /*0ecc*/ 	.word	0x00038830
        /*0ed0*/ 	.short	0x0107
        /*0ed2*/ 	.byte	0x3f
	.zero		1


	//   ....[62]....
        /*0ed4*/ 	.word	0x00034db0
        /*0ed8*/ 	.word	0x00000019
        /*0edc*/ 	.word	0x00038830
        /*0ee0*/ 	.short	0x0101
        /*0ee2*/ 	.byte	0x3f
	.zero		1


	//   ....[63]....
        /*0ee4*/ 	.word	0x00035650
        /*0ee8*/ 	.word	0x00000012
        /*0eec*/ 	.word	0x00038800
        /*0ef0*/ 	.short	0x0107
        /*0ef2*/ 	.byte	0x3f
	.zero		1


	//   ....[64]....
        /*0ef4*/ 	.word	0x000356e0
        /*0ef8*/ 	.word	0x00000012
        /*0efc*/ 	.word	0x00038800
        /*0f00*/ 	.short	0x0101
        /*0f02*/ 	.byte	0x3f
	.zero		1


	//   ....[65]....
        /*0f04*/ 	.word	0x000365b0
        /*0f08*/ 	.word	0x00000012
        /*0f0c*/ 	.word	0x00038810
        /*0f10*/ 	.short	0x0107
        /*0f12*/ 	.byte	0x3f
	.zero		1


	//   ....[66]....
        /*0f14*/ 	.word	0x000366b0
        /*0f18*/ 	.word	0x00000012
        /*0f1c*/ 	.word	0x00038810
        /*0f20*/ 	.short	0x0101
        /*0f22*/ 	.byte	0x3f
	.zero		1


	//   ....[67]....
        /*0f24*/ 	.word	0x000366d0
        /*0f28*/ 	.word	0x00000012
        /*0f2c*/ 	.word	0x00038820
        /*0f30*/ 	.short	0x010a
        /*0f32*/ 	.byte	0x3f
	.zero		1


	//   ....[68]....
        /*0f34*/ 	.word	0x00036750
        /*0f38*/ 	.word	0x00000019
        /*0f3c*/ 	.word	0x00038860
        /*0f40*/ 	.short	0x010a
        /*0f42*/ 	.byte	0x3f
	.zero		1


	//   ....[69]....
        /*0f44*/ 	.word	0x00037060
        /*0f48*/ 	.word	0x00000019
        /*0f4c*/ 	.word	0x00038850
        /*0f50*/ 	.short	0x0107
        /*0f52*/ 	.byte	0x3f
	.zero		1


	//   ....[70]....
        /*0f54*/ 	.word	0x00037120
        /*0f58*/ 	.word	0x00000019
        /*0f5c*/ 	.word	0x00038850
        /*0f60*/ 	.short	0x0101
        /*0f62*/ 	.byte	0x3f
	.zero		1


	//   ....[71]....
        /*0f64*/ 	.word	0x00037490
        /*0f68*/ 	.word	0x00000006
        /*0f6c*/ 	.word	0x00038840
        /*0f70*/ 	.short	0x010a
        /*0f72*/ 	.byte	0x3f
	.zero		1


	//   ....[72]....
        /*0f74*/ 	.word	0x000377b0
        /*0f78*/ 	.word	0x00000006
        /*0f7c*/ 	.word	0x00038830
        /*0f80*/ 	.short	0x0107
        /*0f82*/ 	.byte	0x3f
	.zero		1


	//   ....[73]....
        /*0f84*/ 	.word	0x00037860
        /*0f88*/ 	.word	0x00000006
        /*0f8c*/ 	.word	0x00038830
        /*0f90*/ 	.short	0x0101
        /*0f92*/ 	.byte	0x3f
	.zero		1


	//   ....[74]....
        /*0f94*/ 	.word	0x00037890
        /*0f98*/ 	.word	0x00000006
        /*0f9c*/ 	.word	0x00038860
        /*0fa0*/ 	.short	0x010a
        /*0fa2*/ 	.byte	0x3f
	.zero		1


	//   ....[75]....
        /*0fa4*/ 	.word	0x00037f40
        /*0fa8*/ 	.word	0x00000006
        /*0fac*/ 	.word	0x00038850
        /*0fb0*/ 	.short	0x0107
        /*0fb2*/ 	.byte	0x3f
	.zero		1


	//   ....[76]....
        /*0fb4*/ 	.word	0x00037ff0
        /*0fb8*/ 	.word	0x00000006
        /*0fbc*/ 	.word	0x00038850
        /*0fc0*/ 	.short	0x0101
        /*0fc2*/ 	.byte	0x3f
	.zero		1


	//   ....[77]....
        /*0fc4*/ 	.word	0x00039280
        /*0fc8*/ 	.word	0x00000007
        /*0fcc*/ 	.word	0x00038820
        /*0fd0*/ 	.short	0x010a
        /*0fd2*/ 	.byte	0x3f
	.zero		1


	//   ....[78]....
        /*0fd4*/ 	.word	0x000393f0
        /*0fd8*/ 	.word	0x00000005
        /*0fdc*/ 	.word	0x00038840
        /*0fe0*/ 	.short	0x010a
        /*0fe2*/ 	.byte	0x3f
	.zero		1


	//   ....[79]....
        /*0fe4*/ 	.word	0x00039490
        /*0fe8*/ 	.word	0x00000003
        /*0fec*/ 	.word	0x00038840
        /*0ff0*/ 	.short	0x010a
        /*0ff2*/ 	.byte	0x3f
	.zero		1


	//   ....[80]....
        /*0ff4*/ 	.word	0x000394d0
        /*0ff8*/ 	.word	0x00000005
        /*0ffc*/ 	.word	0x00038860
        /*1000*/ 	.short	0x010a
        /*1002*/ 	.byte	0x3f
	.zero		1


	//   ....[81]....
        /*1004*/ 	.word	0x00039510
        /*1008*/ 	.word	0x00000003
        /*100c*/ 	.word	0x00038860
        /*1010*/ 	.short	0x010a
        /*1012*/ 	.byte	0x3f
	.zero		1


	//   ....[82]....
        /*1014*/ 	.word	0x00039570
        /*1018*/ 	.word	0x00000028
        /*101c*/ 	.word	0x00038890
        /*1020*/ 	.short	0x010a
        /*1022*/ 	.byte	0x3f
	.zero		1


	//   ....[83]....
        /*1024*/ 	.word	0x000396e0
        /*1028*/ 	.word	0x00000028
        /*102c*/ 	.word	0x00038890
        /*1030*/ 	.short	0x010a
        /*1032*/ 	.byte	0x3f
	.zero		1


	//   ....[84]....
        /*1034*/ 	.word	0x00039860
        /*1038*/ 	.word	0x00000028
        /*103c*/ 	.word	0x00038890
        /*1040*/ 	.short	0x010a
        /*1042*/ 	.byte	0x3f
	.zero		1


	//   ....[85]....
        /*1044*/ 	.word	0x000399c0
        /*1048*/ 	.word	0x00000028
        /*104c*/ 	.word	0x000388b0
        /*1050*/ 	.short	0x010a
        /*1052*/ 	.byte	0x3f
	.zero		1


	//   ....[86]....
        /*1054*/ 	.word	0x00039da0
        /*1058*/ 	.word	0x00000002
        /*105c*/ 	.word	0x00038800
        /*1060*/ 	.short	0x010a
        /*1062*/ 	.byte	0x3f
	.zero		1


	//   ....[87]....
        /*1064*/ 	.word	0x0003a3b0
        /*1068*/ 	.word	0x00000002
        /*106c*/ 	.word	0x00038800
        /*1070*/ 	.short	0x010a
        /*1072*/ 	.byte	0x3f
	.zero		1


	//   ....[88]....
        /*1074*/ 	.word	0x0003a400
        /*1078*/ 	.word	0x00000002
        /*107c*/ 	.word	0x00000000
        /*1080*/ 	.short	0x010a
        /*1082*/ 	.byte	0x3f
	.zero		1


	//   ....[89]....
        /*1084*/ 	.word	0x0003a450
        /*1088*/ 	.word	0x00000002
        /*108c*/ 	.word	0x00000000
        /*1090*/ 	.short	0x010a
        /*1092*/ 	.byte	0x3f
	.zero		1


	//   ....[90]....
        /*1094*/ 	.word	0x0003a4a0
        /*1098*/ 	.word	0x00000002
        /*109c*/ 	.word	0x00000000
        /*10a0*/ 	.short	0x010a
        /*10a2*/ 	.byte	0x3f
	.zero		1


	//   ....[91]....
        /*10a4*/ 	.word	0x0003a4f0
        /*10a8*/ 	.word	0x00000002
        /*10ac*/ 	.word	0x00000000
        /*10b0*/ 	.short	0x010a
        /*10b2*/ 	.byte	0x3f
	.zero		1


	//   ....[92]....
        /*10b4*/ 	.word	0x0003a540
        /*10b8*/ 	.word	0x00000002
        /*10bc*/ 	.word	0x00000000
        /*10c0*/ 	.short	0x010a
        /*10c2*/ 	.byte	0x3f
	.zero		1


	//   ....[93]....
        /*10c4*/ 	.word	0x0003a590
        /*10c8*/ 	.word	0x00000002
        /*10cc*/ 	.word	0x00000000
        /*10d0*/ 	.short	0x010a
        /*10d2*/ 	.byte	0x3f
	.zero		1


	//   ....[94]....
        /*10d4*/ 	.word	0x0003a730
        /*10d8*/ 	.word	0x00000012
        /*10dc*/ 	.word	0x00038820
        /*10e0*/ 	.short	0x010a
        /*10e2*/ 	.byte	0x3f
	.zero		1


	//   ....[95]....
        /*10e4*/ 	.word	0x0003a780
        /*10e8*/ 	.word	0x00000003
        /*10ec*/ 	.word	0x000388a0
        /*10f0*/ 	.short	0x010a
        /*10f2*/ 	.byte	0x3f
	.zero		1


	//   ....[96]....
        /*10f4*/ 	.word	0x0003a7d0
        /*10f8*/ 	.word	0x00000003
        /*10fc*/ 	.word	0x000388c0
        /*1100*/ 	.short	0x010a
        /*1102*/ 	.byte	0x3f
	.zero		1


	//   ....[97]....
        /*1104*/ 	.word	0x0003a820
        /*1108*/ 	.word	0x0000000a
        /*110c*/ 	.word	0x000388a0
        /*1110*/ 	.short	0x010a
        /*1112*/ 	.byte	0x3f
	.zero		1


	//   ....[98]....
        /*1114*/ 	.word	0x0003a870
        /*1118*/ 	.word	0x0000000a
        /*111c*/ 	.word	0x000388c0
        /*1120*/ 	.short	0x010a
        /*1122*/ 	.byte	0x3f
	.zero		1


	//   ....[99]....
        /*1124*/ 	.word	0x0003a980
        /*1128*/ 	.word	0x00000019
        /*112c*/ 	.word	0x00038840
        /*1130*/ 	.short	0x010a
        /*1132*/ 	.byte	0x3f
	.zero		1


	//   ....[100]....
        /*1134*/ 	.word	0x0003bf10
        /*1138*/ 	.word	0x00000012
        /*113c*/ 	.word	0x00038820
        /*1140*/ 	.short	0x010a
        /*1142*/ 	.byte	0x3f
	.zero		1


	//   ....[101]....
        /*1144*/ 	.word	0x0003bf60
        /*1148*/ 	.word	0x00000019
        /*114c*/ 	.word	0x00038860
        /*1150*/ 	.short	0x010a
        /*1152*/ 	.byte	0x3f
	.zero		1


	//   ....[102]....
        /*1154*/ 	.word	0x0003c850
        /*1158*/ 	.word	0x00000006
        /*115c*/ 	.word	0x00038840
        /*1160*/ 	.short	0x010a
        /*1162*/ 	.byte	0x3f
	.zero		1


	//   ....[103]....
        /*1164*/ 	.word	0x0003cd10
        /*1168*/ 	.word	0x00000006
        /*116c*/ 	.word	0x00038860
        /*1170*/ 	.short	0x010a
        /*1172*/ 	.byte	0x3f
	.zero		1


	//   ....[104]....
        /*1174*/ 	.word	0x0003deb0
        /*1178*/ 	.word	0x00000007
        /*117c*/ 	.word	0x00038820
        /*1180*/ 	.short	0x010a
        /*1182*/ 	.byte	0x3f
	.zero		1


	//   ....[105]....
        /*1184*/ 	.word	0x0003e050
        /*1188*/ 	.word	0x00000005
        /*118c*/ 	.word	0x00038840
        /*1190*/ 	.short	0x010a
        /*1192*/ 	.byte	0x3f
	.zero		1


	//   ....[106]....
        /*1194*/ 	.word	0x0003e0a0
        /*1198*/ 	.word	0x00000003
        /*119c*/ 	.word	0x00038840
        /*11a0*/ 	.short	0x010a
        /*11a2*/ 	.byte	0x3f
	.zero		1


	//   ....[107]....
        /*11a4*/ 	.word	0x0003e0f0
        /*11a8*/ 	.word	0x00000005
        /*11ac*/ 	.word	0x00038860
        /*11b0*/ 	.short	0x010a
        /*11b2*/ 	.byte	0x3f
	.zero		1


	//   ....[108]....
        /*11b4*/ 	.word	0x0003e310
        /*11b8*/ 	.word	0x00000005
        /*11bc*/ 	.word	0x00000000
        /*11c0*/ 	.short	0x010a
        /*11c2*/ 	.byte	0x3f
	.zero		1


	//   ....[109]....
        /*11c4*/ 	.word	0x0003e450
        /*11c8*/ 	.word	0x0000000c
        /*11cc*/ 	.word	0x00000000
        /*11d0*/ 	.short	0x010a
        /*11d2*/ 	.byte	0x3f
	.zero		1


	//   ....[110]....
        /*11d4*/ 	.word	0x0003e9f0
        /*11d8*/ 	.word	0x0000000c
        /*11dc*/ 	.word	0x00038810
        /*11e0*/ 	.short	0x010a
        /*11e2*/ 	.byte	0x3f
	.zero		1


	//   ....[111]....
        /*11e4*/ 	.word	0x0003eb70
        /*11e8*/ 	.word	0x0000000e
        /*11ec*/ 	.word	0x00000000
        /*11f0*/ 	.short	0x010a
        /*11f2*/ 	.byte	0x3f
	.zero		1


	//   ....[112]....
        /*11f4*/ 	.word	0x0003ecb0
        /*11f8*/ 	.word	0x0000000c
        /*11fc*/ 	.word	0x00000000
        /*1200*/ 	.short	0x010a
        /*1202*/ 	.byte	0x3f
	.zero		1


	//   ....[113]....
        /*1204*/ 	.word	0x00041180
        /*1208*/ 	.word	0x00000005
        /*120c*/ 	.word	0x00000000
        /*1210*/ 	.short	0x0101
        /*1212*/ 	.byte	0x3f
	.zero		1


	//   ....[114]....
        /*1214*/ 	.word	0x0004d8a0
        /*1218*/ 	.word	0x00000000
        /*121c*/ 	.word	0x00000000
        /*1220*/ 	.short	0x0101
        /*1222*/ 	.byte	0x3f
	.zero		1


	//   ....[115]....
        /*1224*/ 	.word	0x0004d8c0
        /*1228*/ 	.word	0x0000000c
        /*122c*/ 	.word	0x00000000
        /*1230*/ 	.short	0x010a
        /*1232*/ 	.byte	0x3f
	.zero		1


	//   ....[116]....
        /*1234*/ 	.word	0x0004d910
        /*1238*/ 	.word	0x0000000c
        /*123c*/ 	.word	0x00038810
        /*1240*/ 	.short	0x010a
        /*1242*/ 	.byte	0x3f
	.zero		1


	//   ....[117]....
        /*1244*/ 	.word	0x0004d960
        /*1248*/ 	.word	0x0000000c
        /*124c*/ 	.word	0x00000000
        /*1250*/ 	.short	0x010a
        /*1252*/ 	.byte	0x3f
	.zero		1


	//----- nvinfo : EIATTR_NUM_MBARRIERS
	.align		4
.L_468:
        /*1254*/ 	.byte	0x03, 0x38
        /*1256*/ 	.short	0x0017


	//----- nvinfo : EIATTR_EXIT_INSTR_OFFSETS
	.align		4
        /*1258*/ 	.byte	0x04, 0x1c
        /*125a*/ 	.short	(.L_470 - .L_469)


	//   ....[0]....
.L_469:
        /*125c*/ 	.word	0x00039560


	//----- nvinfo : EIATTR_MAX_THREADS
	.align		4
.L_470:
        /*1260*/ 	.byte	0x04, 0x05
        /*1262*/ 	.short	(.L_472 - .L_471)
.L_471:
        /*1264*/ 	.word	0x00000180
        /*1268*/ 	.word	0x00000001
        /*126c*/ 	.word	0x00000001


	//----- nvinfo : EIATTR_CRS_STACK_SIZE
	.align		4
.L_472:
        /*1270*/ 	.byte	0x04, 0x1e
        /*1272*/ 	.short	(.L_474 - .L_473)
.L_473:
        /*1274*/ 	.word	0x00000000


	//----- nvinfo : EIATTR_CBANK_PARAM_SIZE
	.align		4
.L_474:
        /*1278*/ 	.byte	0x03, 0x19
        /*127a*/ 	.short	0x0bf0


	//----- nvinfo : EIATTR_PARAM_CBANK
	.align		4
        /*127c*/ 	.byte	0x04, 0x0a
        /*127e*/ 	.short	(.L_476 - .L_475)
	.align		4
.L_475:
        /*1280*/ 	.word	index@(.nv.constant0._ZN7cutlass13device_kernelIN5flash11enable_sm90INS1_16FlashAttnFwdSm90INS1_25CollectiveMainloopFwdSm90ILi2EN4cute5tupleIJNS5_1CILi1EEES8_S8_EEENS6_IJNS7_ILi64EEESA_SA_EEELi512ENS_10bfloat16_tEfNS_4arch4Sm90ELb0ELb1ELb1ELb1ELb1ELb1ELb1ELb0ELb0ELb1ELb1ELb0EEENS1_21CollectiveEpilogueFwdINS6_IJSA_NS7_ILi512EEESA_EEES9_SC_SE_Li256ELb1ELb1ELb1ELb0EEENS1_36VarlenDynamicPersistentTileSchedulerILi64ELi64ELi256ELi128ELb1ELb1ELb1ELb1ELb0ELb1EEEEEEEEEvNT_6ParamsE)
        /*1284*/ 	.short	0x0210
        /*1286*/ 	.short	0x0bf0


	//----- nvinfo : EIATTR_SW_WAR
	.align		4
.L_476:
        /*1288*/ 	.byte	0x04, 0x36
        /*128a*/ 	.short	(.L_478 - .L_477)
.L_477:
        /*128c*/ 	.word	0x00000008
.L_478:


//--------------------- .nv.info._ZN7cutlass13device_kernelIN5flash11enable_sm90INS1_16FlashAttnFwdSm90INS1_25CollectiveMainloopFwdSm90ILi2EN4cute5tupleIJNS5_1CILi1EEES8_S8_EEENS6_IJNS7_ILi64EEESA_SA_EEELi512ENS_10bfloat16_tEfNS_4arch4Sm90ELb1ELb0ELb1ELb0ELb1ELb0ELb0ELb0ELb0ELb1ELb1ELb0EEENS1_21CollectiveEpilogueFwdINS6_IJSA_NS7_ILi512EEESA_EEES9_SC_SE_Li256ELb0ELb1ELb1ELb0EEENS1_19SingleTileSchedulerILb0ELb1ELb1ELi64EEEEEEEEEvNT_6ParamsE --------------------------
	.section	.nv.info._ZN7cutlass13device_kernelIN5flash11enable_sm90INS1_16FlashAttnFwdSm90INS1_25CollectiveMainloopFwdSm90ILi2EN4cute5tupleIJNS5_1CILi1EEES8_S8_EEENS6_IJNS7_ILi64EEESA_SA_EEELi512ENS_10bfloat16_tEfNS_4arch4Sm90ELb1ELb0ELb1ELb0ELb1ELb0ELb0ELb0ELb0ELb1ELb1ELb0EEENS1_21CollectiveEpilogueFwdINS6_IJSA_NS7_ILi512EEESA_EEES9_SC_SE_Li256ELb0ELb1ELb1ELb0EEENS1_19SingleTileSchedulerILb0ELb1ELb1ELi64EEEEEEEEEvNT_6ParamsE,"",@"SHT_CUDA_INFO"
	.sectionflags	@""
	.align	4


	//----- nvinfo : EIATTR_CUDA_API_VERSION
	.align		4
        /*0000*/ 	.byte	0x04, 0x37
        /*0002*/ 	.short	(.L_480 - .L_479)
.L_479:
        /*0004*/ 	.word	0x00000082


	//----- nvinfo : EIATTR_KPARAM_INFO
	.align		4
.L_480:
        /*0008*/ 	.byte	0x04, 0x17
        /*000a*/ 	.short	(.L_482 - .L_481)
.L_481:
        /*000c*/ 	.word	0x00000000
        /*0010*/ 	.short	0x0000
        /*0012*/ 	.short	0x0070
        /*0014*/ 	.byte	0x00, 0xf0, 0x01, 0x28


	//----- nvinfo : EIATTR_SPARSE_MMA_MASK
	.align		4
.L_482:
        /*0018*/ 	.byte	0x03, 0x50
        /*001a*/ 	.short	0x0000


	//----- nvinfo : EIATTR_MAXREG_COUNT
	.align		4
        /*001c*/ 	.byte	0x03, 0x1b
        /*001e*/ 	.short	0x00a8


	//----- nvinfo : EIATTR_NUM_BARRIERS
	.align		4
        /*0020*/ 	.byte	0x02, 0x4c
        /*0022*/ 	.byte	0x10
	.zero		1


	//----- nvinfo : EIATTR_EXTERNS
	.align		4
        /*0024*/ 	.byte	0x04, 0x0f
        /*0026*/ 	.short	(.L_484 - .L_483)


	//   ....[0]....
	.align		4
.L_483:
        /*0028*/ 	.word	index@(__assertfail)


	//----- nvinfo : EIATTR_MERCURY_ISA_VERSION
	.align		4
.L_484:
        /*002c*/ 	.byte	0x03, 0x5f
        /*002e*/ 	.short	0x0101


	//----- nvinfo : EIATTR_INT_WARP_WIDE_INSTR_OFFSETS
	.align		4
        /*0030*/ 	.byte	0x04, 0x31
        /*0032*/ 	.short	(.L_486 - .L_485)


	//   ....[0]....
.L_485:
        /*0034*/ 	.word	0x000000b0


	//   ....[1]....
        /*0038*/ 	.word	0x000000c0


	//   ....[2]....
        /*003c*/ 	.word	0x00000160


	//----- nvinfo : EIATTR_COOP_GROUP_MASK_REGIDS
	.align		4
.L_486:
        /*0040*/ 	.byte	0x04, 0x29
        /*0042*/ 	.short	(.L_488 - .L_487)


	//   ....[0]....
.L_487:
        /*0044*/ 	.word	0xffffffff


	//   ....[1]....
        /*0048*/ 	.word	0xffffffff


	//   ....[2]....
        /*004c*/ 	.word	0xffffffff


	//   ....[3]....
        /*0050*/ 	.word	0xffffffff


	//   ....[4]....
        /*0054*/ 	.word	0xffffffff


	//   ....[5]....
        /*0058*/ 	.word	0xffffffff


	//   ....[6]....
        /*005c*/ 	.word	0xffffffff


	//   ....[7]....
        /*0060*/ 	.word	0xffffffff


	//   ....[8]....
        /*0064*/ 	.word	0xffffffff


	//   ....[9]....
        /*0068*/ 	.word	0xffffffff


	//   ....[10]....
        /*006c*/ 	.word	0xffffffff


	//   ....[11]....
        /*0070*/ 	.word	0xffffffff


	//   ....[12]....
        /*0074*/ 	.word	0xffffffff


	//   ....[13]....
        /*0078*/ 	.word	0xffffffff


	//   ....[14]....
        /*007c*/ 	.word	0xffffffff


	//   ....[15]....
        /*0080*/ 	.word	0xffffffff


	//   ....[16]....
        /*0084*/ 	.word	0xffffffff


	//   ....[17]....
        /*0088*/ 	.word	0xffffffff


	//   ....[18]....
        /*008c*/ 	.word	0xffffffff


	//   ....[19]....
        /*0090*/ 	.word	0xffffffff


	//   ....[20]....
        /*0094*/ 	.word	0xffffffff


	//   ....[21]....
        /*0098*/ 	.word	0xffffffff


	//   ....[22]....
        /*009c*/ 	.word	0xffffffff


	//   ....[23]....
        /*00a0*/ 	.word	0xffffffff


	//   ....[24]....
        /*00a4*/ 	.word	0xffffffff


	//   ....[25]....
        /*00a8*/ 	.word	0xffffffff


	//   ....[26]....
        /*00ac*/ 	.word	0xffffffff


	//   ....[27]....
        /*00b0*/ 	.word	0xffffffff


	//   ....[28]....
        /*00b4*/ 	.word	0xffffffff


	//   ....[29]....
        /*00b8*/ 	.word	0xffffffff


	//   ....[30]....
        /*00bc*/ 	.word	0xffffffff


	//   ....[31]....
        /*00c0*/ 	.word	0xffffffff


	//   ....[32]....
        /*00c4*/ 	.word	0xffffffff


	//   ....[33]....
        /*00c8*/ 	.word	0xffffffff


	//   ....[34]....
        /*00cc*/ 	.word	0xffffffff


	//   ....[35]....
        /*00d0*/ 	.word	0xffffffff


	//   ....[36]....
        /*00d4*/ 	.word	0xffffffff


	//   ....[37]....
        /*00d8*/ 	.word	0xffffffff


	//   ....[38]....
        /*00dc*/ 	.word	0xffffffff


	//   ....[39]....
        /*00e0*/ 	.word	0xffffffff


	//   ....[40]....
        /*00e4*/ 	.word	0xffffffff


	//   ....[41]....
        /*00e8*/ 	.word	0xffffffff


	//   ....[42]....
        /*00ec*/ 	.word	0xffffffff


	//   ....[43]....
        /*00f0*/ 	.word	0xffffffff


	//   ....[44]....
        /*00f4*/ 	.word	0xffffffff


	//   ....[45]....
        /*00f8*/ 	.word	0xffffffff


	//   ....[46]....
        /*00fc*/ 	.word	0xffffffff


	//   ....[47]....
        /*0100*/ 	.word	0xffffffff


	//   ....[48]....
        /*0104*/ 	.word	0xffffffff


	//   ....[49]....
        /*0108*/ 	.word	0xffffffff


	//   ....[50]....
        /*010c*/ 	.word	0xffffffff


	//   ....[51]....
        /*0110*/ 	.word	0xffffffff


	//   ....[52]....
        /*0114*/ 	.word	0xffffffff


	//   ....[53]....
        /*0118*/ 	.word	0xffffffff


	//   ....[54]....
        /*011c*/ 	.word	0xffffffff


	//   ....[55]....
        /*0120*/ 	.word	0xffffffff


	//   ....[56]....
        /*0124*/ 	.word	0xffffffff


	//   ....[57]....
        /*0128*/ 	.word	0xffffffff


	//   ....[58]....
        /*012c*/ 	.word	0xffffffff


	//   ....[59]....
        /*0130*/ 	.word	0xffffffff


	//   ....[60]....
        /*0134*/ 	.word	0xffffffff


	//   ....[61]....
        /*0138*/ 	.word	0xffffffff


	//   ....[62]....
        /*013c*/ 	.word	0xffffffff


	//   ....[63]....
        /*0140*/ 	.word	0xffffffff


	//   ....[64]....
        /*0144*/ 	.word	0xffffffff


	//   ....[65]....
        /*0148*/ 	.word	0xffffffff


	//   ....[66]....
        /*014c*/ 	.word	0xffffffff


	//   ....[67]....
        /*0150*/ 	.word	0xffffffff


	//   ....[68]....
        /*0154*/ 	.word	0xffffffff


	//   ....[69]....
        /*0158*/ 	.word	0xffffffff


	//   ....[70]....
        /*015c*/ 	.word	0xffffffff


	//   ....[71]....
        /*0160*/ 	.word	0xffffffff


	//   ....[72]....
        /*0164*/ 	.word	0xffffffff


	//   ....[73]....
        /*0168*/ 	.word	0xffffffff


	//   ....[74]....
        /*016c*/ 	.word	0xffffffff


	//   ....[75]....
        /*0170*/ 	.word	0xffffffff


	//   ....[76]....
        /*0174*/ 	.word	0xffffffff


	//   ....[77]....
        /*0178*/ 	.word	0xffffffff


	//   ....[78]....
        /*017c*/ 	.word	0xffffffff


	//   ....[79]....
        /*0180*/ 	.word	0xffffffff


	//   ....[80]....
        /*0184*/ 	.word	0xffffffff


	//   ....[81]....
        /*0188*/ 	.word	0xffffffff


	//   ....[82]....
        /*018c*/ 	.word	0x0500000f


	//   ....[83]....
        /*0190*/ 	.word	0x0500000f


	//   ....[84]....
        /*0194*/ 	.word	0x0500000f


	//   ....[85]....
        /*0198*/ 	.word	0x0500000f


	//   ....[86]....
        /*019c*/ 	.word	0x0500000f


	//   ....[87]....
        /*01a0*/ 	.word	0x0500000f


	//   ....[88]....
        /*01a4*/ 	.word	0x0500000f


	//   ....[89]....
        /*01a8*/ 	.word	0x0500000f


	//   ....[90]....
        /*01ac*/ 	.word	0x0500000f


	//   ....[91]....
        /*01b0*/ 	.word	0x0500000f


	//   ....[92]....
        /*01b4*/ 	.word	0x0500000f


	//   ....[93]....
        /*01b8*/ 	.word	0x0500000f


	//   ....[94]....
        /*01bc*/ 	.word	0x0500000f


	//   ....[95]....
        /*01c0*/ 	.word	0x0500000f


	//   ....[96]....
        /*01c4*/ 	.word	0x0500000f


	//   ....[97]....
        /*01c8*/ 	.word	0x0500000f


	//   ....[98]....
        /*01cc*/ 	.word	0x0500000f


	//   ....[99]....
        /*01d0*/ 	.word	0x0500000f


	//   ....[100]....
        /*01d4*/ 	.word	0x0500000f


	//   ....[101]....
        /*01d8*/ 	.word	0x0500000f


	//   ....[102]....
        /*01dc*/ 	.word	0x0500000f


	//   ....[103]....
        /*01e0*/ 	.word	0x0500000f


	//   ....[104]....
        /*01e4*/ 	.word	0x0500000f


	//   ....[105]....
        /*01e8*/ 	.word	0x0500000f


	//   ....[106]....
        /*01ec*/ 	.word	0x0500000f


	//   ....[107]....
        /*01f0*/ 	.word	0x0500000f


	//   ....[108]....
        /*01f4*/ 	.word	0x0500000f


	//   ....[109]....
        /*01f8*/ 	.word	0x0500000f


	//   ....[110]....
        /*01fc*/ 	.word	0x0500000f


	//   ....[111]....
        /*0200*/ 	.word	0x0500000f


	//   ....[112]....
        /*0204*/ 	.word	0x0500000f


	//   ....[113]....
        /*0208*/ 	.word	0x0500000f


	//   ....[114]....
        /*020c*/ 	.word	0x0500000f


	//   ....[115]....
        /*0210*/ 	.word	0x0500000f


	//   ....[116]....
        /*0214*/ 	.word	0x0500000f


	//   ....[117]....
        /*0218*/ 	.word	0x0500000f


	//   ....[118]....
        /*021c*/ 	.word	0x0500000f


	//   ....[119]....
        /*0220*/ 	.word	0x0500000f


	//   ....[120]....
        /*0224*/ 	.word	0x0500000f


	//   ....[121]....
        /*0228*/ 	.word	0x0500000f


	//   ....[122]....
        /*022c*/ 	.word	0x0500000f


	//   ....[123]....
        /*0230*/ 	.word	0x0500000f


	//----- nvinfo : EIATTR_COOP_GROUP_INSTR_OFFSETS
	.align		4
.L_488:
        /*0234*/ 	.byte	0x04, 0x28
        /*0236*/ 	.short	(.L_490 - .L_489)


	//   ....[0]....
.L_489:
        /*0238*/ 	.word	0x00000060


	//   ....[1]....
        /*023c*/ 	.word	0x000000a0


	//   ....[2]....
        /*0240*/ 	.word	0x00000280


	//   ....[3]....
        /*0244*/ 	.word	0x000003e0


	//   ....[4]....
        /*0248*/ 	.word	0x00000500


	//   ....[5]....
        /*024c*/ 	.word	0x00000660


	//   ....[6]....
        /*0250*/ 	.word	0x000012d0


	//   ....[7]....
        /*0254*/ 	.word	0x00003450


	//   ....[8]....
        /*0258*/ 	.word	0x00003dd0


	//   ....[9]....
        /*025c*/ 	.word	0x00003e20


	//   ....[10]....
        /*0260*/ 	.word	0x00004340


	//   ....[11]....
        /*0264*/ 	.word	0x000043f0


	//   ....[12]....
        /*0268*/ 	.word	0x000047f0


	//   ....[13]....
        /*026c*/ 	.word	0x000048c0


	//   ....[14]....
        /*0270*/ 	.word	0x00005340


	//   ....[15]....
        /*0274*/ 	.word	0x000059b0


	//   ....[16]....
        /*0278*/ 	.word	0x00005ed0


	//   ....[17]....
        /*027c*/ 	.word	0x00005f20


	//   ....[18]....
        /*0280*/ 	.word	0x00006000


	//   ....[19]....
        /*0284*/ 	.word	0x00006490


	//   ....[20]....
        /*0288*/ 	.word	0x000064f0


	//   ....[21]....
        /*028c*/ 	.word	0x00007690


	//   ....[22]....
        /*0290*/ 	.word	0x00007e90


	//   ....[23]....
        /*0294*/ 	.word	0x00007f10


	//   ....[24]....
        /*0298*/ 	.word	0x00008200


	//   ....[25]....
        /*029c*/ 	.word	0x000083c0


	//   ....[26]....
        /*02a0*/ 	.word	0x00009390


	//   ....[27]....
        /*02a4*/ 	.word	0x00009470


	//   ....[28]....
        /*02a8*/ 	.word	0x000094c0


	//   ....[29]....
        /*02ac*/ 	.word	0x000094f0


	//   ....[30]....
        /*02b0*/ 	.word	0x00009550


	//   ....[31]....
        /*02b4*/ 	.word	0x0000a000


	//   ....[32]....
        /*02b8*/ 	.word	0x0000a4c0


	//   ....[33]....
        /*02bc*/ 	.word	0x0000a4f0


	//   ....[34]....
        /*02c0*/ 	.word	0x0000a510


	//   ....[35]....
        /*02c4*/ 	.word	0x0000a540


	//   ....[36]....
        /*02c8*/ 	.word	0x0000a9d0


	//   ....[37]....
        /*02cc*/ 	.word	0x0000a9f0


	//   ....[38]....
        /*02d0*/ 	.word	0x0000b640


	//   ....[39]....
        /*02d4*/ 	.word	0x0000b660


	//   ....[40]....
        /*02d8*/ 	.word	0x0000c6b0


	//   ....[41]....
        /*02dc*/ 	.word	0x0000d9c0


	//   ....[42]....
        /*02e0*/ 	.word	0x0000d9e0


	//   ....[43]....
        /*02e4*/ 	.word	0x0000d9f0


	//   ....[44]....
        /*02e8*/ 	.word	0x0000da30


	//   ....[45]....
        /*02ec*/ 	.word	0x0000da80


	//   ....[46]....
        /*02f0*/ 	.word	0x0000daa0


	//   ....[47]....
        /*02f4*/ 	.word	0x0000daf0


	//   ....[48]....
        /*02f8*/ 	.word	0x0000db10


	//   ....[49]....
        /*02fc*/ 	.word	0x0000e0a0


	//   ....[50]....
        /*0300*/ 	.word	0x0000e0d0


	//   ....[51]....
        /*0304*/ 	.word	0x0000e100


	//   ....[52]....
        /*0308*/ 	.word	0x0000e170


	//   ....[53]....
        /*030c*/ 	.word	0x0000e1d0


	//   ....[54]....
        /*0310*/ 	.word	0x0000e1f0


	//   ....[55]....
        /*0314*/ 	.word	0x0000e240


	//   ....[56]....
        /*0318*/ 	.word	0x0000e260


	//   ....[57]....
        /*031c*/ 	.word	0x0000e550


	//   ....[58]....
        /*0320*/ 	.word	0x0000e580


	//   ....[59]....
        /*0324*/ 	.word	0x0000e5b0


	//   ....[60]....
        /*0328*/ 	.word	0x0000e5e0


	//   ....[61]....
        /*032c*/ 	.word	0x0000e610


	//   ....[62]....
        /*0330*/ 	.word	0x0000e660


	//   ....[63]....
        /*0334*/ 	.word	0x0000e7e0


	//   ....[64]....
        /*0338*/ 	.word	0x0000e810


	//   ....[65]....
        /*033c*/ 	.word	0x0000f190


	//   ....[66]....
        /*0340*/ 	.word	0x0000f1b0


	//   ....[67]....
        /*0344*/ 	.word	0x0000f1c0


	//   ....[68]....
        /*0348*/ 	.word	0x0000f1e0


	//   ....[69]....
        /*034c*/ 	.word	0x0000f200


	//   ....[70]....
        /*0350*/ 	.word	0x0000f230


	//   ....[71]....
        /*0354*/ 	.word	0x0000f250


	//   ....[72]....
        /*0358*/ 	.word	0x0000f280


	//   ....[73]....
        /*035c*/ 	.word	0x0000f5e0


	//   ....[74]....
        /*0360*/ 	.word	0x0000f610


	//   ....[75]....
        /*0364*/ 	.word	0x0000f640


	//   ....[76]....
        /*0368*/ 	.word	0x0000f660


	//   ....[77]....
        /*036c*/ 	.word	0x0000f670


	//   ....[78]....
        /*0370*/ 	.word	0x0000f690


	//   ....[79]....
        /*0374*/ 	.word	0x0000f740


	//   ....[80]....
        /*0378*/ 	.word	0x0000f770


	//   ....[81]....
        /*037c*/ 	.word	0x0000fc70


	//   ....[82]....
        /*0380*/ 	.word	0x00010290


	//   ....[83]....
        /*0384*/ 	.word	0x00010380


	//   ....[84]....
        /*0388*/ 	.word	0x00010420


	//   ....[85]....
        /*038c*/ 	.word	0x000104a0


	//   ....[86]....
        /*0390*/ 	.word	0x00010550


	//   ....[87]....
        /*0394*/ 	.word	0x000105b0


	//   ....[88]....
        /*0398*/ 	.word	0x00010670


	//   ....[89]....
        /*039c*/ 	.word	0x000106d0


	//   ....[90]....
        /*03a0*/ 	.word	0x00010770


	//   ....[91]....
        /*03a4*/ 	.word	0x00010800


	//   ....[92]....
        /*03a8*/ 	.word	0x00010860


	//   ....[93]....
        /*03ac*/ 	.word	0x00010990


	//   ....[94]....
        /*03b0*/ 	.word	0x00010a00


	//   ....[95]....
        /*03b4*/ 	.word	0x00010a60


	//   ....[96]....
        /*03b8*/ 	.word	0x00010b20


	//   ....[97]....
        /*03bc*/ 	.word	0x00010b80


	//   ....[98]....
        /*03c0*/ 	.word	0x00010c20


	//   ....[99]....
        /*03c4*/ 	.word	0x00010d70


	//   ....[100]....
        /*03c8*/ 	.word	0x00010e20


	//   ....[101]....
        /*03cc*/ 	.word	0x000110b0


	//   ....[102]....
        /*03d0*/ 	.word	0x00011100


	//   ....[103]....
        /*03d4*/ 	.word	0x000112c0


	//   ....[104]....
        /*03d8*/ 	.word	0x00011310


	//   ....[105]....
        /*03dc*/ 	.word	0x000114d0


	//   ....[106]....
        /*03e0*/ 	.word	0x00011520


	//   ....[107]....
        /*03e4*/ 	.word	0x00011600


	//   ....[108]....
        /*03e8*/ 	.word	0x000116a0


	//   ....[109]....
        /*03ec*/ 	.word	0x00011700


	//   ....[110]....
        /*03f0*/ 	.word	0x000117a0


	//   ....[111]....
        /*03f4*/ 	.word	0x00011800


	//   ....[112]....
        /*03f8*/ 	.word	0x000118a0


	//   ....[113]....
        /*03fc*/ 	.word	0x00011900


	//   ....[114]....
        /*0400*/ 	.word	0x000119a0


	//   ....[115]....
        /*0404*/ 	.word	0x00011a80


	//   ....[116]....
        /*0408*/ 	.word	0x00011b30


	//   ....[117]....
        /*040c*/ 	.word	0x00011c20


	//   ....[118]....
        /*0410*/ 	.word	0x00011d20


	//   ....[119]....
        /*0414*/ 	.word	0x00011e40


	//   ....[120]....
        /*0418*/ 	.word	0x00011f20


	//   ....[121]....
        /*041c*/ 	.word	0x00012030


	//   ....[122]....
        /*0420*/ 	.word	0x00012100


	//   ....[123]....
        /*0424*/ 	.word	0x00012210


	//----- nvinfo : EIATTR_REG_RECONFIG
	.align		4
.L_490:
        /*0428*/ 	.byte	0x01, 0x54
	.zero		2


	//----- nvinfo : EIATTR_SYSCALL_OFFSETS
	.align		4
        /*042c*/ 	.byte	0x04, 0x46
        /*042e*/ 	.short	(.L_492 - .L_491)


	//   ....[0]....
.L_491:
        /*0430*/ 	.word	0x00003620


	//   ....[1]....
        /*0434*/ 	.word	0x0000ced0


	//   ....[2]....
        /*0438*/ 	.word	0x0000d010


	//   ....[3]....
        /*043c*/ 	.word	0x0000d100


	//   ....[4]....
        /*0440*/ 	.word	0x0000dd80


	//----- nvinfo : EIATTR_MBARRIER_INSTR_OFFSETS
	.align		4
.L_492:
        /*0444*/ 	.byte	0x04, 0x39
        /*0446*/ 	.short	(.L_494 - .L_493)


	//   ....[0]....
.L_493:
        /*0448*/ 	.word	0x00000170
        /*044c*/ 	.word	0x000000ff
        /*0450*/ 	.word	0x00028c00
        /*0454*/ 	.short	0x0100
        /*0456*/ 	.byte	0x08
	.zero		1


	//   ....[1]....
        /*0458*/ 	.word	0x00000180
        /*045c*/ 	.word	0x000000ff
        /*0460*/ 	.word	0x00028c20
        /*0464*/ 	.short	0x0100
        /*0466*/ 	.byte	0x08
	.zero		1


	//   ....[2]....
        /*0468*/ 	.word	0x00000230
        /*046c*/ 	.word	0x000000ff
        /*0470*/ 	.word	0x00028c30
        /*0474*/ 	.short	0x0100
        /*0476*/ 	.byte	0x06
	.zero		1


	//   ....[3]....
        /*0478*/ 	.word	0x00000240
        /*047c*/ 	.word	0x000000ff
        /*0480*/ 	.word	0x00028c40
        /*0484*/ 	.short	0x0100
        /*0486*/ 	.byte	0x06
	.zero		1


	//   ....[4]....
        /*0488*/ 	.word	0x00000250
        /*048c*/ 	.word	0x000000ff
        /*0490*/ 	.word	0x00028c38
        /*0494*/ 	.short	0x0100
        /*0496*/ 	.byte	0x06
	.zero		1


	//   ....[5]....
        /*0498*/ 	.word	0x00000260
        /*049c*/ 	.word	0x000000ff
        /*04a0*/ 	.word	0x00028c48
        /*04a4*/ 	.short	0x0100
        /*04a6*/ 	.byte	0x06
	.zero		1


	//   ....[6]....
        /*04a8*/ 	.word	0x00000390
        /*04ac*/ 	.word	0x000000ff
        /*04b0*/ 	.word	0x00028c50
        /*04b4*/ 	.short	0x0100
        /*04b6*/ 	.byte	0x08
	.zero		1


	//   ....[7]....
        /*04b8*/ 	.word	0x000003a0
        /*04bc*/ 	.word	0x000000ff
        /*04c0*/ 	.word	0x00028c60
        /*04c4*/ 	.short	0x0100
        /*04c6*/ 	.byte	0x08
	.zero		1


	//   ....[8]....
        /*04c8*/ 	.word	0x000003b0
        /*04cc*/ 	.word	0x000000ff
        /*04d0*/ 	.word	0x00028c58
        /*04d4*/ 	.short	0x0100
        /*04d6*/ 	.byte	0x08
	.zero		1


	//   ....[9]....
        /*04d8*/ 	.word	0x000003c0
        /*04dc*/ 	.word	0x000000ff
        /*04e0*/ 	.word	0x00028c68
        /*04e4*/ 	.short	0x0100
        /*04e6*/ 	.byte	0x08
	.zero		1


	//   ....[10]....
        /*04e8*/ 	.word	0x000004b0
        /*04ec*/ 	.word	0x000000ff
        /*04f0*/ 	.word	0x00028c70
        /*04f4*/ 	.short	0x0100
        /*04f6*/ 	.byte	0x06
	.zero		1


	//   ....[11]....
        /*04f8*/ 	.word	0x000004c0
        /*04fc*/ 	.word	0x000000ff
        /*0500*/ 	.word	0x00028c80
        /*0504*/ 	.short	0x0100
        /*0506*/ 	.byte	0x06
	.zero		1


	//   ....[12]....
        /*0508*/ 	.word	0x000004d0
        /*050c*/ 	.word	0x000000ff
        /*0510*/ 	.word	0x00028c78
        /*0514*/ 	.short	0x0100
        /*0516*/ 	.byte	0x06
	.zero		1


	//   ....[13]....
        /*0518*/ 	.word	0x000004e0
        /*051c*/ 	.word	0x000000ff
        /*0520*/ 	.word	0x00028c88
        /*0524*/ 	.short	0x0100
        /*0526*/ 	.byte	0x06
	.zero		1


	//   ....[14]....
        /*0528*/ 	.word	0x00000610
        /*052c*/ 	.word	0x000000ff
        /*0530*/ 	.word	0x00028c90
        /*0534*/ 	.short	0x0100
        /*0536*/ 	.byte	0x08
	.zero		1


	//   ....[15]....
        /*0538*/ 	.word	0x00000620
        /*053c*/ 	.word	0x000000ff
        /*0540*/ 	.word	0x00028ca0
        /*0544*/ 	.short	0x0100
        /*0546*/ 	.byte	0x08
	.zero		1


	//   ....[16]....
        /*0548*/ 	.word	0x00000630
        /*054c*/ 	.word	0x000000ff
        /*0550*/ 	.word	0x00028c98
        /*0554*/ 	.short	0x0100
        /*0556*/ 	.byte	0x08
	.zero		1


	//   ....[17]....
        /*0558*/ 	.word	0x00000640
        /*055c*/ 	.word	0x000000ff
        /*0560*/ 	.word	0x00028ca8
        /*0564*/ 	.short	0x0100
        /*0566*/ 	.byte	0x08
	.zero		1


	//   ....[18]....
        /*0568*/ 	.word	0x00000780
        /*056c*/ 	.word	0x000000ff
        /*0570*/ 	.word	0x00028cb0
        /*0574*/ 	.short	0x0100
        /*0576*/ 	.byte	0x08
	.zero		1


	//   ....[19]....
        /*0578*/ 	.word	0x00000790
        /*057c*/ 	.word	0x000000ff
        /*0580*/ 	.word	0x00028cc0
        /*0584*/ 	.short	0x0100
        /*0586*/ 	.byte	0x08
	.zero		1


	//   ....[20]....
        /*0588*/ 	.word	0x000007a0
        /*058c*/ 	.word	0x000000ff
        /*0590*/ 	.word	0x00028cb8
        /*0594*/ 	.short	0x0100
        /*0596*/ 	.byte	0x08
	.zero		1


	//   ....[21]....
        /*0598*/ 	.word	0x000007b0
        /*059c*/ 	.word	0x000000ff
        /*05a0*/ 	.word	0x00028cc8
        /*05a4*/ 	.short	0x0100
        /*05a6*/ 	.byte	0x08
	.zero		1


	//   ....[22]....
        /*05a8*/ 	.word	0x00001490
        /*05ac*/ 	.word	0x000000ff
        /*05b0*/ 	.word	0x00028c50
        /*05b4*/ 	.short	0x010a
        /*05b6*/ 	.byte	0x05
	.zero		1


	//   ....[23]....
        /*05b8*/ 	.word	0x00001760
        /*05bc*/ 	.word	0x000000ff
        /*05c0*/ 	.word	0x00000000
        /*05c4*/ 	.short	0x0101
        /*05c6*/ 	.byte	0x04
	.zero		1


	//   ....[24]....
        /*05c8*/ 	.word	0x000020c0
        /*05cc*/ 	.word	0x000000ff
        /*05d0*/ 	.word	0x00028c50
        /*05d4*/ 	.short	0x010a
        /*05d6*/ 	.byte	0x07
	.zero		1


	//   ....[25]....
        /*05d8*/ 	.word	0x00002100
        /*05dc*/ 	.word	0x000000ff
        /*05e0*/ 	.word	0x00028c50
        /*05e4*/ 	.short	0x010a
        /*05e6*/ 	.byte	0x07
	.zero		1


	//   ....[26]....
        /*05e8*/ 	.word	0x000022e0
        /*05ec*/ 	.word	0x000000ff
        /*05f0*/ 	.word	0x00000000
        /*05f4*/ 	.short	0x0101
        /*05f6*/ 	.byte	0x07
	.zero		1


	//   ....[27]....
        /*05f8*/ 	.word	0x00003650
        /*05fc*/ 	.word	0x000000ff
        /*0600*/ 	.word	0x00028c00
        /*0604*/ 	.short	0x010a
        /*0606*/ 	.byte	0x27
	.zero		1


	//   ....[28]....
        /*0608*/ 	.word	0x000037e0
        /*060c*/ 	.word	0x000000ff
        /*0610*/ 	.word	0x00028c30
        /*0614*/ 	.short	0x010a
        /*0616*/ 	.byte	0x27
	.zero		1


	//   ....[29]....
        /*0618*/ 	.word	0x00003820
        /*061c*/ 	.word	0x000000ff
        /*0620*/ 	.word	0x00028c30
        /*0624*/ 	.short	0x010a
        /*0626*/ 	.byte	0x27
	.zero		1


	//   ....[30]....
        /*0628*/ 	.word	0x00003fa0
        /*062c*/ 	.word	0x000000ff
        /*0630*/ 	.word	0x00000000
        /*0634*/ 	.short	0x0101
        /*0636*/ 	.byte	0x04
	.zero		1


	//   ....[31]....
        /*0638*/ 	.word	0x000050e0
        /*063c*/ 	.word	0x000000ff
        /*0640*/ 	.word	0x00028c50
        /*0644*/ 	.short	0x010a
        /*0646*/ 	.byte	0x27
	.zero		1


	//   ....[32]....
        /*0648*/ 	.word	0x00005120
        /*064c*/ 	.word	0x000000ff
        /*0650*/ 	.word	0x00028c50
        /*0654*/ 	.short	0x010a
        /*0656*/ 	.byte	0x27
	.zero		1


	//   ....[33]....
        /*0658*/ 	.word	0x00005470
        /*065c*/ 	.word	0x000000ff
        /*0660*/ 	.word	0x00000000
        /*0664*/ 	.short	0x0101
        /*0666*/ 	.byte	0x05
	.zero		1


	//   ....[34]....
        /*0668*/ 	.word	0x00005620
        /*066c*/ 	.word	0x000000ff
        /*0670*/ 	.word	0x00028c30
        /*0674*/ 	.short	0x010a
        /*0676*/ 	.byte	0x1b
	.zero		1


	//   ....[35]....
        /*0678*/ 	.word	0x00005660
        /*067c*/ 	.word	0x000000ff
        /*0680*/ 	.word	0x00028c30
        /*0684*/ 	.short	0x010a
        /*0686*/ 	.byte	0x1b
	.zero		1


	//   ....[36]....
        /*0688*/ 	.word	0x00005b90
        /*068c*/ 	.word	0x000000ff
        /*0690*/ 	.word	0x00000000
        /*0694*/ 	.short	0x0101
        /*0696*/ 	.byte	0x0a
	.zero		1


	//   ....[37]....
        /*0698*/ 	.word	0x00007450
        /*069c*/ 	.word	0x000000ff
        /*06a0*/ 	.word	0x00028c50
        /*06a4*/ 	.short	0x010a
        /*06a6*/ 	.byte	0x1b
	.zero		1


	//   ....[38]....
        /*06a8*/ 	.word	0x00007490
        /*06ac*/ 	.word	0x000000ff
        /*06b0*/ 	.word	0x00028c50
        /*06b4*/ 	.short	0x010a
        /*06b6*/ 	.byte	0x1b
	.zero		1


	//   ....[39]....
        /*06b8*/ 	.word	0x00007750
        /*06bc*/ 	.word	0x000000ff
        /*06c0*/ 	.word	0x00000000
        /*06c4*/ 	.short	0x0101
        /*06c6*/ 	.byte	0x1b
	.zero		1


	//   ....[40]....
        /*06c8*/ 	.word	0x00007890
        /*06cc*/ 	.word	0x000000ff
        /*06d0*/ 	.word	0x00028c30
        /*06d4*/ 	.short	0x010a
        /*06d6*/ 	.byte	0x06
	.zero		1


	//   ....[41]....
        /*06d8*/ 	.word	0x000078d0
        /*06dc*/ 	.word	0x000000ff
        /*06e0*/ 	.word	0x00028c30
        /*06e4*/ 	.short	0x010a
        /*06e6*/ 	.byte	0x06
	.zero		1


	//   ....[42]....
        /*06e8*/ 	.word	0x00007c60
        /*06ec*/ 	.word	0x000000ff
        /*06f0*/ 	.word	0x00000000
        /*06f4*/ 	.short	0x0101
        /*06f6*/ 	.byte	0x0a
	.zero		1


	//   ....[43]....
        /*06f8*/ 	.word	0x00009150
        /*06fc*/ 	.word	0x000000ff
        /*0700*/ 	.word	0x00028c50
        /*0704*/ 	.short	0x010a
        /*0706*/ 	.byte	0x06
	.zero		1


	//   ....[44]....
        /*0708*/ 	.word	0x00009190
        /*070c*/ 	.word	0x000000ff
        /*0710*/ 	.word	0x00028c50
        /*0714*/ 	.short	0x010a
        /*0716*/ 	.byte	0x06
	.zero		1


	//   ....[45]....
        /*0718*/ 	.word	0x00009450
        /*071c*/ 	.word	0x000000ff
        /*0720*/ 	.word	0x00000000
        /*0724*/ 	.short	0x0101
        /*0726*/ 	.byte	0x06
	.zero		1


	//   ....[46]....
        /*0728*/ 	.word	0x00009fc0
        /*072c*/ 	.word	0x000000ff
        /*0730*/ 	.word	0x00000000
        /*0734*/ 	.short	0x0101
        /*0736*/ 	.byte	0x04
	.zero		1


	//   ....[47]....
        /*0738*/ 	.word	0x0000d780
        /*073c*/ 	.word	0x000000ff
        /*0740*/ 	.word	0x00028c40
        /*0744*/ 	.short	0x010a
        /*0746*/ 	.byte	0x2d
	.zero		1


	//   ....[48]....
        /*0748*/ 	.word	0x0000dbb0
        /*074c*/ 	.word	0x000000ff
        /*0750*/ 	.word	0x00028c30
        /*0754*/ 	.short	0x0107
        /*0756*/ 	.byte	0x2d
	.zero		1


	//   ....[49]....
        /*0758*/ 	.word	0x0000dc20
        /*075c*/ 	.word	0x000000ff
        /*0760*/ 	.word	0x00028c30
        /*0764*/ 	.short	0x0101
        /*0766*/ 	.byte	0x2d
	.zero		1


	//   ....[50]....
        /*0768*/ 	.word	0x0000e330
        /*076c*/ 	.word	0x000000ff
        /*0770*/ 	.word	0x00028c00
        /*0774*/ 	.short	0x0107
        /*0776*/ 	.byte	0x2d
	.zero		1


	//   ....[51]....
        /*0778*/ 	.word	0x0000e370
        /*077c*/ 	.word	0x000000ff
        /*0780*/ 	.word	0x00028c00
        /*0784*/ 	.short	0x0101
        /*0786*/ 	.byte	0x2d
	.zero		1


	//   ....[52]....
        /*0788*/ 	.word	0x0000e380
        /*078c*/ 	.word	0x000000ff
        /*0790*/ 	.word	0x00028c20
        /*0794*/ 	.short	0x010a
        /*0796*/ 	.byte	0x2d
	.zero		1


	//   ....[53]....
        /*0798*/ 	.word	0x0000e3d0
        /*079c*/ 	.word	0x000000ff
        /*07a0*/ 	.word	0x00028c60
        /*07a4*/ 	.short	0x010a
        /*07a6*/ 	.byte	0x2d
	.zero		1


	//   ....[54]....
        /*07a8*/ 	.word	0x0000ebf0
        /*07ac*/ 	.word	0x000000ff
        /*07b0*/ 	.word	0x00028c50
        /*07b4*/ 	.short	0x0107
        /*07b6*/ 	.byte	0x2d
	.zero		1


	//   ....[55]....
        /*07b8*/ 	.word	0x0000ec70
        /*07bc*/ 	.word	0x000000ff
        /*07c0*/ 	.word	0x00028c50
        /*07c4*/ 	.short	0x0101
        /*07c6*/ 	.byte	0x2d
	.zero		1


	//   ....[56]....
        /*07c8*/ 	.word	0x0000ef90
        /*07cc*/ 	.word	0x0000000a
        /*07d0*/ 	.word	0x00028c40
        /*07d4*/ 	.short	0x010a
        /*07d6*/ 	.byte	0x3f
	.zero		1


	//   ....[57]....
        /*07d8*/ 	.word	0x0000f320
        /*07dc*/ 	.word	0x0000000a
        /*07e0*/ 	.word	0x00028c30
        /*07e4*/ 	.short	0x0107
        /*07e6*/ 	.byte	0x3f
	.zero		1


	//   ....[58]....
        /*07e8*/ 	.word	0x0000f3d0
        /*07ec*/ 	.word	0x0000000a
        /*07f0*/ 	.word	0x00028c30
        /*07f4*/ 	.short	0x0101
        /*07f6*/ 	.byte	0x3f
	.zero		1


	//   ....[59]....
        /*07f8*/ 	.word	0x0000f400
        /*07fc*/ 	.word	0x0000000a
        /*0800*/ 	.word	0x00028c60
        /*0804*/ 	.short	0x010a
        /*0806*/ 	.byte	0x3f
	.zero		1


	//   ....[60]....
        /*0808*/ 	.word	0x0000fa40
        /*080c*/ 	.word	0x0000000a
        /*0810*/ 	.word	0x00028c50
        /*0814*/ 	.short	0x0107
        /*0816*/ 	.byte	0x3f
	.zero		1


	//   ....[61]....
        /*0818*/ 	.word	0x0000fb10
        /*081c*/ 	.word	0x0000000a
        /*0820*/ 	.word	0x00028c50
        /*0824*/ 	.short	0x0101
        /*0826*/ 	.byte	0x3f
	.zero		1


	//   ....[62]....
        /*0828*/ 	.word	0x0000fbf0
        /*082c*/ 	.word	0x00000005
        /*0830*/ 	.word	0x00028c20
        /*0834*/ 	.short	0x010a
        /*0836*/ 	.byte	0x3f
	.zero		1


	//   ....[63]....
        /*0838*/ 	.word	0x0000fd60
        /*083c*/ 	.word	0x00000004
        /*0840*/ 	.word	0x00028c40
        /*0844*/ 	.short	0x010a
        /*0846*/ 	.byte	0x3f
	.zero		1


	//   ....[64]....
        /*0848*/ 	.word	0x0000fe00
        /*084c*/ 	.word	0x00000005
        /*0850*/ 	.word	0x00028c40
        /*0854*/ 	.short	0x010a
        /*0856*/ 	.byte	0x3f
	.zero		1


	//   ....[65]....
        /*0858*/ 	.word	0x0000fe40
        /*085c*/ 	.word	0x00000004
        /*0860*/ 	.word	0x00028c60
        /*0864*/ 	.short	0x010a
        /*0866*/ 	.byte	0x3f
	.zero		1


	//   ....[66]....
        /*0868*/ 	.word	0x0000fe80
        /*086c*/ 	.word	0x00000005
        /*0870*/ 	.word	0x00028c60
        /*0874*/ 	.short	0x010a
        /*0876*/ 	.byte	0x3f
	.zero		1


	//   ....[67]....
        /*0878*/ 	.word	0x0000fef0
        /*087c*/ 	.word	0x00000005
        /*0880*/ 	.word	0x00028c50
        /*0884*/ 	.short	0x010a
        /*0886*/ 	.byte	0x3f
	.zero		1


	//   ....[68]....
        /*0888*/ 	.word	0x0000ff50
        /*088c*/ 	.word	0x00000005
        /*0890*/ 	.word	0x00028c50
        /*0894*/ 	.short	0x010a
        /*0896*/ 	.byte	0x3f
	.zero		1


	//   ....[69]....
        /*0898*/ 	.word	0x0000ffb0
        /*089c*/ 	.word	0x00000000
        /*08a0*/ 	.word	0x00028c00
        /*08a4*/ 	.short	0x010a
        /*08a6*/ 	.byte	0x3f
	.zero		1


	//   ....[70]....
        /*08a8*/ 	.word	0x00010010
        /*08ac*/ 	.word	0x00000004
        /*08b0*/ 	.word	0x00028c30
        /*08b4*/ 	.short	0x010a
        /*08b6*/ 	.byte	0x3f
	.zero		1


	//   ....[71]....
        /*08b8*/ 	.word	0x00010070
        /*08bc*/ 	.word	0x0000000e
        /*08c0*/ 	.word	0x00028c50
        /*08c4*/ 	.short	0x010a
        /*08c6*/ 	.byte	0x3f
	.zero		1


	//   ....[72]....
        /*08c8*/ 	.word	0x000100d0
        /*08cc*/ 	.word	0x00000004
        /*08d0*/ 	.word	0x00028c30
        /*08d4*/ 	.short	0x010a
        /*08d6*/ 	.byte	0x3f
	.zero		1


	//   ....[73]....
        /*08d8*/ 	.word	0x00010130
        /*08dc*/ 	.word	0x0000000e
        /*08e0*/ 	.word	0x00028c50
        /*08e4*/ 	.short	0x010a
        /*08e6*/ 	.byte	0x3f
	.zero		1


	//   ....[74]....
        /*08e8*/ 	.word	0x00010190
        /*08ec*/ 	.word	0x00000004
        /*08f0*/ 	.word	0x00028c30
        /*08f4*/ 	.short	0x010a
        /*08f6*/ 	.byte	0x3f
	.zero		1


	//   ....[75]....
        /*08f8*/ 	.word	0x000101f0
        /*08fc*/ 	.word	0x0000000c
        /*0900*/ 	.word	0x00028c50
        /*0904*/ 	.short	0x010a
        /*0906*/ 	.byte	0x3f
	.zero		1


	//   ....[76]....
        /*0908*/ 	.word	0x000102d0
        /*090c*/ 	.word	0x00000003
        /*0910*/ 	.word	0x00028c40
        /*0914*/ 	.short	0x010a
        /*0916*/ 	.byte	0x3f
	.zero		1


	//   ....[77]....
        /*0918*/ 	.word	0x00010c60
        /*091c*/ 	.word	0x00000003
        /*0920*/ 	.word	0x00028c20
        /*0924*/ 	.short	0x010a
        /*0926*/ 	.byte	0x3f
	.zero		1


	//   ....[78]....
        /*0928*/ 	.word	0x00010cc0
        /*092c*/ 	.word	0x00000003
        /*0930*/ 	.word	0x00028c60
        /*0934*/ 	.short	0x010a
        /*0936*/ 	.byte	0x3f
	.zero		1


	//   ....[79]....
        /*0938*/ 	.word	0x00011550
        /*093c*/ 	.word	0x0000000a
        /*0940*/ 	.word	0x00028c40
        /*0944*/ 	.short	0x010a
        /*0946*/ 	.byte	0x3f
	.zero		1


	//   ....[80]....
        /*0948*/ 	.word	0x000119d0
        /*094c*/ 	.word	0x0000000a
        /*0950*/ 	.word	0x00028c60
        /*0954*/ 	.short	0x010a
        /*0956*/ 	.byte	0x3f
	.zero		1


	//   ....[81]....
        /*0958*/ 	.word	0x00012130
        /*095c*/ 	.word	0x00000005
        /*0960*/ 	.word	0x00028c20
        /*0964*/ 	.short	0x010a
        /*0966*/ 	.byte	0x3f
	.zero		1


	//   ....[82]....
        /*0968*/ 	.word	0x000122d0
        /*096c*/ 	.word	0x00000004
        /*0970*/ 	.word	0x00028c40
        /*0974*/ 	.short	0x010a
        /*0976*/ 	.byte	0x3f
	.zero		1


	//   ....[83]....
        /*0978*/ 	.word	0x00012320
        /*097c*/ 	.word	0x00000005
        /*0980*/ 	.word	0x00028c40
        /*0984*/ 	.short	0x010a
        /*0986*/ 	.byte	0x3f
	.zero		1


	//   ....[84]....
        /*0988*/ 	.word	0x00012370
        /*098c*/ 	.word	0x00000004
        /*0990*/ 	.word	0x00028c60
        /*0994*/ 	.short	0x010a
        /*0996*/ 	.byte	0x3f
	.zero		1


	//----- nvinfo : EIATTR_NUM_MBARRIERS
	.align		4
.L_494:
        /*0998*/ 	.byte	0x03, 0x38
        /*099a*/ 	.short	0x0016


	//----- nvinfo : EIATTR_EXIT_INSTR_OFFSETS
	.align		4
        /*099c*/ 	.byte	0x04, 0x1c
        /*099e*/ 	.short	(.L_496 - .L_495)


	//   ....[0]....
.L_495:
        /*09a0*/ 	.word	0x0000fed0


	//----- nvinfo : EIATTR_MAX_THREADS
	.align		4
.L_496:
        /*09a4*/ 	.byte	0x04, 0x05
        /*09a6*/ 	.short	(.L_498 - .L_497)
.L_497:
        /*09a8*/ 	.word	0x00000180
        /*09ac*/ 	.word	0x00000001
        /*09b0*/ 	.word	0x00000001


	//----- nvinfo : EIATTR_CRS_STACK_SIZE
	.align		4
.L_498:
        /*09b4*/ 	.byte	0x04, 0x1e
        /*09b6*/ 	.short	(.L_500 - .L_499)
.L_499:
        /*09b8*/ 	.word	0x00000000


	//----- nvinfo : EIATTR_CBANK_PARAM_SIZE
	.align		4
.L_500:
        /*09bc*/ 	.byte	0x03, 0x19
        /*09be*/ 	.short	0x0a70


	//----- nvinfo : EIATTR_PARAM_CBANK
	.align		4
        /*09c0*/ 	.byte	0x04, 0x0a
        /*09c2*/ 	.short	(.L_502 - .L_501)
	.align		4
.L_501:
        /*09c4*/ 	.word	index@(.nv.constant0._ZN7cutlass13device_kernelIN5flash11enable_sm90INS1_16FlashAttnFwdSm90INS1_25CollectiveMainloopFwdSm90ILi2EN4cute5tupleIJNS5_1CILi1EEES8_S8_EEENS6_IJNS7_ILi64EEESA_SA_EEELi512ENS_10bfloat16_tEfNS_4arch4Sm90ELb1ELb0ELb1ELb0ELb1ELb0ELb0ELb0ELb0ELb1ELb1ELb0EEENS1_21CollectiveEpilogueFwdINS6_IJSA_NS7_ILi512EEESA_EEES9_SC_SE_Li256ELb0ELb1ELb1ELb0EEENS1_19SingleTileSchedulerILb0ELb1ELb1ELi64EEEEEEEEEvNT_6ParamsE)
        /*09c8*/ 	.short	0x0210
        /*09ca*/ 	.short	0x0a70


	//----- nvinfo : EIATTR_SW_WAR
	.align		4
.L_502:
        /*09cc*/ 	.byte	0x04, 0x36
        /*09ce*/ 	.short	(.L_504 - .L_503)
.L_503:
        /*09d0*/ 	.word	0x00000008
.L_504:


//--------------------- .nv.info._ZN7cutlass13device_kernelIN5flash11enable_sm90INS1_16FlashAttnFwdSm90INS1_25CollectiveMainloopFwdSm90ILi2EN4cute5tupleIJNS5_1CILi1EEES8_S8_EEENS6_IJNS7_ILi64EEESA_SA_EEELi512ENS_10bfloat16_tEfNS_4arch4Sm90ELb1ELb0ELb1ELb0ELb1ELb0ELb1ELb0ELb0ELb1ELb1ELb0EEENS1_21CollectiveEpilogueFwdINS6_IJSA_NS7_ILi512EEESA_EEES9_SC_SE_Li256ELb0ELb1ELb1ELb0EEENS1_19SingleTileSchedulerILb0ELb1ELb1ELi64EEEEEEEEEvNT_6ParamsE --------------------------
	.section	.nv.info._ZN7cutlass13device_kernelIN5flash11enable_sm90INS1_16FlashAttnFwdSm90INS1_25CollectiveMainloopFwdSm90ILi2EN4cute5tupleIJNS5_1CILi1EEES8_S8_EEENS6_IJNS7_ILi64EEESA_SA_EEELi512ENS_10bfloat16_tEfNS_4arch4Sm90ELb1ELb0ELb1ELb0ELb1ELb0ELb1ELb0ELb0ELb1ELb1ELb0EEENS1_21CollectiveEpilogueFwdINS6_IJSA_NS7_ILi512EEESA_EEES9_SC_SE_Li256ELb0ELb1ELb1ELb0EEENS1_19SingleTileSchedulerILb0ELb1ELb1ELi64EEEEEEEEEvNT_6ParamsE,"",@"SHT_CUDA_INFO"
	.sectionflags	@""
	.align	4


	//----- nvinfo : EIATTR_CUDA_API_VERSION
	.align		4
        /*0000*/ 	.byte	0x04, 0x37
        /*0002*/ 	.short	(.L_506 - .L_505)
.L_505:
        /*0004*/ 	.word	0x00000082


	//----- nvinfo : EIATTR_KPARAM_INFO
	.align		4
.L_506:
        /*0008*/ 	.byte	0x04, 0x17
        /*000a*/ 	.short	(.L_508 - .L_507)
.L_507:
        /*000c*/ 	.word	0x00000000
        /*0010*/ 	.short	0x0000
        /*0012*/ 	.short	0x0070
        /*0014*/ 	.byte	0x00, 0xf0, 0x01, 0x2c


	//----- nvinfo : EIATTR_SPARSE_MMA_MASK
	.align		4
.L_508:
        /*0018*/ 	.byte	0x03, 0x50
        /*001a*/ 	.short	0x0000


	//----- nvinfo : EIATTR_MAXREG_COUNT
	.align		4
        /*001c*/ 	.byte	0x03, 0x1b
        /*001e*/ 	.short	0x00a8


	//----- nvinfo : EIATTR_NUM_BARRIERS
	.align		4
        /*0020*/ 	.byte	0x02, 0x4c
        /*0022*/ 	.byte	0x10
	.zero		1


	//----- nvinfo : EIATTR_EXTERNS
	.align		4
        /*0024*/ 	.byte	0x04, 0x0f
        /*0026*/ 	.short	(.L_510 - .L_509)


	//   ....[0]....
	.align		4
.L_509:
        /*0028*/ 	.word	index@(__assertfail)


	//----- nvinfo : EIATTR_ANNOTATIONS
	.align		4
.L_510:
        /*002c*/ 	.byte	0x04, 0x55
        /*002e*/ 	.short	(.L_512 - .L_511)


	//   ....[0]....
.L_511:
        /*0030*/ 	.word	0x00000001
        /*0034*/ 	.byte	0x90, 0x08, 0x00, 0x00, 0x01, 0x00, 0x00, 0x00, 0x10, 0x0a, 0x00, 0x00, 0x01, 0x00, 0x00, 0x00
        /*0044*/ 	.byte	0x20, 0x13, 0x00, 0x00, 0x01, 0x00, 0x00, 0x00, 0x90, 0x36, 0x00, 0x00, 0x01, 0x00, 0x00, 0x00
        /*0054*/ 	.byte	0x70, 0xdd, 0x00, 0x00, 0x01, 0x00, 0x00, 0x00, 0x50, 0x02, 0x01, 0x00, 0x01, 0x00, 0x00, 0x00
        /*0064*/ 	.byte	0xf0, 0x15, 0x01, 0x00, 0x01, 0x00, 0x00, 0x00, 0x50, 0x4a, 0x01, 0x00


	//----- nvinfo : EIATTR_MERCURY_ISA_VERSION
	.align		4
.L_512:
        /*0070*/ 	.byte	0x03, 0x5f
        /*0072*/ 	.short	0x0101


	//----- nvinfo : EIATTR_INT_WARP_WIDE_INSTR_OFFSETS
	.align		4
        /*0074*/ 	.byte	0x04, 0x31
        /*0076*/ 	.short	(.L_514 - .L_513)


	//   ....[0]....
.L_513:
        /*0078*/ 	.word	0x000000c0


	//   ....[1]....
        /*007c*/ 	.word	0x000000d0


	//   ....[2]....
        /*0080*/ 	.word	0x000000e0


	//   ....[3]....
        /*0084*/ 	.word	0x00000180


	//----- nvinfo : EIATTR_COOP_GROUP_MASK_REGIDS
	.align		4
.L_514:
        /*0088*/ 	.byte	0x04, 0x29
        /*008a*/ 	.short	(.L_516 - .L_515)


	//   ....[0]....
.L_515:
        /*008c*/ 	.word	0xffffffff


	//   ....[1]....
        /*0090*/ 	.word	0xffffffff


	//   ....[2]....
        /*0094*/ 	.word	0xffffffff


	//   ....[3]....
        /*0098*/ 	.word	0xffffffff


	//   ....[4]....
        /*009c*/ 	.word	0xffffffff


	//   ....[5]....
        /*00a0*/ 	.word	0xffffffff


	//   ....[6]....
        /*00a4*/ 	.word	0xffffffff


	//   ....[7]....
        /*00a8*/ 	.word	0xffffffff


	//   ....[8]....
        /*00ac*/ 	.word	0xffffffff


	//   ....[9]....
        /*00b0*/ 	.word	0xffffffff


	//   ....[10]....
        /*00b4*/ 	.word	0xffffffff


	//   ....[11]....
        /*00b8*/ 	.word	0xffffffff


	//   ....[12]....
        /*00bc*/ 	.word	0xffffffff


	//   ....[13]....
        /*00c0*/ 	.word	0xffffffff


	//   ....[14]....
        /*00c4*/ 	.word	0xffffffff


	//   ....[15]....
        /*00c8*/ 	.word	0xffffffff


	//   ....[16]....
        /*00cc*/ 	.word	0xffffffff


	//   ....[17]....
        /*00d0*/ 	.word	0xffffffff


	//   ....[18]....
        /*00d4*/ 	.word	0xffffffff


	//   ....[19]....
        /*00d8*/ 	.word	0xffffffff


	//   ....[20]....
        /*00dc*/ 	.word	0xffffffff


	//   ....[21]....
        /*00e0*/ 	.word	0xffffffff


	//   ....[22]....
        /*00e4*/ 	.word	0xffffffff


	//   ....[23]....
        /*00e8*/ 	.word	0xffffffff


	//   ....[24]....
        /*00ec*/ 	.word	0xffffffff


	//   ....[25]....
        /*00f0*/ 	.word	0xffffffff


	//   ....[26]....
        /*00f4*/ 	.word	0xffffffff


	//   ....[27]....
        /*00f8*/ 	.word	0xffffffff


	//   ....[28]....
        /*00fc*/ 	.word	0xffffffff


	//   ....[29]....
        /*0100*/ 	.word	0xffffffff


	//   ....[30]....
        /*0104*/ 	.word	0xffffffff


	//   ....[31]....
        /*0108*/ 	.word	0xffffffff


	//   ....[32]....
        /*010c*/ 	.word	0xffffffff


	//   ....[33]....
        /*0110*/ 	.word	0xffffffff


	//   ....[34]....
        /*0114*/ 	.word	0xffffffff


	//   ....[35]....
        /*0118*/ 	.word	0xffffffff


	//   ....[36]....
        /*011c*/ 	.word	0xffffffff


	//   ....[37]....
        /*0120*/ 	.word	0xffffffff


	//   ....[38]....
        /*0124*/ 	.word	0xffffffff


	//   ....[39]....
        /*0128*/ 	.word	0xffffffff


	//   ....[40]....
        /*012c*/ 	.word	0xffffffff


	//   ....[41]....
        /*0130*/ 	.word	0xffffffff


	//   ....[42]....
        /*0134*/ 	.word	0xffffffff


	//   ....[43]....
        /*0138*/ 	.word	0xffffffff


	//   ....[44]....
        /*013c*/ 	.word	0xffffffff


	//   ....[45]....
        /*0140*/ 	.word	0xffffffff


	//   ....[46]....
        /*0144*/ 	.word	0xffffffff


	//   ....[47]....
        /*0148*/ 	.word	0xffffffff


	//   ....[48]....
        /*014c*/ 	.word	0xffffffff


	//   ....[49]....
        /*0150*/ 	.word	0xffffffff


	//   ....[50]....
        /*0154*/ 	.word	0xffffffff


	//   ....[51]....
        /*0158*/ 	.word	0xffffffff


	//   ....[52]....
        /*015c*/ 	.word	0xffffffff


	//   ....[53]....
        /*0160*/ 	.word	0xffffffff


	//   ....[54]....
        /*0164*/ 	.word	0xffffffff


	//   ....[55]....
        /*0168*/ 	.word	0xffffffff


	//   ....[56]....
        /*016c*/ 	.word	0xffffffff


	//   ....[57]....
        /*0170*/ 	.word	0xffffffff


	//   ....[58]....
        /*0174*/ 	.word	0xffffffff


	//   ....[59]....
        /*0178*/ 	.word	0xffffffff


	//   ....[60]....
        /*017c*/ 	.word	0xffffffff


	//   ....[61]....
        /*0180*/ 	.word	0xffffffff


	//   ....[62]....
        /*0184*/ 	.word	0xffffffff


	//   ....[63]....
        /*0188*/ 	.word	0xffffffff


	//   ....[64]....
        /*018c*/ 	.word	0xffffffff


	//   ....[65]....
        /*0190*/ 	.word	0xffffffff


	//   ....[66]....
        /*0194*/ 	.word	0xffffffff


	//   ....[67]....
        /*0198*/ 	.word	0xffffffff


	//   ....[68]....
        /*019c*/ 	.word	0xffffffff


	//   ....[69]....
        /*01a0*/ 	.word	0xffffffff


	//   ....[70]....
        /*01a4*/ 	.word	0xffffffff


	//   ....[71]....
        /*01a8*/ 	.word	0xffffffff


	//   ....[72]....
        /*01ac*/ 	.word	0xffffffff


	//   ....[73]....
        /*01b0*/ 	.word	0xffffffff


	//   ....[74]....
        /*01b4*/ 	.word	0xffffffff


	//   ....[75]....
        /*01b8*/ 	.word	0xffffffff


	//   ....[76]....
        /*01bc*/ 	.word	0xffffffff


	//   ....[77]....
        /*01c0*/ 	.word	0xffffffff


	//   ....[78]....
        /*01c4*/ 	.word	0xffffffff


	//   ....[79]....
        /*01c8*/ 	.word	0xffffffff


	//   ....[80]....
        /*01cc*/ 	.word	0xffffffff


	//   ....[81]....
        /*01d0*/ 	.word	0xffffffff


	//   ....[82]....
        /*01d4*/ 	.word	0xffffffff


	//   ....[83]....
        /*01d8*/ 	.word	0xffffffff


	//   ....[84]....
        /*01dc*/ 	.word	0xffffffff


	//   ....[85]....
        /*01e0*/ 	.word	0xffffffff


	//   ....[86]....
        /*01e4*/ 	.word	0xffffffff


	//   ....[87]....
        /*01e8*/ 	.word	0xffffffff


	//   ....[88]....
        /*01ec*/ 	.word	0xffffffff


	//   ....[89]....
        /*01f0*/ 	.word	0xffffffff


	//   ....[90]....
        /*01f4*/ 	.word	0xffffffff


	//   ....[91]....
        /*01f8*/ 	.word	0xffffffff


	//   ....[92]....
        /*01fc*/ 	.word	0xffffffff


	//   ....[93]....
        /*0200*/ 	.word	0x0500000f


	//   ....[94]....
        /*0204*/ 	.word	0x0500000f


	//   ....[95]....
        /*0208*/ 	.word	0x0500000f


	//   ....[96]....
        /*020c*/ 	.word	0x0500000f


	//   ....[97]....
        /*0210*/ 	.word	0x0500000f


	//   ....[98]....
        /*0214*/ 	.word	0x0500000f


	//   ....[99]....
        /*0218*/ 	.word	0x0500000f


	//   ....[100]....
        /*021c*/ 	.word	0x0500000f


	//   ....[101]....
        /*0220*/ 	.word	0x0500000f


	//   ....[102]....
        /*0224*/ 	.word	0x0500000f


	//   ....[103]....
        /*0228*/ 	.word	0x0500000f


	//   ....[104]....
        /*022c*/ 	.word	0x0500000f


	//   ....[105]....
        /*0230*/ 	.word	0x0500000f


	//   ....[106]....
        /*0234*/ 	.word	0x0500000f


	//   ....[107]....
        /*0238*/ 	.word	0x0500000f


	//   ....[108]....
        /*023c*/ 	.word	0x0500000f


	//   ....[109]....
        /*0240*/ 	.word	0x0500000f


	//   ....[110]....
        /*0244*/ 	.word	0x0500000f


	//   ....[111]....
        /*0248*/ 	.word	0x0500000f


	//   ....[112]....
        /*024c*/ 	.word	0x0500000f


	//   ....[113]....
        /*0250*/ 	.word	0x0500000f


	//   ....[114]....
        /*0254*/ 	.word	0x0500000f


	//   ....[115]....
        /*0258*/ 	.word	0x0500000f


	//   ....[116]....
        /*025c*/ 	.word	0x0500000f


	//   ....[117]....
        /*0260*/ 	.word	0x0500000f


	//   ....[118]....
        /*0264*/ 	.word	0x0500000f


	//   ....[119]....
        /*0268*/ 	.word	0x0500000f


	//   ....[120]....
        /*026c*/ 	.word	0x0500000f


	//   ....[121]....
        /*0270*/ 	.word	0x0500000f


	//   ....[122]....
        /*0274*/ 	.word	0x0500000f


	//   ....[123]....
        /*0278*/ 	.word	0x0500000f


	//   ....[124]....
        /*027c*/ 	.word	0x0500000f


	//   ....[125]....
        /*0280*/ 	.word	0x0500000f


	//   ....[126]....
        /*0284*/ 	.word	0x0500000f


	//   ....[127]....
        /*0288*/ 	.word	0x0500000f


	//   ....[128]....
        /*028c*/ 	.word	0x0500000f


	//   ....[129]....
        /*0290*/ 	.word	0x0500000f


	//   ....[130]....
        /*0294*/ 	.word	0x0500000f


	//   ....[131]....
        /*0298*/ 	.word	0x0500000f


	//   ....[132]....
        /*029c*/ 	.word	0x0500000f


	//   ....[133]....
        /*02a0*/ 	.word	0x0500000f


	//   ....[134]....
        /*02a4*/ 	.word	0x0500000f


	//   ....[135]....
        /*02a8*/ 	.word	0x0500000f


	//   ....[136]....
        /*02ac*/ 	.word	0x0500000f


	//   ....[137]....
        /*02b0*/ 	.word	0x0500000f


	//   ....[138]....
        /*02b4*/ 	.word	0x0500000f


	//   ....[139]....
        /*02b8*/ 	.word	0x0500000f


	//   ....[140]....
        /*02bc*/ 	.word	0x0500000f


	//   ....[141]....
        /*02c0*/ 	.word	0x0500000f


	//   ....[142]....
        /*02c4*/ 	.word	0x0500000f


	//----- nvinfo : EIATTR_COOP_GROUP_INSTR_OFFSETS
	.align		4
.L_516:
        /*02c8*/ 	.byte	0x04, 0x28
        /*02ca*/ 	.short	(.L_518 - .L_517)


	//   ....[0]....
.L_517:
        /*02cc*/ 	.word	0x00000080


	//   ....[1]....
        /*02d0*/ 	.word	0x00000090


	//   ....[2]....
        /*02d4*/ 	.word	0x000002b0


	//   ....[3]....
        /*02d8*/ 	.word	0x00000410


	//   ....[4]....
        /*02dc*/ 	.word	0x00000530


	//   ....[5]....
        /*02e0*/ 	.word	0x00000690


	//   ....[6]....
        /*02e4*/ 	.word	0x00001440


	//   ....[7]....
        /*02e8*/ 	.word	0x00003420


	//   ....[8]....
        /*02ec*/ 	.word	0x00004580


	//   ....[9]....
        /*02f0*/ 	.word	0x00005570


	//   ....[10]....
        /*02f4*/ 	.word	0x000055f0


	//   ....[11]....
        /*02f8*/ 	.word	0x00005b90


	//   ....[12]....
        /*02fc*/ 	.word	0x00005c70


	//   ....[13]....
        /*0300*/ 	.word	0x00006050


	//   ....[14]....
        /*0304*/ 	.word	0x000060b0


	//   ....[15]....
        /*0308*/ 	.word	0x00006aa0


	//   ....[16]....
        /*030c*/ 	.word	0x00007620


	//   ....[17]....
        /*0310*/ 	.word	0x00008610


	//   ....[18]....
        /*0314*/ 	.word	0x00008670


	//   ....[19]....
        /*0318*/ 	.word	0x00008c00


	//   ....[20]....
        /*031c*/ 	.word	0x00008d40


	//   ....[21]....
        /*0320*/ 	.word	0x00009110


	//   ....[22]....
        /*0324*/ 	.word	0x00009180


	//   ....[23]....
        /*0328*/ 	.word	0x0000a2a0


	//   ....[24]....
        /*032c*/ 	.word	0x0000abc0


	//   ....[25]....
        /*0330*/ 	.word	0x0000bdb0


	//   ....[26]....
        /*0334*/ 	.word	0x0000be40


	//   ....[27]....
        /*0338*/ 	.word	0x0000c140


	//   ....[28]....
        /*033c*/ 	.word	0x0000c310


	//   ....[29]....
        /*0340*/ 	.word	0x0000d250


	//   ....[30]....
        /*0344*/ 	.word	0x0000d330


	//   ....[31]....
        /*0348*/ 	.word	0x0000d390


	//   ....[32]....
        /*034c*/ 	.word	0x0000d3c0


	//   ....[33]....
        /*0350*/ 	.word	0x0000d3e0


	//   ....[34]....
        /*0354*/ 	.word	0x0000de80


	//   ....[35]....
        /*0358*/ 	.word	0x0000e3a0


	//   ....[36]....
        /*035c*/ 	.word	0x0000e3d0


	//   ....[37]....
        /*0360*/ 	.word	0x0000e3f0


	//   ....[38]....
        /*0364*/ 	.word	0x0000e400


	//   ....[39]....
        /*0368*/ 	.word	0x0000e8a0


	//   ....[40]....
        /*036c*/ 	.word	0x0000e8d0


	//   ....[41]....
        /*0370*/ 	.word	0x0000f530


	//   ....[42]....
        /*0374*/ 	.word	0x0000f550


	//   ....[43]....
        /*0378*/ 	.word	0x000105b0


	//   ....[44]....
        /*037c*/ 	.word	0x00011960


	//   ....[45]....
        /*0380*/ 	.word	0x00011980


	//   ....[46]....
        /*0384*/ 	.word	0x00011990


	//   ....[47]....
        /*0388*/ 	.word	0x000119d0


	//   ....[48]....
        /*038c*/ 	.word	0x00011a20


	//   ....[49]....
        /*0390*/ 	.word	0x00011a40


	//   ....[50]....
        /*0394*/ 	.word	0x00011a90


	//   ....[51]....
        /*0398*/ 	.word	0x00011ab0


	//   ....[52]....
        /*039c*/ 	.word	0x00012060


	//   ....[53]....
        /*03a0*/ 	.word	0x000120a0


	//   ....[54]....
        /*03a4*/ 	.word	0x000120d0


	//   ....[55]....
        /*03a8*/ 	.word	0x00012100


	//   ....[56]....
        /*03ac*/ 	.word	0x00012140


	//   ....[57]....
        /*03b0*/ 	.word	0x00012210


	//   ....[58]....
        /*03b4*/ 	.word	0x00012230


	//   ....[59]....
        /*03b8*/ 	.word	0x00012260


	//   ....[60]....
        /*03bc*/ 	.word	0x00012970


	//   ....[61]....
        /*03c0*/ 	.word	0x000129a0


	//   ....[62]....
        /*03c4*/ 	.word	0x00012a30


	//   ....[63]....
        /*03c8*/ 	.word	0x00012ae0


	//   ....[64]....
        /*03cc*/ 	.word	0x00012bd0


	//   ....[65]....
        /*03d0*/ 	.word	0x00012ca0


	//   ....[66]....
        /*03d4*/ 	.word	0x00012d00


	//   ....[67]....
        /*03d8*/ 	.word	0x00012d80


	//   ....[68]....
        /*03dc*/ 	.word	0x00013250


	//   ....[69]....
        /*03e0*/ 	.word	0x00013280


	//   ....[70]....
        /*03e4*/ 	.word	0x000132b0


	//   ....[71]....
        /*03e8*/ 	.word	0x000132e0


	//   ....[72]....
        /*03ec*/ 	.word	0x00013310


	//   ....[73]....
        /*03f0*/ 	.word	0x00013360


	//   ....[74]....
        /*03f4*/ 	.word	0x000134e0


	//   ....[75]....
        /*03f8*/ 	.word	0x00013510


	//   ....[76]....
        /*03fc*/ 	.word	0x00013f00


	//   ....[77]....
        /*0400*/ 	.word	0x00013f20


	//   ....[78]....
        /*0404*/ 	.word	0x00013f30


	//   ....[79]....
        /*0408*/ 	.word	0x00013f50


	//   ....[80]....
        /*040c*/ 	.word	0x00013f70


	//   ....[81]....
        /*0410*/ 	.word	0x00013fa0


	//   ....[82]....
        /*0414*/ 	.word	0x00013fc0


	//   ....[83]....
        /*0418*/ 	.word	0x00013ff0


	//   ....[84]....
        /*041c*/ 	.word	0x00014350


	//   ....[85]....
        /*0420*/ 	.word	0x00014380


	//   ....[86]....
        /*0424*/ 	.word	0x000143b0


	//   ....[87]....
        /*0428*/ 	.word	0x000143d0


	//   ....[88]....
        /*042c*/ 	.word	0x000143e0


	//   ....[89]....
        /*0430*/ 	.word	0x00014400


	//   ....[90]....
        /*0434*/ 	.word	0x000144a0


	//   ....[91]....
        /*0438*/ 	.word	0x000144e0


	//   ....[92]....
        /*043c*/ 	.word	0x000149e0


	//   ....[93]....
        /*0440*/ 	.word	0x00014f40


	//   ....[94]....
        /*0444*/ 	.word	0x00015030


	//   ....[95]....
        /*0448*/ 	.word	0x000150d0


	//   ....[96]....
        /*044c*/ 	.word	0x00015150


	//   ....[97]....
        /*0450*/ 	.word	0x00015200


	//   ....[98]....
        /*0454*/ 	.word	0x00015260


	//   ....[99]....
        /*0458*/ 	.word	0x00015320


	//   ....[100]....
        /*045c*/ 	.word	0x00015380


	//   ....[101]....
        /*0460*/ 	.word	0x00015420


	//   ....[102]....
        /*0464*/ 	.word	0x000154c0


	//   ....[103]....
        /*0468*/ 	.word	0x00015530


	//   ....[104]....
        /*046c*/ 	.word	0x000155e0


	//   ....[105]....
        /*0470*/ 	.word	0x000156d0


	//   ....[106]....
        /*0474*/ 	.word	0x00015770


	//   ....[107]....
        /*0478*/ 	.word	0x00015850


	//   ....[108]....
        /*047c*/ 	.word	0x00015960


	//   ....[109]....
        /*0480*/ 	.word	0x000159b0


	//   ....[110]....
        /*0484*/ 	.word	0x00015a40


	//   ....[111]....
        /*0488*/ 	.word	0x00015b20


	//   ....[112]....
        /*048c*/ 	.word	0x00015d80


	//   ....[113]....
        /*0490*/ 	.word	0x00015df0


	//   ....[114]....
        /*0494*/ 	.word	0x00016020


	//   ....[115]....
        /*0498*/ 	.word	0x00016090


	//   ....[116]....
        /*049c*/ 	.word	0x00016260


	//   ....[117]....
        /*04a0*/ 	.word	0x000162b0


	//   ....[118]....
        /*04a4*/ 	.word	0x00016400


	//   ....[119]....
        /*04a8*/ 	.word	0x000164e0


	//   ....[120]....
        /*04ac*/ 	.word	0x00016740


	//   ....[121]....
        /*04b0*/ 	.word	0x00016790


	//   ....[122]....
        /*04b4*/ 	.word	0x00016950


	//   ....[123]....
        /*04b8*/ 	.word	0x000169a0


	//   ....[124]....
        /*04bc*/ 	.word	0x00016b60


	//   ....[125]....
        /*04c0*/ 	.word	0x00016bb0


	//   ....[126]....
        /*04c4*/ 	.word	0x00016c90


	//   ....[127]....
        /*04c8*/ 	.word	0x00016d30


	//   ....[128]....
        /*04cc*/ 	.word	0x00016d90


	//   ....[129]....
        /*04d0*/ 	.word	0x00016e30


	//   ....[130]....
        /*04d4*/ 	.word	0x00016e90


	//   ....[131]....
        /*04d8*/ 	.word	0x00016f30


	//   ....[132]....
        /*04dc*/ 	.word	0x00016f90


	//   ....[133]....
        /*04e0*/ 	.word	0x00017030


	//   ....[134]....
        /*04e4*/ 	.word	0x00017110


	//   ....[135]....
        /*04e8*/ 	.word	0x000171d0


	//   ....[136]....
        /*04ec*/ 	.word	0x000172b0


	//   ....[137]....
        /*04f0*/ 	.word	0x000173b0


	//   ....[138]....
        /*04f4*/ 	.word	0x000174d0


	//   ....[139]....
        /*04f8*/ 	.word	0x000175b0


	//   ....[140]....
        /*04fc*/ 	.word	0x000176c0


	//   ....[141]....
        /*0500*/ 	.word	0x00017790


	//   ....[142]....
        /*0504*/ 	.word	0x000178a0


	//----- nvinfo : EIATTR_REG_RECONFIG
	.align		4
.L_518:
        /*0508*/ 	.byte	0x01, 0x54
	.zero		2


	//----- nvinfo : EIATTR_SYSCALL_OFFSETS
	.align		4
        /*050c*/ 	.byte	0x04, 0x46
        /*050e*/ 	.short	(.L_520 - .L_519)


	//   ....[0]....
.L_519:
        /*0510*/ 	.word	0x000035d0


	//   ....[1]....
        /*0514*/ 	.word	0x00010e10


	//   ....[2]....
        /*0518*/ 	.word	0x00010f50


	//   ....[3]....
        /*051c*/ 	.word	0x00011040


	//   ....[4]....
        /*0520*/ 	.word	0x00011d30


	//   ....[5]....
        /*0524*/ 	.word	0x00012530


	//----- nvinfo : EIATTR_MBARRIER_INSTR_OFFSETS
	.align		4
.L_520:
        /*0528*/ 	.byte	0x04, 0x39
        /*052a*/ 	.short	(.L_522 - .L_521)


	//   ....[0]....
.L_521:
        /*052c*/ 	.word	0x00000190
        /*0530*/ 	.word	0x000000ff
        /*0534*/ 	.word	0x00038800
        /*0538*/ 	.short	0x0100
        /*053a*/ 	.byte	0x08
	.zero		1


	//   ....[1]....
        /*053c*/ 	.word	0x000001a0
        /*0540*/ 	.word	0x000000ff
        /*0544*/ 	.word	0x00038810
        /*0548*/ 	.short	0x0100
        /*054a*/ 	.byte	0x08
	.zero		1


	//   ....[2]....
        /*054c*/ 	.word	0x000001b0
        /*0550*/ 	.word	0x000000ff
        /*0554*/ 	.word	0x00038820
        /*0558*/ 	.short	0x0100
        /*055a*/ 	.byte	0x08
	.zero		1


	//   ....[3]....
        /*055c*/ 	.word	0x00000260
        /*0560*/ 	.word	0x000000ff
        /*0564*/ 	.word	0x00038830
        /*0568*/ 	.short	0x0100
        /*056a*/ 	.byte	0x06
	.zero		1


	//   ....[4]....
        /*056c*/ 	.word	0x00000270
        /*0570*/ 	.word	0x000000ff
        /*0574*/ 	.word	0x00038840
        /*0578*/ 	.short	0x0100
        /*057a*/ 	.byte	0x06
	.zero		1


	//   ....[5]....
        /*057c*/ 	.word	0x00000280
        /*0580*/ 	.word	0x000000ff
        /*0584*/ 	.word	0x00038838
        /*0588*/ 	.short	0x0100
        /*058a*/ 	.byte	0x06
	.zero		1


	//   ....[6]....
        /*058c*/ 	.word	0x00000290
        /*0590*/ 	.word	0x000000ff
        /*0594*/ 	.word	0x00038848
        /*0598*/ 	.short	0x0100
        /*059a*/ 	.byte	0x06
	.zero		1


	//   ....[7]....
        /*059c*/ 	.word	0x000003c0
        /*05a0*/ 	.word	0x000000ff
        /*05a4*/ 	.word	0x00038850
        /*05a8*/ 	.short	0x0100
        /*05aa*/ 	.byte	0x08
	.zero		1


	//   ....[8]....
        /*05ac*/ 	.word	0x000003d0
        /*05b0*/ 	.word	0x000000ff
        /*05b4*/ 	.word	0x00038860
        /*05b8*/ 	.short	0x0100
        /*05ba*/ 	.byte	0x08
	.zero		1


	//   ....[9]....
        /*05bc*/ 	.word	0x000003e0
        /*05c0*/ 	.word	0x000000ff
        /*05c4*/ 	.word	0x00038858
        /*05c8*/ 	.short	0x0100
        /*05ca*/ 	.byte	0x08
	.zero		1


	//   ....[10]....
        /*05cc*/ 	.word	0x000003f0
        /*05d0*/ 	.word	0x000000ff
        /*05d4*/ 	.word	0x00038868
        /*05d8*/ 	.short	0x0100
        /*05da*/ 	.byte	0x08
	.zero		1


	//   ....[11]....
        /*05dc*/ 	.word	0x000004e0
        /*05e0*/ 	.word	0x000000ff
        /*05e4*/ 	.word	0x00038870
        /*05e8*/ 	.short	0x0100
        /*05ea*/ 	.byte	0x06
	.zero		1


	//   ....[12]....
        /*05ec*/ 	.word	0x000004f0
        /*05f0*/ 	.word	0x000000ff
        /*05f4*/ 	.word	0x00038880
        /*05f8*/ 	.short	0x0100
        /*05fa*/ 	.byte	0x06
	.zero		1


	//   ....[13]....
        /*05fc*/ 	.word	0x00000500
        /*0600*/ 	.word	0x000000ff
        /*0604*/ 	.word	0x00038878
        /*0608*/ 	.short	0x0100
        /*060a*/ 	.byte	0x06
	.zero		1


	//   ....[14]....
        /*060c*/ 	.word	0x00000510
        /*0610*/ 	.word	0x000000ff
        /*0614*/ 	.word	0x00038888
        /*0618*/ 	.short	0x0100
        /*061a*/ 	.byte	0x06
	.zero		1


	//   ....[15]....
        /*061c*/ 	.word	0x00000640
        /*0620*/ 	.word	0x000000ff
        /*0624*/ 	.word	0x00038890
        /*0628*/ 	.short	0x0100
        /*062a*/ 	.byte	0x08
	.zero		1


	//   ....[16]....
        /*062c*/ 	.word	0x00000650
        /*0630*/ 	.word	0x000000ff
        /*0634*/ 	.word	0x000388a0
        /*0638*/ 	.short	0x0100
        /*063a*/ 	.byte	0x08
	.zero		1


	//   ....[17]....
        /*063c*/ 	.word	0x00000660
        /*0640*/ 	.word	0x000000ff
        /*0644*/ 	.word	0x00038898
        /*0648*/ 	.short	0x0100
        /*064a*/ 	.byte	0x08
	.zero		1


	//   ....[18]....
        /*064c*/ 	.word	0x00000670
        /*0650*/ 	.word	0x000000ff
        /*0654*/ 	.word	0x000388a8
        /*0658*/ 	.short	0x0100
        /*065a*/ 	.byte	0x08
	.zero		1


	//   ....[19]....
        /*065c*/ 	.word	0x000007b0
        /*0660*/ 	.word	0x000000ff
        /*0664*/ 	.word	0x000388b0
        /*0668*/ 	.short	0x0100
        /*066a*/ 	.byte	0x08
	.zero		1


	//   ....[20]....
        /*066c*/ 	.word	0x000007c0
        /*0670*/ 	.word	0x000000ff
        /*0674*/ 	.word	0x000388c0
        /*0678*/ 	.short	0x0100
        /*067a*/ 	.byte	0x08
	.zero		1


	//   ....[21]....
        /*067c*/ 	.word	0x000007d0
        /*0680*/ 	.word	0x000000ff
        /*0684*/ 	.word	0x000388b8
        /*0688*/ 	.short	0x0100
        /*068a*/ 	.byte	0x08
	.zero		1


	//   ....[22]....
        /*068c*/ 	.word	0x000007e0
        /*0690*/ 	.word	0x000000ff
        /*0694*/ 	.word	0x000388c8
        /*0698*/ 	.short	0x0100
        /*069a*/ 	.byte	0x08
	.zero		1


	//   ....[23]....
        /*069c*/ 	.word	0x00001820
        /*06a0*/ 	.word	0x00000004
        /*06a4*/ 	.word	0x00000000
        /*06a8*/ 	.short	0x0101
        /*06aa*/ 	.byte	0x3f
	.zero		1


	//   ....[24]....
        /*06ac*/ 	.word	0x00002300
        /*06b0*/ 	.word	0x00000004
        /*06b4*/ 	.word	0x00000000
        /*06b8*/ 	.short	0x0101
        /*06ba*/ 	.byte	0x3f
	.zero		1


	//   ....[25]....
        /*06bc*/ 	.word	0x00003600
        /*06c0*/ 	.word	0x000000c6
        /*06c4*/ 	.word	0x00038800
        /*06c8*/ 	.short	0x010a
        /*06ca*/ 	.byte	0x3f
	.zero		1


	//   ....[26]....
        /*06cc*/ 	.word	0x000037b0
        /*06d0*/ 	.word	0x000000c6
        /*06d4*/ 	.word	0x00038830
        /*06d8*/ 	.short	0x010a
        /*06da*/ 	.byte	0x3f
	.zero		1


	//   ....[27]....
        /*06dc*/ 	.word	0x000037f0
        /*06e0*/ 	.word	0x000000c6
        /*06e4*/ 	.word	0x00038830
        /*06e8*/ 	.short	0x010a
        /*06ea*/ 	.byte	0x3f
	.zero		1


	//   ....[28]....
        /*06ec*/ 	.word	0x00003c00
        /*06f0*/ 	.word	0x000000c6
        /*06f4*/ 	.word	0x00038810
        /*06f8*/ 	.short	0x010a
        /*06fa*/ 	.byte	0x3f
	.zero		1


	//   ....[29]....
        /*06fc*/ 	.word	0x00003c40
        /*0700*/ 	.word	0x000000c6
        /*0704*/ 	.word	0x00038850
        /*0708*/ 	.short	0x010a
        /*070a*/ 	.byte	0x3f
	.zero		1


	//   ....[30]....
        /*070c*/ 	.word	0x00003d00
        /*0710*/ 	.word	0x000000c6
        /*0714*/ 	.word	0x00038850
        /*0718*/ 	.short	0x010a
        /*071a*/ 	.byte	0x3f
	.zero		1


	//   ....[31]....
        /*071c*/ 	.word	0x00006510
        /*0720*/ 	.word	0x00000018
        /*0724*/ 	.word	0x00000000
        /*0728*/ 	.short	0x0101
        /*072a*/ 	.byte	0x3f
	.zero		1


	//   ....[32]....
        /*072c*/ 	.word	0x00006ba0
        /*0730*/ 	.word	0x00000098
        /*0734*/ 	.word	0x00000000
        /*0738*/ 	.short	0x0101
        /*073a*/ 	.byte	0x3f
	.zero		1


	//   ....[33]....
        /*073c*/ 	.word	0x00006d40
        /*0740*/ 	.word	0x000000c9
        /*0744*/ 	.word	0x00038830
        /*0748*/ 	.short	0x010a
        /*074a*/ 	.byte	0x3f
	.zero		1


	//   ....[34]....
        /*074c*/ 	.word	0x00006d90
        /*0750*/ 	.word	0x000000c9
        /*0754*/ 	.word	0x00038830
        /*0758*/ 	.short	0x010a
        /*075a*/ 	.byte	0x3f
	.zero		1


	//   ....[35]....
        /*075c*/ 	.word	0x000070c0
        /*0760*/ 	.word	0x000000c9
        /*0764*/ 	.word	0x00038850
        /*0768*/ 	.short	0x010a
        /*076a*/ 	.byte	0x3f
	.zero		1


	//   ....[36]....
        /*076c*/ 	.word	0x00007110
        /*0770*/ 	.word	0x000000c9
        /*0774*/ 	.word	0x00038850
        /*0778*/ 	.short	0x010a
        /*077a*/ 	.byte	0x3f
	.zero		1


	//   ....[37]....
        /*077c*/ 	.word	0x00009420
        /*0780*/ 	.word	0x0000009a
        /*0784*/ 	.word	0x00000000
        /*0788*/ 	.short	0x0101
        /*078a*/ 	.byte	0x3f
	.zero		1


	//   ....[38]....
        /*078c*/ 	.word	0x0000a350
        /*0790*/ 	.word	0x00000098
        /*0794*/ 	.word	0x00000000
        /*0798*/ 	.short	0x0101
        /*079a*/ 	.byte	0x3f
	.zero		1


	//   ....[39]....
        /*079c*/ 	.word	0x0000a4a0
        /*07a0*/ 	.word	0x000000b9
        /*07a4*/ 	.word	0x00038830
        /*07a8*/ 	.short	0x010a
        /*07aa*/ 	.byte	0x3f
	.zero		1


	//   ....[40]....
        /*07ac*/ 	.word	0x0000a4f0
        /*07b0*/ 	.word	0x000000b9
        /*07b4*/ 	.word	0x00038830
        /*07b8*/ 	.short	0x010a
        /*07ba*/ 	.byte	0x3f
	.zero		1


	//   ....[41]....
        /*07bc*/ 	.word	0x0000a720
        /*07c0*/ 	.word	0x000000b9
        /*07c4*/ 	.word	0x00038850
        /*07c8*/ 	.short	0x010a
        /*07ca*/ 	.byte	0x3f
	.zero		1


	//   ....[42]....
        /*07cc*/ 	.word	0x0000a770
        /*07d0*/ 	.word	0x000000b9
        /*07d4*/ 	.word	0x00038850
        /*07d8*/ 	.short	0x010a
        /*07da*/ 	.byte	0x3f
	.zero		1


	//   ....[43]....
        /*07dc*/ 	.word	0x0000c690
        /*07e0*/ 	.word	0x00000098
        /*07e4*/ 	.word	0x00000000
        /*07e8*/ 	.short	0x0101
        /*07ea*/ 	.byte	0x3f
	.zero		1


	//   ....[44]....
        /*07ec*/ 	.word	0x0000d2f0
        /*07f0*/ 	.word	0x00000098
        /*07f4*/ 	.word	0x00000000
        /*07f8*/ 	.short	0x0101
        /*07fa*/ 	.byte	0x3f
	.zero		1


	//   ....[45]....
        /*07fc*/ 	.word	0x0000dea0
        /*0800*/ 	.word	0x000000ff
        /*0804*/ 	.word	0x00000000
        /*0808*/ 	.short	0x0101
        /*080a*/ 	.byte	0x04
	.zero		1


	//   ....[46]....
        /*080c*/ 	.word	0x00011710
        /*0810*/ 	.word	0x000000ff
        /*0814*/ 	.word	0x00038840
        /*0818*/ 	.short	0x010a
        /*081a*/ 	.byte	0x2c
	.zero		1


	//   ....[47]....
        /*081c*/ 	.word	0x00011b50
        /*0820*/ 	.word	0x000000ff
        /*0824*/ 	.word	0x00038830
        /*0828*/ 	.short	0x0107
        /*082a*/ 	.byte	0x2c
	.zero		1


	//   ....[48]....
        /*082c*/ 	.word	0x00011bc0
        /*0830*/ 	.word	0x000000ff
        /*0834*/ 	.word	0x00038830
        /*0838*/ 	.short	0x0101
        /*083a*/ 	.byte	0x2c
	.zero		1


	//   ....[49]....
        /*083c*/ 	.word	0x000123b0
        /*0840*/ 	.word	0x000000ff
        /*0844*/ 	.word	0x00038800
        /*0848*/ 	.short	0x0107
        /*084a*/ 	.byte	0x2c
	.zero		1


	//   ....[50]....
        /*084c*/ 	.word	0x00012400
        /*0850*/ 	.word	0x000000ff
        /*0854*/ 	.word	0x00038800
        /*0858*/ 	.short	0x0101
        /*085a*/ 	.byte	0x2c
	.zero		1


	//   ....[51]....
        /*085c*/ 	.word	0x00013010
        /*0860*/ 	.word	0x000000ff
        /*0864*/ 	.word	0x00038810
        /*0868*/ 	.short	0x0107
        /*086a*/ 	.byte	0x2c
	.zero		1


	//   ....[52]....
        /*086c*/ 	.word	0x00013070
        /*0870*/ 	.word	0x000000ff
        /*0874*/ 	.word	0x00038810
        /*0878*/ 	.short	0x0101
        /*087a*/ 	.byte	0x2c
	.zero		1


	//   ....[53]....
        /*087c*/ 	.word	0x00013080
        /*0880*/ 	.word	0x000000ff
        /*0884*/ 	.word	0x00038820
        /*0888*/ 	.short	0x010a
        /*088a*/ 	.byte	0x2c
	.zero		1


	//   ....[54]....
        /*088c*/ 	.word	0x000130d0
        /*0890*/ 	.word	0x000000ff
        /*0894*/ 	.word	0x00038860
        /*0898*/ 	.short	0x010a
        /*089a*/ 	.byte	0x2c
	.zero		1


	//   ....[55]....
        /*089c*/ 	.word	0x000138f0
        /*08a0*/ 	.word	0x000000ff
        /*08a4*/ 	.word	0x00038850
        /*08a8*/ 	.short	0x0107
        /*08aa*/ 	.byte	0x2c
	.zero		1


	//   ....[56]....
        /*08ac*/ 	.word	0x00013970
        /*08b0*/ 	.word	0x000000ff
        /*08b4*/ 	.word	0x00038850
        /*08b8*/ 	.short	0x0101
        /*08ba*/ 	.byte	0x2c
	.zero		1


	//   ....[57]....
        /*08bc*/ 	.word	0x00013d00
        /*08c0*/ 	.word	0x0000000a
        /*08c4*/ 	.word	0x00038840
        /*08c8*/ 	.short	0x010a
        /*08ca*/ 	.byte	0x3f
	.zero		1


	//   ....[58]....
        /*08cc*/ 	.word	0x00014090
        /*08d0*/ 	.word	0x0000000a
        /*08d4*/ 	.word	0x00038830
        /*08d8*/ 	.short	0x0107
        /*08da*/ 	.byte	0x3f
	.zero		1


	//   ....[59]....
        /*08dc*/ 	.word	0x00014140
        /*08e0*/ 	.word	0x0000000a
        /*08e4*/ 	.word	0x00038830
        /*08e8*/ 	.short	0x0101
        /*08ea*/ 	.byte	0x3f
	.zero		1


	//   ....[60]....
        /*08ec*/ 	.word	0x00014170
        /*08f0*/ 	.word	0x0000000a
        /*08f4*/ 	.word	0x00038860
        /*08f8*/ 	.short	0x010a
        /*08fa*/ 	.byte	0x3f
	.zero		1


	//   ....[61]....
        /*08fc*/ 	.word	0x000147b0
        /*0900*/ 	.word	0x0000000a
        /*0904*/ 	.word	0x00038850
        /*0908*/ 	.short	0x0107
        /*090a*/ 	.byte	0x3f
	.zero		1


	//   ....[62]....
        /*090c*/ 	.word	0x00014870
        /*0910*/ 	.word	0x0000000a
        /*0914*/ 	.word	0x00038850
        /*0918*/ 	.short	0x0101
        /*091a*/ 	.byte	0x3f
	.zero		1


	//   ....[63]....
        /*091c*/ 	.word	0x00014960
        /*0920*/ 	.word	0x00000005
        /*0924*/ 	.word	0x00038820
        /*0928*/ 	.short	0x010a
        /*092a*/ 	.byte	0x3f
	.zero		1


	//   ....[64]....
        /*092c*/ 	.word	0x00014af0
        /*0930*/ 	.word	0x00000003
        /*0934*/ 	.word	0x00038840
        /*0938*/ 	.short	0x010a
        /*093a*/ 	.byte	0x3f
	.zero		1


	//   ....[65]....
        /*093c*/ 	.word	0x00014b90
        /*0940*/ 	.word	0x00000005
        /*0944*/ 	.word	0x00038840
        /*0948*/ 	.short	0x010a
        /*094a*/ 	.byte	0x3f
	.zero		1


	//   ....[66]....
        /*094c*/ 	.word	0x00014bd0
        /*0950*/ 	.word	0x00000003
        /*0954*/ 	.word	0x00038860
        /*0958*/ 	.short	0x010a
        /*095a*/ 	.byte	0x3f
	.zero		1


	//   ....[67]....
        /*095c*/ 	.word	0x00014c10
        /*0960*/ 	.word	0x00000005
        /*0964*/ 	.word	0x00038860
        /*0968*/ 	.short	0x010a
        /*096a*/ 	.byte	0x3f
	.zero		1


	//   ....[68]....
        /*096c*/ 	.word	0x00014c70
        /*0970*/ 	.word	0x000000c6
        /*0974*/ 	.word	0x00038800
        /*0978*/ 	.short	0x010a
        /*097a*/ 	.byte	0x3f
	.zero		1


	//   ....[69]....
        /*097c*/ 	.word	0x00014cc0
        /*0980*/ 	.word	0x000000c6
        /*0984*/ 	.word	0x00038830
        /*0988*/ 	.short	0x010a
        /*098a*/ 	.byte	0x3f
	.zero		1


	//   ....[70]....
        /*098c*/ 	.word	0x00014d10
        /*0990*/ 	.word	0x000000c6
        /*0994*/ 	.word	0x00038810
        /*0998*/ 	.short	0x010a
        /*099a*/ 	.byte	0x3f
	.zero		1


	//   ....[71]....
        /*099c*/ 	.word	0x00014d60
        /*09a0*/ 	.word	0x000000c6
        /*09a4*/ 	.word	0x00038850
        /*09a8*/ 	.short	0x010a
        /*09aa*/ 	.byte	0x3f
	.zero		1


	//   ....[72]....
        /*09ac*/ 	.word	0x00014db0
        /*09b0*/ 	.word	0x000000c9
        /*09b4*/ 	.word	0x00038830
        /*09b8*/ 	.short	0x010a
        /*09ba*/ 	.byte	0x3f
	.zero		1


	//   ....[73]....
        /*09bc*/ 	.word	0x00014e00
        /*09c0*/ 	.word	0x000000c9
        /*09c4*/ 	.word	0x00038850
        /*09c8*/ 	.short	0x010a
        /*09ca*/ 	.byte	0x3f
	.zero		1


	//   ....[74]....
        /*09cc*/ 	.word	0x00014e50
        /*09d0*/ 	.word	0x000000b9
        /*09d4*/ 	.word	0x00038830
        /*09d8*/ 	.short	0x010a
        /*09da*/ 	.byte	0x3f
	.zero		1


	//   ....[75]....
        /*09dc*/ 	.word	0x00014ea0
        /*09e0*/ 	.word	0x000000b9
        /*09e4*/ 	.word	0x00038850
        /*09e8*/ 	.short	0x010a
        /*09ea*/ 	.byte	0x3f
	.zero		1


	//   ....[76]....
        /*09ec*/ 	.word	0x00014f80
        /*09f0*/ 	.word	0x00000003
        /*09f4*/ 	.word	0x00038840
        /*09f8*/ 	.short	0x010a
        /*09fa*/ 	.byte	0x3f
	.zero		1


	//   ....[77]....
        /*09fc*/ 	.word	0x000162f0
        /*0a00*/ 	.word	0x00000003
        /*0a04*/ 	.word	0x00038820
        /*0a08*/ 	.short	0x010a
        /*0a0a*/ 	.byte	0x3f
	.zero		1


	//   ....[78]....
        /*0a0c*/ 	.word	0x00016350
        /*0a10*/ 	.word	0x00000003
        /*0a14*/ 	.word	0x00038860
        /*0a18*/ 	.short	0x010a
        /*0a1a*/ 	.byte	0x3f
	.zero		1


	//   ....[79]....
        /*0a1c*/ 	.word	0x00016be0
        /*0a20*/ 	.word	0x0000000a
        /*0a24*/ 	.word	0x00038840
        /*0a28*/ 	.short	0x010a
        /*0a2a*/ 	.byte	0x3f
	.zero		1


	//   ....[80]....
        /*0a2c*/ 	.word	0x00017060
        /*0a30*/ 	.word	0x0000000a
        /*0a34*/ 	.word	0x00038860
        /*0a38*/ 	.short	0x010a
        /*0a3a*/ 	.byte	0x3f
	.zero		1


	//   ....[81]....
        /*0a3c*/ 	.word	0x000177c0
        /*0a40*/ 	.word	0x00000005
        /*0a44*/ 	.word	0x00038820
        /*0a48*/ 	.short	0x010a
        /*0a4a*/ 	.byte	0x3f
	.zero		1


	//   ....[82]....
        /*0a4c*/ 	.word	0x00017960
        /*0a50*/ 	.word	0x00000003
        /*0a54*/ 	.word	0x00038840
        /*0a58*/ 	.short	0x010a
        /*0a5a*/ 	.byte	0x3f
	.zero		1


	//   ....[83]....
        /*0a5c*/ 	.word	0x000179b0
        /*0a60*/ 	.word	0x00000005
        /*0a64*/ 	.word	0x00038840
        /*0a68*/ 	.short	0x010a
        /*0a6a*/ 	.byte	0x3f
	.zero		1


	//   ....[84]....
        /*0a6c*/ 	.word	0x00017a00
        /*0a70*/ 	.word	0x00000003
        /*0a74*/ 	.word	0x00038860
        /*0a78*/ 	.short	0x010a
        /*0a7a*/ 	.byte	0x3f
	.zero		1


	//----- nvinfo : EIATTR_NUM_MBARRIERS
	.align		4
.L_522:
        /*0a7c*/ 	.byte	0x03, 0x38
        /*0a7e*/ 	.short	0x0017


	//----- nvinfo : EIATTR_EXIT_INSTR_OFFSETS
	.align		4
        /*0a80*/ 	.byte	0x04, 0x1c
        /*0a82*/ 	.short	(.L_524 - .L_523)


	//   ....[0]....
.L_523:
        /*0a84*/ 	.word	0x00014c60


	//----- nvinfo : EIATTR_MAX_THREADS
	.align		4
.L_524:
        /*0a88*/ 	.byte	0x04, 0x05
        /*0a8a*/ 	.short	(.L_526 - .L_525)
.L_525:
        /*0a8c*/ 	.word	0x00000180
        /*0a90*/ 	.word	0x00000001
        /*0a94*/ 	.word	0x00000001


	//----- nvinfo : EIATTR_CRS_STACK_SIZE
	.align		4
.L_526:
        /*0a98*/ 	.byte	0x04, 0x1e
        /*0a9a*/ 	.short	(.L_528 - .L_527)
.L_527:
        /*0a9c*/ 	.word	0x00000000


	//----- nvinfo : EIATTR_CBANK_PARAM_SIZE
	.align		4
.L_528:
        /*0aa0*/ 	.byte	0x03, 0x19
        /*0aa2*/ 	.short	0x0b70


	//----- nvinfo : EIATTR_PARAM_CBANK
	.align		4
        /*0aa4*/ 	.byte	0x04, 0x0a
        /*0aa6*/ 	.short	(.L_530 - .L_529)
	.align		4
.L_529:
        /*0aa8*/ 	.word	index@(.nv.constant0._ZN7cutlass13device_kernelIN5flash11enable_sm90INS1_16FlashAttnFwdSm90INS1_25CollectiveMainloopFwdSm90ILi2EN4cute5tupleIJNS5_1CILi1EEES8_S8_EEENS6_IJNS7_ILi64EEESA_SA_EEELi512ENS_10bfloat16_tEfNS_4arch4Sm90ELb1ELb0ELb1ELb0ELb1ELb0ELb1ELb0ELb0ELb1ELb1ELb0EEENS1_21CollectiveEpilogueFwdINS6_IJSA_NS7_ILi512EEESA_EEES9_SC_SE_Li256ELb0ELb1ELb1ELb0EEENS1_19SingleTileSchedulerILb0ELb1ELb1ELi64EEEEEEEEEvNT_6ParamsE)
        /*0aac*/ 	.short	0x0210
        /*0aae*/ 	.short	0x0b70


	//----- nvinfo : EIATTR_SW_WAR
	.align		4
.L_530:
        /*0ab0*/ 	.byte	0x04, 0x36
        /*0ab2*/ 	.short	(.L_532 - .L_531)
.L_531:
        /*0ab4*/ 	.word	0x00000008
.L_532:


//--------------------- .nv.info._ZN7cutlass13device_kernelIN5flash11enable_sm90INS1_16FlashAttnFwdSm90INS1_25CollectiveMainloopFwdSm90ILi2EN4cute5tupleIJNS5_1CILi1EEES8_S8_EEENS6_IJNS7_ILi64EEESA_SA_EEELi512ENS_10bfloat16_tEfNS_4arch4Sm90ELb1ELb0ELb1ELb1ELb1ELb0ELb0ELb0ELb0ELb1ELb1ELb0EEENS1_21CollectiveEpilogueFwdINS6_IJSA_NS7_ILi512EEESA_EEES9_SC_SE_Li256ELb1ELb1ELb1ELb0EEENS1_36VarlenDynamicPersistentTileSchedulerILi64ELi64ELi256ELi128ELb1ELb1ELb1ELb1ELb1ELb1EEEEEEEEEvNT_6ParamsE --------------------------
	.section	.nv.info._ZN7cutlass13device_kernelIN5flash11enable_sm90INS1_16FlashAttnFwdSm90INS1_25CollectiveMainloopFwdSm90ILi2EN4cute5tupleIJNS5_1CILi1EEES8_S8_EEENS6_IJNS7_ILi64EEESA_SA_EEELi512ENS_10bfloat16_tEfNS_4arch4Sm90ELb1ELb0ELb1ELb1ELb1ELb0ELb0ELb0ELb0ELb1ELb1ELb0EEENS1_21CollectiveEpilogueFwdINS6_IJSA_NS7_ILi512EEESA_EEES9_SC_SE_Li256ELb1ELb1ELb1ELb0EEENS1_36VarlenDynamicPersistentTileSchedulerILi64ELi64ELi256ELi128ELb1ELb1ELb1ELb1ELb1ELb1EEEEEEEEEvNT_6ParamsE,"",@"SHT_CUDA_INFO"
	.sectionflags	@""
	.align	4


	//----- nvinfo : EIATTR_CUDA_API_VERSION
	.align		4
        /*0000*/ 	.byte	0x04, 0x37
        /*0002*/ 	.short	(.L_534 - .L_533)
.L_533:
        /*0004*/ 	.word	0x00000082


	//----- nvinfo : EIATTR_KPARAM_INFO
	.align		4
.L_534:
        /*0008*/ 	.byte	0x04, 0x17
        /*000a*/ 	.short	(.L_536 - .L_535)
.L_535:
        /*000c*/ 	.word	0x00000000
        /*0010*/ 	.short	0x0000
        /*0012*/ 	.short	0x0070
        /*0014*/ 	.byte	0x00, 0xf0, 0x01, 0x2a


	//----- nvinfo : EIATTR_SPARSE_MMA_MASK
	.align		4
.L_536:
        /*0018*/ 	.byte	0x03, 0x50
        /*001a*/ 	.short	0x0000


	//----- nvinfo : EIATTR_MAXREG_COUNT
	.align		4
        /*001c*/ 	.byte	0x03, 0x1b
        /*001e*/ 	.short	0x00a8


	//----- nvinfo : EIATTR_NUM_BARRIERS
	.align		4
        /*0020*/ 	.byte	0x02, 0x4c
        /*0022*/ 	.byte	0x10
	.zero		1


	//----- nvinfo : EIATTR_EXTERNS
	.align		4
        /*0024*/ 	.byte	0x04, 0x0f
        /*0026*/ 	.short	(.L_538 - .L_537)


	//   ....[0]....
	.align		4
.L_537:
        /*0028*/ 	.word	index@(__assertfail)


	//----- nvinfo : EIATTR_ANNOTATIONS
	.align		4
.L_538:
        /*002c*/ 	.byte	0x04, 0x55
        /*002e*/ 	.short	(.L_540 - .L_539)


	//   ....[0]....
.L_539:
        /* <DEDUP_REMOVED lines=20> */


	//----- nvinfo : EIATTR_MERCURY_ISA_VERSION
	.align		4
.L_540:
        /*0158*/ 	.byte	0x03, 0x5f
        /*015a*/ 	.short	0x0101


	//----- nvinfo : EIATTR_UNUSED_LOAD_BYTE_OFFSET
	.align		4
        /*015c*/ 	.byte	0x04, 0x44
        /*015e*/ 	.short	(.L_542 - .L_541)


	//   ....[0]....
.L_541:
        /*0160*/ 	.word	0x00000940
        /*0164*/ 	.word	0x0000fff0


	//   ....[1]....
        /*0168*/ 	.word	0x0000a8e0
        /*016c*/ 	.word	0x0000fff0


	//----- nvinfo : EIATTR_INT_WARP_WIDE_INSTR_OFFSETS
	.align		4
.L_542:
        /*0170*/ 	.byte	0x04, 0x31
        /*0172*/ 	.short	(.L_544 - .L_543)


	//   ....[0]....
.L_543:
        /*0174*/ 	.word	0x000000c0


	//   ....[1]....
        /*0178*/ 	.word	0x000000d0


	//   ....[2]....
        /*017c*/ 	.word	0x00000170


	//   ....[3]....
        /*0180*/ 	.word	0x00010cf0


	//   ....[4]....
        /*0184*/ 	.word	0x00010d80


	//   ....[5]....
        /*0188*/ 	.word	0x00014150


	//   ....[6]....
        /*018c*/ 	.word	0x000141e0


	//----- nvinfo : EIATTR_COOP_GROUP_MASK_REGIDS
	.align		4
.L_544:
        /*0190*/ 	.byte	0x04, 0x29
        /*0192*/ 	.short	(.L_546 - .L_545)


	//   ....[0]....
.L_545:
        /*0194*/ 	.word	0xffffffff


	//   ....[1]....
        /*0198*/ 	.word	0xffffffff


	//   ....[2]....
        /*019c*/ 	.word	0xffffffff


	//   ....[3]....
        /*01a0*/ 	.word	0xffffffff


	//   ....[4]....
        /*01a4*/ 	.word	0xffffffff


	//   ....[5]....
        /*01a8*/ 	.word	0xffffffff


	//   ....[6]....
        /*01ac*/ 	.word	0xffffffff


	//   ....[7]....
        /*01b0*/ 	.word	0xffffffff


	//   ....[8]....
        /*01b4*/ 	.word	0xffffffff


	//   ....[9]....
        /*01b8*/ 	.word	0xffffffff


	//   ....[10]....
        /*01bc*/ 	.word	0xffffffff


	//   ....[11]....
        /*01c0*/ 	.word	0xffffffff


	//   ....[12]....
        /*01c4*/ 	.word	0xffffffff


	//   ....[13]....
        /*01c8*/ 	.word	0xffffffff


	//   ....[14]....
        /*01cc*/ 	.word	0xffffffff


	//   ....[15]....
        /*01d0*/ 	.word	0xffffffff


	//   ....[16]....
        /*01d4*/ 	.word	0xffffffff


	//   ....[17]....
        /*01d8*/ 	.word	0xffffffff


	//   ....[18]....
        /*01dc*/ 	.word	0xffffffff


	//   ....[19]....
        /*01e0*/ 	.word	0xffffffff


	//   ....[20]....
        /*01e4*/ 	.word	0xffffffff


	//   ....[21]....
        /*01e8*/ 	.word	0xffffffff


	//   ....[22]....
        /*01ec*/ 	.word	0xffffffff


	//   ....[23]....
        /*01f0*/ 	.word	0xffffffff


	//   ....[24]....
        /*01f4*/ 	.word	0xffffffff


	//   ....[25]....
        /*01f8*/ 	.word	0xffffffff


	//   ....[26]....
        /*01fc*/ 	.word	0xffffffff


	//   ....[27]....
        /*0200*/ 	.word	0xffffffff


	//   ....[28]....
        /*0204*/ 	.word	0xffffffff


	//   ....[29]....
        /*0208*/ 	.word	0xffffffff


	//   ....[30]....
        /*020c*/ 	.word	0xffffffff


	//   ....[31]....
        /*0210*/ 	.word	0xffffffff


	//   ....[32]....
        /*0214*/ 	.word	0xffffffff


	//   ....[33]....
        /*0218*/ 	.word	0xffffffff


	//   ....[34]....
        /*021c*/ 	.word	0xffffffff


	//   ....[35]....
        /*0220*/ 	.word	0xffffffff


	//   ....[36]....
        /*0224*/ 	.word	0xffffffff


	//   ....[37]....
        /*0228*/ 	.word	0xffffffff


	//   ....[38]....
        /*022c*/ 	.word	0xffffffff


	//   ....[39]....
        /*0230*/ 	.word	0xffffffff


	//   ....[40]....
        /*0234*/ 	.word	0xffffffff


	//   ....[41]....
        /*0238*/ 	.word	0xffffffff


	//   ....[42]....
        /*023c*/ 	.word	0xffffffff


	//   ....[43]....
        /*0240*/ 	.word	0xffffffff


	//   ....[44]....
        /*0244*/ 	.word	0xffffffff


	//   ....[45]....
        /*0248*/ 	.word	0xffffffff


	//   ....[46]....
        /*024c*/ 	.word	0xffffffff


	//   ....[47]....
        /*0250*/ 	.word	0xffffffff


	//   ....[48]....
        /*0254*/ 	.word	0xffffffff


	//   ....[49]....
        /*0258*/ 	.word	0xffffffff


	//   ....[50]....
        /*025c*/ 	.word	0xffffffff


	//   ....[51]....
        /*0260*/ 	.word	0xffffffff


	//   ....[52]....
        /*0264*/ 	.word	0xffffffff


	//   ....[53]....
        /*0268*/ 	.word	0xffffffff


	//   ....[54]....
        /*026c*/ 	.word	0xffffffff


	//   ....[55]....
        /*0270*/ 	.word	0xffffffff


	//   ....[56]....
        /*0274*/ 	.word	0xffffffff


	//   ....[57]....
        /*0278*/ 	.word	0xffffffff


	//   ....[58]....
        /*027c*/ 	.word	0xffffffff


	//   ....[59]....
        /*0280*/ 	.word	0xffffffff


	//   ....[60]....
        /*0284*/ 	.word	0xffffffff


	//   ....[61]....
        /*0288*/ 	.word	0xffffffff


	//   ....[62]....
        /*028c*/ 	.word	0xffffffff


	//   ....[63]....
        /*0290*/ 	.word	0xffffffff


	//   ....[64]....
        /*0294*/ 	.word	0xffffffff


	//   ....[65]....
        /*0298*/ 	.word	0xffffffff


	//   ....[66]....
        /*029c*/ 	.word	0xffffffff


	//   ....[67]....
        /*02a0*/ 	.word	0xffffffff


	//   ....[68]....
        /*02a4*/ 	.word	0xffffffff


	//   ....[69]....
        /*02a8*/ 	.word	0xffffffff


	//   ....[70]....
        /*02ac*/ 	.word	0xffffffff


	//   ....[71]....
        /*02b0*/ 	.word	0xffffffff


	//   ....[72]....
        /*02b4*/ 	.word	0xffffffff


	//   ....[73]....
        /*02b8*/ 	.word	0xffffffff


	//   ....[74]....
        /*02bc*/ 	.word	0xffffffff


	//   ....[75]....
        /*02c0*/ 	.word	0xffffffff


	//   ....[76]....
        /*02c4*/ 	.word	0xffffffff


	//   ....[77]....
        /*02c8*/ 	.word	0xffffffff


	//   ....[78]....
        /*02cc*/ 	.word	0xffffffff


	//   ....[79]....
        /*02d0*/ 	.word	0xffffffff


	//   ....[80]....
        /*02d4*/ 	.word	0xffffffff


	//   ....[81]....
        /*02d8*/ 	.word	0xffffffff


	//   ....[82]....
        /*02dc*/ 	.word	0xffffffff


	//   ....[83]....
        /*02e0*/ 	.word	0xffffffff


	//   ....[84]....
        /*02e4*/ 	.word	0xffffffff


	//   ....[85]....
        /*02e8*/ 	.word	0xffffffff


	//   ....[86]....
        /*02ec*/ 	.word	0xffffffff


	//   ....[87]....
        /*02f0*/ 	.word	0xffffffff


	//   ....[88]....
        /*02f4*/ 	.word	0xffffffff


	//   ....[89]....
        /*02f8*/ 	.word	0xffffffff


	//   ....[90]....
        /*02fc*/ 	.word	0xffffffff


	//   ....[91]....
        /*0300*/ 	.word	0xffffffff


	//   ....[92]....
        /*0304*/ 	.word	0xffffffff


	//   ....[93]....
        /*0308*/ 	.word	0xffffffff


	//   ....[94]....
        /*030c*/ 	.word	0xffffffff


	//   ....[95]....
        /*0310*/ 	.word	0xffffffff


	//   ....[96]....
        /*0314*/ 	.word	0xffffffff


	//   ....[97]....
        /*0318*/ 	.word	0xffffffff


	//   ....[98]....
        /*031c*/ 	.word	0xffffffff


	//   ....[99]....
        /*0320*/ 	.word	0xffffffff


	//   ....[100]....
        /*0324*/ 	.word	0xffffffff


	//   ....[101]....
        /*0328*/ 	.word	0xffffffff


	//   ....[102]....
        /*032c*/ 	.word	0xffffffff


	//   ....[103]....
        /*0330*/ 	.word	0xffffffff


	//   ....[104]....
        /*0334*/ 	.word	0xffffffff


	//   ....[105]....
        /*0338*/ 	.word	0xffffffff


	//   ....[106]....
        /*033c*/ 	.word	0xffffffff


	//   ....[107]....
        /*0340*/ 	.word	0xffffffff


	//   ....[108]....
        /*0344*/ 	.word	0xffffffff


	//   ....[109]....
        /*0348*/ 	.word	0xffffffff


	//   ....[110]....
        /*034c*/ 	.word	0xffffffff


	//   ....[111]....
        /*0350*/ 	.word	0xffffffff


	//   ....[112]....
        /*0354*/ 	.word	0xffffffff


	//   ....[113]....
        /*0358*/ 	.word	0xffffffff


	//   ....[114]....
        /*035c*/ 	.word	0xffffffff


	//   ....[115]....
        /*0360*/ 	.word	0xffffffff


	//   ....[116]....
        /*0364*/ 	.word	0xffffffff


	//   ....[117]....
        /*0368*/ 	.word	0xffffffff


	//   ....[118]....
        /*036c*/ 	.word	0xffffffff


	//   ....[119]....
        /*0370*/ 	.word	0xffffffff


	//   ....[120]....
        /*0374*/ 	.word	0xffffffff


	//   ....[121]....
        /*0378*/ 	.word	0xffffffff


	//   ....[122]....
        /*037c*/ 	.word	0xffffffff


	//   ....[123]....
        /*0380*/ 	.word	0xffffffff


	//   ....[124]....
        /*0384*/ 	.word	0x0500000f


	//   ....[125]....
        /*0388*/ 	.word	0x0500000f


	//   ....[126]....
        /*038c*/ 	.word	0x0500000f


	//   ....[127]....
        /*0390*/ 	.word	0x0500000f


	//   ....[128]....
        /*0394*/ 	.word	0x0500000f


	//   ....[129]....
        /*0398*/ 	.word	0x0500000f


	//   ....[130]....
        /*039c*/ 	.word	0x0500000f


	//   ....[131]....
        /*03a0*/ 	.word	0x0500000f


	//   ....[132]....
        /*03a4*/ 	.word	0x0500000f


	//   ....[133]....
        /*03a8*/ 	.word	0x0500000f


	//   ....[134]....
        /*03ac*/ 	.word	0x0500000f


	//   ....[135]....
        /*03b0*/ 	.word	0x0500000f


	//   ....[136]....
        /*03b4*/ 	.word	0x0500000f


	//   ....[137]....
        /*03b8*/ 	.word	0x0500000f


	//   ....[138]....
        /*03bc*/ 	.word	0x0500000f


	//   ....[139]....
        /*03c0*/ 	.word	0x0500000f


	//   ....[140]....
        /*03c4*/ 	.word	0x0500000f


	//   ....[141]....
        /*03c8*/ 	.word	0x0500000f


	//   ....[142]....
        /*03cc*/ 	.word	0x0500000f


	//   ....[143]....
        /*03d0*/ 	.word	0x0500000f


	//   ....[144]....
        /*03d4*/ 	.word	0x0500000f


	//   ....[145]....
        /*03d8*/ 	.word	0x0500000f


	//   ....[146]....
        /*03dc*/ 	.word	0x0500000f


	//   ....[147]....
        /*03e0*/ 	.word	0x0500000f


	//   ....[148]....
        /*03e4*/ 	.word	0x0500000f


	//   ....[149]....
        /*03e8*/ 	.word	0x0500000f


	//   ....[150]....
        /*03ec*/ 	.word	0x0500000f


	//   ....[151]....
        /*03f0*/ 	.word	0x0500000f


	//   ....[152]....
        /*03f4*/ 	.word	0x0500000f


	//   ....[153]....
        /*03f8*/ 	.word	0x0500000f


	//   ....[154]....
        /*03fc*/ 	.word	0x0500000f


	//   ....[155]....
        /*0400*/ 	.word	0x0500000f


	//   ....[156]....
        /*0404*/ 	.word	0x0500000f


	//   ....[157]....
        /*0408*/ 	.word	0x0500000f


	//   ....[158]....
        /*040c*/ 	.word	0x0500000f


	//   ....[159]....
        /*0410*/ 	.word	0x0500000f


	//   ....[160]....
        /*0414*/ 	.word	0x0500000f


	//   ....[161]....
        /*0418*/ 	.word	0x0500000f


	//   ....[162]....
        /*041c*/ 	.word	0x0500000f


	//   ....[163]....
        /*0420*/ 	.word	0x0500000f


	//   ....[164]....
        /*0424*/ 	.word	0x0500000f


	//   ....[165]....
        /*0428*/ 	.word	0x0500000f


	//   ....[166]....
        /*042c*/ 	.word	0x0500000f


	//   ....[167]....
        /*0430*/ 	.word	0x0500000f


	//   ....[168]....
        /*0434*/ 	.word	0x0500000f


	//   ....[169]....
        /*0438*/ 	.word	0x0500000f


	//   ....[170]....
        /*043c*/ 	.word	0x0500000f


	//   ....[171]....
        /*0440*/ 	.word	0x0500000f


	//   ....[172]....
        /*0444*/ 	.word	0x0500000f


	//   ....[173]....
        /*0448*/ 	.word	0x0500000f


	//   ....[174]....
        /*044c*/ 	.word	0x0500000f


	//   ....[175]....
        /*0450*/ 	.word	0x0500000f


	//   ....[176]....
        /*0454*/ 	.word	0x0500000f


	//   ....[177]....
        /*0458*/ 	.word	0x0500000f


	//   ....[178]....
        /*045c*/ 	.word	0x0500000f


	//   ....[179]....
        /*0460*/ 	.word	0x0500000f


	//   ....[180]....
        /*0464*/ 	.word	0x0500000f


	//   ....[181]....
        /*0468*/ 	.word	0x0500000f


	//   ....[182]....
        /*046c*/ 	.word	0x0500000f


	//   ....[183]....
        /*0470*/ 	.word	0x0500000f


	//----- nvinfo : EIATTR_COOP_GROUP_INSTR_OFFSETS
	.align		4
.L_546:
        /*0474*/ 	.byte	0x04, 0x28
        /*0476*/ 	.short	(.L_548 - .L_547)


	//   ....[0]....
.L_547:
        /*0478*/ 	.word	0x00000070


	//   ....[1]....
        /*047c*/ 	.word	0x000000b0


	//   ....[2]....
        /*0480*/ 	.word	0x00000290


	//   ....[3]....
        /*0484*/ 	.word	0x000003f0


	//   ....[4]....
        /*0488*/ 	.word	0x00000510


	//   ....[5]....
        /*048c*/ 	.word	0x00000670


	//   ....[6]....
        /*0490*/ 	.word	0x00002050


	//   ....[7]....
        /*0494*/ 	.word	0x00004120


	//   ....[8]....
        /*0498*/ 	.word	0x000048c0


	//   ....[9]....
        /*049c*/ 	.word	0x00004930


	//   ....[10]....
        /*04a0*/ 	.word	0x00004ee0


	//   ....[11]....
        /*04a4*/ 	.word	0x00004fb0


	//   ....[12]....
        /*04a8*/ 	.word	0x00005410


	//   ....[13]....
        /*04ac*/ 	.word	0x00005490


	//   ....[14]....
        /*04b0*/ 	.word	0x00005ce0


	//   ....[15]....
        /*04b4*/ 	.word	0x000062f0


	//   ....[16]....
        /*04b8*/ 	.word	0x00006330


	//   ....[17]....
        /*04bc*/ 	.word	0x00006a60


	//   ....[18]....
        /*04c0*/ 	.word	0x00006a80


	//   ....[19]....
        /*04c4*/ 	.word	0x00007160


	//   ....[20]....
        /*04c8*/ 	.word	0x00007310


	//   ....[21]....
        /*04cc*/ 	.word	0x00007fe0


	//   ....[22]....
        /*04d0*/ 	.word	0x00008780


	//   ....[23]....
        /*04d4*/ 	.word	0x000087f0


	//   ....[24]....
        /*04d8*/ 	.word	0x00009050


	//   ....[25]....
        /*04dc*/ 	.word	0x000090b0


	//   ....[26]....
        /*04e0*/ 	.word	0x00009d00


	//   ....[27]....
        /*04e4*/ 	.word	0x00009de0


	//   ....[28]....
        /*04e8*/ 	.word	0x00009e50


	//   ....[29]....
        /*04ec*/ 	.word	0x00009e70


	//   ....[30]....
        /*04f0*/ 	.word	0x00009ea0


	//   ....[31]....
        /*04f4*/ 	.word	0x0000b6c0


	//   ....[32]....
        /*04f8*/ 	.word	0x0000ba90


	//   ....[33]....
        /*04fc*/ 	.word	0x0000baa0


	//   ....[34]....
        /*0500*/ 	.word	0x0000bab0


	//   ....[35]....
        /*0504*/ 	.word	0x0000bac0


	//   ....[36]....
        /*0508*/ 	.word	0x0000c770


	//   ....[37]....
        /*050c*/ 	.word	0x0000c790


	//   ....[38]....
        /*0510*/ 	.word	0x0000ca40


	//   ....[39]....
        /*0514*/ 	.word	0x0000ca60


	//   ....[40]....
        /*0518*/ 	.word	0x0000d170


	//   ....[41]....
        /*051c*/ 	.word	0x0000d1a0


	//   ....[42]....
        /*0520*/ 	.word	0x0000da00


	//   ....[43]....
        /*0524*/ 	.word	0x0000da20


	//   ....[44]....
        /*0528*/ 	.word	0x0000ede0


	//   ....[45]....
        /*052c*/ 	.word	0x0000ee20


	//   ....[46]....
        /*0530*/ 	.word	0x0000f060


	//   ....[47]....
        /*0534*/ 	.word	0x0000f080


	//   ....[48]....
        /*0538*/ 	.word	0x0000f340


	//   ....[49]....
        /*053c*/ 	.word	0x0000f530


	//   ....[50]....
        /*0540*/ 	.word	0x0000f560


	//   ....[51]....
        /*0544*/ 	.word	0x0000f590


	//   ....[52]....
        /*0548*/ 	.word	0x0000f5c0


	//   ....[53]....
        /*054c*/ 	.word	0x0000f5f0


	//   ....[54]....
        /*0550*/ 	.word	0x0000f620


	//   ....[55]....
        /*0554*/ 	.word	0x0000f790


	//   ....[56]....
        /*0558*/ 	.word	0x0000f7c0


	//   ....[57]....
        /*055c*/ 	.word	0x0000f7f0


	//   ....[58]....
        /*0560*/ 	.word	0x0000f820


	//   ....[59]....
        /*0564*/ 	.word	0x0000f850


	//   ....[60]....
        /*0568*/ 	.word	0x0000f880


	//   ....[61]....
        /*056c*/ 	.word	0x0000f910


	//   ....[62]....
        /*0570*/ 	.word	0x0000f940


	//   ....[63]....
        /*0574*/ 	.word	0x0000f950


	//   ....[64]....
        /*0578*/ 	.word	0x0000f990


	//   ....[65]....
        /*057c*/ 	.word	0x00011a60


	//   ....[66]....
        /*0580*/ 	.word	0x00011a80


	//   ....[67]....
        /*0584*/ 	.word	0x00011b10


	//   ....[68]....
        /*0588*/ 	.word	0x00011b30


	//   ....[69]....
        /*058c*/ 	.word	0x00011bb0


	//   ....[70]....
        /*0590*/ 	.word	0x00011bd0


	//   ....[71]....
        /*0594*/ 	.word	0x00011be0


	//   ....[72]....
        /*0598*/ 	.word	0x00011bf0


	//   ....[73]....
        /*059c*/ 	.word	0x00012350


	//   ....[74]....
        /*05a0*/ 	.word	0x00012380


	//   ....[75]....
        /*05a4*/ 	.word	0x00012420


	//   ....[76]....
        /*05a8*/ 	.word	0x00012440


	//   ....[77]....
        /*05ac*/ 	.word	0x000124c0


	//   ....[78]....
        /*05b0*/ 	.word	0x000124e0


	//   ....[79]....
        /*05b4*/ 	.word	0x000124f0


	//   ....[80]....
        /*05b8*/ 	.word	0x00012500


	//   ....[81]....
        /*05bc*/ 	.word	0x00012980


	//   ....[82]....
        /*05c0*/ 	.word	0x00012a40


	//   ....[83]....
        /*05c4*/ 	.word	0x00012b90


	//   ....[84]....
        /*05c8*/ 	.word	0x00012bd0


	//   ....[85]....
        /*05cc*/ 	.word	0x00012be0


	//   ....[86]....
        /*05d0*/ 	.word	0x00012bf0


	//   ....[87]....
        /*05d4*/ 	.word	0x00012d40


	//   ....[88]....
        /*05d8*/ 	.word	0x00012e90


	//   ....[89]....
        /*05dc*/ 	.word	0x00013680


	//   ....[90]....
        /*05e0*/ 	.word	0x000136a0


	//   ....[91]....
        /*05e4*/ 	.word	0x000136f0


	//   ....[92]....
        /*05e8*/ 	.word	0x00013700


	//   ....[93]....
        /*05ec*/ 	.word	0x00013740


	//   ....[94]....
        /*05f0*/ 	.word	0x00013750


	//   ....[95]....
        /*05f4*/ 	.word	0x00013760


	//   ....[96]....
        /*05f8*/ 	.word	0x000137a0


	//   ....[97]....
        /*05fc*/ 	.word	0x00013aa0


	//   ....[98]....
        /*0600*/ 	.word	0x00013ae0


	//   ....[99]....
        /*0604*/ 	.word	0x00013b00


	//   ....[100]....
        /*0608*/ 	.word	0x00013b20


	//   ....[101]....
        /*060c*/ 	.word	0x00013b50


	//   ....[102]....
        /*0610*/ 	.word	0x00013b70


	//   ....[103]....
        /*0614*/ 	.word	0x00013c70


	//   ....[104]....
        /*0618*/ 	.word	0x00013dc0


	//   ....[105]....
        /*061c*/ 	.word	0x00014400


	//   ....[106]....
        /*0620*/ 	.word	0x00014430


	//   ....[107]....
        /*0624*/ 	.word	0x00014490


	//   ....[108]....
        /*0628*/ 	.word	0x000144c0


	//   ....[109]....
        /*062c*/ 	.word	0x000144f0


	//   ....[110]....
        /*0630*/ 	.word	0x00014520


	//   ....[111]....
        /*0634*/ 	.word	0x00014550


	//   ....[112]....
        /*0638*/ 	.word	0x00014580


	//   ....[113]....
        /*063c*/ 	.word	0x00014720


	//   ....[114]....
        /*0640*/ 	.word	0x00014750


	//   ....[115]....
        /*0644*/ 	.word	0x00014780


	//   ....[116]....
        /*0648*/ 	.word	0x000147b0


	//   ....[117]....
        /*064c*/ 	.word	0x000147e0


	//   ....[118]....
        /*0650*/ 	.word	0x00014810


	//   ....[119]....
        /*0654*/ 	.word	0x000148d0


	//   ....[120]....
        /*0658*/ 	.word	0x000148f0


	//   ....[121]....
        /*065c*/ 	.word	0x00014910


	//   ....[122]....
        /*0660*/ 	.word	0x00014970


	//   ....[123]....
        /*0664*/ 	.word	0x00015390


	//   ....[124]....
        /*0668*/ 	.word	0x000159e0


	//   ....[125]....
        /*066c*/ 	.word	0x00015ad0


	//   ....[126]....
        /*0670*/ 	.word	0x00015b70


	//   ....[127]....
        /*0674*/ 	.word	0x00015bd0


	//   ....[128]....
        /*0678*/ 	.word	0x00015cc0


	//   ....[129]....
        /*067c*/ 	.word	0x00015d30


	//   ....[130]....
        /*0680*/ 	.word	0x00015e20


	//   ....[131]....
        /*0684*/ 	.word	0x00015e90


	//   ....[132]....
        /*0688*/ 	.word	0x00015f30


	//   ....[133]....
        /*068c*/ 	.word	0x00016030


	//   ....[134]....
        /*0690*/ 	.word	0x00016090


	//   ....[135]....
        /*0694*/ 	.word	0x000160f0


	//   ....[136]....
        /*0698*/ 	.word	0x000161e0


	//   ....[137]....
        /*069c*/ 	.word	0x00016240


	//   ....[138]....
        /*06a0*/ 	.word	0x00016340


	//   ....[139]....
        /*06a4*/ 	.word	0x000163a0


	//   ....[140]....
        /*06a8*/ 	.word	0x00016440


	//   ....[141]....
        /*06ac*/ 	.word	0x000165c0


	//   ....[142]....
        /*06b0*/ 	.word	0x000166c0


	//   ....[143]....
        /*06b4*/ 	.word	0x00016940


	//   ....[144]....
        /*06b8*/ 	.word	0x00016990


	//   ....[145]....
        /*06bc*/ 	.word	0x00016b60


	//   ....[146]....
        /*06c0*/ 	.word	0x00016bb0


	//   ....[147]....
        /*06c4*/ 	.word	0x00016d80


	//   ....[148]....
        /*06c8*/ 	.word	0x00016dd0


	//   ....[149]....
        /*06cc*/ 	.word	0x00016ec0


	//   ....[150]....
        /*06d0*/ 	.word	0x00016f60


	//   ....[151]....
        /*06d4*/ 	.word	0x00016fc0


	//   ....[152]....
        /*06d8*/ 	.word	0x00017070


	//   ....[153]....
        /*06dc*/ 	.word	0x000170d0


	//   ....[154]....
        /*06e0*/ 	.word	0x00017180


	//   ....[155]....
        /*06e4*/ 	.word	0x000171e0


	//   ....[156]....
        /*06e8*/ 	.word	0x00017290


	//   ....[157]....
        /*06ec*/ 	.word	0x00017380


	//   ....[158]....
        /*06f0*/ 	.word	0x00017460


	//   ....[159]....
        /*06f4*/ 	.word	0x00017570


	//   ....[160]....
        /*06f8*/ 	.word	0x00017670


	//   ....[161]....
        /*06fc*/ 	.word	0x000177a0


	//   ....[162]....
        /*0700*/ 	.word	0x00017880


	//   ....[163]....
        /*0704*/ 	.word	0x00017980


	//   ....[164]....
        /*0708*/ 	.word	0x00017a60


	//   ....[165]....
        /*070c*/ 	.word	0x00017af0


	//   ....[166]....
        /*0710*/ 	.word	0x00017b90


	//   ....[167]....
        /*0714*/ 	.word	0x00017d00


	//   ....[168]....
        /*0718*/ 	.word	0x00017d70


	//   ....[169]....
        /*071c*/ 	.word	0x00017de0


	//   ....[170]....
        /*0720*/ 	.word	0x00017e50


	//   ....[171]....
        /*0724*/ 	.word	0x00017ec0


	//   ....[172]....
        /*0728*/ 	.word	0x00017f40


	//   ....[173]....
        /*072c*/ 	.word	0x00017fc0


	//   ....[174]....
        /*0730*/ 	.word	0x00018050


	//   ....[175]....
        /*0734*/ 	.word	0x000180c0


	//   ....[176]....
        /*0738*/ 	.word	0x00018130


	//   ....[177]....
        /*073c*/ 	.word	0x000181a0


	//   ....[178]....
        /*0740*/ 	.word	0x00018220


	//   ....[179]....
        /*0744*/ 	.word	0x00018290


	//   ....[180]....
        /*0748*/ 	.word	0x00018320


	//   ....[181]....
        /*074c*/ 	.word	0x00018380


	//   ....[182]....
        /*0750*/ 	.word	0x00018410


	//   ....[183]....
        /*0754*/ 	.word	0x00018540


	//----- nvinfo : EIATTR_REG_RECONFIG
	.align		4
.L_548:
        /*0758*/ 	.byte	0x01, 0x54
	.zero		2


	//----- nvinfo : EIATTR_SYSCALL_OFFSETS
	.align		4
        /*075c*/ 	.byte	0x04, 0x46
        /*075e*/ 	.short	(.L_550 - .L_549)


	//   ....[0]....
.L_549:
        /*0760*/ 	.word	0x000042f0


	//   ....[1]....
        /*0764*/ 	.word	0x00010ee0


	//   ....[2]....
        /*0768*/ 	.word	0x00011030


	//   ....[3]....
        /*076c*/ 	.word	0x00011120


	//   ....[4]....
        /*0770*/ 	.word	0x00012010


	//----- nvinfo : EIATTR_MBARRIER_INSTR_OFFSETS
	.align		4
.L_550:
        /*0774*/ 	.byte	0x04, 0x39
        /*0776*/ 	.short	(.L_552 - .L_551)


	//   ....[0]....
.L_551:
        /*0778*/ 	.word	0x00000180
        /*077c*/ 	.word	0x000000ff
        /*0780*/ 	.word	0x00028c00
        /*0784*/ 	.short	0x0100
        /*0786*/ 	.byte	0x08
	.zero		1


	//   ....[1]....
        /*0788*/ 	.word	0x00000190
        /*078c*/ 	.word	0x000000ff
        /*0790*/ 	.word	0x00028c20
        /*0794*/ 	.short	0x0100
        /*0796*/ 	.byte	0x08
	.zero		1


	//   ....[2]....
        /*0798*/ 	.word	0x00000240
        /*079c*/ 	.word	0x000000ff
        /*07a0*/ 	.word	0x00028c30
        /*07a4*/ 	.short	0x0100
        /*07a6*/ 	.byte	0x06
	.zero		1


	//   ....[3]....
        /*07a8*/ 	.word	0x00000250
        /*07ac*/ 	.word	0x000000ff
        /*07b0*/ 	.word	0x00028c40
        /*07b4*/ 	.short	0x0100
        /*07b6*/ 	.byte	0x06
	.zero		1


	//   ....[4]....
        /*07b8*/ 	.word	0x00000260
        /*07bc*/ 	.word	0x000000ff
        /*07c0*/ 	.word	0x00028c38
        /*07c4*/ 	.short	0x0100
        /*07c6*/ 	.byte	0x06
	.zero		1


	//   ....[5]....
        /*07c8*/ 	.word	0x00000270
        /*07cc*/ 	.word	0x000000ff
        /*07d0*/ 	.word	0x00028c48
        /*07d4*/ 	.short	0x0100
        /*07d6*/ 	.byte	0x06
	.zero		1


	//   ....[6]....
        /*07d8*/ 	.word	0x000003a0
        /*07dc*/ 	.word	0x000000ff
        /*07e0*/ 	.word	0x00028c50
        /*07e4*/ 	.short	0x0100
        /*07e6*/ 	.byte	0x08
	.zero		1


	//   ....[7]....
        /*07e8*/ 	.word	0x000003b0
        /*07ec*/ 	.word	0x000000ff
        /*07f0*/ 	.word	0x00028c60
        /*07f4*/ 	.short	0x0100
        /*07f6*/ 	.byte	0x08
	.zero		1


	//   ....[8]....
        /*07f8*/ 	.word	0x000003c0
        /*07fc*/ 	.word	0x000000ff
        /*0800*/ 	.word	0x00028c58
        /*0804*/ 	.short	0x0100
        /*0806*/ 	.byte	0x08
	.zero		1


	//   ....[9]....
        /*0808*/ 	.word	0x000003d0
        /*080c*/ 	.word	0x000000ff
        /*0810*/ 	.word	0x00028c68
        /*0814*/ 	.short	0x0100
        /*0816*/ 	.byte	0x08
	.zero		1


	//   ....[10]....
        /*0818*/ 	.word	0x000004c0
        /*081c*/ 	.word	0x000000ff
        /*0820*/ 	.word	0x00028c70
        /*0824*/ 	.short	0x0100
        /*0826*/ 	.byte	0x06
	.zero		1


	//   ....[11]....
        /*0828*/ 	.word	0x000004d0
        /*082c*/ 	.word	0x000000ff
        /*0830*/ 	.word	0x00028c80
        /*0834*/ 	.short	0x0100
        /*0836*/ 	.byte	0x06
	.zero		1


	//   ....[12]....
        /*0838*/ 	.word	0x000004e0
        /*083c*/ 	.word	0x000000ff
        /*0840*/ 	.word	0x00028c78
        /*0844*/ 	.short	0x0100
        /*0846*/ 	.byte	0x06
	.zero		1


	//   ....[13]....
        /*0848*/ 	.word	0x000004f0
        /*084c*/ 	.word	0x000000ff
        /*0850*/ 	.word	0x00028c88
        /*0854*/ 	.short	0x0100
        /*0856*/ 	.byte	0x06
	.zero		1


	//   ....[14]....
        /*0858*/ 	.word	0x00000620
        /*085c*/ 	.word	0x000000ff
        /*0860*/ 	.word	0x00028c90
        /*0864*/ 	.short	0x0100
        /*0866*/ 	.byte	0x08
	.zero		1


	//   ....[15]....
        /*0868*/ 	.word	0x00000630
        /*086c*/ 	.word	0x000000ff
        /*0870*/ 	.word	0x00028ca0
        /*0874*/ 	.short	0x0100
        /*0876*/ 	.byte	0x08
	.zero		1


	//   ....[16]....
        /*0878*/ 	.word	0x00000640
        /*087c*/ 	.word	0x000000ff
        /*0880*/ 	.word	0x00028c98
        /*0884*/ 	.short	0x0100
        /*0886*/ 	.byte	0x08
	.zero		1


	//   ....[17]....
        /*0888*/ 	.word	0x00000650
        /*088c*/ 	.word	0x000000ff
        /*0890*/ 	.word	0x00028ca8
        /*0894*/ 	.short	0x0100
        /*0896*/ 	.byte	0x08
	.zero		1


	//   ....[18]....
        /*0898*/ 	.word	0x00000790
        /*089c*/ 	.word	0x000000ff
        /*08a0*/ 	.word	0x00028cb0
        /*08a4*/ 	.short	0x0100
        /*08a6*/ 	.byte	0x08
	.zero		1


	//   ....[19]....
        /*08a8*/ 	.word	0x000007a0
        /*08ac*/ 	.word	0x000000ff
        /*08b0*/ 	.word	0x00028cc0
        /*08b4*/ 	.short	0x0100
        /*08b6*/ 	.byte	0x08
	.zero		1


	//   ....[20]....
        /*08b8*/ 	.word	0x000007b0
        /*08bc*/ 	.word	0x000000ff
        /*08c0*/ 	.word	0x00028cb8
        /*08c4*/ 	.short	0x0100
        /*08c6*/ 	.byte	0x08
	.zero		1


	//   ....[21]....
        /*08c8*/ 	.word	0x000007c0
        /*08cc*/ 	.word	0x000000ff
        /*08d0*/ 	.word	0x00028cc8
        /*08d4*/ 	.short	0x0100
        /*08d6*/ 	.byte	0x08
	.zero		1


	//   ....[22]....
        /*08d8*/ 	.word	0x00002190
        /*08dc*/ 	.word	0x000000ff
        /*08e0*/ 	.word	0x00028c50
        /*08e4*/ 	.short	0x010a
        /*08e6*/ 	.byte	0x17
	.zero		1


	//   ....[23]....
        /*08e8*/ 	.word	0x00002430
        /*08ec*/ 	.word	0x000000ff
        /*08f0*/ 	.word	0x00000000
        /*08f4*/ 	.short	0x0101
        /*08f6*/ 	.byte	0x06
	.zero		1


	//   ....[24]....
        /*08f8*/ 	.word	0x00002dc0
        /*08fc*/ 	.word	0x000000ff
        /*0900*/ 	.word	0x00028c50
        /*0904*/ 	.short	0x010a
        /*0906*/ 	.byte	0x17
	.zero		1


	//   ....[25]....
        /*0908*/ 	.word	0x00002e00
        /*090c*/ 	.word	0x000000ff
        /*0910*/ 	.word	0x00028c50
        /*0914*/ 	.short	0x010a
        /*0916*/ 	.byte	0x17
	.zero		1


	//   ....[26]....
        /*0918*/ 	.word	0x00002ff0
        /*091c*/ 	.word	0x000000ff
        /*0920*/ 	.word	0x00000000
        /*0924*/ 	.short	0x0101
        /*0926*/ 	.byte	0x06
	.zero		1


	//   ....[27]....
        /*0928*/ 	.word	0x000043a0
        /*092c*/ 	.word	0x000000ff
        /*0930*/ 	.word	0x00028c00
        /*0934*/ 	.short	0x010a
        /*0936*/ 	.byte	0x28
	.zero		1


	//   ....[28]....
        /*0938*/ 	.word	0x00004420
        /*093c*/ 	.word	0x00000007
        /*0940*/ 	.word	0x00028c30
        /*0944*/ 	.short	0x010a
        /*0946*/ 	.byte	0x3f
	.zero		1


	//   ....[29]....
        /*0948*/ 	.word	0x00004460
        /*094c*/ 	.word	0x00000007
        /*0950*/ 	.word	0x00028c30
        /*0954*/ 	.short	0x010a
        /*0956*/ 	.byte	0x3f
	.zero		1


	//   ....[30]....
        /*0958*/ 	.word	0x00004f40
        /*095c*/ 	.word	0x000000ff
        /*0960*/ 	.word	0x00000000
        /*0964*/ 	.short	0x0101
        /*0966*/ 	.byte	0x06
	.zero		1


	//   ....[31]....
        /*0968*/ 	.word	0x00005aa0
        /*096c*/ 	.word	0x00000007
        /*0970*/ 	.word	0x00028c50
        /*0974*/ 	.short	0x010a
        /*0976*/ 	.byte	0x3f
	.zero		1


	//   ....[32]....
        /*0978*/ 	.word	0x00005ae0
        /*097c*/ 	.word	0x00000007
        /*0980*/ 	.word	0x00028c50
        /*0984*/ 	.short	0x010a
        /*0986*/ 	.byte	0x3f
	.zero		1


	//   ....[33]....
        /*0988*/ 	.word	0x00005de0
        /*098c*/ 	.word	0x000000ff
        /*0990*/ 	.word	0x00000000
        /*0994*/ 	.short	0x0101
        /*0996*/ 	.byte	0x06
	.zero		1


	//   ....[34]....
        /*0998*/ 	.word	0x00005f50
        /*099c*/ 	.word	0x000000ff
        /*09a0*/ 	.word	0x00028c30
        /*09a4*/ 	.short	0x010a
        /*09a6*/ 	.byte	0x17
	.zero		1


	//   ....[35]....
        /*09a8*/ 	.word	0x00005f90
        /*09ac*/ 	.word	0x000000ff
        /*09b0*/ 	.word	0x00028c30
        /*09b4*/ 	.short	0x010a
        /*09b6*/ 	.byte	0x17
	.zero		1


	//   ....[36]....
        /*09b8*/ 	.word	0x00006530
        /*09bc*/ 	.word	0x000000ff
        /*09c0*/ 	.word	0x00000000
        /*09c4*/ 	.short	0x0101
        /*09c6*/ 	.byte	0x06
	.zero		1


	//   ....[37]....
        /*09c8*/ 	.word	0x00007da0
        /*09cc*/ 	.word	0x000000ff
        /*09d0*/ 	.word	0x00028c50
        /*09d4*/ 	.short	0x010a
        /*09d6*/ 	.byte	0x17
	.zero		1


	//   ....[38]....
        /*09d8*/ 	.word	0x00007de0
        /*09dc*/ 	.word	0x000000ff
        /*09e0*/ 	.word	0x00028c50
        /*09e4*/ 	.short	0x010a
        /*09e6*/ 	.byte	0x17
	.zero		1


	//   ....[39]....
        /*09e8*/ 	.word	0x000080a0
        /*09ec*/ 	.word	0x000000ff
        /*09f0*/ 	.word	0x00000000
        /*09f4*/ 	.short	0x0101
        /*09f6*/ 	.byte	0x17
	.zero		1


	//   ....[40]....
        /*09f8*/ 	.word	0x000081e0
        /*09fc*/ 	.word	0x000000ff
        /*0a00*/ 	.word	0x00028c30
        /*0a04*/ 	.short	0x010a
        /*0a06*/ 	.byte	0x16
	.zero		1


	//   ....[41]....
        /*0a08*/ 	.word	0x00008220
        /*0a0c*/ 	.word	0x000000ff
        /*0a10*/ 	.word	0x00028c30
        /*0a14*/ 	.short	0x010a
        /*0a16*/ 	.byte	0x16
	.zero		1


	//   ....[42]....
        /*0a18*/ 	.word	0x000085d0
        /*0a1c*/ 	.word	0x000000ff
        /*0a20*/ 	.word	0x00000000
        /*0a24*/ 	.short	0x0101
        /*0a26*/ 	.byte	0x06
	.zero		1


	//   ....[43]....
        /*0a28*/ 	.word	0x00009ac0
        /*0a2c*/ 	.word	0x000000ff
        /*0a30*/ 	.word	0x00028c50
        /*0a34*/ 	.short	0x010a
        /*0a36*/ 	.byte	0x16
	.zero		1


	//   ....[44]....
        /*0a38*/ 	.word	0x00009b00
        /*0a3c*/ 	.word	0x000000ff
        /*0a40*/ 	.word	0x00028c50
        /*0a44*/ 	.short	0x010a
        /*0a46*/ 	.byte	0x16
	.zero		1


	//   ....[45]....
        /*0a48*/ 	.word	0x00009dc0
        /*0a4c*/ 	.word	0x000000ff
        /*0a50*/ 	.word	0x00000000
        /*0a54*/ 	.short	0x0101
        /*0a56*/ 	.byte	0x16
	.zero		1


	//   ....[46]....
        /*0a58*/ 	.word	0x0000c780
        /*0a5c*/ 	.word	0x000000ff
        /*0a60*/ 	.word	0x00000000
        /*0a64*/ 	.short	0x0101
        /*0a66*/ 	.byte	0x04
	.zero		1


	//   ....[47]....
        /*0a68*/ 	.word	0x0000d080
        /*0a6c*/ 	.word	0x000000ff
        /*0a70*/ 	.word	0x00000000
        /*0a74*/ 	.short	0x0101
        /*0a76*/ 	.byte	0x04
	.zero		1


	//   ....[48]....
        /*0a78*/ 	.word	0x00011840
        /*0a7c*/ 	.word	0x00000013
        /*0a80*/ 	.word	0x00028c40
        /*0a84*/ 	.short	0x010a
        /*0a86*/ 	.byte	0x3f
	.zero		1


	//   ....[49]....
        /*0a88*/ 	.word	0x00011cf0
        /*0a8c*/ 	.word	0x00000013
        /*0a90*/ 	.word	0x00028c30
        /*0a94*/ 	.short	0x0107
        /*0a96*/ 	.byte	0x3f
	.zero		1


	//   ....[50]....
        /*0a98*/ 	.word	0x00011dd0
        /*0a9c*/ 	.word	0x00000013
        /*0aa0*/ 	.word	0x00028c30
        /*0aa4*/ 	.short	0x0101
        /*0aa6*/ 	.byte	0x3f
	.zero		1


	//   ....[51]....
        /*0aa8*/ 	.word	0x00012600
        /*0aac*/ 	.word	0x00000011
        /*0ab0*/ 	.word	0x00028c00
        /*0ab4*/ 	.short	0x0107
        /*0ab6*/ 	.byte	0x3f
	.zero		1


	//   ....[52]....
        /*0ab8*/ 	.word	0x000126f0
        /*0abc*/ 	.word	0x00000011
        /*0ac0*/ 	.word	0x00028c00
        /*0ac4*/ 	.short	0x0101
        /*0ac6*/ 	.byte	0x3f
	.zero		1


	//   ....[53]....
        /*0ac8*/ 	.word	0x00012710
        /*0acc*/ 	.word	0x00000011
        /*0ad0*/ 	.word	0x00028c20
        /*0ad4*/ 	.short	0x010a
        /*0ad6*/ 	.byte	0x3f
	.zero		1


	//   ....[54]....
        /*0ad8*/ 	.word	0x000127a0
        /*0adc*/ 	.word	0x00000013
        /*0ae0*/ 	.word	0x00028c60
        /*0ae4*/ 	.short	0x010a
        /*0ae6*/ 	.byte	0x3f
	.zero		1


	//   ....[55]....
        /*0ae8*/ 	.word	0x000130b0
        /*0aec*/ 	.word	0x00000013
        /*0af0*/ 	.word	0x00028c50
        /*0af4*/ 	.short	0x0107
        /*0af6*/ 	.byte	0x3f
	.zero		1


	//   ....[56]....
        /*0af8*/ 	.word	0x00013180
        /*0afc*/ 	.word	0x00000013
        /*0b00*/ 	.word	0x00028c50
        /*0b04*/ 	.short	0x0101
        /*0b06*/ 	.byte	0x3f
	.zero		1


	//   ....[57]....
        /*0b08*/ 	.word	0x00013500
        /*0b0c*/ 	.word	0x00000006
        /*0b10*/ 	.word	0x00028c40
        /*0b14*/ 	.short	0x010a
        /*0b16*/ 	.byte	0x3f
	.zero		1


	//   ....[58]....
        /*0b18*/ 	.word	0x00013820
        /*0b1c*/ 	.word	0x00000006
        /*0b20*/ 	.word	0x00028c30
        /*0b24*/ 	.short	0x0107
        /*0b26*/ 	.byte	0x3f
	.zero		1


	//   ....[59]....
        /*0b28*/ 	.word	0x000138e0
        /*0b2c*/ 	.word	0x00000006
        /*0b30*/ 	.word	0x00028c30
        /*0b34*/ 	.short	0x0101
        /*0b36*/ 	.byte	0x3f
	.zero		1


	//   ....[60]....
        /*0b38*/ 	.word	0x00013910
        /*0b3c*/ 	.word	0x00000006
        /*0b40*/ 	.word	0x00028c60
        /*0b44*/ 	.short	0x010a
        /*0b46*/ 	.byte	0x3f
	.zero		1


	//   ....[61]....
        /*0b48*/ 	.word	0x00013fc0
        /*0b4c*/ 	.word	0x00000006
        /*0b50*/ 	.word	0x00028c50
        /*0b54*/ 	.short	0x0107
        /*0b56*/ 	.byte	0x3f
	.zero		1


	//   ....[62]....
        /*0b58*/ 	.word	0x00014080
        /*0b5c*/ 	.word	0x00000006
        /*0b60*/ 	.word	0x00028c50
        /*0b64*/ 	.short	0x0101
        /*0b66*/ 	.byte	0x3f
	.zero		1


	//   ....[63]....
        /*0b68*/ 	.word	0x00015310
        /*0b6c*/ 	.word	0x00000007
        /*0b70*/ 	.word	0x00028c20
        /*0b74*/ 	.short	0x010a
        /*0b76*/ 	.byte	0x3f
	.zero		1


	//   ....[64]....
        /*0b78*/ 	.word	0x00015490
        /*0b7c*/ 	.word	0x00000005
        /*0b80*/ 	.word	0x00028c40
        /*0b84*/ 	.short	0x010a
        /*0b86*/ 	.byte	0x3f
	.zero		1


	//   ....[65]....
        /*0b88*/ 	.word	0x00015530
        /*0b8c*/ 	.word	0x00000003
        /*0b90*/ 	.word	0x00028c40
        /*0b94*/ 	.short	0x010a
        /*0b96*/ 	.byte	0x3f
	.zero		1


	//   ....[66]....
        /*0b98*/ 	.word	0x00015570
        /*0b9c*/ 	.word	0x00000005
        /*0ba0*/ 	.word	0x00028c60
        /*0ba4*/ 	.short	0x010a
        /*0ba6*/ 	.byte	0x3f
	.zero		1


	//   ....[67]....
        /*0ba8*/ 	.word	0x000155b0
        /*0bac*/ 	.word	0x00000003
        /*0bb0*/ 	.word	0x00028c60
        /*0bb4*/ 	.short	0x010a
        /*0bb6*/ 	.byte	0x3f
	.zero		1


	//   ....[68]....
        /*0bb8*/ 	.word	0x00015620
        /*0bbc*/ 	.word	0x00000003
        /*0bc0*/ 	.word	0x00028c50
        /*0bc4*/ 	.short	0x010a
        /*0bc6*/ 	.byte	0x3f
	.zero		1


	//   ....[69]....
        /*0bc8*/ 	.word	0x00015680
        /*0bcc*/ 	.word	0x00000003
        /*0bd0*/ 	.word	0x00028c50
        /*0bd4*/ 	.short	0x010a
        /*0bd6*/ 	.byte	0x3f
	.zero		1


	//   ....[70]....
        /*0bd8*/ 	.word	0x000156e0
        /*0bdc*/ 	.word	0x00000003
        /*0be0*/ 	.word	0x00028c00
        /*0be4*/ 	.short	0x010a
        /*0be6*/ 	.byte	0x3f
	.zero		1


	//   ....[71]....
        /*0be8*/ 	.word	0x00015730
        /*0bec*/ 	.word	0x00000007
        /*0bf0*/ 	.word	0x00028c30
        /*0bf4*/ 	.short	0x010a
        /*0bf6*/ 	.byte	0x3f
	.zero		1


	//   ....[72]....
        /*0bf8*/ 	.word	0x00015780
        /*0bfc*/ 	.word	0x00000007
        /*0c00*/ 	.word	0x00028c50
        /*0c04*/ 	.short	0x010a
        /*0c06*/ 	.byte	0x3f
	.zero		1


	//   ....[73]....
        /*0c08*/ 	.word	0x000157e0
        /*0c0c*/ 	.word	0x00000006
        /*0c10*/ 	.word	0x00028c30
        /*0c14*/ 	.short	0x010a
        /*0c16*/ 	.byte	0x3f
	.zero		1


	//   ....[74]....
        /*0c18*/ 	.word	0x00015840
        /*0c1c*/ 	.word	0x00000008
        /*0c20*/ 	.word	0x00028c50
        /*0c24*/ 	.short	0x010a
        /*0c26*/ 	.byte	0x3f
	.zero		1


	//   ....[75]....
        /*0c28*/ 	.word	0x000158a0
        /*0c2c*/ 	.word	0x00000006
        /*0c30*/ 	.word	0x00028c30
        /*0c34*/ 	.short	0x010a
        /*0c36*/ 	.byte	0x3f
	.zero		1


	//   ....[76]....
        /*0c38*/ 	.word	0x00015900
        /*0c3c*/ 	.word	0x00000008
        /*0c40*/ 	.word	0x00028c50
        /*0c44*/ 	.short	0x010a
        /*0c46*/ 	.byte	0x3f
	.zero		1


	//   ....[77]....
        /*0c48*/ 	.word	0x00015a20
        /*0c4c*/ 	.word	0x00000013
        /*0c50*/ 	.word	0x00028c40
        /*0c54*/ 	.short	0x010a
        /*0c56*/ 	.byte	0x3f
	.zero		1


	//   ....[78]....
        /*0c58*/ 	.word	0x000164c0
        /*0c5c*/ 	.word	0x00000011
        /*0c60*/ 	.word	0x00028c20
        /*0c64*/ 	.short	0x010a
        /*0c66*/ 	.byte	0x3f
	.zero		1


	//   ....[79]....
        /*0c68*/ 	.word	0x00016510
        /*0c6c*/ 	.word	0x00000013
        /*0c70*/ 	.word	0x00028c60
        /*0c74*/ 	.short	0x010a
        /*0c76*/ 	.byte	0x3f
	.zero		1


	//   ....[80]....
        /*0c78*/ 	.word	0x00016e10
        /*0c7c*/ 	.word	0x00000006
        /*0c80*/ 	.word	0x00028c40
        /*0c84*/ 	.short	0x010a
        /*0c86*/ 	.byte	0x3f
	.zero		1


	//   ....[81]....
        /*0c88*/ 	.word	0x000172d0
        /*0c8c*/ 	.word	0x00000006
        /*0c90*/ 	.word	0x00028c60
        /*0c94*/ 	.short	0x010a
        /*0c96*/ 	.byte	0x3f
	.zero		1


	//   ....[82]....
        /*0c98*/ 	.word	0x00018460
        /*0c9c*/ 	.word	0x00000007
        /*0ca0*/ 	.word	0x00028c20
        /*0ca4*/ 	.short	0x010a
        /*0ca6*/ 	.byte	0x3f
	.zero		1


	//   ....[83]....
        /*0ca8*/ 	.word	0x00018600
        /*0cac*/ 	.word	0x00000005
        /*0cb0*/ 	.word	0x00028c40
        /*0cb4*/ 	.short	0x010a
        /*0cb6*/ 	.byte	0x3f
	.zero		1


	//   ....[84]....
        /*0cb8*/ 	.word	0x00018650
        /*0cbc*/ 	.word	0x00000003
        /*0cc0*/ 	.word	0x00028c40
        /*0cc4*/ 	.short	0x010a
        /*0cc6*/ 	.byte	0x3f
	.zero		1


	//   ....[85]....
        /*0cc8*/ 	.word	0x000186a0
        /*0ccc*/ 	.word	0x00000005
        /*0cd0*/ 	.word	0x00028c60
        /*0cd4*/ 	.short	0x010a
        /*0cd6*/ 	.byte	0x3f
	.zero		1


	//----- nvinfo : EIATTR_NUM_MBARRIERS
	.align		4
.L_552:
        /*0cd8*/ 	.byte	0x03, 0x38
        /*0cda*/ 	.short	0x0016


	//----- nvinfo : EIATTR_EXIT_INSTR_OFFSETS
	.align		4
        /*0cdc*/ 	.byte	0x04, 0x1c
        /*0cde*/ 	.short	(.L_554 - .L_553)


	//   ....[0]....
.L_553:
        /*0ce0*/ 	.word	0x00000970


	//   ....[1]....
        /*0ce4*/ 	.word	0x0000f2e0


	//   ....[2]....
        /*0ce8*/ 	.word	0x00015600


	//----- nvinfo : EIATTR_MAX_THREADS
	.align		4
.L_554:
        /*0cec*/ 	.byte	0x04, 0x05
        /*0cee*/ 	.short	(.L_556 - .L_555)
.L_555:
        /*0cf0*/ 	.word	0x00000180
        /*0cf4*/ 	.word	0x00000001
        /*0cf8*/ 	.word	0x00000001


	//----- nvinfo : EIATTR_CRS_STACK_SIZE
	.align		4
.L_556:
        /*0cfc*/ 	.byte	0x04, 0x1e
        /*0cfe*/ 	.short	(.L_558 - .L_557)
.L_557:
        /*0d00*/ 	.word	0x00000000


	//----- nvinfo : EIATTR_CBANK_PARAM_SIZE
	.align		4
.L_558:
        /*0d04*/ 	.byte	0x03, 0x19
        /*0d06*/ 	.short	0x0af0


	//----- nvinfo : EIATTR_PARAM_CBANK
	.align		4
        /*0d08*/ 	.byte	0x04, 0x0a
        /*0d0a*/ 	.short	(.L_560 - .L_559)
	.align		4
.L_559:
        /*0d0c*/ 	.word	index@(.nv.constant0._ZN7cutlass13device_kernelIN5flash11enable_sm90INS1_16FlashAttnFwdSm90INS1_25CollectiveMainloopFwdSm90ILi2EN4cute5tupleIJNS5_1CILi1EEES8_S8_EEENS6_IJNS7_ILi64EEESA_SA_EEELi512ENS_10bfloat16_tEfNS_4arch4Sm90ELb1ELb0ELb1ELb1ELb1ELb0ELb0ELb0ELb0ELb1ELb1ELb0EEENS1_21CollectiveEpilogueFwdINS6_IJSA_NS7_ILi512EEESA_EEES9_SC_SE_Li256ELb1ELb1ELb1ELb0EEENS1_36VarlenDynamicPersistentTileSchedulerILi64ELi64ELi256ELi128ELb1ELb1ELb1ELb1ELb1ELb1EEEEEEEEEvNT_6ParamsE)
        /*0d10*/ 	.short	0x0210
        /*0d12*/ 	.short	0x0af0


	//----- nvinfo : EIATTR_SW_WAR
	.align		4
.L_560:
        /*0d14*/ 	.byte	0x04, 0x36
        /*0d16*/ 	.short	(.L_562 - .L_561)
.L_561:
        /*0d18*/ 	.word	0x00000008
.L_562:


//--------------------- .nv.info._ZN7cutlass13device_kernelIN5flash11enable_sm90INS1_16FlashAttnFwdSm90INS1_25CollectiveMainloopFwdSm90ILi2EN4cute5tupleIJNS5_1CILi1EEES8_S8_EEENS6_IJNS7_ILi64EEESA_SA_EEELi512ENS_10bfloat16_tEfNS_4arch4Sm90ELb1ELb0ELb1ELb1ELb1ELb1ELb0ELb0ELb0ELb1ELb1ELb0EEENS1_21CollectiveEpilogueFwdINS6_IJSA_NS7_ILi512EEESA_EEES9_SC_SE_Li256ELb1ELb1ELb1ELb0EEENS1_36VarlenDynamicPersistentTileSchedulerILi64ELi64ELi256ELi128ELb1ELb1ELb1ELb1ELb1ELb1EEEEEEEEEvNT_6ParamsE --------------------------
	.section	.nv.info._ZN7cutlass13device_kernelIN5flash11enable_sm90INS1_16FlashAttnFwdSm90INS1_25CollectiveMainloopFwdSm90ILi2EN4cute5tupleIJNS5_1CILi1EEES8_S8_EEENS6_IJNS7_ILi64EEESA_SA_EEELi512ENS_10bfloat16_tEfNS_4arch4Sm90ELb1ELb0ELb1ELb1ELb1ELb1ELb0ELb0ELb0ELb1ELb1ELb0EEENS1_21CollectiveEpilogueFwdINS6_IJSA_NS7_ILi512EEESA_EEES9_SC_SE_Li256ELb1ELb1ELb1ELb0EEENS1_36VarlenDynamicPersistentTileSchedulerILi64ELi64ELi256ELi128ELb1ELb1ELb1ELb1ELb1ELb1EEEEEEEEEvNT_6ParamsE,"",@"SHT_CUDA_INFO"
	.sectionflags	@""
	.align	4


	//----- nvinfo : EIATTR_CUDA_API_VERSION
	.align		4
        /*0000*/ 	.byte	0x04, 0x37
        /*0002*/ 	.short	(.L_564 - .L_563)
.L_563:
        /*0004*/ 	.word	0x00000082


	//----- nvinfo : EIATTR_KPARAM_INFO
	.align		4
.L_564:
        /*0008*/ 	.byte	0x04, 0x17
        /*000a*/ 	.short	(.L_566 - .L_565)
.L_565:
        /*000c*/ 	.word	0x00000000
        /*0010*/ 	.short	0x0000
        /*0012*/ 	.short	0x0070
        /*0014*/ 	.byte	0x00, 0xf0, 0x01, 0x2a


	//----- nvinfo : EIATTR_SPARSE_MMA_MASK
	.align		4
.L_566:
        /*0018*/ 	.byte	0x03, 0x50
        /*001a*/ 	.short	0x0000


	//----- nvinfo : EIATTR_MAXREG_COUNT
	.align		4
        /*001c*/ 	.byte	0x03, 0x1b
        /*001e*/ 	.short	0x00a8


	//----- nvinfo : EIATTR_NUM_BARRIERS
	.align		4
        /*0020*/ 	.byte	0x02, 0x4c
        /*0022*/ 	.byte	0x10
	.zero		1


	//----- nvinfo : EIATTR_EXTERNS
	.align		4
        /*0024*/ 	.byte	0x04, 0x0f
        /*0026*/ 	.short	(.L_568 - .L_567)


	//   ....[0]....
	.align		4
.L_567:
        /*0028*/ 	.word	index@(__assertfail)


	//----- nvinfo : EIATTR_ANNOTATIONS
	.align		4
.L_568:
        /*002c*/ 	.byte	0x04, 0x55
        /*002e*/ 	.short	(.L_570 - .L_569)


	//   ....[0]....
.L_569:
        /* <DEDUP_REMOVED lines=55> */


	//----- nvinfo : EIATTR_MERCURY_ISA_VERSION
	.align		4
.L_570:
        /*0388*/ 	.byte	0x03, 0x5f
        /*038a*/ 	.short	0x0101


	//----- nvinfo : EIATTR_UNUSED_LOAD_BYTE_OFFSET
	.align		4
        /*038c*/ 	.byte	0x04, 0x44
        /*038e*/ 	.short	(.L_572 - .L_571)


	//   ....[0]....
.L_571:
        /*0390*/ 	.word	0x00000a20
        /*0394*/ 	.word	0x0000fff0


	//   ....[1]....
        /*0398*/ 	.word	0x00011800
        /*039c*/ 	.word	0x0000fff0


	//----- nvinfo : EIATTR_INT_WARP_WIDE_INSTR_OFFSETS
	.align		4
.L_572:
        /*03a0*/ 	.byte	0x04, 0x31
        /*03a2*/ 	.short	(.L_574 - .L_573)


	//   ....[0]....
.L_573:
        /*03a4*/ 	.word	0x00000130


	//   ....[1]....
        /*03a8*/ 	.word	0x00000170


	//   ....[2]....
        /*03ac*/ 	.word	0x000001e0


	//   ....[3]....
        /*03b0*/ 	.word	0x00019fe0


	//   ....[4]....
        /*03b4*/ 	.word	0x0001a070


	//   ....[5]....
        /*03b8*/ 	.word	0x0001d550


	//   ....[6]....
        /*03bc*/ 	.word	0x0001d5e0


	//----- nvinfo : EIATTR_COOP_GROUP_MASK_REGIDS
	.align		4
.L_574:
        /*03c0*/ 	.byte	0x04, 0x29
        /*03c2*/ 	.short	(.L_576 - .L_575)


	//   ....[0]....
.L_575:
        /*03c4*/ 	.word	0xffffffff


	//   ....[1]....
        /*03c8*/ 	.word	0xffffffff


	//   ....[2]....
        /*03cc*/ 	.word	0xffffffff


	//   ....[3]....
        /*03d0*/ 	.word	0xffffffff


	//   ....[4]....
        /*03d4*/ 	.word	0xffffffff


	//   ....[5]....
        /*03d8*/ 	.word	0xffffffff


	//   ....[6]....
        /*03dc*/ 	.word	0xffffffff


	//   ....[7]....
        /*03e0*/ 	.word	0xffffffff


	//   ....[8]....
        /*03e4*/ 	.word	0xffffffff


	//   ....[9]....
        /*03e8*/ 	.word	0xffffffff


	//   ....[10]....
        /*03ec*/ 	.word	0xffffffff


	//   ....[11]....
        /*03f0*/ 	.word	0xffffffff


	//   ....[12]....
        /*03f4*/ 	.word	0xffffffff


	//   ....[13]....
        /*03f8*/ 	.word	0xffffffff


	//   ....[14]....
        /*03fc*/ 	.word	0xffffffff


	//   ....[15]....
        /*0400*/ 	.word	0xffffffff


	//   ....[16]....
        /*0404*/ 	.word	0xffffffff


	//   ....[17]....
        /*0408*/ 	.word	0xffffffff


	//   ....[18]....
        /*040c*/ 	.word	0xffffffff


	//   ....[19]....
        /*0410*/ 	.word	0xffffffff


	//   ....[20]....
        /*0414*/ 	.word	0xffffffff


	//   ....[21]....
        /*0418*/ 	.word	0xffffffff


	//   ....[22]....
        /*041c*/ 	.word	0xffffffff


	//   ....[23]....
        /*0420*/ 	.word	0xffffffff


	//   ....[24]....
        /*0424*/ 	.word	0xffffffff


	//   ....[25]....
        /*0428*/ 	.word	0xffffffff


	//   ....[26]....
        /*042c*/ 	.word	0xffffffff


	//   ....[27]....
        /*0430*/ 	.word	0xffffffff


	//   ....[28]....
        /*0434*/ 	.word	0xffffffff


	//   ....[29]....
        /*0438*/ 	.word	0xffffffff


	//   ....[30]....
        /*043c*/ 	.word	0xffffffff


	//   ....[31]....
        /*0440*/ 	.word	0xffffffff


	//   ....[32]....
        /*0444*/ 	.word	0xffffffff


	//   ....[33]....
        /*0448*/ 	.word	0xffffffff


	//   ....[34]....
        /*044c*/ 	.word	0xffffffff


	//   ....[35]....
        /*0450*/ 	.word	0xffffffff


	//   ....[36]....
        /*0454*/ 	.word	0xffffffff


	//   ....[37]....
        /*0458*/ 	.word	0xffffffff


	//   ....[38]....
        /*045c*/ 	.word	0xffffffff


	//   ....[39]....
        /*0460*/ 	.word	0xffffffff


	//   ....[40]....
        /*0464*/ 	.word	0xffffffff


	//   ....[41]....
        /*0468*/ 	.word	0xffffffff


	//   ....[42]....
        /*046c*/ 	.word	0xffffffff


	//   ....[43]....
        /*0470*/ 	.word	0xffffffff


	//   ....[44]....
        /*0474*/ 	.word	0xffffffff


	//   ....[45]....
        /*0478*/ 	.word	0xffffffff


	//   ....[46]....
        /*047c*/ 	.word	0xffffffff


	//   ....[47]....
        /*0480*/ 	.word	0xffffffff


	//   ....[48]....
        /*0484*/ 	.word	0xffffffff


	//   ....[49]....
        /*0488*/ 	.word	0xffffffff


	//   ....[50]....
        /*048c*/ 	.word	0xffffffff


	//   ....[51]....
        /*0490*/ 	.word	0xffffffff


	//   ....[52]....
        /*0494*/ 	.word	0xffffffff


	//   ....[53]....
        /*0498*/ 	.word	0xffffffff


	//   ....[54]....
        /*049c*/ 	.word	0xffffffff


	//   ....[55]....
        /*04a0*/ 	.word	0xffffffff


	//   ....[56]....
        /*04a4*/ 	.word	0xffffffff


	//   ....[57]....
        /*04a8*/ 	.word	0xffffffff


	//   ....[58]....
        /*04ac*/ 	.word	0xffffffff


	//   ....[59]....
        /*04b0*/ 	.word	0xffffffff


	//   ....[60]....
        /*04b4*/ 	.word	0xffffffff


	//   ....[61]....
        /*04b8*/ 	.word	0xffffffff


	//   ....[62]....
        /*04bc*/ 	.word	0xffffffff


	//   ....[63]....
        /*04c0*/ 	.word	0xffffffff


	//   ....[64]....
        /*04c4*/ 	.word	0xffffffff


	//   ....[65]....
        /*04c8*/ 	.word	0xffffffff


	//   ....[66]....
        /*04cc*/ 	.word	0xffffffff


	//   ....[67]....
        /*04d0*/ 	.word	0xffffffff


	//   ....[68]....
        /*04d4*/ 	.word	0xffffffff


	//   ....[69]....
        /*04d8*/ 	.word	0xffffffff


	//   ....[70]....
        /*04dc*/ 	.word	0xffffffff


	//   ....[71]....
        /*04e0*/ 	.word	0xffffffff


	//   ....[72]....
        /*04e4*/ 	.word	0xffffffff


	//   ....[73]....
        /*04e8*/ 	.word	0xffffffff


	//   ....[74]....
        /*04ec*/ 	.word	0xffffffff


	//   ....[75]....
        /*04f0*/ 	.word	0xffffffff


	//   ....[76]....
        /*04f4*/ 	.word	0xffffffff


	//   ....[77]....
        /*04f8*/ 	.word	0xffffffff


	//   ....[78]....
        /*04fc*/ 	.word	0xffffffff


	//   ....[79]....
        /*0500*/ 	.word	0xffffffff


	//   ....[80]....
        /*0504*/ 	.word	0xffffffff


	//   ....[81]....
        /*0508*/ 	.word	0xffffffff


	//   ....[82]....
        /*050c*/ 	.word	0xffffffff


	//   ....[83]....
        /*0510*/ 	.word	0xffffffff


	//   ....[84]....
        /*0514*/ 	.word	0xffffffff


	//   ....[85]....
        /*0518*/ 	.word	0xffffffff


	//   ....[86]....
        /*051c*/ 	.word	0xffffffff


	//   ....[87]....
        /*0520*/ 	.word	0xffffffff


	//   ....[88]....
        /*0524*/ 	.word	0xffffffff


	//   ....[89]....
        /*0528*/ 	.word	0xffffffff


	//   ....[90]....
        /*052c*/ 	.word	0xffffffff


	//   ....[91]....
        /*0530*/ 	.word	0xffffffff


	//   ....[92]....
        /*0534*/ 	.word	0xffffffff


	//   ....[93]....
        /*0538*/ 	.word	0xffffffff


	//   ....[94]....
        /*053c*/ 	.word	0xffffffff


	//   ....[95]....
        /*0540*/ 	.word	0xffffffff


	//   ....[96]....
        /*0544*/ 	.word	0xffffffff


	//   ....[97]....
        /*0548*/ 	.word	0xffffffff


	//   ....[98]....
        /*054c*/ 	.word	0xffffffff


	//   ....[99]....
        /*0550*/ 	.word	0xffffffff


	//   ....[100]....
        /*0554*/ 	.word	0xffffffff


	//   ....[101]....
        /*0558*/ 	.word	0xffffffff


	//   ....[102]....
        /*055c*/ 	.word	0xffffffff


	//   ....[103]....
        /*0560*/ 	.word	0xffffffff


	//   ....[104]....
        /*0564*/ 	.word	0xffffffff


	//   ....[105]....
        /*0568*/ 	.word	0xffffffff


	//   ....[106]....
        /*056c*/ 	.word	0xffffffff


	//   ....[107]....
        /*0570*/ 	.word	0xffffffff


	//   ....[108]....
        /*0574*/ 	.word	0xffffffff


	//   ....[109]....
        /*0578*/ 	.word	0xffffffff


	//   ....[110]....
        /*057c*/ 	.word	0xffffffff


	//   ....[111]....
        /*0580*/ 	.word	0xffffffff


	//   ....[112]....
        /*0584*/ 	.word	0xffffffff


	//   ....[113]....
        /*0588*/ 	.word	0xffffffff


	//   ....[114]....
        /*058c*/ 	.word	0xffffffff


	//   ....[115]....
        /*0590*/ 	.word	0xffffffff


	//   ....[116]....
        /*0594*/ 	.word	0xffffffff


	//   ....[117]....
        /*0598*/ 	.word	0xffffffff


	//   ....[118]....
        /*059c*/ 	.word	0xffffffff


	//   ....[119]....
        /*05a0*/ 	.word	0xffffffff


	//   ....[120]....
        /*05a4*/ 	.word	0xffffffff


	//   ....[121]....
        /*05a8*/ 	.word	0xffffffff


	//   ....[122]....
        /*05ac*/ 	.word	0xffffffff


	//   ....[123]....
        /*05b0*/ 	.word	0xffffffff


	//   ....[124]....
        /*05b4*/ 	.word	0xffffffff


	//   ....[125]....
        /*05b8*/ 	.word	0xffffffff


	//   ....[126]....
        /*05bc*/ 	.word	0xffffffff


	//   ....[127]....
        /*05c0*/ 	.word	0xffffffff


	//   ....[128]....
        /*05c4*/ 	.word	0xffffffff


	//   ....[129]....
        /*05c8*/ 	.word	0xffffffff


	//   ....[130]....
        /*05cc*/ 	.word	0xffffffff


	//   ....[131]....
        /*05d0*/ 	.word	0xffffffff


	//   ....[132]....
        /*05d4*/ 	.word	0xffffffff


	//   ....[133]....
        /*05d8*/ 	.word	0xffffffff


	//   ....[134]....
        /*05dc*/ 	.word	0xffffffff


	//   ....[135]....
        /*05e0*/ 	.word	0xffffffff


	//   ....[136]....
        /*05e4*/ 	.word	0xffffffff


	//   ....[137]....
        /*05e8*/ 	.word	0xffffffff


	//   ....[138]....
        /*05ec*/ 	.word	0xffffffff


	//   ....[139]....
        /*05f0*/ 	.word	0xffffffff


	//   ....[140]....
        /*05f4*/ 	.word	0xffffffff


	//   ....[141]....
        /*05f8*/ 	.word	0xffffffff


	//   ....[142]....
        /*05fc*/ 	.word	0xffffffff


	//   ....[143]....
        /*0600*/ 	.word	0xffffffff


	//   ....[144]....
        /*0604*/ 	.word	0xffffffff


	//   ....[145]....
        /*0608*/ 	.word	0xffffffff


	//   ....[146]....
        /*060c*/ 	.word	0xffffffff


	//   ....[147]....
        /*0610*/ 	.word	0xffffffff


	//   ....[148]....
        /*0614*/ 	.word	0xffffffff


	//   ....[149]....
        /*0618*/ 	.word	0xffffffff


	//   ....[150]....
        /*061c*/ 	.word	0x0500000f


	//   ....[151]....
        /*0620*/ 	.word	0x0500000f


	//   ....[152]....
        /*0624*/ 	.word	0x0500000f


	//   ....[153]....
        /*0628*/ 	.word	0x0500000f


	//   ....[154]....
        /*062c*/ 	.word	0x0500000f


	//   ....[155]....
        /*0630*/ 	.word	0x0500000f


	//   ....[156]....
        /*0634*/ 	.word	0x0500000f


	//   ....[157]....
        /*0638*/ 	.word	0x0500000f


	//   ....[158]....
        /*063c*/ 	.word	0x0500000f


	//   ....[159]....
        /*0640*/ 	.word	0x0500000f


	//   ....[160]....
        /*0644*/ 	.word	0x0500000f


	//   ....[161]....
        /*0648*/ 	.word	0x0500000f


	//   ....[162]....
        /*064c*/ 	.word	0x0500000f


	//   ....[163]....
        /*0650*/ 	.word	0x0500000f


	//   ....[164]....
        /*0654*/ 	.word	0x0500000f


	//   ....[165]....
        /*0658*/ 	.word	0x0500000f


	//   ....[166]....
        /*065c*/ 	.word	0x0500000f


	//   ....[167]....
        /*0660*/ 	.word	0x0500000f


	//   ....[168]....
        /*0664*/ 	.word	0x0500000f


	//   ....[169]....
        /*0668*/ 	.word	0x0500000f


	//   ....[170]....
        /*066c*/ 	.word	0x0500000f


	//   ....[171]....
        /*0670*/ 	.word	0x0500000f


	//   ....[172]....
        /*0674*/ 	.word	0x0500000f


	//   ....[173]....
        /*0678*/ 	.word	0x0500000f


	//   ....[174]....
        /*067c*/ 	.word	0x0500000f


	//   ....[175]....
        /*0680*/ 	.word	0x0500000f


	//   ....[176]....
        /*0684*/ 	.word	0x0500000f


	//   ....[177]....
        /*0688*/ 	.word	0x0500000f


	//   ....[178]....
        /*068c*/ 	.word	0x0500000f


	//   ....[179]....
        /*0690*/ 	.word	0x0500000f


	//   ....[180]....
        /*0694*/ 	.word	0x0500000f


	//   ....[181]....
        /*0698*/ 	.word	0x0500000f


	//   ....[182]....
        /*069c*/ 	.word	0x0500000f


	//   ....[183]....
        /*06a0*/ 	.word	0x0500000f


	//   ....[184]....
        /*06a4*/ 	.word	0x0500000f


	//   ....[185]....
        /*06a8*/ 	.word	0x0500000f


	//   ....[186]....
        /*06ac*/ 	.word	0x0500000f


	//   ....[187]....
        /*06b0*/ 	.word	0x0500000f


	//   ....[188]....
        /*06b4*/ 	.word	0x0500000f


	//   ....[189]....
        /*06b8*/ 	.word	0x0500000f


	//   ....[190]....
        /*06bc*/ 	.word	0x0500000f


	//   ....[191]....
        /*06c0*/ 	.word	0x0500000f


	//   ....[192]....
        /*06c4*/ 	.word	0x0500000f


	//   ....[193]....
        /*06c8*/ 	.word	0x0500000f


	//   ....[194]....
        /*06cc*/ 	.word	0x0500000f


	//   ....[195]....
        /*06d0*/ 	.word	0x0500000f


	//   ....[196]....
        /*06d4*/ 	.word	0x0500000f


	//   ....[197]....
        /*06d8*/ 	.word	0x0500000f


	//   ....[198]....
        /*06dc*/ 	.word	0x0500000f


	//   ....[199]....
        /*06e0*/ 	.word	0x0500000f


	//   ....[200]....
        /*06e4*/ 	.word	0x0500000f


	//   ....[201]....
        /*06e8*/ 	.word	0x0500000f


	//   ....[202]....
        /*06ec*/ 	.word	0x0500000f


	//   ....[203]....
        /*06f0*/ 	.word	0x0500000f


	//   ....[204]....
        /*06f4*/ 	.word	0x0500000f


	//   ....[205]....
        /*06f8*/ 	.word	0x0500000f


	//   ....[206]....
        /*06fc*/ 	.word	0x0500000f


	//   ....[207]....
        /*0700*/ 	.word	0x0500000f


	//   ....[208]....
        /*0704*/ 	.word	0x0500000f


	//   ....[209]....
        /*0708*/ 	.word	0x0500000f


	//   ....[210]....
        /*070c*/ 	.word	0x0500000f


	//   ....[211]....
        /*0710*/ 	.word	0x0500000f


	//   ....[212]....
        /*0714*/ 	.word	0x0500000f


	//   ....[213]....
        /*0718*/ 	.word	0x0500000f


	//   ....[214]....
        /*071c*/ 	.word	0x0500000f


	//   ....[215]....
        /*0720*/ 	.word	0x0500000f


	//   ....[216]....
        /*0724*/ 	.word	0x0500000f


	//   ....[217]....
        /*0728*/ 	.word	0x0500000f


	//   ....[218]....
        /*072c*/ 	.word	0x0500000f


	//   ....[219]....
        /*0730*/ 	.word	0x0500000f


	//   ....[220]....
        /*0734*/ 	.word	0x0500000f


	//   ....[221]....
        /*0738*/ 	.word	0x0500000f


	//   ....[222]....
        /*073c*/ 	.word	0x0500000f


	//   ....[223]....
        /*0740*/ 	.word	0x0500000f


	//   ....[224]....
        /*0744*/ 	.word	0x0500000f


	//   ....[225]....
        /*0748*/ 	.word	0x0500000f


	//   ....[226]....
        /*074c*/ 	.word	0x0500000f


	//   ....[227]....
        /*0750*/ 	.word	0x0500000f


	//   ....[228]....
        /*0754*/ 	.word	0x0500000f


	//   ....[229]....
        /*0758*/ 	.word	0x0500000f


	//   ....[230]....
        /*075c*/ 	.word	0x0500000f


	//   ....[231]....
        /*0760*/ 	.word	0x0500000f


	//   ....[232]....
        /*0764*/ 	.word	0x0500000f


	//----- nvinfo : EIATTR_COOP_GROUP_INSTR_OFFSETS
	.align		4
.L_576:
        /*0768*/ 	.byte	0x04, 0x28
        /*076a*/ 	.short	(.L_578 - .L_577)


	//   ....[0]....
.L_577:
        /*076c*/ 	.word	0x00000060


	//   ....[1]....
        /*0770*/ 	.word	0x00000140


	//   ....[2]....
        /*0774*/ 	.word	0x00000190


	//   ....[3]....
        /*0778*/ 	.word	0x00000380


	//   ....[4]....
        /*077c*/ 	.word	0x000004e0


	//   ....[5]....
        /*0780*/ 	.word	0x00000600


	//   ....[6]....
        /*0784*/ 	.word	0x00000760


	//   ....[7]....
        /*0788*/ 	.word	0x000031d0


	//   ....[8]....
        /*078c*/ 	.word	0x000031e0


	//   ....[9]....
        /*0790*/ 	.word	0x00003c70


	//   ....[10]....
        /*0794*/ 	.word	0x00003c80


	//   ....[11]....
        /*0798*/ 	.word	0x00004680


	//   ....[12]....
        /*079c*/ 	.word	0x00004690


	//   ....[13]....
        /*07a0*/ 	.word	0x00004a50


	//   ....[14]....
        /*07a4*/ 	.word	0x00004a60


	//   ....[15]....
        /*07a8*/ 	.word	0x00005ad0


	//   ....[16]....
        /*07ac*/ 	.word	0x00007ca0


	//   ....[17]....
        /*07b0*/ 	.word	0x00008410


	//   ....[18]....
        /*07b4*/ 	.word	0x00008420


	//   ....[19]....
        /*07b8*/ 	.word	0x00008430


	//   ....[20]....
        /*07bc*/ 	.word	0x00008440


	//   ....[21]....
        /*07c0*/ 	.word	0x00008760


	//   ....[22]....
        /*07c4*/ 	.word	0x00008770


	//   ....[23]....
        /*07c8*/ 	.word	0x00008780


	//   ....[24]....
        /*07cc*/ 	.word	0x00008790


	//   ....[25]....
        /*07d0*/ 	.word	0x00009ae0


	//   ....[26]....
        /*07d4*/ 	.word	0x00009b00


	//   ....[27]....
        /*07d8*/ 	.word	0x00009b10


	//   ....[28]....
        /*07dc*/ 	.word	0x00009b20


	//   ....[29]....
        /*07e0*/ 	.word	0x00009c00


	//   ....[30]....
        /*07e4*/ 	.word	0x00009c20


	//   ....[31]....
        /*07e8*/ 	.word	0x00009c30


	//   ....[32]....
        /*07ec*/ 	.word	0x00009cb0


	//   ....[33]....
        /*07f0*/ 	.word	0x0000b5b0


	//   ....[34]....
        /*07f4*/ 	.word	0x0000b5c0


	//   ....[35]....
        /*07f8*/ 	.word	0x0000ba60


	//   ....[36]....
        /*07fc*/ 	.word	0x0000bb90


	//   ....[37]....
        /*0800*/ 	.word	0x0000bef0


	//   ....[38]....
        /*0804*/ 	.word	0x0000bff0


	//   ....[39]....
        /*0808*/ 	.word	0x0000c950


	//   ....[40]....
        /*080c*/ 	.word	0x0000d0d0


	//   ....[41]....
        /*0810*/ 	.word	0x0000d120


	//   ....[42]....
        /*0814*/ 	.word	0x0000d7c0


	//   ....[43]....
        /*0818*/ 	.word	0x0000d7e0


	//   ....[44]....
        /*081c*/ 	.word	0x0000dff0


	//   ....[45]....
        /*0820*/ 	.word	0x0000e0e0


	//   ....[46]....
        /*0824*/ 	.word	0x0000ed90


	//   ....[47]....
        /*0828*/ 	.word	0x0000f690


	//   ....[48]....
        /*082c*/ 	.word	0x0000f6f0


	//   ....[49]....
        /*0830*/ 	.word	0x0000ff00


	//   ....[50]....
        /*0834*/ 	.word	0x0000ff70


	//   ....[51]....
        /*0838*/ 	.word	0x00010c20


	//   ....[52]....
        /*083c*/ 	.word	0x00010d30


	//   ....[53]....
        /*0840*/ 	.word	0x00010d50


	//   ....[54]....
        /*0844*/ 	.word	0x00010ec0


	//   ....[55]....
        /*0848*/ 	.word	0x00011090


	//   ....[56]....
        /*084c*/ 	.word	0x00012540


	//   ....[57]....
        /*0850*/ 	.word	0x000128e0


	//   ....[58]....
        /*0854*/ 	.word	0x000128f0


	//   ....[59]....
        /*0858*/ 	.word	0x00012900


	//   ....[60]....
        /*085c*/ 	.word	0x00012910


	//   ....[61]....
        /*0860*/ 	.word	0x00013640


	//   ....[62]....
        /*0864*/ 	.word	0x00013660


	//   ....[63]....
        /*0868*/ 	.word	0x00013900


	//   ....[64]....
        /*086c*/ 	.word	0x00013920


	//   ....[65]....
        /*0870*/ 	.word	0x00014240


	//   ....[66]....
        /*0874*/ 	.word	0x00014280


	//   ....[67]....
        /*0878*/ 	.word	0x00014cb0


	//   ....[68]....
        /*087c*/ 	.word	0x00014cd0


	//   ....[69]....
        /*0880*/ 	.word	0x00016240


	//   ....[70]....
        /*0884*/ 	.word	0x00016270


	//   ....[71]....
        /*0888*/ 	.word	0x000164e0


	//   ....[72]....
        /*088c*/ 	.word	0x00016500


	//   ....[73]....
        /*0890*/ 	.word	0x000167b0


	//   ....[74]....
        /*0894*/ 	.word	0x000169a0


	//   ....[75]....
        /*0898*/ 	.word	0x000169d0


	//   ....[76]....
        /*089c*/ 	.word	0x00016a00


	//   ....[77]....
        /*08a0*/ 	.word	0x00016a30


	//   ....[78]....
        /*08a4*/ 	.word	0x00016a60


	//   ....[79]....
        /*08a8*/ 	.word	0x00016a90


	//   ....[80]....
        /*08ac*/ 	.word	0x00016c20


	//   ....[81]....
        /*08b0*/ 	.word	0x00016c50


	//   ....[82]....
        /*08b4*/ 	.word	0x00016c80


	//   ....[83]....
        /*08b8*/ 	.word	0x00016cb0


	//   ....[84]....
        /*08bc*/ 	.word	0x00016ce0


	//   ....[85]....
        /*08c0*/ 	.word	0x00016d10


	//   ....[86]....
        /*08c4*/ 	.word	0x00016da0


	//   ....[87]....
        /*08c8*/ 	.word	0x00016dd0


	//   ....[88]....
        /*08cc*/ 	.word	0x00016de0


	//   ....[89]....
        /*08d0*/ 	.word	0x00016e20


	//   ....[90]....
        /*08d4*/ 	.word	0x00018310


	//   ....[91]....
        /*08d8*/ 	.word	0x0001adb0


	//   ....[92]....
        /*08dc*/ 	.word	0x0001add0


	//   ....[93]....
        /*08e0*/ 	.word	0x0001ae60


	//   ....[94]....
        /*08e4*/ 	.word	0x0001ae80


	//   ....[95]....
        /*08e8*/ 	.word	0x0001af00


	//   ....[96]....
        /*08ec*/ 	.word	0x0001af20


	//   ....[97]....
        /*08f0*/ 	.word	0x0001af30


	//   ....[98]....
        /*08f4*/ 	.word	0x0001af40


	//   ....[99]....
        /*08f8*/ 	.word	0x0001b740


	//   ....[100]....
        /*08fc*/ 	.word	0x0001b770


	//   ....[101]....
        /*0900*/ 	.word	0x0001b810


	//   ....[102]....
        /*0904*/ 	.word	0x0001b830


	//   ....[103]....
        /*0908*/ 	.word	0x0001b8b0


	//   ....[104]....
        /*090c*/ 	.word	0x0001b8d0


	//   ....[105]....
        /*0910*/ 	.word	0x0001b8e0


	//   ....[106]....
        /*0914*/ 	.word	0x0001b8f0


	//   ....[107]....
        /*0918*/ 	.word	0x0001bd70


	//   ....[108]....
        /*091c*/ 	.word	0x0001be30


	//   ....[109]....
        /*0920*/ 	.word	0x0001bf80


	//   ....[110]....
        /*0924*/ 	.word	0x0001bfc0


	//   ....[111]....
        /*0928*/ 	.word	0x0001bfd0


	//   ....[112]....
        /*092c*/ 	.word	0x0001bfe0


	//   ....[113]....
        /*0930*/ 	.word	0x0001c130


	//   ....[114]....
        /*0934*/ 	.word	0x0001c280


	//   ....[115]....
        /*0938*/ 	.word	0x0001ca80


	//   ....[116]....
        /*093c*/ 	.word	0x0001caa0


	//   ....[117]....
        /*0940*/ 	.word	0x0001caf0


	//   ....[118]....
        /*0944*/ 	.word	0x0001cb00


	//   ....[119]....
        /*0948*/ 	.word	0x0001cb40


	//   ....[120]....
        /*094c*/ 	.word	0x0001cb50


	//   ....[121]....
        /*0950*/ 	.word	0x0001cb60


	//   ....[122]....
        /*0954*/ 	.word	0x0001cba0


	//   ....[123]....
        /*0958*/ 	.word	0x0001cea0


	//   ....[124]....
        /*095c*/ 	.word	0x0001cee0


	//   ....[125]....
        /*0960*/ 	.word	0x0001cf00


	//   ....[126]....
        /*0964*/ 	.word	0x0001cf20


	//   ....[127]....
        /*0968*/ 	.word	0x0001cf50


	//   ....[128]....
        /*096c*/ 	.word	0x0001cf70


	//   ....[129]....
        /*0970*/ 	.word	0x0001d070


	//   ....[130]....
        /*0974*/ 	.word	0x0001d1c0


	//   ....[131]....
        /*0978*/ 	.word	0x0001d800


	//   ....[132]....
        /*097c*/ 	.word	0x0001d830


	//   ....[133]....
        /*0980*/ 	.word	0x0001d890


	//   ....[134]....
        /*0984*/ 	.word	0x0001d8c0


	//   ....[135]....
        /*0988*/ 	.word	0x0001d8f0


	//   ....[136]....
        /*098c*/ 	.word	0x0001d920


	//   ....[137]....
        /*0990*/ 	.word	0x0001d950


	//   ....[138]....
        /*0994*/ 	.word	0x0001d980


	//   ....[139]....
        /*0998*/ 	.word	0x0001db20


	//   ....[140]....
        /*099c*/ 	.word	0x0001db50


	//   ....[141]....
        /*09a0*/ 	.word	0x0001db80


	//   ....[142]....
        /*09a4*/ 	.word	0x0001dbb0


	//   ....[143]....
        /*09a8*/ 	.word	0x0001dbe0


	//   ....[144]....
        /*09ac*/ 	.word	0x0001dc10


	//   ....[145]....
        /*09b0*/ 	.word	0x0001dcd0


	//   ....[146]....
        /*09b4*/ 	.word	0x0001dcf0


	//   ....[147]....
        /*09b8*/ 	.word	0x0001dd10


	//   ....[148]....
        /*09bc*/ 	.word	0x0001dd70


	//   ....[149]....
        /*09c0*/ 	.word	0x0001e790


	//   ....[150]....
        /*09c4*/ 	.word	0x0001eab0


	//   ....[151]....
        /*09c8*/ 	.word	0x0001eb40


	//   ....[152]....
        /*09cc*/ 	.word	0x0001ec30


	//   ....[153]....
        /*09d0*/ 	.word	0x0001ecc0


	//   ....[154]....
        /*09d4*/ 	.word	0x0001eda0


	//   ....[155]....
        /*09d8*/ 	.word	0x0001ee30


	//   ....[156]....
        /*09dc*/ 	.word	0x0001efb0


	//   ....[157]....
        /*09e0*/ 	.word	0x0001f040


	//   ....[158]....
        /*09e4*/ 	.word	0x0001f090


	//   ....[159]....
        /*09e8*/ 	.word	0x0001f0e0


	//   ....[160]....
        /*09ec*/ 	.word	0x0001f180


	//   ....[161]....
        /*09f0*/ 	.word	0x0001f210


	//   ....[162]....
        /*09f4*/ 	.word	0x0001f260


	//   ....[163]....
        /*09f8*/ 	.word	0x0001f2b0


	//   ....[164]....
        /*09fc*/ 	.word	0x0001f3b0


	//   ....[165]....
        /*0a00*/ 	.word	0x0001f460


	//   ....[166]....
        /*0a04*/ 	.word	0x0001f4e0


	//   ....[167]....
        /*0a08*/ 	.word	0x0001f550


	//   ....[168]....
        /*0a0c*/ 	.word	0x0001f6a0


	//   ....[169]....
        /*0a10*/ 	.word	0x0001f7e0


	//   ....[170]....
        /*0a14*/ 	.word	0x0001f840


	//   ....[171]....
        /*0a18*/ 	.word	0x0001f890


	//   ....[172]....
        /*0a1c*/ 	.word	0x0001fb80


	//   ....[173]....
        /*0a20*/ 	.word	0x0001fe60


	//   ....[174]....
        /*0a24*/ 	.word	0x0001ff50


	//   ....[175]....
        /*0a28*/ 	.word	0x0001fff0


	//   ....[176]....
        /*0a2c*/ 	.word	0x00020050


	//   ....[177]....
        /*0a30*/ 	.word	0x00020140


	//   ....[178]....
        /*0a34*/ 	.word	0x000201b0


	//   ....[179]....
        /*0a38*/ 	.word	0x000202a0


	//   ....[180]....
        /*0a3c*/ 	.word	0x00020310


	//   ....[181]....
        /*0a40*/ 	.word	0x000203b0


	//   ....[182]....
        /*0a44*/ 	.word	0x000204a0


	//   ....[183]....
        /*0a48*/ 	.word	0x00020510


	//   ....[184]....
        /*0a4c*/ 	.word	0x00020570


	//   ....[185]....
        /*0a50*/ 	.word	0x00020660


	//   ....[186]....
        /*0a54*/ 	.word	0x000206c0


	//   ....[187]....
        /*0a58*/ 	.word	0x000207c0


	//   ....[188]....
        /*0a5c*/ 	.word	0x00020820


	//   ....[189]....
        /*0a60*/ 	.word	0x000208c0


	//   ....[190]....
        /*0a64*/ 	.word	0x00020a40


	//   ....[191]....
        /*0a68*/ 	.word	0x00020b40


	//   ....[192]....
        /*0a6c*/ 	.word	0x00020dc0


	//   ....[193]....
        /*0a70*/ 	.word	0x00020e10


	//   ....[194]....
        /*0a74*/ 	.word	0x00020fe0


	//   ....[195]....
        /*0a78*/ 	.word	0x00021030


	//   ....[196]....
        /*0a7c*/ 	.word	0x00021200


	//   ....[197]....
        /*0a80*/ 	.word	0x00021250


	//   ....[198]....
        /*0a84*/ 	.word	0x00021340


	//   ....[199]....
        /*0a88*/ 	.word	0x000213e0


	//   ....[200]....
        /*0a8c*/ 	.word	0x00021440


	//   ....[201]....
        /*0a90*/ 	.word	0x000214f0


	//   ....[202]....
        /*0a94*/ 	.word	0x00021550


	//   ....[203]....
        /*0a98*/ 	.word	0x00021600


	//   ....[204]....
        /*0a9c*/ 	.word	0x00021660


	//   ....[205]....
        /*0aa0*/ 	.word	0x00021710


	//   ....[206]....
        /*0aa4*/ 	.word	0x00021800


	//   ....[207]....
        /*0aa8*/ 	.word	0x000218e0


	//   ....[208]....
        /*0aac*/ 	.word	0x000219f0


	//   ....[209]....
        /*0ab0*/ 	.word	0x00021af0


	//   ....[210]....
        /*0ab4*/ 	.word	0x00021c20


	//   ....[211]....
        /*0ab8*/ 	.word	0x00021d00


	//   ....[212]....
        /*0abc*/ 	.word	0x00021e00


	//   ....[213]....
        /*0ac0*/ 	.word	0x00021ee0


	//   ....[214]....
        /*0ac4*/ 	.word	0x00021f70


	//   ....[215]....
        /*0ac8*/ 	.word	0x00022010


	//   ....[216]....
        /*0acc*/ 	.word	0x00022180


	//   ....[217]....
        /*0ad0*/ 	.word	0x000221f0


	//   ....[218]....
        /*0ad4*/ 	.word	0x00022260


	//   ....[219]....
        /*0ad8*/ 	.word	0x000222d0


	//   ....[220]....
        /*0adc*/ 	.word	0x00022340


	//   ....[221]....
        /*0ae0*/ 	.word	0x000223c0


	//   ....[222]....
        /*0ae4*/ 	.word	0x00022440


	//   ....[223]....
        /*0ae8*/ 	.word	0x000224d0


	//   ....[224]....
        /*0aec*/ 	.word	0x00022540


	//   ....[225]....
        /*0af0*/ 	.word	0x000225b0


	//   ....[226]....
        /*0af4*/ 	.word	0x00022620


	//   ....[227]....
        /*0af8*/ 	.word	0x000226a0


	//   ....[228]....
        /*0afc*/ 	.word	0x00022710


	//   ....[229]....
        /*0b00*/ 	.word	0x000227c0


	//   ....[230]....
        /*0b04*/ 	.word	0x00022810


	//   ....[231]....
        /*0b08*/ 	.word	0x000228a0


	//   ....[232]....
        /*0b0c*/ 	.word	0x000229d0


	//----- nvinfo : EIATTR_REG_RECONFIG
	.align		4
.L_578:
        /*0b10*/ 	.byte	0x01, 0x54
	.zero		2


	//----- nvinfo : EIATTR_SYSCALL_OFFSETS
	.align		4
        /*0b14*/ 	.byte	0x04, 0x46
        /*0b16*/ 	.short	(.L_580 - .L_579)


	//   ....[0]....
.L_579:
        /*0b18*/ 	.word	0x00002490


	//   ....[1]....
        /*0b1c*/ 	.word	0x000025e0


	//   ....[2]....
        /*0b20*/ 	.word	0x00007e50


	//   ....[3]....
        /*0b24*/ 	.word	0x00008180


	//   ....[4]....
        /*0b28*/ 	.word	0x0001a1d0


	//   ....[5]....
        /*0b2c*/ 	.word	0x0001a320


	//   ....[6]....
        /*0b30*/ 	.word	0x0001a410


	//   ....[7]....
        /*0b34*/ 	.word	0x0001b3a0


	//----- nvinfo : EIATTR_MBARRIER_INSTR_OFFSETS
	.align		4
.L_580:
        /*0b38*/ 	.byte	0x04, 0x39
        /*0b3a*/ 	.short	(.L_582 - .L_581)


	//   ....[0]....
.L_581:
        /*0b3c*/ 	.word	0x00000270
        /*0b40*/ 	.word	0x000000ff
        /*0b44*/ 	.word	0x00028c00
        /*0b48*/ 	.short	0x0100
        /*0b4a*/ 	.byte	0x08
	.zero		1


	//   ....[1]....
        /*0b4c*/ 	.word	0x00000280
        /*0b50*/ 	.word	0x000000ff
        /*0b54*/ 	.word	0x00028c20
        /*0b58*/ 	.short	0x0100
        /*0b5a*/ 	.byte	0x08
	.zero		1


	//   ....[2]....
        /*0b5c*/ 	.word	0x00000330
        /*0b60*/ 	.word	0x000000ff
        /*0b64*/ 	.word	0x00028c30
        /*0b68*/ 	.short	0x0100
        /*0b6a*/ 	.byte	0x06
	.zero		1


	//   ....[3]....
        /*0b6c*/ 	.word	0x00000340
        /*0b70*/ 	.word	0x000000ff
        /*0b74*/ 	.word	0x00028c40
        /*0b78*/ 	.short	0x0100
        /*0b7a*/ 	.byte	0x06
	.zero		1


	//   ....[4]....
        /*0b7c*/ 	.word	0x00000350
        /*0b80*/ 	.word	0x000000ff
        /*0b84*/ 	.word	0x00028c38
        /*0b88*/ 	.short	0x0100
        /*0b8a*/ 	.byte	0x06
	.zero		1


	//   ....[5]....
        /*0b8c*/ 	.word	0x00000360
        /*0b90*/ 	.word	0x000000ff
        /*0b94*/ 	.word	0x00028c48
        /*0b98*/ 	.short	0x0100
        /*0b9a*/ 	.byte	0x06
	.zero		1


	//   ....[6]....
        /*0b9c*/ 	.word	0x00000490
        /*0ba0*/ 	.word	0x000000ff
        /*0ba4*/ 	.word	0x00028c50
        /*0ba8*/ 	.short	0x0100
        /*0baa*/ 	.byte	0x08
	.zero		1


	//   ....[7]....
        /*0bac*/ 	.word	0x000004a0
        /*0bb0*/ 	.word	0x000000ff
        /*0bb4*/ 	.word	0x00028c60
        /*0bb8*/ 	.short	0x0100
        /*0bba*/ 	.byte	0x08
	.zero		1


	//   ....[8]....
        /*0bbc*/ 	.word	0x000004b0
        /*0bc0*/ 	.word	0x000000ff
        /*0bc4*/ 	.word	0x00028c58
        /*0bc8*/ 	.short	0x0100
        /*0bca*/ 	.byte	0x08
	.zero		1


	//   ....[9]....
        /*0bcc*/ 	.word	0x000004c0
        /*0bd0*/ 	.word	0x000000ff
        /*0bd4*/ 	.word	0x00028c68
        /*0bd8*/ 	.short	0x0100
        /*0bda*/ 	.byte	0x08
	.zero		1


	//   ....[10]....
        /*0bdc*/ 	.word	0x000005b0
        /*0be0*/ 	.word	0x000000ff
        /*0be4*/ 	.word	0x00028c70
        /*0be8*/ 	.short	0x0100
        /*0bea*/ 	.byte	0x06
	.zero		1


	//   ....[11]....
        /*0bec*/ 	.word	0x000005c0
        /*0bf0*/ 	.word	0x000000ff
        /*0bf4*/ 	.word	0x00028c80
        /*0bf8*/ 	.short	0x0100
        /*0bfa*/ 	.byte	0x06
	.zero		1


	//   ....[12]....
        /*0bfc*/ 	.word	0x000005d0
        /*0c00*/ 	.word	0x000000ff
        /*0c04*/ 	.word	0x00028c78
        /*0c08*/ 	.short	0x0100
        /*0c0a*/ 	.byte	0x06
	.zero		1


	//   ....[13]....
        /*0c0c*/ 	.word	0x000005e0
        /*0c10*/ 	.word	0x000000ff
        /*0c14*/ 	.word	0x00028c88
        /*0c18*/ 	.short	0x0100
        /*0c1a*/ 	.byte	0x06
	.zero		1


	//   ....[14]....
        /*0c1c*/ 	.word	0x00000710
        /*0c20*/ 	.word	0x000000ff
        /*0c24*/ 	.word	0x00028c90
        /*0c28*/ 	.short	0x0100
        /*0c2a*/ 	.byte	0x08
	.zero		1


	//   ....[15]....
        /*0c2c*/ 	.word	0x00000720
        /*0c30*/ 	.word	0x000000ff
        /*0c34*/ 	.word	0x00028ca0
        /*0c38*/ 	.short	0x0100
        /*0c3a*/ 	.byte	0x08
	.zero		1


	//   ....[16]....
        /*0c3c*/ 	.word	0x00000730
        /*0c40*/ 	.word	0x000000ff
        /*0c44*/ 	.word	0x00028c98
        /*0c48*/ 	.short	0x0100
        /*0c4a*/ 	.byte	0x08
	.zero		1


	//   ....[17]....
        /*0c4c*/ 	.word	0x00000740
        /*0c50*/ 	.word	0x000000ff
        /*0c54*/ 	.word	0x00028ca8
        /*0c58*/ 	.short	0x0100
        /*0c5a*/ 	.byte	0x08
	.zero		1


	//   ....[18]....
        /*0c5c*/ 	.word	0x00000870
        /*0c60*/ 	.word	0x000000ff
        /*0c64*/ 	.word	0x00028cb0
        /*0c68*/ 	.short	0x0100
        /*0c6a*/ 	.byte	0x08
	.zero		1


	//   ....[19]....
        /*0c6c*/ 	.word	0x00000880
        /*0c70*/ 	.word	0x000000ff
        /*0c74*/ 	.word	0x00028cc0
        /*0c78*/ 	.short	0x0100
        /*0c7a*/ 	.byte	0x08
	.zero		1


	//   ....[20]....
        /*0c7c*/ 	.word	0x00000890
        /*0c80*/ 	.word	0x000000ff
        /*0c84*/ 	.word	0x00028cb8
        /*0c88*/ 	.short	0x0100
        /*0c8a*/ 	.byte	0x08
	.zero		1


	//   ....[21]....
        /*0c8c*/ 	.word	0x000008a0
        /*0c90*/ 	.word	0x000000ff
        /*0c94*/ 	.word	0x00028cc8
        /*0c98*/ 	.short	0x0100
        /*0c9a*/ 	.byte	0x08
	.zero		1


	//   ....[22]....
        /*0c9c*/ 	.word	0x00003180
        /*0ca0*/ 	.word	0x0000003c
        /*0ca4*/ 	.word	0x00028c90
        /*0ca8*/ 	.short	0x010a
        /*0caa*/ 	.byte	0x3f
	.zero		1


	//   ....[23]....
        /*0cac*/ 	.word	0x00003c20
        /*0cb0*/ 	.word	0x0000003c
        /*0cb4*/ 	.word	0x00028c90
        /*0cb8*/ 	.short	0x010a
        /*0cba*/ 	.byte	0x3f
	.zero		1


	//   ....[24]....
        /*0cbc*/ 	.word	0x000044f0
        /*0cc0*/ 	.word	0x0000003c
        /*0cc4*/ 	.word	0x00028c90
        /*0cc8*/ 	.short	0x010a
        /*0cca*/ 	.byte	0x3f
	.zero		1


	//   ....[25]....
        /*0ccc*/ 	.word	0x000048b0
        /*0cd0*/ 	.word	0x00000004
        /*0cd4*/ 	.word	0x00000000
        /*0cd8*/ 	.short	0x0101
        /*0cda*/ 	.byte	0x3f
	.zero		1


	//   ....[26]....
        /*0cdc*/ 	.word	0x000048f0
        /*0ce0*/ 	.word	0x0000003c
        /*0ce4*/ 	.word	0x00028cb0
        /*0ce8*/ 	.short	0x010a
        /*0cea*/ 	.byte	0x3f
	.zero		1


	//   ....[27]....
        /*0cec*/ 	.word	0x000052a0
        /*0cf0*/ 	.word	0x0000003c
        /*0cf4*/ 	.word	0x00000000
        /*0cf8*/ 	.short	0x0101
        /*0cfa*/ 	.byte	0x3f
	.zero		1


	//   ....[28]....
        /*0cfc*/ 	.word	0x00005bf0
        /*0d00*/ 	.word	0x0000000c
        /*0d04*/ 	.word	0x00028c50
        /*0d08*/ 	.short	0x010a
        /*0d0a*/ 	.byte	0x3f
	.zero		1


	//   ....[29]....
        /*0d0c*/ 	.word	0x00005fb0
        /*0d10*/ 	.word	0x0000000c
        /*0d14*/ 	.word	0x00000000
        /*0d18*/ 	.short	0x0101
        /*0d1a*/ 	.byte	0x3f
	.zero		1


	//   ....[30]....
        /*0d1c*/ 	.word	0x000068d0
        /*0d20*/ 	.word	0x00000015
        /*0d24*/ 	.word	0x00028c50
        /*0d28*/ 	.short	0x010a
        /*0d2a*/ 	.byte	0x3f
	.zero		1


	//   ....[31]....
        /*0d2c*/ 	.word	0x00006920
        /*0d30*/ 	.word	0x00000015
        /*0d34*/ 	.word	0x00028c50
        /*0d38*/ 	.short	0x010a
        /*0d3a*/ 	.byte	0x3f
	.zero		1


	//   ....[32]....
        /*0d3c*/ 	.word	0x00006c10
        /*0d40*/ 	.word	0x00000015
        /*0d44*/ 	.word	0x00000000
        /*0d48*/ 	.short	0x0101
        /*0d4a*/ 	.byte	0x3f
	.zero		1


	//   ....[33]....
        /*0d4c*/ 	.word	0x00007ef0
        /*0d50*/ 	.word	0x00000002
        /*0d54*/ 	.word	0x00028c00
        /*0d58*/ 	.short	0x010a
        /*0d5a*/ 	.byte	0x3f
	.zero		1


	//   ....[34]....
        /*0d5c*/ 	.word	0x00007f40
        /*0d60*/ 	.word	0x00000002
        /*0d64*/ 	.word	0x00028c00
        /*0d68*/ 	.short	0x010a
        /*0d6a*/ 	.byte	0x3f
	.zero		1


	//   ....[35]....
        /*0d6c*/ 	.word	0x00008a00
        /*0d70*/ 	.word	0x00000002
        /*0d74*/ 	.word	0x00028c00
        /*0d78*/ 	.short	0x010a
        /*0d7a*/ 	.byte	0x3f
	.zero		1


	//   ....[36]....
        /*0d7c*/ 	.word	0x00009f50
        /*0d80*/ 	.word	0x00000002
        /*0d84*/ 	.word	0x00028c00
        /*0d88*/ 	.short	0x010a
        /*0d8a*/ 	.byte	0x3f
	.zero		1


	//   ....[37]....
        /*0d8c*/ 	.word	0x0000aef0
        /*0d90*/ 	.word	0x00000014
        /*0d94*/ 	.word	0x00028c30
        /*0d98*/ 	.short	0x010a
        /*0d9a*/ 	.byte	0x3f
	.zero		1


	//   ....[38]....
        /*0d9c*/ 	.word	0x0000afa0
        /*0da0*/ 	.word	0x00000014
        /*0da4*/ 	.word	0x00028c30
        /*0da8*/ 	.short	0x010a
        /*0daa*/ 	.byte	0x3f
	.zero		1


	//   ....[39]....
        /*0dac*/ 	.word	0x0000c030
        /*0db0*/ 	.word	0x00000022
        /*0db4*/ 	.word	0x00000000
        /*0db8*/ 	.short	0x0101
        /*0dba*/ 	.byte	0x3f
	.zero		1


	//   ....[40]....
        /*0dbc*/ 	.word	0x0000c640
        /*0dc0*/ 	.word	0x00000014
        /*0dc4*/ 	.word	0x00028c50
        /*0dc8*/ 	.short	0x010a
        /*0dca*/ 	.byte	0x3f
	.zero		1


	//   ....[41]....
        /*0dcc*/ 	.word	0x0000c6f0
        /*0dd0*/ 	.word	0x00000014
        /*0dd4*/ 	.word	0x00028c50
        /*0dd8*/ 	.short	0x010a
        /*0dda*/ 	.byte	0x3f
	.zero		1


	//   ....[42]....
        /*0ddc*/ 	.word	0x0000c9f0
        /*0de0*/ 	.word	0x00000014
        /*0de4*/ 	.word	0x00000000
        /*0de8*/ 	.short	0x0101
        /*0dea*/ 	.byte	0x3f
	.zero		1


	//   ....[43]....
        /*0dec*/ 	.word	0x0000cba0
        /*0df0*/ 	.word	0x000000d1
        /*0df4*/ 	.word	0x00028c30
        /*0df8*/ 	.short	0x010a
        /*0dfa*/ 	.byte	0x3f
	.zero		1


	//   ....[44]....
        /*0dfc*/ 	.word	0x0000cc10
        /*0e00*/ 	.word	0x000000d1
        /*0e04*/ 	.word	0x00028c30
        /*0e08*/ 	.short	0x010a
        /*0e0a*/ 	.byte	0x3f
	.zero		1


	//   ....[45]....
        /*0e0c*/ 	.word	0x0000d950
        /*0e10*/ 	.word	0x0000000e
        /*0e14*/ 	.word	0x00000000
        /*0e18*/ 	.short	0x0101
        /*0e1a*/ 	.byte	0x3f
	.zero		1


	//   ....[46]....
        /*0e1c*/ 	.word	0x0000ead0
        /*0e20*/ 	.word	0x000000d1
        /*0e24*/ 	.word	0x00028c50
        /*0e28*/ 	.short	0x010a
        /*0e2a*/ 	.byte	0x3f
	.zero		1


	//   ....[47]....
        /*0e2c*/ 	.word	0x0000eb20
        /*0e30*/ 	.word	0x000000d1
        /*0e34*/ 	.word	0x00028c50
        /*0e38*/ 	.short	0x010a
        /*0e3a*/ 	.byte	0x3f
	.zero		1


	//   ....[48]....
        /*0e3c*/ 	.word	0x0000ee40
        /*0e40*/ 	.word	0x000000d1
        /*0e44*/ 	.word	0x00000000
        /*0e48*/ 	.short	0x0101
        /*0e4a*/ 	.byte	0x3f
	.zero		1


	//   ....[49]....
        /*0e4c*/ 	.word	0x0000ef80
        /*0e50*/ 	.word	0x000000c6
        /*0e54*/ 	.word	0x00028c30
        /*0e58*/ 	.short	0x010a
        /*0e5a*/ 	.byte	0x3f
	.zero		1


	//   ....[50]....
        /*0e5c*/ 	.word	0x0000eff0
        /*0e60*/ 	.word	0x000000c6
        /*0e64*/ 	.word	0x00028c30
        /*0e68*/ 	.short	0x010a
        /*0e6a*/ 	.byte	0x3f
	.zero		1


	//   ....[51]....
        /*0e6c*/ 	.word	0x0000fa70
        /*0e70*/ 	.word	0x0000000f
        /*0e74*/ 	.word	0x00000000
        /*0e78*/ 	.short	0x0101
        /*0e7a*/ 	.byte	0x3f
	.zero		1


	//   ....[52]....
        /*0e7c*/ 	.word	0x00010960
        /*0e80*/ 	.word	0x000000c6
        /*0e84*/ 	.word	0x00028c50
        /*0e88*/ 	.short	0x010a
        /*0e8a*/ 	.byte	0x3f
	.zero		1


	//   ....[53]....
        /*0e8c*/ 	.word	0x000109b0
        /*0e90*/ 	.word	0x000000c6
        /*0e94*/ 	.word	0x00028c50
        /*0e98*/ 	.short	0x010a
        /*0e9a*/ 	.byte	0x3f
	.zero		1


	//   ....[54]....
        /*0e9c*/ 	.word	0x00010cd0
        /*0ea0*/ 	.word	0x000000c6
        /*0ea4*/ 	.word	0x00000000
        /*0ea8*/ 	.short	0x0101
        /*0eaa*/ 	.byte	0x3f
	.zero		1


	//   ....[55]....
        /*0eac*/ 	.word	0x000135c0
        /*0eb0*/ 	.word	0x00000000
        /*0eb4*/ 	.word	0x00000000
        /*0eb8*/ 	.short	0x0101
        /*0eba*/ 	.byte	0x3f
	.zero		1


	//   ....[56]....
        /*0ebc*/ 	.word	0x000142a0
        /*0ec0*/ 	.word	0x00000008
        /*0ec4*/ 	.word	0x00000000
        /*0ec8*/ 	.short	0x0101
        /*0eca*/ 	.byte	0x3f
	.zero		1


	//   ....[57]....
        /*0ecc*/ 	.word	0x000183f0
        /*0ed0*/ 	.word	0x00000011
        /*0ed4*/ 	.word	0x00028c20
        /*0ed8*/ 	.short	0x010a
        /*0eda*/ 	.byte	0x3f
	.zero		1


	//   ....[58]....
        /*0edc*/ 	.word	0x00018480
        /*0ee0*/ 	.word	0x00000003
        /*0ee4*/ 	.word	0x00028ca0
        /*0ee8*/ 	.short	0x010a
        /*0eea*/ 	.byte	0x3f
	.zero		1


	//   ....[59]....
        /*0eec*/ 	.word	0x000186d0
        /*0ef0*/ 	.word	0x00000003
        /*0ef4*/ 	.word	0x00028cc0
        /*0ef8*/ 	.short	0x010a
        /*0efa*/ 	.byte	0x3f
	.zero		1


	//   ....[60]....
        /*0efc*/ 	.word	0x000190a0
        /*0f00*/ 	.word	0x00000009
        /*0f04*/ 	.word	0x00028ca0
        /*0f08*/ 	.short	0x010a
        /*0f0a*/ 	.byte	0x3f
	.zero		1


	//   ....[61]....
        /*0f0c*/ 	.word	0x000192e0
        /*0f10*/ 	.word	0x00000009
        /*0f14*/ 	.word	0x00028cc0
        /*0f18*/ 	.short	0x010a
        /*0f1a*/ 	.byte	0x3f
	.zero		1


	//   ....[62]....
        /*0f1c*/ 	.word	0x0001ab90
        /*0f20*/ 	.word	0x0000001e
        /*0f24*/ 	.word	0x00028c40
        /*0f28*/ 	.short	0x010a
        /*0f2a*/ 	.byte	0x3f
	.zero		1


	//   ....[63]....
        /*0f2c*/ 	.word	0x0001b040
        /*0f30*/ 	.word	0x0000001e
        /*0f34*/ 	.word	0x00028c30
        /*0f38*/ 	.short	0x0107
        /*0f3a*/ 	.byte	0x3f
	.zero		1


	//   ....[64]....
        /*0f3c*/ 	.word	0x0001b110
        /*0f40*/ 	.word	0x0000001e
        /*0f44*/ 	.word	0x00028c30
        /*0f48*/ 	.short	0x0101
        /*0f4a*/ 	.byte	0x3f
	.zero		1


	//   ....[65]....
        /*0f4c*/ 	.word	0x0001b9f0
        /*0f50*/ 	.word	0x00000011
        /*0f54*/ 	.word	0x00028c00
        /*0f58*/ 	.short	0x0107
        /*0f5a*/ 	.byte	0x3f
	.zero		1


	//   ....[66]....
        /*0f5c*/ 	.word	0x0001bae0
        /*0f60*/ 	.word	0x00000011
        /*0f64*/ 	.word	0x00028c00
        /*0f68*/ 	.short	0x0101
        /*0f6a*/ 	.byte	0x3f
	.zero		1


	//   ....[67]....
        /*0f6c*/ 	.word	0x0001bb00
        /*0f70*/ 	.word	0x00000011
        /*0f74*/ 	.word	0x00028c20
        /*0f78*/ 	.short	0x010a
        /*0f7a*/ 	.byte	0x3f
	.zero		1


	//   ....[68]....
        /*0f7c*/ 	.word	0x0001bb90
        /*0f80*/ 	.word	0x0000001e
        /*0f84*/ 	.word	0x00028c60
        /*0f88*/ 	.short	0x010a
        /*0f8a*/ 	.byte	0x3f
	.zero		1


	//   ....[69]....
        /*0f8c*/ 	.word	0x0001c4a0
        /*0f90*/ 	.word	0x0000001e
        /*0f94*/ 	.word	0x00028c50
        /*0f98*/ 	.short	0x0107
        /*0f9a*/ 	.byte	0x3f
	.zero		1


	//   ....[70]....
        /*0f9c*/ 	.word	0x0001c570
        /*0fa0*/ 	.word	0x0000001e
        /*0fa4*/ 	.word	0x00028c50
        /*0fa8*/ 	.short	0x0101
        /*0faa*/ 	.byte	0x3f
	.zero		1


	//   ....[71]....
        /*0fac*/ 	.word	0x0001c900
        /*0fb0*/ 	.word	0x00000006
        /*0fb4*/ 	.word	0x00028c40
        /*0fb8*/ 	.short	0x010a
        /*0fba*/ 	.byte	0x3f
	.zero		1


	//   ....[72]....
        /*0fbc*/ 	.word	0x0001cc20
        /*0fc0*/ 	.word	0x00000006
        /*0fc4*/ 	.word	0x00028c30
        /*0fc8*/ 	.short	0x0107
        /*0fca*/ 	.byte	0x3f
	.zero		1


	//   ....[73]....
        /*0fcc*/ 	.word	0x0001cce0
        /*0fd0*/ 	.word	0x00000006
        /*0fd4*/ 	.word	0x00028c30
        /*0fd8*/ 	.short	0x0101
        /*0fda*/ 	.byte	0x3f
	.zero		1


	//   ....[74]....
        /*0fdc*/ 	.word	0x0001cd10
        /*0fe0*/ 	.word	0x00000006
        /*0fe4*/ 	.word	0x00028c60
        /*0fe8*/ 	.short	0x010a
        /*0fea*/ 	.byte	0x3f
	.zero		1


	//   ....[75]....
        /*0fec*/ 	.word	0x0001d3c0
        /*0ff0*/ 	.word	0x00000006
        /*0ff4*/ 	.word	0x00028c50
        /*0ff8*/ 	.short	0x0107
        /*0ffa*/ 	.byte	0x3f
	.zero		1


	//   ....[76]....
        /*0ffc*/ 	.word	0x0001d480
        /*1000*/ 	.word	0x00000006
        /*1004*/ 	.word	0x00028c50
        /*1008*/ 	.short	0x0101
        /*100a*/ 	.byte	0x3f
	.zero		1


	//   ....[77]....
        /*100c*/ 	.word	0x0001e710
        /*1010*/ 	.word	0x00000007
        /*1014*/ 	.word	0x00028c20
        /*1018*/ 	.short	0x010a
        /*101a*/ 	.byte	0x3f
	.zero		1


	//   ....[78]....
        /*101c*/ 	.word	0x0001e880
        /*1020*/ 	.word	0x00000005
        /*1024*/ 	.word	0x00028c40
        /*1028*/ 	.short	0x010a
        /*102a*/ 	.byte	0x3f
	.zero		1


	//   ....[79]....
        /*102c*/ 	.word	0x0001e920
        /*1030*/ 	.word	0x00000003
        /*1034*/ 	.word	0x00028c40
        /*1038*/ 	.short	0x010a
        /*103a*/ 	.byte	0x3f
	.zero		1


	//   ....[80]....
        /*103c*/ 	.word	0x0001e960
        /*1040*/ 	.word	0x00000005
        /*1044*/ 	.word	0x00028c60
        /*1048*/ 	.short	0x010a
        /*104a*/ 	.byte	0x3f
	.zero		1


	//   ....[81]....
        /*104c*/ 	.word	0x0001e9a0
        /*1050*/ 	.word	0x00000003
        /*1054*/ 	.word	0x00028c60
        /*1058*/ 	.short	0x010a
        /*105a*/ 	.byte	0x3f
	.zero		1


	//   ....[82]....
        /*105c*/ 	.word	0x0001ea00
        /*1060*/ 	.word	0x0000003c
        /*1064*/ 	.word	0x00028c90
        /*1068*/ 	.short	0x010a
        /*106a*/ 	.byte	0x3f
	.zero		1


	//   ....[83]....
        /*106c*/ 	.word	0x0001eb80
        /*1070*/ 	.word	0x0000003c
        /*1074*/ 	.word	0x00028c90
        /*1078*/ 	.short	0x010a
        /*107a*/ 	.byte	0x3f
	.zero		1


	//   ....[84]....
        /*107c*/ 	.word	0x0001ed00
        /*1080*/ 	.word	0x0000003c
        /*1084*/ 	.word	0x00028c90
        /*1088*/ 	.short	0x010a
        /*108a*/ 	.byte	0x3f
	.zero		1


	//   ....[85]....
        /*108c*/ 	.word	0x0001ee60
        /*1090*/ 	.word	0x0000003c
        /*1094*/ 	.word	0x00028cb0
        /*1098*/ 	.short	0x010a
        /*109a*/ 	.byte	0x3f
	.zero		1


	//   ....[86]....
        /*109c*/ 	.word	0x0001eeb0
        /*10a0*/ 	.word	0x0000000c
        /*10a4*/ 	.word	0x00028c50
        /*10a8*/ 	.short	0x010a
        /*10aa*/ 	.byte	0x3f
	.zero		1


	//   ....[87]....
        /*10ac*/ 	.word	0x0001ef00
        /*10b0*/ 	.word	0x00000015
        /*10b4*/ 	.word	0x00028c50
        /*10b8*/ 	.short	0x010a
        /*10ba*/ 	.byte	0x3f
	.zero		1


	//   ....[88]....
        /*10bc*/ 	.word	0x0001f2f0
        /*10c0*/ 	.word	0x00000002
        /*10c4*/ 	.word	0x00028c00
        /*10c8*/ 	.short	0x010a
        /*10ca*/ 	.byte	0x3f
	.zero		1


	//   ....[89]....
        /*10cc*/ 	.word	0x0001f8c0
        /*10d0*/ 	.word	0x00000002
        /*10d4*/ 	.word	0x00028c00
        /*10d8*/ 	.short	0x010a
        /*10da*/ 	.byte	0x3f
	.zero		1


	//   ....[90]....
        /*10dc*/ 	.word	0x0001f910
        /*10e0*/ 	.word	0x00000014
        /*10e4*/ 	.word	0x00028c30
        /*10e8*/ 	.short	0x010a
        /*10ea*/ 	.byte	0x3f
	.zero		1


	//   ....[91]....
        /*10ec*/ 	.word	0x0001f960
        /*10f0*/ 	.word	0x00000014
        /*10f4*/ 	.word	0x00028c50
        /*10f8*/ 	.short	0x010a
        /*10fa*/ 	.byte	0x3f
	.zero		1


	//   ....[92]....
        /*10fc*/ 	.word	0x0001f9b0
        /*1100*/ 	.word	0x000000d1
        /*1104*/ 	.word	0x00028c30
        /*1108*/ 	.short	0x010a
        /*110a*/ 	.byte	0x3f
	.zero		1


	//   ....[93]....
        /*110c*/ 	.word	0x0001fa00
        /*1110*/ 	.word	0x000000d1
        /*1114*/ 	.word	0x00028c50
        /*1118*/ 	.short	0x010a
        /*111a*/ 	.byte	0x3f
	.zero		1


	//   ....[94]....
        /*111c*/ 	.word	0x0001fa50
        /*1120*/ 	.word	0x000000c6
        /*1124*/ 	.word	0x00028c30
        /*1128*/ 	.short	0x010a
        /*112a*/ 	.byte	0x3f
	.zero		1


	//   ....[95]....
        /*112c*/ 	.word	0x0001faa0
        /*1130*/ 	.word	0x000000c6
        /*1134*/ 	.word	0x00028c50
        /*1138*/ 	.short	0x010a
        /*113a*/ 	.byte	0x3f
	.zero		1


	//   ....[96]....
        /*113c*/ 	.word	0x0001fc40
        /*1140*/ 	.word	0x00000011
        /*1144*/ 	.word	0x00028c20
        /*1148*/ 	.short	0x010a
        /*114a*/ 	.byte	0x3f
	.zero		1


	//   ....[97]....
        /*114c*/ 	.word	0x0001fc90
        /*1150*/ 	.word	0x00000003
        /*1154*/ 	.word	0x00028ca0
        /*1158*/ 	.short	0x010a
        /*115a*/ 	.byte	0x3f
	.zero		1


	//   ....[98]....
        /*115c*/ 	.word	0x0001fce0
        /*1160*/ 	.word	0x00000003
        /*1164*/ 	.word	0x00028cc0
        /*1168*/ 	.short	0x010a
        /*116a*/ 	.byte	0x3f
	.zero		1


	//   ....[99]....
        /*116c*/ 	.word	0x0001fd30
        /*1170*/ 	.word	0x00000009
        /*1174*/ 	.word	0x00028ca0
        /*1178*/ 	.short	0x010a
        /*117a*/ 	.byte	0x3f
	.zero		1


	//   ....[100]....
        /*117c*/ 	.word	0x0001fd80
        /*1180*/ 	.word	0x00000009
        /*1184*/ 	.word	0x00028cc0
        /*1188*/ 	.short	0x010a
        /*118a*/ 	.byte	0x3f
	.zero		1


	//   ....[101]....
        /*118c*/ 	.word	0x0001fea0
        /*1190*/ 	.word	0x0000001e
        /*1194*/ 	.word	0x00028c40
        /*1198*/ 	.short	0x010a
        /*119a*/ 	.byte	0x3f
	.zero		1


	//   ....[102]....
        /*119c*/ 	.word	0x00020940
        /*11a0*/ 	.word	0x00000011
        /*11a4*/ 	.word	0x00028c20
        /*11a8*/ 	.short	0x010a
        /*11aa*/ 	.byte	0x3f
	.zero		1


	//   ....[103]....
        /*11ac*/ 	.word	0x00020990
        /*11b0*/ 	.word	0x0000001e
        /*11b4*/ 	.word	0x00028c60
        /*11b8*/ 	.short	0x010a
        /*11ba*/ 	.byte	0x3f
	.zero		1


	//   ....[104]....
        /*11bc*/ 	.word	0x00021290
        /*11c0*/ 	.word	0x00000006
        /*11c4*/ 	.word	0x00028c40
        /*11c8*/ 	.short	0x010a
        /*11ca*/ 	.byte	0x3f
	.zero		1


	//   ....[105]....
        /*11cc*/ 	.word	0x00021750
        /*11d0*/ 	.word	0x00000006
        /*11d4*/ 	.word	0x00028c60
        /*11d8*/ 	.short	0x010a
        /*11da*/ 	.byte	0x3f
	.zero		1


	//   ....[106]....
        /*11dc*/ 	.word	0x000228f0
        /*11e0*/ 	.word	0x00000007
        /*11e4*/ 	.word	0x00028c20
        /*11e8*/ 	.short	0x010a
        /*11ea*/ 	.byte	0x3f
	.zero		1


	//   ....[107]....
        /*11ec*/ 	.word	0x00022a90
        /*11f0*/ 	.word	0x00000005
        /*11f4*/ 	.word	0x00028c40
        /*11f8*/ 	.short	0x010a
        /*11fa*/ 	.byte	0x3f
	.zero		1


	//   ....[108]....
        /*11fc*/ 	.word	0x00022ae0
        /*1200*/ 	.word	0x00000003
        /*1204*/ 	.word	0x00028c40
        /*1208*/ 	.short	0x010a
        /*120a*/ 	.byte	0x3f
	.zero		1


	//   ....[109]....
        /*120c*/ 	.word	0x00022b30
        /*1210*/ 	.word	0x00000005
        /*1214*/ 	.word	0x00028c60
        /*1218*/ 	.short	0x010a
        /*121a*/ 	.byte	0x3f
	.zero		1


	//----- nvinfo : EIATTR_NUM_MBARRIERS
	.align		4
.L_582:
        /*121c*/ 	.byte	0x03, 0x38
        /*121e*/ 	.short	0x0016


	//----- nvinfo : EIATTR_EXIT_INSTR_OFFSETS
	.align		4
        /*1220*/ 	.byte	0x04, 0x1c
        /*1222*/ 	.short	(.L_584 - .L_583)


	//   ....[0]....
.L_583:
        /*1224*/ 	.word	0x0001e9f0


	//----- nvinfo : EIATTR_MAX_THREADS
	.align		4
.L_584:
        /*1228*/ 	.byte	0x04, 0x05
        /*122a*/ 	.short	(.L_586 - .L_585)
.L_585:
        /*122c*/ 	.word	0x00000180
        /*1230*/ 	.word	0x00000001
        /*1234*/ 	.word	0x00000001


	//----- nvinfo : EIATTR_CRS_STACK_SIZE
	.align		4
.L_586:
        /*1238*/ 	.byte	0x04, 0x1e
        /*123a*/ 	.short	(.L_588 - .L_587)
.L_587:
        /*123c*/ 	.word	0x00000000


	//----- nvinfo : EIATTR_CBANK_PARAM_SIZE
	.align		4
.L_588:
        /*1240*/ 	.byte	0x03, 0x19
        /*1242*/ 	.short	0x0af0


	//----- nvinfo : EIATTR_PARAM_CBANK
	.align		4
        /*1244*/ 	.byte	0x04, 0x0a
        /*1246*/ 	.short	(.L_590 - .L_589)
	.align		4
.L_589:
        /*1248*/ 	.word	index@(.nv.constant0._ZN7cutlass13device_kernelIN5flash11enable_sm90INS1_16FlashAttnFwdSm90INS1_25CollectiveMainloopFwdSm90ILi2EN4cute5tupleIJNS5_1CILi1EEES8_S8_EEENS6_IJNS7_ILi64EEESA_SA_EEELi512ENS_10bfloat16_tEfNS_4arch4Sm90ELb1ELb0ELb1ELb1ELb1ELb1ELb0ELb0ELb0ELb1ELb1ELb0EEENS1_21CollectiveEpilogueFwdINS6_IJSA_NS7_ILi512EEESA_EEES9_SC_SE_Li256ELb1ELb1ELb1ELb0EEENS1_36VarlenDynamicPersistentTileSchedulerILi64ELi64ELi256ELi128ELb1ELb1ELb1ELb1ELb1ELb1EEEEEEEEEvNT_6ParamsE)
        /*124c*/ 	.short	0x0210
        /*124e*/ 	.short	0x0af0


	//----- nvinfo : EIATTR_SW_WAR
	.align		4
.L_590:
        /*1250*/ 	.byte	0x04, 0x36
        /*1252*/ 	.short	(.L_592 - .L_591)
.L_591:
        /*1254*/ 	.word	0x00000008
.L_592:


//--------------------- .nv.info._ZN7cutlass13device_kernelIN5flash11enable_sm90INS1_16FlashAttnFwdSm90INS1_25CollectiveMainloopFwdSm90ILi2EN4cute5tupleIJNS5_1CILi1EEES8_S8_EEENS6_IJNS7_ILi64EEESA_SA_EEELi512ENS_10bfloat16_tEfNS_4arch4Sm90ELb1ELb0ELb1ELb1ELb1ELb0ELb1ELb0ELb0ELb1ELb1ELb0EEENS1_21CollectiveEpilogueFwdINS6_IJSA_NS7_ILi512EEESA_EEES9_SC_SE_Li256ELb1ELb1ELb1ELb0EEENS1_36VarlenDynamicPersistentTileSchedulerILi64ELi64ELi256ELi128ELb1ELb1ELb1ELb1ELb1ELb1EEEEEEEEEvNT_6ParamsE --------------------------
	.section	.nv.info._ZN7cutlass13device_kernelIN5flash11enable_sm90INS1_16FlashAttnFwdSm90INS1_25CollectiveMainloopFwdSm90ILi2EN4cute5tupleIJNS5_1CILi1EEES8_S8_EEENS6_IJNS7_ILi64EEESA_SA_EEELi512ENS_10bfloat16_tEfNS_4arch4Sm90ELb1ELb0ELb1ELb1ELb1ELb0ELb1ELb0ELb0ELb1ELb1ELb0EEENS1_21CollectiveEpilogueFwdINS6_IJSA_NS7_ILi512EEESA_EEES9_SC_SE_Li256ELb1ELb1ELb1ELb0EEENS1_36VarlenDynamicPersistentTileSchedulerILi64ELi64ELi256ELi128ELb1ELb1ELb1ELb1ELb1ELb1EEEEEEEEEvNT_6ParamsE,"",@"SHT_CUDA_INFO"
	.sectionflags	@""
	.align	4


	//----- nvinfo : EIATTR_CUDA_API_VERSION
	.align		4
        /*0000*/ 	.byte	0x04, 0x37
        /*0002*/ 	.short	(.L_594 - .L_593)
.L_593:
        /*0004*/ 	.word	0x00000082


	//----- nvinfo : EIATTR_KPARAM_INFO
	.align		4
.L_594:
        /*0008*/ 	.byte	0x04, 0x17
        /*000a*/ 	.short	(.L_596 - .L_595)
.L_595:
        /*000c*/ 	.word	0x00000000
        /*0010*/ 	.short	0x0000
        /*0012*/ 	.short	0x0070
        /*0014*/ 	.byte	0x00, 0xf0, 0x01, 0x2e


	//----- nvinfo : EIATTR_SPARSE_MMA_MASK
	.align		4
.L_596:
        /*0018*/ 	.byte	0x03, 0x50
        /*001a*/ 	.short	0x0000


	//----- nvinfo : EIATTR_MAXREG_COUNT
	.align		4
        /*001c*/ 	.byte	0x03, 0x1b
        /*001e*/ 	.short	0x00a8


	//----- nvinfo : EIATTR_NUM_BARRIERS
	.align		4
        /*0020*/ 	.byte	0x02, 0x4c
        /*0022*/ 	.byte	0x10
	.zero		1


	//----- nvinfo : EIATTR_EXTERNS
	.align		4
        /*0024*/ 	.byte	0x04, 0x0f
        /*0026*/ 	.short	(.L_598 - .L_597)


	//   ....[0]....
	.align		4
.L_597:
        /*0028*/ 	.word	index@(__assertfail)


	//----- nvinfo : EIATTR_ANNOTATIONS
	.align		4
.L_598:
        /*002c*/ 	.byte	0x04, 0x55
        /*002e*/ 	.short	(.L_600 - .L_599)


	//   ....[0]....
.L_599:
        /* <DEDUP_REMOVED lines=21> */


	//----- nvinfo : EIATTR_MERCURY_ISA_VERSION
	.align		4
.L_600:
        /*0170*/ 	.byte	0x03, 0x5f
        /*0172*/ 	.short	0x0101


	//----- nvinfo : EIATTR_UNUSED_LOAD_BYTE_OFFSET
	.align		4
        /*0174*/ 	.byte	0x04, 0x44
        /*0176*/ 	.short	(.L_602 - .L_601)


	//   ....[0]....
.L_601:
        /*0178*/ 	.word	0x00000960
        /*017c*/ 	.word	0x0000fff0


	//   ....[1]....
        /*0180*/ 	.word	0x0000e5d0
        /*0184*/ 	.word	0x0000fff0


	//----- nvinfo : EIATTR_INT_WARP_WIDE_INSTR_OFFSETS
	.align		4
.L_602:
        /*0188*/ 	.byte	0x04, 0x31
        /*018a*/ 	.short	(.L_604 - .L_603)


	//   ....[0]....
.L_603:
        /*018c*/ 	.word	0x000000c0


	//   ....[1]....
        /*0190*/ 	.word	0x000000d0


	//   ....[2]....
        /*0194*/ 	.word	0x000000e0


	//   ....[3]....
        /*0198*/ 	.word	0x00000180


	//   ....[4]....
        /*019c*/ 	.word	0x00014850


	//   ....[5]....
        /*01a0*/ 	.word	0x000148e0


	//   ....[6]....
        /*01a4*/ 	.word	0x00018b70


	//   ....[7]....
        /*01a8*/ 	.word	0x00018c00


	//----- nvinfo : EIATTR_COOP_GROUP_MASK_REGIDS
	.align		4
.L_604:
        /*01ac*/ 	.byte	0x04, 0x29
        /*01ae*/ 	.short	(.L_606 - .L_605)


	//   ....[0]....
.L_605:
        /*01b0*/ 	.word	0xffffffff


	//   ....[1]....
        /*01b4*/ 	.word	0xffffffff


	//   ....[2]....
        /*01b8*/ 	.word	0xffffffff


	//   ....[3]....
        /*01bc*/ 	.word	0xffffffff


	//   ....[4]....
        /*01c0*/ 	.word	0xffffffff


	//   ....[5]....
        /*01c4*/ 	.word	0xffffffff


	//   ....[6]....
        /*01c8*/ 	.word	0xffffffff


	//   ....[7]....
        /*01cc*/ 	.word	0xffffffff


	//   ....[8]....
        /*01d0*/ 	.word	0xffffffff


	//   ....[9]....
        /*01d4*/ 	.word	0xffffffff


	//   ....[10]....
        /*01d8*/ 	.word	0xffffffff


	//   ....[11]....
        /*01dc*/ 	.word	0xffffffff


	//   ....[12]....
        /*01e0*/ 	.word	0xffffffff


	//   ....[13]....
        /*01e4*/ 	.word	0xffffffff


	//   ....[14]....
        /*01e8*/ 	.word	0xffffffff


	//   ....[15]....
        /*01ec*/ 	.word	0xffffffff


	//   ....[16]....
        /*01f0*/ 	.word	0xffffffff


	//   ....[17]....
        /*01f4*/ 	.word	0xffffffff


	//   ....[18]....
        /*01f8*/ 	.word	0xffffffff


	//   ....[19]....
        /*01fc*/ 	.word	0xffffffff


	//   ....[20]....
        /*0200*/ 	.word	0xffffffff


	//   ....[21]....
        /*0204*/ 	.word	0xffffffff


	//   ....[22]....
        /*0208*/ 	.word	0xffffffff


	//   ....[23]....
        /*020c*/ 	.word	0xffffffff


	//   ....[24]....
        /*0210*/ 	.word	0xffffffff


	//   ....[25]....
        /*0214*/ 	.word	0xffffffff


	//   ....[26]....
        /*0218*/ 	.word	0xffffffff


	//   ....[27]....
        /*021c*/ 	.word	0xffffffff


	//   ....[28]....
        /*0220*/ 	.word	0xffffffff


	//   ....[29]....
        /*0224*/ 	.word	0xffffffff


	//   ....[30]....
        /*0228*/ 	.word	0xffffffff


	//   ....[31]....
        /*022c*/ 	.word	0xffffffff


	//   ....[32]....
        /*0230*/ 	.word	0xffffffff


	//   ....[33]....
        /*0234*/ 	.word	0xffffffff


	//   ....[34]....
        /*0238*/ 	.word	0xffffffff


	//   ....[35]....
        /*023c*/ 	.word	0xffffffff


	//   ....[36]....
        /*0240*/ 	.word	0xffffffff


	//   ....[37]....
        /*0244*/ 	.word	0xffffffff


	//   ....[38]....
        /*0248*/ 	.word	0xffffffff


	//   ....[39]....
        /*024c*/ 	.word	0xffffffff


	//   ....[40]....
        /*0250*/ 	.word	0xffffffff


	//   ....[41]....
        /*0254*/ 	.word	0xffffffff


	//   ....[42]....
        /*0258*/ 	.word	0xffffffff


	//   ....[43]....
        /*025c*/ 	.word	0xffffffff


	//   ....[44]....
        /*0260*/ 	.word	0xffffffff


	//   ....[45]....
        /*0264*/ 	.word	0xffffffff


	//   ....[46]....
        /*0268*/ 	.word	0xffffffff


	//   ....[47]....
        /*026c*/ 	.word	0xffffffff


	//   ....[48]....
        /*0270*/ 	.word	0xffffffff


	//   ....[49]....
        /*0274*/ 	.word	0xffffffff


	//   ....[50]....
        /*0278*/ 	.word	0xffffffff


	//   ....[51]....
        /*027c*/ 	.word	0xffffffff


	//   ....[52]....
        /*0280*/ 	.word	0xffffffff


	//   ....[53]....
        /*0284*/ 	.word	0xffffffff


	//   ....[54]....
        /*0288*/ 	.word	0xffffffff


	//   ....[55]....
        /*028c*/ 	.word	0xffffffff


	//   ....[56]....
        /*0290*/ 	.word	0xffffffff


	//   ....[57]....
        /*0294*/ 	.word	0xffffffff


	//   ....[58]....
        /*0298*/ 	.word	0xffffffff


	//   ....[59]....
        /*029c*/ 	.word	0xffffffff


	//   ....[60]....
        /*02a0*/ 	.word	0xffffffff


	//   ....[61]....
        /*02a4*/ 	.word	0xffffffff


	//   ....[62]....
        /*02a8*/ 	.word	0xffffffff


	//   ....[63]....
        /*02ac*/ 	.word	0xffffffff


	//   ....[64]....
        /*02b0*/ 	.word	0xffffffff


	//   ....[65]....
        /*02b4*/ 	.word	0xffffffff


	//   ....[66]....
        /*02b8*/ 	.word	0xffffffff


	//   ....[67]....
        /*02bc*/ 	.word	0xffffffff


	//   ....[68]....
        /*02c0*/ 	.word	0xffffffff


	//   ....[69]....
        /*02c4*/ 	.word	0xffffffff


	//   ....[70]....
        /*02c8*/ 	.word	0xffffffff


	//   ....[71]....
        /*02cc*/ 	.word	0xffffffff


	//   ....[72]....
        /*02d0*/ 	.word	0xffffffff


	//   ....[73]....
        /*02d4*/ 	.word	0xffffffff


	//   ....[74]....
        /*02d8*/ 	.word	0xffffffff


	//   ....[75]....
        /*02dc*/ 	.word	0xffffffff


	//   ....[76]....
        /*02e0*/ 	.word	0xffffffff


	//   ....[77]....
        /*02e4*/ 	.word	0xffffffff


	//   ....[78]....
        /*02e8*/ 	.word	0xffffffff


	//   ....[79]....
        /*02ec*/ 	.word	0xffffffff


	//   ....[80]....
        /*02f0*/ 	.word	0xffffffff


	//   ....[81]....
        /*02f4*/ 	.word	0xffffffff


	//   ....[82]....
        /*02f8*/ 	.word	0xffffffff


	//   ....[83]....
        /*02fc*/ 	.word	0xffffffff


	//   ....[84]....
        /*0300*/ 	.word	0xffffffff


	//   ....[85]....
        /*0304*/ 	.word	0xffffffff


	//   ....[86]....
        /*0308*/ 	.word	0xffffffff


	//   ....[87]....
        /*030c*/ 	.word	0xffffffff


	//   ....[88]....
        /*0310*/ 	.word	0xffffffff


	//   ....[89]....
        /*0314*/ 	.word	0xffffffff


	//   ....[90]....
        /*0318*/ 	.word	0xffffffff


	//   ....[91]....
        /*031c*/ 	.word	0xffffffff


	//   ....[92]....
        /*0320*/ 	.word	0xffffffff


	//   ....[93]....
        /*0324*/ 	.word	0xffffffff


	//   ....[94]....
        /*0328*/ 	.word	0xffffffff


	//   ....[95]....
        /*032c*/ 	.word	0xffffffff


	//   ....[96]....
        /*0330*/ 	.word	0xffffffff


	//   ....[97]....
        /*0334*/ 	.word	0xffffffff


	//   ....[98]....
        /*0338*/ 	.word	0xffffffff


	//   ....[99]....
        /*033c*/ 	.word	0xffffffff


	//   ....[100]....
        /*0340*/ 	.word	0xffffffff


	//   ....[101]....
        /*0344*/ 	.word	0xffffffff


	//   ....[102]....
        /*0348*/ 	.word	0xffffffff


	//   ....[103]....
        /*034c*/ 	.word	0xffffffff


	//   ....[104]....
        /*0350*/ 	.word	0xffffffff


	//   ....[105]....
        /*0354*/ 	.word	0xffffffff


	//   ....[106]....
        /*0358*/ 	.word	0xffffffff


	//   ....[107]....
        /*035c*/ 	.word	0xffffffff


	//   ....[108]....
        /*0360*/ 	.word	0xffffffff


	//   ....[109]....
        /*0364*/ 	.word	0xffffffff


	//   ....[110]....
        /*0368*/ 	.word	0xffffffff


	//   ....[111]....
        /*036c*/ 	.word	0xffffffff


	//   ....[112]....
        /*0370*/ 	.word	0xffffffff


	//   ....[113]....
        /*0374*/ 	.word	0xffffffff


	//   ....[114]....
        /*0378*/ 	.word	0xffffffff


	//   ....[115]....
        /*037c*/ 	.word	0xffffffff


	//   ....[116]....
        /*0380*/ 	.word	0xffffffff


	//   ....[117]....
        /*0384*/ 	.word	0xffffffff


	//   ....[118]....
        /*0388*/ 	.word	0xffffffff


	//   ....[119]....
        /*038c*/ 	.word	0xffffffff


	//   ....[120]....
        /*0390*/ 	.word	0xffffffff


	//   ....[121]....
        /*0394*/ 	.word	0xffffffff


	//   ....[122]....
        /*0398*/ 	.word	0xffffffff


	//   ....[123]....
        /*039c*/ 	.word	0xffffffff


	//   ....[124]....
        /*03a0*/ 	.word	0xffffffff


	//   ....[125]....
        /*03a4*/ 	.word	0xffffffff


	//   ....[126]....
        /*03a8*/ 	.word	0xffffffff


	//   ....[127]....
        /*03ac*/ 	.word	0xffffffff


	//   ....[128]....
        /*03b0*/ 	.word	0xffffffff


	//   ....[129]....
        /*03b4*/ 	.word	0xffffffff


	//   ....[130]....
        /*03b8*/ 	.word	0xffffffff


	//   ....[131]....
        /*03bc*/ 	.word	0xffffffff


	//   ....[132]....
        /*03c0*/ 	.word	0xffffffff


	//   ....[133]....
        /*03c4*/ 	.word	0xffffffff


	//   ....[134]....
        /*03c8*/ 	.word	0xffffffff


	//   ....[135]....
        /*03cc*/ 	.word	0x0500000f


	//   ....[136]....
        /*03d0*/ 	.word	0x0500000f


	//   ....[137]....
        /*03d4*/ 	.word	0x0500000f


	//   ....[138]....
        /*03d8*/ 	.word	0x0500000f


	//   ....[139]....
        /*03dc*/ 	.word	0x0500000f


	//   ....[140]....
        /*03e0*/ 	.word	0x0500000f


	//   ....[141]....
        /*03e4*/ 	.word	0x0500000f


	//   ....[142]....
        /*03e8*/ 	.word	0x0500000f


	//   ....[143]....
        /*03ec*/ 	.word	0x0500000f


	//   ....[144]....
        /*03f0*/ 	.word	0x0500000f


	//   ....[145]....
        /*03f4*/ 	.word	0x0500000f


	//   ....[146]....
        /*03f8*/ 	.word	0x0500000f


	//   ....[147]....
        /*03fc*/ 	.word	0x0500000f


	//   ....[148]....
        /*0400*/ 	.word	0x0500000f


	//   ....[149]....
        /*0404*/ 	.word	0x0500000f


	//   ....[150]....
        /*0408*/ 	.word	0x0500000f


	//   ....[151]....
        /*040c*/ 	.word	0x0500000f


	//   ....[152]....
        /*0410*/ 	.word	0x0500000f


	//   ....[153]....
        /*0414*/ 	.word	0x0500000f


	//   ....[154]....
        /*0418*/ 	.word	0x0500000f


	//   ....[155]....
        /*041c*/ 	.word	0x0500000f


	//   ....[156]....
        /*0420*/ 	.word	0x0500000f


	//   ....[157]....
        /*0424*/ 	.word	0x0500000f


	//   ....[158]....
        /*0428*/ 	.word	0x0500000f


	//   ....[159]....
        /*042c*/ 	.word	0x0500000f


	//   ....[160]....
        /*0430*/ 	.word	0x0500000f


	//   ....[161]....
        /*0434*/ 	.word	0x0500000f


	//   ....[162]....
        /*0438*/ 	.word	0x0500000f


	//   ....[163]....
        /*043c*/ 	.word	0x0500000f


	//   ....[164]....
        /*0440*/ 	.word	0x0500000f


	//   ....[165]....
        /*0444*/ 	.word	0x0500000f


	//   ....[166]....
        /*0448*/ 	.word	0x0500000f


	//   ....[167]....
        /*044c*/ 	.word	0x0500000f


	//   ....[168]....
        /*0450*/ 	.word	0x0500000f


	//   ....[169]....
        /*0454*/ 	.word	0x0500000f


	//   ....[170]....
        /*0458*/ 	.word	0x0500000f


	//   ....[171]....
        /*045c*/ 	.word	0x0500000f


	//   ....[172]....
        /*0460*/ 	.word	0x0500000f


	//   ....[173]....
        /*0464*/ 	.word	0x0500000f


	//   ....[174]....
        /*0468*/ 	.word	0x0500000f


	//   ....[175]....
        /*046c*/ 	.word	0x0500000f


	//   ....[176]....
        /*0470*/ 	.word	0x0500000f


	//   ....[177]....
        /*0474*/ 	.word	0x0500000f


	//   ....[178]....
        /*0478*/ 	.word	0x0500000f


	//   ....[179]....
        /*047c*/ 	.word	0x0500000f


	//   ....[180]....
        /*0480*/ 	.word	0x0500000f


	//   ....[181]....
        /*0484*/ 	.word	0x0500000f


	//   ....[182]....
        /*0488*/ 	.word	0x0500000f


	//   ....[183]....
        /*048c*/ 	.word	0x0500000f


	//   ....[184]....
        /*0490*/ 	.word	0x0500000f


	//   ....[185]....
        /*0494*/ 	.word	0x0500000f


	//   ....[186]....
        /*0498*/ 	.word	0x0500000f


	//   ....[187]....
        /*049c*/ 	.word	0x0500000f


	//   ....[188]....
        /*04a0*/ 	.word	0x0500000f


	//   ....[189]....
        /*04a4*/ 	.word	0x0500000f


	//   ....[190]....
        /*04a8*/ 	.word	0x0500000f


	//   ....[191]....
        /*04ac*/ 	.word	0x0500000f


	//   ....[192]....
        /*04b0*/ 	.word	0x0500000f


	//   ....[193]....
        /*04b4*/ 	.word	0x0500000f


	//   ....[194]....
        /*04b8*/ 	.word	0x0500000f


	//   ....[195]....
        /*04bc*/ 	.word	0x0500000f


	//   ....[196]....
        /*04c0*/ 	.word	0x0500000f


	//   ....[197]....
        /*04c4*/ 	.word	0x0500000f


	//   ....[198]....
        /*04c8*/ 	.word	0x0500000f


	//   ....[199]....
        /*04cc*/ 	.word	0x0500000f


	//   ....[200]....
        /*04d0*/ 	.word	0x0500000f


	//   ....[201]....
        /*04d4*/ 	.word	0x0500000f


	//   ....[202]....
        /*04d8*/ 	.word	0x0500000f


	//----- nvinfo : EIATTR_COOP_GROUP_INSTR_OFFSETS
	.align		4
.L_606:
        /*04dc*/ 	.byte	0x04, 0x28
        /*04de*/ 	.short	(.L_608 - .L_607)


	//   ....[0]....
.L_607:
        /*04e0*/ 	.word	0x00000080


	//   ....[1]....
        /*04e4*/ 	.word	0x00000090


	//   ....[2]....
        /*04e8*/ 	.word	0x000002b0


	//   ....[3]....
        /*04ec*/ 	.word	0x00000410


	//   ....[4]....
        /*04f0*/ 	.word	0x00000530


	//   ....[5]....
        /*04f4*/ 	.word	0x00000690


	//   ....[6]....
        /*04f8*/ 	.word	0x00001fc0


	//   ....[7]....
        /*04fc*/ 	.word	0x00003fa0


	//   ....[8]....
        /*0500*/ 	.word	0x00004f70


	//   ....[9]....
        /*0504*/ 	.word	0x00005eb0


	//   ....[10]....
        /*0508*/ 	.word	0x00005ed0


	//   ....[11]....
        /*050c*/ 	.word	0x00006310


	//   ....[12]....
        /*0510*/ 	.word	0x000063e0


	//   ....[13]....
        /*0514*/ 	.word	0x00006800


	//   ....[14]....
        /*0518*/ 	.word	0x00006880


	//   ....[15]....
        /*051c*/ 	.word	0x00007080


	//   ....[16]....
        /*0520*/ 	.word	0x00007e10


	//   ....[17]....
        /*0524*/ 	.word	0x00008ca0


	//   ....[18]....
        /*0528*/ 	.word	0x00008cd0


	//   ....[19]....
        /*052c*/ 	.word	0x000092b0


	//   ....[20]....
        /*0530*/ 	.word	0x000092d0


	//   ....[21]....
        /*0534*/ 	.word	0x00009aa0


	//   ....[22]....
        /*0538*/ 	.word	0x00009c70


	//   ....[23]....
        /*053c*/ 	.word	0x0000a800


	//   ....[24]....
        /*0540*/ 	.word	0x0000b510


	//   ....[25]....
        /*0544*/ 	.word	0x0000c470


	//   ....[26]....
        /*0548*/ 	.word	0x0000c4a0


	//   ....[27]....
        /*054c*/ 	.word	0x0000cd90


	//   ....[28]....
        /*0550*/ 	.word	0x0000ce30


	//   ....[29]....
        /*0554*/ 	.word	0x0000d9f0


	//   ....[30]....
        /*0558*/ 	.word	0x0000dad0


	//   ....[31]....
        /*055c*/ 	.word	0x0000db30


	//   ....[32]....
        /*0560*/ 	.word	0x0000db50


	//   ....[33]....
        /*0564*/ 	.word	0x0000db80


	//   ....[34]....
        /*0568*/ 	.word	0x0000f350


	//   ....[35]....
        /*056c*/ 	.word	0x0000f6a0


	//   ....[36]....
        /*0570*/ 	.word	0x0000f6b0


	//   ....[37]....
        /*0574*/ 	.word	0x0000f6e0


	//   ....[38]....
        /*0578*/ 	.word	0x0000f6f0


	//   ....[39]....
        /*057c*/ 	.word	0x00010320


	//   ....[40]....
        /*0580*/ 	.word	0x00010360


	//   ....[41]....
        /*0584*/ 	.word	0x00010610


	//   ....[42]....
        /*0588*/ 	.word	0x00010630


	//   ....[43]....
        /*058c*/ 	.word	0x00010d70


	//   ....[44]....
        /*0590*/ 	.word	0x00010dc0


	//   ....[45]....
        /*0594*/ 	.word	0x00011680


	//   ....[46]....
        /*0598*/ 	.word	0x000116a0


	//   ....[47]....
        /*059c*/ 	.word	0x00012950


	//   ....[48]....
        /*05a0*/ 	.word	0x00012990


	//   ....[49]....
        /*05a4*/ 	.word	0x00012bd0


	//   ....[50]....
        /*05a8*/ 	.word	0x00012bf0


	//   ....[51]....
        /*05ac*/ 	.word	0x00012eb0


	//   ....[52]....
        /*05b0*/ 	.word	0x000130a0


	//   ....[53]....
        /*05b4*/ 	.word	0x000130d0


	//   ....[54]....
        /*05b8*/ 	.word	0x00013100


	//   ....[55]....
        /*05bc*/ 	.word	0x00013130


	//   ....[56]....
        /*05c0*/ 	.word	0x00013160


	//   ....[57]....
        /*05c4*/ 	.word	0x00013190


	//   ....[58]....
        /*05c8*/ 	.word	0x00013300


	//   ....[59]....
        /*05cc*/ 	.word	0x00013330


	//   ....[60]....
        /*05d0*/ 	.word	0x00013360


	//   ....[61]....
        /*05d4*/ 	.word	0x00013390


	//   ....[62]....
        /*05d8*/ 	.word	0x000133c0


	//   ....[63]....
        /*05dc*/ 	.word	0x000133f0


	//   ....[64]....
        /*05e0*/ 	.word	0x00013480


	//   ....[65]....
        /*05e4*/ 	.word	0x000134b0


	//   ....[66]....
        /*05e8*/ 	.word	0x000134c0


	//   ....[67]....
        /*05ec*/ 	.word	0x00013500


	//   ....[68]....
        /*05f0*/ 	.word	0x00015640


	//   ....[69]....
        /*05f4*/ 	.word	0x00015660


	//   ....[70]....
        /*05f8*/ 	.word	0x000156f0


	//   ....[71]....
        /*05fc*/ 	.word	0x00015710


	//   ....[72]....
        /*0600*/ 	.word	0x00015790


	//   ....[73]....
        /*0604*/ 	.word	0x000157b0


	//   ....[74]....
        /*0608*/ 	.word	0x000157c0


	//   ....[75]....
        /*060c*/ 	.word	0x000157d0


	//   ....[76]....
        /*0610*/ 	.word	0x00015f50


	//   ....[77]....
        /*0614*/ 	.word	0x00015f80


	//   ....[78]....
        /*0618*/ 	.word	0x00016040


	//   ....[79]....
        /*061c*/ 	.word	0x00016060


	//   ....[80]....
        /*0620*/ 	.word	0x00016100


	//   ....[81]....
        /*0624*/ 	.word	0x00016120


	//   ....[82]....
        /*0628*/ 	.word	0x00016130


	//   ....[83]....
        /*062c*/ 	.word	0x000161b0


	//   ....[84]....
        /*0630*/ 	.word	0x00016a10


	//   ....[85]....
        /*0634*/ 	.word	0x00016a30


	//   ....[86]....
        /*0638*/ 	.word	0x00016bd0


	//   ....[87]....
        /*063c*/ 	.word	0x00016c00


	//   ....[88]....
        /*0640*/ 	.word	0x00016d10


	//   ....[89]....
        /*0644*/ 	.word	0x00016d20


	//   ....[90]....
        /*0648*/ 	.word	0x00016d50


	//   ....[91]....
        /*064c*/ 	.word	0x00016d60


	//   ....[92]....
        /*0650*/ 	.word	0x00017370


	//   ....[93]....
        /*0654*/ 	.word	0x000173a0


	//   ....[94]....
        /*0658*/ 	.word	0x00017590


	//   ....[95]....
        /*065c*/ 	.word	0x000175d0


	//   ....[96]....
        /*0660*/ 	.word	0x000175e0


	//   ....[97]....
        /*0664*/ 	.word	0x000175f0


	//   ....[98]....
        /*0668*/ 	.word	0x00017740


	//   ....[99]....
        /*066c*/ 	.word	0x00017890


	//   ....[100]....
        /*0670*/ 	.word	0x000180a0


	//   ....[101]....
        /*0674*/ 	.word	0x000180c0


	//   ....[102]....
        /*0678*/ 	.word	0x00018110


	//   ....[103]....
        /*067c*/ 	.word	0x00018120


	//   ....[104]....
        /*0680*/ 	.word	0x00018160


	//   ....[105]....
        /*0684*/ 	.word	0x00018170


	//   ....[106]....
        /*0688*/ 	.word	0x00018180


	//   ....[107]....
        /*068c*/ 	.word	0x000181c0


	//   ....[108]....
        /*0690*/ 	.word	0x000184c0


	//   ....[109]....
        /*0694*/ 	.word	0x00018500


	//   ....[110]....
        /*0698*/ 	.word	0x00018520


	//   ....[111]....
        /*069c*/ 	.word	0x00018540


	//   ....[112]....
        /*06a0*/ 	.word	0x00018570


	//   ....[113]....
        /*06a4*/ 	.word	0x00018590


	//   ....[114]....
        /*06a8*/ 	.word	0x00018690


	//   ....[115]....
        /*06ac*/ 	.word	0x000187e0


	//   ....[116]....
        /*06b0*/ 	.word	0x00018e20


	//   ....[117]....
        /*06b4*/ 	.word	0x00018e50


	//   ....[118]....
        /*06b8*/ 	.word	0x00018eb0


	//   ....[119]....
        /*06bc*/ 	.word	0x00018ee0


	//   ....[120]....
        /*06c0*/ 	.word	0x00018f10


	//   ....[121]....
        /*06c4*/ 	.word	0x00018f40


	//   ....[122]....
        /*06c8*/ 	.word	0x00018f70


	//   ....[123]....
        /*06cc*/ 	.word	0x00018fa0


	//   ....[124]....
        /*06d0*/ 	.word	0x00019140


	//   ....[125]....
        /*06d4*/ 	.word	0x00019170


	//   ....[126]....
        /*06d8*/ 	.word	0x000191a0


	//   ....[127]....
        /*06dc*/ 	.word	0x000191d0


	//   ....[128]....
        /*06e0*/ 	.word	0x00019200


	//   ....[129]....
        /*06e4*/ 	.word	0x00019230


	//   ....[130]....
        /*06e8*/ 	.word	0x000192f0


	//   ....[131]....
        /*06ec*/ 	.word	0x00019310


	//   ....[132]....
        /*06f0*/ 	.word	0x00019330


	//   ....[133]....
        /*06f4*/ 	.word	0x00019390


	//   ....[134]....
        /*06f8*/ 	.word	0x00019db0


	//   ....[135]....
        /*06fc*/ 	.word	0x0001a340


	//   ....[136]....
        /*0700*/ 	.word	0x0001a430


	//   ....[137]....
        /*0704*/ 	.word	0x0001a4d0


	//   ....[138]....
        /*0708*/ 	.word	0x0001a530


	//   ....[139]....
        /*070c*/ 	.word	0x0001a620


	//   ....[140]....
        /*0710*/ 	.word	0x0001a690


	//   ....[141]....
        /*0714*/ 	.word	0x0001a780


	//   ....[142]....
        /*0718*/ 	.word	0x0001a7f0


	//   ....[143]....
        /*071c*/ 	.word	0x0001a890


	//   ....[144]....
        /*0720*/ 	.word	0x0001a990


	//   ....[145]....
        /*0724*/ 	.word	0x0001aa20


	//   ....[146]....
        /*0728*/ 	.word	0x0001aa80


	//   ....[147]....
        /*072c*/ 	.word	0x0001ab70


	//   ....[148]....
        /*0730*/ 	.word	0x0001abf0


	//   ....[149]....
        /*0734*/ 	.word	0x0001acf0


	//   ....[150]....
        /*0738*/ 	.word	0x0001ad60


	//   ....[151]....
        /*073c*/ 	.word	0x0001ae40


	//   ....[152]....
        /*0740*/ 	.word	0x0001b150


	//   ....[153]....
        /*0744*/ 	.word	0x0001b210


	//   ....[154]....
        /*0748*/ 	.word	0x0001b480


	//   ....[155]....
        /*074c*/ 	.word	0x0001b4d0


	//   ....[156]....
        /*0750*/ 	.word	0x0001b6e0


	//   ....[157]....
        /*0754*/ 	.word	0x0001b730


	//   ....[158]....
        /*0758*/ 	.word	0x0001b8e0


	//   ....[159]....
        /*075c*/ 	.word	0x0001b930


	//   ....[160]....
        /*0760*/ 	.word	0x0001ba70


	//   ....[161]....
        /*0764*/ 	.word	0x0001bb70


	//   ....[162]....
        /*0768*/ 	.word	0x0001bde0


	//   ....[163]....
        /*076c*/ 	.word	0x0001be30


	//   ....[164]....
        /*0770*/ 	.word	0x0001c000


	//   ....[165]....
        /*0774*/ 	.word	0x0001c050


	//   ....[166]....
        /*0778*/ 	.word	0x0001c220


	//   ....[167]....
        /*077c*/ 	.word	0x0001c270


	//   ....[168]....
        /*0780*/ 	.word	0x0001c360


	//   ....[169]....
        /*0784*/ 	.word	0x0001c400


	//   ....[170]....
        /*0788*/ 	.word	0x0001c460


	//   ....[171]....
        /*078c*/ 	.word	0x0001c510


	//   ....[172]....
        /*0790*/ 	.word	0x0001c570


	//   ....[173]....
        /*0794*/ 	.word	0x0001c620


	//   ....[174]....
        /*0798*/ 	.word	0x0001c680


	//   ....[175]....
        /*079c*/ 	.word	0x0001c730


	//   ....[176]....
        /*07a0*/ 	.word	0x0001c820


	//   ....[177]....
        /*07a4*/ 	.word	0x0001c900


	//   ....[178]....
        /*07a8*/ 	.word	0x0001ca10


	//   ....[179]....
        /*07ac*/ 	.word	0x0001cb10


	//   ....[180]....
        /*07b0*/ 	.word	0x0001cc40


	//   ....[181]....
        /*07b4*/ 	.word	0x0001cd20


	//   ....[182]....
        /*07b8*/ 	.word	0x0001ce20


	//   ....[183]....
        /*07bc*/ 	.word	0x0001cf00


	//   ....[184]....
        /*07c0*/ 	.word	0x0001cf90


	//   ....[185]....
        /*07c4*/ 	.word	0x0001d030


	//   ....[186]....
        /*07c8*/ 	.word	0x0001d1a0


	//   ....[187]....
        /*07cc*/ 	.word	0x0001d210


	//   ....[188]....
        /*07d0*/ 	.word	0x0001d280


	//   ....[189]....
        /*07d4*/ 	.word	0x0001d2f0


	//   ....[190]....
        /*07d8*/ 	.word	0x0001d360


	//   ....[191]....
        /*07dc*/ 	.word	0x0001d3e0


	//   ....[192]....
        /*07e0*/ 	.word	0x0001d460


	//   ....[193]....
        /*07e4*/ 	.word	0x0001d4f0


	//   ....[194]....
        /*07e8*/ 	.word	0x0001d560


	//   ....[195]....
        /*07ec*/ 	.word	0x0001d5d0


	//   ....[196]....
        /*07f0*/ 	.word	0x0001d640


	//   ....[197]....
        /*07f4*/ 	.word	0x0001d6c0


	//   ....[198]....
        /*07f8*/ 	.word	0x0001d730


	//   ....[199]....
        /*07fc*/ 	.word	0x0001d7c0


	//   ....[200]....
        /*0800*/ 	.word	0x0001d820


	//   ....[201]....
        /*0804*/ 	.word	0x0001d8b0


	//   ....[202]....
        /*0808*/ 	.word	0x0001d9e0


	//----- nvinfo : EIATTR_REG_RECONFIG
	.align		4
.L_608:
        /*080c*/ 	.byte	0x01, 0x54
	.zero		2


	//----- nvinfo : EIATTR_SYSCALL_OFFSETS
	.align		4
        /*0810*/ 	.byte	0x04, 0x46
        /*0812*/ 	.short	(.L_610 - .L_609)


	//   ....[0]....
.L_609:
        /*0814*/ 	.word	0x00004150


	//   ....[1]....
        /*0818*/ 	.word	0x00014a40


	//   ....[2]....
        /*081c*/ 	.word	0x00014b90


	//   ....[3]....
        /*0820*/ 	.word	0x00014c80


	//   ....[4]....
        /*0824*/ 	.word	0x00015b70


	//   ....[5]....
        /*0828*/ 	.word	0x00016430


	//----- nvinfo : EIATTR_MBARRIER_INSTR_OFFSETS
	.align		4
.L_610:
        /*082c*/ 	.byte	0x04, 0x39
        /*082e*/ 	.short	(.L_612 - .L_611)


	//   ....[0]....
.L_611:
        /*0830*/ 	.word	0x00000190
        /*0834*/ 	.word	0x000000ff
        /*0838*/ 	.word	0x00038800
        /*083c*/ 	.short	0x0100
        /*083e*/ 	.byte	0x08
	.zero		1


	//   ....[1]....
        /*0840*/ 	.word	0x000001a0
        /*0844*/ 	.word	0x000000ff
        /*0848*/ 	.word	0x00038810
        /*084c*/ 	.short	0x0100
        /*084e*/ 	.byte	0x08
	.zero		1


	//   ....[2]....
        /*0850*/ 	.word	0x000001b0
        /*0854*/ 	.word	0x000000ff
        /*0858*/ 	.word	0x00038820
        /*085c*/ 	.short	0x0100
        /*085e*/ 	.byte	0x08
	.zero		1


	//   ....[3]....
        /*0860*/ 	.word	0x00000260
        /*0864*/ 	.word	0x000000ff
        /*0868*/ 	.word	0x00038830
        /*086c*/ 	.short	0x0100
        /*086e*/ 	.byte	0x06
	.zero		1


	//   ....[4]....
        /*0870*/ 	.word	0x00000270
        /*0874*/ 	.word	0x000000ff
        /*0878*/ 	.word	0x00038840
        /*087c*/ 	.short	0x0100
        /*087e*/ 	.byte	0x06
	.zero		1


	//   ....[5]....
        /*0880*/ 	.word	0x00000280
        /*0884*/ 	.word	0x000000ff
        /*0888*/ 	.word	0x00038838
        /*088c*/ 	.short	0x0100
        /*088e*/ 	.byte	0x06
	.zero		1


	//   ....[6]....
        /*0890*/ 	.word	0x00000290
        /*0894*/ 	.word	0x000000ff
        /*0898*/ 	.word	0x00038848
        /*089c*/ 	.short	0x0100
        /*089e*/ 	.byte	0x06
	.zero		1


	//   ....[7]....
        /*08a0*/ 	.word	0x000003c0
        /*08a4*/ 	.word	0x000000ff
        /*08a8*/ 	.word	0x00038850
        /*08ac*/ 	.short	0x0100
        /*08ae*/ 	.byte	0x08
	.zero		1


	//   ....[8]....
        /*08b0*/ 	.word	0x000003d0
        /*08b4*/ 	.word	0x000000ff
        /*08b8*/ 	.word	0x00038860
        /*08bc*/ 	.short	0x0100
        /*08be*/ 	.byte	0x08
	.zero		1


	//   ....[9]....
        /*08c0*/ 	.word	0x000003e0
        /*08c4*/ 	.word	0x000000ff
        /*08c8*/ 	.word	0x00038858
        /*08cc*/ 	.short	0x0100
        /*08ce*/ 	.byte	0x08
	.zero		1


	//   ....[10]....
        /*08d0*/ 	.word	0x000003f0
        /*08d4*/ 	.word	0x000000ff
        /*08d8*/ 	.word	0x00038868
        /*08dc*/ 	.short	0x0100
        /*08de*/ 	.byte	0x08
	.zero		1


	//   ....[11]....
        /*08e0*/ 	.word	0x000004e0
        /*08e4*/ 	.word	0x000000ff
        /*08e8*/ 	.word	0x00038870
        /*08ec*/ 	.short	0x0100
        /*08ee*/ 	.byte	0x06
	.zero		1


	//   ....[12]....
        /*08f0*/ 	.word	0x000004f0
        /*08f4*/ 	.word	0x000000ff
        /*08f8*/ 	.word	0x00038880
        /*08fc*/ 	.short	0x0100
        /*08fe*/ 	.byte	0x06
	.zero		1


	//   ....[13]....
        /*0900*/ 	.word	0x00000500
        /*0904*/ 	.word	0x000000ff
        /*0908*/ 	.word	0x00038878
        /*090c*/ 	.short	0x0100
        /*090e*/ 	.byte	0x06
	.zero		1


	//   ....[14]....
        /*0910*/ 	.word	0x00000510
        /*0914*/ 	.word	0x000000ff
        /*0918*/ 	.word	0x00038888
        /*091c*/ 	.short	0x0100
        /*091e*/ 	.byte	0x06
	.zero		1


	//   ....[15]....
        /*0920*/ 	.word	0x00000640
        /*0924*/ 	.word	0x000000ff
        /*0928*/ 	.word	0x00038890
        /*092c*/ 	.short	0x0100
        /*092e*/ 	.byte	0x08
	.zero		1


	//   ....[16]....
        /*0930*/ 	.word	0x00000650
        /*0934*/ 	.word	0x000000ff
        /*0938*/ 	.word	0x000388a0
        /*093c*/ 	.short	0x0100
        /*093e*/ 	.byte	0x08
	.zero		1


	//   ....[17]....
        /*0940*/ 	.word	0x00000660
        /*0944*/ 	.word	0x000000ff
        /*0948*/ 	.word	0x00038898
        /*094c*/ 	.short	0x0100
        /*094e*/ 	.byte	0x08
	.zero		1


	//   ....[18]....
        /*0950*/ 	.word	0x00000670
        /*0954*/ 	.word	0x000000ff
        /*0958*/ 	.word	0x000388a8
        /*095c*/ 	.short	0x0100
        /*095e*/ 	.byte	0x08
	.zero		1


	//   ....[19]....
        /*0960*/ 	.word	0x000007b0
        /*0964*/ 	.word	0x000000ff
        /*0968*/ 	.word	0x000388b0
        /*096c*/ 	.short	0x0100
        /*096e*/ 	.byte	0x08
	.zero		1


	//   ....[20]....
        /*0970*/ 	.word	0x000007c0
        /*0974*/ 	.word	0x000000ff
        /*0978*/ 	.word	0x000388c0
        /*097c*/ 	.short	0x0100
        /*097e*/ 	.byte	0x08
	.zero		1


	//   ....[21]....
        /*0980*/ 	.word	0x000007d0
        /*0984*/ 	.word	0x000000ff
        /*0988*/ 	.word	0x000388b8
        /*098c*/ 	.short	0x0100
        /*098e*/ 	.byte	0x08
	.zero		1


	//   ....[22]....
        /*0990*/ 	.word	0x000007e0
        /*0994*/ 	.word	0x000000ff
        /*0998*/ 	.word	0x000388c8
        /*099c*/ 	.short	0x0100
        /*099e*/ 	.byte	0x08
	.zero		1


	//   ....[23]....
        /*09a0*/ 	.word	0x00002320
        /*09a4*/ 	.word	0x00000004
        /*09a8*/ 	.word	0x00000000
        /*09ac*/ 	.short	0x0101
        /*09ae*/ 	.byte	0x3f
	.zero		1


	//   ....[24]....
        /*09b0*/ 	.word	0x00002e50
        /*09b4*/ 	.word	0x00000004
        /*09b8*/ 	.word	0x00000000
        /*09bc*/ 	.short	0x0101
        /*09be*/ 	.byte	0x3f
	.zero		1


	//   ....[25]....
        /*09c0*/ 	.word	0x00004200
        /*09c4*/ 	.word	0x00000011
        /*09c8*/ 	.word	0x00038800
        /*09cc*/ 	.short	0x010a
        /*09ce*/ 	.byte	0x3f
	.zero		1


	//   ....[26]....
        /*09d0*/ 	.word	0x00004270
        /*09d4*/ 	.word	0x00000009
        /*09d8*/ 	.word	0x00038830
        /*09dc*/ 	.short	0x010a
        /*09de*/ 	.byte	0x3f
	.zero		1


	//   ....[27]....
        /*09e0*/ 	.word	0x000042e0
        /*09e4*/ 	.word	0x00000009
        /*09e8*/ 	.word	0x00038830
        /*09ec*/ 	.short	0x010a
        /*09ee*/ 	.byte	0x3f
	.zero		1


	//   ....[28]....
        /*09f0*/ 	.word	0x00004560
        /*09f4*/ 	.word	0x00000011
        /*09f8*/ 	.word	0x00038810
        /*09fc*/ 	.short	0x010a
        /*09fe*/ 	.byte	0x3f
	.zero		1


	//   ....[29]....
        /*0a00*/ 	.word	0x000045a0
        /*0a04*/ 	.word	0x00000009
        /*0a08*/ 	.word	0x00038850
        /*0a0c*/ 	.short	0x010a
        /*0a0e*/ 	.byte	0x3f
	.zero		1


	//   ....[30]....
        /*0a10*/ 	.word	0x00004670
        /*0a14*/ 	.word	0x00000009
        /*0a18*/ 	.word	0x00038850
        /*0a1c*/ 	.short	0x010a
        /*0a1e*/ 	.byte	0x3f
	.zero		1


	//   ....[31]....
        /*0a20*/ 	.word	0x00006b10
        /*0a24*/ 	.word	0x00000005
        /*0a28*/ 	.word	0x00000000
        /*0a2c*/ 	.short	0x0101
        /*0a2e*/ 	.byte	0x3f
	.zero		1


	//   ....[32]....
        /*0a30*/ 	.word	0x00007110
        /*0a34*/ 	.word	0x00000009
        /*0a38*/ 	.word	0x00000000
        /*0a3c*/ 	.short	0x0101
        /*0a3e*/ 	.byte	0x3f
	.zero		1


	//   ....[33]....
        /*0a40*/ 	.word	0x00007310
        /*0a44*/ 	.word	0x00000009
        /*0a48*/ 	.word	0x00038830
        /*0a4c*/ 	.short	0x010a
        /*0a4e*/ 	.byte	0x3f
	.zero		1


	//   ....[34]....
        /*0a50*/ 	.word	0x00007360
        /*0a54*/ 	.word	0x00000009
        /*0a58*/ 	.word	0x00038830
        /*0a5c*/ 	.short	0x010a
        /*0a5e*/ 	.byte	0x3f
	.zero		1


	//   ....[35]....
        /*0a60*/ 	.word	0x000074e0
        /*0a64*/ 	.word	0x00000009
        /*0a68*/ 	.word	0x00038850
        /*0a6c*/ 	.short	0x010a
        /*0a6e*/ 	.byte	0x3f
	.zero		1


	//   ....[36]....
        /*0a70*/ 	.word	0x00007520
        /*0a74*/ 	.word	0x00000009
        /*0a78*/ 	.word	0x00038850
        /*0a7c*/ 	.short	0x010a
        /*0a7e*/ 	.byte	0x3f
	.zero		1


	//   ....[37]....
        /*0a80*/ 	.word	0x00009610
        /*0a84*/ 	.word	0x00000007
        /*0a88*/ 	.word	0x00000000
        /*0a8c*/ 	.short	0x0101
        /*0a8e*/ 	.byte	0x3f
	.zero		1


	//   ....[38]....
        /*0a90*/ 	.word	0x0000a8c0
        /*0a94*/ 	.word	0x00000009
        /*0a98*/ 	.word	0x00000000
        /*0a9c*/ 	.short	0x0101
        /*0a9e*/ 	.byte	0x3f
	.zero		1


	//   ....[39]....
        /*0aa0*/ 	.word	0x0000aa10
        /*0aa4*/ 	.word	0x00000009
        /*0aa8*/ 	.word	0x00038830
        /*0aac*/ 	.short	0x010a
        /*0aae*/ 	.byte	0x3f
	.zero		1


	//   ....[40]....
        /*0ab0*/ 	.word	0x0000aa60
        /*0ab4*/ 	.word	0x00000009
        /*0ab8*/ 	.word	0x00038830
        /*0abc*/ 	.short	0x010a
        /*0abe*/ 	.byte	0x3f
	.zero		1


	//   ....[41]....
        /*0ac0*/ 	.word	0x0000abe0
        /*0ac4*/ 	.word	0x00000009
        /*0ac8*/ 	.word	0x00038850
        /*0acc*/ 	.short	0x010a
        /*0ace*/ 	.byte	0x3f
	.zero		1


	//   ....[42]....
        /*0ad0*/ 	.word	0x0000ac20
        /*0ad4*/ 	.word	0x00000009
        /*0ad8*/ 	.word	0x00038850
        /*0adc*/ 	.short	0x010a
        /*0ade*/ 	.byte	0x3f
	.zero		1


	//   ....[43]....
        /*0ae0*/ 	.word	0x0000c950
        /*0ae4*/ 	.word	0x00000008
        /*0ae8*/ 	.word	0x00000000
        /*0aec*/ 	.short	0x0101
        /*0aee*/ 	.byte	0x3f
	.zero		1


	//   ....[44]....
        /*0af0*/ 	.word	0x0000dab0
        /*0af4*/ 	.word	0x00000009
        /*0af8*/ 	.word	0x00000000
        /*0afc*/ 	.short	0x0101
        /*0afe*/ 	.byte	0x3f
	.zero		1


	//   ....[45]....
        /*0b00*/ 	.word	0x00010340
        /*0b04*/ 	.word	0x00000000
        /*0b08*/ 	.word	0x00000000
        /*0b0c*/ 	.short	0x0101
        /*0b0e*/ 	.byte	0x3f
	.zero		1


	//   ....[46]....
        /*0b10*/ 	.word	0x00010df0
        /*0b14*/ 	.word	0x00000004
        /*0b18*/ 	.word	0x00000000
        /*0b1c*/ 	.short	0x0101
        /*0b1e*/ 	.byte	0x3f
	.zero		1


	//   ....[47]....
        /*0b20*/ 	.word	0x00015410
        /*0b24*/ 	.word	0x00000016
        /*0b28*/ 	.word	0x00038840
        /*0b2c*/ 	.short	0x010a
        /*0b2e*/ 	.byte	0x3f
	.zero		1


	//   ....[48]....
        /*0b30*/ 	.word	0x000158d0
        /*0b34*/ 	.word	0x00000016
        /*0b38*/ 	.word	0x00038830
        /*0b3c*/ 	.short	0x0107
        /*0b3e*/ 	.byte	0x3f
	.zero		1


	//   ....[49]....
        /*0b40*/ 	.word	0x000159b0
        /*0b44*/ 	.word	0x00000016
        /*0b48*/ 	.word	0x00038830
        /*0b4c*/ 	.short	0x0101
        /*0b4e*/ 	.byte	0x3f
	.zero		1


	//   ....[50]....
        /*0b50*/ 	.word	0x00016270
        /*0b54*/ 	.word	0x00000011
        /*0b58*/ 	.word	0x00038800
        /*0b5c*/ 	.short	0x0107
        /*0b5e*/ 	.byte	0x3f
	.zero		1


	//   ....[51]....
        /*0b60*/ 	.word	0x00016300
        /*0b64*/ 	.word	0x00000011
        /*0b68*/ 	.word	0x00038800
        /*0b6c*/ 	.short	0x0101
        /*0b6e*/ 	.byte	0x3f
	.zero		1


	//   ....[52]....
        /*0b70*/ 	.word	0x00017000
        /*0b74*/ 	.word	0x00000011
        /*0b78*/ 	.word	0x00038810
        /*0b7c*/ 	.short	0x0107
        /*0b7e*/ 	.byte	0x3f
	.zero		1


	//   ....[53]....
        /*0b80*/ 	.word	0x00017100
        /*0b84*/ 	.word	0x00000011
        /*0b88*/ 	.word	0x00038810
        /*0b8c*/ 	.short	0x0101
        /*0b8e*/ 	.byte	0x3f
	.zero		1


	//   ....[54]....
        /*0b90*/ 	.word	0x00017120
        /*0b94*/ 	.word	0x00000011
        /*0b98*/ 	.word	0x00038820
        /*0b9c*/ 	.short	0x010a
        /*0b9e*/ 	.byte	0x3f
	.zero		1


	//   ....[55]....
        /*0ba0*/ 	.word	0x000171b0
        /*0ba4*/ 	.word	0x00000016
        /*0ba8*/ 	.word	0x00038860
        /*0bac*/ 	.short	0x010a
        /*0bae*/ 	.byte	0x3f
	.zero		1


	//   ....[56]....
        /*0bb0*/ 	.word	0x00017ab0
        /*0bb4*/ 	.word	0x00000016
        /*0bb8*/ 	.word	0x00038850
        /*0bbc*/ 	.short	0x0107
        /*0bbe*/ 	.byte	0x3f
	.zero		1


	//   ....[57]....
        /*0bc0*/ 	.word	0x00017b80
        /*0bc4*/ 	.word	0x00000016
        /*0bc8*/ 	.word	0x00038850
        /*0bcc*/ 	.short	0x0101
        /*0bce*/ 	.byte	0x3f
	.zero		1


	//   ....[58]....
        /*0bd0*/ 	.word	0x00017f20
        /*0bd4*/ 	.word	0x00000006
        /*0bd8*/ 	.word	0x00038840
        /*0bdc*/ 	.short	0x010a
        /*0bde*/ 	.byte	0x3f
	.zero		1


	//   ....[59]....
        /*0be0*/ 	.word	0x00018240
        /*0be4*/ 	.word	0x00000006
        /*0be8*/ 	.word	0x00038830
        /*0bec*/ 	.short	0x0107
        /*0bee*/ 	.byte	0x3f
	.zero		1


	//   ....[60]....
        /*0bf0*/ 	.word	0x00018300
        /*0bf4*/ 	.word	0x00000006
        /*0bf8*/ 	.word	0x00038830
        /*0bfc*/ 	.short	0x0101
        /*0bfe*/ 	.byte	0x3f
	.zero		1


	//   ....[61]....
        /*0c00*/ 	.word	0x00018330
        /*0c04*/ 	.word	0x00000006
        /*0c08*/ 	.word	0x00038860
        /*0c0c*/ 	.short	0x010a
        /*0c0e*/ 	.byte	0x3f
	.zero		1


	//   ....[62]....
        /*0c10*/ 	.word	0x000189e0
        /*0c14*/ 	.word	0x00000006
        /*0c18*/ 	.word	0x00038850
        /*0c1c*/ 	.short	0x0107
        /*0c1e*/ 	.byte	0x3f
	.zero		1


	//   ....[63]....
        /*0c20*/ 	.word	0x00018aa0
        /*0c24*/ 	.word	0x00000006
        /*0c28*/ 	.word	0x00038850
        /*0c2c*/ 	.short	0x0101
        /*0c2e*/ 	.byte	0x3f
	.zero		1


	//   ....[64]....
        /*0c30*/ 	.word	0x00019d30
        /*0c34*/ 	.word	0x00000005
        /*0c38*/ 	.word	0x00038820
        /*0c3c*/ 	.short	0x010a
        /*0c3e*/ 	.byte	0x3f
	.zero		1


	//   ....[65]....
        /*0c40*/ 	.word	0x00019eb0
        /*0c44*/ 	.word	0x00000003
        /*0c48*/ 	.word	0x00038840
        /*0c4c*/ 	.short	0x010a
        /*0c4e*/ 	.byte	0x3f
	.zero		1


	//   ....[66]....
        /*0c50*/ 	.word	0x00019f50
        /*0c54*/ 	.word	0x00000005
        /*0c58*/ 	.word	0x00038840
        /*0c5c*/ 	.short	0x010a
        /*0c5e*/ 	.byte	0x3f
	.zero		1


	//   ....[67]....
        /*0c60*/ 	.word	0x00019f90
        /*0c64*/ 	.word	0x00000003
        /*0c68*/ 	.word	0x00038860
        /*0c6c*/ 	.short	0x010a
        /*0c6e*/ 	.byte	0x3f
	.zero		1


	//   ....[68]....
        /*0c70*/ 	.word	0x00019fd0
        /*0c74*/ 	.word	0x00000005
        /*0c78*/ 	.word	0x00038860
        /*0c7c*/ 	.short	0x010a
        /*0c7e*/ 	.byte	0x3f
	.zero		1


	//   ....[69]....
        /*0c80*/ 	.word	0x0001a030
        /*0c84*/ 	.word	0x00000011
        /*0c88*/ 	.word	0x00038800
        /*0c8c*/ 	.short	0x010a
        /*0c8e*/ 	.byte	0x3f
	.zero		1


	//   ....[70]....
        /*0c90*/ 	.word	0x0001a080
        /*0c94*/ 	.word	0x00000009
        /*0c98*/ 	.word	0x00038830
        /*0c9c*/ 	.short	0x010a
        /*0c9e*/ 	.byte	0x3f
	.zero		1


	//   ....[71]....
        /*0ca0*/ 	.word	0x0001a0d0
        /*0ca4*/ 	.word	0x00000011
        /*0ca8*/ 	.word	0x00038810
        /*0cac*/ 	.short	0x010a
        /*0cae*/ 	.byte	0x3f
	.zero		1


	//   ....[72]....
        /*0cb0*/ 	.word	0x0001a120
        /*0cb4*/ 	.word	0x00000009
        /*0cb8*/ 	.word	0x00038850
        /*0cbc*/ 	.short	0x010a
        /*0cbe*/ 	.byte	0x3f
	.zero		1


	//   ....[73]....
        /*0cc0*/ 	.word	0x0001a170
        /*0cc4*/ 	.word	0x00000009
        /*0cc8*/ 	.word	0x00038830
        /*0ccc*/ 	.short	0x010a
        /*0cce*/ 	.byte	0x3f
	.zero		1


	//   ....[74]....
        /*0cd0*/ 	.word	0x0001a1c0
        /*0cd4*/ 	.word	0x00000009
        /*0cd8*/ 	.word	0x00038850
        /*0cdc*/ 	.short	0x010a
        /*0cde*/ 	.byte	0x3f
	.zero		1


	//   ....[75]....
        /*0ce0*/ 	.word	0x0001a210
        /*0ce4*/ 	.word	0x00000009
        /*0ce8*/ 	.word	0x00038830
        /*0cec*/ 	.short	0x010a
        /*0cee*/ 	.byte	0x3f
	.zero		1


	//   ....[76]....
        /*0cf0*/ 	.word	0x0001a260
        /*0cf4*/ 	.word	0x00000009
        /*0cf8*/ 	.word	0x00038850
        /*0cfc*/ 	.short	0x010a
        /*0cfe*/ 	.byte	0x3f
	.zero		1


	//   ....[77]....
        /*0d00*/ 	.word	0x0001a380
        /*0d04*/ 	.word	0x00000016
        /*0d08*/ 	.word	0x00038840
        /*0d0c*/ 	.short	0x010a
        /*0d0e*/ 	.byte	0x3f
	.zero		1


	//   ....[78]....
        /*0d10*/ 	.word	0x0001b970
        /*0d14*/ 	.word	0x00000011
        /*0d18*/ 	.word	0x00038820
        /*0d1c*/ 	.short	0x010a
        /*0d1e*/ 	.byte	0x3f
	.zero		1


	//   ....[79]....
        /*0d20*/ 	.word	0x0001b9c0
        /*0d24*/ 	.word	0x00000016
        /*0d28*/ 	.word	0x00038860
        /*0d2c*/ 	.short	0x010a
        /*0d2e*/ 	.byte	0x3f
	.zero		1


	//   ....[80]....
        /*0d30*/ 	.word	0x0001c2b0
        /*0d34*/ 	.word	0x00000006
        /*0d38*/ 	.word	0x00038840
        /*0d3c*/ 	.short	0x010a
        /*0d3e*/ 	.byte	0x3f
	.zero		1


	//   ....[81]....
        /*0d40*/ 	.word	0x0001c770
        /*0d44*/ 	.word	0x00000006
        /*0d48*/ 	.word	0x00038860
        /*0d4c*/ 	.short	0x010a
        /*0d4e*/ 	.byte	0x3f
	.zero		1


	//   ....[82]....
        /*0d50*/ 	.word	0x0001d900
        /*0d54*/ 	.word	0x00000005
        /*0d58*/ 	.word	0x00038820
        /*0d5c*/ 	.short	0x010a
        /*0d5e*/ 	.byte	0x3f
	.zero		1


	//   ....[83]....
        /*0d60*/ 	.word	0x0001daa0
        /*0d64*/ 	.word	0x00000003
        /*0d68*/ 	.word	0x00038840
        /*0d6c*/ 	.short	0x010a
        /*0d6e*/ 	.byte	0x3f
	.zero		1


	//   ....[84]....
        /*0d70*/ 	.word	0x0001daf0
        /*0d74*/ 	.word	0x00000005
        /*0d78*/ 	.word	0x00038840
        /*0d7c*/ 	.short	0x010a
        /*0d7e*/ 	.byte	0x3f
	.zero		1


	//   ....[85]....
        /*0d80*/ 	.word	0x0001db40
        /*0d84*/ 	.word	0x00000003
        /*0d88*/ 	.word	0x00038860
        /*0d8c*/ 	.short	0x010a
        /*0d8e*/ 	.byte	0x3f
	.zero		1


	//----- nvinfo : EIATTR_NUM_MBARRIERS
	.align		4
.L_612:
        /*0d90*/ 	.byte	0x03, 0x38
        /*0d92*/ 	.short	0x0017


	//----- nvinfo : EIATTR_EXIT_INSTR_OFFSETS
	.align		4
        /*0d94*/ 	.byte	0x04, 0x1c
        /*0d96*/ 	.short	(.L_614 - .L_613)


	//   ....[0]....
.L_613:
        /*0d98*/ 	.word	0x00000990


	//   ....[1]....
        /*0d9c*/ 	.word	0x00012e50


	//   ....[2]....
        /*0da0*/ 	.word	0x0001a020


	//----- nvinfo : EIATTR_MAX_THREADS
	.align		4
.L_614:
        /*0da4*/ 	.byte	0x04, 0x05
        /*0da6*/ 	.short	(.L_616 - .L_615)
.L_615:
        /*0da8*/ 	.word	0x00000180
        /*0dac*/ 	.word	0x00000001
        /*0db0*/ 	.word	0x00000001


	//----- nvinfo : EIATTR_CRS_STACK_SIZE
	.align		4
.L_616:
        /*0db4*/ 	.byte	0x04, 0x1e
        /*0db6*/ 	.short	(.L_618 - .L_617)
.L_617:
        /*0db8*/ 	.word	0x00000000


	//----- nvinfo : EIATTR_CBANK_PARAM_SIZE
	.align		4
.L_618:
        /*0dbc*/ 	.byte	0x03, 0x19
        /*0dbe*/ 	.short	0x0bf0


	//----- nvinfo : EIATTR_PARAM_CBANK
	.align		4
        /*0dc0*/ 	.byte	0x04, 0x0a
        /*0dc2*/ 	.short	(.L_620 - .L_619)
	.align		4
.L_619:
        /*0dc4*/ 	.word	index@(.nv.constant0._ZN7cutlass13device_kernelIN5flash11enable_sm90INS1_16FlashAttnFwdSm90INS1_25CollectiveMainloopFwdSm90ILi2EN4cute5tupleIJNS5_1CILi1EEES8_S8_EEENS6_IJNS7_ILi64EEESA_SA_EEELi512ENS_10bfloat16_tEfNS_4arch4Sm90ELb1ELb0ELb1ELb1ELb1ELb0ELb1ELb0ELb0ELb1ELb1ELb0EEENS1_21CollectiveEpilogueFwdINS6_IJSA_NS7_ILi512EEESA_EEES9_SC_SE_Li256ELb1ELb1ELb1ELb0EEENS1_36VarlenDynamicPersistentTileSchedulerILi64ELi64ELi256ELi128ELb1ELb1ELb1ELb1ELb1ELb1EEEEEEEEEvNT_6ParamsE)
        /*0dc8*/ 	.short	0x0210
        /*0dca*/ 	.short	0x0bf0


	//----- nvinfo : EIATTR_SW_WAR
	.align		4
.L_620:
        /*0dcc*/ 	.byte	0x04, 0x36
        /*0dce*/ 	.short	(.L_622 - .L_621)
.L_621:
        /*0dd0*/ 	.word	0x00000008
.L_622:


//--------------------- .nv.info._ZN7cutlass13device_kernelIN5flash11enable_sm90INS1_16FlashAttnFwdSm90INS1_25CollectiveMainloopFwdSm90ILi2EN4cute5tupleIJNS5_1CILi1EEES8_S8_EEENS6_IJNS7_ILi64EEESA_SA_EEELi512ENS_10bfloat16_tEfNS_4arch4Sm90ELb1ELb0ELb1ELb1ELb1ELb1ELb1ELb0ELb0ELb1ELb1ELb0EEENS1_21CollectiveEpilogueFwdINS6_IJSA_NS7_ILi512EEESA_EEES9_SC_SE_Li256ELb1ELb1ELb1ELb0EEENS1_36VarlenDynamicPersistentTileSchedulerILi64ELi64ELi256ELi128ELb1ELb1ELb1ELb1ELb1ELb1EEEEEEEEEvNT_6ParamsE --------------------------
	.section	.nv.info._ZN7cutlass13device_kernelIN5flash11enable_sm90INS1_16FlashAttnFwdSm90INS1_25CollectiveMainloopFwdSm90ILi2EN4cute5tupleIJNS5_1CILi1EEES8_S8_EEENS6_IJNS7_ILi64EEESA_SA_EEELi512ENS_10bfloat16_tEfNS_4arch4Sm90ELb1ELb0ELb1ELb1ELb1ELb1ELb1ELb0ELb0ELb1ELb1ELb0EEENS1_21CollectiveEpilogueFwdINS6_IJSA_NS7_ILi512EEESA_EEES9_SC_SE_Li256ELb1ELb1ELb1ELb0EEENS1_36VarlenDynamicPersistentTileSchedulerILi64ELi64ELi256ELi128ELb1ELb1ELb1ELb1ELb1ELb1EEEEEEEEEvNT_6ParamsE,"",@"SHT_CUDA_INFO"
	.sectionflags	@""
	.align	4


	//----- nvinfo : EIATTR_CUDA_API_VERSION
	.align		4
        /*0000*/ 	.byte	0x04, 0x37
        /*0002*/ 	.short	(.L_624 - .L_623)
.L_623:
        /*0004*/ 	.word	0x00000082


	//----- nvinfo : EIATTR_KPARAM_INFO
	.align		4
.L_624:
        /*0008*/ 	.byte	0x04, 0x17
        /*000a*/ 	.short	(.L_626 - .L_625)
.L_625:
        /*000c*/ 	.word	0x00000000
        /*0010*/ 	.short	0x0000
        /*0012*/ 	.short	0x0070
        /*0014*/ 	.byte	0x00, 0xf0, 0x01, 0x2e


	//----- nvinfo : EIATTR_SPARSE_MMA_MASK
	.align		4
.L_626:
        /*0018*/ 	.byte	0x03, 0x50
        /*001a*/ 	.short	0x0000


	//----- nvinfo : EIATTR_MAXREG_COUNT
	.align		4
        /*001c*/ 	.byte	0x03, 0x1b
        /*001e*/ 	.short	0x00a8


	//----- nvinfo : EIATTR_NUM_BARRIERS
	.align		4
        /*0020*/ 	.byte	0x02, 0x4c
        /*0022*/ 	.byte	0x10
	.zero		1


	//----- nvinfo : EIATTR_EXTERNS
	.align		4
        /*0024*/ 	.byte	0x04, 0x0f
        /*0026*/ 	.short	(.L_628 - .L_627)


	//   ....[0]....
	.align		4
.L_627:
        /*0028*/ 	.word	index@(__assertfail)


	//----- nvinfo : EIATTR_ANNOTATIONS
	.align		4
.L_628:
        /*002c*/ 	.byte	0x04, 0x55
        /*002e*/ 	.short	(.L_630 - .L_629)


	//   ....[0]....
.L_629:
        /* <DEDUP_REMOVED lines=82> */


	//----- nvinfo : EIATTR_MERCURY_ISA_VERSION
	.align		4
.L_630:
        /*0540*/ 	.byte	0x03, 0x5f
        /*0542*/ 	.short	0x0101


	//----- nvinfo : EIATTR_UNUSED_LOAD_BYTE_OFFSET
	.align		4
        /*0544*/ 	.byte	0x04, 0x44
        /*0546*/ 	.short	(.L_632 - .L_631)


	//   ....[0]....
.L_631:
        /*0548*/ 	.word	0x00000a50
        /*054c*/ 	.word	0x0000fff0


	//   ....[1]....
        /*0550*/ 	.word	0x00016120
        /*0554*/ 	.word	0x0000fff0


	//----- nvinfo : EIATTR_INT_WARP_WIDE_INSTR_OFFSETS
	.align		4
.L_632:
        /*0558*/ 	.byte	0x04, 0x31
        /*055a*/ 	.short	(.L_634 - .L_633)


	//   ....[0]....
.L_633:
        /*055c*/ 	.word	0x00000130


	//   ....[1]....
        /*0560*/ 	.word	0x00000170


	//   ....[2]....
        /*0564*/ 	.word	0x000001e0


	//   ....[3]....
        /*0568*/ 	.word	0x00000250


	//   ....[4]....
        /*056c*/ 	.word	0x0001e890


	//   ....[5]....
        /*0570*/ 	.word	0x0001e920


	//   ....[6]....
        /*0574*/ 	.word	0x00022d50


	//   ....[7]....
        /*0578*/ 	.word	0x00022de0


	//----- nvinfo : EIATTR_COOP_GROUP_MASK_REGIDS
	.align		4
.L_634:
        /*057c*/ 	.byte	0x04, 0x29
        /*057e*/ 	.short	(.L_636 - .L_635)


	//   ....[0]....
.L_635:
        /*0580*/ 	.word	0xffffffff


	//   ....[1]....
        /*0584*/ 	.word	0xffffffff


	//   ....[2]....
        /*0588*/ 	.word	0xffffffff


	//   ....[3]....
        /*058c*/ 	.word	0xffffffff


	//   ....[4]....
        /*0590*/ 	.word	0xffffffff


	//   ....[5]....
        /*0594*/ 	.word	0xffffffff


	//   ....[6]....
        /*0598*/ 	.word	0xffffffff


	//   ....[7]....
        /*059c*/ 	.word	0xffffffff


	//   ....[8]....
        /*05a0*/ 	.word	0xffffffff


	//   ....[9]....
        /*05a4*/ 	.word	0xffffffff


	//   ....[10]....
        /*05a8*/ 	.word	0xffffffff


	//   ....[11]....
        /*05ac*/ 	.word	0xffffffff


	//   ....[12]....
        /*05b0*/ 	.word	0xffffffff


	//   ....[13]....
        /*05b4*/ 	.word	0xffffffff


	//   ....[14]....
        /*05b8*/ 	.word	0xffffffff


	//   ....[15]....
        /*05bc*/ 	.word	0xffffffff


	//   ....[16]....
        /*05c0*/ 	.word	0xffffffff


	//   ....[17]....
        /*05c4*/ 	.word	0xffffffff


	//   ....[18]....
        /*05c8*/ 	.word	0xffffffff


	//   ....[19]....
        /*05cc*/ 	.word	0xffffffff


	//   ....[20]....
        /*05d0*/ 	.word	0xffffffff


	//   ....[21]....
        /*05d4*/ 	.word	0xffffffff


	//   ....[22]....
        /*05d8*/ 	.word	0xffffffff


	//   ....[23]....
        /*05dc*/ 	.word	0xffffffff


	//   ....[24]....
        /*05e0*/ 	.word	0xffffffff


	//   ....[25]....
        /*05e4*/ 	.word	0xffffffff


	//   ....[26]....
        /*05e8*/ 	.word	0xffffffff


	//   ....[27]....
        /*05ec*/ 	.word	0xffffffff


	//   ....[28]....
        /*05f0*/ 	.word	0xffffffff


	//   ....[29]....
        /*05f4*/ 	.word	0xffffffff


	//   ....[30]....
        /*05f8*/ 	.word	0xffffffff


	//   ....[31]....
        /*05fc*/ 	.word	0xffffffff


	//   ....[32]....
        /*0600*/ 	.word	0xffffffff


	//   ....[33]....
        /*0604*/ 	.word	0xffffffff


	//   ....[34]....
        /*0608*/ 	.word	0xffffffff


	//   ....[35]....
        /*060c*/ 	.word	0xffffffff


	//   ....[36]....
        /*0610*/ 	.word	0xffffffff


	//   ....[37]....
        /*0614*/ 	.word	0xffffffff


	//   ....[38]....
        /*0618*/ 	.word	0xffffffff


	//   ....[39]....
        /*061c*/ 	.word	0xffffffff


	//   ....[40]....
        /*0620*/ 	.word	0xffffffff


	//   ....[41]....
        /*0624*/ 	.word	0xffffffff


	//   ....[42]....
        /*0628*/ 	.word	0xffffffff


	//   ....[43]....
        /*062c*/ 	.word	0xffffffff


	//   ....[44]....
        /*0630*/ 	.word	0xffffffff


	//   ....[45]....
        /*0634*/ 	.word	0xffffffff


	//   ....[46]....
        /*0638*/ 	.word	0xffffffff


	//   ....[47]....
        /*063c*/ 	.word	0xffffffff


	//   ....[48]....
        /*0640*/ 	.word	0xffffffff


	//   ....[49]....
        /*0644*/ 	.word	0xffffffff


	//   ....[50]....
        /*0648*/ 	.word	0xffffffff


	//   ....[51]....
        /*064c*/ 	.word	0xffffffff


	//   ....[52]....
        /*0650*/ 	.word	0xffffffff


	//   ....[53]....
        /*0654*/ 	.word	0xffffffff


	//   ....[54]....
        /*0658*/ 	.word	0xffffffff


	//   ....[55]....
        /*065c*/ 	.word	0xffffffff


	//   ....[56]....
        /*0660*/ 	.word	0xffffffff


	//   ....[57]....
        /*0664*/ 	.word	0xffffffff


	//   ....[58]....
        /*0668*/ 	.word	0xffffffff


	//   ....[59]....
        /*066c*/ 	.word	0xffffffff


	//   ....[60]....
        /*0670*/ 	.word	0xffffffff


	//   ....[61]....
        /*0674*/ 	.word	0xffffffff


	//   ....[62]....
        /*0678*/ 	.word	0xffffffff


	//   ....[63]....
        /*067c*/ 	.word	0xffffffff


	//   ....[64]....
        /*0680*/ 	.word	0xffffffff


	//   ....[65]....
        /*0684*/ 	.word	0xffffffff


	//   ....[66]....
        /*0688*/ 	.word	0xffffffff


	//   ....[67]....
        /*068c*/ 	.word	0xffffffff


	//   ....[68]....
        /*0690*/ 	.word	0xffffffff


	//   ....[69]....
        /*0694*/ 	.word	0xffffffff


	//   ....[70]....
        /*0698*/ 	.word	0xffffffff


	//   ....[71]....
        /*069c*/ 	.word	0xffffffff


	//   ....[72]....
        /*06a0*/ 	.word	0xffffffff


	//   ....[73]....
        /*06a4*/ 	.word	0xffffffff


	//   ....[74]....
        /*06a8*/ 	.word	0xffffffff


	//   ....[75]....
        /*06ac*/ 	.word	0xffffffff


	//   ....[76]....
        /*06b0*/ 	.word	0xffffffff


	//   ....[77]....
        /*06b4*/ 	.word	0xffffffff


	//   ....[78]....
        /*06b8*/ 	.word	0xffffffff


	//   ....[79]....
        /*06bc*/ 	.word	0xffffffff


	//   ....[80]....
        /*06c0*/ 	.word	0xffffffff


	//   ....[81]....
        /*06c4*/ 	.word	0xffffffff


	//   ....[82]....
        /*06c8*/ 	.word	0xffffffff


	//   ....[83]....
        /*06cc*/ 	.word	0xffffffff


	//   ....[84]....
        /*06d0*/ 	.word	0xffffffff


	//   ....[85]....
        /*06d4*/ 	.word	0xffffffff


	//   ....[86]....
        /*06d8*/ 	.word	0xffffffff


	//   ....[87]....
        /*06dc*/ 	.word	0xffffffff


	//   ....[88]....
        /*06e0*/ 	.word	0xffffffff


	//   ....[89]....
        /*06e4*/ 	.word	0xffffffff


	//   ....[90]....
        /*06e8*/ 	.word	0xffffffff


	//   ....[91]....
        /*06ec*/ 	.word	0xffffffff


	//   ....[92]....
        /*06f0*/ 	.word	0xffffffff


	//   ....[93]....
        /*06f4*/ 	.word	0xffffffff


	//   ....[94]....
        /*06f8*/ 	.word	0xffffffff


	//   ....[95]....
        /*06fc*/ 	.word	0xffffffff


	//   ....[96]....
        /*0700*/ 	.word	0xffffffff


	//   ....[97]....
        /*0704*/ 	.word	0xffffffff


	//   ....[98]....
        /*0708*/ 	.word	0xffffffff


	//   ....[99]....
        /*070c*/ 	.word	0xffffffff


	//   ....[100]....
        /*0710*/ 	.word	0xffffffff


	//   ....[101]....
        /*0714*/ 	.word	0xffffffff


	//   ....[102]....
        /*0718*/ 	.word	0xffffffff


	//   ....[103]....
        /*071c*/ 	.word	0xffffffff


	//   ....[104]....
        /*0720*/ 	.word	0xffffffff


	//   ....[105]....
        /*0724*/ 	.word	0xffffffff


	//   ....[106]....
        /*0728*/ 	.word	0xffffffff


	//   ....[107]....
        /*072c*/ 	.word	0xffffffff


	//   ....[108]....
        /*0730*/ 	.word	0xffffffff


	//   ....[109]....
        /*0734*/ 	.word	0xffffffff


	//   ....[110]....
        /*0738*/ 	.word	0xffffffff


	//   ....[111]....
        /*073c*/ 	.word	0xffffffff


	//   ....[112]....
        /*0740*/ 	.word	0xffffffff


	//   ....[113]....
        /*0744*/ 	.word	0xffffffff


	//   ....[114]....
        /*0748*/ 	.word	0xffffffff


	//   ....[115]....
        /*074c*/ 	.word	0xffffffff


	//   ....[116]....
        /*0750*/ 	.word	0xffffffff


	//   ....[117]....
        /*0754*/ 	.word	0xffffffff


	//   ....[118]....
        /*0758*/ 	.word	0xffffffff


	//   ....[119]....
        /*075c*/ 	.word	0xffffffff


	//   ....[120]....
        /*0760*/ 	.word	0xffffffff


	//   ....[121]....
        /*0764*/ 	.word	0xffffffff


	//   ....[122]....
        /*0768*/ 	.word	0xffffffff


	//   ....[123]....
        /*076c*/ 	.word	0xffffffff


	//   ....[124]....
        /*0770*/ 	.word	0xffffffff


	//   ....[125]....
        /*0774*/ 	.word	0xffffffff


	//   ....[126]....
        /*0778*/ 	.word	0xffffffff


	//   ....[127]....
        /*077c*/ 	.word	0xffffffff


	//   ....[128]....
        /*0780*/ 	.word	0xffffffff


	//   ....[129]....
        /*0784*/ 	.word	0xffffffff


	//   ....[130]....
        /*0788*/ 	.word	0xffffffff


	//   ....[131]....
        /*078c*/ 	.word	0xffffffff


	//   ....[132]....
        /*0790*/ 	.word	0xffffffff


	//   ....[133]....
        /*0794*/ 	.word	0xffffffff


	//   ....[134]....
        /*0798*/ 	.word	0xffffffff


	//   ....[135]....
        /*079c*/ 	.word	0xffffffff


	//   ....[136]....
        /*07a0*/ 	.word	0xffffffff


	//   ....[137]....
        /*07a4*/ 	.word	0xffffffff


	//   ....[138]....
        /*07a8*/ 	.word	0xffffffff


	//   ....[139]....
        /*07ac*/ 	.word	0xffffffff


	//   ....[140]....
        /*07b0*/ 	.word	0xffffffff


	//   ....[141]....
        /*07b4*/ 	.word	0xffffffff


	//   ....[142]....
        /*07b8*/ 	.word	0xffffffff


	//   ....[143]....
        /*07bc*/ 	.word	0xffffffff


	//   ....[144]....
        /*07c0*/ 	.word	0xffffffff


	//   ....[145]....
        /*07c4*/ 	.word	0xffffffff


	//   ....[146]....
        /*07c8*/ 	.word	0xffffffff


	//   ....[147]....
        /*07cc*/ 	.word	0xffffffff


	//   ....[148]....
        /*07d0*/ 	.word	0xffffffff


	//   ....[149]....
        /*07d4*/ 	.word	0xffffffff


	//   ....[150]....
        /*07d8*/ 	.word	0xffffffff


	//   ....[151]....
        /*07dc*/ 	.word	0xffffffff


	//   ....[152]....
        /*07e0*/ 	.word	0xffffffff


	//   ....[153]....
        /*07e4*/ 	.word	0xffffffff


	//   ....[154]....
        /*07e8*/ 	.word	0xffffffff


	//   ....[155]....
        /*07ec*/ 	.word	0xffffffff


	//   ....[156]....
        /*07f0*/ 	.word	0xffffffff


	//   ....[157]....
        /*07f4*/ 	.word	0xffffffff


	//   ....[158]....
        /*07f8*/ 	.word	0xffffffff


	//   ....[159]....
        /*07fc*/ 	.word	0xffffffff


	//   ....[160]....
        /*0800*/ 	.word	0xffffffff


	//   ....[161]....
        /*0804*/ 	.word	0x0500000f


	//   ....[162]....
        /*0808*/ 	.word	0x0500000f


	//   ....[163]....
        /*080c*/ 	.word	0x0500000f


	//   ....[164]....
        /*0810*/ 	.word	0x0500000f


	//   ....[165]....
        /*0814*/ 	.word	0x0500000f


	//   ....[166]....
        /*0818*/ 	.word	0x0500000f


	//   ....[167]....
        /*081c*/ 	.word	0x0500000f


	//   ....[168]....
        /*0820*/ 	.word	0x0500000f


	//   ....[169]....
        /*0824*/ 	.word	0x0500000f


	//   ....[170]....
        /*0828*/ 	.word	0x0500000f


	//   ....[171]....
        /*082c*/ 	.word	0x0500000f


	//   ....[172]....
        /*0830*/ 	.word	0x0500000f


	//   ....[173]....
        /*0834*/ 	.word	0x0500000f


	//   ....[174]....
        /*0838*/ 	.word	0x0500000f


	//   ....[175]....
        /*083c*/ 	.word	0x0500000f


	//   ....[176]....
        /*0840*/ 	.word	0x0500000f


	//   ....[177]....
        /*0844*/ 	.word	0x0500000f


	//   ....[178]....
        /*0848*/ 	.word	0x0500000f


	//   ....[179]....
        /*084c*/ 	.word	0x0500000f


	//   ....[180]....
        /*0850*/ 	.word	0x0500000f


	//   ....[181]....
        /*0854*/ 	.word	0x0500000f


	//   ....[182]....
        /*0858*/ 	.word	0x0500000f


	//   ....[183]....
        /*085c*/ 	.word	0x0500000f


	//   ....[184]....
        /*0860*/ 	.word	0x0500000f


	//   ....[185]....
        /*0864*/ 	.word	0x0500000f


	//   ....[186]....
        /*0868*/ 	.word	0x0500000f


	//   ....[187]....
        /*086c*/ 	.word	0x0500000f


	//   ....[188]....
        /*0870*/ 	.word	0x0500000f


	//   ....[189]....
        /*0874*/ 	.word	0x0500000f


	//   ....[190]....
        /*0878*/ 	.word	0x0500000f


	//   ....[191]....
        /*087c*/ 	.word	0x0500000f


	//   ....[192]....
        /*0880*/ 	.word	0x0500000f


	//   ....[193]....
        /*0884*/ 	.word	0x0500000f


	//   ....[194]....
        /*0888*/ 	.word	0x0500000f


	//   ....[195]....
        /*088c*/ 	.word	0x0500000f


	//   ....[196]....
        /*0890*/ 	.word	0x0500000f


	//   ....[197]....
        /*0894*/ 	.word	0x0500000f


	//   ....[198]....
        /*0898*/ 	.word	0x0500000f


	//   ....[199]....
        /*089c*/ 	.word	0x0500000f


	//   ....[200]....
        /*08a0*/ 	.word	0x0500000f


	//   ....[201]....
        /*08a4*/ 	.word	0x0500000f


	//   ....[202]....
        /*08a8*/ 	.word	0x0500000f


	//   ....[203]....
        /*08ac*/ 	.word	0x0500000f


	//   ....[204]....
        /*08b0*/ 	.word	0x0500000f


	//   ....[205]....
        /*08b4*/ 	.word	0x0500000f


	//   ....[206]....
        /*08b8*/ 	.word	0x0500000f


	//   ....[207]....
        /*08bc*/ 	.word	0x0500000f


	//   ....[208]....
        /*08c0*/ 	.word	0x0500000f


	//   ....[209]....
        /*08c4*/ 	.word	0x0500000f


	//   ....[210]....
        /*08c8*/ 	.word	0x0500000f


	//   ....[211]....
        /*08cc*/ 	.word	0x0500000f


	//   ....[212]....
        /*08d0*/ 	.word	0x0500000f


	//   ....[213]....
        /*08d4*/ 	.word	0x0500000f


	//   ....[214]....
        /*08d8*/ 	.word	0x0500000f


	//   ....[215]....
        /*08dc*/ 	.word	0x0500000f


	//   ....[216]....
        /*08e0*/ 	.word	0x0500000f


	//   ....[217]....
        /*08e4*/ 	.word	0x0500000f


	//   ....[218]....
        /*08e8*/ 	.word	0x0500000f


	//   ....[219]....
        /*08ec*/ 	.word	0x0500000f


	//   ....[220]....
        /*08f0*/ 	.word	0x0500000f


	//   ....[221]....
        /*08f4*/ 	.word	0x0500000f


	//   ....[222]....
        /*08f8*/ 	.word	0x0500000f


	//   ....[223]....
        /*08fc*/ 	.word	0x0500000f


	//   ....[224]....
        /*0900*/ 	.word	0x0500000f


	//   ....[225]....
        /*0904*/ 	.word	0x0500000f


	//   ....[226]....
        /*0908*/ 	.word	0x0500000f


	//   ....[227]....
        /*090c*/ 	.word	0x0500000f


	//   ....[228]....
        /*0910*/ 	.word	0x0500000f


	//   ....[229]....
        /*0914*/ 	.word	0x0500000f


	//   ....[230]....
        /*0918*/ 	.word	0x0500000f


	//   ....[231]....
        /*091c*/ 	.word	0x0500000f


	//   ....[232]....
        /*0920*/ 	.word	0x0500000f


	//   ....[233]....
        /*0924*/ 	.word	0x0500000f


	//   ....[234]....
        /*0928*/ 	.word	0x0500000f


	//   ....[235]....
        /*092c*/ 	.word	0x0500000f


	//   ....[236]....
        /*0930*/ 	.word	0x0500000f


	//   ....[237]....
        /*0934*/ 	.word	0x0500000f


	//   ....[238]....
        /*0938*/ 	.word	0x0500000f


	//   ....[239]....
        /*093c*/ 	.word	0x0500000f


	//   ....[240]....
        /*0940*/ 	.word	0x0500000f


	//   ....[241]....
        /*0944*/ 	.word	0x0500000f


	//   ....[242]....
        /*0948*/ 	.word	0x0500000f


	//   ....[243]....
        /*094c*/ 	.word	0x0500000f


	//   ....[244]....
        /*0950*/ 	.word	0x0500000f


	//   ....[245]....
        /*0954*/ 	.word	0x0500000f


	//   ....[246]....
        /*0958*/ 	.word	0x0500000f


	//   ....[247]....
        /*095c*/ 	.word	0x0500000f


	//   ....[248]....
        /*0960*/ 	.word	0x0500000f


	//   ....[249]....
        /*0964*/ 	.word	0x0500000f


	//   ....[250]....
        /*0968*/ 	.word	0x0500000f


	//   ....[251]....
        /*096c*/ 	.word	0x0500000f


	//----- nvinfo : EIATTR_COOP_GROUP_INSTR_OFFSETS
	.align		4
.L_636:
        /*0970*/ 	.byte	0x04, 0x28
        /*0972*/ 	.short	(.L_638 - .L_637)


	//   ....[0]....
.L_637:
        /*0974*/ 	.word	0x00000060


	//   ....[1]....
        /*0978*/ 	.word	0x00000140


	//   ....[2]....
        /*097c*/ 	.word	0x00000180


	//   ....[3]....
        /*0980*/ 	.word	0x00000390


	//   ....[4]....
        /*0984*/ 	.word	0x000004f0


	//   ....[5]....
        /*0988*/ 	.word	0x00000610


	//   ....[6]....
        /*098c*/ 	.word	0x00000770


	//   ....[7]....
        /*0990*/ 	.word	0x000032b0


	//   ....[8]....
        /*0994*/ 	.word	0x000032c0


	//   ....[9]....
        /*0998*/ 	.word	0x00003d30


	//   ....[10]....
        /*099c*/ 	.word	0x00003d40


	//   ....[11]....
        /*09a0*/ 	.word	0x00004740


	//   ....[12]....
        /*09a4*/ 	.word	0x00004750


	//   ....[13]....
        /*09a8*/ 	.word	0x00004b10


	//   ....[14]....
        /*09ac*/ 	.word	0x00004b20


	//   ....[15]....
        /*09b0*/ 	.word	0x00005bb0


	//   ....[16]....
        /*09b4*/ 	.word	0x00007b90


	//   ....[17]....
        /*09b8*/ 	.word	0x00008300


	//   ....[18]....
        /*09bc*/ 	.word	0x00008310


	//   ....[19]....
        /*09c0*/ 	.word	0x00008320


	//   ....[20]....
        /*09c4*/ 	.word	0x00008330


	//   ....[21]....
        /*09c8*/ 	.word	0x00008650


	//   ....[22]....
        /*09cc*/ 	.word	0x00008660


	//   ....[23]....
        /*09d0*/ 	.word	0x00008670


	//   ....[24]....
        /*09d4*/ 	.word	0x00008680


	//   ....[25]....
        /*09d8*/ 	.word	0x000099f0


	//   ....[26]....
        /*09dc*/ 	.word	0x00009a10


	//   ....[27]....
        /*09e0*/ 	.word	0x00009a20


	//   ....[28]....
        /*09e4*/ 	.word	0x00009a30


	//   ....[29]....
        /*09e8*/ 	.word	0x00009b10


	//   ....[30]....
        /*09ec*/ 	.word	0x00009b30


	//   ....[31]....
        /*09f0*/ 	.word	0x00009b40


	//   ....[32]....
        /*09f4*/ 	.word	0x00009b50


	//   ....[33]....
        /*09f8*/ 	.word	0x0000b4a0


	//   ....[34]....
        /*09fc*/ 	.word	0x0000cea0


	//   ....[35]....
        /*0a00*/ 	.word	0x0000d1d0


	//   ....[36]....
        /*0a04*/ 	.word	0x0000d280


	//   ....[37]....
        /*0a08*/ 	.word	0x0000d420


	//   ....[38]....
        /*0a0c*/ 	.word	0x0000d760


	//   ....[39]....
        /*0a10*/ 	.word	0x0000d780


	//   ....[40]....
        /*0a14*/ 	.word	0x0000e180


	//   ....[41]....
        /*0a18*/ 	.word	0x0000e8b0


	//   ....[42]....
        /*0a1c*/ 	.word	0x00010330


	//   ....[43]....
        /*0a20*/ 	.word	0x00010340


	//   ....[44]....
        /*0a24*/ 	.word	0x00010870


	//   ....[45]....
        /*0a28*/ 	.word	0x00010890


	//   ....[46]....
        /*0a2c*/ 	.word	0x00010d30


	//   ....[47]....
        /*0a30*/ 	.word	0x00010d50


	//   ....[48]....
        /*0a34*/ 	.word	0x00011e50


	//   ....[49]....
        /*0a38*/ 	.word	0x00012500


	//   ....[50]....
        /*0a3c*/ 	.word	0x00014050


	//   ....[51]....
        /*0a40*/ 	.word	0x000140b0


	//   ....[52]....
        /*0a44*/ 	.word	0x00014460


	//   ....[53]....
        /*0a48*/ 	.word	0x000144c0


	//   ....[54]....
        /*0a4c*/ 	.word	0x00015530


	//   ....[55]....
        /*0a50*/ 	.word	0x00015650


	//   ....[56]....
        /*0a54*/ 	.word	0x00015670


	//   ....[57]....
        /*0a58*/ 	.word	0x000157e0


	//   ....[58]....
        /*0a5c*/ 	.word	0x000159b0


	//   ....[59]....
        /*0a60*/ 	.word	0x00016e50


	//   ....[60]....
        /*0a64*/ 	.word	0x00017200


	//   ....[61]....
        /*0a68*/ 	.word	0x00017230


	//   ....[62]....
        /*0a6c*/ 	.word	0x00017240


	//   ....[63]....
        /*0a70*/ 	.word	0x00017250


	//   ....[64]....
        /*0a74*/ 	.word	0x00017f80


	//   ....[65]....
        /*0a78*/ 	.word	0x00017fa0


	//   ....[66]....
        /*0a7c*/ 	.word	0x00018240


	//   ....[67]....
        /*0a80*/ 	.word	0x00018260


	//   ....[68]....
        /*0a84*/ 	.word	0x00018c20


	//   ....[69]....
        /*0a88*/ 	.word	0x00018c60


	//   ....[70]....
        /*0a8c*/ 	.word	0x00019600


	//   ....[71]....
        /*0a90*/ 	.word	0x00019620


	//   ....[72]....
        /*0a94*/ 	.word	0x0001ab00


	//   ....[73]....
        /*0a98*/ 	.word	0x0001ab30


	//   ....[74]....
        /*0a9c*/ 	.word	0x0001ad90


	//   ....[75]....
        /*0aa0*/ 	.word	0x0001adb0


	//   ....[76]....
        /*0aa4*/ 	.word	0x0001b060


	//   ....[77]....
        /*0aa8*/ 	.word	0x0001b250


	//   ....[78]....
        /*0aac*/ 	.word	0x0001b280


	//   ....[79]....
        /*0ab0*/ 	.word	0x0001b2b0


	//   ....[80]....
        /*0ab4*/ 	.word	0x0001b2e0


	//   ....[81]....
        /*0ab8*/ 	.word	0x0001b310


	//   ....[82]....
        /*0abc*/ 	.word	0x0001b340


	//   ....[83]....
        /*0ac0*/ 	.word	0x0001b4d0


	//   ....[84]....
        /*0ac4*/ 	.word	0x0001b500


	//   ....[85]....
        /*0ac8*/ 	.word	0x0001b530


	//   ....[86]....
        /*0acc*/ 	.word	0x0001b560


	//   ....[87]....
        /*0ad0*/ 	.word	0x0001b590


	//   ....[88]....
        /*0ad4*/ 	.word	0x0001b5c0


	//   ....[89]....
        /*0ad8*/ 	.word	0x0001b650


	//   ....[90]....
        /*0adc*/ 	.word	0x0001b680


	//   ....[91]....
        /*0ae0*/ 	.word	0x0001b690


	//   ....[92]....
        /*0ae4*/ 	.word	0x0001b6d0


	//   ....[93]....
        /*0ae8*/ 	.word	0x0001cbc0


	//   ....[94]....
        /*0aec*/ 	.word	0x0001f680


	//   ....[95]....
        /*0af0*/ 	.word	0x0001f6a0


	//   ....[96]....
        /*0af4*/ 	.word	0x0001f730


	//   ....[97]....
        /*0af8*/ 	.word	0x0001f750


	//   ....[98]....
        /*0afc*/ 	.word	0x0001f7d0


	//   ....[99]....
        /*0b00*/ 	.word	0x0001f7f0


	//   ....[100]....
        /*0b04*/ 	.word	0x0001f800


	//   ....[101]....
        /*0b08*/ 	.word	0x0001f810


	//   ....[102]....
        /*0b0c*/ 	.word	0x0001ffc0


	//   ....[103]....
        /*0b10*/ 	.word	0x0001fff0


	//   ....[104]....
        /*0b14*/ 	.word	0x000200a0


	//   ....[105]....
        /*0b18*/ 	.word	0x000200b0


	//   ....[106]....
        /*0b1c*/ 	.word	0x000200c0


	//   ....[107]....
        /*0b20*/ 	.word	0x000200d0


	//   ....[108]....
        /*0b24*/ 	.word	0x00020150


	//   ....[109]....
        /*0b28*/ 	.word	0x00020160


	//   ....[110]....
        /*0b2c*/ 	.word	0x00020ab0


	//   ....[111]....
        /*0b30*/ 	.word	0x00020b40


	//   ....[112]....
        /*0b34*/ 	.word	0x00020bc0


	//   ....[113]....
        /*0b38*/ 	.word	0x00020d10


	//   ....[114]....
        /*0b3c*/ 	.word	0x00020d70


	//   ....[115]....
        /*0b40*/ 	.word	0x00020d90


	//   ....[116]....
        /*0b44*/ 	.word	0x00020da0


	//   ....[117]....
        /*0b48*/ 	.word	0x00021030


	//   ....[118]....
        /*0b4c*/ 	.word	0x00021570


	//   ....[119]....
        /*0b50*/ 	.word	0x000215a0


	//   ....[120]....
        /*0b54*/ 	.word	0x00021790


	//   ....[121]....
        /*0b58*/ 	.word	0x000217d0


	//   ....[122]....
        /*0b5c*/ 	.word	0x000217e0


	//   ....[123]....
        /*0b60*/ 	.word	0x000217f0


	//   ....[124]....
        /*0b64*/ 	.word	0x00021940


	//   ....[125]....
        /*0b68*/ 	.word	0x00021a90


	//   ....[126]....
        /*0b6c*/ 	.word	0x00022280


	//   ....[127]....
        /*0b70*/ 	.word	0x000222a0


	//   ....[128]....
        /*0b74*/ 	.word	0x000222f0


	//   ....[129]....
        /*0b78*/ 	.word	0x00022300


	//   ....[130]....
        /*0b7c*/ 	.word	0x00022340


	//   ....[131]....
        /*0b80*/ 	.word	0x00022350


	//   ....[132]....
        /*0b84*/ 	.word	0x00022360


	//   ....[133]....
        /*0b88*/ 	.word	0x000223a0


	//   ....[134]....
        /*0b8c*/ 	.word	0x000226a0


	//   ....[135]....
        /*0b90*/ 	.word	0x000226e0


	//   ....[136]....
        /*0b94*/ 	.word	0x00022700


	//   ....[137]....
        /*0b98*/ 	.word	0x00022720


	//   ....[138]....
        /*0b9c*/ 	.word	0x00022750


	//   ....[139]....
        /*0ba0*/ 	.word	0x00022770


	//   ....[140]....
        /*0ba4*/ 	.word	0x00022870


	//   ....[141]....
        /*0ba8*/ 	.word	0x000229c0


	//   ....[142]....
        /*0bac*/ 	.word	0x00023000


	//   ....[143]....
        /*0bb0*/ 	.word	0x00023030


	//   ....[144]....
        /*0bb4*/ 	.word	0x00023090


	//   ....[145]....
        /*0bb8*/ 	.word	0x000230c0


	//   ....[146]....
        /*0bbc*/ 	.word	0x000230f0


	//   ....[147]....
        /*0bc0*/ 	.word	0x00023120


	//   ....[148]....
        /*0bc4*/ 	.word	0x00023150


	//   ....[149]....
        /*0bc8*/ 	.word	0x00023180


	//   ....[150]....
        /*0bcc*/ 	.word	0x00023320


	//   ....[151]....
        /*0bd0*/ 	.word	0x00023350


	//   ....[152]....
        /*0bd4*/ 	.word	0x00023380


	//   ....[153]....
        /*0bd8*/ 	.word	0x000233b0


	//   ....[154]....
        /*0bdc*/ 	.word	0x000233e0


	//   ....[155]....
        /*0be0*/ 	.word	0x00023410


	//   ....[156]....
        /*0be4*/ 	.word	0x000234d0


	//   ....[157]....
        /*0be8*/ 	.word	0x000234f0


	//   ....[158]....
        /*0bec*/ 	.word	0x00023510


	//   ....[159]....
        /*0bf0*/ 	.word	0x00023570


	//   ....[160]....
        /*0bf4*/ 	.word	0x00023fa0


	//   ....[161]....
        /*0bf8*/ 	.word	0x000242c0


	//   ....[162]....
        /*0bfc*/ 	.word	0x00024350


	//   ....[163]....
        /*0c00*/ 	.word	0x00024440


	//   ....[164]....
        /*0c04*/ 	.word	0x000244d0


	//   ....[165]....
        /*0c08*/ 	.word	0x000245b0


	//   ....[166]....
        /*0c0c*/ 	.word	0x00024640


	//   ....[167]....
        /*0c10*/ 	.word	0x00024720


	//   ....[168]....
        /*0c14*/ 	.word	0x000247b0


	//   ....[169]....
        /*0c18*/ 	.word	0x00024800


	//   ....[170]....
        /*0c1c*/ 	.word	0x00024850


	//   ....[171]....
        /*0c20*/ 	.word	0x000248f0


	//   ....[172]....
        /*0c24*/ 	.word	0x00024980


	//   ....[173]....
        /*0c28*/ 	.word	0x000249d0


	//   ....[174]....
        /*0c2c*/ 	.word	0x00024a20


	//   ....[175]....
        /*0c30*/ 	.word	0x00024b10


	//   ....[176]....
        /*0c34*/ 	.word	0x00024bc0


	//   ....[177]....
        /*0c38*/ 	.word	0x00024c40


	//   ....[178]....
        /*0c3c*/ 	.word	0x00024cb0


	//   ....[179]....
        /*0c40*/ 	.word	0x00024e00


	//   ....[180]....
        /*0c44*/ 	.word	0x00024f30


	//   ....[181]....
        /*0c48*/ 	.word	0x00024fa0


	//   ....[182]....
        /*0c4c*/ 	.word	0x00024ff0


	//   ....[183]....
        /*0c50*/ 	.word	0x00025330


	//   ....[184]....
        /*0c54*/ 	.word	0x00025610


	//   ....[185]....
        /*0c58*/ 	.word	0x00025700


	//   ....[186]....
        /*0c5c*/ 	.word	0x000257a0


	//   ....[187]....
        /*0c60*/ 	.word	0x00025800


	//   ....[188]....
        /*0c64*/ 	.word	0x000258f0


	//   ....[189]....
        /*0c68*/ 	.word	0x00025960


	//   ....[190]....
        /*0c6c*/ 	.word	0x00025a50


	//   ....[191]....
        /*0c70*/ 	.word	0x00025ac0


	//   ....[192]....
        /*0c74*/ 	.word	0x00025b60


	//   ....[193]....
        /*0c78*/ 	.word	0x00025c50


	//   ....[194]....
        /*0c7c*/ 	.word	0x00025cf0


	//   ....[195]....
        /*0c80*/ 	.word	0x00025d50


	//   ....[196]....
        /*0c84*/ 	.word	0x00025e10


	//   ....[197]....
        /*0c88*/ 	.word	0x00025e70


	//   ....[198]....
        /*0c8c*/ 	.word	0x00025f10


	//   ....[199]....
        /*0c90*/ 	.word	0x00025fc0


	//   ....[200]....
        /*0c94*/ 	.word	0x00026060


	//   ....[201]....
        /*0c98*/ 	.word	0x00026390


	//   ....[202]....
        /*0c9c*/ 	.word	0x00026450


	//   ....[203]....
        /*0ca0*/ 	.word	0x000266c0


	//   ....[204]....
        /*0ca4*/ 	.word	0x00026740


	//   ....[205]....
        /*0ca8*/ 	.word	0x00026950


	//   ....[206]....
        /*0cac*/ 	.word	0x000269a0


	//   ....[207]....
        /*0cb0*/ 	.word	0x00026b10


	//   ....[208]....
        /*0cb4*/ 	.word	0x00026ba0


	//   ....[209]....
        /*0cb8*/ 	.word	0x00026ce0


	//   ....[210]....
        /*0cbc*/ 	.word	0x00026de0


	//   ....[211]....
        /*0cc0*/ 	.word	0x00027050


	//   ....[212]....
        /*0cc4*/ 	.word	0x000270a0


	//   ....[213]....
        /*0cc8*/ 	.word	0x00027270


	//   ....[214]....
        /*0ccc*/ 	.word	0x000272c0


	//   ....[215]....
        /*0cd0*/ 	.word	0x00027490


	//   ....[216]....
        /*0cd4*/ 	.word	0x000274e0


	//   ....[217]....
        /*0cd8*/ 	.word	0x000275d0


	//   ....[218]....
        /*0cdc*/ 	.word	0x00027670


	//   ....[219]....
        /*0ce0*/ 	.word	0x000276d0


	//   ....[220]....
        /*0ce4*/ 	.word	0x00027780


	//   ....[221]....
        /*0ce8*/ 	.word	0x000277e0


	//   ....[222]....
        /*0cec*/ 	.word	0x00027890


	//   ....[223]....
        /*0cf0*/ 	.word	0x000278f0


	//   ....[224]....
        /*0cf4*/ 	.word	0x000279a0


	//   ....[225]....
        /*0cf8*/ 	.word	0x00027a90


	//   ....[226]....
        /*0cfc*/ 	.word	0x00027b70


	//   ....[227]....
        /*0d00*/ 	.word	0x00027c80


	//   ....[228]....
        /*0d04*/ 	.word	0x00027d80


	//   ....[229]....
        /*0d08*/ 	.word	0x00027eb0


	//   ....[230]....
        /*0d0c*/ 	.word	0x00027f90


	//   ....[231]....
        /*0d10*/ 	.word	0x00028090


	//   ....[232]....
        /*0d14*/ 	.word	0x00028170


	//   ....[233]....
        /*0d18*/ 	.word	0x00028200


	//   ....[234]....
        /*0d1c*/ 	.word	0x000282a0


	//   ....[235]....
        /*0d20*/ 	.word	0x00028410


	//   ....[236]....
        /*0d24*/ 	.word	0x00028480


	//   ....[237]....
        /*0d28*/ 	.word	0x000284f0


	//   ....[238]....
        /*0d2c*/ 	.word	0x00028560


	//   ....[239]....
        /*0d30*/ 	.word	0x000285d0


	//   ....[240]....
        /*0d34*/ 	.word	0x00028650


	//   ....[241]....
        /*0d38*/ 	.word	0x000286d0


	//   ....[242]....
        /*0d3c*/ 	.word	0x00028760


	//   ....[243]....
        /*0d40*/ 	.word	0x000287d0


	//   ....[244]....
        /*0d44*/ 	.word	0x00028840


	//   ....[245]....
        /*0d48*/ 	.word	0x000288b0


	//   ....[246]....
        /*0d4c*/ 	.word	0x00028930


	//   ....[247]....
        /*0d50*/ 	.word	0x000289a0


	//   ....[248]....
        /*0d54*/ 	.word	0x00028a50


	//   ....[249]....
        /*0d58*/ 	.word	0x00028aa0


	//   ....[250]....
        /*0d5c*/ 	.word	0x00028b30


	//   ....[251]....
        /*0d60*/ 	.word	0x00028c60


	//----- nvinfo : EIATTR_REG_RECONFIG
	.align		4
.L_638:
        /*0d64*/ 	.byte	0x01, 0x54
	.zero		2


	//----- nvinfo : EIATTR_SYSCALL_OFFSETS
	.align		4
        /*0d68*/ 	.byte	0x04, 0x46
        /*0d6a*/ 	.short	(.L_640 - .L_639)


	//   ....[0]....
.L_639:
        /*0d6c*/ 	.word	0x00002540


	//   ....[1]....
        /*0d70*/ 	.word	0x00002690


	//   ....[2]....
        /*0d74*/ 	.word	0x00007d40


	//   ....[3]....
        /*0d78*/ 	.word	0x00008070


	//   ....[4]....
        /*0d7c*/ 	.word	0x0001ea80


	//   ....[5]....
        /*0d80*/ 	.word	0x0001ebd0


	//   ....[6]....
        /*0d84*/ 	.word	0x0001ecc0


	//   ....[7]....
        /*0d88*/ 	.word	0x0001fbe0


	//   ....[8]....
        /*0d8c*/ 	.word	0x00020430


	//----- nvinfo : EIATTR_MBARRIER_INSTR_OFFSETS
	.align		4
.L_640:
        /*0d90*/ 	.byte	0x04, 0x39
        /*0d92*/ 	.short	(.L_642 - .L_641)


	//   ....[0]....
.L_641:
        /*0d94*/ 	.word	0x00000270
        /*0d98*/ 	.word	0x000000ff
        /*0d9c*/ 	.word	0x00038800
        /*0da0*/ 	.short	0x0100
        /*0da2*/ 	.byte	0x08
	.zero		1


	//   ....[1]....
        /*0da4*/ 	.word	0x00000280
        /*0da8*/ 	.word	0x000000ff
        /*0dac*/ 	.word	0x00038810
        /*0db0*/ 	.short	0x0100
        /*0db2*/ 	.byte	0x08
	.zero		1


	//   ....[2]....
        /*0db4*/ 	.word	0x00000290
        /*0db8*/ 	.word	0x000000ff
        /*0dbc*/ 	.word	0x00038820
        /*0dc0*/ 	.short	0x0100
        /*0dc2*/ 	.byte	0x08
	.zero		1


	//   ....[3]....
        /*0dc4*/ 	.word	0x00000340
        /*0dc8*/ 	.word	0x000000ff
        /*0dcc*/ 	.word	0x00038830
        /*0dd0*/ 	.short	0x0100
        /*0dd2*/ 	.byte	0x06
	.zero		1


	//   ....[4]....
        /*0dd4*/ 	.word	0x00000350
        /*0dd8*/ 	.word	0x000000ff
        /*0ddc*/ 	.word	0x00038840
        /*0de0*/ 	.short	0x0100
        /*0de2*/ 	.byte	0x06
	.zero		1


	//   ....[5]....
        /*0de4*/ 	.word	0x00000360
        /*0de8*/ 	.word	0x000000ff
        /*0dec*/ 	.word	0x00038838
        /*0df0*/ 	.short	0x0100
        /*0df2*/ 	.byte	0x06
	.zero		1


	//   ....[6]....
        /*0df4*/ 	.word	0x00000370
        /*0df8*/ 	.word	0x000000ff
        /*0dfc*/ 	.word	0x00038848
        /*0e00*/ 	.short	0x0100
        /*0e02*/ 	.byte	0x06
	.zero		1


	//   ....[7]....
        /*0e04*/ 	.word	0x000004a0
        /*0e08*/ 	.word	0x000000ff
        /*0e0c*/ 	.word	0x00038850
        /*0e10*/ 	.short	0x0100
        /*0e12*/ 	.byte	0x08
	.zero		1


	//   ....[8]....
        /*0e14*/ 	.word	0x000004b0
        /*0e18*/ 	.word	0x000000ff
        /*0e1c*/ 	.word	0x00038860
        /*0e20*/ 	.short	0x0100
        /*0e22*/ 	.byte	0x08
	.zero		1


	//   ....[9]....
        /*0e24*/ 	.word	0x000004c0
        /*0e28*/ 	.word	0x000000ff
        /*0e2c*/ 	.word	0x00038858
        /*0e30*/ 	.short	0x0100
        /*0e32*/ 	.byte	0x08
	.zero		1


	//   ....[10]....
        /*0e34*/ 	.word	0x000004d0
        /*0e38*/ 	.word	0x000000ff
        /*0e3c*/ 	.word	0x00038868
        /*0e40*/ 	.short	0x0100
        /*0e42*/ 	.byte	0x08
	.zero		1


	//   ....[11]....
        /*0e44*/ 	.word	0x000005c0
        /*0e48*/ 	.word	0x000000ff
        /*0e4c*/ 	.word	0x00038870
        /*0e50*/ 	.short	0x0100
        /*0e52*/ 	.byte	0x06
	.zero		1


	//   ....[12]....
        /*0e54*/ 	.word	0x000005d0
        /*0e58*/ 	.word	0x000000ff
        /*0e5c*/ 	.word	0x00038880
        /*0e60*/ 	.short	0x0100
        /*0e62*/ 	.byte	0x06
	.zero		1


	//   ....[13]....
        /*0e64*/ 	.word	0x000005e0
        /*0e68*/ 	.word	0x000000ff
        /*0e6c*/ 	.word	0x00038878
        /*0e70*/ 	.short	0x0100
        /*0e72*/ 	.byte	0x06
	.zero		1


	//   ....[14]....
        /*0e74*/ 	.word	0x000005f0
        /*0e78*/ 	.word	0x000000ff
        /*0e7c*/ 	.word	0x00038888
        /*0e80*/ 	.short	0x0100
        /*0e82*/ 	.byte	0x06
	.zero		1


	//   ....[15]....
        /*0e84*/ 	.word	0x00000720
        /*0e88*/ 	.word	0x000000ff
        /*0e8c*/ 	.word	0x00038890
        /*0e90*/ 	.short	0x0100
        /*0e92*/ 	.byte	0x08
	.zero		1


	//   ....[16]....
        /*0e94*/ 	.word	0x00000730
        /*0e98*/ 	.word	0x000000ff
        /*0e9c*/ 	.word	0x000388a0
        /*0ea0*/ 	.short	0x0100
        /*0ea2*/ 	.byte	0x08
	.zero		1


	//   ....[17]....
        /*0ea4*/ 	.word	0x00000740
        /*0ea8*/ 	.word	0x000000ff
        /*0eac*/ 	.word	0x00038898
        /*0eb0*/ 	.short	0x0100
        /*0eb2*/ 	.byte	0x08
	.zero		1


	//   ....[18]....
        /*0eb4*/ 	.word	0x00000750
        /*0eb8*/ 	.word	0x000000ff
        /*0ebc*/ 	.word	0x000388a8
        /*0ec0*/ 	.short	0x0100
        /*0ec2*/ 	.byte	0x08
	.zero		1


	//   ....[19]....
        /*0ec4*/ 	.word	0x00000880
        /*0ec8*/ 	.word	0x000000ff
        /*0ecc*/ 	.word	0x000388b0
        /*0ed0*/ 	.short	0x0100
        /*0ed2*/ 	.byte	0x08
	.zero		1


	//   ....[20]....
        /*0ed4*/ 	.word	0x00000890
        /*0ed8*/ 	.word	0x000000ff
        /*0edc*/ 	.word	0x000388c0
        /*0ee0*/ 	.short	0x0100
        /*0ee2*/ 	.byte	0x08
	.zero		1


	//   ....[21]....
        /*0ee4*/ 	.word	0x000008a0
        /*0ee8*/ 	.word	0x000000ff
        /*0eec*/ 	.word	0x000388b8
        /*0ef0*/ 	.short	0x0100
        /*0ef2*/ 	.byte	0x08
	.zero		1


	//   ....[22]....
        /*0ef4*/ 	.word	0x000008b0
        /*0ef8*/ 	.word	0x000000ff
        /*0efc*/ 	.word	0x000388c8
        /*0f00*/ 	.short	0x0100
        /*0f02*/ 	.byte	0x08
	.zero		1


	//   ....[23]....
        /*0f04*/ 	.word	0x00003260
        /*0f08*/ 	.word	0x0000003c
        /*0f0c*/ 	.word	0x00038890
        /*0f10*/ 	.short	0x010a
        /*0f12*/ 	.byte	0x3f
	.zero		1


	//   ....[24]....
        /*0f14*/ 	.word	0x00003ce0
        /*0f18*/ 	.word	0x0000003c
        /*0f1c*/ 	.word	0x00038890
        /*0f20*/ 	.short	0x010a
        /*0f22*/ 	.byte	0x3f
	.zero		1


	//   ....[25]....
        /*0f24*/ 	.word	0x000045b0
        /*0f28*/ 	.word	0x0000003c
        /*0f2c*/ 	.word	0x00038890
        /*0f30*/ 	.short	0x010a
        /*0f32*/ 	.byte	0x3f
	.zero		1


	//   ....[26]....
        /*0f34*/ 	.word	0x00004970
        /*0f38*/ 	.word	0x00000004
        /*0f3c*/ 	.word	0x00000000
        /*0f40*/ 	.short	0x0101
        /*0f42*/ 	.byte	0x3f
	.zero		1


	//   ....[27]....
        /*0f44*/ 	.word	0x000049b0
        /*0f48*/ 	.word	0x0000003c
        /*0f4c*/ 	.word	0x000388b0
        /*0f50*/ 	.short	0x010a
        /*0f52*/ 	.byte	0x3f
	.zero		1


	//   ....[28]....
        /*0f54*/ 	.word	0x000052a0
        /*0f58*/ 	.word	0x0000003c
        /*0f5c*/ 	.word	0x00000000
        /*0f60*/ 	.short	0x0101
        /*0f62*/ 	.byte	0x3f
	.zero		1


	//   ....[29]....
        /*0f64*/ 	.word	0x00005f30
        /*0f68*/ 	.word	0x0000000b
        /*0f6c*/ 	.word	0x00000000
        /*0f70*/ 	.short	0x0101
        /*0f72*/ 	.byte	0x3f
	.zero		1


	//   ....[30]....
        /*0f74*/ 	.word	0x00006af0
        /*0f78*/ 	.word	0x0000000a
        /*0f7c*/ 	.word	0x00000000
        /*0f80*/ 	.short	0x0101
        /*0f82*/ 	.byte	0x3f
	.zero		1


	//   ....[31]....
        /*0f84*/ 	.word	0x00007de0
        /*0f88*/ 	.word	0x00000011
        /*0f8c*/ 	.word	0x00038800
        /*0f90*/ 	.short	0x010a
        /*0f92*/ 	.byte	0x3f
	.zero		1


	//   ....[32]....
        /*0f94*/ 	.word	0x00007e30
        /*0f98*/ 	.word	0x00000011
        /*0f9c*/ 	.word	0x00038800
        /*0fa0*/ 	.short	0x010a
        /*0fa2*/ 	.byte	0x3f
	.zero		1


	//   ....[33]....
        /*0fa4*/ 	.word	0x00008900
        /*0fa8*/ 	.word	0x00000011
        /*0fac*/ 	.word	0x00038800
        /*0fb0*/ 	.short	0x010a
        /*0fb2*/ 	.byte	0x3f
	.zero		1


	//   ....[34]....
        /*0fb4*/ 	.word	0x00009e60
        /*0fb8*/ 	.word	0x00000011
        /*0fbc*/ 	.word	0x00038800
        /*0fc0*/ 	.short	0x010a
        /*0fc2*/ 	.byte	0x3f
	.zero		1


	//   ....[35]....
        /*0fc4*/ 	.word	0x0000ae10
        /*0fc8*/ 	.word	0x0000000e
        /*0fcc*/ 	.word	0x00038830
        /*0fd0*/ 	.short	0x010a
        /*0fd2*/ 	.byte	0x3f
	.zero		1


	//   ....[36]....
        /*0fd4*/ 	.word	0x0000aec0
        /*0fd8*/ 	.word	0x0000000e
        /*0fdc*/ 	.word	0x00038830
        /*0fe0*/ 	.short	0x010a
        /*0fe2*/ 	.byte	0x3f
	.zero		1


	//   ....[37]....
        /*0fe4*/ 	.word	0x0000b1d0
        /*0fe8*/ 	.word	0x00000011
        /*0fec*/ 	.word	0x00038810
        /*0ff0*/ 	.short	0x010a
        /*0ff2*/ 	.byte	0x3f
	.zero		1


	//   ....[38]....
        /*0ff4*/ 	.word	0x0000b220
        /*0ff8*/ 	.word	0x0000000e
        /*0ffc*/ 	.word	0x00038850
        /*1000*/ 	.short	0x010a
        /*1002*/ 	.byte	0x3f
	.zero		1


	//   ....[39]....
        /*1004*/ 	.word	0x0000b290
        /*1008*/ 	.word	0x0000000e
        /*100c*/ 	.word	0x00038850
        /*1010*/ 	.short	0x010a
        /*1012*/ 	.byte	0x3f
	.zero		1


	//   ....[40]....
        /*1014*/ 	.word	0x0000da70
        /*1018*/ 	.word	0x00000014
        /*101c*/ 	.word	0x00000000
        /*1020*/ 	.short	0x0101
        /*1022*/ 	.byte	0x3f
	.zero		1


	//   ....[41]....
        /*1024*/ 	.word	0x0000e260
        /*1028*/ 	.word	0x0000000e
        /*102c*/ 	.word	0x00000000
        /*1030*/ 	.short	0x0101
        /*1032*/ 	.byte	0x3f
	.zero		1


	//   ....[42]....
        /*1034*/ 	.word	0x0000e3f0
        /*1038*/ 	.word	0x0000000f
        /*103c*/ 	.word	0x00038830
        /*1040*/ 	.short	0x010a
        /*1042*/ 	.byte	0x3f
	.zero		1


	//   ....[43]....
        /*1044*/ 	.word	0x0000e460
        /*1048*/ 	.word	0x0000000f
        /*104c*/ 	.word	0x00038830
        /*1050*/ 	.short	0x010a
        /*1052*/ 	.byte	0x3f
	.zero		1


	//   ....[44]....
        /*1054*/ 	.word	0x0000e6d0
        /*1058*/ 	.word	0x0000000f
        /*105c*/ 	.word	0x00038850
        /*1060*/ 	.short	0x010a
        /*1062*/ 	.byte	0x3f
	.zero		1


	//   ....[45]....
        /*1064*/ 	.word	0x0000e720
        /*1068*/ 	.word	0x0000000f
        /*106c*/ 	.word	0x00038850
        /*1070*/ 	.short	0x010a
        /*1072*/ 	.byte	0x3f
	.zero		1


	//   ....[46]....
        /*1074*/ 	.word	0x00010a40
        /*1078*/ 	.word	0x0000009a
        /*107c*/ 	.word	0x00000000
        /*1080*/ 	.short	0x0101
        /*1082*/ 	.byte	0x3f
	.zero		1


	//   ....[47]....
        /*1084*/ 	.word	0x00011f00
        /*1088*/ 	.word	0x0000000f
        /*108c*/ 	.word	0x00000000
        /*1090*/ 	.short	0x0101
        /*1092*/ 	.byte	0x3f
	.zero		1


	//   ....[48]....
        /*1094*/ 	.word	0x00012040
        /*1098*/ 	.word	0x0000000f
        /*109c*/ 	.word	0x00038830
        /*10a0*/ 	.short	0x010a
        /*10a2*/ 	.byte	0x3f
	.zero		1


	//   ....[49]....
        /*10a4*/ 	.word	0x000120b0
        /*10a8*/ 	.word	0x0000000f
        /*10ac*/ 	.word	0x00038830
        /*10b0*/ 	.short	0x010a
        /*10b2*/ 	.byte	0x3f
	.zero		1


	//   ....[50]....
        /*10b4*/ 	.word	0x00012320
        /*10b8*/ 	.word	0x0000000f
        /*10bc*/ 	.word	0x00038850
        /*10c0*/ 	.short	0x010a
        /*10c2*/ 	.byte	0x3f
	.zero		1


	//   ....[51]....
        /*10c4*/ 	.word	0x00012370
        /*10c8*/ 	.word	0x0000000f
        /*10cc*/ 	.word	0x00038850
        /*10d0*/ 	.short	0x010a
        /*10d2*/ 	.byte	0x3f
	.zero		1


	//   ....[52]....
        /*10d4*/ 	.word	0x00014280
        /*10d8*/ 	.word	0x000000c5
        /*10dc*/ 	.word	0x00000000
        /*10e0*/ 	.short	0x0101
        /*10e2*/ 	.byte	0x3f
	.zero		1


	//   ....[53]....
        /*10e4*/ 	.word	0x000155c0
        /*10e8*/ 	.word	0x0000000f
        /*10ec*/ 	.word	0x00000000
        /*10f0*/ 	.short	0x0101
        /*10f2*/ 	.byte	0x3f
	.zero		1


	//   ....[54]....
        /*10f4*/ 	.word	0x00017cd0
        /*10f8*/ 	.word	0x00000000
        /*10fc*/ 	.word	0x00000000
        /*1100*/ 	.short	0x0101
        /*1102*/ 	.byte	0x3f
	.zero		1


	//   ....[55]....
        /*1104*/ 	.word	0x00018c80
        /*1108*/ 	.word	0x00000002
        /*110c*/ 	.word	0x00000000
        /*1110*/ 	.short	0x0101
        /*1112*/ 	.byte	0x3f
	.zero		1


	//   ....[56]....
        /*1114*/ 	.word	0x0001cca0
        /*1118*/ 	.word	0x00000012
        /*111c*/ 	.word	0x00038820
        /*1120*/ 	.short	0x010a
        /*1122*/ 	.byte	0x3f
	.zero		1


	//   ....[57]....
        /*1124*/ 	.word	0x0001cd30
        /*1128*/ 	.word	0x00000003
        /*112c*/ 	.word	0x000388a0
        /*1130*/ 	.short	0x010a
        /*1132*/ 	.byte	0x3f
	.zero		1


	//   ....[58]....
        /*1134*/ 	.word	0x0001cf80
        /*1138*/ 	.word	0x00000003
        /*113c*/ 	.word	0x000388c0
        /*1140*/ 	.short	0x010a
        /*1142*/ 	.byte	0x3f
	.zero		1


	//   ....[59]....
        /*1144*/ 	.word	0x0001d950
        /*1148*/ 	.word	0x00000009
        /*114c*/ 	.word	0x000388a0
        /*1150*/ 	.short	0x010a
        /*1152*/ 	.byte	0x3f
	.zero		1


	//   ....[60]....
        /*1154*/ 	.word	0x0001db90
        /*1158*/ 	.word	0x00000009
        /*115c*/ 	.word	0x000388c0
        /*1160*/ 	.short	0x010a
        /*1162*/ 	.byte	0x3f
	.zero		1


	//   ....[61]....
        /*1164*/ 	.word	0x0001f440
        /*1168*/ 	.word	0x0000001a
        /*116c*/ 	.word	0x00038840
        /*1170*/ 	.short	0x010a
        /*1172*/ 	.byte	0x3f
	.zero		1


	//   ....[62]....
        /*1174*/ 	.word	0x0001f910
        /*1178*/ 	.word	0x0000001a
        /*117c*/ 	.word	0x00038830
        /*1180*/ 	.short	0x0107
        /*1182*/ 	.byte	0x3f
	.zero		1


	//   ....[63]....
        /*1184*/ 	.word	0x0001f9e0
        /*1188*/ 	.word	0x0000001a
        /*118c*/ 	.word	0x00038830
        /*1190*/ 	.short	0x0101
        /*1192*/ 	.byte	0x3f
	.zero		1


	//   ....[64]....
        /*1194*/ 	.word	0x00020270
        /*1198*/ 	.word	0x00000012
        /*119c*/ 	.word	0x00038800
        /*11a0*/ 	.short	0x0107
        /*11a2*/ 	.byte	0x3f
	.zero		1


	//   ....[65]....
        /*11a4*/ 	.word	0x00020300
        /*11a8*/ 	.word	0x00000012
        /*11ac*/ 	.word	0x00038800
        /*11b0*/ 	.short	0x0101
        /*11b2*/ 	.byte	0x3f
	.zero		1


	//   ....[66]....
        /*11b4*/ 	.word	0x000211f0
        /*11b8*/ 	.word	0x00000012
        /*11bc*/ 	.word	0x00038810
        /*11c0*/ 	.short	0x0107
        /*11c2*/ 	.byte	0x3f
	.zero		1


	//   ....[67]....
        /*11c4*/ 	.word	0x000212f0
        /*11c8*/ 	.word	0x00000012
        /*11cc*/ 	.word	0x00038810
        /*11d0*/ 	.short	0x0101
        /*11d2*/ 	.byte	0x3f
	.zero		1


	//   ....[68]....
        /*11d4*/ 	.word	0x00021310
        /*11d8*/ 	.word	0x00000012
        /*11dc*/ 	.word	0x00038820
        /*11e0*/ 	.short	0x010a
        /*11e2*/ 	.byte	0x3f
	.zero		1


	//   ....[69]....
        /*11e4*/ 	.word	0x000213a0
        /*11e8*/ 	.word	0x0000001a
        /*11ec*/ 	.word	0x00038860
        /*11f0*/ 	.short	0x010a
        /*11f2*/ 	.byte	0x3f
	.zero		1


	//   ....[70]....
        /*11f4*/ 	.word	0x00021cb0
        /*11f8*/ 	.word	0x0000001a
        /*11fc*/ 	.word	0x00038850
        /*1200*/ 	.short	0x0107
        /*1202*/ 	.byte	0x3f
	.zero		1


	//   ....[71]....
        /*1204*/ 	.word	0x00021d80
        /*1208*/ 	.word	0x0000001a
        /*120c*/ 	.word	0x00038850
        /*1210*/ 	.short	0x0101
        /*1212*/ 	.byte	0x3f
	.zero		1


	//   ....[72]....
        /*1214*/ 	.word	0x00022100
        /*1218*/ 	.word	0x00000006
        /*121c*/ 	.word	0x00038840
        /*1220*/ 	.short	0x010a
        /*1222*/ 	.byte	0x3f
	.zero		1


	//   ....[73]....
        /*1224*/ 	.word	0x00022420
        /*1228*/ 	.word	0x00000006
        /*122c*/ 	.word	0x00038830
        /*1230*/ 	.short	0x0107
        /*1232*/ 	.byte	0x3f
	.zero		1


	//   ....[74]....
        /*1234*/ 	.word	0x000224e0
        /*1238*/ 	.word	0x00000006
        /*123c*/ 	.word	0x00038830
        /*1240*/ 	.short	0x0101
        /*1242*/ 	.byte	0x3f
	.zero		1


	//   ....[75]....
        /*1244*/ 	.word	0x00022510
        /*1248*/ 	.word	0x00000006
        /*124c*/ 	.word	0x00038860
        /*1250*/ 	.short	0x010a
        /*1252*/ 	.byte	0x3f
	.zero		1


	//   ....[76]....
        /*1254*/ 	.word	0x00022bc0
        /*1258*/ 	.word	0x00000006
        /*125c*/ 	.word	0x00038850
        /*1260*/ 	.short	0x0107
        /*1262*/ 	.byte	0x3f
	.zero		1


	//   ....[77]....
        /*1264*/ 	.word	0x00022c80
        /*1268*/ 	.word	0x00000006
        /*126c*/ 	.word	0x00038850
        /*1270*/ 	.short	0x0101
        /*1272*/ 	.byte	0x3f
	.zero		1


	//   ....[78]....
        /*1274*/ 	.word	0x00023f20
        /*1278*/ 	.word	0x00000007
        /*127c*/ 	.word	0x00038820
        /*1280*/ 	.short	0x010a
        /*1282*/ 	.byte	0x3f
	.zero		1


	//   ....[79]....
        /*1284*/ 	.word	0x00024090
        /*1288*/ 	.word	0x00000005
        /*128c*/ 	.word	0x00038840
        /*1290*/ 	.short	0x010a
        /*1292*/ 	.byte	0x3f
	.zero		1


	//   ....[80]....
        /*1294*/ 	.word	0x00024130
        /*1298*/ 	.word	0x00000003
        /*129c*/ 	.word	0x00038840
        /*12a0*/ 	.short	0x010a
        /*12a2*/ 	.byte	0x3f
	.zero		1


	//   ....[81]....
        /*12a4*/ 	.word	0x00024170
        /*12a8*/ 	.word	0x00000005
        /*12ac*/ 	.word	0x00038860
        /*12b0*/ 	.short	0x010a
        /*12b2*/ 	.byte	0x3f
	.zero		1


	//   ....[82]....
        /*12b4*/ 	.word	0x000241b0
        /*12b8*/ 	.word	0x00000003
        /*12bc*/ 	.word	0x00038860
        /*12c0*/ 	.short	0x010a
        /*12c2*/ 	.byte	0x3f
	.zero		1


	//   ....[83]....
        /*12c4*/ 	.word	0x00024210
        /*12c8*/ 	.word	0x0000003c
        /*12cc*/ 	.word	0x00038890
        /*12d0*/ 	.short	0x010a
        /*12d2*/ 	.byte	0x3f
	.zero		1


	//   ....[84]....
        /*12d4*/ 	.word	0x00024390
        /*12d8*/ 	.word	0x0000003c
        /*12dc*/ 	.word	0x00038890
        /*12e0*/ 	.short	0x010a
        /*12e2*/ 	.byte	0x3f
	.zero		1


	//   ....[85]....
        /*12e4*/ 	.word	0x00024510
        /*12e8*/ 	.word	0x0000003c
        /*12ec*/ 	.word	0x00038890
        /*12f0*/ 	.short	0x010a
        /*12f2*/ 	.byte	0x3f
	.zero		1


	//   ....[86]....
        /*12f4*/ 	.word	0x00024670
        /*12f8*/ 	.word	0x0000003c
        /*12fc*/ 	.word	0x000388b0
        /*1300*/ 	.short	0x010a
        /*1302*/ 	.byte	0x3f
	.zero		1


	//   ....[87]....
        /*1304*/ 	.word	0x00024a50
        /*1308*/ 	.word	0x00000011
        /*130c*/ 	.word	0x00038800
        /*1310*/ 	.short	0x010a
        /*1312*/ 	.byte	0x3f
	.zero		1


	//   ....[88]....
        /*1314*/ 	.word	0x00025020
        /*1318*/ 	.word	0x00000011
        /*131c*/ 	.word	0x00038800
        /*1320*/ 	.short	0x010a
        /*1322*/ 	.byte	0x3f
	.zero		1


	//   ....[89]....
        /*1324*/ 	.word	0x00025070
        /*1328*/ 	.word	0x0000000e
        /*132c*/ 	.word	0x00038830
        /*1330*/ 	.short	0x010a
        /*1332*/ 	.byte	0x3f
	.zero		1


	//   ....[90]....
        /*1334*/ 	.word	0x000250c0
        /*1338*/ 	.word	0x00000011
        /*133c*/ 	.word	0x00038810
        /*1340*/ 	.short	0x010a
        /*1342*/ 	.byte	0x3f
	.zero		1


	//   ....[91]....
        /*1344*/ 	.word	0x00025110
        /*1348*/ 	.word	0x0000000e
        /*134c*/ 	.word	0x00038850
        /*1350*/ 	.short	0x010a
        /*1352*/ 	.byte	0x3f
	.zero		1


	//   ....[92]....
        /*1354*/ 	.word	0x00025160
        /*1358*/ 	.word	0x0000000f
        /*135c*/ 	.word	0x00038830
        /*1360*/ 	.short	0x010a
        /*1362*/ 	.byte	0x3f
	.zero		1


	//   ....[93]....
        /*1364*/ 	.word	0x000251b0
        /*1368*/ 	.word	0x0000000f
        /*136c*/ 	.word	0x00038850
        /*1370*/ 	.short	0x010a
        /*1372*/ 	.byte	0x3f
	.zero		1


	//   ....[94]....
        /*1374*/ 	.word	0x00025200
        /*1378*/ 	.word	0x0000000f
        /*137c*/ 	.word	0x00038830
        /*1380*/ 	.short	0x010a
        /*1382*/ 	.byte	0x3f
	.zero		1


	//   ....[95]....
        /*1384*/ 	.word	0x00025250
        /*1388*/ 	.word	0x0000000f
        /*138c*/ 	.word	0x00038850
        /*1390*/ 	.short	0x010a
        /*1392*/ 	.byte	0x3f
	.zero		1


	//   ....[96]....
        /*1394*/ 	.word	0x000253f0
        /*1398*/ 	.word	0x00000012
        /*139c*/ 	.word	0x00038820
        /*13a0*/ 	.short	0x010a
        /*13a2*/ 	.byte	0x3f
	.zero		1


	//   ....[97]....
        /*13a4*/ 	.word	0x00025440
        /*13a8*/ 	.word	0x00000003
        /*13ac*/ 	.word	0x000388a0
        /*13b0*/ 	.short	0x010a
        /*13b2*/ 	.byte	0x3f
	.zero		1


	//   ....[98]....
        /*13b4*/ 	.word	0x00025490
        /*13b8*/ 	.word	0x00000003
        /*13bc*/ 	.word	0x000388c0
        /*13c0*/ 	.short	0x010a
        /*13c2*/ 	.byte	0x3f
	.zero		1


	//   ....[99]....
        /*13c4*/ 	.word	0x000254e0
        /*13c8*/ 	.word	0x00000009
        /*13cc*/ 	.word	0x000388a0
        /*13d0*/ 	.short	0x010a
        /*13d2*/ 	.byte	0x3f
	.zero		1


	//   ....[100]....
        /*13d4*/ 	.word	0x00025530
        /*13d8*/ 	.word	0x00000009
        /*13dc*/ 	.word	0x000388c0
        /*13e0*/ 	.short	0x010a
        /*13e2*/ 	.byte	0x3f
	.zero		1


	//   ....[101]....
        /*13e4*/ 	.word	0x00025650
        /*13e8*/ 	.word	0x0000001a
        /*13ec*/ 	.word	0x00038840
        /*13f0*/ 	.short	0x010a
        /*13f2*/ 	.byte	0x3f
	.zero		1


	//   ....[102]....
        /*13f4*/ 	.word	0x00026be0
        /*13f8*/ 	.word	0x00000012
        /*13fc*/ 	.word	0x00038820
        /*1400*/ 	.short	0x010a
        /*1402*/ 	.byte	0x3f
	.zero		1


	//   ....[103]....
        /*1404*/ 	.word	0x00026c30
        /*1408*/ 	.word	0x0000001a
        /*140c*/ 	.word	0x00038860
        /*1410*/ 	.short	0x010a
        /*1412*/ 	.byte	0x3f
	.zero		1


	//   ....[104]....
        /*1414*/ 	.word	0x00027520
        /*1418*/ 	.word	0x00000006
        /*141c*/ 	.word	0x00038840
        /*1420*/ 	.short	0x010a
        /*1422*/ 	.byte	0x3f
	.zero		1


	//   ....[105]....
        /*1424*/ 	.word	0x000279e0
        /*1428*/ 	.word	0x00000006
        /*142c*/ 	.word	0x00038860
        /*1430*/ 	.short	0x010a
        /*1432*/ 	.byte	0x3f
	.zero		1


	//   ....[106]....
        /*1434*/ 	.word	0x00028b80
        /*1438*/ 	.word	0x00000007
        /*143c*/ 	.word	0x00038820
        /*1440*/ 	.short	0x010a
        /*1442*/ 	.byte	0x3f
	.zero		1


	//   ....[107]....
        /*1444*/ 	.word	0x00028d20
        /*1448*/ 	.word	0x00000005
        /*144c*/ 	.word	0x00038840
        /*1450*/ 	.short	0x010a
        /*1452*/ 	.byte	0x3f
	.zero		1


	//   ....[108]....
        /*1454*/ 	.word	0x00028d70
        /*1458*/ 	.word	0x00000003
        /*145c*/ 	.word	0x00038840
        /*1460*/ 	.short	0x010a
        /*1462*/ 	.byte	0x3f
	.zero		1


	//   ....[109]....
        /*1464*/ 	.word	0x00028dc0
        /*1468*/ 	.word	0x00000005
        /*146c*/ 	.word	0x00038860
        /*1470*/ 	.short	0x010a
        /*1472*/ 	.byte	0x3f
	.zero		1


	//----- nvinfo : EIATTR_NUM_MBARRIERS
	.align		4
.L_642:
        /*1474*/ 	.byte	0x03, 0x38
        /*1476*/ 	.short	0x0017


	//----- nvinfo : EIATTR_EXIT_INSTR_OFFSETS
	.align		4
        /*1478*/ 	.byte	0x04, 0x1c
        /*147a*/ 	.short	(.L_644 - .L_643)


	//   ....[0]....
.L_643:
        /*147c*/ 	.word	0x00024200


	//----- nvinfo : EIATTR_MAX_THREADS
	.align		4
.L_644:
        /*1480*/ 	.byte	0x04, 0x05
        /*1482*/ 	.short	(.L_646 - .L_645)
.L_645:
        /*1484*/ 	.word	0x00000180
        /*1488*/ 	.word	0x00000001
        /*148c*/ 	.word	0x00000001


	//----- nvinfo : EIATTR_CRS_STACK_SIZE
	.align		4
.L_646:
        /*1490*/ 	.byte	0x04, 0x1e
        /*1492*/ 	.short	(.L_648 - .L_647)
.L_647:
        /*1494*/ 	.word	0x00000000


	//----- nvinfo : EIATTR_CBANK_PARAM_SIZE
	.align		4
.L_648:
        /*1498*/ 	.byte	0x03, 0x19
        /*149a*/ 	.short	0x0bf0


	//----- nvinfo : EIATTR_PARAM_CBANK
	.align		4
        /*149c*/ 	.byte	0x04, 0x0a
        /*149e*/ 	.short	(.L_650 - .L_649)
	.align		4
.L_649:
        /*14a0*/ 	.word	index@(.nv.constant0._ZN7cutlass13device_kernelIN5flash11enable_sm90INS1_16FlashAttnFwdSm90INS1_25CollectiveMainloopFwdSm90ILi2EN4cute5tupleIJNS5_1CILi1EEES8_S8_EEENS6_IJNS7_ILi64EEESA_SA_EEELi512ENS_10bfloat16_tEfNS_4arch4Sm90ELb1ELb0ELb1ELb1ELb1ELb1ELb1ELb0ELb0ELb1ELb1ELb0EEENS1_21CollectiveEpilogueFwdINS6_IJSA_NS7_ILi512EEESA_EEES9_SC_SE_Li256ELb1ELb1ELb1ELb0EEENS1_36VarlenDynamicPersistentTileSchedulerILi64ELi64ELi256ELi128ELb1ELb1ELb1ELb1ELb1ELb1EEEEEEEEEvNT_6ParamsE)
        /*14a4*/ 	.short	0x0210
        /*14a6*/ 	.short	0x0bf0


	//----- nvinfo : EIATTR_SW_WAR
	.align		4
.L_650:
        /*14a8*/ 	.byte	0x04, 0x36
        /*14aa*/ 	.short	(.L_652 - .L_651)
.L_651:
        /*14ac*/ 	.word	0x00000008
.L_652:


//--------------------- .nv.callgraph             --------------------------
	.section	.nv.callgraph,"",@"SHT_CUDA_CALLGRAPH"
	.align	4
	.sectionentsize	8
	.align		4
        /*0000*/ 	.word	0x00000000
	.align		4
        /*0004*/ 	.word	0xffffffff
	.align		4
        /*0008*/ 	.word	index@(_ZN7cutlass13device_kernelIN5flash11enable_sm90INS1_16FlashAttnFwdSm90INS1_25CollectiveMainloopFwdSm90ILi2EN4cute5tupleIJNS5_1CILi1EEES8_S8_EEENS6_IJNS7_ILi64EEESA_SA_EEELi512ENS_10bfloat16_tEfNS_4arch4Sm90ELb0ELb0ELb1ELb0ELb1ELb0ELb0ELb0ELb0ELb1ELb1ELb0EEENS1_21CollectiveEpilogueFwdINS6_IJSA_NS7_ILi512EEESA_EEES9_SC_SE_Li256ELb0ELb1ELb1ELb0EEENS1_19SingleTileSchedulerILb0ELb1ELb1ELi64EEEEEEEEEvNT_6ParamsE)
	.align		4
        /*000c*/ 	.word	index@(__assertfail)
	.align		4
        /*0010*/ 	.word	index@(_ZN7cutlass13device_kernelIN5flash11enable_sm90INS1_16FlashAttnFwdSm90INS1_25CollectiveMainloopFwdSm90ILi2EN4cute5tupleIJNS5_1CILi1EEES8_S8_EEENS6_IJNS7_ILi64EEESA_SA_EEELi512ENS_10bfloat16_tEfNS_4arch4Sm90ELb0ELb0ELb1ELb0ELb1ELb0ELb1ELb0ELb0ELb1ELb1ELb0EEENS1_21CollectiveEpilogueFwdINS6_IJSA_NS7_ILi512EEESA_EEES9_SC_SE_Li256ELb0ELb1ELb1ELb0EEENS1_19SingleTileSchedulerILb0ELb1ELb1ELi64EEEEEEEEEvNT_6ParamsE)
	.align		4
        /*0014*/ 	.word	index@(__assertfail)
	.align		4
        /*0018*/ 	.word	index@(_ZN7cutlass13device_kernelIN5flash11enable_sm90INS1_16FlashAttnFwdSm90INS1_25CollectiveMainloopFwdSm90ILi2EN4cute5tupleIJNS5_1CILi1EEES8_S8_EEENS6_IJNS7_ILi64EEESA_SA_EEELi512ENS_10bfloat16_tEfNS_4arch4Sm90ELb0ELb0ELb1ELb1ELb1ELb0ELb0ELb0ELb0ELb1ELb1ELb0EEENS1_21CollectiveEpilogueFwdINS6_IJSA_NS7_ILi512EEESA_EEES9_SC_SE_Li256ELb1ELb1ELb1ELb0EEENS1_36VarlenDynamicPersistentTileSchedulerILi64ELi64ELi256ELi128ELb1ELb1ELb1ELb0ELb1ELb1EEEEEEEEEvNT_6ParamsE)
	.align		4
        /*001c*/ 	.word	index@(__assertfail)
	.align		4
        /*0020*/ 	.word	index@(_ZN7cutlass13device_kernelIN5flash11enable_sm90INS1_16FlashAttnFwdSm90INS1_25CollectiveMainloopFwdSm90ILi2EN4cute5tupleIJNS5_1CILi1EEES8_S8_EEENS6_IJNS7_ILi64EEESA_SA_EEELi512ENS_10bfloat16_tEfNS_4arch4Sm90ELb0ELb0ELb1ELb1ELb1ELb1ELb0ELb0ELb0ELb1ELb1ELb0EEENS1_21CollectiveEpilogueFwdINS6_IJSA_NS7_ILi512EEESA_EEES9_SC_SE_Li256ELb1ELb1ELb1ELb0EEENS1_36VarlenDynamicPersistentTileSchedulerILi64ELi64ELi256ELi128ELb1ELb1ELb1ELb0ELb1ELb1EEEEEEEEEvNT_6ParamsE)
	.align		4
        /*0024*/ 	.word	index@(__assertfail)
	.align		4
        /*0028*/ 	.word	index@(_ZN7cutlass13device_kernelIN5flash11enable_sm90INS1_16FlashAttnFwdSm90INS1_25CollectiveMainloopFwdSm90ILi2EN4cute5tupleIJNS5_1CILi1EEES8_S8_EEENS6_IJNS7_ILi64EEESA_SA_EEELi512ENS_10bfloat16_tEfNS_4arch4Sm90ELb0ELb0ELb1ELb1ELb1ELb0ELb1ELb0ELb0ELb1ELb1ELb0EEENS1_21CollectiveEpilogueFwdINS6_IJSA_NS7_ILi512EEESA_EEES9_SC_SE_Li256ELb1ELb1ELb1ELb0EEENS1_36VarlenDynamicPersistentTileSchedulerILi64ELi64ELi256ELi128ELb1ELb1ELb1ELb0ELb1ELb1EEEEEEEEEvNT_6ParamsE)
	.align		4
        /*002c*/ 	.word	index@(__assertfail)
	.align		4
        /*0030*/ 	.word	index@(_ZN7cutlass13device_kernelIN5flash11enable_sm90INS1_16FlashAttnFwdSm90INS1_25CollectiveMainloopFwdSm90ILi2EN4cute5tupleIJNS5_1CILi1EEES8_S8_EEENS6_IJNS7_ILi64EEESA_SA_EEELi512ENS_10bfloat16_tEfNS_4arch4Sm90ELb0ELb0ELb1ELb1ELb1ELb1ELb1ELb0ELb0ELb1ELb1ELb0EEENS1_21CollectiveEpilogueFwdINS6_IJSA_NS7_ILi512EEESA_EEES9_SC_SE_Li256ELb1ELb1ELb1ELb0EEENS1_36VarlenDynamicPersistentTileSchedulerILi64ELi64ELi256ELi128ELb1ELb1ELb1ELb0ELb1ELb1EEEEEEEEEvNT_6ParamsE)
	.align		4
        /*0034*/ 	.word	index@(__assertfail)
	.align		4
        /*0038*/ 	.word	index@(_ZN7cutlass13device_kernelIN5flash11enable_sm90INS1_16FlashAttnFwdSm90INS1_25CollectiveMainloopFwdSm90ILi2EN4cute5tupleIJNS5_1CILi1EEES8_S8_EEENS6_IJNS7_ILi64EEESA_SA_EEELi512ENS_10bfloat16_tEfNS_4arch4Sm90ELb0ELb1ELb1ELb0ELb1ELb0ELb0ELb0ELb0ELb1ELb1ELb0EEENS1_21CollectiveEpilogueFwdINS6_IJSA_NS7_ILi512EEESA_EEES9_SC_SE_Li256ELb0ELb1ELb1ELb0EEENS1_19SingleTileSchedulerILb0ELb1ELb1ELi64EEEEEEEEEvNT_6ParamsE)
	.align		4
        /*003c*/ 	.word	index@(__assertfail)
	.align		4
        /*0040*/ 	.word	index@(_ZN7cutlass13device_kernelIN5flash11enable_sm90INS1_16FlashAttnFwdSm90INS1_25CollectiveMainloopFwdSm90ILi2EN4cute5tupleIJNS5_1CILi1EEES8_S8_EEENS6_IJNS7_ILi64EEESA_SA_EEELi512ENS_10bfloat16_tEfNS_4arch4Sm90ELb0ELb1ELb1ELb0ELb1ELb0ELb1ELb0ELb0ELb1ELb1ELb0EEENS1_21CollectiveEpilogueFwdINS6_IJSA_NS7_ILi512EEESA_EEES9_SC_SE_Li256ELb0ELb1ELb1ELb0EEENS1_19SingleTileSchedulerILb0ELb1ELb1ELi64EEEEEEEEEvNT_6ParamsE)
	.align		4
        /*0044*/ 	.word	index@(__assertfail)
	.align		4
        /*0048*/ 	.word	index@(_ZN7cutlass13device_kernelIN5flash11enable_sm90INS1_16FlashAttnFwdSm90INS1_25CollectiveMainloopFwdSm90ILi2EN4cute5tupleIJNS5_1CILi1EEES8_S8_EEENS6_IJNS7_ILi64EEESA_SA_EEELi512ENS_10bfloat16_tEfNS_4arch4Sm90ELb0ELb1ELb1ELb1ELb1ELb0ELb0ELb0ELb0ELb1ELb1ELb0EEENS1_21CollectiveEpilogueFwdINS6_IJSA_NS7_ILi512EEESA_EEES9_SC_SE_Li256ELb1ELb1ELb1ELb0EEENS1_36VarlenDynamicPersistentTileSchedulerILi64ELi64ELi256ELi128ELb1ELb1ELb1ELb1ELb0ELb1EEEEEEEEEvNT_6ParamsE)
	.align		4
        /*004c*/ 	.word	index@(__assertfail)
	.align		4
        /*0050*/ 	.word	index@(_ZN7cutlass13device_kernelIN5flash11enable_sm90INS1_16FlashAttnFwdSm90INS1_25CollectiveMainloopFwdSm90ILi2EN4cute5tupleIJNS5_1CILi1EEES8_S8_EEENS6_IJNS7_ILi64EEESA_SA_EEELi512ENS_10bfloat16_tEfNS_4arch4Sm90ELb0ELb1ELb1ELb1ELb1ELb1ELb0ELb0ELb0ELb1ELb1ELb0EEENS1_21CollectiveEpilogueFwdINS6_IJSA_NS7_ILi512EEESA_EEES9_SC_SE_Li256ELb1ELb1ELb1ELb0EEENS1_36VarlenDynamicPersistentTileSchedulerILi64ELi64ELi256ELi128ELb1ELb1ELb1ELb1ELb0ELb1EEEEEEEEEvNT_6ParamsE)
	.align		4
        /*0054*/ 	.word	index@(__assertfail)
	.align		4
        /*0058*/ 	.word	index@(_ZN7cutlass13device_kernelIN5flash11enable_sm90INS1_16FlashAttnFwdSm90INS1_25CollectiveMainloopFwdSm90ILi2EN4cute5tupleIJNS5_1CILi1EEES8_S8_EEENS6_IJNS7_ILi64EEESA_SA_EEELi512ENS_10bfloat16_tEfNS_4arch4Sm90ELb0ELb1ELb1ELb1ELb1ELb0ELb1ELb0ELb0ELb1ELb1ELb0EEENS1_21CollectiveEpilogueFwdINS6_IJSA_NS7_ILi512EEESA_EEES9_SC_SE_Li256ELb1ELb1ELb1ELb0EEENS1_36VarlenDynamicPersistentTileSchedulerILi64ELi64ELi256ELi128ELb1ELb1ELb1ELb1ELb0ELb1EEEEEEEEEvNT_6ParamsE)
	.align		4
        /*005c*/ 	.word	index@(__assertfail)
	.align		4
        /*0060*/ 	.word	index@(_ZN7cutlass13device_kernelIN5flash11enable_sm90INS1_16FlashAttnFwdSm90INS1_25CollectiveMainloopFwdSm90ILi2EN4cute5tupleIJNS5_1CILi1EEES8_S8_EEENS6_IJNS7_ILi64EEESA_SA_EEELi512ENS_10bfloat16_tEfNS_4arch4Sm90ELb0ELb1ELb1ELb1ELb1ELb1ELb1ELb0ELb0ELb1ELb1ELb0EEENS1_21CollectiveEpilogueFwdINS6_IJSA_NS7_ILi512EEESA_EEES9_SC_SE_Li256ELb1ELb1ELb1ELb0EEENS1_36VarlenDynamicPersistentTileSchedulerILi64ELi64ELi256ELi128ELb1ELb1ELb1ELb1ELb0ELb1EEEEEEEEEvNT_6ParamsE)
	.align		4
        /*0064*/ 	.word	index@(__assertfail)
	.align		4
        /*0068*/ 	.word	index@(_ZN7cutlass13device_kernelIN5flash11enable_sm90INS1_16FlashAttnFwdSm90INS1_25CollectiveMainloopFwdSm90ILi2EN4cute5tupleIJNS5_1CILi1EEES8_S8_EEENS6_IJNS7_ILi64EEESA_SA_EEELi512ENS_10bfloat16_tEfNS_4arch4Sm90ELb1ELb0ELb1ELb0ELb1ELb0ELb0ELb0ELb0ELb1ELb1ELb0EEENS1_21CollectiveEpilogueFwdINS6_IJSA_NS7_ILi512EEESA_EEES9_SC_SE_Li256ELb0ELb1ELb1ELb0EEENS1_19SingleTileSchedulerILb0ELb1ELb1ELi64EEEEEEEEEvNT_6ParamsE)
	.align		4
        /*006c*/ 	.word	index@(__assertfail)
	.align		4
        /*0070*/ 	.word	index@(_ZN7cutlass13device_kernelIN5flash11enable_sm90INS1_16FlashAttnFwdSm90INS1_25CollectiveMainloopFwdSm90ILi2EN4cute5tupleIJNS5_1CILi1EEES8_S8_EEENS6_IJNS7_ILi64EEESA_SA_EEELi512ENS_10bfloat16_tEfNS_4arch4Sm90ELb1ELb0ELb1ELb0ELb1ELb0ELb1ELb0ELb0ELb1ELb1ELb0EEENS1_21CollectiveEpilogueFwdINS6_IJSA_NS7_ILi512EEESA_EEES9_SC_SE_Li256ELb0ELb1ELb1ELb0EEENS1_19SingleTileSchedulerILb0ELb1ELb1ELi64EEEEEEEEEvNT_6ParamsE)
	.align		4
        /*0074*/ 	.word	index@(__assertfail)
	.align		4
        /*0078*/ 	.word	index@(_ZN7cutlass13device_kernelIN5flash11enable_sm90INS1_16FlashAttnFwdSm90INS1_25CollectiveMainloopFwdSm90ILi2EN4cute5tupleIJNS5_1CILi1EEES8_S8_EEENS6_IJNS7_ILi64EEESA_SA_EEELi512ENS_10bfloat16_tEfNS_4arch4Sm90ELb1ELb0ELb1ELb1ELb1ELb0ELb0ELb0ELb0ELb1ELb1ELb0EEENS1_21CollectiveEpilogueFwdINS6_IJSA_NS7_ILi512EEESA_EEES9_SC_SE_Li256ELb1ELb1ELb1ELb0EEENS1_36VarlenDynamicPersistentTileSchedulerILi64ELi64ELi256ELi128ELb1ELb1ELb1ELb1ELb1ELb1EEEEEEEEEvNT_6ParamsE)
	.align		4
        /*007c*/ 	.word	index@(__assertfail)
	.align		4
        /*0080*/ 	.word	index@(_ZN7cutlass13device_kernelIN5flash11enable_sm90INS1_16FlashAttnFwdSm90INS1_25CollectiveMainloopFwdSm90ILi2EN4cute5tupleIJNS5_1CILi1EEES8_S8_EEENS6_IJNS7_ILi64EEESA_SA_EEELi512ENS_10bfloat16_tEfNS_4arch4Sm90ELb1ELb0ELb1ELb1ELb1ELb1ELb0ELb0ELb0ELb1ELb1ELb0EEENS1_21CollectiveEpilogueFwdINS6_IJSA_NS7_ILi512EEESA_EEES9_SC_SE_Li256ELb1ELb1ELb1ELb0EEENS1_36VarlenDynamicPersistentTileSchedulerILi64ELi64ELi256ELi128ELb1ELb1ELb1ELb1ELb1ELb1EEEEEEEEEvNT_6ParamsE)
	.align		4
        /*0084*/ 	.word	index@(__assertfail)
	.align		4
        /*0088*/ 	.word	index@(_ZN7cutlass13device_kernelIN5flash11enable_sm90INS1_16FlashAttnFwdSm90INS1_25CollectiveMainloopFwdSm90ILi2EN4cute5tupleIJNS5_1CILi1EEES8_S8_EEENS6_IJNS7_ILi64EEESA_SA_EEELi512ENS_10bfloat16_tEfNS_4arch4Sm90ELb1ELb0ELb1ELb1ELb1ELb0ELb1ELb0ELb0ELb1ELb1ELb0EEENS1_21CollectiveEpilogueFwdINS6_IJSA_NS7_ILi512EEESA_EEES9_SC_SE_Li256ELb1ELb1ELb1ELb0EEENS1_36VarlenDynamicPersistentTileSchedulerILi64ELi64ELi256ELi128ELb1ELb1ELb1ELb1ELb1ELb1EEEEEEEEEvNT_6ParamsE)
	.align		4
        /*008c*/ 	.word	index@(__assertfail)
	.align		4
        /*0090*/ 	.word	index@(_ZN7cutlass13device_kernelIN5flash11enable_sm90INS1_16FlashAttnFwdSm90INS1_25CollectiveMainloopFwdSm90ILi2EN4cute5tupleIJNS5_1CILi1EEES8_S8_EEENS6_IJNS7_ILi64EEESA_SA_EEELi512ENS_10bfloat16_tEfNS_4arch4Sm90ELb1ELb0ELb1ELb1ELb1ELb1ELb1ELb0ELb0ELb1ELb1ELb0EEENS1_21CollectiveEpilogueFwdINS6_IJSA_NS7_ILi512EEESA_EEES9_SC_SE_Li256ELb1ELb1ELb1ELb0EEENS1_36VarlenDynamicPersistentTileSchedulerILi64ELi64ELi256ELi128ELb1ELb1ELb1ELb1ELb1ELb1EEEEEEEEEvNT_6ParamsE)
	.align		4
        /*0094*/ 	.word	index@(__assertfail)
	.align		4
        /*0098*/ 	.word	0x00000000
	.align		4
        /*009c*/ 	.word	0xfffffffe
	.align		4
        /*00a0*/ 	.word	0x00000000
	.align		4
        /*00a4*/ 	.word	0xfffffffd
	.align		4
        /*00a8*/ 	.word	0x00000000
	.align		4
        /*00ac*/ 	.word	0xfffffffc


//--------------------- .nv.constant4             --------------------------
	.section	.nv.constant4,"a",@progbits
	.align	8
	.align		8
.nv.constant4:
        /*0000*/ 	.dword	__assertfail
	.align		8
        /*0008*/ 	.dword	__unnamed_1
	.align		8
        /*0010*/ 	.dword	__unnamed_2
	.align		8
        /*0018*/ 	.dword	__unnamed_3
	.align		8
        /*0020*/ 	.dword	__unnamed_4
	.align		8
        /*0028*/ 	.dword	__unnamed_5
	.align		8
        /*0030*/ 	.dword	__unnamed_6
	.align		8
        /*0038*/ 	.dword	_ZN89_INTERNAL_919b8f68_53_flash_fwd_hdim64_512_bf16_paged_split_softcap_sm90_cu_ef95aea4_37834cuda3std3__45__cpo5beginE
	.align		8
        /*0040*/ 	.dword	_ZN89_INTERNAL_919b8f68_53_flash_fwd_hdim64_512_bf16_paged_split_softcap_sm90_cu_ef95aea4_37834cuda3std3__45__cpo3endE
	.align		8
        /*0048*/ 	.dword	_ZN89_INTERNAL_919b8f68_53_flash_fwd_hdim64_512_bf16_paged_split_softcap_sm90_cu_ef95aea4_37834cuda3std3__45__cpo6cbeginE
	.align		8
        /*0050*/ 	.dword	_ZN89_INTERNAL_919b8f68_53_flash_fwd_hdim64_512_bf16_paged_split_softcap_sm90_cu_ef95aea4_37834cuda3std3__45__cpo4cendE
	.align		8
        /*0058*/ 	.dword	_ZN89_INTERNAL_919b8f68_53_flash_fwd_hdim64_512_bf16_paged_split_softcap_sm90_cu_ef95aea4_37834cuda3std3__491_GLOBAL__N__919b8f68_53_flash_fwd_hdim64_512_bf16_paged_split_softcap_sm90_cu_ef95aea4_37836ignoreE
	.align		8
        /*0060*/ 	.dword	_ZN89_INTERNAL_919b8f68_53_flash_fwd_hdim64_512_bf16_paged_split_softcap_sm90_cu_ef95aea4_37834cuda3std3__419piecewise_constructE
	.align		8
        /*0068*/ 	.dword	_ZN89_INTERNAL_919b8f68_53_flash_fwd_hdim64_512_bf16_paged_split_softcap_sm90_cu_ef95aea4_37834cuda3std3__48in_placeE
	.align		8
        /*0070*/ 	.dword	_ZN89_INTERNAL_919b8f68_53_flash_fwd_hdim64_512_bf16_paged_split_softcap_sm90_cu_ef95aea4_37834cuda3std6ranges3__45__cpo4swapE
	.align		8
        /*0078*/ 	.dword	_ZN89_INTERNAL_919b8f68_53_flash_fwd_hdim64_512_bf16_paged_split_softcap_sm90_cu_ef95aea4_37834cuda3std6ranges3__45__cpo9iter_moveE
	.align		8
        /*0080*/ 	.dword	_ZN89_INTERNAL_919b8f68_53_flash_fwd_hdim64_512_bf16_paged_split_softcap_sm90_cu_ef95aea4_37834cute7productE
	.align		8
        /*0088*/ 	.dword	_ZN89_INTERNAL_919b8f68_53_flash_fwd_hdim64_512_bf16_paged_split_softcap_sm90_cu_ef95aea4_37834cute1_E
	.align		8
        /*0090*/ 	.dword	$str$23
	.align		8
        /*0098*/ 	.dword	$str$24


//--------------------- .text._ZN7cutlass13device_kernelIN5flash11enable_sm90INS1_16FlashAttnFwdSm90INS1_25CollectiveMainloopFwdSm90ILi2EN4cute5tupleIJNS5_1CILi1EEES8_S8_EEENS6_IJNS7_ILi64EEESA_SA_EEELi512ENS_10bfloat16_tEfNS_4arch4Sm90ELb0ELb0ELb1ELb0ELb1ELb0ELb0ELb0ELb0ELb1ELb1ELb0EEENS1_21CollectiveEpilogueFwdINS6_IJSA_NS7_ILi512EEESA_EEES9_SC_SE_Li256ELb0ELb1ELb1ELb0EEENS1_19SingleTileSchedulerILb0ELb1ELb1ELi64EEEEEEEEEvNT_6ParamsE --------------------------
	.section	.text._ZN7cutlass13device_kernelIN5flash11enable_sm90INS1_16FlashAttnFwdSm90INS1_25CollectiveMainloopFwdSm90ILi2EN4cute5tupleIJNS5_1CILi1EEES8_S8_EEENS6_IJNS7_ILi64EEESA_SA_EEELi512ENS_10bfloat16_tEfNS_4arch4Sm90ELb0ELb0ELb1ELb0ELb1ELb0ELb0ELb0ELb0ELb1ELb1ELb0EEENS1_21CollectiveEpilogueFwdINS6_IJSA_NS7_ILi512EEESA_EEES9_SC_SE_Li256ELb0ELb1ELb1ELb0EEENS1_19SingleTileSchedulerILb0ELb1ELb1ELi64EEEEEEEEEvNT_6ParamsE,"ax",@progbits
	.align	128
.text._ZN7cutlass13device_kernelIN5flash11enable_sm90INS1_16FlashAttnFwdSm90INS1_25CollectiveMainloopFwdSm90ILi2EN4cute5tupleIJNS5_1CILi1EEES8_S8_EEENS6_IJNS7_ILi64EEESA_SA_EEELi512ENS_10bfloat16_tEfNS_4arch4Sm90ELb0ELb0ELb1ELb0ELb1ELb0ELb0ELb0ELb0ELb1ELb1ELb0EEENS1_21CollectiveEpilogueFwdINS6_IJSA_NS7_ILi512EEESA_EEES9_SC_SE_Li256ELb0ELb1ELb1ELb0EEENS1_19SingleTileSchedulerILb0ELb1ELb1ELi64EEEEEEEEEvNT_6ParamsE:
        .type           _ZN7cutlass13device_kernelIN5flash11enable_sm90INS1_16FlashAttnFwdSm90INS1_25CollectiveMainloopFwdSm90ILi2EN4cute5tupleIJNS5_1CILi1EEES8_S8_EEENS6_IJNS7_ILi64EEESA_SA_EEELi512ENS_10bfloat16_tEfNS_4arch4Sm90ELb0ELb0ELb1ELb0ELb1ELb0ELb0ELb0ELb0ELb1ELb1ELb0EEENS1_21CollectiveEpilogueFwdINS6_IJSA_NS7_ILi512EEESA_EEES9_SC_SE_Li256ELb0ELb1ELb1ELb0EEENS1_19SingleTileSchedulerILb0ELb1ELb1ELi64EEEEEEEEEvNT_6ParamsE,@function
        .size           _ZN7cutlass13device_kernelIN5flash11enable_sm90INS1_16FlashAttnFwdSm90INS1_25CollectiveMainloopFwdSm90ILi2EN4cute5tupleIJNS5_1CILi1EEES8_S8_EEENS6_IJNS7_ILi64EEESA_SA_EEELi512ENS_10bfloat16_tEfNS_4arch4Sm90ELb0ELb0ELb1ELb0ELb1ELb0ELb0ELb0ELb0ELb1ELb1ELb0EEENS1_21CollectiveEpilogueFwdINS6_IJSA_NS7_ILi512EEESA_EEES9_SC_SE_Li256ELb0ELb1ELb1ELb0EEENS1_19SingleTileSchedulerILb0ELb1ELb1ELi64EEEEEEEEEvNT_6ParamsE,(.L_x_5827 - _ZN7cutlass13device_kernelIN5flash11enable_sm90INS1_16FlashAttnFwdSm90INS1_25CollectiveMainloopFwdSm90ILi2EN4cute5tupleIJNS5_1CILi1EEES8_S8_EEENS6_IJNS7_ILi64EEESA_SA_EEELi512ENS_10bfloat16_tEfNS_4arch4Sm90ELb0ELb0ELb1ELb0ELb1ELb0ELb0ELb0ELb0ELb1ELb1ELb0EEENS1_21CollectiveEpilogueFwdINS6_IJSA_NS7_ILi512EEESA_EEES9_SC_SE_Li256ELb0ELb1ELb1ELb0EEENS1_19SingleTileSchedulerILb0ELb1ELb1ELi64EEEEEEEEEvNT_6ParamsE)
        .other          _ZN7cutlass13device_kernelIN5flash11enable_sm90INS1_16FlashAttnFwdSm90INS1_25CollectiveMainloopFwdSm90ILi2EN4cute5tupleIJNS5_1CILi1EEES8_S8_EEENS6_IJNS7_ILi64EEESA_SA_EEELi512ENS_10bfloat16_tEfNS_4arch4Sm90ELb0ELb0ELb1ELb0ELb1ELb0ELb0ELb0ELb0ELb1ELb1ELb0EEENS1_21CollectiveEpilogueFwdINS6_IJSA_NS7_ILi512EEESA_EEES9_SC_SE_Li256ELb0ELb1ELb1ELb0EEENS1_19SingleTileSchedulerILb0ELb1ELb1ELi64EEEEEEEEEvNT_6ParamsE,@"STO_CUDA_ENTRY STV_DEFAULT"
_ZN7cutlass13device_kernelIN5flash11enable_sm90INS1_16FlashAttnFwdSm90INS1_25CollectiveMainloopFwdSm90ILi2EN4cute5tupleIJNS5_1CILi1EEES8_S8_EEENS6_IJNS7_ILi64EEESA_SA_EEELi512ENS_10bfloat16_tEfNS_4arch4Sm90ELb0ELb0ELb1ELb0ELb1ELb0ELb0ELb0ELb0ELb1ELb1ELb0EEENS1_21CollectiveEpilogueFwdINS6_IJSA_NS7_ILi512EEESA_EEES9_SC_SE_Li256ELb0ELb1ELb1ELb0EEENS1_19SingleTileSchedulerILb0ELb1ELb1ELi64EEEEEEEEEvNT_6ParamsE:
[----:B------:R-:W0:Y:S01]  /*0000*/  LDC R1, c[0x0][0x28] ;  /* 0x00000a00ff017b82 */ /* 0x000e220000000800 */
[----:B------:R-:W1:Y:S01]  /*0010*/  S2R R30, SR_TID.X ;  /* 0x00000000001e7919 */ /* 0x000e620000002100 */
[----:B------:R-:W-:Y:S01]  /*0020*/  ELECT P0, URZ, PT ;  /* 0x00000000003f782f */ /* 0x000fe20003800000 */
[----:B------:R-:W-:Y:S01]  /*0030*/  UMOV UR4, 0x80 ;  /* 0x0000008000047882 */ /* 0x000fe20000000000 */
[----:B------:R-:W-:Y:S01]  /*0040*/  UMOV UR7, 0x100 ;  /* 0x0000010000077882 */ /* 0x000fe20000000000 */
[----:B-1----:R-:W-:-:S05]  /*0050*/  SHF.R.U32.HI R0, RZ, 0x5, R30 ;  /* 0x00000005ff007819 */ /* 0x002fca000001161e */
[----:B------:R-:W1:Y:S02]  /*0060*/  SHFL.IDX PT, R2, R0, RZ, 0x1f ;  /* 0x00001fff00027589 */ /* 0x000e6400000e0000 */
[C---:B-1----:R-:W-:Y:S02]  /*0070*/  ISETP.NE.OR P0, PT, R2.reuse, RZ, !P0 ;  /* 0x000000ff0200720c */ /* 0x042fe40004705670 */
[----:B------:R-:W-:Y:S02]  /*0080*/  ISETP.NE.AND P1, PT, R2, RZ, PT ;  /* 0x000000ff0200720c */ /* 0x000fe40003f25270 */
[----:B------:R-:W-:-:S06]  /*0090*/  SHF.R.U32.HI R2, RZ, 0x7, R30 ;  /* 0x00000007ff027819 */ /* 0x000fcc000001161e */
[----:B------:R-:W1:Y:S03]  /*00a0*/  SHFL.IDX PT, R2, R2, RZ, 0x1f ;  /* 0x00001fff02027589 */ /* 0x000e6600000e0000 */
[----:B------:R-:W-:Y:S01]  /*00b0*/  VOTEU.ALL UP0, P0 ;  /* 0x00000000003f7886 */ /* 0x000fe20000000000 */
[----:B------:R-:W-:-:S04]  /*00c0*/  VOTEU.ALL UP1, P0 ;  /* 0x00000000003f7886 */ /* 0x000fc80000020000 */
[----:B------:R-:W2:Y:S01]  /*00d0*/  @!UP0 S2UR UR8, SR_CgaCtaId ;  /* 0x00000000000889c3 */ /* 0x000ea20000008800 */
[----:B------:R-:W-:Y:S01]  /*00e0*/  @!UP0 UMOV UR6, 0x400 ;  /* 0x0000040000068882 */ /* 0x000fe20000000000 */
[----:B------:R-:W-:-:S04]  /*00f0*/  @!UP0 UIADD3 UR4, -UR4, 0x100000, URZ ;  /* 0x0010000004048890 */ /* 0x000fc8000fffe13f */
[----:B------:R-:W-:Y:S02]  /*0100*/  @!UP0 USHF.L.U32 UR5, UR4, 0xb, URZ ;  /* 0x0000000b04058899 */ /* 0x000fe4000800063f */
[----:B------:R-:W-:Y:S02]  /*0110*/  @!UP0 USHF.L.U32 UR4, UR4, 0x1, URZ ;  /* 0x0000000104048899 */ /* 0x000fe4000800063f */
[----:B--2---:R-:W-:Y:S02]  /*0120*/  @!UP0 ULEA UR8, UR8, UR6, 0x18 ;  /* 0x0000000608088291 */ /* 0x004fe4000f8ec03f */
[----:B------:R-:W-:-:S04]  /*0130*/  @!UP0 UIADD3 UR6, -UR7, 0x100000, URZ ;  /* 0x0010000007068890 */ /* 0x000fc8000fffe13f */
[----:B------:R-:W-:Y:S02]  /*0140*/  @!UP0 USHF.L.U32 UR7, UR6, 0xb, URZ ;  /* 0x0000000b06078899 */ /* 0x000fe4000800063f */
[----:B------:R-:W-:Y:S01]  /*0150*/  @!UP0 USHF.L.U32 UR6, UR6, 0x1, URZ ;  /* 0x0000000106068899 */ /* 0x000fe2000800063f */
[----:B------:R-:W-:-:S05]  /*0160*/  VOTEU.ALL UP0, P0 ;  /* 0x00000000003f7886 */ /* 0x000fca0000000000 */
[----:B------:R2:W3:Y:S06]  /*0170*/  @!UP0 SYNCS.EXCH.64 URZ, [UR8+0x28c00], UR4 ;  /* 0x028c0004083f85b2 */ /* 0x0004ec0008000100 */
[----:B------:R2:W4:Y:S02]  /*0180*/  @!UP1 SYNCS.EXCH.64 URZ, [UR8+0x28c20], UR6 ;  /* 0x028c2006083f95b2 */ /* 0x0005240008000100 */
[----:B012---:R-:W-:Y:S05]  /*0190*/  @P1 BRA `(.L_x_0) ;  /* 0x0000000000381947 */ /* 0x007fea0003800000 */
[----:B------:R-:W0:Y:S01]  /*01a0*/  S2UR UR5, SR_CgaCtaId ;  /* 0x00000000000579c3 */ /* 0x000e220000008800 */
[----:B------:R-:W-:Y:S01]  /*01b0*/  UMOV UR4, 0x400 ;  /* 0x0000040000047882 */ /* 0x000fe20000000000 */
[----:B------:R-:W-:Y:S01]  /*01c0*/  UMOV UR7, 0x80 ;  /* 0x0000008000077882 */ /* 0x000fe20000000000 */
[----:B------:R-:W-:Y:S01]  /*01d0*/  ELECT P0, URZ, PT ;  /* 0x00000000003f782f */ /* 0x000fe20003800000 */
[----:B0-----:R-:W-:Y:S02]  /*01e0*/  ULEA UR6, UR5, UR4, 0x18 ;  /* 0x0000000405067291 */ /* 0x001fe4000f8ec03f */
[----:B------:R-:W-:-:S04]  /*01f0*/  UIADD3 UR4, -UR7, 0x100000, URZ ;  /* 0x0010000007047890 */ /* 0x000fc8000fffe13f */
[----:B------:R-:W-:Y:S02]  /*0200*/  USHF.L.U32 UR5, UR4, 0xb, URZ ;  /* 0x0000000b04057899 */ /* 0x000fe4000800063f */
[----:B------:R-:W-:Y:S01]  /*0210*/  USHF.L.U32 UR4, UR4, 0x1, URZ ;  /* 0x0000000104047899 */ /* 0x000fe2000800063f */
[----:B------:R-:W0:Y:S11]  /*0220*/  FENCE.VIEW.ASYNC.S ;  /* 0x00000000000073c6 */ /* 0x000e360000000000 */
[----:B0-----:R0:W1:Y:S01]  /*0230*/  SYNCS.EXCH.64 URZ, [UR6+0x28c30], UR4 ;  /* 0x028c3004063f75b2 */ /* 0x0010620008000100 */
[----:B------:R0:W2:Y:S01]  /*0240*/  SYNCS.EXCH.64 URZ, [UR6+0x28c40], UR4 ;  /* 0x028c4004063f75b2 */ /* 0x0000a20008000100 */
[----:B------:R0:W0:Y:S01]  /*0250*/  SYNCS.EXCH.64 URZ, [UR6+0x28c38], UR4 ;  /* 0x028c3804063f75b2 */ /* 0x0000220008000100 */
[----:B------:R0:W0:Y:S01]  /*0260*/  SYNCS.EXCH.64 URZ, [UR6+0x28c48], UR4 ;  /* 0x028c4804063f75b2 */ /* 0x0000220008000100 */
[----:B------:R-:W-:Y:S01]  /*0270*/  NOP ;  /* 0x0000000000007918 */ /* 0x000fe20000000000 */
.L_x_0:
[----:B------:R-:W5:Y:S01]  /*0280*/  SHFL.IDX PT, R3, R0, RZ, 0x1f ;  /* 0x00001fff00037589 */ /* 0x000f6200000e0000 */
[----:B------:R-:W-:Y:S01]  /*0290*/  NOP ;  /* 0x0000000000007918 */ /* 0x000fe20000000000 */
[----:B-----5:R-:W-:-:S13]  /*02a0*/  ISETP.NE.AND P0, PT, R3, RZ, PT ;  /* 0x000000ff0300720c */ /* 0x020fda0003f05270 */
[----:B------:R-:W-:Y:S05]  /*02b0*/  @P0 BRA `(.L_x_1) ;  /* 0x0000000000480947 */ /* 0x000fea0003800000 */
[----:B0-----:R-:W0:Y:S01]  /*02c0*/  S2UR UR5, SR_CgaCtaId ;  /* 0x00000000000579c3 */ /* 0x001e220000008800 */
[----:B------:R-:W-:Y:S01]  /*02d0*/  UMOV UR4, 0x400 ;  /* 0x0000040000047882 */ /* 0x000fe20000000000 */
[----:B------:R-:W-:Y:S01]  /*02e0*/  UMOV UR6, 0x80 ;  /* 0x0000008000067882 */ /* 0x000fe20000000000 */
[----:B------:R-:W-:Y:S01]  /*02f0*/  UMOV UR7, 0x100 ;  /* 0x0000010000077882 */ /* 0x000fe20000000000 */
[----:B------:R-:W-:Y:S01]  /*0300*/  ELECT P0, URZ, PT ;  /* 0x00000000003f782f */ /* 0x000fe20003800000 */
[----:B0-----:R-:W-:Y:S02]  /*0310*/  ULEA UR8, UR5, UR4, 0x18 ;  /* 0x0000000405087291 */ /* 0x001fe4000f8ec03f */
[----:B------:R-:W-:-:S04]  /*0320*/  UIADD3 UR4, -UR6, 0x100000, URZ ;  /* 0x0010000006047890 */ /* 0x000fc8000fffe13f */
[----:B------:R-:W-:Y:S02]  /*0330*/  USHF.L.U32 UR5, UR4, 0xb, URZ ;  /* 0x0000000b04057899 */ /* 0x000fe4000800063f */
[----:B------:R-:W-:Y:S02]  /*0340*/  USHF.L.U32 UR4, UR4, 0x1, URZ ;  /* 0x0000000104047899 */ /* 0x000fe4000800063f */
[----:B------:R-:W-:-:S04]  /*0350*/  UIADD3 UR6, -UR7, 0x100000, URZ ;  /* 0x0010000007067890 */ /* 0x000fc8000fffe13f */
[----:B------:R-:W-:Y:S02]  /*0360*/  USHF.L.U32 UR7, UR6, 0xb, URZ ;  /* 0x0000000b06077899 */ /* 0x000fe4000800063f */
[----:B------:R-:W-:Y:S01]  /*0370*/  USHF.L.U32 UR6, UR6, 0x1, URZ ;  /* 0x0000000106067899 */ /* 0x000fe2000800063f */
[----:B------:R-:W0:Y:S03]  /*0380*/  FENCE.VIEW.ASYNC.S ;  /* 0x00000000000073c6 */ /* 0x000e260000000000 */
[----:B0-----:R0:W0:Y:S08]  /*0390*/  SYNCS.EXCH.64 URZ, [UR8+0x28c50], UR4 ;  /* 0x028c5004083f75b2 */ /* 0x0010300008000100 */
[----:B------:R0:W0:Y:S01]  /*03a0*/  SYNCS.EXCH.64 URZ, [UR8+0x28c60], UR6 ;  /* 0x028c6006083f75b2 */ /* 0x0000220008000100 */
[----:B------:R0:W0:Y:S01]  /*03b0*/  SYNCS.EXCH.64 URZ, [UR8+0x28c58], UR4 ;  /* 0x028c5804083f75b2 */ /* 0x0000220008000100 */
[----:B------:R0:W0:Y:S01]  /*03c0*/  SYNCS.EXCH.64 URZ, [UR8+0x28c68], UR6 ;  /* 0x028c6806083f75b2 */ /* 0x0000220008000100 */
[----:B------:R-:W-:Y:S01]  /*03d0*/  NOP ;  /* 0x0000000000007918 */ /* 0x000fe20000000000 */
.L_x_1:
[----:B------:R-:W5:Y:S01]  /*03e0*/  SHFL.IDX PT, R3, R0, RZ, 0x1f ;  /* 0x00001fff00037589 */ /* 0x000f6200000e0000 */
[----:B------:R-:W-:Y:S01]  /*03f0*/  NOP ;  /* 0x0000000000007918 */ /* 0x000fe20000000000 */
[----:B-----5:R-:W-:-:S13]  /*0400*/  ISETP.NE.AND P0, PT, R3, RZ, PT ;  /* 0x000000ff0300720c */ /* 0x020fda0003f05270 */
[----:B------:R-:W-:Y:S05]  /*0410*/  @P0 BRA `(.L_x_2) ;  /* 0x0000000000380947 */ /* 0x000fea0003800000 */
[----:B0-----:R-:W0:Y:S01]  /*0420*/  S2UR UR5, SR_CgaCtaId ;  /* 0x00000000000579c3 */ /* 0x001e220000008800 */
        /* <DEDUP_REMOVED lines=8> */
[----:B0-----:R0:W0:Y:S01]  /*04b0*/  SYNCS.EXCH.64 URZ, [UR6+0x28c70], UR4 ;  /* 0x028c7004063f75b2 */ /* 0x0010220008000100 */
[----:B------:R0:W0:Y:S01]  /*04c0*/  SYNCS.EXCH.64 URZ, [UR6+0x28c80], UR4 ;  /* 0x028c8004063f75b2 */ /* 0x0000220008000100 */
[----:B------:R0:W0:Y:S01]  /*04d0*/  SYNCS.EXCH.64 URZ, [UR6+0x28c78], UR4 ;  /* 0x028c7804063f75b2 */ /* 0x0000220008000100 */
[----:B------:R0:W0:Y:S01]  /*04e0*/  SYNCS.EXCH.64 URZ, [UR6+0x28c88], UR4 ;  /* 0x028c8804063f75b2 */ /* 0x0000220008000100 */
[----:B------:R-:W-:Y:S01]  /*04f0*/  NOP ;  /* 0x0000000000007918 */ /* 0x000fe20000000000 */
.L_x_2:
        /* <DEDUP_REMOVED lines=22> */
.L_x_3:
[----:B------:R-:W5:Y:S01]  /*0660*/  SHFL.IDX PT, R3, R0, RZ, 0x1f ;  /* 0x00001fff00037589 */ /* 0x000f6200000e0000 */
[----:B------:R-:W-:Y:S01]  /*0670*/  R2UR UR9, R2 ;  /* 0x00000000020972ca */ /* 0x000fe200000e0000 */
        /* <DEDUP_REMOVED lines=21> */
.L_x_4:
[----:B------:R-:W-:Y:S01]  /*07d0*/  UISETP.NE.AND UP0, UPT, UR9, URZ, UPT ;  /* 0x0000003f0900728c */ /* 0x000fe2000bf05270 */
[----:B------:R-:W-:Y:S01]  /*07e0*/  NOP ;  /* 0x0000000000007918 */ /* 0x000fe20000000000 */
[----:B------:R-:W-:Y:S01]  /*07f0*/  UMOV UR39, 0x1 ;  /* 0x0000000100277882 */ /* 0x000fe20000000000 */
[----:B------:R-:W-:Y:S01]  /*0800*/  ULDC.64 UR36, c[0x0][0x208] ;  /* 0x0000820000247ab9 */ /* 0x000fe20000000a00 */
[----:B------:R-:W-:Y:S01]  /*0810*/  USEL UR39, UR39, 0x2, !UP0 ;  /* 0x0000000227277887 */ /* 0x000fe2000c000000 */
[----:B------:R-:W-:Y:S01]  /*0820*/  BSSY B6, `(.L_x_5) ;  /* 0x0000cc9000067945 */ /* 0x000fe20003800000 */
[----:B01234-:R-:W-:Y:S01]  /*0830*/  BAR.SYNC.DEFER_BLOCKING 0x0 ;  /* 0x0000000000007b1d */ /* 0x01ffe20000010000 */
[----:B------:R-:W-:-:S13]  /*0840*/  PLOP3.LUT P0, PT, PT, PT, UP0, 0x80, 0x0 ;  /* 0x000000000000781c */ /* 0x000fda0003f0f008 */
[----:B------:R-:W-:Y:S05]  /*0850*/  @!P0 BRA `(.L_x_6) ;  /* 0x00000094004c8947 */ /* 0x000fea0003800000 */
.L_x_7:
[----:B------:R-:W-:-:S08]  /*0860*/  NOP ;  /* 0x0000000000007918 */ /* 0x000fd00000000000 */
[----:B------:R-:W0:Y:S02]  /*0870*/  USETMAXREG.TRY_ALLOC.CTAPOOL UP0, 0xe8 ;  /* 0x000000e8000079c8 */ /* 0x000e240008000600 */
[----:B0-----:R-:W-:-:S13]  /*0880*/  PLOP3.LUT P0, PT, PT, PT, UP0, 0x80, 0x0 ;  /* 0x000000000000781c */ /* 0x001fda0003f0f008 */
[----:B------:R-:W-:Y:S05]  /*0890*/  @!P0 BRA `(.L_x_7) ;  /* 0xfffffffc00f08947 */ /* 0x000fea000383ffff */
[----:B------:R-:W-:Y:S01]  /*08a0*/  LOP3.LUT R0, R30, 0xffffff80, RZ, 0xc0, !PT ;  /* 0xffffff801e007812 */ /* 0x000fe200078ec0ff */
[----:B------:R-:W0:Y:S01]  /*08b0*/  S2UR UR6, SR_CTAID.Y ;  /* 0x00000000000679c3 */ /* 0x000e220000002600 */
[----:B------:R-:W-:Y:S02]  /*08c0*/  ULDC UR7, c[0x0][0xc50] ;  /* 0x0003140000077ab9 */ /* 0x000fe40000000800 */
[----:B------:R-:W-:Y:S01]  /*08d0*/  ISETP.NE.AND P0, PT, R0, 0x80, PT ;  /* 0x000000800000780c */ /* 0x000fe20003f05270 */
[----:B------:R-:W-:-:S04]  /*08e0*/  UISETP.NE.AND UP0, UPT, UR7, 0x1, UPT ;  /* 0x000000010700788c */ /* 0x000fc8000bf05270 */
[----:B------:R-:W1:Y:S07]  /*08f0*/  S2UR UR8, SR_CTAID.Z ;  /* 0x00000000000879c3 */ /* 0x000e6e0000002700 */
[----:B------:R-:W-:Y:S01]  /*0900*/  @UP0 ULDC UR4, c[0x0][0xc54] ;  /* 0x0003150000040ab9 */ /* 0x000fe20000000800 */
[----:B------:R-:W-:Y:S06]  /*0910*/  @!P0 BAR.ARV 0x8, 0x100 ;  /* 0x0204000000008b1d */ /* 0x000fec0000002000 */
[----:B------:R-:W-:Y:S01]  /*0920*/  ISETP.GE.U32.AND P0, PT, R30, 0x100, PT ;  /* 0x000001001e00780c */ /* 0x000fe20003f06070 */
[----:B------:R-:W-:Y:S01]  /*0930*/  @UP0 ULDC UR10, c[0x0][0xc58] ;  /* 0x00031600000a0ab9 */ /* 0x000fe20000000800 */
[----:B0-----:R-:W-:-:S02]  /*0940*/  UIMAD.WIDE.U32 UR4, UR6, UR4, URZ ;  /* 0x00000004060472a5 */ /* 0x001fc4000f8e003f */
[----:B------:R-:W-:Y:S02]  /*0950*/  UMOV UR38, UR6 ;  /* 0x0000000600267c82 */ /* 0x000fe40008000000 */
[----:B------:R-:W-:-:S04]  /*0960*/  @UP0 USHF.R.U32.HI UR38, URZ, UR10, UR5 ;  /* 0x0000000a3f260299 */ /* 0x000fc80008011605 */
[----:B------:R-:W-:-:S03]  /*0970*/  UIADD3 UR4, -UR38, URZ, URZ ;  /* 0x0000003f26047290 */ /* 0x000fc6000fffe13f */
[----:B------:R-:W-:Y:S06]  /*0980*/  @P0 BAR.ARV 0xf, 0x100 ;  /* 0x03c4000000000b1d */ /* 0x000fec0000002000 */
[----:B-1----:R-:W-:Y:S01]  /*0990*/  ISETP.LE.AND P0, PT, RZ, UR8, PT ;  /* 0x00000008ff007c0c */ /* 0x002fe2000bf03270 */
[----:B------:R-:W-:-:S12]  /*09a0*/  UIMAD UR7, UR7, UR4, UR6 ;  /* 0x00000004070772a4 */ /* 0x000fd8000f8e0206 */
[----:B------:R-:W-:Y:S05]  /*09b0*/  @!P0 BRA `(.L_x_8) ;  /* 0x000000c800bc8947 */ /* 0x000fea0003800000 */
[----:B------:R-:W-:Y:S01]  /*09c0*/  ULDC.64 UR4, c[0x0][0x418] ;  /* 0x0001060000047ab9 */ /* 0x000fe20000000a00 */
[----:B------:R-:W-:Y:S01]  /*09d0*/  ULDC UR43, c[0x0][0x424] ;  /* 0x00010900002b7ab9 */ /* 0x000fe20000000800 */
[----:B------:R-:W-:Y:S01]  /*09e0*/  UISETP.NE.U32.AND UP0, UPT, UR4, URZ, UPT ;  /* 0x0000003f0400728c */ /* 0x000fe2000bf05070 */
[----:B------:R-:W0:Y:S01]  /*09f0*/  S2UR UR42, SR_CgaCtaId ;  /* 0x00000000002a79c3 */ /* 0x000e220000008800 */
[----:B------:R-:W-:Y:S01]  /*0a00*/  UISETP.NE.AND UP1, UPT, UR9, 0x1, UPT ;  /* 0x000000010900788c */ /* 0x000fe2000bf25270 */
[----:B------:R-:W-:Y:S01]  /*0a10*/  VIADD R16, R30, 0xffffff80 ;  /* 0xffffff801e107836 */ /* 0x000fe20000000000 */
[----:B------:R-:W-:Y:S01]  /*0a20*/  UISETP.NE.AND.EX UP0, UPT, UR5, URZ, UPT, UP0 ;  /* 0x0000003f0500728c */ /* 0x000fe2000bf05300 */
[----:B------:R-:W-:Y:S01]  /*0a30*/  ULDC UR4, c[0x0][0x2f0] ;  /* 0x0000bc0000047ab9 */ /* 0x000fe20000000800 */
[----:B------:R-:W-:Y:S02]  /*0a40*/  USHF.R.U32.HI UR11, URZ, 0x10, UR7 ;  /* 0x000000103f0b7899 */ /* 0x000fe40008011607 */
[----:B------:R-:W-:Y:S01]  /*0a50*/  PLOP3.LUT P0, PT, PT, PT, UP1, 0x80, 0x0 ;  /* 0x000000000000781c */ /* 0x000fe20003f0f018 */
[----:B------:R-:W-:-:S02]  /*0a60*/  USEL UR43, UR43, 0x1, UP0 ;  /* 0x000000012b2b7887 */ /* 0x000fc40008000000 */
[----:B------:R-:W-:Y:S02]  /*0a70*/  UISETP.NE.AND UP0, UPT, UR11, URZ, UPT ;  /* 0x0000003f0b00728c */ /* 0x000fe4000bf05270 */
[----:B------:R-:W-:Y:S02]  /*0a80*/  UIMAD UR43, UR43, UR4, URZ ;  /* 0x000000042b2b72a4 */ /* 0x000fe4000f8e023f */
[----:B------:R-:W-:Y:S02]  /*0a90*/  ULOP3.LUT UR7, UR7, 0xffff, URZ, 0xc0, !UPT ;  /* 0x0000ffff07077892 */ /* 0x000fe4000f8ec03f */
[----:B------:R-:W-:-:S04]  /*0aa0*/  UIADD3 UR4, UR43, 0x3f, URZ ;  /* 0x0000003f2b047890 */ /* 0x000fc8000fffe03f */
[----:B------:R-:W-:Y:S01]  /*0ab0*/  USHF.R.S32.HI UR5, URZ, 0x1f, UR4 ;  /* 0x0000001f3f057899 */ /* 0x000fe20008011404 */
[----:B------:R-:W-:-:S03]  /*0ac0*/  @!UP0 ULDC UR11, c[0x0][0x9f0] ;  /* 0x00027c00000b8ab9 */ /* 0x000fc60000000800 */
[----:B------:R-:W-:-:S04]  /*0ad0*/  ULEA.HI UR5, UR5, UR4, URZ, 0x6 ;  /* 0x0000000405057291 */ /* 0x000fc8000f8f303f */
[----:B------:R-:W-:Y:S01]  /*0ae0*/  USHF.R.S32.HI UR6, URZ, 0x6, UR5 ;  /* 0x000000063f067899 */ /* 0x000fe20008011405 */
[----:B0-----:R-:W-:Y:S11]  /*0af0*/  @!P0 BRA `(.L_x_9) ;  /* 0x0000001c00e48947 */ /* 0x001ff60003800000 */
[----:B------:R-:W-:Y:S01]  /*0b00*/  UISETP.GE.AND UP0, UPT, UR43, 0x1, UPT ;  /* 0x000000012b00788c */ /* 0x000fe2000bf06270 */
[----:B------:R-:W-:Y:S02]  /*0b10*/  PLOP3.LUT P0, PT, PT, PT, PT, 0x80, 0x0 ;  /* 0x000000000000781c */ /* 0x000fe40003f0f070 */
[----:B------:R-:W-:Y:S02]  /*0b20*/  CS2R R4, SRZ ;  /* 0x0000000000047805 */ /* 0x000fe4000001ff00 */
[----:B------:R-:W-:Y:S02]  /*0b30*/  CS2R R150, SRZ ;  /* 0x0000000000967805 */ /* 0x000fe4000001ff00 */
[----:B------:R-:W-:Y:S02]  /*0b40*/  CS2R R148, SRZ ;  /* 0x0000000000947805 */ /* 0x000fe4000001ff00 */
[----:B------:R-:W-:Y:S02]  /*0b50*/  CS2R R146, SRZ ;  /* 0x0000000000927805 */ /* 0x000fe4000001ff00 */
[----:B------:R-:W-:-:S02]  /*0b60*/  PLOP3.LUT P1, PT, PT, PT, UP0, 0x80, 0x0 ;  /* 0x000000000000781c */ /* 0x000fc40003f2f008 */
[----:B------:R-:W-:Y:S02]  /*0b70*/  CS2R R144, SRZ ;  /* 0x0000000000907805 */ /* 0x000fe4000001ff00 */
[----:B------:R-:W-:Y:S02]  /*0b80*/  CS2R R142, SRZ ;  /* 0x00000000008e7805 */ /* 0x000fe4000001ff00 */
[----:B------:R-:W-:Y:S02]  /*0b90*/  CS2R R140, SRZ ;  /* 0x00000000008c7805 */ /* 0x000fe4000001ff00 */
[----:B------:R-:W-:Y:S02]  /*0ba0*/  CS2R R138, SRZ ;  /* 0x00000000008a7805 */ /* 0x000fe4000001ff00 */
[----:B------:R-:W-:Y:S02]  /*0bb0*/  CS2R R136, SRZ ;  /* 0x0000000000887805 */ /* 0x000fe4000001ff00 */
[----:B------:R-:W-:-:S02]  /*0bc0*/  CS2R R134, SRZ ;  /* 0x0000000000867805 */ /* 0x000fc4000001ff00 */
        /* <DEDUP_REMOVED lines=47> */
[----:B------:R-:W-:Y:S01]  /*0ec0*/  CS2R R38, SRZ ;  /* 0x0000000000267805 */ /* 0x000fe2000001ff00 */
[----:B------:R-:W-:Y:S01]  /*0ed0*/  IMAD.MOV.U32 R37, RZ, RZ, RZ ;  /* 0x000000ffff257224 */ /* 0x000fe200078e00ff */
[----:B------:R-:W-:Y:S01]  /*0ee0*/  MOV R3, RZ ;  /* 0x000000ff00037202 */ /* 0x000fe20000000f00 */
[----:B------:R-:W-:Y:S06]  /*0ef0*/  @!P1 BRA `(.L_x_10) ;  /* 0x0000000000709947 */ /* 0x000fec0003800000 */
[----:B------:R-:W-:Y:S01]  /*0f00*/  IMAD.U32 R6, RZ, RZ, UR11 ;  /* 0x0000000bff067e24 */ /* 0x000fe2000f8e00ff */
[----:B------:R-:W-:-:S04]  /*0f10*/  UIADD3 UR4, UR6, -0x1, UR11 ;  /* 0xffffffff06047890 */ /* 0x000fc8000fffe00b */
[-C--:B------:R-:W-:Y:S02]  /*0f20*/  IABS R7, R6.reuse ;  /* 0x0000000600077213 */ /* 0x080fe40000000000 */
[----:B------:R-:W-:Y:S01]  /*0f30*/  IMAD.U32 R8, RZ, RZ, UR4 ;  /* 0x00000004ff087e24 */ /* 0x000fe2000f8e00ff */
[----:B------:R-:W-:Y:S01]  /*0f40*/  IABS R6, R6 ;  /* 0x0000000600067213 */ /* 0x000fe20000000000 */
[----:B------:R-:W0:Y:S01]  /*0f50*/  I2F.RP R0, R7 ;  /* 0x0000000700007306 */ /* 0x000e220000209400 */
[----:B------:R-:W-:-:S03]  /*0f60*/  ULOP3.LUT UR4, UR4, UR11, URZ, 0x3c, !UPT ;  /* 0x0000000b04047292 */ /* 0x000fc6000f8e3c3f */
[----:B------:R-:W-:-:S03]  /*0f70*/  IMAD.MOV R6, RZ, RZ, -R6 ;  /* 0x000000ffff067224 */ /* 0x000fc600078e0a06 */
[----:B------:R-:W-:Y:S01]  /*0f80*/  ISETP.LE.AND P3, PT, RZ, UR4, PT ;  /* 0x00000004ff007c0c */ /* 0x000fe2000bf63270 */
[----:B0-----:R-:W0:Y:S02]  /*0f90*/  MUFU.RCP R0, R0 ;  /* 0x0000000000007308 */ /* 0x001e240000001000 */
[----:B0-----:R-:W-:Y:S01]  /*0fa0*/  VIADD R2, R0, 0xffffffe ;  /* 0x0ffffffe00027836 */ /* 0x001fe20000000000 */
[----:B------:R-:W-:-:S05]  /*0fb0*/  IABS R0, R8 ;  /* 0x0000000800007213 */ /* 0x000fca0000000000 */
[----:B------:R0:W1:Y:S02]  /*0fc0*/  F2I.FTZ.U32.TRUNC.NTZ R3, R2 ;  /* 0x0000000200037305 */ /* 0x000064000021f000 */
[----:B0-----:R-:W-:Y:S02]  /*0fd0*/  MOV R2, RZ ;  /* 0x000000ff00027202 */ /* 0x001fe40000000f00 */
[----:B-1----:R-:W-:-:S05]  /*0fe0*/  IADD3 R10, RZ, -R3, RZ ;  /* 0x80000003ff0a7210 */ /* 0x002fca0007ffe0ff */
[----:B------:R-:W-:-:S04]  /*0ff0*/  IMAD R9, R10, R7, RZ ;  /* 0x000000070a097224 */ /* 0x000fc800078e02ff */
[----:B------:R-:W-:-:S04]  /*1000*/  IMAD.HI.U32 R3, R3, R9, R2 ;  /* 0x0000000903037227 */ /* 0x000fc800078e0002 */
[----:B------:R-:W-:Y:S02]  /*1010*/  IMAD.MOV.U32 R2, RZ, RZ, R6 ;  /* 0x000000ffff027224 */ /* 0x000fe400078e0006 */
[----:B------:R-:W-:-:S04]  /*1020*/  IMAD.HI.U32 R3, R3, R0, RZ ;  /* 0x0000000003037227 */ /* 0x000fc800078e00ff */
[----:B------:R-:W-:-:S05]  /*1030*/  IMAD R0, R3, R2, R0 ;  /* 0x0000000203007224 */ /* 0x000fca00078e0200 */
[----:B------:R-:W-:-:S13]  /*1040*/  ISETP.GT.U32.AND P2, PT, R7, R0, PT ;  /* 0x000000000700720c */ /* 0x000fda0003f44070 */
[----:B------:R-:W-:Y:S01]  /*1050*/  @!P2 IMAD.IADD R0, R0, 0x1, -R7 ;  /* 0x000000010000a824 */ /* 0x000fe200078e0a07 */
[----:B------:R-:W-:Y:S02]  /*1060*/  @!P2 IADD3 R3, R3, 0x1, RZ ;  /* 0x000000010303a810 */ /* 0x000fe40007ffe0ff */
[----:B------:R-:W-:Y:S02]  /*1070*/  ISETP.NE.AND P2, PT, RZ, UR11, PT ;  /* 0x0000000bff007c0c */ /* 0x000fe4000bf45270 */
[----:B------:R-:W-:-:S13]  /*1080*/  ISETP.GE.U32.AND P1, PT, R0, R7, PT ;  /* 0x000000070000720c */ /* 0x000fda0003f26070 */
[----:B------:R-:W-:-:S04]  /*1090*/  @P1 VIADD R3, R3, 0x1 ;  /* 0x0000000103031836 */ /* 0x000fc80000000000 */
[----:B------:R-:W-:Y:S01]  /*10a0*/  @!P3 IMAD.MOV R3, RZ, RZ, -R3 ;  /* 0x000000ffff03b224 */ /* 0x000fe200078e0a03 */
[----:B------:R-:W-:-:S07]  /*10b0*/  @!P2 LOP3.LUT R3, RZ, UR11, RZ, 0x33, !PT ;  /* 0x0000000bff03ac12 */ /* 0x000fce000f8e33ff */
.L_x_10:
[----:B------:R-:W-:Y:S01]  /*10c0*/  IMAD R0, R3, UR7, RZ ;  /* 0x0000000703007c24 */ /* 0x000fe2000f8e02ff */
[----:B------:R-:W-:Y:S02]  /*10d0*/  MOV R36, RZ ;  /* 0x000000ff00247202 */ /* 0x000fe40000000f00 */
[----:B------:R-:W-:Y:S02]  /*10e0*/  CS2R R34, SRZ ;  /* 0x0000000000227805 */ /* 0x000fe4000001ff00 */
[----:B------:R-:W-:Y:S02]  /*10f0*/  CS2R R32, SRZ ;  /* 0x0000000000207805 */ /* 0x000fe4000001ff00 */
[----:B------:R-:W-:Y:S02]  /*1100*/  CS2R R30, SRZ ;  /* 0x00000000001e7805 */ /* 0x000fe4000001ff00 */
[----:B------:R-:W-:Y:S02]  /*1110*/  VIADDMNMX R3, R0, R3, UR6, PT ;  /* 0x0000000600037e46 */ /* 0x000fe4000b800103 */
[----:B------:R-:W-:-:S02]  /*1120*/  CS2R R28, SRZ ;  /* 0x00000000001c7805 */ /* 0x000fc4000001ff00 */
[----:B------:R-:W-:Y:S02]  /*1130*/  CS2R R26, SRZ ;  /* 0x00000000001a7805 */ /* 0x000fe4000001ff00 */
[----:B------:R-:W-:Y:S02]  /*1140*/  CS2R R24, SRZ ;  /* 0x0000000000187805 */ /* 0x000fe4000001ff00 */
[----:B------:R-:W-:-:S13]  /*1150*/  ISETP.GT.AND P1, PT, R3, R0, PT ;  /* 0x000000000300720c */ /* 0x000fda0003f24270 */
[----:B------:R-:W-:Y:S05]  /*1160*/  @!P1 BRA `(.L_x_11) ;  /* 0x00000064001c9947 */ /* 0x000fea0003800000 */
[----:B------:R-:W-:Y:S01]  /*1170*/  SHF.R.S32.HI R5, RZ, 0x1f, R16 ;  /* 0x0000001fff057819 */ /* 0x000fe20000011410 */
[----:B------:R-:W-:-:S03]  /*1180*/  UMOV UR7, 0x400 ;  /* 0x0000040000077882 */ /* 0x000fc60000000000 */
[----:B------:R-:W-:-:S04]  /*1190*/  LEA.HI R5, R5, R16, RZ, 0x7 ;  /* 0x0000001005057211 */ /* 0x000fc800078f38ff */
[----:B------:R-:W-:Y:S02]  /*11a0*/  SHF.R.S32.HI R2, RZ, 0x7, R5 ;  /* 0x00000007ff027819 */ /* 0x000fe40000011405 */
[----:B------:R-:W-:-:S04]  /*11b0*/  LOP3.LUT R5, R5, 0xffffff80, RZ, 0xc0, !PT ;  /* 0xffffff8005057812 */ /* 0x000fc800078ec0ff */
[----:B------:R-:W0:Y:S01]  /*11c0*/  SHFL.IDX PT, R2, R2, RZ, 0x1f ;  /* 0x00001fff02027589 */ /* 0x000e2200000e0000 */
[----:B------:R-:W-:-:S05]  /*11d0*/  IMAD.IADD R5, R16, 0x1, -R5 ;  /* 0x0000000110057824 */ /* 0x000fca00078e0a05 */
[----:B------:R-:W-:-:S04]  /*11e0*/  SHF.R.S32.HI R4, RZ, 0x1f, R5 ;  /* 0x0000001fff047819 */ /* 0x000fc80000011405 */
[CC--:B------:R-:W-:Y:S02]  /*11f0*/  LEA.HI R6, R4.reuse, R5.reuse, RZ, 0x2 ;  /* 0x0000000504067211 */ /* 0x0c0fe400078f10ff */
[----:B------:R-:W-:Y:S02]  /*1200*/  LEA.HI R4, R4, R5, RZ, 0x5 ;  /* 0x0000000504047211 */ /* 0x000fe400078f28ff */
[----:B------:R-:W-:Y:S02]  /*1210*/  SHF.R.S32.HI R7, RZ, 0x1f, R6 ;  /* 0x0000001fff077819 */ /* 0x000fe40000011406 */
[----:B------:R-:W-:Y:S02]  /*1220*/  SHF.R.S32.HI R4, RZ, 0x5, R4 ;  /* 0x00000005ff047819 */ /* 0x000fe40000011404 */
[----:B0-----:R-:W-:Y:S02]  /*1230*/  R2UR UR4, R2 ;  /* 0x00000000020472ca */ /* 0x001fe400000e0000 */
[----:B------:R-:W-:-:S04]  /*1240*/  SHF.R.S32.HI R2, RZ, 0x2, R6 ;  /* 0x00000002ff027819 */ /* 0x000fc80000011406 */
[----:B------:R-:W-:-:S04]  /*1250*/  LEA.HI R7, R7, R2, RZ, 0x3 ;  /* 0x0000000207077211 */ /* 0x000fc800078f18ff */
[----:B------:R-:W-:-:S03]  /*1260*/  LOP3.LUT R7, R7, 0xfffffff8, RZ, 0xc0, !PT ;  /* 0xfffffff807077812 */ /* 0x000fc600078ec0ff */
[----:B------:R-:W-:Y:S02]  /*1270*/  ULEA.HI UR5, UR4, UR4, URZ, 0x1 ;  /* 0x0000000404057291 */ /* 0x000fe4000f8f083f */
[----:B------:R-:W-:Y:S02]  /*1280*/  IMAD.IADD R7, R2, 0x1, -R7 ;  /* 0x0000000102077824 */ /* 0x000fe400078e0a07 */
[----:B------:R-:W-:Y:S02]  /*1290*/  ULOP3.LUT UR6, UR5, 0x1fffe, URZ, 0xc0, !UPT ;  /* 0x0001fffe05067892 */ /* 0x000fe4000f8ec03f */
[----:B------:R-:W-:Y:S01]  /*12a0*/  ULEA UR5, UR42, UR7, 0x18 ;  /* 0x000000072a057291 */ /* 0x000fe2000f8ec03f */
[----:B------:R-:W-:Y:S01]  /*12b0*/  LEA R4, R4, R7, 0x4 ;  /* 0x0000000704047211 */ /* 0x000fe200078e20ff */
[----:B------:R-:W-:Y:S02]  /*12c0*/  UIADD3 UR6, UR4, -UR6, URZ ;  /* 0x8000000604067290 */ /* 0x000fe4000fffe03f */
[----:B------:R-:W-:-:S02]  /*12d0*/  ULOP3.LUT UR4, UR39, 0x1, URZ, 0xfc, !UPT ;  /* 0x0000000127047892 */ /* 0x000fc4000f8efc3f */
[----:B------:R-:W-:Y:S02]  /*12e0*/  ULEA UR6, UR6, UR5, 0xf ;  /* 0x0000000506067291 */ /* 0x000fe4000f8e783f */
[----:B------:R-:W-:Y:S02]  /*12f0*/  UISETP.NE.AND UP0, UPT, UR4, 0x3, UPT ;  /* 0x000000030400788c */ /* 0x000fe4000bf05270 */
[----:B------:R-:W-:-:S04]  /*1300*/  UIADD3 UR6, UR6, 0x400, URZ ;  /* 0x0000040006067890 */ /* 0x000fc8000fffe03f */
[----:B------:R-:W-:Y:S01]  /*1310*/  PLOP3.LUT P0, PT, PT, PT, UP0, 0x80, 0x0 ;  /* 0x000000000000781c */ /* 0x000fe20003f0f008 */
[----:B------:R-:W-:-:S04]  /*1320*/  USHF.R.U32.HI UR6, URZ, 0x4, UR6 ;  /* 0x000000043f067899 */ /* 0x000fc80008011606 */
[----:B------:R-:W-:-:S04]  /*1330*/  ULOP3.LUT UR6, UR6, 0x3fff, URZ, 0xc0, !UPT ;  /* 0x00003fff06067892 */ /* 0x000fc8000f8ec03f */
[----:B------:R-:W-:-:S04]  /*1340*/  ULOP3.LUT UR6, UR6, 0x2000000, URZ, 0xfc, !UPT ;  /* 0x0200000006067892 */ /* 0x000fc8000f8efc3f */
[----:B------:R-:W-:Y:S08]  /*1350*/  @!P0 BRA `(.L_x_12) ;  /* 0x0000000000048947 */ /* 0x000ff00003800000 */
[----:B------:R-:W-:Y:S01]  /*1360*/  BPT.TRAP 0x1 ;  /* 0x000000040000795c */ /* 0x000fe20000300000 */
.L_x_12:
[----:B------:R-:W-:-:S04]  /*1370*/  SHF.L.U32 R2, RZ, 0x1f, RZ ;  /* 0x0000001fff027819 */ /* 0x000fc800000006ff */
[----:B------:R-:W0:Y:S02]  /*1380*/  SYNCS.PHASECHK.TRANS64.TRYWAIT P1, [UR5+0x28c50], R2 ;  /* 0x028c5002ff0075a7 */ /* 0x000e240008020145 */
[----:B0-----:R-:W-:Y:S05]  /*1390*/  @!P1 BRA `(.L_x_13) ;  /* 0x000000c0004c9947 */ /* 0x001fea0003800000 */
.L_x_97:
[----:B------:R-:W-:Y:S01]  /*13a0*/  BAR.SYNC.DEFER_BLOCKING 0xe, 0x100 ;  /* 0x0384000000007b1d */ /* 0x000fe20000010000 */
[----:B------:R-:W-:Y:S02]  /*13b0*/  UIADD3 UR4, UR5, 0x26800, URZ ;  /* 0x0002680005047890 */ /* 0x000fe4000fffe03f */
[----:B------:R-:W-:Y:S02]  /*13c0*/  UIADD3 UR14, UR6, 0x80, URZ ;  /* 0x00000080060e7890 */ /* 0x000fe4000fffe03f */
[----:B------:R-:W-:Y:S01]  /*13d0*/  USHF.R.U32.HI UR4, URZ, 0x4, UR4 ;  /* 0x000000043f047899 */ /* 0x000fe20008011604 */
[----:B------:R-:W-:Y:S01]  /*13e0*/  UMOV UR9, 0x40000040 ;  /* 0x4000004000097882 */ /* 0x000fe20000000000 */
[----:B------:R-:W-:Y:S02]  /*13f0*/  UMOV UR10, UR6 ;  /* 0x00000006000a7c82 */ /* 0x000fe40008000000 */
[----:B------:R-:W-:Y:S01]  /*1400*/  ULOP3.LUT UR4, UR4, 0x3fff, URZ, 0xc0, !UPT ;  /* 0x00003fff04047892 */ /* 0x000fe2000f8ec03f */
[----:B------:R-:W-:Y:S01]  /*1410*/  UMOV UR11, 0x40000040 ;  /* 0x40000040000b7882 */ /* 0x000fe20000000000 */
[----:B------:R-:W-:-:S02]  /*1420*/  UMOV UR13, 0x40000040 ;  /* 0x40000040000d7882 */ /* 0x000fc40000000000 */
[----:B------:R-:W-:Y:S01]  /*1430*/  ULOP3.LUT UR4, UR4, 0x10000, URZ, 0xfc, !UPT ;  /* 0x0001000004047892 */ /* 0x000fe2000f8efc3f */
[----:B------:R-:W-:Y:S01]  /*1440*/  UMOV UR15, 0x40000040 ;  /* 0x40000040000f7882 */ /* 0x000fe20000000000 */
[----:B------:R-:W-:Y:S02]  /*1450*/  UIADD3 UR18, UR6, 0x100, URZ ;  /* 0x0000010006127890 */ /* 0x000fe4000fffe03f */
[----:B------:R-:W-:-:S03]  /*1460*/  UIADD3 UR12, UR4, 0x2, URZ ;  /* 0x00000002040c7890 */ /* 0x000fc6000fffe03f */
[----:B------:R-:W-:Y:S01]  /*1470*/  UMOV UR8, UR4 ;  /* 0x0000000400087c82 */ /* 0x000fe20008000000 */
[----:B------:R-:W-:Y:S01]  /*1480*/  UIADD3 UR16, UR4, 0x4, URZ ;  /* 0x0000000404107890 */ /* 0x000fe2000fffe03f */
[----:B------:R-:W-:Y:S01]  /*1490*/  UMOV UR17, 0x40000040 ;  /* 0x4000004000117882 */ /* 0x000fe20000000000 */
[----:B------:R-:W-:Y:S01]  /*14a0*/  WARPGROUP.ARRIVE ;  /* 0x00000000000079c5 */ /* 0x000fe20000000000 */
[----:B------:R-:W-:Y:S01]  /*14b0*/  UMOV UR19, 0x40000040 ;  /* 0x4000004000137882 */ /* 0x000fe20000000000 */
[----:B------:R-:W-:Y:S02]  /*14c0*/  UIADD3 UR20, UR4, 0x6, URZ ;  /* 0x0000000604147890 */ /* 0x000fe4000fffe03f */
[----:B------:R-:W-:Y:S02]  /*14d0*/  UIADD3 UR22, UR6, 0x180, URZ ;  /* 0x0000018006167890 */ /* 0x000fe4000fffe03f */
[----:B------:R-:W-:Y:S01]  /*14e0*/  HGMMA.64x256x16.F32.BF16 R24, gdesc[UR8].tnspB, RZ, !UPT, gsb0 ;  /* 0x43e00000081879f0 */ /* 0x000fe2000c0018ff */
[----:B------:R-:W-:Y:S01]  /*14f0*/  UMOV UR21, 0x40000040 ;  /* 0x4000004000157882 */ /* 0x000fe20000000000 */
[----:B------:R-:W-:Y:S01]  /*1500*/  UMOV UR23, 0x40000040 ;  /* 0x4000004000177882 */ /* 0x000fe20000000000 */
[----:B------:R-:W-:-:S02]  /*1510*/  WARPGROUP.DEPBAR.LE gsb0, 0x0 ;  /* 0x00008000000079c5 */ /* 0x000fc40000010000 */
[----:B------:R-:W-:-:S15]  /*1520*/  WARPGROUP.ARRIVE ;  /* 0x00000000000079c5 */ /* 0x000fde0000000000 */
[----:B------:R-:W-:-:S08]  /*1530*/  NOP ;  /* 0x0000000000007918 */ /* 0x000fd00000000000 */
[----:B------:R-:W-:Y:S03]  /*1540*/  HGMMA.64x256x16.F32.BF16 R24, gdesc[UR12].tnspB, R24, gsb0 ;  /* 0x43e000000c1879f0 */ /* 0x000fe60008001818 */
[----:B------:R-:W-:Y:S02]  /*1550*/  WARPGROUP.DEPBAR.LE gsb0, 0x0 ;  /* 0x00008000000079c5 */ /* 0x000fe40000010000 */
        /* <DEDUP_REMOVED lines=8> */
[----:B------:R-:W-:Y:S06]  /*15e0*/  BAR.ARV 0xf, 0x100 ;  /* 0x03c4000000007b1d */ /* 0x000fec0000002000 */
[----:B------:R-:W-:Y:S05]  /*15f0*/  @!P0 BRA `(.L_x_14) ;  /* 0x0000000000048947 */ /* 0x000fea0003800000 */
[----:B------:R-:W-:Y:S01]  /*1600*/  BPT.TRAP 0x1 ;  /* 0x000000040000795c */ /* 0x000fe20000300000 */
.L_x_14:
[----:B------:R-:W-:Y:S01]  /*1610*/  VIADD R3, R3, 0xfffffffe ;  /* 0xfffffffe03037836 */ /* 0x000fe20000000000 */
[----:B------:R-:W-:-:S04]  /*1620*/  UIADD3 UR4, UR5, 0x28c60, URZ ;  /* 0x00028c6005047890 */ /* 0x000fc8000fffe03f */
[----:B------:R-:W-:Y:S01]  /*1630*/  ISETP.GE.AND P1, PT, R3, R0, PT ;  /* 0x000000000300720c */ /* 0x000fe20003f26270 */
[----:B------:R-:W-:-:S09]  /*1640*/  UPRMT UR4, UR42, 0x654, UR4 ;  /* 0x000006542a047896 */ /* 0x000fd20008000004 */
[----:B------:R-:W-:Y:S01]  /*1650*/  SYNCS.ARRIVE.TRANS64.RED.A1T0 RZ, [UR4], RZ ;  /* 0x000000ffffff79a7 */ /* 0x000fe20008100404 */
[----:B------:R-:W-:Y:S02]  /*1660*/  UMOV UR4, URZ ;  /* 0x0000003f00047c82 */ /* 0x000fe40008000000 */
[----:B------:R-:W-:Y:S05]  /*1670*/  @!P1 BRA `(.L_x_15) ;  /* 0x0000000800e09947 */ /* 0x000fea0003800000 */
[----:B------:R-:W-:Y:S01]  /*1680*/  IMAD.MOV.U32 R7, RZ, RZ, RZ ;  /* 0x000000ffff077224 */ /* 0x000fe200078e00ff */
[----:B------:R-:W-:-:S06]  /*1690*/  UMOV UR4, URZ ;  /* 0x0000003f00047c82 */ /* 0x000fcc0008000000 */
.L_x_21:
[----:B------:R-:W-:Y:S01]  /*16a0*/  BAR.SYNC.DEFER_BLOCKING 0xe, 0x100 ;  /* 0x0384000000007b1d */ /* 0x000fe20000010000 */
[----:B01----:R-:W-:Y:S01]  /*16b0*/  MOV R5, UR4 ;  /* 0x0000000400057c02 */ /* 0x003fe20008000f00 */
[----:B------:R-:W-:Y:S01]  /*16c0*/  UIADD3 UR4, UR4, 0x1, URZ ;  /* 0x0000000104047890 */ /* 0x000fe2000fffe03f */
[C---:B------:R-:W-:Y:S01]  /*16d0*/  ISETP.GT.AND P2, PT, R3.reuse, R0, PT ;  /* 0x000000000300720c */ /* 0x040fe20003f44270 */
[----:B------:R-:W-:Y:S02]  /*16e0*/  VIADD R3, R3, 0xffffffff ;  /* 0xffffffff03037836 */ /* 0x000fe40000000000 */
[----:B------:R-:W-:Y:S01]  /*16f0*/  IMAD R2, R5, 0x40, R4 ;  /* 0x0000004005027824 */ /* 0x000fe200078e0204 */
[----:B------:R-:W-:-:S04]  /*1700*/  UISETP.NE.AND UP0, UPT, UR4, 0x2, UPT ;  /* 0x000000020400788c */ /* 0x000fc8000bf05270 */
[----:B------:R-:W-:Y:S01]  /*1710*/  LEA R2, R2, UR5, 0x2 ;  /* 0x0000000502027c11 */ /* 0x000fe2000f8e10ff */
[----:B------:R-:W-:Y:S02]  /*1720*/  USEL UR7, URZ, 0x1, UP0 ;  /* 0x000000013f077887 */ /* 0x000fe40008000000 */
[----:B------:R-:W-:-:S04]  /*1730*/  USEL UR4, UR4, URZ, UP0 ;  /* 0x0000003f04047287 */ /* 0x000fc80008000000 */
[----:B------:R-:W-:Y:S01]  /*1740*/  LOP3.LUT R7, R7, UR7, RZ, 0x3c, !PT ;  /* 0x0000000707077c12 */ /* 0x000fe2000f8e3cff */
[----:B------:R-:W0:Y:S04]  /*1750*/  LDS R5, [R2+0x28800] ;  /* 0x0288000002057984 */ /* 0x000e280000000800 */
[----:B------:R-:W1:Y:S01]  /*1760*/  LDS R6, [R2+0x28820] ;  /* 0x0288200002067984 */ /* 0x000e620000000800 */
[-C--:B0-----:R-:W-:Y:S01]  /*1770*/  FMUL.FTZ R24, R24, R5.reuse ;  /* 0x0000000518187220 */ /* 0x081fe20000410000 */
[-C--:B------:R-:W-:Y:S01]  /*1780*/  FMUL.FTZ R25, R25, R5.reuse ;  /* 0x0000000519197220 */ /* 0x080fe20000410000 */
        /* <DEDUP_REMOVED lines=61> */
[----:B------:R-:W-:Y:S01]  /*1b60*/  FMUL.FTZ R149, R149, R5 ;  /* 0x0000000595957220 */ /* 0x000fe20000410000 */
[-C--:B-1----:R-:W-:Y:S01]  /*1b70*/  FMUL.FTZ R26, R26, R6.reuse ;  /* 0x000000061a1a7220 */ /* 0x082fe20000410000 */
        /* <DEDUP_REMOVED lines=63> */
[----:B------:R-:W-:Y:S06]  /*1f70*/  @!P0 BRA `(.L_x_16) ;  /* 0x0000000000048947 */ /* 0x000fec0003800000 */
[----:B------:R-:W-:Y:S01]  /*1f80*/  BPT.TRAP 0x1 ;  /* 0x000000040000795c */ /* 0x000fe20000300000 */
.L_x_16:
[----:B------:R-:W-:Y:S01]  /*1f90*/  ULEA UR7, UR4, UR5, 0x3 ;  /* 0x0000000504077291 */ /* 0x000fe2000f8e183f */
[----:B------:R-:W-:-:S08]  /*1fa0*/  SHF.L.U32 R2, R7, 0x1f, RZ ;  /* 0x0000001f07027819 */ /* 0x000fd000000006ff */
[----:B------:R0:W1:Y:S01]  /*1fb0*/  SYNCS.PHASECHK.TRANS64.TRYWAIT P1, [UR7+0x28c50], R2 ;  /* 0x028c5002ff0075a7 */ /* 0x0000620008020147 */
[----:B------:R-:W-:Y:S05]  /*1fc0*/  @!P0 BRA `(.L_x_17) ;  /* 0x0000000000048947 */ /* 0x000fea0003800000 */
[----:B------:R-:W-:Y:S01]  /*1fd0*/  BPT.TRAP 0x1 ;  /* 0x000000040000795c */ /* 0x000fe20000300000 */
.L_x_17:
[----:B-1----:R-:W-:Y:S05]  /*1fe0*/  @P1 BRA `(.L_x_18) ;  /* 0x0000000000081947 */ /* 0x002fea0003800000 */
[----:B------:R-:W1:Y:S02]  /*1ff0*/  SYNCS.PHASECHK.TRANS64.TRYWAIT P1, [UR7+0x28c50], R2 ;  /* 0x028c5002ff0075a7 */ /* 0x000e640008020147 */
[----:B-1----:R-:W-:Y:S05]  /*2000*/  @!P1 BRA `(.L_x_19) ;  /* 0x000000b400489947 */ /* 0x002fea0003800000 */
.L_x_18:
[----:B------:R-:W-:Y:S01]  /*2010*/  ULEA UR10, UR4, UR6, 0xc ;  /* 0x00000006040a7291 */ /* 0x000fe2000f8e603f */
[----:B------:R-:W-:Y:S01]  /*2020*/  WARPGROUP.ARRIVE ;  /* 0x00000000000079c5 */ /* 0x000fe20000000000 */
[----:B------:R-:W-:Y:S01]  /*2030*/  UMOV UR11, 0x40000040 ;  /* 0x40000040000b7882 */ /* 0x000fe20000000000 */
[----:B------:R-:W-:Y:S01]  /*2040*/  UMOV UR15, 0x40000040 ;  /* 0x40000040000f7882 */ /* 0x000fe20000000000 */
[----:B------:R-:W-:Y:S02]  /*2050*/  UIADD3 UR14, UR10, 0x80, URZ ;  /* 0x000000800a0e7890 */ /* 0x000fe4000fffe03f */
[----:B------:R-:W-:Y:S01]  /*2060*/  UIADD3 UR18, UR10, 0x100, URZ ;  /* 0x000001000a127890 */ /* 0x000fe2000fffe03f */
[----:B------:R-:W-:Y:S02]  /*2070*/  UMOV UR19, 0x40000040 ;  /* 0x4000004000137882 */ /* 0x000fe40000000000 */
[----:B------:R-:W-:Y:S01]  /*2080*/  HGMMA.64x256x16.F32.BF16 R24, gdesc[UR8].tnspB, R24, gsb0 ;  /* 0x43e00000081879f0 */ /* 0x000fe20008001818 */
[----:B------:R-:W-:Y:S01]  /*2090*/  UIADD3 UR22, UR10, 0x180, URZ ;  /* 0x000001800a167890 */ /* 0x000fe2000fffe03f */
        /* <DEDUP_REMOVED lines=17> */
.L_x_20:
[----:B------:R-:W-:-:S04]  /*21b0*/  UIADD3 UR7, UR7, 0x28c60, URZ ;  /* 0x00028c6007077890 */ /* 0x000fc8000fffe03f */
[----:B------:R-:W-:-:S09]  /*21c0*/  UPRMT UR7, UR42, 0x654, UR7 ;  /* 0x000006542a077896 */ /* 0x000fd20008000007 */
[----:B------:R-:W-:Y:S01]  /*21d0*/  SYNCS.ARRIVE.TRANS64.RED.A1T0 RZ, [UR7], RZ ;  /* 0x000000ffffff79a7 */ /* 0x000fe20008100407 */
[----:B------:R-:W-:Y:S05]  /*21e0*/  @P2 BRA `(.L_x_21) ;  /* 0xfffffff4002c2947 */ /* 0x000fea000383ffff */
[----:B------:R-:W-:-:S12]  /*21f0*/  USHF.L.U32 UR4, UR4, 0x6, URZ ;  /* 0x0000000604047899 */ /* 0x000fd8000800063f */
.L_x_15:
[----:B------:R-:W-:Y:S01]  /*2200*/  BAR.SYNC.DEFER_BLOCKING 0xe, 0x100 ;  /* 0x0384000000007b1d */ /* 0x000fe20000010000 */
[----:B------:R-:W-:Y:S02]  /*2210*/  IADD3 R4, R4, UR4, RZ ;  /* 0x0000000404047c10 */ /* 0x000fe4000fffe0ff */
[----:B------:R-:W-:Y:S02]  /*2220*/  PLOP3.LUT P0, PT, PT, PT, PT, 0x8, 0x0 ;  /* 0x000000000000781c */ /* 0x000fe40003f0e170 */
[----:B------:R-:W-:-:S05]  /*2230*/  LEA R4, R4, UR5, 0x2 ;  /* 0x0000000504047c11 */ /* 0x000fca000f8e10ff */
[----:B01----:R-:W0:Y:S04]  /*2240*/  LDS R2, [R4+0x28800] ;  /* 0x0288000004027984 */ /* 0x003e280000000800 */
[----:B------:R1:W2:Y:S02]  /*2250*/  LDS R0, [R4+0x28820] ;  /* 0x0288200004007984 */ /* 0x0002a40000000800 */
[----:B-1----:R-:W-:Y:S01]  /*2260*/  CS2R R4, SRZ ;  /* 0x0000000000047805 */ /* 0x002fe2000001ff00 */
        /* <DEDUP_REMOVED lines=64> */
[-C--:B--2---:R-:W-:Y:S01]  /*2670*/  FMUL.FTZ R26, R26, R0.reuse ;  /* 0x000000001a1a7220 */ /* 0x084fe20000410000 */
        /* <DEDUP_REMOVED lines=63> */
[----:B------:R-:W-:Y:S06]  /*2a70*/  BAR.ARV 0xf, 0x100 ;  /* 0x03c4000000007b1d */ /* 0x000fec0000002000 */
[----:B------:R-:W-:Y:S05]  /*2a80*/  BRA `(.L_x_11) ;  /* 0x0000004800d47947 */ /* 0x000fea0003800000 */
.L_x_9:
[----:B------:R-:W-:Y:S01]  /*2a90*/  UISETP.GE.AND UP0, UPT, UR43, 0x1, UPT ;  /* 0x000000012b00788c */ /* 0x000fe2000bf06270 */
[----:B------:R-:W-:-:S05]  /*2aa0*/  UMOV UR4, URZ ;  /* 0x0000003f00047c82 */ /* 0x000fca0008000000 */
[----:B------:R-:W-:-:S13]  /*2ab0*/  PLOP3.LUT P0, PT, PT, PT, UP0, 0x80, 0x0 ;  /* 0x000000000000781c */ /* 0x000fda0003f0f008 */
[----:B------:R-:W-:Y:S05]  /*2ac0*/  @!P0 BRA `(.L_x_22) ;  /* 0x0000000000848947 */ /* 0x000fea0003800000 */
[----:B------:R-:W-:Y:S01]  /*2ad0*/  IMAD.U32 R3, RZ, RZ, UR11 ;  /* 0x0000000bff037e24 */ /* 0x000fe2000f8e00ff */
[----:B------:R-:W-:Y:S01]  /*2ae0*/  UIADD3 UR8, UR6, -0x1, UR11 ;  /* 0xffffffff06087890 */ /* 0x000fe2000fffe00b */
[----:B------:R-:W-:-:S03]  /*2af0*/  UMOV UR4, URZ ;  /* 0x0000003f00047c82 */ /* 0x000fc60008000000 */
[-C--:B------:R-:W-:Y:S02]  /*2b00*/  IABS R0, R3.reuse ;  /* 0x0000000300007213 */ /* 0x080fe40000000000 */
[----:B------:R-:W-:Y:S01]  /*2b10*/  MOV R4, UR8 ;  /* 0x0000000800047c02 */ /* 0x000fe20008000f00 */
[----:B------:R-:W-:Y:S01]  /*2b20*/  ULOP3.LUT UR8, UR8, UR11, URZ, 0x3c, !UPT ;  /* 0x0000000b08087292 */ /* 0x000fe2000f8e3c3f */
[----:B------:R-:W-:Y:S02]  /*2b30*/  R2UR UR12, R0 ;  /* 0x00000000000c72ca */ /* 0x000fe400000e0000 */
[----:B------:R-:W-:Y:S02]  /*2b40*/  IABS R4, R4 ;  /* 0x0000000400047213 */ /* 0x000fe40000000000 */
[----:B------:R-:W-:-:S03]  /*2b50*/  IABS R5, R3 ;  /* 0x0000000300057213 */ /* 0x000fc60000000000 */
[----:B------:R-:W-:-:S05]  /*2b60*/  IMAD.MOV.U32 R3, RZ, RZ, R4 ;  /* 0x000000ffff037224 */ /* 0x000fca00078e0004 */
[----:B------:R-:W-:Y:S01]  /*2b70*/  R2UR UR10, R3 ;  /* 0x00000000030a72ca */ /* 0x000fe200000e0000 */
[----:B------:R-:W0:Y:S08]  /*2b80*/  I2F.RP R0, UR12 ;  /* 0x0000000c00007d06 */ /* 0x000e300008209400 */
[----:B0-----:R-:W0:Y:S02]  /*2b90*/  MUFU.RCP R0, R0 ;  /* 0x0000000000007308 */ /* 0x001e240000001000 */
[----:B0-----:R-:W-:-:S02]  /*2ba0*/  VIADD R2, R0, 0xffffffe ;  /* 0x0ffffffe00027836 */ /* 0x001fc40000000000 */
[----:B------:R-:W-:-:S04]  /*2bb0*/  IMAD.MOV R0, RZ, RZ, -R5 ;  /* 0x000000ffff007224 */ /* 0x000fc800078e0a05 */
[----:B------:R-:W0:Y:S02]  /*2bc0*/  F2I.FTZ.U32.TRUNC.NTZ R2, R2 ;  /* 0x0000000200027305 */ /* 0x000e24000021f000 */
[----:B0-----:R-:W-:-:S13]  /*2bd0*/  R2UR UR5, R2 ;  /* 0x00000000020572ca */ /* 0x001fda00000e0000 */
[----:B------:R-:W-:-:S04]  /*2be0*/  UIADD3 UR9, URZ, -UR5, URZ ;  /* 0x800000053f097290 */ /* 0x000fc8000fffe03f */
[----:B------:R-:W-:-:S04]  /*2bf0*/  UIMAD UR9, UR9, UR12, URZ ;  /* 0x0000000c090972a4 */ /* 0x000fc8000f8e023f */
[----:B------:R-:W-:-:S03]  /*2c00*/  UIMAD.WIDE.U32 UR4, UR5, UR9, UR4 ;  /* 0x00000009050472a5 */ /* 0x000fc6000f8e0004 */
[----:B------:R-:W-:Y:S01]  /*2c10*/  R2UR UR9, R0 ;  /* 0x00000000000972ca */ /* 0x000fe200000e0000 */
[----:B------:R-:W-:-:S12]  /*2c20*/  UIMAD.WIDE.U32 UR4, UR5, UR10, URZ ;  /* 0x0000000a050472a5 */ /* 0x000fd8000f8e003f */
[----:B------:R-:W-:-:S04]  /*2c30*/  UIMAD UR9, UR5, UR9, UR10 ;  /* 0x00000009050972a4 */ /* 0x000fc8000f8e020a */
[----:B------:R-:W-:-:S11]  /*2c40*/  UISETP.GT.U32.AND UP1, UPT, UR12, UR9, UPT ;  /* 0x000000090c00728c */ /* 0x000fd6000bf24070 */
[----:B------:R-:W-:Y:S02]  /*2c50*/  @!UP1 UIADD3 UR9, UR9, -UR12, URZ ;  /* 0x8000000c09099290 */ /* 0x000fe4000fffe03f */
[----:B------:R-:W-:Y:S02]  /*2c60*/  @!UP1 UIADD3 UR5, UR5, 0x1, URZ ;  /* 0x0000000105059890 */ /* 0x000fe4000fffe03f */
[----:B------:R-:W-:Y:S02]  /*2c70*/  UISETP.GE.U32.AND UP0, UPT, UR9, UR12, UPT ;  /* 0x0000000c0900728c */ /* 0x000fe4000bf06070 */
[----:B------:R-:W-:-:S09]  /*2c80*/  UISETP.GE.AND UP1, UPT, UR8, URZ, UPT ;  /* 0x0000003f0800728c */ /* 0x000fd2000bf26270 */
[----:B------:R-:W-:Y:S02]  /*2c90*/  @UP0 UIADD3 UR5, UR5, 0x1, URZ ;  /* 0x0000000105050890 */ /* 0x000fe4000fffe03f */
[----:B------:R-:W-:-:S05]  /*2ca0*/  UISETP.NE.AND UP0, UPT, UR11, URZ, UPT ;  /* 0x0000003f0b00728c */ /* 0x000fca000bf05270 */
[----:B------:R-:W-:Y:S02]  /*2cb0*/  UMOV UR4, UR5 ;  /* 0x0000000500047c82 */ /* 0x000fe40008000000 */
[----:B------:R-:W-:-:S04]  /*2cc0*/  @!UP1 UIADD3 UR4, -UR4, URZ, URZ ;  /* 0x0000003f04049290 */ /* 0x000fc8000fffe13f */
[----:B------:R-:W-:-:S12]  /*2cd0*/  @!UP0 ULOP3.LUT UR4, URZ, UR11, URZ, 0x33, !UPT ;  /* 0x0000000b3f048292 */ /* 0x000fd8000f8e333f */
.L_x_22:
[----:B------:R-:W-:Y:S02]  /*2ce0*/  UIMAD UR40, UR7, UR4, URZ ;  /* 0x00000004072872a4 */ /* 0x000fe4000f8e023f */
[----:B------:R-:W-:Y:S01]  /*2cf0*/  IMAD.U32 R3, RZ, RZ, UR4 ;  /* 0x00000004ff037e24 */ /* 0x000fe2000f8e00ff */
[----:B------:R-:W-:Y:S02]  /*2d00*/  MOV R0, UR6 ;  /* 0x0000000600007c02 */ /* 0x000fe40008000f00 */
[----:B------:R-:W-:Y:S02]  /*2d10*/  CS2R R4, SRZ ;  /* 0x0000000000047805 */ /* 0x000fe4000001ff00 */
[----:B------:R-:W-:Y:S02]  /*2d20*/  PLOP3.LUT P0, PT, PT, PT, PT, 0x80, 0x0 ;  /* 0x000000000000781c */ /* 0x000fe40003f0f070 */
[----:B------:R-:W-:Y:S02]  /*2d30*/  CS2R R150, SRZ ;  /* 0x0000000000967805 */ /* 0x000fe4000001ff00 */
[----:B------:R-:W-:-:S02]  /*2d40*/  VIADDMNMX R0, R3, UR40, R0, PT ;  /* 0x0000002803007c46 */ /* 0x000fc4000b800100 */
[----:B------:R-:W-:Y:S02]  /*2d50*/  CS2R R148, SRZ ;  /* 0x0000000000947805 */ /* 0x000fe4000001ff00 */
[----:B------:R-:W-:Y:S02]  /*2d60*/  CS2R R146, SRZ ;  /* 0x0000000000927805 */ /* 0x000fe4000001ff00 */
[----:B------:R-:W-:Y:S02]  /*2d70*/  CS2R R144, SRZ ;  /* 0x0000000000907805 */ /* 0x000fe4000001ff00 */
[----:B------:R-:W-:Y:S02]  /*2d80*/  R2UR UR44, R0 ;  /* 0x00000000002c72ca */ /* 0x000fe400000e0000 */
        /* <DEDUP_REMOVED lines=11> */
[----:B------:R-:W-:Y:S01]  /*2e40*/  CS2R R120, SRZ ;  /* 0x0000000000787805 */ /* 0x000fe2000001ff00 */
[----:B------:R-:W-:Y:S01]  /*2e50*/  UISETP.GT.AND UP0, UPT, UR44, UR40, UPT ;  /* 0x000000282c00728c */ /* 0x000fe2000bf04270 */
[----:B------:R-:W-:Y:S02]  /*2e60*/  CS2R R118, SRZ ;  /* 0x0000000000767805 */ /* 0x000fe4000001ff00 */
[----:B------:R-:W-:-:S02]  /*2e70*/  CS2R R116, SRZ ;  /* 0x0000000000747805 */ /* 0x000fc4000001ff00 */
[----:B------:R-:W-:Y:S02]  /*2e80*/  CS2R R114, SRZ ;  /* 0x0000000000727805 */ /* 0x000fe4000001ff00 */
[----:B------:R-:W-:Y:S02]  /*2e90*/  CS2R R112, SRZ ;  /* 0x0000000000707805 */ /* 0x000fe4000001ff00 */
[----:B------:R-:W-:Y:S02]  /*2ea0*/  CS2R R110, SRZ ;  /* 0x00000000006e7805 */ /* 0x000fe4000001ff00 */
[----:B------:R-:W-:Y:S02]  /*2eb0*/  PLOP3.LUT P1, PT, PT, PT, UP0, 0x80, 0x0 ;  /* 0x000000000000781c */ /* 0x000fe40003f2f008 */
        /* <DEDUP_REMOVED lines=42> */
[----:B------:R-:W-:Y:S01]  /*3160*/  CS2R R24, SRZ ;  /* 0x0000000000187805 */ /* 0x000fe2000001ff00 */
[----:B------:R-:W-:Y:S06]  /*3170*/  @!P1 BRA `(.L_x_11) ;  /* 0x0000004400189947 */ /* 0x000fec0003800000 */
[----:B------:R-:W-:Y:S01]  /*3180*/  SHF.R.S32.HI R17, RZ, 0x1f, R16 ;  /* 0x0000001fff117819 */ /* 0x000fe20000011410 */
[----:B------:R-:W-:Y:S02]  /*3190*/  UMOV UR41, 0x400 ;  /* 0x0000040000297882 */ /* 0x000fe40000000000 */
[----:B------:R-:W-:Y:S01]  /*31a0*/  ULEA UR41, UR42, UR41, 0x18 ;  /* 0x000000292a297291 */ /* 0x000fe2000f8ec03f */
[----:B------:R-:W-:-:S04]  /*31b0*/  LEA.HI R18, R17, R16, RZ, 0x7 ;  /* 0x0000001011127211 */ /* 0x000fc800078f38ff */
[----:B------:R-:W-:-:S05]  /*31c0*/  SHF.R.S32.HI R19, RZ, 0x7, R18 ;  /* 0x00000007ff137819 */ /* 0x000fca0000011412 */
[----:B------:R-:W0:Y:S02]  /*31d0*/  SHFL.IDX PT, R0, R19, RZ, 0x1f ;  /* 0x00001fff13007589 */ /* 0x000e2400000e0000 */
[----:B0-----:R-:W-:-:S13]  /*31e0*/  R2UR UR4, R0 ;  /* 0x00000000000472ca */ /* 0x001fda00000e0000 */
[----:B------:R-:W-:-:S04]  /*31f0*/  ULEA.HI UR5, UR4, UR4, URZ, 0x1 ;  /* 0x0000000404057291 */ /* 0x000fc8000f8f083f */
[----:B------:R-:W-:-:S04]  /*3200*/  ULOP3.LUT UR5, UR5, 0x1fffe, URZ, 0xc0, !UPT ;  /* 0x0001fffe05057892 */ /* 0x000fc8000f8ec03f */
[----:B------:R-:W-:Y:S02]  /*3210*/  UIADD3 UR5, UR4, -UR5, URZ ;  /* 0x8000000504057290 */ /* 0x000fe4000fffe03f */
[----:B------:R-:W-:Y:S02]  /*3220*/  UIADD3 UR4, UR41, 0x26800, URZ ;  /* 0x0002680029047890 */ /* 0x000fe4000fffe03f */
[----:B------:R-:W-:Y:S02]  /*3230*/  ULEA UR5, UR5, UR41, 0xf ;  /* 0x0000002905057291 */ /* 0x000fe4000f8e783f */
[----:B------:R-:W-:Y:S02]  /*3240*/  ULOP3.LUT UP0, URZ, UR4, 0x3ff, URZ, 0xc0, !UPT ;  /* 0x000003ff043f7892 */ /* 0x000fe4000f80c03f */
[----:B------:R-:W-:-:S04]  /*3250*/  UIADD3 UR5, UR5, 0x400, URZ ;  /* 0x0000040005057890 */ /* 0x000fc8000fffe03f */
[----:B------:R-:W-:Y:S01]  /*3260*/  PLOP3.LUT P0, PT, PT, PT, UP0, 0x80, 0x0 ;  /* 0x000000000000781c */ /* 0x000fe20003f0f008 */
[----:B------:R-:W-:-:S04]  /*3270*/  USHF.R.U32.HI UR5, URZ, 0x4, UR5 ;  /* 0x000000043f057899 */ /* 0x000fc80008011605 */
[----:B------:R-:W-:-:S08]  /*3280*/  ULOP3.LUT UR45, UR5, 0x3fff, URZ, 0xc0, !UPT ;  /* 0x00003fff052d7892 */ /* 0x000fd0000f8ec03f */
[----:B------:R-:W-:Y:S05]  /*3290*/  @!P0 BRA `(.L_x_23) ;  /* 0x0000000000408947 */ /* 0x000fea0003800000 */
[----:B------:R-:W-:Y:S01]  /*32a0*/  MOV R0, 0x0 ;  /* 0x0000000000007802 */ /* 0x000fe20000000f00 */
[----:B------:R-:W-:Y:S01]  /*32b0*/  ULDC.64 UR4, c[0x4][0x90] ;  /* 0x0100240000047ab9 */ /* 0x000fe20000000a00 */
[----:B------:R-:W-:Y:S01]  /*32c0*/  ULDC.64 UR6, c[0x4][0x20] ;  /* 0x0100080000067ab9 */ /* 0x000fe20000000a00 */
[----:B------:R-:W-:Y:S01]  /*32d0*/  IMAD.U32 R4, RZ, RZ, UR4 ;  /* 0x00000004ff047e24 */ /* 0x000fe2000f8e00ff */
[----:B------:R0:W1:Y:S01]  /*32e0*/  LDC.64 R2, c[0x4][R0] ;  /* 0x0100000000027b82 */ /* 0x0000620000000a00 */
[----:B------:R-:W-:Y:S01]  /*32f0*/  MOV R5, UR5 ;  /* 0x0000000500057c02 */ /* 0x000fe20008000f00 */
[----:B------:R-:W-:Y:S01]  /*3300*/  ULDC.64 UR4, c[0x4][0x98] ;  /* 0x0100260000047ab9 */ /* 0x000fe20000000a00 */
[----:B------:R-:W-:Y:S01]  /*3310*/  MOV R10, UR6 ;  /* 0x00000006000a7c02 */ /* 0x000fe20008000f00 */
[----:B------:R-:W-:Y:S01]  /*3320*/  IMAD.U32 R6, RZ, RZ, UR4 ;  /* 0x00000004ff067e24 */ /* 0x000fe2000f8e00ff */
[----:B------:R-:W-:Y:S01]  /*3330*/  MOV R12, 0x1 ;  /* 0x00000001000c7802 */ /* 0x000fe20000000f00 */
[----:B------:R-:W-:-:S02]  /*3340*/  IMAD.U32 R7, RZ, RZ, UR5 ;  /* 0x00000005ff077e24 */ /* 0x000fc4000f8e00ff */
[----:B------:R-:W-:Y:S02]  /*3350*/  IMAD.U32 R11, RZ, RZ, UR7 ;  /* 0x00000007ff0b7e24 */ /* 0x000fe4000f8e00ff */
[----:B------:R-:W-:Y:S02]  /*3360*/  IMAD.MOV.U32 R8, RZ, RZ, 0x70 ;  /* 0x00000070ff087424 */ /* 0x000fe400078e00ff */
[----:B0-----:R-:W-:-:S07]  /*3370*/  IMAD.MOV.U32 R13, RZ, RZ, RZ ;  /* 0x000000ffff0d7224 */ /* 0x001fce00078e00ff */
[----:B------:R-:W-:-:S07]  /*3380*/  LEPC R20, `(.L_x_23) ;  /* 0x000000001014794e */ /* 0x000fce0000000000 */
[----:B-1----:R-:W-:Y:S05]  /*3390*/  CALL.ABS.NOINC R2 ;  /* 0x0000000002007343 */ /* 0x002fea0003c00000 */
.L_x_23:
[----:B------:R-:W-:Y:S02]  /*33a0*/  SHF.L.U32 R11, RZ, 0x1f, RZ ;  /* 0x0000001fff0b7819 */ /* 0x000fe400000006ff */
[----:B------:R-:W-:Y:S02]  /*33b0*/  LOP3.LUT R3, R18, 0xffffff80, RZ, 0xc0, !PT ;  /* 0xffffff8012037812 */ /* 0x000fe400078ec0ff */
[----:B------:R-:W0:Y:S01]  /*33c0*/  SYNCS.PHASECHK.TRANS64.TRYWAIT P0, [UR41+0x28c00], R11 ;  /* 0x028c000bff0075a7 */ /* 0x000e220008000169 */
[----:B------:R-:W-:Y:S02]  /*33d0*/  LEA.HI R0, R19, R19, RZ, 0x1 ;  /* 0x0000001313007211 */ /* 0x000fe400078f08ff */
[----:B------:R-:W-:Y:S02]  /*33e0*/  IMAD.IADD R5, R16, 0x1, -R3 ;  /* 0x0000000110057824 */ /* 0x000fe400078e0a03 */
[----:B------:R-:W-:-:S03]  /*33f0*/  LOP3.LUT R2, R0, 0xfffffe, RZ, 0xc0, !PT ;  /* 0x00fffffe00027812 */ /* 0x000fc600078ec0ff */
[----:B------:R-:W-:-:S04]  /*3400*/  SHF.R.S32.HI R4, RZ, 0x1f, R5 ;  /* 0x0000001fff047819 */ /* 0x000fc80000011405 */
[----:B------:R-:W-:-:S04]  /*3410*/  LEA.HI R3, R4, R5, RZ, 0x2 ;  /* 0x0000000504037211 */ /* 0x000fc800078f10ff */
[--C-:B------:R-:W-:Y:S02]  /*3420*/  SHF.R.S32.HI R6, RZ, 0x2, R3.reuse ;  /* 0x00000002ff067819 */ /* 0x100fe40000011403 */
[----:B------:R-:W-:Y:S01]  /*3430*/  SHF.R.S32.HI R7, RZ, 0x1f, R3 ;  /* 0x0000001fff077819 */ /* 0x000fe20000011403 */
[----:B0-----:R-:W-:Y:S06]  /*3440*/  @!P0 BRA `(.L_x_24) ;  /* 0x000000a000508947 */ /* 0x001fec0003800000 */
.L_x_98:
[----:B------:R-:W-:Y:S01]  /*3450*/  ULOP3.LUT UR4, UR39, 0x1, URZ, 0xfc, !UPT ;  /* 0x0000000127047892 */ /* 0x000fe2000f8efc3f */
[----:B0-----:R-:W-:Y:S02]  /*3460*/  LOP3.LUT R0, R3, 0x7ffffffc, RZ, 0xc0, !PT ;  /* 0x7ffffffc03007812 */ /* 0x001fe400078ec0ff */
[----:B------:R-:W-:Y:S02]  /*3470*/  IADD3 R3, -R2, R19, RZ ;  /* 0x0000001302037210 */ /* 0x000fe40007ffe1ff */
[----:B------:R-:W-:Y:S01]  /*3480*/  LEA.HI R7, R7, R6, RZ, 0x3 ;  /* 0x0000000607077211 */ /* 0x000fe200078f18ff */
[----:B------:R-:W-:Y:S01]  /*3490*/  IMAD.U32 R2, RZ, RZ, UR4 ;  /* 0x00000004ff027e24 */ /* 0x000fe2000f8e00ff */
[----:B------:R-:W-:Y:S01]  /*34a0*/  LEA.HI R4, R4, R5, RZ, 0x5 ;  /* 0x0000000504047211 */ /* 0x000fe200078f28ff */
[----:B------:R-:W-:Y:S01]  /*34b0*/  IMAD.IADD R0, R5, 0x1, -R0 ;  /* 0x0000000105007824 */ /* 0x000fe200078e0a00 */
[----:B------:R-:W-:Y:S02]  /*34c0*/  LOP3.LUT R7, R7, 0xfffffff8, RZ, 0xc0, !PT ;  /* 0xfffffff807077812 */ /* 0x000fe400078ec0ff */
[----:B------:R-:W-:Y:S01]  /*34d0*/  ISETP.NE.AND P0, PT, R2, 0x3, PT ;  /* 0x000000030200780c */ /* 0x000fe20003f05270 */
[----:B------:R-:W-:Y:S01]  /*34e0*/  IMAD.SHL.U32 R0, R0, 0x2, RZ ;  /* 0x0000000200007824 */ /* 0x000fe200078e00ff */
[----:B------:R-:W-:-:S02]  /*34f0*/  IADD3 R7, R6, -R7, RZ ;  /* 0x8000000706077210 */ /* 0x000fc40007ffe0ff */
[----:B------:R-:W-:Y:S01]  /*3500*/  SHF.R.S32.HI R4, RZ, 0x5, R4 ;  /* 0x00000005ff047819 */ /* 0x000fe20000011404 */
[----:B------:R-:W-:-:S03]  /*3510*/  IMAD R3, R3, 0x100, R0 ;  /* 0x0000010003037824 */ /* 0x000fc600078e0200 */
[----:B------:R-:W-:-:S05]  /*3520*/  LEA R4, R4, R7, 0x4 ;  /* 0x0000000704047211 */ /* 0x000fca00078e20ff */
[----:B------:R-:W-:Y:S05]  /*3530*/  @!P0 BRA `(.L_x_25) ;  /* 0x0000000000048947 */ /* 0x000fea0003800000 */
[----:B------:R-:W-:Y:S01]  /*3540*/  BPT.TRAP 0x1 ;  /* 0x000000040000795c */ /* 0x000fe20000300000 */
.L_x_25:
[----:B------:R0:W1:Y:S01]  /*3550*/  SYNCS.PHASECHK.TRANS64.TRYWAIT P1, [UR41+0x28c30], R11 ;  /* 0x028c300bff0075a7 */ /* 0x0000620008020169 */
[----:B------:R-:W-:Y:S05]  /*3560*/  @!P0 BRA `(.L_x_26) ;  /* 0x0000000000048947 */ /* 0x000fea0003800000 */
[----:B------:R-:W-:Y:S01]  /*3570*/  BPT.TRAP 0x1 ;  /* 0x000000040000795c */ /* 0x000fe20000300000 */
.L_x_26:
[----:B-1----:R-:W-:Y:S05]  /*3580*/  @P1 BRA `(.L_x_27) ;  /* 0x0000000000081947 */ /* 0x002fea0003800000 */
[----:B------:R-:W1:Y:S02]  /*3590*/  SYNCS.PHASECHK.TRANS64.TRYWAIT P1, [UR41+0x28c30], R11 ;  /* 0x028c300bff0075a7 */ /* 0x000e640008020169 */
[----:B-1----:R-:W-:Y:S05]  /*35a0*/  @!P1 BRA `(.L_x_28) ;  /* 0x000000a000109947 */ /* 0x002fea0003800000 */
.L_x_27:
[----:B------:R-:W-:Y:S05]  /*35b0*/  WARPSYNC.ALL ;  /* 0x0000000000007948 */ /* 0x000fea0003800000 */
[----:B------:R-:W-:Y:S01]  /*35c0*/  UIADD3 UR4, UR41, 0x20400, URZ ;  /* 0x0002040029047890 */ /* 0x000fe2000fffe03f */
[----:B------:R-:W-:Y:S01]  /*35d0*/  WARPGROUP.ARRIVE ;  /* 0x00000000000079c5 */ /* 0x000fe20000000000 */
[----:B------:R-:W-:Y:S02]  /*35e0*/  UIADD3 UR5, UR41, 0x22400, URZ ;  /* 0x0002240029057890 */ /* 0x000fe4000fffe03f */
[----:B------:R-:W-:Y:S02]  /*35f0*/  USHF.R.U32.HI UR4, URZ, 0x4, UR4 ;  /* 0x000000043f047899 */ /* 0x000fe40008011604 */
[----:B------:R-:W-:-:S02]  /*3600*/  USHF.R.U32.HI UR5, URZ, 0x4, UR5 ;  /* 0x000000043f057899 */ /* 0x000fc40008011605 */
[----:B------:R-:W-:Y:S02]  /*3610*/  ULOP3.LUT UR4, UR4, 0x3fff, URZ, 0xc0, !UPT ;  /* 0x00003fff04047892 */ /* 0x000fe4000f8ec03f */
[----:B------:R-:W-:Y:S02]  /*3620*/  ULOP3.LUT UR5, UR5, 0x3fff, URZ, 0xc0, !UPT ;  /* 0x00003fff05057892 */ /* 0x000fe4000f8ec03f */
[----:B------:R-:W-:Y:S02]  /*3630*/  ULOP3.LUT UR8, UR4, 0x10000, URZ, 0xfc, !UPT ;  /* 0x0001000004087892 */ /* 0x000fe4000f8efc3f */
[----:B------:R-:W-:Y:S01]  /*3640*/  ULOP3.LUT UR6, UR5, 0x10000, URZ, 0xfc, !UPT ;  /* 0x0001000005067892 */ /* 0x000fe2000f8efc3f */
[----:B------:R-:W-:Y:S01]  /*3650*/  UMOV UR9, 0x40000040 ;  /* 0x4000004000097882 */ /* 0x000fe20000000000 */
[----:B------:R-:W-:Y:S01]  /*3660*/  UMOV UR7, 0x40000040 ;  /* 0x4000004000077882 */ /* 0x000fe20000000000 */
[----:B------:R-:W-:Y:S02]  /*3670*/  UMOV UR5, UR9 ;  /* 0x0000000900057c82 */ /* 0x000fe40008000000 */
[----:B------:R-:W-:Y:S01]  /*3680*/  UMOV UR4, UR8 ;  /* 0x0000000800047c82 */ /* 0x000fe20008000000 */
[----:B------:R-:W-:-:S02]  /*3690*/  UIADD3 UR12, UR8, 0x2, URZ ;  /* 0x00000002080c7890 */ /* 0x000fc4000fffe03f */
[----:B------:R-:W-:Y:S02]  /*36a0*/  UIADD3 UR14, UR6, 0x2, URZ ;  /* 0x00000002060e7890 */ /* 0x000fe4000fffe03f */
[----:B------:R-:W-:Y:S01]  /*36b0*/  HGMMA.64x64x16.F32.BF16 R24, gdesc[UR4], RZ, !UPT, gsb0 ;  /* 0x00e00000041879f0 */ /* 0x000fe2000c0018ff */
[----:B------:R-:W-:Y:S01]  /*36c0*/  UMOV UR13, 0x40000040 ;  /* 0x40000040000d7882 */ /* 0x000fe20000000000 */
[----:B------:R-:W-:Y:S01]  /*36d0*/  UMOV UR15, 0x40000040 ;  /* 0x40000040000f7882 */ /* 0x000fe20000000000 */
[----:B------:R-:W-:Y:S02]  /*36e0*/  UIADD3 UR16, UR8, 0x4, URZ ;  /* 0x0000000408107890 */ /* 0x000fe4000fffe03f */
[----:B------:R-:W-:Y:S01]  /*36f0*/  UIADD3 UR18, UR6, 0x4, URZ ;  /* 0x0000000406127890 */ /* 0x000fe2000fffe03f */
[----:B------:R-:W-:Y:S01]  /*3700*/  UMOV UR17, 0x40000040 ;  /* 0x4000004000117882 */ /* 0x000fe20000000000 */
[----:B------:R-:W-:Y:S01]  /*3710*/  UMOV UR19, 0x40000040 ;  /* 0x4000004000137882 */ /* 0x000fe20000000000 */
[----:B------:R-:W-:-:S02]  /*3720*/  UIADD3 UR20, UR8, 0x6, URZ ;  /* 0x0000000608147890 */ /* 0x000fc4000fffe03f */
[----:B------:R-:W-:Y:S01]  /*3730*/  UIADD3 UR22, UR6, 0x6, URZ ;  /* 0x0000000606167890 */ /* 0x000fe2000fffe03f */
[----:B------:R-:W-:Y:S01]  /*3740*/  UMOV UR21, 0x40000040 ;  /* 0x4000004000157882 */ /* 0x000fe20000000000 */
[----:B------:R-:W-:Y:S01]  /*3750*/  UMOV UR23, 0x40000040 ;  /* 0x4000004000177882 */ /* 0x000fe20000000000 */
[----:B------:R-:W-:Y:S02]  /*3760*/  WARPGROUP.DEPBAR.LE gsb0, 0x0 ;  /* 0x00008000000079c5 */ /* 0x000fe40000010000 */
[----:B------:R-:W-:-:S06]  /*3770*/  WARPGROUP.ARRIVE ;  /* 0x00000000000079c5 */ /* 0x000fcc0000000000 */
[----:B------:R-:W-:Y:S03]  /*3780*/  HGMMA.64x64x16.F32.BF16 R24, gdesc[UR12], R24, gsb0 ;  /* 0x00e000000c1879f0 */ /* 0x000fe60008001818 */
[----:B------:R-:W-:Y:S02]  /*3790*/  WARPGROUP.DEPBAR.LE gsb0, 0x0 ;  /* 0x00008000000079c5 */ /* 0x000fe40000010000 */
[----:B------:R-:W-:-:S06]  /*37a0*/  WARPGROUP.ARRIVE ;  /* 0x00000000000079c5 */ /* 0x000fcc0000000000 */
[----:B------:R-:W-:Y:S03]  /*37b0*/  HGMMA.64x64x16.F32.BF16 R24, gdesc[UR16], R24, gsb0 ;  /* 0x00e00000101879f0 */ /* 0x000fe60008001818 */
[----:B------:R-:W-:Y:S02]  /*37c0*/  WARPGROUP.DEPBAR.LE gsb0, 0x0 ;  /* 0x00008000000079c5 */ /* 0x000fe40000010000 */
[----:B------:R-:W-:-:S06]  /*37d0*/  WARPGROUP.ARRIVE ;  /* 0x00000000000079c5 */ /* 0x000fcc0000000000 */
[----:B------:R-:W-:Y:S03]  /*37e0*/  HGMMA.64x64x16.F32.BF16 R24, gdesc[UR20], R24, gsb0 ;  /* 0x00e00000141879f0 */ /* 0x000fe60008001818 */
[----:B------:R-:W-:Y:S02]  /*37f0*/  WARPGROUP.DEPBAR.LE gsb0, 0x0 ;  /* 0x00008000000079c5 */ /* 0x000fe40000010000 */
[----:B------:R-:W-:Y:S05]  /*3800*/  @!P0 BRA `(.L_x_29) ;  /* 0x0000000000048947 */ /* 0x000fea0003800000 */
[----:B------:R-:W-:Y:S01]  /*3810*/  BPT.TRAP 0x1 ;  /* 0x000000040000795c */ /* 0x000fe20000300000 */
.L_x_29:
[----:B------:R-:W-:Y:S01]  /*3820*/  ULDC UR4, c[0x0][0x9d8] ;  /* 0x0002760000047ab9 */ /* 0x000fe20000000800 */
[----:B------:R-:W-:Y:S01]  /*3830*/  UIMAD UR43, UR44, -0x40, UR43 ;  /* 0xffffffc02c2b78a4 */ /* 0x000fe2000f8e022b */
[----:B------:R-:W-:Y:S01]  /*3840*/  FMUL.FTZ R24, R24, UR4 ;  /* 0x0000000418187c20 */ /* 0x000fe20008410000 */
[----:B------:R-:W-:Y:S01]  /*3850*/  FMUL.FTZ R25, R25, UR4 ;  /* 0x0000000419197c20 */ /* 0x000fe20008410000 */
[----:B------:R-:W-:Y:S01]  /*3860*/  FMUL.FTZ R28, R28, UR4 ;  /* 0x000000041c1c7c20 */ /* 0x000fe20008410000 */
[----:B------:R-:W-:Y:S01]  /*3870*/  FMUL.FTZ R29, R29, UR4 ;  /* 0x000000041d1d7c20 */ /* 0x000fe20008410000 */
[----:B------:R-:W-:Y:S01]  /*3880*/  FMUL.FTZ R32, R32, UR4 ;  /* 0x0000000420207c20 */ /* 0x000fe20008410000 */
[----:B------:R-:W-:Y:S01]  /*3890*/  IMAD.U32 R5, RZ, RZ, UR43 ;  /* 0x0000002bff057e24 */ /* 0x000fe2000f8e00ff */
[----:B------:R-:W2:Y:S01]  /*38a0*/  MUFU.TANH R24, R24 ;  /* 0x0000001800187308 */ /* 0x000ea20000002400 */
[----:B------:R-:W-:Y:S01]  /*38b0*/  FMUL.FTZ R26, R26, UR4 ;  /* 0x000000041a1a7c20 */ /* 0x000fe20008410000 */
[----:B------:R-:W-:Y:S01]  /*38c0*/  FMUL.FTZ R33, R33, UR4 ;  /* 0x0000000421217c20 */ /* 0x000fe20008410000 */
[----:B------:R-:W-:Y:S01]  /*38d0*/  FMUL.FTZ R27, R27, UR4 ;  /* 0x000000041b1b7c20 */ /* 0x000fe20008410000 */
[----:B------:R-:W-:Y:S01]  /*38e0*/  IADD3 R0, -R0, 0x40, R5 ;  /* 0x0000004000007810 */ /* 0x000fe20007ffe105 */
[----:B------:R-:W-:Y:S01]  /*38f0*/  FMUL.FTZ R36, R36, UR4 ;  /* 0x0000000424247c20 */ /* 0x000fe20008410000 */
[----:B------:R-:W-:Y:S01]  /*3900*/  FMUL.FTZ R30, R30, UR4 ;  /* 0x000000041e1e7c20 */ /* 0x000fe20008410000 */
[----:B------:R-:W-:Y:S01]  /*3910*/  FMUL.FTZ R37, R37, UR4 ;  /* 0x0000000425257c20 */ /* 0x000fe20008410000 */
[----:B------:R-:W3:Y:S01]  /*3920*/  MUFU.TANH R25, R25 ;  /* 0x0000001900197308 */ /* 0x000ee20000002400 */
[C---:B------:R-:W-:Y:S01]  /*3930*/  ISETP.GT.AND P5, PT, R0.reuse, RZ, PT ;  /* 0x000000ff0000720c */ /* 0x040fe20003fa4270 */
[----:B------:R-:W-:Y:S01]  /*3940*/  FMUL.FTZ R31, R31, UR4 ;  /* 0x000000041f1f7c20 */ /* 0x000fe20008410000 */
[----:B------:R-:W-:Y:S01]  /*3950*/  ISETP.GT.AND P4, PT, R0, 0x1, PT ;  /* 0x000000010000780c */ /* 0x000fe20003f84270 */
[----:B------:R-:W-:Y:S01]  /*3960*/  FMUL.FTZ R40, R40, UR4 ;  /* 0x0000000428287c20 */ /* 0x000fe20008410000 */
[----:B------:R-:W-:Y:S01]  /*3970*/  ISETP.GT.AND P3, PT, R0, 0x8, PT ;  /* 0x000000080000780c */ /* 0x000fe20003f64270 */
[----:B------:R-:W-:Y:S01]  /*3980*/  FMUL.FTZ R34, R34, UR4 ;  /* 0x0000000422227c20 */ /* 0x000fe20008410000 */
[----:B------:R-:W-:Y:S01]  /*3990*/  ISETP.GT.AND P2, PT, R0, 0x9, PT ;  /* 0x000000090000780c */ /* 0x000fe20003f44270 */
[----:B------:R-:W4:Y:S01]  /*39a0*/  MUFU.TANH R28, R28 ;  /* 0x0000001c001c7308 */ /* 0x000f220000002400 */
[----:B--2---:R-:W-:Y:S01]  /*39b0*/  FSEL R24, R24, -INF , P5 ;  /* 0xff80000018187808 */ /* 0x004fe20002800000 */
[----:B------:R-:W-:Y:S01]  /*39c0*/  FMUL.FTZ R41, R41, UR4 ;  /* 0x0000000429297c20 */ /* 0x000fe20008410000 */
[C---:B------:R-:W-:Y:S01]  /*39d0*/  ISETP.GT.AND P1, PT, R0.reuse, 0x10, PT ;  /* 0x000000100000780c */ /* 0x040fe20003f24270 */
[----:B------:R-:W-:Y:S01]  /*39e0*/  FMUL.FTZ R35, R35, UR4 ;  /* 0x0000000423237c20 */ /* 0x000fe20008410000 */
[----:B------:R-:W-:Y:S01]  /*39f0*/  ISETP.GT.AND P6, PT, R0, 0x11, PT ;  /* 0x000000110000780c */ /* 0x000fe20003fc4270 */
[----:B------:R-:W-:Y:S01]  /*3a00*/  FMUL.FTZ R44, R44, UR4 ;  /* 0x000000042c2c7c20 */ /* 0x000fe20008410000 */
[----:B------:R-:W-:Y:S01]  /*3a10*/  FMUL.FTZ R38, R38, UR4 ;  /* 0x0000000426267c20 */ /* 0x000fe20008410000 */
[----:B------:R-:W2:Y:S01]  /*3a20*/  MUFU.TANH R29, R29 ;  /* 0x0000001d001d7308 */ /* 0x000ea20000002400 */
[----:B---3--:R-:W-:Y:S01]  /*3a30*/  FSEL R25, R25, -INF , P4 ;  /* 0xff80000019197808 */ /* 0x008fe20002000000 */
[----:B------:R-:W-:Y:S01]  /*3a40*/  FMUL.FTZ R45, R45, UR4 ;  /* 0x000000042d2d7c20 */ /* 0x000fe20008410000 */
[----:B------:R-:W-:Y:S01]  /*3a50*/  FMUL.FTZ R39, R39, UR4 ;  /* 0x0000000427277c20 */ /* 0x000fe20008410000 */
[----:B------:R-:W-:Y:S01]  /*3a60*/  FMUL.FTZ R48, R48, UR4 ;  /* 0x0000000430307c20 */ /* 0x000fe20008410000 */
[----:B------:R-:W-:Y:S01]  /*3a70*/  FMNMX.FTZ R5, R24, R25, !PT ;  /* 0x0000001918057209 */ /* 0x000fe20007810000 */
[----:B------:R-:W-:Y:S01]  /*3a80*/  FMUL.FTZ R42, R42, UR4 ;  /* 0x000000042a2a7c20 */ /* 0x000fe20008410000 */
[----:B------:R-:W-:Y:S01]  /*3a90*/  FMUL.FTZ R49, R49, UR4 ;  /* 0x0000000431317c20 */ /* 0x000fe20008410000 */
[----:B------:R-:W3:Y:S01]  /*3aa0*/  MUFU.TANH R32, R32 ;  /* 0x0000002000207308 */ /* 0x000ee20000002400 */
[----:B----4-:R-:W-:Y:S01]  /*3ab0*/  FSEL R28, R28, -INF , P3 ;  /* 0xff8000001c1c7808 */ /* 0x010fe20001800000 */
[----:B------:R-:W-:Y:S01]  /*3ac0*/  FMUL.FTZ R43, R43, UR4 ;  /* 0x000000042b2b7c20 */ /* 0x000fe20008410000 */
[----:B------:R-:W-:Y:S01]  /*3ad0*/  FMUL.FTZ R52, R52, UR4 ;  /* 0x0000000434347c20 */ /* 0x000fe20008410000 */
[----:B------:R-:W-:Y:S01]  /*3ae0*/  FMUL.FTZ R53, R53, UR4 ;  /* 0x0000000435357c20 */ /* 0x000fe20008410000 */
[----:B-1----:R-:W-:Y:S01]  /*3af0*/  FMNMX.FTZ R2, R28, R5, !PT ;  /* 0x000000051c027209 */ /* 0x002fe20007810000 */
[----:B------:R-:W-:Y:S01]  /*3b00*/  FMUL.FTZ R46, R46, UR4 ;  /* 0x000000042e2e7c20 */ /* 0x000fe20008410000 */
[----:B------:R-:W-:Y:S01]  /*3b10*/  FMUL.FTZ R47, R47, UR4 ;  /* 0x000000042f2f7c20 */ /* 0x000fe20008410000 */
[----:B------:R-:W1:Y:S01]  /*3b20*/  MUFU.TANH R26, R26 ;  /* 0x0000001a001a7308 */ /* 0x000e620000002400 */
[----:B--2---:R-:W-:Y:S01]  /*3b30*/  FSEL R29, R29, -INF , P2 ;  /* 0xff8000001d1d7808 */ /* 0x004fe20001000000 */
[----:B------:R-:W-:Y:S01]  /*3b40*/  FMUL.FTZ R50, R50, UR4 ;  /* 0x0000000432327c20 */ /* 0x000fe20008410000 */
[----:B------:R-:W-:Y:S01]  /*3b50*/  FMUL.FTZ R51, R51, UR4 ;  /* 0x0000000433337c20 */ /* 0x000fe20008410000 */
[----:B------:R-:W-:Y:S01]  /*3b60*/  FMUL.FTZ R54, R54, UR4 ;  /* 0x0000000436367c20 */ /* 0x000fe20008410000 */
[----:B------:R-:W-:Y:S01]  /*3b70*/  FMNMX.FTZ R5, R29, R2, !PT ;  /* 0x000000021d057209 */ /* 0x000fe20007810000 */
[----:B------:R-:W-:Y:S01]  /*3b80*/  FMUL.FTZ R55, R55, UR4 ;  /* 0x0000000437377c20 */ /* 0x000fe20008410000 */
[----:B------:R-:W-:Y:S01]  /*3b90*/  ULDC UR7, c[0x0][0x988] ;  /* 0x0002620000077ab9 */ /* 0x000fe20000000800 */
[----:B------:R-:W2:Y:S01]  /*3ba0*/  MUFU.TANH R33, R33 ;  /* 0x0000002100217308 */ /* 0x000ea20000002400 */
[----:B---3--:R-:W-:Y:S01]  /*3bb0*/  FSEL R32, R32, -INF , P1 ;  /* 0xff80000020207808 */ /* 0x008fe20000800000 */
[----:B------:R-:W-:Y:S01]  /*3bc0*/  UIADD3 UR4, UR41, 0x28c40, URZ ;  /* 0x00028c4029047890 */ /* 0x000fe2000fffe03f */
[----:B------:R-:W-:-:S02]  /*3bd0*/  IMAD.MOV.U32 R19, RZ, RZ, 0x40 ;  /* 0x00000040ff137424 */ /* 0x000fc400078e00ff */
[----:B------:R-:W-:Y:S01]  /*3be0*/  FMNMX.FTZ R2, R32, R5, !PT ;  /* 0x0000000520027209 */ /* 0x000fe20007810000 */
[----:B------:R-:W-:Y:S02]  /*3bf0*/  UPRMT UR4, UR42, 0x654, UR4 ;  /* 0x000006542a047896 */ /* 0x000fe40008000004 */
[----:B------:R-:W3:Y:S01]  /*3c00*/  MUFU.TANH R27, R27 ;  /* 0x0000001b001b7308 */ /* 0x000ee20000002400 */
[----:B-1----:R-:W-:Y:S02]  /*3c10*/  FSEL R26, R26, -INF , P5 ;  /* 0xff8000001a1a7808 */ /* 0x002fe40002800000 */
[----:B------:R-:W-:-:S04]  /*3c20*/  ISETP.GT.AND P5, PT, R0, 0x18, PT ;  /* 0x000000180000780c */ /* 0x000fc80003fa4270 */
[----:B------:R-:W-:Y:S01]  /*3c30*/  SYNCS.ARRIVE.TRANS64.RED.A1T0 RZ, [UR4], RZ ;  /* 0x000000ffffff79a7 */ /* 0x000fe20008100404 */
[----:B------:R-:W1:Y:S01]  /*3c40*/  MUFU.TANH R36, R36 ;  /* 0x0000002400247308 */ /* 0x000e620000002400 */
[----:B--2---:R-:W-:-:S04]  /*3c50*/  FSEL R33, R33, -INF , P6 ;  /* 0xff80000021217808 */ /* 0x004fc80003000000 */
[----:B------:R-:W-:-:S03]  /*3c60*/  FMNMX.FTZ R5, R33, R2, !PT ;  /* 0x0000000221057209 */ /* 0x000fc60007810000 */
[----:B------:R-:W2:Y:S01]  /*3c70*/  MUFU.TANH R30, R30 ;  /* 0x0000001e001e7308 */ /* 0x000ea20000002400 */
[----:B---3--:R-:W-:Y:S02]  /*3c80*/  FSEL R27, R27, -INF , P4 ;  /* 0xff8000001b1b7808 */ /* 0x008fe40002000000 */
[----:B------:R-:W-:-:S05]  /*3c90*/  ISETP.GT.AND P4, PT, R0, 0x19, PT ;  /* 0x000000190000780c */ /* 0x000fca0003f84270 */
[----:B------:R-:W3:Y:S01]  /*3ca0*/  MUFU.TANH R37, R37 ;  /* 0x0000002500257308 */ /* 0x000ee20000002400 */
[----:B-1----:R-:W-:-:S04]  /*3cb0*/  FSEL R36, R36, -INF , P5 ;  /* 0xff80000024247808 */ /* 0x002fc80002800000 */
[----:B------:R-:W-:-:S03]  /*3cc0*/  FMNMX.FTZ R2, R36, R5, !PT ;  /* 0x0000000524027209 */ /* 0x000fc60007810000 */
[----:B------:R-:W1:Y:S01]  /*3cd0*/  MUFU.TANH R31, R31 ;  /* 0x0000001f001f7308 */ /* 0x000e620000002400 */
[----:B--2---:R-:W-:Y:S02]  /*3ce0*/  FSEL R30, R30, -INF , P3 ;  /* 0xff8000001e1e7808 */ /* 0x004fe40001800000 */
[----:B------:R-:W-:-:S05]  /*3cf0*/  ISETP.GT.AND P3, PT, R0, 0x20, PT ;  /* 0x000000200000780c */ /* 0x000fca0003f64270 */
[----:B------:R-:W2:Y:S01]  /*3d00*/  MUFU.TANH R40, R40 ;  /* 0x0000002800287308 */ /* 0x000ea20000002400 */
[----:B---3--:R-:W-:-:S04]  /*3d10*/  FSEL R37, R37, -INF , P4 ;  /* 0xff80000025257808 */ /* 0x008fc80002000000 */
[----:B------:R-:W-:-:S03]  /*3d20*/  FMNMX.FTZ R5, R37, R2, !PT ;  /* 0x0000000225057209 */ /* 0x000fc60007810000 */
[----:B------:R-:W3:Y:S01]  /*3d30*/  MUFU.TANH R34, R34 ;  /* 0x0000002200227308 */ /* 0x000ee20000002400 */
[----:B-1----:R-:W-:Y:S02]  /*3d40*/  FSEL R31, R31, -INF , P2 ;  /* 0xff8000001f1f7808 */ /* 0x002fe40001000000 */
[----:B------:R-:W-:-:S05]  /*3d50*/  ISETP.GT.AND P2, PT, R0, 0x21, PT ;  /* 0x000000210000780c */ /* 0x000fca0003f44270 */
        /* <DEDUP_REMOVED lines=40> */
[----:B---3--:R-:W-:-:S04]  /*3fe0*/  FSEL R53, R53, -INF , P2 ;  /* 0xff80000035357808 */ /* 0x008fc80001000000 */
[----:B------:R-:W-:-:S03]  /*3ff0*/  FMNMX.FTZ R2, R53, R0, !PT ;  /* 0x0000000035027209 */ /* 0x000fc60007810000 */
[----:B------:R-:W3:Y:S01]  /*4000*/  MUFU.TANH R50, R50 ;  /* 0x0000003200327308 */ /* 0x000ee20000002400 */
[----:B-1----:R-:W-:Y:S01]  /*4010*/  FSEL R46, R46, -INF , P1 ;  /* 0xff8000002e2e7808 */ /* 0x002fe20000800000 */
[----:B------:R-:W1:Y:S06]  /*4020*/  SHFL.BFLY PT, R5, R2, 0x2, 0x1f ;  /* 0x0c401f0002057f89 */ /* 0x000e6c00000e0000 */
[----:B------:R-:W4:Y:S01]  /*4030*/  MUFU.TANH R51, R51 ;  /* 0x0000003300337308 */ /* 0x000f220000002400 */
[----:B--2---:R-:W-:-:S07]  /*4040*/  FSEL R47, R47, -INF , P6 ;  /* 0xff8000002f2f7808 */ /* 0x004fce0003000000 */
[----:B------:R-:W2:Y:S01]  /*4050*/  MUFU.TANH R54, R54 ;  /* 0x0000003600367308 */ /* 0x000ea20000002400 */
[----:B---3--:R-:W-:-:S07]  /*4060*/  FSEL R50, R50, -INF , P5 ;  /* 0xff80000032327808 */ /* 0x008fce0002800000 */
[----:B------:R-:W3:Y:S01]  /*4070*/  MUFU.TANH R55, R55 ;  /* 0x0000003700377308 */ /* 0x000ee20000002400 */
[----:B----4-:R-:W-:Y:S02]  /*4080*/  FSEL R51, R51, -INF , P4 ;  /* 0xff80000033337808 */ /* 0x010fe40002000000 */
[----:B-1----:R-:W-:Y:S02]  /*4090*/  FMNMX.FTZ R6, R2, R5, !PT ;  /* 0x0000000502067209 */ /* 0x002fe40007810000 */
[----:B------:R-:W-:-:S03]  /*40a0*/  FMNMX.FTZ R5, R26, R27, !PT ;  /* 0x0000001b1a057209 */ /* 0x000fc60007810000 */
[----:B------:R-:W1:Y:S01]  /*40b0*/  SHFL.BFLY PT, R7, R6, 0x1, 0x1f ;  /* 0x0c201f0006077f89 */ /* 0x000e6200000e0000 */
[----:B------:R-:W-:Y:S02]  /*40c0*/  FMNMX.FTZ R0, R30, R5, !PT ;  /* 0x000000051e007209 */ /* 0x000fe40007810000 */
[----:B--2---:R-:W-:Y:S02]  /*40d0*/  FSEL R54, R54, -INF , P3 ;  /* 0xff80000036367808 */ /* 0x004fe40001800000 */
[----:B------:R-:W-:-:S04]  /*40e0*/  FMNMX.FTZ R5, R31, R0, !PT ;  /* 0x000000001f057209 */ /* 0x000fc80007810000 */
[----:B------:R-:W-:Y:S02]  /*40f0*/  FMNMX.FTZ R0, R34, R5, !PT ;  /* 0x0000000522007209 */ /* 0x000fe40007810000 */
[----:B---3--:R-:W-:Y:S02]  /*4100*/  FSEL R55, R55, -INF , P2 ;  /* 0xff80000037377808 */ /* 0x008fe40001000000 */
[----:B------:R-:W-:-:S04]  /*4110*/  FMNMX.FTZ R5, R35, R0, !PT ;  /* 0x0000000023057209 */ /* 0x000fc80007810000 */
[----:B------:R-:W-:-:S04]  /*4120*/  FMNMX.FTZ R2, R38, R5, !PT ;  /* 0x0000000526027209 */ /* 0x000fc80007810000 */
[----:B------:R-:W-:Y:S02]  /*4130*/  FMNMX.FTZ R5, R39, R2, !PT ;  /* 0x0000000227057209 */ /* 0x000fe40007810000 */
[----:B-1----:R-:W-:Y:S02]  /*4140*/  FMNMX.FTZ R0, R6, R7, !PT ;  /* 0x0000000706007209 */ /* 0x002fe40007810000 */
[----:B------:R-:W-:Y:S01]  /*4150*/  FMNMX.FTZ R2, R42, R5, !PT ;  /* 0x000000052a027209 */ /* 0x000fe20007810000 */
[----:B------:R-:W-:Y:S01]  /*4160*/  BAR.SYNC.DEFER_BLOCKING 0xf, 0x100 ;  /* 0x03c4000000007b1d */ /* 0x000fe20000010000 */
[C---:B------:R-:W-:Y:S01]  /*4170*/  FSETP.NEU.FTZ.AND P1, PT, R0.reuse, -INF , PT ;  /* 0xff8000000000780b */ /* 0x040fe20003f3d000 */
[----:B------:R-:W-:Y:S01]  /*4180*/  FMUL.FTZ R6, R0, UR7 ;  /* 0x0000000700067c20 */ /* 0x000fe20008410000 */
[----:B------:R-:W-:-:S04]  /*4190*/  FMNMX.FTZ R5, R43, R2, !PT ;  /* 0x000000022b057209 */ /* 0x000fc80007810000 */
[----:B------:R-:W-:Y:S02]  /*41a0*/  FMNMX.FTZ R2, R46, R5, !PT ;  /* 0x000000052e027209 */ /* 0x000fe40007810000 */
[----:B------:R-:W-:Y:S02]  /*41b0*/  FSEL R6, R6, RZ, P1 ;  /* 0x000000ff06067208 */ /* 0x000fe40000800000 */
[----:B------:R-:W-:-:S03]  /*41c0*/  FMNMX.FTZ R5, R47, R2, !PT ;  /* 0x000000022f057209 */ /* 0x000fc60007810000 */
[--C-:B------:R-:W-:Y:S01]  /*41d0*/  FFMA.FTZ R24, R24, UR7, -R6.reuse ;  /* 0x0000000718187c23 */ /* 0x100fe20008010806 */
[----:B------:R-:W-:Y:S01]  /*41e0*/  FMNMX.FTZ R2, R50, R5, !PT ;  /* 0x0000000532027209 */ /* 0x000fe20007810000 */
[--C-:B------:R-:W-:Y:S01]  /*41f0*/  FFMA.FTZ R25, R25, UR7, -R6.reuse ;  /* 0x0000000719197c23 */ /* 0x100fe20008010806 */
[--C-:B------:R-:W-:Y:S01]  /*4200*/  FFMA.FTZ R28, R28, UR7, -R6.reuse ;  /* 0x000000071c1c7c23 */ /* 0x100fe20008010806 */
        /* <DEDUP_REMOVED lines=13> */
[--C-:B------:R-:W-:Y:S01]  /*42e0*/  FFMA.FTZ R49, R49, UR7, -R6.reuse ;  /* 0x0000000731317c23 */ /* 0x100fe20008010806 */
[----:B------:R-:W1:Y:S01]  /*42f0*/  SHFL.BFLY PT, R5, R2, 0x2, 0x1f ;  /* 0x0c401f0002057f89 */ /* 0x000e6200000e0000 */
[--C-:B------:R-:W-:Y:S01]  /*4300*/  FFMA.FTZ R52, R52, UR7, -R6.reuse ;  /* 0x0000000734347c23 */ /* 0x100fe20008010806 */
[----:B------:R-:W-:Y:S01]  /*4310*/  FFMA.FTZ R6, R53, UR7, -R6 ;  /* 0x0000000735067c23 */ /* 0x000fe20008010806 */
[----:B------:R-:W-:Y:S08]  /*4320*/  MUFU.EX2 R24, R24 ;  /* 0x0000001800187308 */ /* 0x000ff00000000800 */
[----:B------:R-:W-:Y:S08]  /*4330*/  MUFU.EX2 R9, R6 ;  /* 0x0000000600097308 */ /* 0x000ff00000000800 */
[----:B------:R-:W2:Y:S01]  /*4340*/  MUFU.EX2 R25, R25 ;  /* 0x0000001900197308 */ /* 0x000ea20000000800 */
[----:B-1----:R-:W-:-:S07]  /*4350*/  FMNMX.FTZ R5, R2, R5, !PT ;  /* 0x0000000502057209 */ /* 0x002fce0007810000 */
[----:B------:R-:W-:Y:S01]  /*4360*/  MUFU.EX2 R28, R28 ;  /* 0x0000001c001c7308 */ /* 0x000fe20000000800 */
[----:B------:R-:W1:Y:S07]  /*4370*/  SHFL.BFLY PT, R2, R5, 0x1, 0x1f ;  /* 0x0c201f0005027f89 */ /* 0x000e6e00000e0000 */
[----:B------:R-:W3:Y:S01]  /*4380*/  MUFU.EX2 R29, R29 ;  /* 0x0000001d001d7308 */ /* 0x000ee20000000800 */
[----:B--2---:R-:W-:-:S07]  /*4390*/  F2FP.BF16.F32.PACK_AB R152, R25, R24 ;  /* 0x000000181998723e */ /* 0x004fce00000010ff */
[----:B------:R-:W-:Y:S08]  /*43a0*/  MUFU.EX2 R32, R32 ;  /* 0x0000002000207308 */ /* 0x000ff00000000800 */
[----:B------:R-:W-:Y:S01]  /*43b0*/  MUFU.EX2 R33, R33 ;  /* 0x0000002100217308 */ /* 0x000fe20000000800 */
[----:B---3--:R-:W-:Y:S02]  /*43c0*/  F2FP.BF16.F32.PACK_AB R154, R29, R28 ;  /* 0x0000001c1d9a723e */ /* 0x008fe400000010ff */
[----:B-1----:R-:W-:-:S04]  /*43d0*/  FMNMX.FTZ R2, R5, R2, !PT ;  /* 0x0000000205027209 */ /* 0x002fc80007810000 */
[C---:B------:R-:W-:Y:S01]  /*43e0*/  FSETP.NEU.FTZ.AND P1, PT, R2.reuse, -INF , PT ;  /* 0xff8000000200780b */ /* 0x040fe20003f3d000 */
[----:B------:R-:W-:Y:S01]  /*43f0*/  FMUL.FTZ R5, R2, UR7 ;  /* 0x0000000702057c20 */ /* 0x000fe20008410000 */
[----:B------:R-:W-:Y:S04]  /*4400*/  MUFU.EX2 R36, R36 ;  /* 0x0000002400247308 */ /* 0x000fe80000000800 */
[----:B------:R-:W-:Y:S02]  /*4410*/  FSEL R10, R5, RZ, P1 ;  /* 0x000000ff050a7208 */ /* 0x000fe40000800000 */
[-C--:B------:R-:W-:Y:S02]  /*4420*/  LEA.HI R5, R17, R16.reuse, RZ, 0x4 ;  /* 0x0000001011057211 */ /* 0x080fe400078f20ff */
[----:B------:R-:W-:Y:S01]  /*4430*/  MUFU.EX2 R37, R37 ;  /* 0x0000002500257308 */ /* 0x000fe20000000800 */
[--C-:B------:R-:W-:Y:S01]  /*4440*/  FFMA.FTZ R26, R26, UR7, -R10.reuse ;  /* 0x000000071a1a7c23 */ /* 0x100fe2000801080a */
[----:B------:R-:W-:Y:S01]  /*4450*/  LOP3.LUT R7, R5, 0xfffffff0, RZ, 0xc0, !PT ;  /* 0xfffffff005077812 */ /* 0x000fe200078ec0ff */
[--C-:B------:R-:W-:Y:S01]  /*4460*/  FFMA.FTZ R27, R27, UR7, -R10.reuse ;  /* 0x000000071b1b7c23 */ /* 0x100fe2000801080a */
[--C-:B------:R-:W-:Y:S01]  /*4470*/  FFMA.FTZ R30, R30, UR7, -R10.reuse ;  /* 0x000000071e1e7c23 */ /* 0x100fe2000801080a */
[--C-:B------:R-:W-:Y:S01]  /*4480*/  FFMA.FTZ R31, R31, UR7, -R10.reuse ;  /* 0x000000071f1f7c23 */ /* 0x100fe2000801080a */
[--C-:B------:R-:W-:Y:S01]  /*4490*/  FFMA.FTZ R34, R34, UR7, -R10.reuse ;  /* 0x0000000722227c23 */ /* 0x100fe2000801080a */
[----:B------:R-:W-:Y:S01]  /*44a0*/  IMAD.IADD R7, R16, 0x1, -R7 ;  /* 0x0000000110077824 */ /* 0x000fe200078e0a07 */
[----:B------:R-:W-:Y:S01]  /*44b0*/  MUFU.EX2 R26, R26 ;  /* 0x0000001a001a7308 */ /* 0x000fe20000000800 */
[----:B------:R-:W-:Y:S01]  /*44c0*/  LEA.HI R16, R17, R16, RZ, 0x5 ;  /* 0x0000001011107211 */ /* 0x000fe200078f28ff */
[--C-:B------:R-:W-:Y:S01]  /*44d0*/  FFMA.FTZ R35, R35, UR7, -R10.reuse ;  /* 0x0000000723237c23 */ /* 0x100fe2000801080a */
[--C-:B------:R-:W-:Y:S01]  /*44e0*/  FFMA.FTZ R38, R38, UR7, -R10.reuse ;  /* 0x0000000726267c23 */ /* 0x100fe2000801080a */
[----:B------:R-:W-:Y:S01]  /*44f0*/  SHF.R.S32.HI R6, RZ, 0x1f, R7 ;  /* 0x0000001fff067819 */ /* 0x000fe20000011407 */
[--C-:B------:R-:W-:Y:S01]  /*4500*/  FFMA.FTZ R39, R39, UR7, -R10.reuse ;  /* 0x0000000727277c23 */ /* 0x100fe2000801080a */
[----:B------:R-:W-:Y:S01]  /*4510*/  SHF.L.U32 R16, R16, 0x5, RZ ;  /* 0x0000000510107819 */ /* 0x000fe200000006ff */
[--C-:B------:R-:W-:Y:S01]  /*4520*/  FFMA.FTZ R42, R42, UR7, -R10.reuse ;  /* 0x000000072a2a7c23 */ /* 0x100fe2000801080a */
[----:B------:R-:W-:Y:S01]  /*4530*/  LEA.HI R6, R6, R7, RZ, 0x3 ;  /* 0x0000000706067211 */ /* 0x000fe200078f18ff */
[----:B------:R-:W1:Y:S01]  /*4540*/  MUFU.EX2 R27, R27 ;  /* 0x0000001b001b7308 */ /* 0x000e620000000800 */
[----:B------:R-:W-:Y:S01]  /*4550*/  LOP3.LUT R16, R16, 0x7ffffc00, RZ, 0xc0, !PT ;  /* 0x7ffffc0010107812 */ /* 0x000fe200078ec0ff */
[--C-:B------:R-:W-:Y:S01]  /*4560*/  FFMA.FTZ R43, R43, UR7, -R10.reuse ;  /* 0x000000072b2b7c23 */ /* 0x100fe2000801080a */
[----:B------:R-:W-:Y:S01]  /*4570*/  LOP3.LUT R8, R6, 0xfffffff8, RZ, 0xc0, !PT ;  /* 0xfffffff806087812 */ /* 0x000fe200078ec0ff */
[--C-:B------:R-:W-:Y:S01]  /*4580*/  FFMA.FTZ R46, R46, UR7, -R10.reuse ;  /* 0x000000072e2e7c23 */ /* 0x100fe2000801080a */
[--C-:B------:R-:W-:Y:S01]  /*4590*/  FFMA.FTZ R47, R47, UR7, -R10.reuse ;  /* 0x000000072f2f7c23 */ /* 0x100fe2000801080a */
[--C-:B------:R-:W-:Y:S01]  /*45a0*/  FFMA.FTZ R50, R50, UR7, -R10.reuse ;  /* 0x0000000732327c23 */ /* 0x100fe2000801080a */
[----:B------:R-:W-:Y:S01]  /*45b0*/  IADD3 R8, R7, -R8, RZ ;  /* 0x8000000807087210 */ /* 0x000fe20007ffe0ff */
[----:B------:R-:W-:Y:S01]  /*45c0*/  MUFU.EX2 R30, R30 ;  /* 0x0000001e001e7308 */ /* 0x000fe20000000800 */
[----:B------:R-:W-:Y:S01]  /*45d0*/  SHF.R.S32.HI R7, RZ, 0x4, R5 ;  /* 0x00000004ff077819 */ /* 0x000fe20000011405 */
[----:B------:R-:W-:Y:S01]  /*45e0*/  FFMA.FTZ R51, R51, UR7, -R10 ;  /* 0x0000000733337c23 */ /* 0x000fe2000801080a */
[C---:B------:R-:W-:Y:S01]  /*45f0*/  LOP3.LUT P1, RZ, R8.reuse, 0x4, RZ, 0xc0, !PT ;  /* 0x0000000408ff7812 */ /* 0x040fe2000782c0ff */
[C---:B------:R-:W-:Y:S01]  /*4600*/  IMAD.SHL.U32 R5, R8.reuse, 0x40, RZ ;  /* 0x0000004008057824 */ /* 0x040fe200078e00ff */
[----:B------:R-:W-:Y:S01]  /*4610*/  LOP3.LUT P2, RZ, R8, 0x2, RZ, 0xc0, !PT ;  /* 0x0000000208ff7812 */ /* 0x000fe2000784c0ff */
[----:B------:R-:W-:-:S02]  /*4620*/  IMAD.SHL.U32 R12, R7, 0x8, RZ ;  /* 0x00000008070c7824 */ /* 0x000fc400078e00ff */
[--C-:B------:R-:W-:Y:S01]  /*4630*/  FFMA.FTZ R54, R54, UR7, -R10.reuse ;  /* 0x0000000736367c23 */ /* 0x100fe2000801080a */
[----:B------:R-:W-:Y:S01]  /*4640*/  IMAD.SHL.U32 R7, R6, 0x40, RZ ;  /* 0x0000004006077824 */ /* 0x000fe200078e00ff */
[----:B------:R-:W-:Y:S01]  /*4650*/  LOP3.LUT R5, R5, 0x1c0, RZ, 0xc0, !PT ;  /* 0x000001c005057812 */ /* 0x000fe200078ec0ff */
[----:B------:R-:W2:Y:S01]  /*4660*/  MUFU.EX2 R31, R31 ;  /* 0x0000001f001f7308 */ /* 0x000ea20000000800 */
[----:B------:R-:W-:Y:S01]  /*4670*/  FFMA.FTZ R10, R55, UR7, -R10 ;  /* 0x00000007370a7c23 */ /* 0x000fe2000801080a */
[----:B------:R-:W-:Y:S02]  /*4680*/  SEL R19, R19, 0xffffffc0, !P1 ;  /* 0xffffffc013137807 */ /* 0x000fe40004800000 */
[----:B------:R-:W-:Y:S02]  /*4690*/  LOP3.LUT R12, R5, 0x8, R12, 0xf8, !PT ;  /* 0x00000008050c7812 */ /* 0x000fe400078ef80c */
[----:B------:R-:W-:Y:S02]  /*46a0*/  SHF.R.U32.HI R5, RZ, 0x3, R5 ;  /* 0x00000003ff057819 */ /* 0x000fe40000011605 */
[----:B------:R-:W-:Y:S01]  /*46b0*/  MUFU.EX2 R34, R34 ;  /* 0x0000002200227308 */ /* 0x000fe20000000800 */
[----:B------:R-:W-:-:S02]  /*46c0*/  LOP3.LUT R7, R7, 0x7ffffe00, RZ, 0xc0, !PT ;  /* 0x7ffffe0007077812 */ /* 0x000fc400078ec0ff */
[----:B------:R-:W-:Y:S01]  /*46d0*/  LOP3.LUT R12, R12, R5, RZ, 0x3c, !PT ;  /* 0x000000050c0c7212 */ /* 0x000fe200078e3cff */
[----:B------:R-:W-:Y:S01]  /*46e0*/  FADD.FTZ R5, R24, R25 ;  /* 0x0000001918057221 */ /* 0x000fe20000010000 */
[----:B-1----:R-:W-:Y:S02]  /*46f0*/  F2FP.BF16.F32.PACK_AB R153, R27, R26 ;  /* 0x0000001a1b99723e */ /* 0x002fe400000010ff */
[----:B------:R-:W-:Y:S01]  /*4700*/  IADD3 R12, R12, R7, R16 ;  /* 0x000000070c0c7210 */ /* 0x000fe20007ffe010 */
[----:B------:R-:W-:Y:S01]  /*4710*/  FADD.FTZ R6, R28, R5 ;  /* 0x000000051c067221 */ /* 0x000fe20000010000 */
[----:B------:R-:W1:Y:S01]  /*4720*/  MUFU.EX2 R35, R35 ;  /* 0x0000002300237308 */ /* 0x000e620000000800 */
[----:B--2---:R-:W-:Y:S02]  /*4730*/  F2FP.BF16.F32.PACK_AB R155, R31, R30 ;  /* 0x0000001e1f9b723e */ /* 0x004fe400000010ff */
[----:B------:R-:W-:Y:S01]  /*4740*/  FADD.FTZ R5, R29, R6 ;  /* 0x000000061d057221 */ /* 0x000fe20000010000 */
[----:B------:R-:W-:-:S02]  /*4750*/  F2FP.BF16.F32.PACK_AB R156, R33, R32 ;  /* 0x00000020219c723e */ /* 0x000fc400000010ff */
[----:B------:R-:W-:Y:S01]  /*4760*/  F2FP.BF16.F32.PACK_AB R158, R37, R36 ;  /* 0x00000024259e723e */ /* 0x000fe200000010ff */
[----:B------:R-:W-:Y:S01]  /*4770*/  FADD.FTZ R6, R32, R5 ;  /* 0x0000000520067221 */ /* 0x000fe20000010000 */
[----:B------:R-:W-:Y:S01]  /*4780*/  FADD.FTZ R5, R26, R27 ;  /* 0x0000001b1a057221 */ /* 0x000fe20000010000 */
[----:B------:R-:W2:Y:S02]  /*4790*/  MUFU.EX2 R38, R38 ;  /* 0x0000002600267308 */ /* 0x000ea40000000800 */
[----:B------:R-:W-:Y:S01]  /*47a0*/  FADD.FTZ R7, R33, R6 ;  /* 0x0000000621077221 */ /* 0x000fe20000010000 */
[----:B------:R-:W-:-:S03]  /*47b0*/  FADD.FTZ R6, R30, R5 ;  /* 0x000000051e067221 */ /* 0x000fc60000010000 */
[----:B------:R-:W-:Y:S01]  /*47c0*/  FADD.FTZ R8, R36, R7 ;  /* 0x0000000724087221 */ /* 0x000fe20000010000 */
[----:B------:R-:W-:Y:S01]  /*47d0*/  FADD.FTZ R5, R31, R6 ;  /* 0x000000061f057221 */ /* 0x000fe20000010000 */
[----:B------:R-:W3:Y:S01]  /*47e0*/  MUFU.EX2 R40, R40 ;  /* 0x0000002800287308 */ /* 0x000ee20000000800 */
[----:B-1----:R-:W-:Y:S01]  /*47f0*/  F2FP.BF16.F32.PACK_AB R157, R35, R34 ;  /* 0x00000022239d723e */ /* 0x002fe200000010ff */
[----:B------:R-:W-:Y:S01]  /*4800*/  FADD.FTZ R7, R37, R8 ;  /* 0x0000000825077221 */ /* 0x000fe20000010000 */
[----:B------:R-:W-:-:S04]  /*4810*/  FADD.FTZ R6, R34, R5 ;  /* 0x0000000522067221 */ /* 0x000fc80000010000 */
[----:B------:R-:W-:Y:S01]  /*4820*/  FADD.FTZ R5, R35, R6 ;  /* 0x0000000623057221 */ /* 0x000fe20000010000 */
[----:B------:R-:W1:Y:S03]  /*4830*/  MUFU.EX2 R39, R39 ;  /* 0x0000002700277308 */ /* 0x000e660000000800 */
[----:B--2---:R-:W-:Y:S01]  /*4840*/  FADD.FTZ R6, R38, R5 ;  /* 0x0000000526067221 */ /* 0x004fe20000010000 */
[----:B------:R-:W-:-:S04]  /*4850*/  LEA R5, R12, UR41, 0x1 ;  /* 0x000000290c057c11 */ /* 0x000fc8000f8e08ff */
[----:B------:R-:W2:Y:S01]  /*4860*/  MUFU.EX2 R41, R41 ;  /* 0x0000002900297308 */ /* 0x000ea20000000800 */
[----:B---3--:R-:W-:Y:S01]  /*4870*/  FADD.FTZ R8, R40, R7 ;  /* 0x0000000728087221 */ /* 0x008fe20000010000 */
[----:B------:R-:W-:Y:S01]  /*4880*/  IADD3 R12, R5, 0x26800, RZ ;  /* 0x00026800050c7810 */ /* 0x000fe20007ffe0ff */
[----:B------:R3:W-:Y:S05]  /*4890*/  STSM.16.M88.4 [R5+0x26800], R152 ;  /* 0x0268009805007844 */ /* 0x0007ea0000000200 */
[----:B------:R-:W4:Y:S01]  /*48a0*/  MUFU.EX2 R42, R42 ;  /* 0x0000002a002a7308 */ /* 0x000f220000000800 */
[----:B-1----:R-:W-:Y:S01]  /*48b0*/  FADD.FTZ R7, R39, R6 ;  /* 0x0000000627077221 */ /* 0x002fe20000010000 */
[----:B------:R-:W-:Y:S01]  /*48c0*/  VIADD R6, R5, 0x26820 ;  /* 0x0002682005067836 */ /* 0x000fe20000000000 */
[----:B------:R-:W-:Y:S01]  /*48d0*/  F2FP.BF16.F32.PACK_AB R159, R39, R38 ;  /* 0x00000026279f723e */ /* 0x000fe200000010ff */
[----:B------:R-:W-:-:S04]  /*48e0*/  @P2 VIADD R6, R12, 0xffffffe0 ;  /* 0xffffffe00c062836 */ /* 0x000fc80000000000 */
[----:B------:R-:W1:Y:S01]  /*48f0*/  MUFU.EX2 R43, R43 ;  /* 0x0000002b002b7308 */ /* 0x000e620000000800 */
[C---:B--2---:R-:W-:Y:S01]  /*4900*/  FADD.FTZ R15, R41.reuse, R8 ;  /* 0x00000008290f7221 */ /* 0x044fe20000010000 */
[----:B------:R-:W-:Y:S01]  /*4910*/  F2FP.BF16.F32.PACK_AB R160, R41, R40 ;  /* 0x0000002829a0723e */ /* 0x000fe200000010ff */
[----:B------:R3:W-:Y:S05]  /*4920*/  STSM.16.M88.4 [R6], R156 ;  /* 0x0000009c06007844 */ /* 0x0007ea0000000200 */
[----:B------:R-:W2:Y:S01]  /*4930*/  MUFU.EX2 R44, R44 ;  /* 0x0000002c002c7308 */ /* 0x000ea20000000800 */
[----:B----4-:R-:W-:Y:S01]  /*4940*/  FADD.FTZ R8, R42, R7 ;  /* 0x000000072a087221 */ /* 0x010fe20000010000 */
[----:B------:R-:W-:-:S06]  /*4950*/  IADD3 R7, R12, R19, RZ ;  /* 0x000000130c077210 */ /* 0x000fcc0007ffe0ff */
[----:B------:R-:W-:Y:S01]  /*4960*/  MUFU.EX2 R46, R46 ;  /* 0x0000002e002e7308 */ /* 0x000fe20000000800 */
[C---:B-1----:R-:W-:Y:S01]  /*4970*/  FADD.FTZ R17, R43.reuse, R8 ;  /* 0x000000082b117221 */ /* 0x042fe20000010000 */
[----:B------:R-:W-:Y:S01]  /*4980*/  F2FP.BF16.F32.PACK_AB R161, R43, R42 ;  /* 0x0000002a2ba1723e */ /* 0x000fe200000010ff */
[----:B------:R-:W-:-:S05]  /*4990*/  IMAD.IADD R8, R19, 0x1, R6 ;  /* 0x0000000113087824 */ /* 0x000fca00078e0206 */
[----:B------:R-:W1:Y:S01]  /*49a0*/  MUFU.EX2 R45, R45 ;  /* 0x0000002d002d7308 */ /* 0x000e620000000800 */
[----:B--2---:R-:W-:-:S07]  /*49b0*/  FADD.FTZ R12, R44, R15 ;  /* 0x0000000f2c0c7221 */ /* 0x004fce0000010000 */
[----:B------:R-:W2:Y:S08]  /*49c0*/  MUFU.EX2 R47, R47 ;  /* 0x0000002f002f7308 */ /* 0x000eb00000000800 */
[----:B------:R-:W-:Y:S01]  /*49d0*/  MUFU.EX2 R48, R48 ;  /* 0x0000003000307308 */ /* 0x000fe20000000800 */
[C---:B-1----:R-:W-:Y:S01]  /*49e0*/  F2FP.BF16.F32.PACK_AB R162, R45.reuse, R44 ;  /* 0x0000002c2da2723e */ /* 0x042fe200000010ff */
[----:B------:R-:W-:-:S06]  /*49f0*/  FADD.FTZ R45, R45, R12 ;  /* 0x0000000c2d2d7221 */ /* 0x000fcc0000010000 */
[----:B------:R-:W1:Y:S01]  /*4a00*/  MUFU.EX2 R49, R49 ;  /* 0x0000003100317308 */ /* 0x000e620000000800 */
[----:B--2---:R-:W-:-:S05]  /*4a10*/  F2FP.BF16.F32.PACK_AB R163, R47, R46 ;  /* 0x0000002e2fa3723e */ /* 0x004fca00000010ff */
[----:B------:R3:W-:Y:S02]  /*4a20*/  STSM.16.M88.4 [R7], R160 ;  /* 0x000000a007007844 */ /* 0x0007e40000000200 */
[----:B------:R-:W-:Y:S08]  /*4a30*/  MUFU.EX2 R50, R50 ;  /* 0x0000003200327308 */ /* 0x000ff00000000800 */
[----:B------:R-:W2:Y:S01]  /*4a40*/  MUFU.EX2 R51, R51 ;  /* 0x0000003300337308 */ /* 0x000ea20000000800 */
[----:B-1----:R-:W-:Y:S01]  /*4a50*/  F2FP.BF16.F32.PACK_AB R164, R49, R48 ;  /* 0x0000003031a4723e */ /* 0x002fe200000010ff */
[----:B------:R-:W-:-:S04]  /*4a60*/  FADD.FTZ R48, R48, R45 ;  /* 0x0000002d30307221 */ /* 0x000fc80000010000 */
[----:B------:R-:W-:Y:S02]  /*4a70*/  FADD.FTZ R49, R49, R48 ;  /* 0x0000003031317221 */ /* 0x000fe40000010000 */
[----:B------:R-:W1:Y:S08]  /*4a80*/  MUFU.EX2 R52, R52 ;  /* 0x0000003400347308 */ /* 0x000e700000000800 */
[----:B------:R-:W-:Y:S01]  /*4a90*/  MUFU.EX2 R54, R54 ;  /* 0x0000003600367308 */ /* 0x000fe20000000800 */
[----:B--2---:R-:W-:-:S07]  /*4aa0*/  F2FP.BF16.F32.PACK_AB R165, R51, R50 ;  /* 0x0000003233a5723e */ /* 0x004fce00000010ff */
[----:B------:R2:W4:Y:S01]  /*4ab0*/  MUFU.EX2 R13, R10 ;  /* 0x0000000a000d7308 */ /* 0x0005220000000800 */
[----:B-1----:R-:W-:Y:S01]  /*4ac0*/  F2FP.BF16.F32.PACK_AB R166, R9, R52 ;  /* 0x0000003409a6723e */ /* 0x002fe200000010ff */
[----:B--2---:R-:W-:-:S04]  /*4ad0*/  FADD.FTZ R10, R46, R17 ;  /* 0x000000112e0a7221 */ /* 0x004fc80000010000 */
[----:B------:R-:W-:Y:S01]  /*4ae0*/  FADD.FTZ R47, R47, R10 ;  /* 0x0000000a2f2f7221 */ /* 0x000fe20000010000 */
[----:B------:R-:W-:-:S03]  /*4af0*/  FADD.FTZ R10, R52, R49 ;  /* 0x00000031340a7221 */ /* 0x000fc60000010000 */
[----:B------:R-:W-:Y:S01]  /*4b00*/  FADD.FTZ R50, R50, R47 ;  /* 0x0000002f32327221 */ /* 0x000fe20000010000 */
[----:B----4-:R-:W-:Y:S01]  /*4b10*/  F2FP.BF16.F32.PACK_AB R167, R13, R54 ;  /* 0x000000360da7723e */ /* 0x010fe200000010ff */
[----:B------:R-:W-:Y:S02]  /*4b20*/  FADD.FTZ R10, R9, R10 ;  /* 0x0000000a090a7221 */ /* 0x000fe40000010000 */
[----:B------:R-:W-:Y:S02]  /*4b30*/  FADD.FTZ R51, R51, R50 ;  /* 0x0000003233337221 */ /* 0x000fe40000010000 */
[----:B------:R3:W-:Y:S02]  /*4b40*/  STSM.16.M88.4 [R8], R164 ;  /* 0x000000a408007844 */ /* 0x0007e40000000200 */
[----:B------:R-:W-:-:S04]  /*4b50*/  FADD.FTZ R54, R54, R51 ;  /* 0x0000003336367221 */ /* 0x000fc80000010000 */
[----:B------:R-:W-:Y:S01]  /*4b60*/  FADD.FTZ R9, R13, R54 ;  /* 0x000000360d097221 */ /* 0x000fe20000010000 */
[----:B------:R-:W-:Y:S06]  /*4b70*/  @!P0 BRA `(.L_x_30) ;  /* 0x0000000000048947 */ /* 0x000fec0003800000 */
[----:B------:R-:W-:Y:S01]  /*4b80*/  BPT.TRAP 0x1 ;  /* 0x000000040000795c */ /* 0x000fe20000300000 */
.L_x_30:
[----:B------:R1:W2:Y:S01]  /*4b90*/  SYNCS.PHASECHK.TRANS64.TRYWAIT P1, [UR41+0x28c50], R11 ;  /* 0x028c500bff0075a7 */ /* 0x0002a20008020169 */
[----:B------:R-:W-:Y:S05]  /*4ba0*/  @!P0 BRA `(.L_x_31) ;  /* 0x0000000000048947 */ /* 0x000fea0003800000 */
[----:B------:R-:W-:Y:S01]  /*4bb0*/  BPT.TRAP 0x1 ;  /* 0x000000040000795c */ /* 0x000fe20000300000 */
.L_x_31:
[----:B------:R-:W-:Y:S01]  /*4bc0*/  ULOP3.LUT UR24, UR45, 0x2000000, URZ, 0xfc, !UPT ;  /* 0x020000002d187892 */ /* 0x000fe2000f8efc3f */
[----:B--2---:R-:W-:Y:S11]  /*4bd0*/  @P1 BRA `(.L_x_32) ;  /* 0x0000000000081947 */ /* 0x004ff60003800000 */
[----:B------:R-:W2:Y:S02]  /*4be0*/  SYNCS.PHASECHK.TRANS64.TRYWAIT P1, [UR41+0x28c50], R11 ;  /* 0x028c500bff0075a7 */ /* 0x000ea40008020169 */
[----:B--2---:R-:W-:Y:S05]  /*4bf0*/  @!P1 BRA `(.L_x_33) ;  /* 0x0000008800949947 */ /* 0x004fea0003800000 */
.L_x_32:
[----:B------:R-:W-:Y:S01]  /*4c00*/  WARPGROUP.ARRIVE ;  /* 0x00000000000079c5 */ /* 0x000fe20000000000 */
[----:B------:R-:W-:Y:S01]  /*4c10*/  UMOV UR10, UR24 ;  /* 0x00000018000a7c82 */ /* 0x000fe20008000000 */
[----:B------:R-:W-:Y:S01]  /*4c20*/  UMOV UR11, 0x40000040 ;  /* 0x40000040000b7882 */ /* 0x000fe20000000000 */
[----:B------:R-:W-:-:S03]  /*4c30*/  UIADD3 UR4, UR24, 0x80, URZ ;  /* 0x0000008018047890 */ /* 0x000fc6000fffe03f */
[----:B------:R-:W-:Y:S01]  /*4c40*/  HGMMA.64x256x16.F32.BF16 R24, R152, gdesc[UR8].tnspB, RZ, !UPT, gsb0 ;  /* 0x43e0000898187df0 */ /* 0x000fe2000c0018ff */
[----:B------:R-:W-:-:S03]  /*4c50*/  UMOV UR11, 0x40000040 ;  /* 0x40000040000b7882 */ /* 0x000fc60000000000 */
[----:B------:R-:W-:Y:S01]  /*4c60*/  UMOV UR10, UR4 ;  /* 0x00000004000a7c82 */ /* 0x000fe20008000000 */
[----:B------:R-:W-:Y:S01]  /*4c70*/  UIADD3 UR4, UR24, 0x100, URZ ;  /* 0x0000010018047890 */ /* 0x000fe2000fffe03f */
[----:B------:R-:W-:Y:S02]  /*4c80*/  WARPGROUP.DEPBAR.LE gsb0, 0x0 ;  /* 0x00008000000079c5 */ /* 0x000fe40000010000 */
[----:B------:R-:W-:-:S15]  /*4c90*/  WARPGROUP.ARRIVE ;  /* 0x00000000000079c5 */ /* 0x000fde0000000000 */
[----:B------:R-:W-:-:S05]  /*4ca0*/  NOP ;  /* 0x0000000000007918 */ /* 0x000fca0000000000 */
[----:B------:R-:W-:Y:S01]  /*4cb0*/  HGMMA.64x256x16.F32.BF16 R24, R156, gdesc[UR8].tnspB, R24, gsb0 ;  /* 0x43e000089c187df0 */ /* 0x000fe20008001818 */
[----:B------:R-:W-:Y:S01]  /*4cc0*/  UMOV UR10, UR4 ;  /* 0x00000004000a7c82 */ /* 0x000fe20008000000 */
[----:B------:R-:W-:Y:S01]  /*4cd0*/  UMOV UR11, 0x40000040 ;  /* 0x40000040000b7882 */ /* 0x000fe20000000000 */
[----:B------:R-:W-:Y:S01]  /*4ce0*/  UIADD3 UR4, UR24, 0x180, URZ ;  /* 0x0000018018047890 */ /* 0x000fe2000fffe03f */
[----:B------:R-:W-:Y:S02]  /*4cf0*/  WARPGROUP.DEPBAR.LE gsb0, 0x0 ;  /* 0x00008000000079c5 */ /* 0x000fe40000010000 */
[----:B------:R-:W-:-:S15]  /*4d00*/  WARPGROUP.ARRIVE ;  /* 0x00000000000079c5 */ /* 0x000fde0000000000 */
[----:B------:R-:W-:-:S07]  /*4d10*/  NOP ;  /* 0x0000000000007918 */ /* 0x000fce0000000000 */
[----:B------:R-:W-:Y:S01]  /*4d20*/  HGMMA.64x256x16.F32.BF16 R24, R160, gdesc[UR8].tnspB, R24, gsb0 ;  /* 0x43e00008a0187df0 */ /* 0x000fe20008001818 */
[----:B------:R-:W-:Y:S01]  /*4d30*/  UMOV UR10, UR4 ;  /* 0x00000004000a7c82 */ /* 0x000fe20008000000 */
[----:B------:R-:W-:Y:S01]  /*4d40*/  UMOV UR11, 0x40000040 ;  /* 0x40000040000b7882 */ /* 0x000fe20000000000 */
[----:B------:R-:W-:Y:S01]  /*4d50*/  UMOV UR4, URZ ;  /* 0x0000003f00047c82 */ /* 0x000fe20008000000 */
[----:B------:R-:W-:Y:S02]  /*4d60*/  WARPGROUP.DEPBAR.LE gsb0, 0x0 ;  /* 0x00008000000079c5 */ /* 0x000fe40000010000 */
[----:B------:R-:W-:-:S15]  /*4d70*/  WARPGROUP.ARRIVE ;  /* 0x00000000000079c5 */ /* 0x000fde0000000000 */
[----:B------:R-:W-:-:S07]  /*4d80*/  NOP ;  /* 0x0000000000007918 */ /* 0x000fce0000000000 */
[----:B------:R-:W-:Y:S03]  /*4d90*/  HGMMA.64x256x16.F32.BF16 R24, R164, gdesc[UR8].tnspB, R24, gsb0 ;  /* 0x43e00008a4187df0 */ /* 0x000fe60008001818 */
[----:B------:R-:W-:Y:S02]  /*4da0*/  WARPGROUP.DEPBAR.LE gsb0, 0x0 ;  /* 0x00008000000079c5 */ /* 0x000fe40000010000 */
[----:B------:R-:W-:Y:S01]  /*4db0*/  @!PT LDS RZ, [RZ] ;  /* 0x00000000fffff984 */ /* 0x000fe20000000800 */
[----:B------:R-:W-:Y:S01]  /*4dc0*/  @!PT LDS RZ, [RZ] ;  /* 0x00000000fffff984 */ /* 0x000fe20000000800 */
[----:B------:R-:W-:Y:S01]  /*4dd0*/  @!PT LDS RZ, [RZ] ;  /* 0x00000000fffff984 */ /* 0x000fe20000000800 */
[----:B------:R-:W-:Y:S01]  /*4de0*/  @!PT LDS RZ, [RZ] ;  /* 0x00000000fffff984 */ /* 0x000fe20000000800 */
[----:B------:R4:W-:Y:S06]  /*4df0*/  MEMBAR.ALL.CTA ;  /* 0x0000000000007992 */ /* 0x0009ec0000008000 */
[----:B----4-:R-:W4:Y:S02]  /*4e00*/  FENCE.VIEW.ASYNC.S ;  /* 0x00000000000073c6 */ /* 0x010f240000000000 */
[----:B----4-:R-:W-:Y:S01]  /*4e10*/  NOP ;  /* 0x0000000000007918 */ /* 0x010fe20000000000 */
[----:B------:R-:W-:Y:S06]  /*4e20*/  BAR.ARV 0xe, 0x100 ;  /* 0x0384000000007b1d */ /* 0x000fec0000002000 */
[----:B------:R-:W-:Y:S05]  /*4e30*/  @!P0 BRA `(.L_x_34) ;  /* 0x0000000000048947 */ /* 0x000fea0003800000 */
[----:B------:R-:W-:Y:S01]  /*4e40*/  BPT.TRAP 0x1 ;  /* 0x000000040000795c */ /* 0x000fe20000300000 */
.L_x_34:
[----:B------:R-:W-:Y:S02]  /*4e50*/  UIADD3 UR44, UR44, -0x2, URZ ;  /* 0xfffffffe2c2c7890 */ /* 0x000fe4000fffe03f */
[----:B------:R-:W-:Y:S02]  /*4e60*/  UIADD3 UR5, UR41, 0x28c60, URZ ;  /* 0x00028c6029057890 */ /* 0x000fe4000fffe03f */
[----:B------:R-:W-:Y:S02]  /*4e70*/  UISETP.GE.AND UP0, UPT, UR44, UR40, UPT ;  /* 0x000000282c00728c */ /* 0x000fe4000bf06270 */
[----:B------:R-:W-:-:S04]  /*4e80*/  UPRMT UR5, UR42, 0x654, UR5 ;  /* 0x000006542a057896 */ /* 0x000fc80008000005 */
[----:B------:R-:W-:-:S05]  /*4e90*/  PLOP3.LUT P1, PT, PT, PT, UP0, 0x80, 0x0 ;  /* 0x000000000000781c */ /* 0x000fca0003f2f008 */
[----:B------:R-:W-:Y:S08]  /*4ea0*/  SYNCS.ARRIVE.TRANS64.RED.A1T0 RZ, [UR5], RZ ;  /* 0x000000ffffff79a7 */ /* 0x000ff00008100405 */
[----:B------:R-:W-:Y:S05]  /*4eb0*/  @!P1 BRA `(.L_x_35) ;  /* 0x0000001c003c9947 */ /* 0x000fea0003800000 */
[----:B------:R-:W-:Y:S01]  /*4ec0*/  UMOV UR4, URZ ;  /* 0x0000003f00047c82 */ /* 0x000fe20008000000 */
[----:B------:R-:W-:Y:S01]  /*4ed0*/  UMOV UR5, URZ ;  /* 0x0000003f00057c82 */ /* 0x000fe20008000000 */
[----:B------:R-:W-:Y:S01]  /*4ee0*/  ULDC UR28, c[0x0][0x9d8] ;  /* 0x00027600001c7ab9 */ /* 0x000fe20000000800 */
[----:B------:R-:W-:-:S05]  /*4ef0*/  ULDC UR27, c[0x0][0x988] ;  /* 0x00026200001b7ab9 */ /* 0x000fca0000000800 */
.L_x_46:
[----:B------:R-:W-:Y:S01]  /*4f00*/  UIADD3 UR7, UR5, 0x1, URZ ;  /* 0x0000000105077890 */ /* 0x000fe2000fffe03f */
[----:B012---:R-:W-:Y:S01]  /*4f10*/  IMAD.U32 R11, RZ, RZ, UR44 ;  /* 0x0000002cff0b7e24 */ /* 0x007fe2000f8e00ff */
[----:B------:R-:W-:Y:S02]  /*4f20*/  UIADD3 UR44, UR44, -0x1, URZ ;  /* 0xffffffff2c2c7890 */ /* 0x000fe4000fffe03f */
[----:B------:R-:W-:Y:S02]  /*4f30*/  UISETP.NE.AND UP0, UPT, UR7, 0x2, UPT ;  /* 0x000000020700788c */ /* 0x000fe4000bf05270 */
[----:B------:R-:W-:Y:S02]  /*4f40*/  ISETP.GT.AND P1, PT, R11, UR40, PT ;  /* 0x000000280b007c0c */ /* 0x000fe4000bf24270 */
[----:B------:R-:W-:Y:S02]  /*4f50*/  USEL UR10, URZ, 0x1, UP0 ;  /* 0x000000013f0a7887 */ /* 0x000fe40008000000 */
[----:B------:R-:W-:-:S02]  /*4f60*/  USEL UR25, UR7, URZ, UP0 ;  /* 0x0000003f07197287 */ /* 0x000fc40008000000 */
[----:B------:R-:W-:Y:S01]  /*4f70*/  ULOP3.LUT UR4, UR4, UR10, URZ, 0x3c, !UPT ;  /* 0x0000000a04047292 */ /* 0x000fe2000f8e3c3f */
[----:B------:R-:W-:Y:S11]  /*4f80*/  @!P0 BRA `(.L_x_36) ;  /* 0x0000000000048947 */ /* 0x000ff60003800000 */
[----:B------:R-:W-:Y:S01]  /*4f90*/  BPT.TRAP 0x1 ;  /* 0x000000040000795c */ /* 0x000fe20000300000 */
.L_x_36:
[----:B------:R-:W-:Y:S01]  /*4fa0*/  ULEA UR26, UR25, UR41, 0x3 ;  /* 0x00000029191a7291 */ /* 0x000fe2000f8e183f */
[----:B------:R-:W-:-:S04]  /*4fb0*/  MOV R11, UR4 ;  /* 0x00000004000b7c02 */ /* 0x000fc80008000f00 */
[----:B------:R-:W-:-:S04]  /*4fc0*/  SHF.L.U32 R11, R11, 0x1f, RZ ;  /* 0x0000001f0b0b7819 */ /* 0x000fc800000006ff */
[----:B------:R0:W1:Y:S01]  /*4fd0*/  SYNCS.PHASECHK.TRANS64.TRYWAIT P2, [UR26+0x28c30], R11 ;  /* 0x028c300bff0075a7 */ /* 0x000062000804015a */
[----:B------:R-:W-:Y:S05]  /*4fe0*/  @!P0 BRA `(.L_x_37) ;  /* 0x0000000000048947 */ /* 0x000fea0003800000 */
[----:B------:R-:W-:Y:S01]  /*4ff0*/  BPT.TRAP 0x1 ;  /* 0x000000040000795c */ /* 0x000fe20000300000 */
.L_x_37:
[----:B-1----:R-:W-:Y:S05]  /*5000*/  @P2 BRA `(.L_x_38) ;  /* 0x0000000000082947 */ /* 0x002fea0003800000 */
[----:B------:R-:W1:Y:S02]  /*5010*/  SYNCS.PHASECHK.TRANS64.TRYWAIT P2, [UR26+0x28c30], R11 ;  /* 0x028c300bff0075a7 */ /* 0x000e64000804015a */
[----:B-1----:R-:W-:Y:S05]  /*5020*/  @!P2 BRA `(.L_x_39) ;  /* 0x0000008400a0a947 */ /* 0x002fea0003800000 */
.L_x_38:
[----:B------:R-:W-:Y:S01]  /*5030*/  ULEA UR10, UR25, UR6, 0x9 ;  /* 0x00000006190a7291 */ /* 0x000fe2000f8e483f */
[----:B---3--:R-:W-:Y:S01]  /*5040*/  WARPGROUP.ARRIVE ;  /* 0x00000000000079c5 */ /* 0x008fe20000000000 */
[----:B------:R-:W-:Y:S01]  /*5050*/  UMOV UR11, 0x40000040 ;  /* 0x40000040000b7882 */ /* 0x000fe20000000000 */
[----:B------:R-:W-:Y:S01]  /*5060*/  UMOV UR15, 0x40000040 ;  /* 0x40000040000f7882 */ /* 0x000fe20000000000 */
[----:B------:R-:W-:Y:S02]  /*5070*/  UIADD3 UR14, UR10, 0x2, URZ ;  /* 0x000000020a0e7890 */ /* 0x000fe4000fffe03f */
[----:B------:R-:W-:Y:S01]  /*5080*/  UIADD3 UR18, UR10, 0x4, URZ ;  /* 0x000000040a127890 */ /* 0x000fe2000fffe03f */
[----:B------:R-:W-:Y:S02]  /*5090*/  UMOV UR19, 0x40000040 ;  /* 0x4000004000137882 */ /* 0x000fe40000000000 */
[----:B------:R-:W-:Y:S01]  /*50a0*/  HGMMA.64x64x16.F32.BF16 R152, gdesc[UR8], RZ, !UPT, gsb0 ;  /* 0x00e00000089879f0 */ /* 0x000fe2000c0018ff */
[----:B------:R-:W-:Y:S01]  /*50b0*/  UIADD3 UR22, UR10, 0x6, URZ ;  /* 0x000000060a167890 */ /* 0x000fe2000fffe03f */
[----:B------:R-:W-:Y:S01]  /*50c0*/  UMOV UR23, 0x40000040 ;  /* 0x4000004000177882 */ /* 0x000fe20000000000 */
[----:B------:R-:W-:-:S02]  /*50d0*/  WARPGROUP.DEPBAR.LE gsb0, 0x0 ;  /* 0x00008000000079c5 */ /* 0x000fc40000010000 */
        /* <DEDUP_REMOVED lines=11> */
.L_x_40:
[----:B------:R-:W-:Y:S01]  /*5190*/  FMUL.FTZ R17, R152, UR28 ;  /* 0x0000001c98117c20 */ /* 0x000fe20008410000 */
[----:B------:R-:W-:Y:S01]  /*51a0*/  FMUL.FTZ R16, R153, UR28 ;  /* 0x0000001c99107c20 */ /* 0x000fe20008410000 */
[----:B------:R-:W-:Y:S01]  /*51b0*/  FMUL.FTZ R18, R156, UR28 ;  /* 0x0000001c9c127c20 */ /* 0x000fe20008410000 */
[----:B------:R-:W-:Y:S01]  /*51c0*/  FMUL.FTZ R19, R157, UR28 ;  /* 0x0000001c9d137c20 */ /* 0x000fe20008410000 */
[----:B------:R-:W-:Y:S01]  /*51d0*/  FMUL.FTZ R20, R160, UR28 ;  /* 0x0000001ca0147c20 */ /* 0x000fe20008410000 */
[----:B------:R-:W-:Y:S01]  /*51e0*/  FMUL.FTZ R21, R161, UR28 ;  /* 0x0000001ca1157c20 */ /* 0x000fe20008410000 */
[----:B------:R-:W2:Y:S01]  /*51f0*/  MUFU.TANH R17, R17 ;  /* 0x0000001100117308 */ /* 0x000ea20000002400 */
[----:B------:R-:W-:Y:S01]  /*5200*/  FMUL.FTZ R22, R164, UR28 ;  /* 0x0000001ca4167c20 */ /* 0x000fe20008410000 */
[----:B------:R-:W-:Y:S01]  /*5210*/  FMUL.FTZ R23, R165, UR28 ;  /* 0x0000001ca5177c20 */ /* 0x000fe20008410000 */
[----:B------:R-:W-:Y:S01]  /*5220*/  FMUL.FTZ R14, R158, UR28 ;  /* 0x0000001c9e0e7c20 */ /* 0x000fe20008410000 */
[----:B------:R-:W-:Y:S01]  /*5230*/  FMUL.FTZ R152, R168, UR28 ;  /* 0x0000001ca8987c20 */ /* 0x000fe20008410000 */
[----:B------:R-:W-:Y:S01]  /*5240*/  FMUL.FTZ R153, R169, UR28 ;  /* 0x0000001ca9997c20 */ /* 0x000fe20008410000 */
[----:B------:R-:W-:Y:S01]  /*5250*/  FMUL.FTZ R13, R154, UR28 ;  /* 0x0000001c9a0d7c20 */ /* 0x000fe20008410000 */
[----:B------:R-:W-:Y:S01]  /*5260*/  FMUL.FTZ R154, R172, UR28 ;  /* 0x0000001cac9a7c20 */ /* 0x000fe20008410000 */
[----:B------:R-:W3:Y:S01]  /*5270*/  MUFU.TANH R16, R16 ;  /* 0x0000001000107308 */ /* 0x000ee20000002400 */
[----:B------:R-:W-:Y:S01]  /*5280*/  FMUL.FTZ R15, R159, UR28 ;  /* 0x0000001c9f0f7c20 */ /* 0x000fe20008410000 */
[----:B-1----:R-:W-:Y:S01]  /*5290*/  FMUL.FTZ R12, R155, UR28 ;  /* 0x0000001c9b0c7c20 */ /* 0x002fe20008410000 */
[----:B------:R-:W-:Y:S01]  /*52a0*/  FMUL.FTZ R155, R173, UR28 ;  /* 0x0000001cad9b7c20 */ /* 0x000fe20008410000 */
[----:B------:R-:W-:Y:S01]  /*52b0*/  FMUL.FTZ R156, R176, UR28 ;  /* 0x0000001cb09c7c20 */ /* 0x000fe20008410000 */
[----:B------:R-:W-:Y:S01]  /*52c0*/  FMUL.FTZ R165, R171, UR28 ;  /* 0x0000001caba57c20 */ /* 0x000fe20008410000 */
[----:B------:R-:W-:Y:S01]  /*52d0*/  UMOV UR7, UR27 ;  /* 0x0000001b00077c82 */ /* 0x000fe20008000000 */
[----:B------:R-:W-:Y:S01]  /*52e0*/  FMUL.FTZ R172, R182, UR28 ;  /* 0x0000001cb6ac7c20 */ /* 0x000fe20008410000 */
[----:B------:R-:W1:Y:S01]  /*52f0*/  MUFU.TANH R18, R18 ;  /* 0x0000001200127308 */ /* 0x000e620000002400 */
[----:B--2---:R-:W-:Y:S01]  /*5300*/  FMNMX.FTZ R157, R17, R0, !PT ;  /* 0x00000000119d7209 */ /* 0x004fe20007810000 */
[----:B------:R-:W-:Y:S01]  /*5310*/  FMUL.FTZ R173, R183, UR28 ;  /* 0x0000001cb7ad7c20 */ /* 0x000fe20008410000 */
[----:B------:R-:W-:Y:S01]  /*5320*/  ISETP.NE.AND P2, PT, R3, RZ, PT ;  /* 0x000000ff0300720c */ /* 0x000fe20003f45270 */
[----:B------:R-:W-:-:S04]  /*5330*/  UIADD3 UR10, UR26, 0x28c40, URZ ;  /* 0x00028c401a0a7890 */ /* 0x000fc8000fffe03f */
[----:B------:R-:W2:Y:S01]  /*5340*/  MUFU.TANH R19, R19 ;  /* 0x0000001300137308 */ /* 0x000ea20000002400 */
[----:B---3--:R-:W-:Y:S01]  /*5350*/  FMNMX.FTZ R157, R16, R157, !PT ;  /* 0x0000009d109d7209 */ /* 0x008fe20007810000 */
[----:B------:R-:W-:-:S06]  /*5360*/  UPRMT UR10, UR42, 0x654, UR10 ;  /* 0x000006542a0a7896 */ /* 0x000fcc000800000a */
[----:B------:R-:W3:Y:S01]  /*5370*/  MUFU.TANH R20, R20 ;  /* 0x0000001400147308 */ /* 0x000ee20000002400 */
[----:B-1----:R-:W-:Y:S02]  /*5380*/  FMNMX.FTZ R158, R18, R157, !PT ;  /* 0x0000009d129e7209 */ /* 0x002fe40007810000 */
[----:B------:R-:W-:Y:S05]  /*5390*/  SYNCS.ARRIVE.TRANS64.RED.A1T0 RZ, [UR10], RZ ;  /* 0x000000ffffff79a7 */ /* 0x000fea000810040a */
[----:B------:R-:W1:Y:S01]  /*53a0*/  MUFU.TANH R21, R21 ;  /* 0x0000001500157308 */ /* 0x000e620000002400 */
[----:B--2---:R-:W-:-:S07]  /*53b0*/  FMNMX.FTZ R157, R19, R158, !PT ;  /* 0x0000009e139d7209 */ /* 0x004fce0007810000 */
[----:B------:R-:W2:Y:S01]  /*53c0*/  MUFU.TANH R22, R22 ;  /* 0x0000001600167308 */ /* 0x000ea20000002400 */
[----:B---3--:R-:W-:Y:S01]  /*53d0*/  FMNMX.FTZ R158, R20, R157, !PT ;  /* 0x0000009d149e7209 */ /* 0x008fe20007810000 */
[----:B------:R-:W-:-:S06]  /*53e0*/  FMUL.FTZ R157, R177, UR28 ;  /* 0x0000001cb19d7c20 */ /* 0x000fcc0008410000 */
[----:B------:R-:W3:Y:S01]  /*53f0*/  MUFU.TANH R23, R23 ;  /* 0x0000001700177308 */ /* 0x000ee20000002400 */
[----:B-1----:R-:W-:Y:S01]  /*5400*/  FMNMX.FTZ R159, R21, R158, !PT ;  /* 0x0000009e159f7209 */ /* 0x002fe20007810000 */
[----:B------:R-:W-:-:S06]  /*5410*/  FMUL.FTZ R158, R180, UR28 ;  /* 0x0000001cb49e7c20 */ /* 0x000fcc0008410000 */
[----:B------:R-:W1:Y:S01]  /*5420*/  MUFU.TANH R152, R152 ;  /* 0x0000009800987308 */ /* 0x000e620000002400 */
[----:B--2---:R-:W-:-:S07]  /*5430*/  FMNMX.FTZ R160, R22, R159, !PT ;  /* 0x0000009f16a07209 */ /* 0x004fce0007810000 */
[----:B------:R-:W2:Y:S01]  /*5440*/  MUFU.TANH R153, R153 ;  /* 0x0000009900997308 */ /* 0x000ea20000002400 */
[----:B---3--:R-:W-:-:S07]  /*5450*/  FMNMX.FTZ R159, R23, R160, !PT ;  /* 0x000000a0179f7209 */ /* 0x008fce0007810000 */
[----:B------:R-:W3:Y:S01]  /*5460*/  MUFU.TANH R154, R154 ;  /* 0x0000009a009a7308 */ /* 0x000ee20000002400 */
[----:B-1----:R-:W-:Y:S01]  /*5470*/  FMNMX.FTZ R160, R152, R159, !PT ;  /* 0x0000009f98a07209 */ /* 0x002fe20007810000 */
[----:B------:R-:W-:-:S06]  /*5480*/  FMUL.FTZ R159, R181, UR28 ;  /* 0x0000001cb59f7c20 */ /* 0x000fcc0008410000 */
[----:B------:R-:W1:Y:S01]  /*5490*/  MUFU.TANH R155, R155 ;  /* 0x0000009b009b7308 */ /* 0x000e620000002400 */
[----:B--2---:R-:W-:Y:S01]  /*54a0*/  FMNMX.FTZ R161, R153, R160, !PT ;  /* 0x000000a099a17209 */ /* 0x004fe20007810000 */
[----:B------:R-:W-:-:S06]  /*54b0*/  FMUL.FTZ R160, R162, UR28 ;  /* 0x0000001ca2a07c20 */ /* 0x000fcc0008410000 */
[----:B------:R-:W2:Y:S01]  /*54c0*/  MUFU.TANH R156, R156 ;  /* 0x0000009c009c7308 */ /* 0x000ea20000002400 */
[----:B---3--:R-:W-:-:S07]  /*54d0*/  FMNMX.FTZ R164, R154, R161, !PT ;  /* 0x000000a19aa47209 */ /* 0x008fce0007810000 */
[----:B------:R-:W3:Y:S01]  /*54e0*/  MUFU.TANH R157, R157 ;  /* 0x0000009d009d7308 */ /* 0x000ee20000002400 */
[----:B-1----:R-:W-:-:S07]  /*54f0*/  FMNMX.FTZ R161, R155, R164, !PT ;  /* 0x000000a49ba17209 */ /* 0x002fce0007810000 */
[----:B------:R-:W1:Y:S01]  /*5500*/  MUFU.TANH R158, R158 ;  /* 0x0000009e009e7308 */ /* 0x000e620000002400 */
[----:B--2---:R-:W-:Y:S01]  /*5510*/  FMNMX.FTZ R162, R156, R161, !PT ;  /* 0x000000a19ca27209 */ /* 0x004fe20007810000 */
[----:B------:R-:W-:-:S06]  /*5520*/  FMUL.FTZ R161, R163, UR28 ;  /* 0x0000001ca3a17c20 */ /* 0x000fcc0008410000 */
[----:B------:R-:W2:Y:S01]  /*5530*/  MUFU.TANH R159, R159 ;  /* 0x0000009f009f7308 */ /* 0x000ea20000002400 */
[----:B---3--:R-:W-:Y:S01]  /*5540*/  FMNMX.FTZ R163, R157, R162, !PT ;  /* 0x000000a29da37209 */ /* 0x008fe20007810000 */
[----:B------:R-:W-:Y:S01]  /*5550*/  FMUL.FTZ R162, R166, UR28 ;  /* 0x0000001ca6a27c20 */ /* 0x000fe20008410000 */
[----:B------:R-:W-:-:S05]  /*5560*/  FMUL.FTZ R166, R174, UR28 ;  /* 0x0000001caea67c20 */ /* 0x000fca0008410000 */
[----:B------:R-:W3:Y:S01]  /*5570*/  MUFU.TANH R13, R13 ;  /* 0x0000000d000d7308 */ /* 0x000ee20000002400 */
[----:B-1----:R-:W-:Y:S01]  /*5580*/  FMNMX.FTZ R164, R158, R163, !PT ;  /* 0x000000a39ea47209 */ /* 0x002fe20007810000 */
[----:B------:R-:W-:Y:S01]  /*5590*/  FMUL.FTZ R163, R167, UR28 ;  /* 0x0000001ca7a37c20 */ /* 0x000fe20008410000 */
[----:B------:R-:W-:-:S05]  /*55a0*/  FMUL.FTZ R167, R175, UR28 ;  /* 0x0000001cafa77c20 */ /* 0x000fca0008410000 */
[----:B------:R-:W1:Y:S01]  /*55b0*/  MUFU.TANH R12, R12 ;  /* 0x0000000c000c7308 */ /* 0x000e620000002400 */
[----:B--2---:R-:W-:Y:S01]  /*55c0*/  FMNMX.FTZ R168, R159, R164, !PT ;  /* 0x000000a49fa87209 */ /* 0x004fe20007810000 */
[----:B------:R-:W-:Y:S01]  /*55d0*/  FMUL.FTZ R164, R170, UR28 ;  /* 0x0000001caaa47c20 */ /* 0x000fe20008410000 */
[----:B------:R-:W-:-:S03]  /*55e0*/  FMUL.FTZ R170, R179, UR28 ;  /* 0x0000001cb3aa7c20 */ /* 0x000fc60008410000 */
[----:B------:R-:W2:Y:S02]  /*55f0*/  SHFL.BFLY PT, R169, R168, 0x2, 0x1f ;  /* 0x0c401f00a8a97f89 */ /* 0x000ea400000e0000 */
[----:B------:R-:W4:Y:S08]  /*5600*/  MUFU.TANH R14, R14 ;  /* 0x0000000e000e7308 */ /* 0x000f300000002400 */
[----:B------:R-:W5:Y:S08]  /*5610*/  MUFU.TANH R15, R15 ;  /* 0x0000000f000f7308 */ /* 0x000f700000002400 */
[----:B------:R-:W0:Y:S01]  /*5620*/  MUFU.TANH R160, R160 ;  /* 0x000000a000a07308 */ /* 0x000e220000002400 */
[----:B--2---:R-:W-:Y:S01]  /*5630*/  FMNMX.FTZ R171, R168, R169, !PT ;  /* 0x000000a9a8ab7209 */ /* 0x004fe20007810000 */
[----:B------:R-:W-:Y:S01]  /*5640*/  FMUL.FTZ R168, R178, UR28 ;  /* 0x0000001cb2a87c20 */ /* 0x000fe20008410000 */
[----:B---3--:R-:W-:-:S05]  /*5650*/  FMNMX.FTZ R169, R13, R2, !PT ;  /* 0x000000020da97209 */ /* 0x008fca0007810000 */
[----:B------:R-:W2:Y:S01]  /*5660*/  MUFU.TANH R161, R161 ;  /* 0x000000a100a17308 */ /* 0x000ea20000002400 */
[----:B------:R-:W3:Y:S01]  /*5670*/  SHFL.BFLY PT, R176, R171, 0x1, 0x1f ;  /* 0x0c201f00abb07f89 */ /* 0x000ee200000e0000 */
[----:B-1----:R-:W-:-:S04]  /*5680*/  FMNMX.FTZ R169, R12, R169, !PT ;  /* 0x000000a90ca97209 */ /* 0x002fc80007810000 */
[----:B----4-:R-:W-:Y:S02]  /*5690*/  FMNMX.FTZ R174, R14, R169, !PT ;  /* 0x000000a90eae7209 */ /* 0x010fe40007810000 */
[----:B------:R-:W1:Y:S02]  /*56a0*/  MUFU.TANH R162, R162 ;  /* 0x000000a200a27308 */ /* 0x000e640000002400 */
[----:B-----5:R-:W-:-:S04]  /*56b0*/  FMNMX.FTZ R169, R15, R174, !PT ;  /* 0x000000ae0fa97209 */ /* 0x020fc80007810000 */
[----:B0-----:R-:W-:Y:S02]  /*56c0*/  FMNMX.FTZ R174, R160, R169, !PT ;  /* 0x000000a9a0ae7209 */ /* 0x001fe40007810000 */
[----:B------:R-:W0:Y:S08]  /*56d0*/  MUFU.TANH R163, R163 ;  /* 0x000000a300a37308 */ /* 0x000e300000002400 */
[----:B------:R-:W4:Y:S01]  /*56e0*/  MUFU.TANH R164, R164 ;  /* 0x000000a400a47308 */ /* 0x000f220000002400 */
[----:B---3--:R-:W-:-:S02]  /*56f0*/  FMNMX.FTZ R169, R171, R176, !PT ;  /* 0x000000b0aba97209 */ /* 0x008fc40007810000 */
[----:B--2---:R-:W-:-:S03]  /*5700*/  FMNMX.FTZ R171, R161, R174, !PT ;  /* 0x000000aea1ab7209 */ /* 0x004fc60007810000 */
[C---:B------:R-:W-:Y:S02]  /*5710*/  FADD.FTZ R174, -R169.reuse, R0 ;  /* 0x00000000a9ae7221 */ /* 0x040fe40000010100 */
[----:B------:R-:W2:Y:S01]  /*5720*/  MUFU.TANH R165, R165 ;  /* 0x000000a500a57308 */ /* 0x000ea20000002400 */
[----:B-1----:R-:W-:Y:S01]  /*5730*/  FMNMX.FTZ R0, R162, R171, !PT ;  /* 0x000000aba2007209 */ /* 0x002fe20007810000 */
[----:B------:R-:W-:Y:S01]  /*5740*/  FMUL.FTZ R180, R169, UR7 ;  /* 0x00000007a9b47c20 */ /* 0x000fe20008410000 */
[----:B------:R-:W-:Y:S02]  /*5750*/  FMUL.FTZ R171, R174, UR7 ;  /* 0x00000007aeab7c20 */ /* 0x000fe40008410000 */
[----:B0-----:R-:W-:Y:S01]  /*5760*/  FMNMX.FTZ R175, R163, R0, !PT ;  /* 0x00000000a3af7209 */ /* 0x001fe20007810000 */
[--C-:B------:R-:W-:Y:S01]  /*5770*/  FFMA.FTZ R176, R17, UR7, -R180.reuse ;  /* 0x0000000711b07c23 */ /* 0x100fe200080108b4 */
[--C-:B------:R-:W-:Y:S01]  /*5780*/  FFMA.FTZ R19, R19, UR7, -R180.reuse ;  /* 0x0000000713137c23 */ /* 0x100fe200080108b4 */
[----:B------:R-:W0:Y:S01]  /*5790*/  MUFU.TANH R166, R166 ;  /* 0x000000a600a67308 */ /* 0x000e220000002400 */
[----:B----4-:R-:W-:Y:S01]  /*57a0*/  FMNMX.FTZ R0, R164, R175, !PT ;  /* 0x000000afa4007209 */ /* 0x010fe20007810000 */
[--C-:B------:R-:W-:Y:S01]  /*57b0*/  FFMA.FTZ R21, R21, UR7, -R180.reuse ;  /* 0x0000000715157c23 */ /* 0x100fe200080108b4 */
[----:B------:R-:W-:Y:S01]  /*57c0*/  FFMA.FTZ R179, R155, UR7, -R180 ;  /* 0x000000079bb37c23 */ /* 0x000fe200080108b4 */
[----:B------:R-:W-:-:S02]  /*57d0*/  IMAD.U32 R155, RZ, RZ, UR5 ;  /* 0x00000005ff9b7e24 */ /* 0x000fc4000f8e00ff */
[--C-:B------:R-:W-:Y:S01]  /*57e0*/  FFMA.FTZ R181, R157, UR7, -R180.reuse ;  /* 0x000000079db57c23 */ /* 0x100fe200080108b4 */
[--C-:B------:R-:W-:Y:S01]  /*57f0*/  FFMA.FTZ R178, R158, UR7, -R180.reuse ;  /* 0x000000079eb27c23 */ /* 0x100fe200080108b4 */
[--C-:B------:R-:W-:Y:S01]  /*5800*/  FFMA.FTZ R23, R23, UR7, -R180.reuse ;  /* 0x0000000717177c23 */ /* 0x100fe200080108b4 */
[----:B------:R-:W1:Y:S01]  /*5810*/  MUFU.TANH R167, R167 ;  /* 0x000000a700a77308 */ /* 0x000e620000002400 */
[----:B--2---:R-:W-:Y:S01]  /*5820*/  FMNMX.FTZ R17, R165, R0, !PT ;  /* 0x00000000a5117209 */ /* 0x004fe20007810000 */
[----:B------:R-:W-:-:S06]  /*5830*/  FFMA.FTZ R183, R159, UR7, -R180 ;  /* 0x000000079fb77c23 */ /* 0x000fcc00080108b4 */
[----:B------:R-:W2:Y:S01]  /*5840*/  MUFU.TANH R168, R168 ;  /* 0x000000a800a87308 */ /* 0x000ea20000002400 */
[----:B0-----:R-:W-:Y:S01]  /*5850*/  FMNMX.FTZ R174, R166, R17, !PT ;  /* 0x00000011a6ae7209 */ /* 0x001fe20007810000 */
[--C-:B------:R-:W-:Y:S01]  /*5860*/  FFMA.FTZ R17, R16, UR7, -R180.reuse ;  /* 0x0000000710117c23 */ /* 0x100fe200080108b4 */
[----:B------:R-:W-:-:S05]  /*5870*/  FFMA.FTZ R16, R18, UR7, -R180 ;  /* 0x0000000712107c23 */ /* 0x000fca00080108b4 */
[----:B------:R-:W0:Y:S01]  /*5880*/  MUFU.TANH R170, R170 ;  /* 0x000000aa00aa7308 */ /* 0x000e220000002400 */
[----:B-1----:R-:W-:-:S07]  /*5890*/  FMNMX.FTZ R175, R167, R174, !PT ;  /* 0x000000aea7af7209 */ /* 0x002fce0007810000 */
[----:B------:R-:W1:Y:S01]  /*58a0*/  MUFU.TANH R172, R172 ;  /* 0x000000ac00ac7308 */ /* 0x000e620000002400 */
[----:B--2---:R-:W-:-:S07]  /*58b0*/  FMNMX.FTZ R175, R168, R175, !PT ;  /* 0x000000afa8af7209 */ /* 0x004fce0007810000 */
[----:B------:R-:W2:Y:S01]  /*58c0*/  MUFU.TANH R173, R173 ;  /* 0x000000ad00ad7308 */ /* 0x000ea20000002400 */
[----:B0-----:R-:W-:-:S07]  /*58d0*/  FMNMX.FTZ R175, R170, R175, !PT ;  /* 0x000000afaaaf7209 */ /* 0x001fce0007810000 */
[----:B------:R-:W0:Y:S01]  /*58e0*/  MUFU.EX2 R171, R171 ;  /* 0x000000ab00ab7308 */ /* 0x000e220000000800 */
[----:B-1----:R-:W-:-:S07]  /*58f0*/  FMNMX.FTZ R18, R172, R175, !PT ;  /* 0x000000afac127209 */ /* 0x002fce0007810000 */
[----:B------:R1:W3:Y:S01]  /*5900*/  MUFU.EX2 R0, R176 ;  /* 0x000000b000007308 */ /* 0x0002e20000000800 */
[----:B--2---:R-:W-:Y:S01]  /*5910*/  FMNMX.FTZ R174, R173, R18, !PT ;  /* 0x00000012adae7209 */ /* 0x004fe20007810000 */
[--C-:B------:R-:W-:Y:S01]  /*5920*/  FFMA.FTZ R18, R20, UR7, -R180.reuse ;  /* 0x0000000714127c23 */ /* 0x100fe200080108b4 */
[--C-:B------:R-:W-:Y:S01]  /*5930*/  FFMA.FTZ R20, R22, UR7, -R180.reuse ;  /* 0x0000000716147c23 */ /* 0x100fe200080108b4 */
[--C-:B------:R-:W-:Y:S02]  /*5940*/  FFMA.FTZ R22, R152, UR7, -R180.reuse ;  /* 0x0000000798167c23 */ /* 0x100fe400080108b4 */
[----:B------:R-:W2:Y:S02]  /*5950*/  SHFL.BFLY PT, R175, R174, 0x2, 0x1f ;  /* 0x0c401f00aeaf7f89 */ /* 0x000ea400000e0000 */
[----:B------:R-:W-:Y:S01]  /*5960*/  MUFU.EX2 R17, R17 ;  /* 0x0000001100117308 */ /* 0x000fe20000000800 */
[----:B-1----:R-:W-:Y:S01]  /*5970*/  FFMA.FTZ R176, R156, UR7, -R180 ;  /* 0x000000079cb07c23 */ /* 0x002fe200080108b4 */
[-C--:B0-----:R-:W-:Y:S01]  /*5980*/  FMUL.FTZ R24, R24, R171.reuse ;  /* 0x000000ab18187220 */ /* 0x081fe20000410000 */
[-C--:B------:R-:W-:Y:S01]  /*5990*/  FMUL.FTZ R25, R25, R171.reuse ;  /* 0x000000ab19197220 */ /* 0x080fe20000410000 */
[-C--:B------:R-:W-:Y:S01]  /*59a0*/  FMUL.FTZ R28, R28, R171.reuse ;  /* 0x000000ab1c1c7220 */ /* 0x080fe20000410000 */
[-C--:B------:R-:W-:Y:S01]  /*59b0*/  FMUL.FTZ R29, R29, R171.reuse ;  /* 0x000000ab1d1d7220 */ /* 0x080fe20000410000 */
[-C--:B------:R-:W-:Y:S01]  /*59c0*/  FMUL.FTZ R32, R32, R171.reuse ;  /* 0x000000ab20207220 */ /* 0x080fe20000410000 */
[-C--:B------:R-:W-:Y:S01]  /*59d0*/  FMUL.FTZ R33, R33, R171.reuse ;  /* 0x000000ab21217220 */ /* 0x080fe20000410000 */
[----:B------:R-:W-:Y:S01]  /*59e0*/  MUFU.EX2 R16, R16 ;  /* 0x0000001000107308 */ /* 0x000fe20000000800 */
[----:B---3--:R-:W-:Y:S01]  /*59f0*/  FFMA.FTZ R10, R171, R10, R0 ;  /* 0x0000000aab0a7223 */ /* 0x008fe20000010000 */
[-C--:B------:R-:W-:Y:S01]  /*5a00*/  FMUL.FTZ R36, R36, R171.reuse ;  /* 0x000000ab24247220 */ /* 0x080fe20000410000 */
[-C--:B------:R-:W-:Y:S01]  /*5a10*/  FMUL.FTZ R37, R37, R171.reuse ;  /* 0x000000ab25257220 */ /* 0x080fe20000410000 */
[-C--:B------:R-:W-:Y:S01]  /*5a20*/  FMUL.FTZ R40, R40, R171.reuse ;  /* 0x000000ab28287220 */ /* 0x080fe20000410000 */
[-C--:B------:R-:W-:Y:S01]  /*5a30*/  FMUL.FTZ R41, R41, R171.reuse ;  /* 0x000000ab29297220 */ /* 0x080fe20000410000 */
[-C--:B------:R-:W-:Y:S01]  /*5a40*/  FMUL.FTZ R44, R44, R171.reuse ;  /* 0x000000ab2c2c7220 */ /* 0x080fe20000410000 */
[-C--:B------:R-:W-:Y:S01]  /*5a50*/  FMUL.FTZ R45, R45, R171.reuse ;  /* 0x000000ab2d2d7220 */ /* 0x080fe20000410000 */
[----:B------:R-:W-:Y:S01]  /*5a60*/  MUFU.EX2 R19, R19 ;  /* 0x0000001300137308 */ /* 0x000fe20000000800 */
[-C--:B------:R-:W-:Y:S01]  /*5a70*/  FMUL.FTZ R48, R48, R171.reuse ;  /* 0x000000ab30307220 */ /* 0x080fe20000410000 */
[-C--:B------:R-:W-:Y:S01]  /*5a80*/  FMUL.FTZ R49, R49, R171.reuse ;  /* 0x000000ab31317220 */ /* 0x080fe20000410000 */
[-C--:B------:R-:W-:Y:S01]  /*5a90*/  FMUL.FTZ R52, R52, R171.reuse ;  /* 0x000000ab34347220 */ /* 0x080fe20000410000 */
[-C--:B------:R-:W-:Y:S01]  /*5aa0*/  FMUL.FTZ R53, R53, R171.reuse ;  /* 0x000000ab35357220 */ /* 0x080fe20000410000 */
[----:B------:R-:W-:Y:S01]  /*5ab0*/  FMUL.FTZ R56, R56, R171 ;  /* 0x000000ab38387220 */ /* 0x000fe20000410000 */
[----:B--2---:R-:W-:Y:S01]  /*5ac0*/  FMNMX.FTZ R152, R174, R175, !PT ;  /* 0x000000afae987209 */ /* 0x004fe20007810000 */
[--C-:B------:R-:W-:Y:S01]  /*5ad0*/  FFMA.FTZ R175, R153, UR7, -R180.reuse ;  /* 0x0000000799af7c23 */ /* 0x100fe200080108b4 */
[----:B------:R-:W-:Y:S01]  /*5ae0*/  MUFU.EX2 R18, R18 ;  /* 0x0000001200127308 */ /* 0x000fe20000000800 */
[----:B------:R-:W-:Y:S01]  /*5af0*/  FFMA.FTZ R174, R154, UR7, -R180 ;  /* 0x000000079aae7c23 */ /* 0x000fe200080108b4 */
[-C--:B------:R-:W-:Y:S01]  /*5b00*/  FMUL.FTZ R57, R57, R171.reuse ;  /* 0x000000ab39397220 */ /* 0x080fe20000410000 */
[----:B------:R-:W0:Y:S01]  /*5b10*/  SHFL.BFLY PT, R177, R152, 0x1, 0x1f ;  /* 0x0c201f0098b17f89 */ /* 0x000e2200000e0000 */
        /* <DEDUP_REMOVED lines=22> */
[----:B------:R-:W-:Y:S01]  /*5c80*/  FMUL.FTZ R97, R97, R171 ;  /* 0x000000ab61617220 */ /* 0x000fe20000410000 */
[----:B0-----:R-:W-:Y:S01]  /*5c90*/  FMNMX.FTZ R177, R152, R177, !PT ;  /* 0x000000b198b17209 */ /* 0x001fe20007810000 */
[-C--:B------:R-:W-:Y:S01]  /*5ca0*/  FMUL.FTZ R100, R100, R171.reuse ;  /* 0x000000ab64647220 */ /* 0x080fe20000410000 */
[-C--:B------:R-:W-:Y:S01]  /*5cb0*/  FMUL.FTZ R101, R101, R171.reuse ;  /* 0x000000ab65657220 */ /* 0x080fe20000410000 */
[-C--:B------:R-:W-:Y:S01]  /*5cc0*/  FMUL.FTZ R104, R104, R171.reuse ;  /* 0x000000ab68687220 */ /* 0x080fe20000410000 */
[-C--:B------:R-:W-:Y:S01]  /*5cd0*/  FMUL.FTZ R105, R105, R171.reuse ;  /* 0x000000ab69697220 */ /* 0x080fe20000410000 */
[C---:B------:R-:W-:Y:S01]  /*5ce0*/  FADD.FTZ R2, -R177.reuse, R2 ;  /* 0x00000002b1027221 */ /* 0x040fe20000010100 */
[----:B------:R-:W-:Y:S01]  /*5cf0*/  FMUL.FTZ R153, R177, UR7 ;  /* 0x00000007b1997c20 */ /* 0x000fe20008410000 */
[----:B------:R-:W-:Y:S01]  /*5d00*/  MUFU.EX2 R22, R22 ;  /* 0x0000001600167308 */ /* 0x000fe20000000800 */
[-C--:B------:R-:W-:Y:S01]  /*5d10*/  FMUL.FTZ R108, R108, R171.reuse ;  /* 0x000000ab6c6c7220 */ /* 0x080fe20000410000 */
[----:B------:R-:W-:Y:S01]  /*5d20*/  FMUL.FTZ R2, R2, UR7 ;  /* 0x0000000702027c20 */ /* 0x000fe20008410000 */
[--C-:B------:R-:W-:Y:S01]  /*5d30*/  FFMA.FTZ R13, R13, UR7, -R153.reuse ;  /* 0x000000070d0d7c23 */ /* 0x100fe20008010899 */
[--C-:B------:R-:W-:Y:S01]  /*5d40*/  FFMA.FTZ R12, R12, UR7, -R153.reuse ;  /* 0x000000070c0c7c23 */ /* 0x100fe20008010899 */
[--C-:B------:R-:W-:Y:S01]  /*5d50*/  FFMA.FTZ R14, R14, UR7, -R153.reuse ;  /* 0x000000070e0e7c23 */ /* 0x100fe20008010899 */
[--C-:B------:R-:W-:Y:S01]  /*5d60*/  FFMA.FTZ R15, R15, UR7, -R153.reuse ;  /* 0x000000070f0f7c23 */ /* 0x100fe20008010899 */
[--C-:B------:R-:W-:Y:S01]  /*5d70*/  FFMA.FTZ R160, R160, UR7, -R153.reuse ;  /* 0x00000007a0a07c23 */ /* 0x100fe20008010899 */
[----:B------:R-:W-:Y:S01]  /*5d80*/  MUFU.EX2 R2, R2 ;  /* 0x0000000200027308 */ /* 0x000fe20000000800 */
[--C-:B------:R-:W-:Y:S01]  /*5d90*/  FFMA.FTZ R161, R161, UR7, -R153.reuse ;  /* 0x00000007a1a17c23 */ /* 0x100fe20008010899 */
[--C-:B------:R-:W-:Y:S01]  /*5da0*/  FFMA.FTZ R162, R162, UR7, -R153.reuse ;  /* 0x00000007a2a27c23 */ /* 0x100fe20008010899 */
[--C-:B------:R-:W-:Y:S01]  /*5db0*/  FFMA.FTZ R163, R163, UR7, -R153.reuse ;  /* 0x00000007a3a37c23 */ /* 0x100fe20008010899 */
[--C-:B------:R-:W-:Y:S01]  /*5dc0*/  FFMA.FTZ R164, R164, UR7, -R153.reuse ;  /* 0x00000007a4a47c23 */ /* 0x100fe20008010899 */
[--C-:B------:R-:W-:Y:S01]  /*5dd0*/  FFMA.FTZ R165, R165, UR7, -R153.reuse ;  /* 0x00000007a5a57c23 */ /* 0x100fe20008010899 */
[--C-:B------:R-:W-:Y:S01]  /*5de0*/  FFMA.FTZ R166, R166, UR7, -R153.reuse ;  /* 0x00000007a6a67c23 */ /* 0x100fe20008010899 */
[--C-:B------:R-:W-:Y:S01]  /*5df0*/  FFMA.FTZ R167, R167, UR7, -R153.reuse ;  /* 0x00000007a7a77c23 */ /* 0x100fe20008010899 */
[----:B------:R-:W0:Y:S01]  /*5e00*/  MUFU.EX2 R13, R13 ;  /* 0x0000000d000d7308 */ /* 0x000e220000000800 */
[--C-:B------:R-:W-:Y:S01]  /*5e10*/  FFMA.FTZ R168, R168, UR7, -R153.reuse ;  /* 0x00000007a8a87c23 */ /* 0x100fe20008010899 */
[--C-:B------:R-:W-:Y:S01]  /*5e20*/  FFMA.FTZ R170, R170, UR7, -R153.reuse ;  /* 0x00000007aaaa7c23 */ /* 0x100fe20008010899 */
[--C-:B------:R-:W-:Y:S01]  /*5e30*/  FFMA.FTZ R172, R172, UR7, -R153.reuse ;  /* 0x00000007acac7c23 */ /* 0x100fe20008010899 */
[----:B------:R-:W-:Y:S01]  /*5e40*/  FFMA.FTZ R173, R173, UR7, -R153 ;  /* 0x00000007adad7c23 */ /* 0x000fe20008010899 */
[-C--:B------:R-:W-:Y:S01]  /*5e50*/  FMUL.FTZ R109, R109, R171.reuse ;  /* 0x000000ab6d6d7220 */ /* 0x080fe20000410000 */
[-C--:B------:R-:W-:Y:S01]  /*5e60*/  FMUL.FTZ R112, R112, R171.reuse ;  /* 0x000000ab70707220 */ /* 0x080fe20000410000 */
[-C--:B------:R-:W-:Y:S01]  /*5e70*/  FMUL.FTZ R113, R113, R171.reuse ;  /* 0x000000ab71717220 */ /* 0x080fe20000410000 */
[----:B------:R1:W2:Y:S01]  /*5e80*/  MUFU.EX2 R156, R12 ;  /* 0x0000000c009c7308 */ /* 0x0002a20000000800 */
[-C--:B------:R-:W-:Y:S01]  /*5e90*/  FMUL.FTZ R116, R116, R171.reuse ;  /* 0x000000ab74747220 */ /* 0x080fe20000410000 */
[-C--:B------:R-:W-:Y:S01]  /*5ea0*/  FMUL.FTZ R117, R117, R171.reuse ;  /* 0x000000ab75757220 */ /* 0x080fe20000410000 */
[-C--:B------:R-:W-:Y:S01]  /*5eb0*/  FMUL.FTZ R120, R120, R171.reuse ;  /* 0x000000ab78787220 */ /* 0x080fe20000410000 */
[-C--:B------:R-:W-:Y:S01]  /*5ec0*/  FMUL.FTZ R121, R121, R171.reuse ;  /* 0x000000ab79797220 */ /* 0x080fe20000410000 */
[-C--:B------:R-:W-:Y:S01]  /*5ed0*/  FMUL.FTZ R124, R124, R171.reuse ;  /* 0x000000ab7c7c7220 */ /* 0x080fe20000410000 */
[-C--:B------:R-:W-:Y:S01]  /*5ee0*/  FMUL.FTZ R125, R125, R171.reuse ;  /* 0x000000ab7d7d7220 */ /* 0x080fe20000410000 */
[----:B------:R-:W-:Y:S01]  /*5ef0*/  FMUL.FTZ R128, R128, R171 ;  /* 0x000000ab80807220 */ /* 0x000fe20000410000 */
[----:B------:R-:W3:Y:S01]  /*5f00*/  MUFU.EX2 R14, R14 ;  /* 0x0000000e000e7308 */ /* 0x000ee20000000800 */
[----:B0-----:R-:W-:Y:S01]  /*5f10*/  FFMA.FTZ R9, R2, R9, R13 ;  /* 0x0000000902097223 */ /* 0x001fe2000001000d */
[----:B-1----:R-:W-:-:S02]  /*5f20*/  @!P2 IMAD R12, R155, 0x40, R4 ;  /* 0x000000409b0ca824 */ /* 0x002fc400078e0204 */
[----:B------:R-:W-:Y:S01]  /*5f30*/  FADD.FTZ R155, R17, R10 ;  /* 0x0000000a119b7221 */ /* 0x000fe20000010000 */
[-C--:B------:R-:W-:Y:S01]  /*5f40*/  FMUL.FTZ R129, R129, R171.reuse ;  /* 0x000000ab81817220 */ /* 0x080fe20000410000 */
[-C--:B------:R-:W-:Y:S01]  /*5f50*/  FMUL.FTZ R132, R132, R171.reuse ;  /* 0x000000ab84847220 */ /* 0x080fe20000410000 */
[-C--:B------:R-:W-:Y:S01]  /*5f60*/  FMUL.FTZ R133, R133, R171.reuse ;  /* 0x000000ab85857220 */ /* 0x080fe20000410000 */
[----:B------:R-:W-:Y:S01]  /*5f70*/  FADD.FTZ R10, R16, R155 ;  /* 0x0000009b100a7221 */ /* 0x000fe20000010000 */
[----:B------:R-:W0:Y:S01]  /*5f80*/  MUFU.EX2 R15, R15 ;  /* 0x0000000f000f7308 */ /* 0x000e220000000800 */
[----:B--2---:R-:W-:Y:S01]  /*5f90*/  FADD.FTZ R9, R156, R9 ;  /* 0x000000099c097221 */ /* 0x004fe20000010000 */
[----:B------:R-:W-:Y:S01]  /*5fa0*/  @!P2 LEA R12, R12, UR41, 0x2 ;  /* 0x000000290c0cac11 */ /* 0x000fe2000f8e10ff */
[-C--:B------:R-:W-:Y:S01]  /*5fb0*/  FMUL.FTZ R136, R136, R171.reuse ;  /* 0x000000ab88887220 */ /* 0x080fe20000410000 */
[-C--:B------:R-:W-:Y:S01]  /*5fc0*/  FMUL.FTZ R137, R137, R171.reuse ;  /* 0x000000ab89897220 */ /* 0x080fe20000410000 */
[-C--:B------:R-:W-:Y:S01]  /*5fd0*/  FMUL.FTZ R140, R140, R171.reuse ;  /* 0x000000ab8c8c7220 */ /* 0x080fe20000410000 */
[-C--:B------:R-:W-:Y:S01]  /*5fe0*/  FMUL.FTZ R141, R141, R171.reuse ;  /* 0x000000ab8d8d7220 */ /* 0x080fe20000410000 */
[----:B------:R-:W-:Y:S01]  /*5ff0*/  @!P2 STS [R12+0x28800], R171 ;  /* 0x028800ab0c00a388 */ /* 0x000fe20000000800 */
[----:B------:R-:W1:Y:S01]  /*6000*/  MUFU.EX2 R157, R160 ;  /* 0x000000a0009d7308 */ /* 0x000e620000000800 */
[----:B---3--:R-:W-:Y:S01]  /*6010*/  FADD.FTZ R152, R14, R9 ;  /* 0x000000090e987221 */ /* 0x008fe20000010000 */
[----:B------:R-:W-:Y:S01]  /*6020*/  FADD.FTZ R9, R19, R10 ;  /* 0x0000000a13097221 */ /* 0x000fe20000010000 */
[----:B------:R2:W-:Y:S01]  /*6030*/  @!P2 STS [R12+0x28820], R2 ;  /* 0x028820020c00a388 */ /* 0x0005e20000000800 */
[-C--:B------:R-:W-:Y:S01]  /*6040*/  FMUL.FTZ R144, R144, R171.reuse ;  /* 0x000000ab90907220 */ /* 0x080fe20000410000 */
[-C--:B------:R-:W-:Y:S01]  /*6050*/  FMUL.FTZ R145, R145, R171.reuse ;  /* 0x000000ab91917220 */ /* 0x080fe20000410000 */
[----:B------:R-:W-:Y:S01]  /*6060*/  FADD.FTZ R154, R18, R9 ;  /* 0x00000009129a7221 */ /* 0x000fe20000010000 */
[-C--:B------:R-:W-:Y:S01]  /*6070*/  FMUL.FTZ R148, R148, R171.reuse ;  /* 0x000000ab94947220 */ /* 0x080fe20000410000 */
[----:B------:R-:W3:Y:S01]  /*6080*/  MUFU.EX2 R158, R161 ;  /* 0x000000a1009e7308 */ /* 0x000ee20000000800 */
[----:B0-----:R-:W-:Y:S01]  /*6090*/  FADD.FTZ R152, R15, R152 ;  /* 0x000000980f987221 */ /* 0x001fe20000010000 */
[----:B------:R-:W-:Y:S01]  /*60a0*/  FADD.FTZ R153, R21, R154 ;  /* 0x0000009a15997221 */ /* 0x000fe20000010000 */
[----:B------:R-:W-:Y:S01]  /*60b0*/  F2FP.BF16.F32.PACK_AB R155, R15, R14 ;  /* 0x0000000e0f9b723e */ /* 0x000fe200000010ff */
[----:B------:R-:W-:Y:S01]  /*60c0*/  FMUL.FTZ R149, R149, R171 ;  /* 0x000000ab95957220 */ /* 0x000fe20000410000 */
[----:B------:R-:W-:Y:S01]  /*60d0*/  FMUL.FTZ R26, R26, R2 ;  /* 0x000000021a1a7220 */ /* 0x000fe20000410000 */
[----:B------:R-:W-:Y:S01]  /*60e0*/  FADD.FTZ R154, R20, R153 ;  /* 0x00000099149a7221 */ /* 0x000fe20000010000 */
[----:B------:R-:W-:Y:S01]  /*60f0*/  F2FP.BF16.F32.PACK_AB R153, R156, R13 ;  /* 0x0000000d9c99723e */ /* 0x000fe200000010ff */
[----:B------:R-:W0:Y:S01]  /*6100*/  MUFU.EX2 R159, R162 ;  /* 0x000000a2009f7308 */ /* 0x000e220000000800 */
[----:B-1----:R-:W-:Y:S01]  /*6110*/  FADD.FTZ R9, R157, R152 ;  /* 0x000000989d097221 */ /* 0x002fe20000010000 */
[----:B------:R-:W-:Y:S01]  /*6120*/  F2FP.BF16.F32.PACK_AB R156, R21, R18 ;  /* 0x00000012159c723e */ /* 0x000fe200000010ff */
[-C--:B------:R-:W-:Y:S01]  /*6130*/  FMUL.FTZ R27, R27, R2.reuse ;  /* 0x000000021b1b7220 */ /* 0x080fe20000410000 */
[-C--:B------:R-:W-:Y:S01]  /*6140*/  FMUL.FTZ R30, R30, R2.reuse ;  /* 0x000000021e1e7220 */ /* 0x080fe20000410000 */
[-C--:B------:R-:W-:Y:S01]  /*6150*/  FMUL.FTZ R31, R31, R2.reuse ;  /* 0x000000021f1f7220 */ /* 0x080fe20000410000 */
[-C--:B------:R-:W-:Y:S01]  /*6160*/  FMUL.FTZ R34, R34, R2.reuse ;  /* 0x0000000222227220 */ /* 0x080fe20000410000 */
[-C--:B------:R-:W-:Y:S01]  /*6170*/  FMUL.FTZ R35, R35, R2.reuse ;  /* 0x0000000223237220 */ /* 0x080fe20000410000 */
[----:B------:R-:W1:Y:S01]  /*6180*/  MUFU.EX2 R180, R163 ;  /* 0x000000a300b47308 */ /* 0x000e620000000800 */
[C---:B---3--:R-:W-:Y:S01]  /*6190*/  FADD.FTZ R152, R158.reuse, R9 ;  /* 0x000000099e987221 */ /* 0x048fe20000010000 */
[----:B------:R-:W-:Y:S01]  /*61a0*/  F2FP.BF16.F32.PACK_AB R157, R158, R157 ;  /* 0x0000009d9e9d723e */ /* 0x000fe200000010ff */
[----:B------:R-:W-:Y:S01]  /*61b0*/  FMUL.FTZ R38, R38, R2 ;  /* 0x0000000226267220 */ /* 0x000fe20000410000 */
[----:B------:R-:W-:Y:S01]  /*61c0*/  F2FP.BF16.F32.PACK_AB R158, R23, R20 ;  /* 0x00000014179e723e */ /* 0x000fe200000010ff */
[-C--:B------:R-:W-:Y:S01]  /*61d0*/  FMUL.FTZ R39, R39, R2.reuse ;  /* 0x0000000227277220 */ /* 0x080fe20000410000 */
[-C--:B------:R-:W-:Y:S01]  /*61e0*/  FMUL.FTZ R42, R42, R2.reuse ;  /* 0x000000022a2a7220 */ /* 0x080fe20000410000 */
[----:B------:R-:W-:Y:S01]  /*61f0*/  FMUL.FTZ R43, R43, R2 ;  /* 0x000000022b2b7220 */ /* 0x000fe20000410000 */
[----:B------:R-:W3:Y:S01]  /*6200*/  MUFU.EX2 R164, R164 ;  /* 0x000000a400a47308 */ /* 0x000ee20000000800 */
[----:B0-----:R-:W-:Y:S01]  /*6210*/  FADD.FTZ R9, R159, R152 ;  /* 0x000000989f097221 */ /* 0x001fe20000010000 */
[----:B------:R-:W-:Y:S01]  /*6220*/  F2FP.BF16.F32.PACK_AB R152, R17, R0 ;  /* 0x000000001198723e */ /* 0x000fe200000010ff */
[----:B------:R-:W-:Y:S01]  /*6230*/  FADD.FTZ R17, R23, R154 ;  /* 0x0000009a17117221 */ /* 0x000fe20000010000 */
[----:B------:R-:W-:Y:S01]  /*6240*/  F2FP.BF16.F32.PACK_AB R154, R19, R16 ;  /* 0x00000010139a723e */ /* 0x000fe200000010ff */
[----:B------:R-:W-:Y:S01]  /*6250*/  BAR.SYNC.DEFER_BLOCKING 0xf, 0x100 ;  /* 0x03c4000000007b1d */ /* 0x000fe20000010000 */
[-C--:B------:R-:W-:Y:S01]  /*6260*/  FMUL.FTZ R46, R46, R2.reuse ;  /* 0x000000022e2e7220 */ /* 0x080fe20000410000 */
[----:B------:R-:W-:Y:S01]  /*6270*/  FADD.FTZ R0, R22, R17 ;  /* 0x0000001116007221 */ /* 0x000fe20000010000 */
[-C--:B------:R-:W-:Y:S01]  /*6280*/  FMUL.FTZ R47, R47, R2.reuse ;  /* 0x000000022f2f7220 */ /* 0x080fe20000410000 */
[C---:B-1----:R-:W-:Y:S01]  /*6290*/  FADD.FTZ R9, R180.reuse, R9 ;  /* 0x00000009b4097221 */ /* 0x042fe20000010000 */
[----:B------:R-:W-:Y:S01]  /*62a0*/  F2FP.BF16.F32.PACK_AB R159, R180, R159 ;  /* 0x0000009fb49f723e */ /* 0x000fe200000010ff */
[----:B------:R-:W0:Y:S01]  /*62b0*/  MUFU.EX2 R175, R175 ;  /* 0x000000af00af7308 */ /* 0x000e220000000800 */
[-C--:B------:R-:W-:Y:S01]  /*62c0*/  FMUL.FTZ R50, R50, R2.reuse ;  /* 0x0000000232327220 */ /* 0x080fe20000410000 */
[-C--:B------:R-:W-:Y:S01]  /*62d0*/  FMUL.FTZ R51, R51, R2.reuse ;  /* 0x0000000233337220 */ /* 0x080fe20000410000 */
[-C--:B------:R-:W-:Y:S01]  /*62e0*/  FMUL.FTZ R54, R54, R2.reuse ;  /* 0x0000000236367220 */ /* 0x080fe20000410000 */
[-C--:B------:R-:W-:Y:S01]  /*62f0*/  FMUL.FTZ R55, R55, R2.reuse ;  /* 0x0000000237377220 */ /* 0x080fe20000410000 */
[-C--:B------:R-:W-:Y:S01]  /*6300*/  FMUL.FTZ R58, R58, R2.reuse ;  /* 0x000000023a3a7220 */ /* 0x080fe20000410000 */
[----:B---3--:R-:W-:Y:S01]  /*6310*/  FADD.FTZ R16, R164, R9 ;  /* 0x00000009a4107221 */ /* 0x008fe20000010000 */
[-C--:B------:R-:W-:Y:S01]  /*6320*/  FMUL.FTZ R59, R59, R2.reuse ;  /* 0x000000023b3b7220 */ /* 0x080fe20000410000 */
[----:B------:R-:W1:Y:S01]  /*6330*/  MUFU.EX2 R174, R174 ;  /* 0x000000ae00ae7308 */ /* 0x000e620000000800 */
        /* <DEDUP_REMOVED lines=8> */
[C---:B0-----:R-:W-:Y:S01]  /*63c0*/  FADD.FTZ R9, R175.reuse, R0 ;  /* 0x00000000af097221 */ /* 0x041fe20000010000 */
[----:B------:R-:W-:Y:S01]  /*63d0*/  F2FP.BF16.F32.PACK_AB R160, R175, R22 ;  /* 0x00000016afa0723e */ /* 0x000fe200000010ff */
[----:B------:R0:W-:Y:S01]  /*63e0*/  STSM.16.M88.4 [R5+0x26800], R152 ;  /* 0x0268009805007844 */ /* 0x0001e20000000200 */
[-C--:B------:R-:W-:Y:S01]  /*63f0*/  FMUL.FTZ R75, R75, R2.reuse ;  /* 0x000000024b4b7220 */ /* 0x080fe20000410000 */
[-C--:B------:R-:W-:Y:S01]  /*6400*/  FMUL.FTZ R78, R78, R2.reuse ;  /* 0x000000024e4e7220 */ /* 0x080fe20000410000 */
[-C--:B------:R-:W-:Y:S01]  /*6410*/  FMUL.FTZ R79, R79, R2.reuse ;  /* 0x000000024f4f7220 */ /* 0x080fe20000410000 */
[----:B------:R0:W-:Y:S01]  /*6420*/  STSM.16.M88.4 [R6], R156 ;  /* 0x0000009c06007844 */ /* 0x0001e20000000200 */
[----:B------:R-:W4:Y:S01]  /*6430*/  MUFU.EX2 R179, R179 ;  /* 0x000000b300b37308 */ /* 0x000f220000000800 */
[----:B-1----:R-:W-:Y:S01]  /*6440*/  FADD.FTZ R0, R174, R9 ;  /* 0x00000009ae007221 */ /* 0x002fe20000010000 */
[-C--:B------:R-:W-:Y:S01]  /*6450*/  FMUL.FTZ R82, R82, R2.reuse ;  /* 0x0000000252527220 */ /* 0x080fe20000410000 */
[-C--:B------:R-:W-:Y:S01]  /*6460*/  FMUL.FTZ R83, R83, R2.reuse ;  /* 0x0000000253537220 */ /* 0x080fe20000410000 */
[-C--:B------:R-:W-:Y:S01]  /*6470*/  FMUL.FTZ R86, R86, R2.reuse ;  /* 0x0000000256567220 */ /* 0x080fe20000410000 */
[-C--:B------:R-:W-:Y:S01]  /*6480*/  FMUL.FTZ R87, R87, R2.reuse ;  /* 0x0000000257577220 */ /* 0x080fe20000410000 */
[-C--:B------:R-:W-:Y:S01]  /*6490*/  FMUL.FTZ R90, R90, R2.reuse ;  /* 0x000000025a5a7220 */ /* 0x080fe20000410000 */
[----:B------:R-:W-:Y:S01]  /*64a0*/  FMUL.FTZ R91, R91, R2 ;  /* 0x000000025b5b7220 */ /* 0x000fe20000410000 */
[----:B------:R-:W1:Y:S01]  /*64b0*/  MUFU.EX2 R163, R166 ;  /* 0x000000a600a37308 */ /* 0x000e620000000800 */
[C---:B---3--:R-:W-:Y:S01]  /*64c0*/  FADD.FTZ R16, R161.reuse, R16 ;  /* 0x00000010a1107221 */ /* 0x048fe20000010000 */
[----:B------:R-:W-:Y:S01]  /*64d0*/  F2FP.BF16.F32.PACK_AB R161, R161, R164 ;  /* 0x000000a4a1a1723e */ /* 0x000fe200000010ff */
[-C--:B------:R-:W-:Y:S01]  /*64e0*/  FMUL.FTZ R94, R94, R2.reuse ;  /* 0x000000025e5e7220 */ /* 0x080fe20000410000 */
[-C--:B------:R-:W-:Y:S01]  /*64f0*/  FMUL.FTZ R95, R95, R2.reuse ;  /* 0x000000025f5f7220 */ /* 0x080fe20000410000 */
[-C--:B------:R-:W-:Y:S01]  /*6500*/  FMUL.FTZ R98, R98, R2.reuse ;  /* 0x0000000262627220 */ /* 0x080fe20000410000 */
[-C--:B------:R-:W-:Y:S01]  /*6510*/  FMUL.FTZ R99, R99, R2.reuse ;  /* 0x0000000263637220 */ /* 0x080fe20000410000 */
[----:B------:R-:W-:Y:S01]  /*6520*/  FMUL.FTZ R102, R102, R2 ;  /* 0x0000000266667220 */ /* 0x000fe20000410000 */
[----:B------:R-:W2:Y:S01]  /*6530*/  MUFU.EX2 R10, R167 ;  /* 0x000000a7000a7308 */ /* 0x000ea20000000800 */
[C---:B----4-:R-:W-:Y:S01]  /*6540*/  FADD.FTZ R13, R179.reuse, R0 ;  /* 0x00000000b30d7221 */ /* 0x050fe20000010000 */
[----:B------:R-:W-:Y:S01]  /*6550*/  F2FP.BF16.F32.PACK_AB R162, R179, R174 ;  /* 0x000000aeb3a2723e */ /* 0x000fe200000010ff */
[-C--:B------:R-:W-:Y:S01]  /*6560*/  FMUL.FTZ R103, R103, R2.reuse ;  /* 0x0000000267677220 */ /* 0x080fe20000410000 */
[-C--:B------:R-:W-:Y:S01]  /*6570*/  FMUL.FTZ R106, R106, R2.reuse ;  /* 0x000000026a6a7220 */ /* 0x080fe20000410000 */
[-C--:B------:R-:W-:Y:S01]  /*6580*/  FMUL.FTZ R107, R107, R2.reuse ;  /* 0x000000026b6b7220 */ /* 0x080fe20000410000 */
[-C--:B------:R-:W-:Y:S01]  /*6590*/  FMUL.FTZ R110, R110, R2.reuse ;  /* 0x000000026e6e7220 */ /* 0x080fe20000410000 */
[-C--:B------:R-:W-:Y:S01]  /*65a0*/  FMUL.FTZ R111, R111, R2.reuse ;  /* 0x000000026f6f7220 */ /* 0x080fe20000410000 */
[----:B------:R-:W3:Y:S01]  /*65b0*/  MUFU.EX2 R165, R168 ;  /* 0x000000a800a57308 */ /* 0x000ee20000000800 */
[----:B-1----:R-:W-:Y:S01]  /*65c0*/  FADD.FTZ R9, R163, R16 ;  /* 0x00000010a3097221 */ /* 0x002fe20000010000 */
[-C--:B------:R-:W-:Y:S01]  /*65d0*/  FMUL.FTZ R114, R114, R2.reuse ;  /* 0x0000000272727220 */ /* 0x080fe20000410000 */
[-C--:B------:R-:W-:Y:S01]  /*65e0*/  FMUL.FTZ R115, R115, R2.reuse ;  /* 0x0000000273737220 */ /* 0x080fe20000410000 */
[-C--:B------:R-:W-:Y:S01]  /*65f0*/  FMUL.FTZ R118, R118, R2.reuse ;  /* 0x0000000276767220 */ /* 0x080fe20000410000 */
[-C--:B------:R-:W-:Y:S01]  /*6600*/  FMUL.FTZ R119, R119, R2.reuse ;  /* 0x0000000277777220 */ /* 0x080fe20000410000 */
[-C--:B------:R-:W-:Y:S01]  /*6610*/  FMUL.FTZ R122, R122, R2.reuse ;  /* 0x000000027a7a7220 */ /* 0x080fe20000410000 */
[-C--:B------:R-:W-:Y:S01]  /*6620*/  FMUL.FTZ R123, R123, R2.reuse ;  /* 0x000000027b7b7220 */ /* 0x080fe20000410000 */
[----:B------:R-:W1:Y:S01]  /*6630*/  MUFU.EX2 R170, R170 ;  /* 0x000000aa00aa7308 */ /* 0x000e620000000800 */
[C---:B--2---:R-:W-:Y:S01]  /*6640*/  FADD.FTZ R12, R10.reuse, R9 ;  /* 0x000000090a0c7221 */ /* 0x044fe20000010000 */
[----:B------:R-:W-:Y:S01]  /*6650*/  F2FP.BF16.F32.PACK_AB R163, R10, R163 ;  /* 0x000000a30aa3723e */ /* 0x000fe200000010ff */
[-C--:B------:R-:W-:Y:S01]  /*6660*/  FMUL.FTZ R126, R126, R2.reuse ;  /* 0x000000027e7e7220 */ /* 0x080fe20000410000 */
[-C--:B------:R-:W-:Y:S01]  /*6670*/  FMUL.FTZ R127, R127, R2.reuse ;  /* 0x000000027f7f7220 */ /* 0x080fe20000410000 */
[-C--:B------:R-:W-:Y:S01]  /*6680*/  FMUL.FTZ R130, R130, R2.reuse ;  /* 0x0000000282827220 */ /* 0x080fe20000410000 */
[-C--:B------:R-:W-:Y:S01]  /*6690*/  FMUL.FTZ R131, R131, R2.reuse ;  /* 0x0000000283837220 */ /* 0x080fe20000410000 */
[----:B------:R0:W-:Y:S01]  /*66a0*/  STSM.16.M88.4 [R7], R160 ;  /* 0x000000a007007844 */ /* 0x0001e20000000200 */
[----:B------:R-:W2:Y:S01]  /*66b0*/  MUFU.EX2 R176, R176 ;  /* 0x000000b000b07308 */ /* 0x000ea20000000800 */
[----:B---3--:R-:W-:Y:S01]  /*66c0*/  FADD.FTZ R9, R165, R12 ;  /* 0x0000000ca5097221 */ /* 0x008fe20000010000 */
[-C--:B------:R-:W-:Y:S01]  /*66d0*/  FMUL.FTZ R134, R134, R2.reuse ;  /* 0x0000000286867220 */ /* 0x080fe20000410000 */
[-C--:B------:R-:W-:Y:S01]  /*66e0*/  FMUL.FTZ R135, R135, R2.reuse ;  /* 0x0000000287877220 */ /* 0x080fe20000410000 */
[-C--:B------:R-:W-:Y:S01]  /*66f0*/  FMUL.FTZ R138, R138, R2.reuse ;  /* 0x000000028a8a7220 */ /* 0x080fe20000410000 */
[-C--:B------:R-:W-:Y:S01]  /*6700*/  FMUL.FTZ R139, R139, R2.reuse ;  /* 0x000000028b8b7220 */ /* 0x080fe20000410000 */
[-C--:B------:R-:W-:Y:S01]  /*6710*/  FMUL.FTZ R142, R142, R2.reuse ;  /* 0x000000028e8e7220 */ /* 0x080fe20000410000 */
[-C--:B------:R-:W-:Y:S01]  /*6720*/  FMUL.FTZ R143, R143, R2.reuse ;  /* 0x000000028f8f7220 */ /* 0x080fe20000410000 */
[----:B------:R-:W3:Y:S01]  /*6730*/  MUFU.EX2 R167, R172 ;  /* 0x000000ac00a77308 */ /* 0x000ee20000000800 */
[C---:B-1----:R-:W-:Y:S01]  /*6740*/  FADD.FTZ R12, R170.reuse, R9 ;  /* 0x00000009aa0c7221 */ /* 0x042fe20000010000 */
[----:B------:R-:W-:Y:S01]  /*6750*/  F2FP.BF16.F32.PACK_AB R165, R170, R165 ;  /* 0x000000a5aaa5723e */ /* 0x000fe200000010ff */
[-C--:B------:R-:W-:Y:S01]  /*6760*/  FMUL.FTZ R146, R146, R2.reuse ;  /* 0x0000000292927220 */ /* 0x080fe20000410000 */
[-C--:B------:R-:W-:Y:S01]  /*6770*/  FMUL.FTZ R147, R147, R2.reuse ;  /* 0x0000000293937220 */ /* 0x080fe20000410000 */
[-C--:B------:R-:W-:Y:S01]  /*6780*/  FMUL.FTZ R150, R150, R2.reuse ;  /* 0x0000000296967220 */ /* 0x080fe20000410000 */
[----:B------:R-:W-:-:S02]  /*6790*/  FMUL.FTZ R151, R151, R2 ;  /* 0x0000000297977220 */ /* 0x000fc40000410000 */
[----:B------:R-:W1:Y:S01]  /*67a0*/  MUFU.EX2 R181, R181 ;  /* 0x000000b500b57308 */ /* 0x000e620000000800 */
[----:B--2---:R-:W-:-:S07]  /*67b0*/  FADD.FTZ R14, R176, R13 ;  /* 0x0000000db00e7221 */ /* 0x004fce0000010000 */
[----:B------:R-:W2:Y:S01]  /*67c0*/  MUFU.EX2 R178, R178 ;  /* 0x000000b200b27308 */ /* 0x000ea20000000800 */
[----:B---3--:R-:W-:-:S07]  /*67d0*/  FADD.FTZ R9, R167, R12 ;  /* 0x0000000ca7097221 */ /* 0x008fce0000010000 */
[----:B------:R-:W3:Y:S01]  /*67e0*/  MUFU.EX2 R183, R183 ;  /* 0x000000b700b77308 */ /* 0x000ee20000000800 */
[C---:B-1----:R-:W-:Y:S01]  /*67f0*/  FADD.FTZ R13, R181.reuse, R14 ;  /* 0x0000000eb50d7221 */ /* 0x042fe20000010000 */
[----:B------:R-:W-:-:S06]  /*6800*/  F2FP.BF16.F32.PACK_AB R164, R181, R176 ;  /* 0x000000b0b5a4723e */ /* 0x000fcc00000010ff */
[----:B------:R-:W1:Y:S01]  /*6810*/  MUFU.EX2 R0, R173 ;  /* 0x000000ad00007308 */ /* 0x000e620000000800 */
[----:B--2---:R-:W-:Y:S01]  /*6820*/  FADD.FTZ R10, R178, R13 ;  /* 0x0000000db20a7221 */ /* 0x004fe20000010000 */
[----:B---3--:R-:W-:-:S03]  /*6830*/  F2FP.BF16.F32.PACK_AB R166, R183, R178 ;  /* 0x000000b2b7a6723e */ /* 0x008fc600000010ff */
[----:B------:R-:W-:Y:S01]  /*6840*/  FADD.FTZ R10, R183, R10 ;  /* 0x0000000ab70a7221 */ /* 0x000fe20000010000 */
[C---:B-1----:R-:W-:Y:S01]  /*6850*/  F2FP.BF16.F32.PACK_AB R167, R0.reuse, R167 ;  /* 0x000000a700a7723e */ /* 0x042fe200000010ff */
[----:B------:R-:W-:-:S04]  /*6860*/  FADD.FTZ R9, R0, R9 ;  /* 0x0000000900097221 */ /* 0x000fc80000010000 */
[----:B------:R0:W-:Y:S01]  /*6870*/  STSM.16.M88.4 [R8], R164 ;  /* 0x000000a408007844 */ /* 0x0001e20000000200 */
[----:B------:R-:W-:Y:S05]  /*6880*/  @!P0 BRA `(.L_x_41) ;  /* 0x0000000000048947 */ /* 0x000fea0003800000 */
[----:B------:R-:W-:Y:S01]  /*6890*/  BPT.TRAP 0x1 ;  /* 0x000000040000795c */ /* 0x000fe20000300000 */
.L_x_41:
[----:B------:R1:W2:Y:S01]  /*68a0*/  SYNCS.PHASECHK.TRANS64.TRYWAIT P2, [UR26+0x28c50], R11 ;  /* 0x028c500bff0075a7 */ /* 0x0002a2000804015a */
[----:B------:R-:W-:Y:S05]  /*68b0*/  @!P0 BRA `(.L_x_42) ;  /* 0x0000000000048947 */ /* 0x000fea0003800000 */
[----:B------:R-:W-:Y:S01]  /*68c0*/  BPT.TRAP 0x1 ;  /* 0x000000040000795c */ /* 0x000fe20000300000 */
.L_x_42:
[----:B--2---:R-:W-:Y:S05]  /*68d0*/  @P2 BRA `(.L_x_43) ;  /* 0x0000000000082947 */ /* 0x004fea0003800000 */
[----:B------:R-:W2:Y:S02]  /*68e0*/  SYNCS.PHASECHK.TRANS64.TRYWAIT P2, [UR26+0x28c50], R11 ;  /* 0x028c500bff0075a7 */ /* 0x000ea4000804015a */
[----:B--2---:R-:W-:Y:S05]  /*68f0*/  @!P2 BRA `(.L_x_44) ;  /* 0x0000006c0084a947 */ /* 0x004fea0003800000 */
.L_x_43:
[----:B------:R-:W-:Y:S01]  /*6900*/  ULEA UR10, UR25, UR24, 0xc ;  /* 0x00000018190a7291 */ /* 0x000fe2000f8e603f */
[----:B------:R-:W-:Y:S01]  /*6910*/  WARPGROUP.ARRIVE ;  /* 0x00000000000079c5 */ /* 0x000fe20000000000 */
[----:B------:R-:W-:Y:S01]  /*6920*/  UMOV UR11, 0x40000040 ;  /* 0x40000040000b7882 */ /* 0x000fe20000000000 */
[----:B------:R-:W-:Y:S01]  /*6930*/  UMOV UR15, 0x40000040 ;  /* 0x40000040000f7882 */ /* 0x000fe20000000000 */
[----:B------:R-:W-:-:S05]  /*6940*/  UIADD3 UR14, UR10, 0x80, URZ ;  /* 0x000000800a0e7890 */ /* 0x000fca000fffe03f */
[----:B------:R-:W-:Y:S01]  /*6950*/  HGMMA.64x256x16.F32.BF16 R24, R152, gdesc[UR8].tnspB, R24, gsb0 ;  /* 0x43e0000898187df0 */ /* 0x000fe20008001818 */
[----:B------:R-:W-:Y:S02]  /*6960*/  UMOV UR11, 0x40000040 ;  /* 0x40000040000b7882 */ /* 0x000fe40000000000 */
[----:B------:R-:W-:Y:S02]  /*6970*/  WARPGROUP.DEPBAR.LE gsb0, 0x0 ;  /* 0x00008000000079c5 */ /* 0x000fe40000010000 */
[----:B------:R-:W-:-:S15]  /*6980*/  WARPGROUP.ARRIVE ;  /* 0x00000000000079c5 */ /* 0x000fde0000000000 */
[----:B------:R-:W-:-:S08]  /*6990*/  NOP ;  /* 0x0000000000007918 */ /* 0x000fd00000000000 */
[----:B------:R-:W-:Y:S01]  /*69a0*/  HGMMA.64x256x16.F32.BF16 R24, R156, gdesc[UR12].tnspB, R24, gsb0 ;  /* 0x43e0000c9c187df0 */ /* 0x000fe20008001818 */
[----:B------:R-:W-:Y:S01]  /*69b0*/  UIADD3 UR14, UR10, 0x100, URZ ;  /* 0x000001000a0e7890 */ /* 0x000fe2000fffe03f */
[----:B------:R-:W-:Y:S01]  /*69c0*/  UMOV UR15, 0x40000040 ;  /* 0x40000040000f7882 */ /* 0x000fe20000000000 */
[----:B------:R-:W-:Y:S01]  /*69d0*/  UIADD3 UR10, UR10, 0x180, URZ ;  /* 0x000001800a0a7890 */ /* 0x000fe2000fffe03f */
[----:B------:R-:W-:Y:S02]  /*69e0*/  WARPGROUP.DEPBAR.LE gsb0, 0x0 ;  /* 0x00008000000079c5 */ /* 0x000fe40000010000 */
[----:B------:R-:W-:-:S15]  /*69f0*/  WARPGROUP.ARRIVE ;  /* 0x00000000000079c5 */ /* 0x000fde0000000000 */
[----:B------:R-:W-:-:S07]  /*6a00*/  NOP ;  /* 0x0000000000007918 */ /* 0x000fce0000000000 */
[----:B------:R-:W-:Y:S03]  /*6a10*/  HGMMA.64x256x16.F32.BF16 R24, R160, gdesc[UR12].tnspB, R24, gsb0 ;  /* 0x43e0000ca0187df0 */ /* 0x000fe60008001818 */
[----:B------:R-:W-:Y:S02]  /*6a20*/  WARPGROUP.DEPBAR.LE gsb0, 0x0 ;  /* 0x00008000000079c5 */ /* 0x000fe40000010000 */
[----:B------:R-:W-:-:S15]  /*6a30*/  WARPGROUP.ARRIVE ;  /* 0x00000000000079c5 */ /* 0x000fde0000000000 */
[----:B------:R-:W-:-:S08]  /*6a40*/  NOP ;  /* 0x0000000000007918 */ /* 0x000fd00000000000 */
[----:B------:R-:W-:Y:S03]  /*6a50*/  HGMMA.64x256x16.F32.BF16 R24, R164, gdesc[UR8].tnspB, R24, gsb0 ;  /* 0x43e00008a4187df0 */ /* 0x000fe60008001818 */
[----:B------:R-:W-:Y:S02]  /*6a60*/  WARPGROUP.DEPBAR.LE gsb0, 0x0 ;  /* 0x00008000000079c5 */ /* 0x000fe40000010000 */
[----:B------:R-:W-:Y:S01]  /*6a70*/  @!PT LDS RZ, [RZ] ;  /* 0x00000000fffff984 */ /* 0x000fe20000000800 */
[----:B------:R-:W-:Y:S01]  /*6a80*/  @!PT LDS RZ, [RZ] ;  /* 0x00000000fffff984 */ /* 0x000fe20000000800 */
[----:B------:R-:W-:Y:S01]  /*6a90*/  @!PT LDS RZ, [RZ] ;  /* 0x00000000fffff984 */ /* 0x000fe20000000800 */
[----:B------:R-:W-:Y:S01]  /*6aa0*/  @!PT LDS RZ, [RZ] ;  /* 0x00000000fffff984 */ /* 0x000fe20000000800 */
[----:B------:R3:W-:Y:S06]  /*6ab0*/  MEMBAR.ALL.CTA ;  /* 0x0000000000007992 */ /* 0x0007ec0000008000 */
[----:B---3--:R-:W3:Y:S02]  /*6ac0*/  FENCE.VIEW.ASYNC.S ;  /* 0x00000000000073c6 */ /* 0x008ee40000000000 */
[----:B---3--:R-:W-:Y:S01]  /*6ad0*/  NOP ;  /* 0x0000000000007918 */ /* 0x008fe20000000000 */
[----:B------:R-:W-:Y:S06]  /*6ae0*/  BAR.ARV 0xe, 0x100 ;  /* 0x0384000000007b1d */ /* 0x000fec0000002000 */
[----:B------:R-:W-:Y:S05]  /*6af0*/  @!P0 BRA `(.L_x_45) ;  /* 0x0000000000048947 */ /* 0x000fea0003800000 */
[----:B------:R-:W-:Y:S01]  /*6b00*/  BPT.TRAP 0x1 ;  /* 0x000000040000795c */ /* 0x000fe20000300000 */
.L_x_45:
[----:B------:R-:W-:Y:S01]  /*6b10*/  UIADD3 UR5, UR26, 0x28c60, URZ ;  /* 0x00028c601a057890 */ /* 0x000fe2000fffe03f */
[----:B------:R-:W-:Y:S01]  /*6b20*/  MOV R2, R177 ;  /* 0x000000b100027202 */ /* 0x000fe20000000f00 */
[----:B--2---:R-:W-:Y:S02]  /*6b30*/  IMAD.MOV.U32 R0, RZ, RZ, R169 ;  /* 0x000000ffff007224 */ /* 0x004fe400078e00a9 */
[----:B------:R-:W-:-:S09]  /*6b40*/  UPRMT UR5, UR42, 0x654, UR5 ;  /* 0x000006542a057896 */ /* 0x000fd20008000005 */
[----:B------:R-:W-:Y:S01]  /*6b50*/  SYNCS.ARRIVE.TRANS64.RED.A1T0 RZ, [UR5], RZ ;  /* 0x000000ffffff79a7 */ /* 0x000fe20008100405 */
[----:B------:R-:W-:Y:S01]  /*6b60*/  UMOV UR5, UR25 ;  /* 0x0000001900057c82 */ /* 0x000fe20008000000 */
[----:B------:R-:W-:Y:S05]  /*6b70*/  @P1 BRA `(.L_x_46) ;  /* 0xffffffe000e01947 */ /* 0x000fea000383ffff */
[----:B------:R-:W-:Y:S01]  /*6b80*/  IMAD.MOV.U32 R2, RZ, RZ, R177 ;  /* 0x000000ffff027224 */ /* 0x000fe200078e00b1 */
[----:B------:R-:W-:Y:S01]  /*6b90*/  MOV R0, R169 ;  /* 0x000000a900007202 */ /* 0x000fe20000000f00 */
[----:B------:R-:W-:-:S12]  /*6ba0*/  USHF.L.U32 UR4, UR25, 0x6, URZ ;  /* 0x0000000619047899 */ /* 0x000fd8000800063f */
.L_x_35:
[----:B0--3--:R-:W0:Y:S01]  /*6bb0*/  SHFL.BFLY PT, R5, R10, 0x2, 0x1f ;  /* 0x0c401f000a057f89 */ /* 0x009e2200000e0000 */
[----:B------:R-:W-:Y:S08]  /*6bc0*/  BAR.ARV 0x8, 0x100 ;  /* 0x0204000000007b1d */ /* 0x000ff00000002000 */
[----:B------:R-:W-:Y:S01]  /*6bd0*/  BAR.SYNC.DEFER_BLOCKING 0xf, 0x100 ;  /* 0x03c4000000007b1d */ /* 0x000fe20000010000 */
[----:B------:R-:W-:Y:S01]  /*6be0*/  ISETP.NE.AND P0, PT, R3, RZ, PT ;  /* 0x000000ff0300720c */ /* 0x000fe20003f05270 */
[----:B------:R-:W-:Y:S01]  /*6bf0*/  IMAD.MOV.U32 R3, RZ, RZ, RZ ;  /* 0x000000ffff037224 */ /* 0x000fe200078e00ff */
[----:B------:R-:W-:-:S03]  /*6c00*/  IADD3 R4, R4, UR4, RZ ;  /* 0x0000000404047c10 */ /* 0x000fc6000fffe0ff */
[----:B------:R-:W3:Y:S01]  /*6c10*/  SHFL.BFLY PT, R8, R9, 0x2, 0x1f ;  /* 0x0c401f0009087f89 */ /* 0x000ee200000e0000 */
[----:B0-----:R-:W-:-:S07]  /*6c20*/  FADD.FTZ R5, R5, R10 ;  /* 0x0000000a05057221 */ /* 0x001fce0000010000 */
[----:B------:R-:W-:Y:S01]  /*6c30*/  @!P0 LEA R4, R4, UR41, 0x2 ;  /* 0x0000002904048c11 */ /* 0x000fe2000f8e10ff */
[----:B------:R-:W1:Y:S01]  /*6c40*/  SHFL.BFLY PT, R6, R5, 0x1, 0x1f ;  /* 0x0c201f0005067f89 */ /* 0x000e6200000e0000 */
[----:B---3--:R-:W-:-:S05]  /*6c50*/  FADD.FTZ R8, R8, R9 ;  /* 0x0000000908087221 */ /* 0x008fca0000010000 */
[----:B------:R-:W0:Y:S01]  /*6c60*/  SHFL.BFLY PT, R7, R8, 0x1, 0x1f ;  /* 0x0c201f0008077f89 */ /* 0x000e2200000e0000 */
[----:B-12---:R-:W-:Y:S01]  /*6c70*/  FADD.FTZ R11, R5, R6 ;  /* 0x00000006050b7221 */ /* 0x006fe20000010000 */
[----:B------:R-:W-:Y:S01]  /*6c80*/  IMAD.MOV.U32 R6, RZ, RZ, RZ ;  /* 0x000000ffff067224 */ /* 0x000fe200078e00ff */
[----:B------:R-:W-:-:S03]  /*6c90*/  MOV R5, 0xff800000 ;  /* 0xff80000000057802 */ /* 0x000fc60000000f00 */
[----:B------:R-:W-:-:S13]  /*6ca0*/  FSETP.NE.FTZ.AND P1, PT, R11, RZ, PT ;  /* 0x000000ff0b00720b */ /* 0x000fda0003f35000 */
[----:B------:R-:W1:Y:S01]  /*6cb0*/  @P1 MUFU.RCP R6, R11 ;  /* 0x0000000b00061308 */ /* 0x000e620000001000 */
[----:B0-----:R-:W-:-:S05]  /*6cc0*/  FADD.FTZ R7, R8, R7 ;  /* 0x0000000708077221 */ /* 0x001fca0000010000 */
[----:B------:R-:W-:Y:S02]  /*6cd0*/  FSETP.NE.FTZ.AND P2, PT, R7, RZ, PT ;  /* 0x000000ff0700720b */ /* 0x000fe40003f55000 */
[----:B------:R-:W-:Y:S01]  /*6ce0*/  @P1 MUFU.LG2 R8, R11 ;  /* 0x0000000b00081308 */ /* 0x000fe20000000c00 */
[----:B-1----:R0:W-:Y:S01]  /*6cf0*/  @!P0 STS [R4+0x28800], R6 ;  /* 0x0288000604008388 */ /* 0x0021e20000000800 */
[-C--:B------:R-:W-:Y:S01]  /*6d00*/  FMUL.FTZ R24, R24, R6.reuse ;  /* 0x0000000618187220 */ /* 0x080fe20000410000 */
[----:B------:R-:W-:-:S08]  /*6d10*/  FMUL.FTZ R25, R25, R6 ;  /* 0x0000000619197220 */ /* 0x000fd00000410000 */
[----:B------:R-:W1:Y:S01]  /*6d20*/  @P2 MUFU.RCP R3, R7 ;  /* 0x0000000700032308 */ /* 0x000e620000001000 */
[-C--:B------:R-:W-:Y:S01]  /*6d30*/  FMUL.FTZ R28, R28, R6.reuse ;  /* 0x000000061c1c7220 */ /* 0x080fe20000410000 */
[-C--:B------:R-:W-:Y:S01]  /*6d40*/  FMUL.FTZ R29, R29, R6.reuse ;  /* 0x000000061d1d7220 */ /* 0x080fe20000410000 */
[-C--:B------:R-:W-:Y:S01]  /*6d50*/  FMUL.FTZ R32, R32, R6.reuse ;  /* 0x0000000620207220 */ /* 0x080fe20000410000 */
[-C--:B------:R-:W-:Y:S01]  /*6d60*/  FMUL.FTZ R33, R33, R6.reuse ;  /* 0x0000000621217220 */ /* 0x080fe20000410000 */
[-C--:B------:R-:W-:Y:S01]  /*6d70*/  FMUL.FTZ R36, R36, R6.reuse ;  /* 0x0000000624247220 */ /* 0x080fe20000410000 */
[-C--:B------:R-:W-:Y:S01]  /*6d80*/  FMUL.FTZ R37, R37, R6.reuse ;  /* 0x0000000625257220 */ /* 0x080fe20000410000 */
[-C--:B------:R-:W-:Y:S01]  /*6d90*/  FMUL.FTZ R40, R40, R6.reuse ;  /* 0x0000000628287220 */ /* 0x080fe20000410000 */
[----:B------:R2:W3:Y:S01]  /*6da0*/  @P2 MUFU.LG2 R9, R7 ;  /* 0x0000000700092308 */ /* 0x0004e20000000c00 */
        /* <DEDUP_REMOVED lines=8> */
[----:B-1----:R1:W-:Y:S01]  /*6e30*/  @!P0 STS [R4+0x28820], R3 ;  /* 0x0288200304008388 */ /* 0x0023e20000000800 */
        /* <DEDUP_REMOVED lines=47> */
[----:B--2---:R-:W-:-:S02]  /*7130*/  IMAD.U32 R7, RZ, RZ, UR7 ;  /* 0x00000007ff077e24 */ /* 0x004fc4000f8e00ff */
[----:B------:R-:W-:Y:S01]  /*7140*/  @P1 FMUL.FTZ R8, R8, 0.69314718246459960938 ;  /* 0x3f31721808081820 */ /* 0x000fe20000410000 */
[----:B0-----:R-:W-:Y:S02]  /*7150*/  IMAD.U32 R6, RZ, RZ, UR7 ;  /* 0x00000007ff067e24 */ /* 0x001fe4000f8e00ff */
[----:B---3--:R-:W-:Y:S01]  /*7160*/  @P2 FMUL.FTZ R9, R9, 0.69314718246459960938 ;  /* 0x3f31721809092820 */ /* 0x008fe20000410000 */
[----:B------:R-:W-:Y:S01]  /*7170*/  @P1 FMUL.FTZ R7, R7, 0.69314718246459960938 ;  /* 0x3f31721807071820 */ /* 0x000fe20000410000 */
[----:B-1----:R-:W-:Y:S02]  /*7180*/  IMAD.MOV.U32 R4, RZ, RZ, -0x800000 ;  /* 0xff800000ff047424 */ /* 0x002fe400078e00ff */
[----:B------:R-:W-:Y:S01]  /*7190*/  @P2 FMUL.FTZ R6, R6, 0.69314718246459960938 ;  /* 0x3f31721806062820 */ /* 0x000fe20000410000 */
[----:B------:R-:W-:Y:S01]  /*71a0*/  PLOP3.LUT P0, PT, PT, PT, PT, 0x8, 0x0 ;  /* 0x000000000000781c */ /* 0x000fe20003f0e170 */
        /* <DEDUP_REMOVED lines=64> */
[----:B------:R-:W-:Y:S01]  /*75b0*/  @P1 FFMA.FTZ R5, R7, R0, R8 ;  /* 0x0000000007051223 */ /* 0x000fe20000010008 */
[----:B------:R-:W-:Y:S01]  /*75c0*/  @P2 FFMA.FTZ R4, R6, R2, R9 ;  /* 0x0000000206042223 */ /* 0x000fe20000010009 */
[----:B------:R-:W-:Y:S06]  /*75d0*/  BAR.ARV 0xe, 0x100 ;  /* 0x0384000000007b1d */ /* 0x000fec0000002000 */
.L_x_11:
[----:B------:R-:W-:Y:S05]  /*75e0*/  @P0 BRA `(.L_x_47) ;  /* 0x0000002000f80947 */ /* 0x000fea0003800000 */
[----:B------:R-:W0:Y:S01]  /*75f0*/  S2R R0, SR_TID.X ;  /* 0x0000000000007919 */ /* 0x000e220000002100 */
[----:B------:R-:W1:Y:S01]  /*7600*/  S2UR UR5, SR_CgaCtaId ;  /* 0x00000000000579c3 */ /* 0x000e620000008800 */
[----:B------:R-:W-:Y:S01]  /*7610*/  UMOV UR4, 0x400 ;  /* 0x0000040000047882 */ /* 0x000fe20000000000 */
[----:B------:R-:W-:-:S06]  /*7620*/  IADD3 R2, RZ, -UR38, RZ ;  /* 0x80000026ff027c10 */ /* 0x000fcc000fffe0ff */
[----:B------:R-:W-:Y:S08]  /*7630*/  BAR.SYNC.DEFER_BLOCKING 0x1, 0x100 ;  /* 0x0044000000007b1d */ /* 0x000ff00000010000 */
[----:B------:R-:W2:Y:S08]  /*7640*/  S2UR UR6, SR_CTAID.Y ;  /* 0x00000000000679c3 */ /* 0x000eb00000002600 */
[----:B------:R-:W2:Y:S01]  /*7650*/  LDC R3, c[0x0][0xc50] ;  /* 0x00031400ff037b82 */ /* 0x000ea20000000800 */
[----:B-1----:R-:W-:-:S07]  /*7660*/  ULEA UR4, UR5, UR4, 0x18 ;  /* 0x0000000405047291 */ /* 0x002fce000f8ec03f */
[----:B------:R-:W1:Y:S01]  /*7670*/  LDC R6, c[0x0][0xbe8] ;  /* 0x0002fa00ff067b82 */ /* 0x000e620000000800 */
[----:B------:R-:W-:Y:S01]  /*7680*/  UIADD3 UR4, UR4, 0x28c20, URZ ;  /* 0x00028c2004047890 */ /* 0x000fe2000fffe03f */
[----:B0-----:R-:W-:-:S03]  /*7690*/  VIADD R22, R0, 0xffffff80 ;  /* 0xffffff8000167836 */ /* 0x001fc60000000000 */
[----:B------:R-:W-:Y:S02]  /*76a0*/  UPRMT UR4, URZ, 0x654, UR4 ;  /* 0x000006543f047896 */ /* 0x000fe40008000004 */
[----:B------:R-:W-:-:S04]  /*76b0*/  SHF.R.S32.HI R19, RZ, 0x1f, R22 ;  /* 0x0000001fff137819 */ /* 0x000fc80000011416 */
[----:B------:R-:W-:Y:S01]  /*76c0*/  LEA.HI R9, R19, R22, RZ, 0x7 ;  /* 0x0000001613097211 */ /* 0x000fe200078f38ff */
[----:B--2---:R-:W-:Y:S01]  /*76d0*/  IMAD R2, R3, R2, UR6 ;  /* 0x0000000603027e24 */ /* 0x004fe2000f8e0202 */
[----:B------:R-:W-:Y:S01]  /*76e0*/  USHF.R.S32.HI UR6, URZ, 0x1f, UR38 ;  /* 0x0000001f3f067899 */ /* 0x000fe20008011426 */
[----:B------:R-:W-:Y:S01]  /*76f0*/  SYNCS.ARRIVE.TRANS64.RED.A1T0 RZ, [UR4], RZ ;  /* 0x000000ffffff79a7 */ /* 0x000fe20008100404 */
[----:B------:R-:W-:Y:S02]  /*7700*/  SHF.R.S32.HI R0, RZ, 0x7, R9 ;  /* 0x00000007ff007819 */ /* 0x000fe40000011409 */
[----:B------:R-:W-:Y:S02]  /*7710*/  LOP3.LUT R7, R9, 0xffffff80, RZ, 0xc0, !PT ;  /* 0xffffff8009077812 */ /* 0x000fe400078ec0ff */
[----:B------:R-:W-:Y:S01]  /*7720*/  SHF.R.S32.HI R3, RZ, 0x1f, R2 ;  /* 0x0000001fff037819 */ /* 0x000fe20000011402 */
[----:B------:R-:W0:Y:S01]  /*7730*/  SHFL.IDX PT, R10, R0, RZ, 0x1f ;  /* 0x00001fff000a7589 */ /* 0x000e2200000e0000 */
[----:B-1----:R-:W-:Y:S01]  /*7740*/  ISETP.NE.AND P1, PT, R6, 0x1, PT ;  /* 0x000000010600780c */ /* 0x002fe20003f25270 */
[----:B------:R-:W-:-:S05]  /*7750*/  IMAD.IADD R8, R22, 0x1, -R7 ;  /* 0x0000000116087824 */ /* 0x000fca00078e0a07 */
[----:B------:R-:W-:-:S04]  /*7760*/  SHF.R.S32.HI R155, RZ, 0x1f, R8 ;  /* 0x0000001fff9b7819 */ /* 0x000fc80000011408 */
[----:B------:R-:W-:-:S04]  /*7770*/  LEA.HI R7, R155, R8, RZ, 0x2 ;  /* 0x000000089b077211 */ /* 0x000fc800078f10ff */
[----:B------:R-:W-:Y:S02]  /*7780*/  SHF.R.S32.HI R154, RZ, 0x2, R7 ;  /* 0x00000002ff9a7819 */ /* 0x000fe40000011407 */
[----:B0-----:R-:W-:-:S13]  /*7790*/  ISETP.NE.AND P0, PT, R10, RZ, PT ;  /* 0x000000ff0a00720c */ /* 0x001fda0003f05270 */
[----:B------:R-:W-:Y:S05]  /*77a0*/  @P0 BRA `(.L_x_48) ;  /* 0x0000000400440947 */ /* 0x000fea0003800000 */
[----:B------:R-:W0:Y:S01]  /*77b0*/  LDC R18, c[0x0][0xbe8] ;  /* 0x0002fa00ff127b82 */ /* 0x000e220000000800 */
[----:B------:R-:W-:Y:S01]  /*77c0*/  LOP3.LUT R9, R9, 0xffffff80, RZ, 0xc0, !PT ;  /* 0xffffff8009097812 */ /* 0x000fe200078ec0ff */
[----:B------:R-:W1:Y:S01]  /*77d0*/  S2R R14, SR_CTAID.X ;  /* 0x00000000000e7919 */ /* 0x000e620000002500 */
[----:B------:R-:W-:Y:S02]  /*77e0*/  ULDC.64 UR4, c[0x0][0xbd0] ;  /* 0x0002f40000047ab9 */ /* 0x000fe40000000a00 */
[----:B------:R-:W-:Y:S01]  /*77f0*/  UIMAD.WIDE.U32 UR8, UR38, UR4, URZ ;  /* 0x00000004260872a5 */ /* 0x000fe2000f8e003f */
[----:B------:R-:W-:Y:S01]  /*7800*/  IMAD.IADD R23, R22, 0x1, -R9 ;  /* 0x0000000116177824 */ /* 0x000fe200078e0a09 */
[----:B------:R-:W-:Y:S01]  /*7810*/  LEA.HI R9, R19, R22, RZ, 0x2 ;  /* 0x0000001613097211 */ /* 0x000fe200078f10ff */
[----:B------:R-:W2:Y:S01]  /*7820*/  S2UR UR7, SR_CTAID.Z ;  /* 0x00000000000779c3 */ /* 0x000ea20000002700 */
[----:B------:R-:W-:Y:S02]  /*7830*/  UIMAD UR4, UR6, UR4, URZ ;  /* 0x00000004060472a4 */ /* 0x000fe4000f8e023f */
[----:B------:R-:W-:-:S02]  /*7840*/  SHF.R.S32.HI R12, RZ, 0x1f, R23 ;  /* 0x0000001fff0c7819 */ /* 0x000fc40000011417 */
[----:B------:R-:W-:Y:S01]  /*7850*/  LOP3.LUT R9, R9, 0xfffffffc, RZ, 0xc0, !PT ;  /* 0xfffffffc09097812 */ /* 0x000fe200078ec0ff */
[----:B------:R-:W-:Y:S01]  /*7860*/  UIMAD UR4, UR38, UR5, UR4 ;  /* 0x00000005260472a4 */ /* 0x000fe2000f8e0204 */
[----:B------:R-:W-:Y:S01]  /*7870*/  LEA.HI R152, R12, R23, RZ, 0x2 ;  /* 0x000000170c987211 */ /* 0x000fe200078f10ff */
[----:B------:R-:W3:Y:S01]  /*7880*/  LDC.64 R20, c[0x0][0xbd8] ;  /* 0x0002f600ff147b82 */ /* 0x000ee20000000a00 */
[----:B------:R-:W-:Y:S01]  /*7890*/  IADD3 R9, R22, -R9, RZ ;  /* 0x8000000916097210 */ /* 0x000fe20007ffe0ff */
[----:B------:R-:W-:Y:S01]  /*78a0*/  UIADD3 UR4, UR9, UR4, URZ ;  /* 0x0000000409047290 */ /* 0x000fe2000fffe03f */
[--C-:B------:R-:W-:Y:S02]  /*78b0*/  SHF.R.S32.HI R10, RZ, 0x2, R152.reuse ;  /* 0x00000002ff0a7819 */ /* 0x100fe40000011498 */
[----:B------:R-:W-:Y:S02]  /*78c0*/  SHF.R.S32.HI R11, RZ, 0x1f, R152 ;  /* 0x0000001fff0b7819 */ /* 0x000fe40000011498 */
[----:B------:R-:W-:-:S02]  /*78d0*/  LEA.HI R12, R12, R23, RZ, 0x5 ;  /* 0x000000170c0c7211 */ /* 0x000fc400078f28ff */
[----:B0-----:R-:W-:Y:S02]  /*78e0*/  ISETP.NE.AND P0, PT, R18, 0x1, PT ;  /* 0x000000011200780c */ /* 0x001fe40003f05270 */
[----:B------:R-:W-:Y:S02]  /*78f0*/  LEA.HI R11, R11, R10, RZ, 0x3 ;  /* 0x0000000a0b0b7211 */ /* 0x000fe400078f18ff */
[----:B------:R-:W-:Y:S02]  /*7900*/  SHF.R.S32.HI R12, RZ, 0x5, R12 ;  /* 0x00000005ff0c7819 */ /* 0x000fe4000001140c */
[----:B------:R-:W-:Y:S01]  /*7910*/  LOP3.LUT R11, R11, 0xfffffff8, RZ, 0xc0, !PT ;  /* 0xfffffff80b0b7812 */ /* 0x000fe200078ec0ff */
[----:B--2---:R-:W-:Y:S01]  /*7920*/  USHF.R.S32.HI UR5, URZ, 0x1f, UR7 ;  /* 0x0000001f3f057899 */ /* 0x004fe20008011407 */
[----:B------:R-:W-:-:S03]  /*7930*/  LOP3.LUT R152, R152, 0x7ffffffc, RZ, 0xc0, !PT ;  /* 0x7ffffffc98987812 */ /* 0x000fc600078ec0ff */
[----:B------:R-:W-:Y:S01]  /*7940*/  IMAD.IADD R11, R10, 0x1, -R11 ;  /* 0x000000010a0b7824 */ /* 0x000fe200078e0a0b */
[----:B------:R-:W-:Y:S01]  /*7950*/  LEA.HI R10, R9, R9, RZ, 0x1 ;  /* 0x00000009090a7211 */ /* 0x000fe200078f08ff */
[----:B------:R-:W0:Y:S01]  /*7960*/  @P0 LDC R16, c[0x0][0xbec] ;  /* 0x0002fb00ff100b82 */ /* 0x000e220000000800 */
[----:B------:R-:W-:Y:S02]  /*7970*/  IMAD.IADD R152, R23, 0x1, -R152 ;  /* 0x0000000117987824 */ /* 0x000fe400078e0a98 */
[----:B------:R-:W-:Y:S02]  /*7980*/  LOP3.LUT R10, R10, 0x1ffffffe, RZ, 0xc0, !PT ;  /* 0x1ffffffe0a0a7812 */ /* 0x000fe400078ec0ff */
[----:B------:R-:W-:Y:S01]  /*7990*/  LEA R153, R12, R11, 0x4 ;  /* 0x0000000b0c997211 */ /* 0x000fe200078e20ff */
[----:B---3--:R-:W-:Y:S02]  /*79a0*/  IMAD R12, R20, UR5, RZ ;  /* 0x00000005140c7c24 */ /* 0x008fe4000f8e02ff */
[----:B------:R-:W2:Y:S01]  /*79b0*/  @P0 LDC R17, c[0x0][0xbf0] ;  /* 0x0002fc00ff110b82 */ /* 0x000ea20000000800 */
[----:B------:R-:W-:-:S02]  /*79c0*/  IMAD.IADD R9, R9, 0x1, -R10 ;  /* 0x0000000109097824 */ /* 0x000fc400078e0a0a */
[----:B------:R-:W-:Y:S02]  /*79d0*/  IMAD R15, R21, UR7, R12 ;  /* 0x00000007150f7c24 */ /* 0x000fe4000f8e020c */
[----:B------:R-:W-:Y:S01]  /*79e0*/  IMAD.U32 R11, RZ, RZ, UR9 ;  /* 0x00000009ff0b7e24 */ /* 0x000fe2000f8e00ff */
[----:B------:R-:W-:Y:S01]  /*79f0*/  LEA R9, R9, R153, 0x3 ;  /* 0x0000009909097211 */ /* 0x000fe200078e18ff */
[----:B------:R-:W-:Y:S02]  /*7a00*/  IMAD.U32 R10, RZ, RZ, UR8 ;  /* 0x00000008ff0a7e24 */ /* 0x000fe4000f8e00ff */
[----:B------:R-:W-:Y:S01]  /*7a10*/  IMAD.U32 R11, RZ, RZ, UR4 ;  /* 0x00000004ff0b7e24 */ /* 0x000fe2000f8e00ff */
[----:B------:R-:W-:Y:S01]  /*7a20*/  ULDC.64 UR4, c[0x0][0xbe0] ;  /* 0x0002f80000047ab9 */ /* 0x000fe20000000a00 */
[----:B-1----:R-:W-:Y:S02]  /*7a30*/  IMAD R9, R14, 0x40, R9 ;  /* 0x000000400e097824 */ /* 0x002fe400078e0209 */
[----:B------:R-:W-:-:S03]  /*7a40*/  IMAD.WIDE.U32 R10, R20, UR7, R10 ;  /* 0x00000007140a7c25 */ /* 0x000fc6000f8e000a */
[----:B------:R-:W-:Y:S01]  /*7a50*/  MOV R13, R9 ;  /* 0x00000009000d7202 */ /* 0x000fe20000000f00 */
[----:B0-----:R-:W-:-:S04]  /*7a60*/  @P0 IMAD.HI.U32 R12, R9, R16, RZ ;  /* 0x00000010090c0227 */ /* 0x001fc800078e00ff */
[----:B------:R-:W-:Y:S02]  /*7a70*/  IMAD.IADD R11, R11, 0x1, R15 ;  /* 0x000000010b0b7824 */ /* 0x000fe400078e020f */
[----:B------:R-:W-:Y:S01]  /*7a80*/  IMAD R15, R3, UR4, RZ ;  /* 0x00000004030f7c24 */ /* 0x000fe2000f8e02ff */
[----:B--2---:R-:W-:Y:S01]  /*7a90*/  @P0 SHF.R.U32.HI R13, RZ, R17, R12 ;  /* 0x00000011ff0d0219 */ /* 0x004fe2000001160c */
[----:B------:R-:W-:-:S04]  /*7aa0*/  IMAD.WIDE.U32 R10, R2, UR4, R10 ;  /* 0x00000004020a7c25 */ /* 0x000fc8000f8e000a */
[----:B------:R-:W-:Y:S01]  /*7ab0*/  IMAD.MOV R12, RZ, RZ, -R13 ;  /* 0x000000ffff0c7224 */ /* 0x000fe200078e0a0d */
[----:B------:R-:W-:Y:S01]  /*7ac0*/  IADD3 R10, P0, R13, R10, RZ ;  /* 0x0000000a0d0a7210 */ /* 0x000fe20007f1e0ff */
[----:B------:R-:W-:Y:S01]  /*7ad0*/  IMAD R16, R2, UR5, R15 ;  /* 0x0000000502107c24 */ /* 0x000fe2000f8e020f */
[----:B------:R-:W-:Y:S01]  /*7ae0*/  SHF.R.S32.HI R15, RZ, 0x1f, R13 ;  /* 0x0000001fff0f7819 */ /* 0x000fe2000001140d */
[----:B------:R-:W-:Y:S01]  /*7af0*/  IMAD R9, R18, R12, R9 ;  /* 0x0000000c12097224 */ /* 0x000fe200078e0209 */
[----:B------:R-:W-:Y:S01]  /*7b00*/  ULDC.64 UR4, c[0x0][0xbc8] ;  /* 0x0002f20000047ab9 */ /* 0x000fe20000000a00 */
[----:B------:R-:W-:Y:S01]  /*7b10*/  IMAD.SHL.U32 R152, R152, 0x2, RZ ;  /* 0x0000000298987824 */ /* 0x000fe200078e00ff */
[----:B------:R-:W-:Y:S02]  /*7b20*/  IADD3.X R11, R15, R11, R16, P0, !PT ;  /* 0x0000000b0f0b7210 */ /* 0x000fe400007fe410 */
[----:B------:R-:W-:Y:S01]  /*7b30*/  SHF.R.S32.HI R12, RZ, 0x1f, R9 ;  /* 0x0000001fff0c7819 */ /* 0x000fe20000011409 */
[----:B------:R-:W-:-:S04]  /*7b40*/  IMAD.WIDE.U32 R10, R9, UR4, R10 ;  /* 0x00000004090a7c25 */ /* 0x000fc8000f8e000a */
[----:B------:R-:W-:-:S04]  /*7b50*/  IMAD R12, R12, UR4, RZ ;  /* 0x000000040c0c7c24 */ /* 0x000fc8000f8e02ff */
[----:B------:R-:W-:Y:S01]  /*7b60*/  IMAD R9, R9, UR5, R12 ;  /* 0x0000000509097c24 */ /* 0x000fe2000f8e020c */
[----:B------:R-:W-:Y:S01]  /*7b70*/  LEA.HI R12, R0, R0, RZ, 0x1 ;  /* 0x00000000000c7211 */ /* 0x000fe200078f08ff */
[----:B------:R-:W-:Y:S02]  /*7b80*/  ULDC.64 UR4, c[0x0][0xba8] ;  /* 0x0002ea0000047ab9 */ /* 0x000fe40000000a00 */
[----:B------:R-:W-:Y:S01]  /*7b90*/  LEA R16, P0, R10, UR4, 0x2 ;  /* 0x000000040a107c11 */ /* 0x000fe2000f8010ff */
[----:B------:R-:W-:Y:S01]  /*7ba0*/  ULDC UR4, c[0x0][0xa88] ;  /* 0x0002a20000047ab9 */ /* 0x000fe20000000800 */
[----:B------:R-:W-:Y:S02]  /*7bb0*/  IADD3 R9, R11, R9, RZ ;  /* 0x000000090b097210 */ /* 0x000fe40007ffe0ff */
[----:B------:R-:W-:Y:S02]  /*7bc0*/  LOP3.LUT R11, R12, 0xfffffe, RZ, 0xc0, !PT ;  /* 0x00fffffe0c0b7812 */ /* 0x000fe400078ec0ff */
[----:B------:R-:W-:Y:S01]  /*7bd0*/  LEA.HI.X R17, R10, UR5, R9, 0x2, P0 ;  /* 0x000000050a117c11 */ /* 0x000fe200080f1409 */
[----:B------:R-:W-:Y:S01]  /*7be0*/  SHFL.IDX PT, R12, R16, 0x1, 0x1c1f ;  /* 0x003c1f00100c7f89 */ /* 0x000fe200000e0000 */
[----:B------:R-:W-:Y:S01]  /*7bf0*/  LEA R9, R14, R153, 0x6 ;  /* 0x000000990e097211 */ /* 0x000fe200078e30ff */
[----:B------:R-:W-:-:S02]  /*7c00*/  IMAD.IADD R15, R0, 0x1, -R11 ;  /* 0x00000001000f7824 */ /* 0x000fc400078e0a0b */
[----:B------:R-:W-:Y:S01]  /*7c10*/  SHFL.IDX PT, R10, R16, RZ, 0x1c1f ;  /* 0x001c1fff100a7589 */ /* 0x000fe200000e0000 */
[----:B------:R-:W-:Y:S02]  /*7c20*/  IMAD R14, R18, UR4, RZ ;  /* 0x00000004120e7c24 */ /* 0x000fe4000f8e02ff */
[----:B------:R-:W-:Y:S01]  /*7c30*/  IMAD.U32 R15, R15, -0x100, RZ ;  /* 0xffffff000f0f7824 */ /* 0x000fe200078e00ff */
[----:B------:R-:W0:Y:S04]  /*7c40*/  SHFL.IDX PT, R11, R17, RZ, 0x1c1f ;  /* 0x001c1fff110b7589 */ /* 0x000e2800000e0000 */
[----:B------:R-:W1:Y:S01]  /*7c50*/  SHFL.IDX PT, R13, R17, 0x1, 0x1c1f ;  /* 0x003c1f00110d7f89 */ /* 0x000e6200000e0000 */
[----:B------:R-:W-:Y:S02]  /*7c60*/  ISETP.NE.AND P0, PT, R152, R15, PT ;  /* 0x0000000f9800720c */ /* 0x000fe40003f05270 */
[----:B------:R-:W-:-:S02]  /*7c70*/  IADD3 R15, R9, 0x8, RZ ;  /* 0x00000008090f7810 */ /* 0x000fc40007ffe0ff */
[-C--:B------:R-:W-:Y:S02]  /*7c80*/  ISETP.GE.OR P2, PT, R9, R14.reuse, P0 ;  /* 0x0000000e0900720c */ /* 0x080fe40000746670 */
[----:B------:R-:W-:-:S11]  /*7c90*/  ISETP.GE.OR P0, PT, R15, R14, P0 ;  /* 0x0000000e0f00720c */ /* 0x000fd60000706670 */
[----:B0-----:R0:W-:Y:S04]  /*7ca0*/  @!P2 ST.E desc[UR36][R10.64], R5 ;  /* 0x000000050a00a985 */ /* 0x0011e8000c101924 */
[----:B-1----:R0:W-:Y:S02]  /*7cb0*/  @!P0 ST.E desc[UR36][R12.64], R4 ;  /* 0x000000040c008985 */ /* 0x0021e4000c101924 */
.L_x_48:
[----:B------:R-:W1:Y:S01]  /*7cc0*/  S2R R14, SR_CTAID.X ;  /* 0x00000000000e7919 */ /* 0x000e620000002500 */
[----:B------:R-:W-:Y:S01]  /*7cd0*/  LEA.HI R19, R19, R22, RZ, 0x2 ;  /* 0x0000001613137211 */ /* 0x000fe200078f10ff */
[----:B------:R-:W2:Y:S01]  /*7ce0*/  S2UR UR7, SR_CTAID.Z ;  /* 0x00000000000779c3 */ /* 0x000ea20000002700 */
[----:B0-----:R-:W-:Y:S01]  /*7cf0*/  SHF.R.S32.HI R5, RZ, 0x1f, R7 ;  /* 0x0000001fff057819 */ /* 0x001fe20000011407 */
[----:B------:R-:W-:Y:S01]  /*7d00*/  ULDC.64 UR8, c[0x0][0xb38] ;  /* 0x0002ce0000087ab9 */ /* 0x000fe20000000a00 */
[----:B------:R-:W-:Y:S01]  /*7d10*/  LOP3.LUT R19, R19, 0xfffffffc, RZ, 0xc0, !PT ;  /* 0xfffffffc13137812 */ /* 0x000fe200078ec0ff */
[----:B------:R-:W-:Y:S01]  /*7d20*/  UIMAD UR6, UR6, UR8, URZ ;  /* 0x00000008060672a4 */ /* 0x000fe2000f8e023f */
[----:B------:R-:W-:Y:S01]  /*7d30*/  LEA.HI R5, R5, R154, RZ, 0x3 ;  /* 0x0000009a05057211 */ /* 0x000fe200078f18ff */
[----:B------:R-:W-:Y:S01]  /*7d40*/  UIMAD.WIDE.U32 UR4, UR38, UR8, URZ ;  /* 0x00000008260472a5 */ /* 0x000fe2000f8e003f */
[----:B------:R-:W-:Y:S01]  /*7d50*/  LEA.HI R155, R155, R8, RZ, 0x5 ;  /* 0x000000089b9b7211 */ /* 0x000fe200078f28ff */
[----:B------:R-:W-:Y:S01]  /*7d60*/  IMAD.IADD R19, R22, 0x1, -R19 ;  /* 0x0000000116137824 */ /* 0x000fe200078e0a13 */
[----:B------:R-:W0:Y:S01]  /*7d70*/  LDC.64 R12, c[0x0][0xb40] ;  /* 0x0002d000ff0c7b82 */ /* 0x000e220000000a00 */
[----:B------:R-:W-:Y:S01]  /*7d80*/  LOP3.LUT R5, R5, 0xfffffff8, RZ, 0xc0, !PT ;  /* 0xfffffff805057812 */ /* 0x000fe200078ec0ff */
[----:B------:R-:W-:Y:S01]  /*7d90*/  UIMAD UR6, UR38, UR9, UR6 ;  /* 0x00000009260672a4 */ /* 0x000fe2000f8e0206 */
[----:B------:R-:W-:Y:S01]  /*7da0*/  SHF.R.S32.HI R155, RZ, 0x5, R155 ;  /* 0x00000005ff9b7819 */ /* 0x000fe2000001149b */
[----:B------:R-:W-:Y:S01]  /*7db0*/  BSSY B0, `(.L_x_49) ;  /* 0x00000fa000007945 */ /* 0x000fe20003800000 */
[----:B------:R-:W-:Y:S01]  /*7dc0*/  LEA.HI R4, R19, R19, RZ, 0x1 ;  /* 0x0000001313047211 */ /* 0x000fe200078f08ff */
[----:B------:R-:W-:Y:S01]  /*7dd0*/  IMAD.IADD R154, R154, 0x1, -R5 ;  /* 0x000000019a9a7824 */ /* 0x000fe200078e0a05 */
[----:B------:R-:W-:Y:S01]  /*7de0*/  UIADD3 UR6, UR5, UR6, URZ ;  /* 0x0000000605067290 */ /* 0x000fe2000fffe03f */
[----:B------:R-:W3:Y:S01]  /*7df0*/  @P1 LDC R16, c[0x0][0xbec] ;  /* 0x0002fb00ff101b82 */ /* 0x000ee20000000800 */
[----:B------:R-:W-:Y:S01]  /*7e00*/  LOP3.LUT R4, R4, 0x1ffffffe, RZ, 0xc0, !PT ;  /* 0x1ffffffe04047812 */ /* 0x000fe200078ec0ff */
[----:B------:R-:W-:-:S02]  /*7e10*/  IMAD R155, R155, 0x10, R154 ;  /* 0x000000109b9b7824 */ /* 0x000fc400078e029a */
[----:B------:R-:W-:Y:S01]  /*7e20*/  IMAD.U32 R5, RZ, RZ, UR5 ;  /* 0x00000005ff057e24 */ /* 0x000fe2000f8e00ff */
[----:B------:R-:W-:Y:S01]  /*7e30*/  IADD3 R4, R19, -R4, RZ ;  /* 0x8000000413047210 */ /* 0x000fe20007ffe0ff */
[----:B------:R-:W-:Y:S01]  /*7e40*/  IMAD.U32 R5, RZ, RZ, UR6 ;  /* 0x00000006ff057e24 */ /* 0x000fe2000f8e00ff */
[----:B--2---:R-:W-:Y:S01]  /*7e50*/  USHF.R.S32.HI UR8, URZ, 0x1f, UR7 ;  /* 0x0000001f3f087899 */ /* 0x004fe20008011407 */
[----:B------:R-:W2:Y:S02]  /*7e60*/  @P1 LDC R17, c[0x0][0xbf0] ;  /* 0x0002fc00ff111b82 */ /* 0x000ea40000000800 */
[----:B------:R-:W-:Y:S01]  /*7e70*/  IMAD R9, R4, 0x8, R155 ;  /* 0x0000000804097824 */ /* 0x000fe200078e029b */
[----:B------:R-:W-:Y:S01]  /*7e80*/  MOV R4, UR4 ;  /* 0x0000000400047c02 */ /* 0x000fe20008000f00 */
[----:B------:R-:W-:Y:S02]  /*7e90*/  ULDC.64 UR4, c[0x0][0xb48] ;  /* 0x0002d20000047ab9 */ /* 0x000fe40000000a00 */
[----:B------:R-:W-:Y:S01]  /*7ea0*/  IMAD R3, R3, UR4, RZ ;  /* 0x0000000403037c24 */ /* 0x000fe2000f8e02ff */
[----:B-1----:R-:W-:Y:S01]  /*7eb0*/  LEA R15, R14, R9, 0x6 ;  /* 0x000000090e0f7211 */ /* 0x002fe200078e30ff */
[----:B0-----:R-:W-:-:S02]  /*7ec0*/  IMAD R10, R12, UR8, RZ ;  /* 0x000000080c0a7c24 */ /* 0x001fc4000f8e02ff */
[----:B------:R-:W-:-:S04]  /*7ed0*/  IMAD.WIDE.U32 R4, R12, UR7, R4 ;  /* 0x000000070c047c25 */ /* 0x000fc8000f8e0004 */
[----:B------:R-:W-:Y:S02]  /*7ee0*/  IMAD R11, R13, UR7, R10 ;  /* 0x000000070d0b7c24 */ /* 0x000fe4000f8e020a */
[----:B---3--:R-:W-:-:S04]  /*7ef0*/  @P1 IMAD.HI.U32 R16, R15, R16, RZ ;  /* 0x000000100f101227 */ /* 0x008fc800078e00ff */
[----:B------:R-:W-:Y:S02]  /*7f00*/  IMAD.MOV.U32 R9, RZ, RZ, R15 ;  /* 0x000000ffff097224 */ /* 0x000fe400078e000f */
[----:B------:R-:W-:Y:S01]  /*7f10*/  IMAD.IADD R5, R5, 0x1, R11 ;  /* 0x0000000105057824 */ /* 0x000fe200078e020b */
[----:B--2---:R-:W-:Y:S01]  /*7f20*/  @P1 SHF.R.U32.HI R9, RZ, R17, R16 ;  /* 0x00000011ff091219 */ /* 0x004fe20000011610 */
[C---:B------:R-:W-:Y:S02]  /*7f30*/  IMAD R11, R2.reuse, UR5, R3 ;  /* 0x00000005020b7c24 */ /* 0x040fe4000f8e0203 */
[----:B------:R-:W-:Y:S01]  /*7f40*/  IMAD.WIDE.U32 R2, R2, UR4, R4 ;  /* 0x0000000402027c25 */ /* 0x000fe2000f8e0004 */
[----:B------:R-:W-:Y:S01]  /*7f50*/  IADD3 R13, -R9, RZ, RZ ;  /* 0x000000ff090d7210 */ /* 0x000fe20007ffe1ff */
[----:B------:R-:W-:Y:S01]  /*7f60*/  ULDC.64 UR4, c[0x0][0xb30] ;  /* 0x0002cc0000047ab9 */ /* 0x000fe20000000a00 */
[----:B------:R-:W-:Y:S01]  /*7f70*/  SHF.R.S32.HI R10, RZ, 0x1f, R9 ;  /* 0x0000001fff0a7819 */ /* 0x000fe20000011409 */
[----:B------:R-:W-:-:S02]  /*7f80*/  IMAD.IADD R3, R3, 0x1, R11 ;  /* 0x0000000103037824 */ /* 0x000fc400078e020b */
[----:B------:R-:W-:Y:S02]  /*7f90*/  IMAD R5, R6, R13, R15 ;  /* 0x0000000d06057224 */ /* 0x000fe400078e020f */
[----:B------:R-:W-:Y:S02]  /*7fa0*/  IMAD R10, R10, UR4, RZ ;  /* 0x000000040a0a7c24 */ /* 0x000fe4000f8e02ff */
[----:B------:R-:W-:Y:S01]  /*7fb0*/  IMAD.WIDE.U32 R2, R9, UR4, R2 ;  /* 0x0000000409027c25 */ /* 0x000fe2000f8e0002 */
[----:B------:R-:W-:-:S03]  /*7fc0*/  SHF.R.S32.HI R4, RZ, 0x1f, R5 ;  /* 0x0000001fff047819 */ /* 0x000fc60000011405 */
[----:B------:R-:W-:Y:S01]  /*7fd0*/  IMAD R11, R9, UR5, R10 ;  /* 0x00000005090b7c24 */ /* 0x000fe2000f8e020a */
[----:B------:R-:W-:Y:S02]  /*7fe0*/  ULDC.64 UR4, c[0x0][0xb28] ;  /* 0x0002ca0000047ab9 */ /* 0x000fe40000000a00 */
[----:B------:R-:W-:Y:S02]  /*7ff0*/  IMAD R4, R4, UR4, RZ ;  /* 0x0000000404047c24 */ /* 0x000fe4000f8e02ff */
[----:B------:R-:W-:Y:S02]  /*8000*/  IMAD.IADD R3, R3, 0x1, R11 ;  /* 0x0000000103037824 */ /* 0x000fe400078e020b */
[C---:B------:R-:W-:Y:S02]  /*8010*/  IMAD R9, R5.reuse, UR5, R4 ;  /* 0x0000000505097c24 */ /* 0x040fe4000f8e0204 */
[----:B------:R-:W-:Y:S01]  /*8020*/  IMAD.WIDE.U32 R2, R5, UR4, R2 ;  /* 0x0000000405027c25 */ /* 0x000fe2000f8e0002 */
[----:B------:R-:W-:-:S04]  /*8030*/  ULDC.64 UR4, c[0x0][0xb00] ;  /* 0x0002c00000047ab9 */ /* 0x000fc80000000a00 */
[----:B------:R-:W-:Y:S02]  /*8040*/  IADD3 R5, R3, R9, RZ ;  /* 0x0000000903057210 */ /* 0x000fe40007ffe0ff */
[----:B------:R-:W-:Y:S02]  /*8050*/  LEA.HI R9, R0, R0, RZ, 0x1 ;  /* 0x0000000000097211 */ /* 0x000fe400078f08ff */
[----:B------:R-:W-:Y:S01]  /*8060*/  LEA R4, P0, R2, UR4, 0x2 ;  /* 0x0000000402047c11 */ /* 0x000fe2000f8010ff */
[----:B------:R-:W-:Y:S01]  /*8070*/  ULDC UR4, c[0x0][0xa88] ;  /* 0x0002a20000047ab9 */ /* 0x000fe20000000800 */
[----:B------:R-:W-:Y:S01]  /*8080*/  LOP3.LUT R11, R9, 0xfffffe, RZ, 0xc0, !PT ;  /* 0x00fffffe090b7812 */ /* 0x000fe200078ec0ff */
[----:B------:R-:W-:Y:S01]  /*8090*/  IMAD R6, R6, UR4, RZ ;  /* 0x0000000406067c24 */ /* 0x000fe2000f8e02ff */
[----:B------:R-:W-:Y:S01]  /*80a0*/  LOP3.LUT R9, R7, 0x7ffffffc, RZ, 0xc0, !PT ;  /* 0x7ffffffc07097812 */ /* 0x000fe200078ec0ff */
[----:B------:R-:W-:Y:S01]  /*80b0*/  IMAD R7, R14, 0x40, R155 ;  /* 0x000000400e077824 */ /* 0x000fe200078e029b */
[----:B------:R-:W-:Y:S01]  /*80c0*/  LEA.HI.X R5, R2, UR5, R5, 0x2, P0 ;  /* 0x0000000502057c11 */ /* 0x000fe200080f1405 */
[----:B------:R-:W-:Y:S01]  /*80d0*/  IMAD.IADD R11, R0, 0x1, -R11 ;  /* 0x00000001000b7824 */ /* 0x000fe200078e0a0b */
[----:B------:R-:W-:Y:S01]  /*80e0*/  IADD3 R0, -R9, R8, RZ ;  /* 0x0000000809007210 */ /* 0x000fe20007ffe1ff */
[----:B------:R0:W1:Y:S01]  /*80f0*/  SHFL.IDX PT, R2, R4, RZ, 0x1c1f ;  /* 0x001c1fff04027589 */ /* 0x00006200000e0000 */
[----:B------:R-:W-:-:S03]  /*8100*/  ISETP.GE.AND P0, PT, R7, R6, PT ;  /* 0x000000060700720c */ /* 0x000fc60003f06270 */
[----:B------:R-:W-:Y:S01]  /*8110*/  IMAD R0, R11, 0x80, R0 ;  /* 0x000000800b007824 */ /* 0x000fe200078e0200 */
[----:B------:R0:W2:Y:S03]  /*8120*/  SHFL.IDX PT, R3, R5, RZ, 0x1c1f ;  /* 0x001c1fff05037589 */ /* 0x0000a600000e0000 */
[----:B------:R-:W-:-:S06]  /*8130*/  IMAD.SHL.U32 R0, R0, 0x2, RZ ;  /* 0x0000000200007824 */ /* 0x000fcc00078e00ff */
[----:B0-----:R-:W-:Y:S05]  /*8140*/  @P0 BRA `(.L_x_50) ;  /* 0x0000000c00000947 */ /* 0x001fea0003800000 */
[C---:B------:R-:W-:Y:S01]  /*8150*/  IADD3 R9, R0.reuse, 0x8, RZ ;  /* 0x0000000800097810 */ /* 0x040fe20007ffe0ff */
[C---:B------:R-:W-:Y:S01]  /*8160*/  VIADD R11, R0.reuse, 0x10 ;  /* 0x00000010000b7836 */ /* 0x040fe20000000000 */
[----:B------:R-:W-:Y:S01]  /*8170*/  ULDC UR4, c[0x0][0xac8] ;  /* 0x0002b20000047ab9 */ /* 0x000fe20000000800 */
[C---:B------:R-:W-:Y:S01]  /*8180*/  VIADD R13, R0.reuse, 0x18 ;  /* 0x00000018000d7836 */ /* 0x040fe20000000000 */
[C---:B------:R-:W-:Y:S01]  /*8190*/  ISETP.GE.AND P2, PT, R0.reuse, UR4, PT ;  /* 0x0000000400007c0c */ /* 0x040fe2000bf46270 */
[C---:B------:R-:W-:Y:S01]  /*81a0*/  VIADD R17, R0.reuse, 0x28 ;  /* 0x0000002800117836 */ /* 0x040fe20000000000 */
[----:B------:R-:W-:Y:S01]  /*81b0*/  ISETP.GE.AND P3, PT, R9, UR4, PT ;  /* 0x0000000409007c0c */ /* 0x000fe2000bf66270 */
[C---:B------:R-:W-:Y:S01]  /*81c0*/  VIADD R18, R0.reuse, 0x30 ;  /* 0x0000003000127836 */ /* 0x040fe20000000000 */
[----:B------:R-:W-:Y:S01]  /*81d0*/  ISETP.GE.AND P4, PT, R11, UR4, PT ;  /* 0x000000040b007c0c */ /* 0x000fe2000bf86270 */
[C---:B------:R-:W-:Y:S01]  /*81e0*/  VIADD R20, R0.reuse, 0x40 ;  /* 0x0000004000147836 */ /* 0x040fe20000000000 */
[----:B------:R-:W-:Y:S01]  /*81f0*/  ISETP.GE.AND P5, PT, R13, UR4, PT ;  /* 0x000000040d007c0c */ /* 0x000fe2000bfa6270 */
[C---:B------:R-:W-:Y:S01]  /*8200*/  VIADD R21, R0.reuse, 0x48 ;  /* 0x0000004800157836 */ /* 0x040fe20000000000 */
[C---:B------:R-:W-:Y:S01]  /*8210*/  IADD3 R16, R0.reuse, 0x20, RZ ;  /* 0x0000002000107810 */ /* 0x040fe20007ffe0ff */
[----:B------:R-:W-:Y:S01]  /*8220*/  VIADD R23, R0, 0x58 ;  /* 0x0000005800177836 */ /* 0x000fe20000000000 */
[----:B------:R-:W-:-:S02]  /*8230*/  ISETP.GE.AND P1, PT, R17, UR4, PT ;  /* 0x0000000411007c0c */ /* 0x000fc4000bf26270 */
[----:B------:R-:W-:Y:S02]  /*8240*/  ISETP.GE.AND P0, PT, R16, UR4, PT ;  /* 0x0000000410007c0c */ /* 0x000fe4000bf06270 */
[----:B------:R-:W-:Y:S02]  /*8250*/  @!P2 LEA.HI R8, R0, R0, RZ, 0x1 ;  /* 0x000000000008a211 */ /* 0x000fe400078f08ff */
[----:B------:R-:W-:Y:S02]  /*8260*/  @!P3 LEA.HI R10, R9, R9, RZ, 0x1 ;  /* 0x00000009090ab211 */ /* 0x000fe400078f08ff */
[----:B------:R-:W-:Y:S02]  /*8270*/  @!P4 LEA.HI R12, R11, R11, RZ, 0x1 ;  /* 0x0000000b0b0cc211 */ /* 0x000fe400078f08ff */
[----:B------:R-:W-:Y:S02]  /*8280*/  @!P5 LEA.HI R14, R13, R13, RZ, 0x1 ;  /* 0x0000000d0d0ed211 */ /* 0x000fe400078f08ff */
[----:B------:R-:W-:-:S02]  /*8290*/  @!P2 LOP3.LUT R9, R8, 0xfffffffe, RZ, 0xc0, !PT ;  /* 0xfffffffe0809a812 */ /* 0x000fc400078ec0ff */
[----:B------:R-:W-:Y:S02]  /*82a0*/  @!P3 LOP3.LUT R11, R10, 0xfffffffe, RZ, 0xc0, !PT ;  /* 0xfffffffe0a0bb812 */ /* 0x000fe400078ec0ff */
[----:B------:R-:W-:Y:S01]  /*82b0*/  @!P4 LOP3.LUT R13, R12, 0xfffffffe, RZ, 0xc0, !PT ;  /* 0xfffffffe0c0dc812 */ /* 0x000fe200078ec0ff */
[--C-:B-12---:R-:W-:Y:S01]  /*82c0*/  @!P2 IMAD.WIDE R8, R9, 0x4, R2.reuse ;  /* 0x000000040908a825 */ /* 0x106fe200078e0202 */
[----:B------:R-:W-:Y:S02]  /*82d0*/  @!P5 LOP3.LUT R15, R14, 0xfffffffe, RZ, 0xc0, !PT ;  /* 0xfffffffe0e0fd812 */ /* 0x000fe400078ec0ff */
[C---:B------:R-:W-:Y:S01]  /*82e0*/  IADD3 R19, R0.reuse, 0x38, RZ ;  /* 0x0000003800137810 */ /* 0x040fe20007ffe0ff */
[--C-:B------:R-:W-:Y:S01]  /*82f0*/  @!P3 IMAD.WIDE R10, R11, 0x4, R2.reuse ;  /* 0x000000040b0ab825 */ /* 0x100fe200078e0202 */
[----:B------:R0:W-:Y:S01]  /*8300*/  @!P2 ST.E.64 desc[UR36][R8.64], R24 ;  /* 0x000000180800a985 */ /* 0x0001e2000c101b24 */
[----:B------:R-:W-:Y:S02]  /*8310*/  IADD3 R22, R0, 0x50, RZ ;  /* 0x0000005000167810 */ /* 0x000fe40007ffe0ff */
[----:B------:R-:W-:Y:S01]  /*8320*/  @!P4 IMAD.WIDE R12, R13, 0x4, R2 ;  /* 0x000000040d0cc825 */ /* 0x000fe200078e0202 */
[----:B------:R1:W-:Y:S01]  /*8330*/  @!P3 ST.E.64 desc[UR36][R10.64], R28 ;  /* 0x0000001c0a00b985 */ /* 0x0003e2000c101b24 */
[----:B------:R-:W-:-:S02]  /*8340*/  ISETP.GE.AND P2, PT, R18, UR4, PT ;  /* 0x0000000412007c0c */ /* 0x000fc4000bf46270 */
[----:B------:R-:W-:Y:S01]  /*8350*/  @!P5 IMAD.WIDE R14, R15, 0x4, R2 ;  /* 0x000000040f0ed825 */ /* 0x000fe200078e0202 */
[----:B------:R2:W-:Y:S01]  /*8360*/  @!P4 ST.E.64 desc[UR36][R12.64], R32 ;  /* 0x000000200c00c985 */ /* 0x0005e2000c101b24 */
[----:B------:R-:W-:Y:S02]  /*8370*/  ISETP.GE.AND P3, PT, R19, UR4, PT ;  /* 0x0000000413007c0c */ /* 0x000fe4000bf66270 */
[----:B------:R-:W-:Y:S01]  /*8380*/  ISETP.GE.AND P4, PT, R20, UR4, PT ;  /* 0x0000000414007c0c */ /* 0x000fe2000bf86270 */
[----:B------:R3:W-:Y:S01]  /*8390*/  @!P5 ST.E.64 desc[UR36][R14.64], R36 ;  /* 0x000000240e00d985 */ /* 0x0007e2000c101b24 */
[----:B------:R-:W-:Y:S01]  /*83a0*/  ISETP.GE.AND P5, PT, R21, UR4, PT ;  /* 0x0000000415007c0c */ /* 0x000fe2000bfa6270 */
[----:B0-----:R-:W-:Y:S01]  /*83b0*/  VIADD R24, R0, 0x60 ;  /* 0x0000006000187836 */ /* 0x001fe20000000000 */
[----:B------:R-:W-:Y:S02]  /*83c0*/  ISETP.GE.AND P6, PT, R22, UR4, PT ;  /* 0x0000000416007c0c */ /* 0x000fe4000bfc6270 */
[----:B------:R-:W-:-:S02]  /*83d0*/  @!P0 LEA.HI R16, R16, R16, RZ, 0x1 ;  /* 0x0000001010108211 */ /* 0x000fc400078f08ff */
[----:B------:R-:W-:Y:S02]  /*83e0*/  @!P1 LEA.HI R17, R17, R17, RZ, 0x1 ;  /* 0x0000001111119211 */ /* 0x000fe400078f08ff */
[----:B------:R-:W-:Y:S02]  /*83f0*/  @!P0 LOP3.LUT R9, R16, 0xfffffffe, RZ, 0xc0, !PT ;  /* 0xfffffffe10098812 */ /* 0x000fe400078ec0ff */
[----:B-1----:R-:W-:Y:S02]  /*8400*/  @!P1 LOP3.LUT R11, R17, 0xfffffffe, RZ, 0xc0, !PT ;  /* 0xfffffffe110b9812 */ /* 0x002fe400078ec0ff */
[----:B------:R-:W-:Y:S01]  /*8410*/  @!P2 LEA.HI R18, R18, R18, RZ, 0x1 ;  /* 0x000000121212a211 */ /* 0x000fe200078f08ff */
[--C-:B------:R-:W-:Y:S01]  /*8420*/  @!P0 IMAD.WIDE R8, R9, 0x4, R2.reuse ;  /* 0x0000000409088825 */ /* 0x100fe200078e0202 */
[----:B------:R-:W-:Y:S02]  /*8430*/  @!P3 LEA.HI R19, R19, R19, RZ, 0x1 ;  /* 0x000000131313b211 */ /* 0x000fe400078f08ff */
[----:B------:R-:W-:Y:S01]  /*8440*/  @!P4 LEA.HI R20, R20, R20, RZ, 0x1 ;  /* 0x000000141414c211 */ /* 0x000fe200078f08ff */
[----:B------:R-:W-:Y:S01]  /*8450*/  @!P1 IMAD.WIDE R10, R11, 0x4, R2 ;  /* 0x000000040b0a9825 */ /* 0x000fe200078e0202 */
[----:B------:R-:W-:Y:S01]  /*8460*/  @!P5 LEA.HI R21, R21, R21, RZ, 0x1 ;  /* 0x000000151515d211 */ /* 0x000fe200078f08ff */
[----:B------:R0:W-:Y:S01]  /*8470*/  @!P0 ST.E.64 desc[UR36][R8.64], R40 ;  /* 0x0000002808008985 */ /* 0x0001e2000c101b24 */
[----:B------:R-:W-:-:S02]  /*8480*/  @!P6 LEA.HI R22, R22, R22, RZ, 0x1 ;  /* 0x000000161616e211 */ /* 0x000fc400078f08ff */
[----:B--2---:R-:W-:Y:S01]  /*8490*/  @!P2 LOP3.LUT R13, R18, 0xfffffffe, RZ, 0xc0, !PT ;  /* 0xfffffffe120da812 */ /* 0x004fe200078ec0ff */
[----:B------:R1:W-:Y:S01]  /*84a0*/  @!P1 ST.E.64 desc[UR36][R10.64], R44 ;  /* 0x0000002c0a009985 */ /* 0x0003e2000c101b24 */
[----:B------:R-:W-:Y:S02]  /*84b0*/  @!P3 LOP3.LUT R19, R19, 0xfffffffe, RZ, 0xc0, !PT ;  /* 0xfffffffe1313b812 */ /* 0x000fe400078ec0ff */
[----:B---3--:R-:W-:Y:S01]  /*84c0*/  @!P4 LOP3.LUT R15, R20, 0xfffffffe, RZ, 0xc0, !PT ;  /* 0xfffffffe140fc812 */ /* 0x008fe200078ec0ff */
[----:B------:R-:W-:Y:S01]  /*84d0*/  VIADD R20, R0, 0x78 ;  /* 0x0000007800147836 */ /* 0x000fe20000000000 */
[----:B------:R-:W-:Y:S02]  /*84e0*/  @!P5 LOP3.LUT R21, R21, 0xfffffffe, RZ, 0xc0, !PT ;  /* 0xfffffffe1515d812 */ /* 0x000fe400078ec0ff */
[----:B------:R-:W-:Y:S01]  /*84f0*/  @!P6 LOP3.LUT R17, R22, 0xfffffffe, RZ, 0xc0, !PT ;  /* 0xfffffffe1611e812 */ /* 0x000fe200078ec0ff */
[----:B------:R-:W-:Y:S01]  /*8500*/  VIADD R22, R0, 0x88 ;  /* 0x0000008800167836 */ /* 0x000fe20000000000 */
[----:B------:R-:W-:Y:S01]  /*8510*/  ISETP.GE.AND P1, PT, R23, UR4, PT ;  /* 0x0000000417007c0c */ /* 0x000fe2000bf26270 */
[----:B0-----:R-:W-:Y:S01]  /*8520*/  @!P2 IMAD.WIDE R8, R13, 0x4, R2 ;  /* 0x000000040d08a825 */ /* 0x001fe200078e0202 */
[----:B------:R-:W-:-:S02]  /*8530*/  ISETP.GE.AND P0, PT, R24, UR4, PT ;  /* 0x0000000418007c0c */ /* 0x000fc4000bf06270 */
[----:B------:R-:W-:Y:S01]  /*8540*/  IADD3 R18, R0, 0x68, RZ ;  /* 0x0000006800127810 */ /* 0x000fe20007ffe0ff */
[--C-:B-1----:R-:W-:Y:S01]  /*8550*/  @!P3 IMAD.WIDE R10, R19, 0x4, R2.reuse ;  /* 0x00000004130ab825 */ /* 0x102fe200078e0202 */
[----:B------:R0:W-:Y:S02]  /*8560*/  @!P2 ST.E.64 desc[UR36][R8.64], R48 ;  /* 0x000000300800a985 */ /* 0x0001e4000c101b24 */
[----:B------:R-:W-:Y:S01]  /*8570*/  ISETP.GE.AND P2, PT, R18, UR4, PT ;  /* 0x0000000412007c0c */ /* 0x000fe2000bf46270 */
[--C-:B------:R-:W-:Y:S01]  /*8580*/  @!P4 IMAD.WIDE R12, R15, 0x4, R2.reuse ;  /* 0x000000040f0cc825 */ /* 0x100fe200078e0202 */
[----:B------:R1:W-:Y:S01]  /*8590*/  @!P3 ST.E.64 desc[UR36][R10.64], R52 ;  /* 0x000000340a00b985 */ /* 0x0003e2000c101b24 */
[----:B------:R-:W-:Y:S02]  /*85a0*/  ISETP.GE.AND P3, PT, R22, UR4, PT ;  /* 0x0000000416007c0c */ /* 0x000fe4000bf66270 */
[----:B------:R-:W-:Y:S01]  /*85b0*/  @!P5 IMAD.WIDE R14, R21, 0x4, R2 ;  /* 0x00000004150ed825 */ /* 0x000fe200078e0202 */
[----:B------:R2:W-:Y:S01]  /*85c0*/  @!P4 ST.E.64 desc[UR36][R12.64], R56 ;  /* 0x000000380c00c985 */ /* 0x0005e2000c101b24 */
[----:B------:R-:W-:-:S02]  /*85d0*/  IADD3 R21, R0, 0x80, RZ ;  /* 0x0000008000157810 */ /* 0x000fc40007ffe0ff */
[----:B------:R-:W-:Y:S01]  /*85e0*/  @!P6 IMAD.WIDE R16, R17, 0x4, R2 ;  /* 0x000000041110e825 */ /* 0x000fe200078e0202 */
[----:B------:R3:W-:Y:S01]  /*85f0*/  @!P5 ST.E.64 desc[UR36][R14.64], R60 ;  /* 0x0000003c0e00d985 */ /* 0x0007e2000c101b24 */
[----:B------:R-:W-:Y:S02]  /*8600*/  ISETP.GE.AND P5, PT, R20, UR4, PT ;  /* 0x0000000414007c0c */ /* 0x000fe4000bfa6270 */
[----:B------:R-:W-:Y:S01]  /*8610*/  VIADD R19, R0, 0x70 ;  /* 0x0000007000137836 */ /* 0x000fe20000000000 */
[----:B------:R4:W-:Y:S01]  /*8620*/  @!P6 ST.E.64 desc[UR36][R16.64], R64 ;  /* 0x000000401000e985 */ /* 0x0009e2000c101b24 */
[----:B------:R-:W-:Y:S02]  /*8630*/  ISETP.GE.AND P4, PT, R21, UR4, PT ;  /* 0x0000000415007c0c */ /* 0x000fe4000bf86270 */
[----:B------:R-:W-:Y:S02]  /*8640*/  @!P1 LEA.HI R23, R23, R23, RZ, 0x1 ;  /* 0x0000001717179211 */ /* 0x000fe400078f08ff */
[----:B------:R-:W-:-:S02]  /*8650*/  ISETP.GE.AND P6, PT, R19, UR4, PT ;  /* 0x0000000413007c0c */ /* 0x000fc4000bfc6270 */
[----:B------:R-:W-:Y:S02]  /*8660*/  @!P0 LEA.HI R24, R24, R24, RZ, 0x1 ;  /* 0x0000001818188211 */ /* 0x000fe400078f08ff */
[----:B0-----:R-:W-:Y:S01]  /*8670*/  @!P1 LOP3.LUT R9, R23, 0xfffffffe, RZ, 0xc0, !PT ;  /* 0xfffffffe17099812 */ /* 0x001fe200078ec0ff */
[----:B------:R-:W-:Y:S01]  /*8680*/  VIADD R23, R0, 0x90 ;  /* 0x0000009000177836 */ /* 0x000fe20000000000 */
        /* <DEDUP_REMOVED lines=11> */
[----:B------:R-:W-:Y:S01]  /*8740*/  @!P6 LOP3.LUT R19, R19, 0xfffffffe, RZ, 0xc0, !PT ;  /* 0xfffffffe1313e812 */ /* 0x000fe200078ec0ff */
[----:B------:R-:W-:Y:S01]  /*8750*/  VIADD R18, R0, 0xa0 ;  /* 0x000000a000127836 */ /* 0x000fe20000000000 */
[----:B---3--:R-:W-:Y:S02]  /*8760*/  @!P5 LOP3.LUT R15, R20, 0xfffffffe, RZ, 0xc0, !PT ;  /* 0xfffffffe140fd812 */ /* 0x008fe400078ec0ff */
[----:B------:R-:W-:Y:S02]  /*8770*/  @!P4 LOP3.LUT R21, R21, 0xfffffffe, RZ, 0xc0, !PT ;  /* 0xfffffffe1515c812 */ /* 0x000fe400078ec0ff */
[----:B----4-:R-:W-:Y:S01]  /*8780*/  @!P3 LOP3.LUT R17, R22, 0xfffffffe, RZ, 0xc0, !PT ;  /* 0xfffffffe1611b812 */ /* 0x010fe200078ec0ff */
[C---:B------:R-:W-:Y:S01]  /*8790*/  VIADD R22, R0.reuse, 0xc0 ;  /* 0x000000c000167836 */ /* 0x040fe20000000000 */
[----:B------:R-:W-:Y:S01]  /*87a0*/  IADD3 R24, R0, 0x98, RZ ;  /* 0x0000009800187810 */ /* 0x000fe20007ffe0ff */
[----:B0-----:R-:W-:Y:S01]  /*87b0*/  @!P2 IMAD.WIDE R8, R13, 0x4, R2 ;  /* 0x000000040d08a825 */ /* 0x001fe200078e0202 */
[----:B------:R-:W-:-:S02]  /*87c0*/  ISETP.GE.AND P0, PT, R23, UR4, PT ;  /* 0x0000000417007c0c */ /* 0x000fc4000bf06270 */
[----:B------:R-:W-:Y:S01]  /*87d0*/  ISETP.GE.AND P1, PT, R24, UR4, PT ;  /* 0x0000000418007c0c */ /* 0x000fe2000bf26270 */
[--C-:B-1----:R-:W-:Y:S01]  /*87e0*/  @!P6 IMAD.WIDE R10, R19, 0x4, R2.reuse ;  /* 0x00000004130ae825 */ /* 0x102fe200078e0202 */
[----:B------:R0:W-:Y:S01]  /*87f0*/  @!P2 ST.E.64 desc[UR36][R8.64], R76 ;  /* 0x0000004c0800a985 */ /* 0x0001e2000c101b24 */
[----:B------:R-:W-:Y:S02]  /*8800*/  IADD3 R20, R0, 0xb0, RZ ;  /* 0x000000b000147810 */ /* 0x000fe40007ffe0ff */
[--C-:B------:R-:W-:Y:S01]  /*8810*/  @!P5 IMAD.WIDE R12, R15, 0x4, R2.reuse ;  /* 0x000000040f0cd825 */ /* 0x100fe200078e0202 */
[----:B------:R1:W-:Y:S01]  /*8820*/  @!P6 ST.E.64 desc[UR36][R10.64], R80 ;  /* 0x000000500a00e985 */ /* 0x0003e2000c101b24 */
[----:B------:R-:W-:Y:S02]  /*8830*/  ISETP.GE.AND P2, PT, R18, UR4, PT ;  /* 0x0000000412007c0c */ /* 0x000fe4000bf46270 */
[----:B------:R-:W-:Y:S01]  /*8840*/  @!P4 IMAD.WIDE R14, R21, 0x4, R2 ;  /* 0x00000004150ec825 */ /* 0x000fe200078e0202 */
[----:B------:R2:W-:Y:S01]  /*8850*/  @!P5 ST.E.64 desc[UR36][R12.64], R84 ;  /* 0x000000540c00d985 */ /* 0x0005e2000c101b24 */
[----:B------:R-:W-:-:S02]  /*8860*/  ISETP.GE.AND P6, PT, R22, UR4, PT ;  /* 0x0000000416007c0c */ /* 0x000fc4000bfc6270 */
[----:B------:R-:W-:Y:S01]  /*8870*/  @!P3 IMAD.WIDE R16, R17, 0x4, R2 ;  /* 0x000000041110b825 */ /* 0x000fe200078e0202 */
[----:B------:R3:W-:Y:S01]  /*8880*/  @!P4 ST.E.64 desc[UR36][R14.64], R88 ;  /* 0x000000580e00c985 */ /* 0x0007e2000c101b24 */
[----:B------:R-:W-:Y:S02]  /*8890*/  ISETP.GE.AND P4, PT, R20, UR4, PT ;  /* 0x0000000414007c0c */ /* 0x000fe4000bf86270 */
[C---:B------:R-:W-:Y:S01]  /*88a0*/  VIADD R19, R0.reuse, 0xa8 ;  /* 0x000000a800137836 */ /* 0x040fe20000000000 */
[----:B------:R4:W-:Y:S01]  /*88b0*/  @!P3 ST.E.64 desc[UR36][R16.64], R92 ;  /* 0x0000005c1000b985 */ /* 0x0009e2000c101b24 */
[----:B------:R-:W-:Y:S01]  /*88c0*/  VIADD R21, R0, 0xb8 ;  /* 0x000000b800157836 */ /* 0x000fe20000000000 */
[----:B------:R-:W-:Y:S02]  /*88d0*/  @!P0 LEA.HI R23, R23, R23, RZ, 0x1 ;  /* 0x0000001717178211 */ /* 0x000fe400078f08ff */
[----:B------:R-:W-:Y:S02]  /*88e0*/  ISETP.GE.AND P3, PT, R19, UR4, PT ;  /* 0x0000000413007c0c */ /* 0x000fe4000bf66270 */
[----:B------:R-:W-:-:S02]  /*88f0*/  ISETP.GE.AND P5, PT, R21, UR4, PT ;  /* 0x0000000415007c0c */ /* 0x000fc4000bfa6270 */
[----:B------:R-:W-:Y:S02]  /*8900*/  @!P1 LEA.HI R24, R24, R24, RZ, 0x1 ;  /* 0x0000001818189211 */ /* 0x000fe400078f08ff */
[----:B0-----:R-:W-:Y:S02]  /*8910*/  @!P0 LOP3.LUT R9, R23, 0xfffffffe, RZ, 0xc0, !PT ;  /* 0xfffffffe17098812 */ /* 0x001fe400078ec0ff */
[----:B------:R-:W-:Y:S02]  /*8920*/  @!P2 LEA.HI R18, R18, R18, RZ, 0x1 ;  /* 0x000000121212a211 */ /* 0x000fe400078f08ff */
[----:B-1----:R-:W-:Y:S01]  /*8930*/  @!P1 LOP3.LUT R11, R24, 0xfffffffe, RZ, 0xc0, !PT ;  /* 0xfffffffe180b9812 */ /* 0x002fe200078ec0ff */
[--C-:B------:R-:W-:Y:S01]  /*8940*/  @!P0 IMAD.WIDE R8, R9, 0x4, R2.reuse ;  /* 0x0000000409088825 */ /* 0x100fe200078e0202 */
[----:B------:R-:W-:Y:S02]  /*8950*/  @!P4 LEA.HI R20, R20, R20, RZ, 0x1 ;  /* 0x000000141414c211 */ /* 0x000fe400078f08ff */
[----:B------:R-:W-:Y:S01]  /*8960*/  @!P3 LEA.HI R19, R19, R19, RZ, 0x1 ;  /* 0x000000131313b211 */ /* 0x000fe200078f08ff */
[----:B------:R-:W-:Y:S01]  /*8970*/  @!P1 IMAD.WIDE R10, R11, 0x4, R2 ;  /* 0x000000040b0a9825 */ /* 0x000fe200078e0202 */
[----:B--2---:R-:W-:Y:S01]  /*8980*/  @!P2 LOP3.LUT R13, R18, 0xfffffffe, RZ, 0xc0, !PT ;  /* 0xfffffffe120da812 */ /* 0x004fe200078ec0ff */
[----:B------:R0:W-:Y:S01]  /*8990*/  @!P0 ST.E.64 desc[UR36][R8.64], R96 ;  /* 0x0000006008008985 */ /* 0x0001e2000c101b24 */
[----:B------:R-:W-:-:S02]  /*89a0*/  @!P5 LEA.HI R21, R21, R21, RZ, 0x1 ;  /* 0x000000151515d211 */ /* 0x000fc400078f08ff */
[----:B------:R-:W-:Y:S01]  /*89b0*/  @!P3 LOP3.LUT R19, R19, 0xfffffffe, RZ, 0xc0, !PT ;  /* 0xfffffffe1313b812 */ /* 0x000fe200078ec0ff */
[--C-:B------:R-:W-:Y:S01]  /*89c0*/  @!P2 IMAD.WIDE R12, R13, 0x4, R2.reuse ;  /* 0x000000040d0ca825 */ /* 0x100fe200078e0202 */
[----:B------:R-:W-:Y:S01]  /*89d0*/  @!P6 LEA.HI R22, R22, R22, RZ, 0x1 ;  /* 0x000000161616e211 */ /* 0x000fe200078f08ff */
[----:B------:R1:W-:Y:S01]  /*89e0*/  @!P1 ST.E.64 desc[UR36][R10.64], R100 ;  /* 0x000000640a009985 */ /* 0x0003e2000c101b24 */
[----:B---3--:R-:W-:Y:S01]  /*89f0*/  @!P4 LOP3.LUT R15, R20, 0xfffffffe, RZ, 0xc0, !PT ;  /* 0xfffffffe140fc812 */ /* 0x008fe200078ec0ff */
[----:B------:R-:W-:Y:S01]  /*8a00*/  VIADD R20, R0, 0xd8 ;  /* 0x000000d800147836 */ /* 0x000fe20000000000 */
[----:B------:R-:W-:Y:S01]  /*8a10*/  @!P5 LOP3.LUT R21, R21, 0xfffffffe, RZ, 0xc0, !PT ;  /* 0xfffffffe1515d812 */ /* 0x000fe200078ec0ff */
[----:B------:R2:W-:Y:S01]  /*8a20*/  @!P2 ST.E.64 desc[UR36][R12.64], R104 ;  /* 0x000000680c00a985 */ /* 0x0005e2000c101b24 */
[----:B----4-:R-:W-:Y:S02]  /*8a30*/  @!P6 LOP3.LUT R17, R22, 0xfffffffe, RZ, 0xc0, !PT ;  /* 0xfffffffe1611e812 */ /* 0x010fe400078ec0ff */
[----:B------:R-:W-:Y:S01]  /*8a40*/  IADD3 R18, R0, 0xc8, RZ ;  /* 0x000000c800127810 */ /* 0x000fe20007ffe0ff */
[----:B0-----:R-:W-:Y:S01]  /*8a50*/  @!P3 IMAD.WIDE R8, R19, 0x4, R2 ;  /* 0x000000041308b825 */ /* 0x001fe200078e0202 */
[----:B------:R-:W-:-:S02]  /*8a60*/  ISETP.GE.AND P2, PT, R20, UR4, PT ;  /* 0x0000000414007c0c */ /* 0x000fc4000bf46270 */
[----:B------:R-:W-:Y:S01]  /*8a70*/  ISETP.GE.AND P0, PT, R18, UR4, PT ;  /* 0x0000000412007c0c */ /* 0x000fe2000bf06270 */
[----:B------:R-:W-:Y:S01]  /*8a80*/  VIADD R19, R0, 0xd0 ;  /* 0x000000d000137836 */ /* 0x000fe20000000000 */
[----:B------:R0:W-:Y:S01]  /*8a90*/  @!P3 ST.E.64 desc[UR36][R8.64], R108 ;  /* 0x0000006c0800b985 */ /* 0x0001e2000c101b24 */
[----:B-1----:R-:W-:-:S03]  /*8aa0*/  @!P4 IMAD.WIDE R10, R15, 0x4, R2 ;  /* 0x000000040f0ac825 */ /* 0x002fc600078e0202 */
[----:B------:R-:W-:Y:S01]  /*8ab0*/  ISETP.GE.AND P1, PT, R19, UR4, PT ;  /* 0x0000000413007c0c */ /* 0x000fe2000bf26270 */
[--C-:B------:R-:W-:Y:S01]  /*8ac0*/  @!P5 IMAD.WIDE R14, R21, 0x4, R2.reuse ;  /* 0x00000004150ed825 */ /* 0x100fe200078e0202 */
[----:B------:R-:W-:Y:S01]  /*8ad0*/  IADD3 R21, R0, 0xe0, RZ ;  /* 0x000000e000157810 */ /* 0x000fe20007ffe0ff */
[----:B------:R1:W-:Y:S02]  /*8ae0*/  @!P4 ST.E.64 desc[UR36][R10.64], R112 ;  /* 0x000000700a00c985 */ /* 0x0003e4000c101b24 */
[----:B------:R-:W-:Y:S01]  /*8af0*/  @!P6 IMAD.WIDE R16, R17, 0x4, R2 ;  /* 0x000000041110e825 */ /* 0x000fe200078e0202 */
[----:B------:R-:W-:Y:S01]  /*8b00*/  ISETP.GE.AND P3, PT, R21, UR4, PT ;  /* 0x0000000415007c0c */ /* 0x000fe2000bf66270 */
[----:B------:R3:W-:Y:S01]  /*8b10*/  @!P5 ST.E.64 desc[UR36][R14.64], R116 ;  /* 0x000000740e00d985 */ /* 0x0007e2000c101b24 */
[----:B------:R-:W-:Y:S01]  /*8b20*/  @!P0 LEA.HI R18, R18, R18, RZ, 0x1 ;  /* 0x0000001212128211 */ /* 0x000fe200078f08ff */
[C---:B--2---:R-:W-:Y:S01]  /*8b30*/  VIADD R12, R0.reuse, 0xe8 ;  /* 0x000000e8000c7836 */ /* 0x044fe20000000000 */
[C---:B0-----:R-:W-:Y:S01]  /*8b40*/  IADD3 R9, R0.reuse, 0xf8, RZ ;  /* 0x000000f800097810 */ /* 0x041fe20007ffe0ff */
[----:B------:R-:W-:Y:S01]  /*8b50*/  VIADD R13, R0, 0xf0 ;  /* 0x000000f0000d7836 */ /* 0x000fe20000000000 */
[----:B------:R0:W-:Y:S01]  /*8b60*/  @!P6 ST.E.64 desc[UR36][R16.64], R120 ;  /* 0x000000781000e985 */ /* 0x0001e2000c101b24 */
[----:B------:R-:W-:-:S02]  /*8b70*/  @!P1 LEA.HI R19, R19, R19, RZ, 0x1 ;  /* 0x0000001313139211 */ /* 0x000fc400078f08ff */
[----:B------:R-:W-:Y:S02]  /*8b80*/  ISETP.GE.AND P6, PT, R9, UR4, PT ;  /* 0x0000000409007c0c */ /* 0x000fe4000bfc6270 */
[----:B------:R-:W-:Y:S02]  /*8b90*/  ISETP.GE.AND P4, PT, R12, UR4, PT ;  /* 0x000000040c007c0c */ /* 0x000fe4000bf86270 */
[----:B------:R-:W-:Y:S02]  /*8ba0*/  ISETP.GE.AND P5, PT, R13, UR4, PT ;  /* 0x000000040d007c0c */ /* 0x000fe4000bfa6270 */
[----:B------:R-:W-:Y:S02]  /*8bb0*/  @!P2 LEA.HI R20, R20, R20, RZ, 0x1 ;  /* 0x000000141414a211 */ /* 0x000fe400078f08ff */
[----:B------:R-:W-:Y:S02]  /*8bc0*/  @!P3 LEA.HI R21, R21, R21, RZ, 0x1 ;  /* 0x000000151515b211 */ /* 0x000fe400078f08ff */
[----:B-1----:R-:W-:-:S02]  /*8bd0*/  @!P1 LOP3.LUT R11, R19, 0xfffffffe, RZ, 0xc0, !PT ;  /* 0xfffffffe130b9812 */ /* 0x002fc400078ec0ff */
[----:B---3--:R-:W-:Y:S02]  /*8be0*/  @!P3 LOP3.LUT R15, R21, 0xfffffffe, RZ, 0xc0, !PT ;  /* 0xfffffffe150fb812 */ /* 0x008fe400078ec0ff */
[----:B------:R-:W-:Y:S02]  /*8bf0*/  @!P6 LEA.HI R10, R9, R9, RZ, 0x1 ;  /* 0x00000009090ae211 */ /* 0x000fe400078f08ff */
[----:B------:R-:W-:Y:S01]  /*8c00*/  @!P4 LEA.HI R12, R12, R12, RZ, 0x1 ;  /* 0x0000000c0c0cc211 */ /* 0x000fe200078f08ff */
[----:B------:R-:W-:Y:S01]  /*8c10*/  @!P3 IMAD.WIDE R14, R15, 0x4, R2 ;  /* 0x000000040f0eb825 */ /* 0x000fe200078e0202 */
[----:B------:R-:W-:Y:S02]  /*8c20*/  @!P5 LEA.HI R8, R13, R13, RZ, 0x1 ;  /* 0x0000000d0d08d211 */ /* 0x000fe400078f08ff */
[----:B------:R-:W-:Y:S02]  /*8c30*/  @!P0 LOP3.LUT R9, R18, 0xfffffffe, RZ, 0xc0, !PT ;  /* 0xfffffffe12098812 */ /* 0x000fe400078ec0ff */
[----:B------:R-:W-:-:S02]  /*8c40*/  @!P2 LOP3.LUT R13, R20, 0xfffffffe, RZ, 0xc0, !PT ;  /* 0xfffffffe140da812 */ /* 0x000fc400078ec0ff */
[----:B0-----:R-:W-:Y:S02]  /*8c50*/  @!P4 LOP3.LUT R17, R12, 0xfffffffe, RZ, 0xc0, !PT ;  /* 0xfffffffe0c11c812 */ /* 0x001fe400078ec0ff */
[----:B------:R-:W-:Y:S01]  /*8c60*/  @!P5 LOP3.LUT R19, R8, 0xfffffffe, RZ, 0xc0, !PT ;  /* 0xfffffffe0813d812 */ /* 0x000fe200078ec0ff */
[----:B------:R-:W-:Y:S01]  /*8c70*/  @!P0 IMAD.WIDE R8, R9, 0x4, R2 ;  /* 0x0000000409088825 */ /* 0x000fe200078e0202 */
[----:B------:R-:W-:-:S03]  /*8c80*/  @!P6 LOP3.LUT R21, R10, 0xfffffffe, RZ, 0xc0, !PT ;  /* 0xfffffffe0a15e812 */ /* 0x000fc600078ec0ff */
[--C-:B------:R-:W-:Y:S01]  /*8c90*/  @!P1 IMAD.WIDE R10, R11, 0x4, R2.reuse ;  /* 0x000000040b0a9825 */ /* 0x100fe200078e0202 */
[----:B------:R0:W-:Y:S03]  /*8ca0*/  @!P0 ST.E.64 desc[UR36][R8.64], R124 ;  /* 0x0000007c08008985 */ /* 0x0001e6000c101b24 */
[--C-:B------:R-:W-:Y:S01]  /*8cb0*/  @!P2 IMAD.WIDE R12, R13, 0x4, R2.reuse ;  /* 0x000000040d0ca825 */ /* 0x100fe200078e0202 */
[----:B------:R0:W-:Y:S03]  /*8cc0*/  @!P1 ST.E.64 desc[UR36][R10.64], R128 ;  /* 0x000000800a009985 */ /* 0x0001e6000c101b24 */
[--C-:B------:R-:W-:Y:S01]  /*8cd0*/  @!P4 IMAD.WIDE R16, R17, 0x4, R2.reuse ;  /* 0x000000041110c825 */ /* 0x100fe200078e0202 */
[----:B------:R0:W-:Y:S03]  /*8ce0*/  @!P2 ST.E.64 desc[UR36][R12.64], R132 ;  /* 0x000000840c00a985 */ /* 0x0001e6000c101b24 */
[--C-:B------:R-:W-:Y:S01]  /*8cf0*/  @!P5 IMAD.WIDE R18, R19, 0x4, R2.reuse ;  /* 0x000000041312d825 */ /* 0x100fe200078e0202 */
[----:B------:R0:W-:Y:S03]  /*8d00*/  @!P3 ST.E.64 desc[UR36][R14.64], R136 ;  /* 0x000000880e00b985 */ /* 0x0001e6000c101b24 */
[----:B------:R-:W-:Y:S01]  /*8d10*/  @!P6 IMAD.WIDE R2, R21, 0x4, R2 ;  /* 0x000000041502e825 */ /* 0x000fe200078e0202 */
[----:B------:R0:W-:Y:S04]  /*8d20*/  @!P4 ST.E.64 desc[UR36][R16.64], R140 ;  /* 0x0000008c1000c985 */ /* 0x0001e8000c101b24 */
[----:B------:R0:W-:Y:S04]  /*8d30*/  @!P5 ST.E.64 desc[UR36][R18.64], R144 ;  /* 0x000000901200d985 */ /* 0x0001e8000c101b24 */
[----:B------:R0:W-:Y:S02]  /*8d40*/  @!P6 ST.E.64 desc[UR36][R2.64], R148 ;  /* 0x000000940200e985 */ /* 0x0001e4000c101b24 */
.L_x_50:
[----:B------:R-:W-:Y:S05]  /*8d50*/  BSYNC B0 ;  /* 0x0000000000007941 */ /* 0x000fea0003800000 */
.L_x_49:
[----:B------:R-:W-:Y:S01]  /*8d60*/  VIADD R7, R7, 0x8 ;  /* 0x0000000807077836 */ /* 0x000fe20000000000 */
[----:B0-2---:R2:W3:Y:S04]  /*8d70*/  SHFL.IDX PT, R3, R5, 0x1, 0x1c1f ;  /* 0x003c1f0005037f89 */ /* 0x0054e800000e0000 */
[----:B------:R-:W-:Y:S01]  /*8d80*/  ISETP.GE.AND P0, PT, R7, R6, PT ;  /* 0x000000060700720c */ /* 0x000fe20003f06270 */
[----:B-1----:R2:W1:-:S12]  /*8d90*/  SHFL.IDX PT, R2, R4, 0x1, 0x1c1f ;  /* 0x003c1f0004027f89 */ /* 0x00245800000e0000 */
[----:B--2---:R-:W-:Y:S05]  /*8da0*/  @P0 BRA `(.L_x_8) ;  /* 0x0000004400c00947 */ /* 0x004fea0003800000 */
[C---:B------:R-:W-:Y:S01]  /*8db0*/  VIADD R5, R0.reuse, 0x8 ;  /* 0x0000000800057836 */ /* 0x040fe20000000000 */
[----:B------:R-:W-:Y:S01]  /*8dc0*/  ULDC UR4, c[0x0][0xac8] ;  /* 0x0002b20000047ab9 */ /* 0x000fe20000000800 */
[C---:B------:R-:W-:Y:S01]  /*8dd0*/  IADD3 R7, R0.reuse, 0x10, RZ ;  /* 0x0000001000077810 */ /* 0x040fe20007ffe0ff */
[C---:B------:R-:W-:Y:S01]  /*8de0*/  VIADD R10, R0.reuse, 0x18 ;  /* 0x00000018000a7836 */ /* 0x040fe20000000000 */
[C---:B------:R-:W-:Y:S01]  /*8df0*/  ISETP.GE.AND P0, PT, R0.reuse, UR4, PT ;  /* 0x0000000400007c0c */ /* 0x040fe2000bf06270 */
[C---:B------:R-:W-:Y:S01]  /*8e00*/  VIADD R11, R0.reuse, 0x20 ;  /* 0x00000020000b7836 */ /* 0x040fe20000000000 */
[----:B------:R-:W-:Y:S01]  /*8e10*/  ISETP.GE.AND P1, PT, R5, UR4, PT ;  /* 0x0000000405007c0c */ /* 0x000fe2000bf26270 */
[C---:B------:R-:W-:Y:S01]  /*8e20*/  VIADD R13, R0.reuse, 0x30 ;  /* 0x00000030000d7836 */ /* 0x040fe20000000000 */
[----:B------:R-:W-:Y:S01]  /*8e30*/  ISETP.GE.AND P2, PT, R7, UR4, PT ;  /* 0x0000000407007c0c */ /* 0x000fe2000bf46270 */
[----:B------:R-:W-:Y:S01]  /*8e40*/  VIADD R14, R0, 0x38 ;  /* 0x00000038000e7836 */ /* 0x000fe20000000000 */
[----:B------:R-:W-:Y:S01]  /*8e50*/  ISETP.GE.AND P5, PT, R10, UR4, PT ;  /* 0x000000040a007c0c */ /* 0x000fe2000bfa6270 */
[C---:B------:R-:W-:Y:S01]  /*8e60*/  VIADD R16, R0.reuse, 0x48 ;  /* 0x0000004800107836 */ /* 0x040fe20000000000 */
[----:B------:R-:W-:Y:S01]  /*8e70*/  ISETP.GE.AND P6, PT, R11, UR4, PT ;  /* 0x000000040b007c0c */ /* 0x000fe2000bfc6270 */
[C---:B------:R-:W-:Y:S01]  /*8e80*/  VIADD R18, R0.reuse, 0x50 ;  /* 0x0000005000127836 */ /* 0x040fe20000000000 */
[C---:B------:R-:W-:Y:S01]  /*8e90*/  IADD3 R12, R0.reuse, 0x28, RZ ;  /* 0x00000028000c7810 */ /* 0x040fe20007ffe0ff */
[C---:B------:R-:W-:Y:S01]  /*8ea0*/  VIADD R20, R0.reuse, 0x80 ;  /* 0x0000008000147836 */ /* 0x040fe20000000000 */
[----:B------:R-:W-:-:S02]  /*8eb0*/  IADD3 R15, R0, 0x40, RZ ;  /* 0x00000040000f7810 */ /* 0x000fc40007ffe0ff */
[----:B------:R-:W-:Y:S02]  /*8ec0*/  @!P0 LEA.HI R4, R0, R0, RZ, 0x1 ;  /* 0x0000000000048211 */ /* 0x000fe400078f08ff */
[----:B------:R-:W-:Y:S02]  /*8ed0*/  @!P1 LEA.HI R6, R5, R5, RZ, 0x1 ;  /* 0x0000000505069211 */ /* 0x000fe400078f08ff */
[----:B------:R-:W-:Y:S02]  /*8ee0*/  @!P2 LEA.HI R8, R7, R7, RZ, 0x1 ;  /* 0x000000070708a211 */ /* 0x000fe400078f08ff */
[----:B------:R-:W-:Y:S02]  /*8ef0*/  @!P0 LOP3.LUT R5, R4, 0xfffffffe, RZ, 0xc0, !PT ;  /* 0xfffffffe04058812 */ /* 0x000fe400078ec0ff */
[----:B------:R-:W-:Y:S02]  /*8f00*/  @!P1 LOP3.LUT R7, R6, 0xfffffffe, RZ, 0xc0, !PT ;  /* 0xfffffffe06079812 */ /* 0x000fe400078ec0ff */
[----:B------:R-:W-:Y:S01]  /*8f10*/  @!P2 LOP3.LUT R9, R8, 0xfffffffe, RZ, 0xc0, !PT ;  /* 0xfffffffe0809a812 */ /* 0x000fe200078ec0ff */
[----:B-1-3--:R-:W-:Y:S01]  /*8f20*/  @!P0 IMAD.WIDE R4, R5, 0x4, R2 ;  /* 0x0000000405048825 */ /* 0x00afe200078e0202 */
[----:B------:R-:W-:-:S02]  /*8f30*/  ISETP.GE.AND P3, PT, R15, UR4, PT ;  /* 0x000000040f007c0c */ /* 0x000fc4000bf66270 */
[----:B------:R-:W-:Y:S01]  /*8f40*/  ISETP.GE.AND P4, PT, R16, UR4, PT ;  /* 0x0000000410007c0c */ /* 0x000fe2000bf86270 */
[--C-:B------:R-:W-:Y:S01]  /*8f50*/  @!P1 IMAD.WIDE R6, R7, 0x4, R2.reuse ;  /* 0x0000000407069825 */ /* 0x100fe200078e0202 */
[----:B------:R0:W-:Y:S01]  /*8f60*/  @!P0 ST.E.64 desc[UR36][R4.64], R26 ;  /* 0x0000001a04008985 */ /* 0x0001e2000c101b24 */
[----:B------:R-:W-:Y:S02]  /*8f70*/  ISETP.GE.AND P0, PT, R12, UR4, PT ;  /* 0x000000040c007c0c */ /* 0x000fe4000bf06270 */
[----:B------:R-:W-:Y:S01]  /*8f80*/  @!P2 IMAD.WIDE R8, R9, 0x4, R2 ;  /* 0x000000040908a825 */ /* 0x000fe200078e0202 */
[----:B------:R1:W-:Y:S01]  /*8f90*/  @!P1 ST.E.64 desc[UR36][R6.64], R30 ;  /* 0x0000001e06009985 */ /* 0x0003e2000c101b24 */
[----:B------:R-:W-:Y:S02]  /*8fa0*/  ISETP.GE.AND P1, PT, R13, UR4, PT ;  /* 0x000000040d007c0c */ /* 0x000fe4000bf26270 */
[----:B------:R-:W-:Y:S01]  /*8fb0*/  @!P5 LEA.HI R10, R10, R10, RZ, 0x1 ;  /* 0x0000000a0a0ad211 */ /* 0x000fe200078f08ff */
[----:B------:R2:W-:Y:S01]  /*8fc0*/  @!P2 ST.E.64 desc[UR36][R8.64], R34 ;  /* 0x000000220800a985 */ /* 0x0005e2000c101b24 */
[----:B------:R-:W-:-:S02]  /*8fd0*/  ISETP.GE.AND P2, PT, R14, UR4, PT ;  /* 0x000000040e007c0c */ /* 0x000fc4000bf46270 */
[----:B------:R-:W-:Y:S02]  /*8fe0*/  @!P6 LEA.HI R11, R11, R11, RZ, 0x1 ;  /* 0x0000000b0b0be211 */ /* 0x000fe400078f08ff */
[----:B------:R-:W-:Y:S02]  /*8ff0*/  @!P3 LEA.HI R15, R15, R15, RZ, 0x1 ;  /* 0x0000000f0f0fb211 */ /* 0x000fe400078f08ff */
[----:B0-----:R-:W-:Y:S02]  /*9000*/  @!P5 LOP3.LUT R5, R10, 0xfffffffe, RZ, 0xc0, !PT ;  /* 0xfffffffe0a05d812 */ /* 0x001fe400078ec0ff */
[----:B------:R-:W-:Y:S02]  /*9010*/  @!P0 LEA.HI R12, R12, R12, RZ, 0x1 ;  /* 0x0000000c0c0c8211 */ /* 0x000fe400078f08ff */
[----:B-1----:R-:W-:Y:S01]  /*9020*/  @!P6 LOP3.LUT R7, R11, 0xfffffffe, RZ, 0xc0, !PT ;  /* 0xfffffffe0b07e812 */ /* 0x002fe200078ec0ff */
[----:B------:R-:W-:Y:S01]  /*9030*/  @!P5 IMAD.WIDE R4, R5, 0x4, R2 ;  /* 0x000000040504d825 */ /* 0x000fe200078e0202 */
[----:B------:R-:W-:-:S02]  /*9040*/  @!P1 LEA.HI R13, R13, R13, RZ, 0x1 ;  /* 0x0000000d0d0d9211 */ /* 0x000fc400078f08ff */
[----:B------:R-:W-:Y:S01]  /*9050*/  @!P2 LEA.HI R14, R14, R14, RZ, 0x1 ;  /* 0x0000000e0e0ea211 */ /* 0x000fe200078f08ff */
[----:B------:R-:W-:Y:S01]  /*9060*/  @!P6 IMAD.WIDE R6, R7, 0x4, R2 ;  /* 0x000000040706e825 */ /* 0x000fe200078e0202 */
[----:B------:R-:W-:Y:S01]  /*9070*/  @!P4 LEA.HI R16, R16, R16, RZ, 0x1 ;  /* 0x000000101010c211 */ /* 0x000fe200078f08ff */
[----:B------:R0:W-:Y:S01]  /*9080*/  @!P5 ST.E.64 desc[UR36][R4.64], R38 ;  /* 0x000000260400d985 */ /* 0x0001e2000c101b24 */
[----:B--2---:R-:W-:Y:S02]  /*9090*/  @!P0 LOP3.LUT R9, R12, 0xfffffffe, RZ, 0xc0, !PT ;  /* 0xfffffffe0c098812 */ /* 0x004fe400078ec0ff */
[----:B------:R-:W-:Y:S01]  /*90a0*/  @!P1 LOP3.LUT R13, R13, 0xfffffffe, RZ, 0xc0, !PT ;  /* 0xfffffffe0d0d9812 */ /* 0x000fe200078ec0ff */
[----:B------:R1:W-:Y:S01]  /*90b0*/  @!P6 ST.E.64 desc[UR36][R6.64], R42 ;  /* 0x0000002a0600e985 */ /* 0x0003e2000c101b24 */
[----:B------:R-:W-:Y:S01]  /*90c0*/  @!P2 LOP3.LUT R11, R14, 0xfffffffe, RZ, 0xc0, !PT ;  /* 0xfffffffe0e0ba812 */ /* 0x000fe200078ec0ff */
[----:B------:R-:W-:Y:S01]  /*90d0*/  VIADD R14, R0, 0x60 ;  /* 0x00000060000e7836 */ /* 0x000fe20000000000 */
[----:B------:R-:W-:-:S02]  /*90e0*/  @!P3 LOP3.LUT R15, R15, 0xfffffffe, RZ, 0xc0, !PT ;  /* 0xfffffffe0f0fb812 */ /* 0x000fc400078ec0ff */
[----:B------:R-:W-:Y:S02]  /*90f0*/  @!P4 LOP3.LUT R17, R16, 0xfffffffe, RZ, 0xc0, !PT ;  /* 0xfffffffe1011c812 */ /* 0x000fe400078ec0ff */
[----:B------:R-:W-:Y:S02]  /*9100*/  IADD3 R19, R0, 0x58, RZ ;  /* 0x0000005800137810 */ /* 0x000fe40007ffe0ff */
[----:B------:R-:W-:Y:S01]  /*9110*/  ISETP.GE.AND P5, PT, R18, UR4, PT ;  /* 0x0000000412007c0c */ /* 0x000fe2000bfa6270 */
[--C-:B0-----:R-:W-:Y:S01]  /*9120*/  @!P0 IMAD.WIDE R4, R9, 0x4, R2.reuse ;  /* 0x0000000409048825 */ /* 0x101fe200078e0202 */
[----:B------:R-:W-:Y:S02]  /*9130*/  ISETP.GE.AND P6, PT, R19, UR4, PT ;  /* 0x0000000413007c0c */ /* 0x000fe4000bfc6270 */
[----:B------:R-:W-:Y:S01]  /*9140*/  IADD3 R16, R0, 0x70, RZ ;  /* 0x0000007000107810 */ /* 0x000fe20007ffe0ff */
[----:B-1----:R-:W-:Y:S01]  /*9150*/  @!P1 IMAD.WIDE R6, R13, 0x4, R2 ;  /* 0x000000040d069825 */ /* 0x002fe200078e0202 */
[----:B------:R0:W-:Y:S01]  /*9160*/  @!P0 ST.E.64 desc[UR36][R4.64], R46 ;  /* 0x0000002e04008985 */ /* 0x0001e2000c101b24 */
[----:B------:R-:W-:-:S02]  /*9170*/  ISETP.GE.AND P0, PT, R20, UR4, PT ;  /* 0x0000000414007c0c */ /* 0x000fc4000bf06270 */
[--C-:B------:R-:W-:Y:S01]  /*9180*/  @!P2 IMAD.WIDE R8, R11, 0x4, R2.reuse ;  /* 0x000000040b08a825 */ /* 0x100fe200078e0202 */
[----:B------:R1:W-:Y:S03]  /*9190*/  @!P1 ST.E.64 desc[UR36][R6.64], R50 ;  /* 0x0000003206009985 */ /* 0x0003e6000c101b24 */
[--C-:B------:R-:W-:Y:S01]  /*91a0*/  @!P3 IMAD.WIDE R10, R15, 0x4, R2.reuse ;  /* 0x000000040f0ab825 */ /* 0x100fe200078e0202 */
[----:B------:R2:W-:Y:S01]  /*91b0*/  @!P2 ST.E.64 desc[UR36][R8.64], R54 ;  /* 0x000000360800a985 */ /* 0x0005e2000c101b24 */
[----:B------:R-:W-:Y:S02]  /*91c0*/  ISETP.GE.AND P2, PT, R16, UR4, PT ;  /* 0x0000000410007c0c */ /* 0x000fe4000bf46270 */
[----:B------:R-:W-:Y:S01]  /*91d0*/  @!P4 IMAD.WIDE R12, R17, 0x4, R2 ;  /* 0x00000004110cc825 */ /* 0x000fe200078e0202 */
[----:B------:R3:W-:Y:S01]  /*91e0*/  @!P3 ST.E.64 desc[UR36][R10.64], R58 ;  /* 0x0000003a0a00b985 */ /* 0x0007e2000c101b24 */
[----:B------:R-:W-:-:S02]  /*91f0*/  @!P5 LEA.HI R18, R18, R18, RZ, 0x1 ;  /* 0x000000121212d211 */ /* 0x000fc400078f08ff */
[C---:B------:R-:W-:Y:S01]  /*9200*/  VIADD R15, R0.reuse, 0x68 ;  /* 0x00000068000f7836 */ /* 0x040fe20000000000 */
[----:B------:R4:W-:Y:S01]  /*9210*/  @!P4 ST.E.64 desc[UR36][R12.64], R62 ;  /* 0x0000003e0c00c985 */ /* 0x0009e2000c101b24 */
[----:B------:R-:W-:Y:S01]  /*9220*/  VIADD R17, R0, 0x78 ;  /* 0x0000007800117836 */ /* 0x000fe20000000000 */
[----:B------:R-:W-:Y:S02]  /*9230*/  ISETP.GE.AND P4, PT, R14, UR4, PT ;  /* 0x000000040e007c0c */ /* 0x000fe4000bf86270 */
[----:B------:R-:W-:Y:S02]  /*9240*/  ISETP.GE.AND P3, PT, R15, UR4, PT ;  /* 0x000000040f007c0c */ /* 0x000fe4000bf66270 */
[----:B------:R-:W-:Y:S02]  /*9250*/  ISETP.GE.AND P1, PT, R17, UR4, PT ;  /* 0x0000000411007c0c */ /* 0x000fe4000bf26270 */
[----:B------:R-:W-:Y:S02]  /*9260*/  @!P6 LEA.HI R19, R19, R19, RZ, 0x1 ;  /* 0x000000131313e211 */ /* 0x000fe400078f08ff */
[----:B0-----:R-:W-:-:S02]  /*9270*/  @!P5 LOP3.LUT R5, R18, 0xfffffffe, RZ, 0xc0, !PT ;  /* 0xfffffffe1205d812 */ /* 0x001fc400078ec0ff */
[----:B-1----:R-:W-:Y:S01]  /*9280*/  @!P6 LOP3.LUT R7, R19, 0xfffffffe, RZ, 0xc0, !PT ;  /* 0xfffffffe1307e812 */ /* 0x002fe200078ec0ff */
[----:B------:R-:W-:Y:S01]  /*9290*/  VIADD R19, R0, 0x90 ;  /* 0x0000009000137836 */ /* 0x000fe20000000000 */
        /* <DEDUP_REMOVED lines=12> */
[----:B---3--:R-:W-:Y:S01]  /*9360*/  @!P2 LOP3.LUT R11, R16, 0xfffffffe, RZ, 0xc0, !PT ;  /* 0xfffffffe100ba812 */ /* 0x008fe200078ec0ff */
[----:B------:R-:W-:Y:S01]  /*9370*/  VIADD R16, R0, 0xa8 ;  /* 0x000000a800107836 */ /* 0x000fe20000000000 */
[----:B------:R-:W-:Y:S02]  /*9380*/  @!P1 LOP3.LUT R17, R17, 0xfffffffe, RZ, 0xc0, !PT ;  /* 0xfffffffe11119812 */ /* 0x000fe400078ec0ff */
[----:B----4-:R-:W-:Y:S02]  /*9390*/  @!P0 LOP3.LUT R13, R20, 0xfffffffe, RZ, 0xc0, !PT ;  /* 0xfffffffe140d8812 */ /* 0x010fe400078ec0ff */
[----:B------:R-:W-:Y:S01]  /*93a0*/  IADD3 R18, R0, 0x88, RZ ;  /* 0x0000008800127810 */ /* 0x000fe20007ffe0ff */
[----:B0-----:R-:W-:Y:S01]  /*93b0*/  @!P4 IMAD.WIDE R4, R9, 0x4, R2 ;  /* 0x000000040904c825 */ /* 0x001fe200078e0202 */
[----:B------:R-:W-:-:S02]  /*93c0*/  ISETP.GE.AND P5, PT, R19, UR4, PT ;  /* 0x0000000413007c0c */ /* 0x000fc4000bfa6270 */
[----:B------:R-:W-:Y:S01]  /*93d0*/  ISETP.GE.AND P6, PT, R18, UR4, PT ;  /* 0x0000000412007c0c */ /* 0x000fe2000bfc6270 */
[--C-:B-1----:R-:W-:Y:S01]  /*93e0*/  @!P3 IMAD.WIDE R6, R15, 0x4, R2.reuse ;  /* 0x000000040f06b825 */ /* 0x102fe200078e0202 */
[----:B------:R0:W-:Y:S01]  /*93f0*/  @!P4 ST.E.64 desc[UR36][R4.64], R74 ;  /* 0x0000004a0400c985 */ /* 0x0001e2000c101b24 */
[C---:B------:R-:W-:Y:S02]  /*9400*/  IADD3 R15, R0.reuse, 0xa0, RZ ;  /* 0x000000a0000f7810 */ /* 0x040fe40007ffe0ff */
        /* <DEDUP_REMOVED lines=9> */
[----:B------:R-:W-:Y:S01]  /*94a0*/  VIADD R17, R0, 0xb0 ;  /* 0x000000b000117836 */ /* 0x000fe20000000000 */
[----:B------:R4:W-:Y:S01]  /*94b0*/  @!P0 ST.E.64 desc[UR36][R12.64], R90 ;  /* 0x0000005a0c008985 */ /* 0x0009e2000c101b24 */
[----:B------:R-:W-:Y:S02]  /*94c0*/  ISETP.GE.AND P0, PT, R14, UR4, PT ;  /* 0x000000040e007c0c */ /* 0x000fe4000bf06270 */
[----:B------:R-:W-:Y:S02]  /*94d0*/  ISETP.GE.AND P1, PT, R20, UR4, PT ;  /* 0x0000000414007c0c */ /* 0x000fe4000bf26270 */
[----:B------:R-:W-:-:S02]  /*94e0*/  ISETP.GE.AND P2, PT, R17, UR4, PT ;  /* 0x0000000411007c0c */ /* 0x000fc4000bf46270 */
[----:B------:R-:W-:Y:S02]  /*94f0*/  @!P6 LEA.HI R18, R18, R18, RZ, 0x1 ;  /* 0x000000121212e211 */ /* 0x000fe400078f08ff */
[----:B------:R-:W-:Y:S02]  /*9500*/  @!P5 LEA.HI R19, R19, R19, RZ, 0x1 ;  /* 0x000000131313d211 */ /* 0x000fe400078f08ff */
[----:B0-----:R-:W-:Y:S01]  /*9510*/  @!P6 LOP3.LUT R5, R18, 0xfffffffe, RZ, 0xc0, !PT ;  /* 0xfffffffe1205e812 */ /* 0x001fe200078ec0ff */
[C---:B------:R-:W-:Y:S01]  /*9520*/  VIADD R18, R0.reuse, 0xc0 ;  /* 0x000000c000127836 */ /* 0x040fe20000000000 */
[----:B-1----:R-:W-:Y:S01]  /*9530*/  @!P5 LOP3.LUT R7, R19, 0xfffffffe, RZ, 0xc0, !PT ;  /* 0xfffffffe1307d812 */ /* 0x002fe200078ec0ff */
[----:B------:R-:W-:Y:S01]  /*9540*/  VIADD R19, R0, 0xc8 ;  /* 0x000000c800137836 */ /* 0x000fe20000000000 */
[----:B------:R-:W-:Y:S01]  /*9550*/  @!P0 LEA.HI R14, R14, R14, RZ, 0x1 ;  /* 0x0000000e0e0e8211 */ /* 0x000fe200078f08ff */
[----:B------:R-:W-:Y:S01]  /*9560*/  @!P6 IMAD.WIDE R4, R5, 0x4, R2 ;  /* 0x000000040504e825 */ /* 0x000fe200078e0202 */
[----:B------:R-:W-:-:S02]  /*9570*/  @!P4 LEA.HI R15, R15, R15, RZ, 0x1 ;  /* 0x0000000f0f0fc211 */ /* 0x000fc400078f08ff */
[----:B------:R-:W-:Y:S01]  /*9580*/  @!P3 LEA.HI R16, R16, R16, RZ, 0x1 ;  /* 0x000000101010b211 */ /* 0x000fe200078f08ff */
[----:B------:R-:W-:Y:S01]  /*9590*/  @!P5 IMAD.WIDE R6, R7, 0x4, R2 ;  /* 0x000000040706d825 */ /* 0x000fe200078e0202 */
[----:B------:R-:W-:Y:S01]  /*95a0*/  @!P2 LEA.HI R17, R17, R17, RZ, 0x1 ;  /* 0x000000111111a211 */ /* 0x000fe200078f08ff */
[----:B------:R0:W-:Y:S01]  /*95b0*/  @!P6 ST.E.64 desc[UR36][R4.64], R94 ;  /* 0x0000005e0400e985 */ /* 0x0001e2000c101b24 */
[----:B------:R-:W-:Y:S02]  /*95c0*/  @!P1 LEA.HI R20, R20, R20, RZ, 0x1 ;  /* 0x0000001414149211 */ /* 0x000fe400078f08ff */
[----:B--2---:R-:W-:Y:S01]  /*95d0*/  @!P0 LOP3.LUT R9, R14, 0xfffffffe, RZ, 0xc0, !PT ;  /* 0xfffffffe0e098812 */ /* 0x004fe200078ec0ff */
[----:B------:R1:W-:Y:S01]  /*95e0*/  @!P5 ST.E.64 desc[UR36][R6.64], R98 ;  /* 0x000000620600d985 */ /* 0x0003e2000c101b24 */
[----:B------:R-:W-:Y:S02]  /*95f0*/  @!P4 LOP3.LUT R15, R15, 0xfffffffe, RZ, 0xc0, !PT ;  /* 0xfffffffe0f0fc812 */ /* 0x000fe400078ec0ff */
[----:B---3--:R-:W-:Y:S01]  /*9600*/  @!P3 LOP3.LUT R11, R16, 0xfffffffe, RZ, 0xc0, !PT ;  /* 0xfffffffe100bb812 */ /* 0x008fe200078ec0ff */
[----:B------:R-:W-:Y:S01]  /*9610*/  VIADD R16, R0, 0xe0 ;  /* 0x000000e000107836 */ /* 0x000fe20000000000 */
[----:B------:R-:W-:-:S02]  /*9620*/  @!P2 LOP3.LUT R17, R17, 0xfffffffe, RZ, 0xc0, !PT ;  /* 0xfffffffe1111a812 */ /* 0x000fc400078ec0ff */
[----:B----4-:R-:W-:Y:S01]  /*9630*/  @!P1 LOP3.LUT R13, R20, 0xfffffffe, RZ, 0xc0, !PT ;  /* 0xfffffffe140d9812 */ /* 0x010fe200078ec0ff */
[----:B------:R-:W-:Y:S01]  /*9640*/  VIADD R20, R0, 0xf0 ;  /* 0x000000f000147836 */ /* 0x000fe20000000000 */
[----:B------:R-:W-:Y:S01]  /*9650*/  ISETP.GE.AND P5, PT, R18, UR4, PT ;  /* 0x0000000412007c0c */ /* 0x000fe2000bfa6270 */
[--C-:B0-----:R-:W-:Y:S01]  /*9660*/  @!P0 IMAD.WIDE R4, R9, 0x4, R2.reuse ;  /* 0x0000000409048825 */ /* 0x101fe200078e0202 */
[----:B------:R-:W-:Y:S02]  /*9670*/  ISETP.GE.AND P6, PT, R19, UR4, PT ;  /* 0x0000000413007c0c */ /* 0x000fe4000bfc6270 */
[----:B------:R-:W-:Y:S01]  /*9680*/  IADD3 R14, R0, 0xd0, RZ ;  /* 0x000000d0000e7810 */ /* 0x000fe20007ffe0ff */
[--C-:B-1----:R-:W-:Y:S01]  /*9690*/  @!P4 IMAD.WIDE R6, R15, 0x4, R2.reuse ;  /* 0x000000040f06c825 */ /* 0x102fe200078e0202 */
[----:B------:R0:W-:Y:S02]  /*96a0*/  @!P0 ST.E.64 desc[UR36][R4.64], R102 ;  /* 0x0000006604008985 */ /* 0x0001e4000c101b24 */
[----:B------:R-:W-:Y:S01]  /*96b0*/  ISETP.GE.AND P0, PT, R14, UR4, PT ;  /* 0x000000040e007c0c */ /* 0x000fe2000bf06270 */
[----:B------:R-:W-:Y:S01]  /*96c0*/  @!P3 IMAD.WIDE R8, R11, 0x4, R2 ;  /* 0x000000040b08b825 */ /* 0x000fe200078e0202 */
[----:B------:R1:W-:Y:S01]  /*96d0*/  @!P4 ST.E.64 desc[UR36][R6.64], R106 ;  /* 0x0000006a0600c985 */ /* 0x0003e2000c101b24 */
[----:B------:R-:W-:-:S02]  /*96e0*/  ISETP.GE.AND P4, PT, R20, UR4, PT ;  /* 0x0000000414007c0c */ /* 0x000fc4000bf86270 */
[--C-:B------:R-:W-:Y:S01]  /*96f0*/  @!P2 IMAD.WIDE R10, R17, 0x4, R2.reuse ;  /* 0x00000004110aa825 */ /* 0x100fe200078e0202 */
[----:B------:R2:W-:Y:S01]  /*9700*/  @!P3 ST.E.64 desc[UR36][R8.64], R110 ;  /* 0x0000006e0800b985 */ /* 0x0005e2000c101b24 */
[----:B------:R-:W-:Y:S02]  /*9710*/  IADD3 R17, R0, 0xe8, RZ ;  /* 0x000000e800117810 */ /* 0x000fe40007ffe0ff */
[----:B------:R-:W-:Y:S01]  /*9720*/  @!P1 IMAD.WIDE R12, R13, 0x4, R2 ;  /* 0x000000040d0c9825 */ /* 0x000fe200078e0202 */
[----:B------:R3:W-:Y:S01]  /*9730*/  @!P2 ST.E.64 desc[UR36][R10.64], R114 ;  /* 0x000000720a00a985 */ /* 0x0007e2000c101b24 */
[----:B------:R-:W-:Y:S02]  /*9740*/  ISETP.GE.AND P2, PT, R16, UR4, PT ;  /* 0x0000000410007c0c */ /* 0x000fe4000bf46270 */
[C---:B------:R-:W-:Y:S01]  /*9750*/  VIADD R15, R0.reuse, 0xd8 ;  /* 0x000000d8000f7836 */ /* 0x040fe20000000000 */
[----:B------:R4:W-:Y:S01]  /*9760*/  @!P1 ST.E.64 desc[UR36][R12.64], R118 ;  /* 0x000000760c009985 */ /* 0x0009e2000c101b24 */
[----:B------:R-:W-:Y:S01]  /*9770*/  ISETP.GE.AND P3, PT, R17, UR4, PT ;  /* 0x0000000411007c0c */ /* 0x000fe2000bf66270 */
[----:B------:R-:W-:Y:S01]  /*9780*/  VIADD R0, R0, 0xf8 ;  /* 0x000000f800007836 */ /* 0x000fe20000000000 */
[----:B------:R-:W-:-:S02]  /*9790*/  @!P5 LEA.HI R18, R18, R18, RZ, 0x1 ;  /* 0x000000121212d211 */ /* 0x000fc400078f08ff */
[----:B------:R-:W-:Y:S02]  /*97a0*/  ISETP.GE.AND P1, PT, R15, UR4, PT ;  /* 0x000000040f007c0c */ /* 0x000fe4000bf26270 */
[----:B------:R-:W-:Y:S02]  /*97b0*/  @!P6 LEA.HI R19, R19, R19, RZ, 0x1 ;  /* 0x000000131313e211 */ /* 0x000fe400078f08ff */
[----:B0-----:R-:W-:Y:S02]  /*97c0*/  @!P5 LOP3.LUT R5, R18, 0xfffffffe, RZ, 0xc0, !PT ;  /* 0xfffffffe1205d812 */ /* 0x001fe400078ec0ff */
[----:B-1----:R-:W-:Y:S02]  /*97d0*/  @!P6 LOP3.LUT R7, R19, 0xfffffffe, RZ, 0xc0, !PT ;  /* 0xfffffffe1307e812 */ /* 0x002fe400078ec0ff */
        /* <DEDUP_REMOVED lines=11> */
[----:B---3--:R-:W-:-:S02]  /*9890*/  @!P2 LOP3.LUT R11, R16, 0xfffffffe, RZ, 0xc0, !PT ;  /* 0xfffffffe100ba812 */ /* 0x008fc400078ec0ff */
[----:B------:R-:W-:Y:S02]  /*98a0*/  @!P3 LOP3.LUT R17, R17, 0xfffffffe, RZ, 0xc0, !PT ;  /* 0xfffffffe1111b812 */ /* 0x000fe400078ec0ff */
[----:B----4-:R-:W-:Y:S01]  /*98b0*/  @!P4 LOP3.LUT R13, R20, 0xfffffffe, RZ, 0xc0, !PT ;  /* 0xfffffffe140dc812 */ /* 0x010fe200078ec0ff */
[----:B0-----:R-:W-:-:S04]  /*98c0*/  @!P0 IMAD.WIDE R4, R9, 0x4, R2 ;  /* 0x0000000409048825 */ /* 0x001fc800078e0202 */
[--C-:B-1----:R-:W-:Y:S01]  /*98d0*/  @!P1 IMAD.WIDE R6, R15, 0x4, R2.reuse ;  /* 0x000000040f069825 */ /* 0x102fe200078e0202 */
[----:B------:R2:W-:Y:S01]  /*98e0*/  @!P0 ST.E.64 desc[UR36][R4.64], R130 ;  /* 0x0000008204008985 */ /* 0x0005e2000c101b24 */
[----:B------:R-:W-:Y:S02]  /*98f0*/  ISETP.GE.AND P0, PT, R0, UR4, PT ;  /* 0x0000000400007c0c */ /* 0x000fe4000bf06270 */
[--C-:B------:R-:W-:Y:S01]  /*9900*/  @!P2 IMAD.WIDE R8, R11, 0x4, R2.reuse ;  /* 0x000000040b08a825 */ /* 0x100fe200078e0202 */
[----:B------:R2:W-:Y:S03]  /*9910*/  @!P1 ST.E.64 desc[UR36][R6.64], R134 ;  /* 0x0000008606009985 */ /* 0x0005e6000c101b24 */
[--C-:B------:R-:W-:Y:S01]  /*9920*/  @!P3 IMAD.WIDE R10, R17, 0x4, R2.reuse ;  /* 0x00000004110ab825 */ /* 0x100fe200078e0202 */
[----:B------:R2:W-:Y:S03]  /*9930*/  @!P2 ST.E.64 desc[UR36][R8.64], R138 ;  /* 0x0000008a0800a985 */ /* 0x0005e6000c101b24 */
[----:B------:R-:W-:Y:S01]  /*9940*/  @!P4 IMAD.WIDE R12, R13, 0x4, R2 ;  /* 0x000000040d0cc825 */ /* 0x000fe200078e0202 */
[----:B------:R2:W-:Y:S04]  /*9950*/  @!P3 ST.E.64 desc[UR36][R10.64], R142 ;  /* 0x0000008e0a00b985 */ /* 0x0005e8000c101b24 */
[----:B------:R2:W-:Y:S01]  /*9960*/  @!P4 ST.E.64 desc[UR36][R12.64], R146 ;  /* 0x000000920c00c985 */ /* 0x0005e2000c101b24 */
[----:B------:R-:W-:Y:S05]  /*9970*/  @P0 BRA `(.L_x_8) ;  /* 0x0000003800cc0947 */ /* 0x000fea0003800000 */
[----:B------:R-:W-:-:S04]  /*9980*/  LEA.HI R0, R0, R0, RZ, 0x1 ;  /* 0x0000000000007211 */ /* 0x000fc800078f08ff */
[----:B--2---:R-:W-:-:S05]  /*9990*/  LOP3.LUT R5, R0, 0xfffffffe, RZ, 0xc0, !PT ;  /* 0xfffffffe00057812 */ /* 0x004fca00078ec0ff */
[----:B------:R-:W-:-:S05]  /*99a0*/  IMAD.WIDE R2, R5, 0x4, R2 ;  /* 0x0000000405027825 */ /* 0x000fca00078e0202 */
[----:B------:R4:W-:Y:S01]  /*99b0*/  ST.E.64 desc[UR36][R2.64], R150 ;  /* 0x0000009602007985 */ /* 0x0009e2000c101b24 */
[----:B------:R-:W-:Y:S05]  /*99c0*/  BRA `(.L_x_8) ;  /* 0x0000003800b87947 */ /* 0x000fea0003800000 */
.L_x_47:
[----:B------:R-:W0:Y:S02]  /*99d0*/  S2R R0, SR_TID.X ;  /* 0x0000000000007919 */ /* 0x000e240000002100 */
[----:B0-----:R-:W-:-:S04]  /*99e0*/  IADD3 R2, R0, -0x80, RZ ;  /* 0xffffff8000027810 */ /* 0x001fc80007ffe0ff */
[----:B------:R-:W-:-:S13]  /*99f0*/  ISETP.GT.AND P0, PT, R2, 0x3f, PT ;  /* 0x0000003f0200780c */ /* 0x000fda0003f04270 */
[----:B------:R-:W-:Y:S05]  /*9a00*/  @P0 BRA `(.L_x_8) ;  /* 0x0000003800a80947 */ /* 0x000fea0003800000 */
[----:B------:R-:W0:Y:S01]  /*9a10*/  S2R R3, SR_CTAID.X ;  /* 0x0000000000037919 */ /* 0x000e220000002500 */
[----:B------:R-:W1:Y:S01]  /*9a20*/  LDC R6, c[0x0][0xbe8] ;  /* 0x0002fa00ff067b82 */ /* 0x000e620000000800 */
[----:B------:R-:W-:Y:S01]  /*9a30*/  ULDC UR4, c[0x0][0xa88] ;  /* 0x0002a20000047ab9 */ /* 0x000fe20000000800 */
[----:B0-----:R-:W-:Y:S02]  /*9a40*/  IMAD R0, R3, 0x40, R0 ;  /* 0x0000004003007824 */ /* 0x001fe400078e0200 */
[----:B-1----:R-:W-:Y:S02]  /*9a50*/  IMAD R3, R6, UR4, RZ ;  /* 0x0000000406037c24 */ /* 0x002fe4000f8e02ff */
[----:B------:R-:W-:-:S05]  /*9a60*/  VIADD R0, R0, 0xffffff80 ;  /* 0xffffff8000007836 */ /* 0x000fca0000000000 */
[----:B------:R-:W-:-:S13]  /*9a70*/  ISETP.GE.AND P0, PT, R0, R3, PT ;  /* 0x000000030000720c */ /* 0x000fda0003f06270 */
[----:B------:R-:W-:Y:S05]  /*9a80*/  @P0 BRA `(.L_x_8) ;  /* 0x0000003800880947 */ /* 0x000fea0003800000 */
[----:B------:R-:W-:Y:S01]  /*9a90*/  ISETP.NE.AND P0, PT, R6, 0x1, PT ;  /* 0x000000010600780c */ /* 0x000fe20003f05270 */
[----:B------:R-:W0:Y:S01]  /*9aa0*/  S2UR UR7, SR_CTAID.Z ;  /* 0x00000000000779c3 */ /* 0x000e220000002700 */
[----:B------:R-:W-:Y:S01]  /*9ab0*/  USHF.R.S32.HI UR6, URZ, 0x1f, UR38 ;  /* 0x0000001f3f067899 */ /* 0x000fe20008011426 */
[----:B------:R-:W-:Y:S01]  /*9ac0*/  MOV R5, R0 ;  /* 0x0000000000057202 */ /* 0x000fe20000000f00 */
[----:B------:R-:W-:Y:S02]  /*9ad0*/  ULDC.64 UR8, c[0x0][0xbd0] ;  /* 0x0002f40000087ab9 */ /* 0x000fe40000000a00 */
[----:B------:R-:W-:Y:S02]  /*9ae0*/  UIMAD UR6, UR6, UR8, URZ ;  /* 0x00000008060672a4 */ /* 0x000fe4000f8e023f */
[----:B------:R-:W-:Y:S01]  /*9af0*/  UIMAD.WIDE.U32 UR4, UR38, UR8, URZ ;  /* 0x00000008260472a5 */ /* 0x000fe2000f8e003f */
[----:B------:R-:W1:Y:S01]  /*9b00*/  LDC.64 R10, c[0x0][0xbd8] ;  /* 0x0002f600ff0a7b82 */ /* 0x000e620000000a00 */
[----:B------:R-:W-:-:S04]  /*9b10*/  UIMAD UR6, UR38, UR9, UR6 ;  /* 0x00000009260672a4 */ /* 0x000fc8000f8e0206 */
[----:B------:R-:W-:Y:S02]  /*9b20*/  UIADD3 UR6, UR5, UR6, URZ ;  /* 0x0000000605067290 */ /* 0x000fe4000fffe03f */
[----:B------:R-:W-:Y:S01]  /*9b30*/  IMAD.U32 R3, RZ, RZ, UR5 ;  /* 0x00000005ff037e24 */ /* 0x000fe2000f8e00ff */
[----:B------:R-:W2:Y:S01]  /*9b40*/  @P0 LDC R7, c[0x0][0xbec] ;  /* 0x0002fb00ff070b82 */ /* 0x000ea20000000800 */
[----:B------:R-:W-:Y:S01]  /*9b50*/  IMAD.U32 R2, RZ, RZ, UR4 ;  /* 0x00000004ff027e24 */ /* 0x000fe2000f8e00ff */
[----:B------:R-:W-:Y:S01]  /*9b60*/  ULDC.64 UR4, c[0x0][0xbe0] ;  /* 0x0002f80000047ab9 */ /* 0x000fe20000000a00 */
[----:B------:R-:W-:-:S05]  /*9b70*/  MOV R3, UR6 ;  /* 0x0000000600037c02 */ /* 0x000fca0008000f00 */
[----:B------:R-:W3:Y:S01]  /*9b80*/  @P0 LDC R9, c[0x0][0xbf0] ;  /* 0x0002fc00ff090b82 */ /* 0x000ee20000000800 */
[----:B0-----:R-:W-:-:S07]  /*9b90*/  USHF.R.S32.HI UR8, URZ, 0x1f, UR7 ;  /* 0x0000001f3f087899 */ /* 0x001fce0008011407 */
[----:B------:R-:W0:Y:S01]  /*9ba0*/  S2UR UR10, SR_CTAID.Y ;  /* 0x00000000000a79c3 */ /* 0x000e220000002600 */
[C---:B-1----:R-:W-:Y:S02]  /*9bb0*/  IMAD R12, R10.reuse, UR8, RZ ;  /* 0x000000080a0c7c24 */ /* 0x042fe4000f8e02ff */
[----:B------:R-:W-:-:S04]  /*9bc0*/  IMAD.WIDE.U32 R2, R10, UR7, R2 ;  /* 0x000000070a027c25 */ /* 0x000fc8000f8e0002 */
[----:B------:R-:W-:Y:S01]  /*9bd0*/  IMAD R11, R11, UR7, R12 ;  /* 0x000000070b0b7c24 */ /* 0x000fe2000f8e020c */
[----:B------:R-:W0:Y:S01]  /*9be0*/  LDC R8, c[0x0][0xc50] ;  /* 0x00031400ff087b82 */ /* 0x000e220000000800 */
[----:B--2---:R-:W-:-:S03]  /*9bf0*/  @P0 IMAD.HI.U32 R4, R0, R7, RZ ;  /* 0x0000000700040227 */ /* 0x004fc600078e00ff */
[----:B------:R-:W-:Y:S01]  /*9c00*/  IADD3 R3, R11, R3, RZ ;  /* 0x000000030b037210 */ /* 0x000fe20007ffe0ff */
[----:B------:R-:W-:Y:S01]  /*9c10*/  IMAD R7, RZ, RZ, -UR38 ;  /* 0x80000026ff077e24 */ /* 0x000fe2000f8e02ff */
[----:B---3--:R-:W-:-:S03]  /*9c20*/  @P0 SHF.R.U32.HI R5, RZ, R9, R4 ;  /* 0x00000009ff050219 */ /* 0x008fc60000011604 */
[----:B0-----:R-:W-:Y:S02]  /*9c30*/  IMAD R9, R8, R7, UR10 ;  /* 0x0000000a08097e24 */ /* 0x001fe4000f8e0207 */
[----:B------:R-:W-:Y:S02]  /*9c40*/  IMAD.MOV R7, RZ, RZ, -R5 ;  /* 0x000000ffff077224 */ /* 0x000fe400078e0a05 */
[----:B------:R-:W-:Y:S01]  /*9c50*/  IMAD.WIDE.U32 R2, R9, UR4, R2 ;  /* 0x0000000409027c25 */ /* 0x000fe2000f8e0002 */
[----:B------:R-:W-:-:S03]  /*9c60*/  SHF.R.S32.HI R4, RZ, 0x1f, R9 ;  /* 0x0000001fff047819 */ /* 0x000fc60000011409 */
[----:B------:R-:W-:Y:S01]  /*9c70*/  IMAD R7, R6, R7, R0 ;  /* 0x0000000706077224 */ /* 0x000fe200078e0200 */
[----:B------:R-:W-:Y:S01]  /*9c80*/  IADD3 R2, P0, R5, R2, RZ ;  /* 0x0000000205027210 */ /* 0x000fe20007f1e0ff */
[----:B------:R-:W-:-:S03]  /*9c90*/  IMAD R4, R4, UR4, RZ ;  /* 0x0000000404047c24 */ /* 0x000fc6000f8e02ff */
[----:B------:R-:W-:Y:S01]  /*9ca0*/  SHF.R.S32.HI R0, RZ, 0x1f, R7 ;  /* 0x0000001fff007819 */ /* 0x000fe20000011407 */
[----:B------:R-:W-:Y:S01]  /*9cb0*/  IMAD R4, R9, UR5, R4 ;  /* 0x0000000509047c24 */ /* 0x000fe2000f8e0204 */
[----:B------:R-:W-:Y:S01]  /*9cc0*/  SHF.R.S32.HI R9, RZ, 0x1f, R5 ;  /* 0x0000001fff097819 */ /* 0x000fe20000011405 */
[----:B------:R-:W-:Y:S02]  /*9cd0*/  ULDC.64 UR4, c[0x0][0xbc8] ;  /* 0x0002f20000047ab9 */ /* 0x000fe40000000a00 */
[----:B------:R-:W-:Y:S01]  /*9ce0*/  IMAD R0, R0, UR4, RZ ;  /* 0x0000000400007c24 */ /* 0x000fe2000f8e02ff */
[----:B------:R-:W-:-:S03]  /*9cf0*/  IADD3.X R3, R9, R3, R4, P0, !PT ;  /* 0x0000000309037210 */ /* 0x000fc600007fe404 */
[C---:B------:R-:W-:Y:S02]  /*9d00*/  IMAD R5, R7.reuse, UR5, R0 ;  /* 0x0000000507057c24 */ /* 0x040fe4000f8e0200 */
[----:B------:R-:W-:Y:S01]  /*9d10*/  IMAD.WIDE.U32 R2, R7, UR4, R2 ;  /* 0x0000000407027c25 */ /* 0x000fe2000f8e0002 */
[----:B------:R-:W-:-:S03]  /*9d20*/  ULDC.64 UR4, c[0x0][0xba8] ;  /* 0x0002ea0000047ab9 */ /* 0x000fc60000000a00 */
[----:B------:R-:W-:Y:S01]  /*9d30*/  IMAD.IADD R3, R3, 0x1, R5 ;  /* 0x0000000103037824 */ /* 0x000fe200078e0205 */
[----:B------:R-:W-:-:S04]  /*9d40*/  LEA R4, P0, R2, UR4, 0x2 ;  /* 0x0000000402047c11 */ /* 0x000fc8000f8010ff */
[----:B------:R-:W-:Y:S01]  /*9d50*/  LEA.HI.X R5, R2, UR5, R3, 0x2, P0 ;  /* 0x0000000502057c11 */ /* 0x000fe200080f1403 */
[----:B------:R-:W-:-:S05]  /*9d60*/  IMAD.MOV.U32 R3, RZ, RZ, -0x800000 ;  /* 0xff800000ff037424 */ /* 0x000fca00078e00ff */
[----:B------:R0:W-:Y:S01]  /*9d70*/  STG.E desc[UR36][R4.64], R3 ;  /* 0x0000000304007986 */ /* 0x0001e2000c101924 */
[----:B------:R-:W-:Y:S05]  /*9d80*/  BRA `(.L_x_8) ;  /* 0x0000003400c87947 */ /* 0x000fea0003800000 */
.L_x_6:
[----:B------:R-:W-:-:S08]  /*9d90*/  NOP ;  /* 0x0000000000007918 */ /* 0x000fd00000000000 */
[----:B------:R-:W0:-:S00]  /*9da0*/  USETMAXREG.DEALLOC.CTAPOOL 0x28 ;  /* 0x00000028000079c8 */ /* 0x000e0000080e0500 */
[----:B0-----:R-:W-:Y:S01]  /*9db0*/  LOP3.LUT R23, R0, 0x3, RZ, 0xc0, !PT ;  /* 0x0000000300177812 */ /* 0x001fe200078ec0ff */
[----:B------:R-:W0:Y:S05]  /*9dc0*/  S2R R17, SR_CTAID.Z ;  /* 0x0000000000117919 */ /* 0x000e2a0000002700 */
[----:B------:R-:W1:Y:S01]  /*9dd0*/  S2UR UR6, SR_CTAID.Y ;  /* 0x00000000000679c3 */ /* 0x000e620000002600 */
[----:B------:R-:W2:Y:S02]  /*9de0*/  SHFL.IDX PT, R0, R23, RZ, 0x1f ;  /* 0x00001fff17007589 */ /* 0x000ea400000e0000 */
[----:B--2---:R-:W-:-:S13]  /*9df0*/  ISETP.NE.AND P0, PT, R0, RZ, PT ;  /* 0x000000ff0000720c */ /* 0x004fda0003f05270 */
[----:B01----:R-:W-:Y:S05]  /*9e00*/  @!P0 BRA `(.L_x_51) ;  /* 0x0000000000288947 */ /* 0x003fea0003800000 */
[----:B------:R-:W-:Y:S01]  /*9e10*/  ULDC UR7, c[0x0][0xc50] ;  /* 0x0003140000077ab9 */ /* 0x000fe20000000800 */
[----:B------:R-:W-:Y:S01]  /*9e20*/  UMOV UR40, UR6 ;  /* 0x0000000600287c82 */ /* 0x000fe20008000000 */
[----:B------:R-:W-:-:S06]  /*9e30*/  UISETP.NE.AND UP0, UPT, UR7, 0x1, UPT ;  /* 0x000000010700788c */ /* 0x000fcc000bf05270 */
[----:B------:R-:W-:-:S13]  /*9e40*/  PLOP3.LUT P0, PT, PT, PT, UP0, 0x80, 0x0 ;  /* 0x000000000000781c */ /* 0x000fda0003f0f008 */
[----:B------:R-:W-:Y:S05]  /*9e50*/  @!P0 BRA `(.L_x_52) ;  /* 0x0000000000308947 */ /* 0x000fea0003800000 */
[----:B------:R-:W-:Y:S01]  /*9e60*/  ULDC UR4, c[0x0][0xc54] ;  /* 0x0003150000047ab9 */ /* 0x000fe20000000800 */
[----:B------:R-:W-:Y:S01]  /*9e70*/  ULDC UR40, c[0x0][0xc58] ;  /* 0x0003160000287ab9 */ /* 0x000fe20000000800 */
[----:B------:R-:W-:-:S04]  /*9e80*/  UIMAD.WIDE.U32 UR4, UR6, UR4, URZ ;  /* 0x00000004060472a5 */ /* 0x000fc8000f8e003f */
[----:B------:R-:W-:Y:S01]  /*9e90*/  USHF.R.U32.HI UR40, URZ, UR40, UR5 ;  /* 0x000000283f287299 */ /* 0x000fe20008011605 */
[----:B------:R-:W-:Y:S11]  /*9ea0*/  BRA `(.L_x_52) ;  /* 0x00000000001c7947 */ /* 0x000ff60003800000 */
.L_x_51:
[----:B------:R-:W-:Y:S01]  /*9eb0*/  ULDC UR7, c[0x0][0xc50] ;  /* 0x0003140000077ab9 */ /* 0x000fe20000000800 */
[----:B------:R-:W-:Y:S01]  /*9ec0*/  UMOV UR40, UR6 ;  /* 0x0000000600287c82 */ /* 0x000fe20008000000 */
[----:B------:R-:W-:-:S11]  /*9ed0*/  UISETP.NE.AND UP0, UPT, UR7, 0x1, UPT ;  /* 0x000000010700788c */ /* 0x000fd6000bf05270 */
[----:B------:R-:W-:Y:S01]  /*9ee0*/  @UP0 ULDC UR4, c[0x0][0xc54] ;  /* 0x0003150000040ab9 */ /* 0x000fe20000000800 */
[----:B------:R-:W-:Y:S01]  /*9ef0*/  @UP0 ULDC UR8, c[0x0][0xc58] ;  /* 0x0003160000080ab9 */ /* 0x000fe20000000800 */
[----:B------:R-:W-:-:S04]  /*9f00*/  UIMAD.WIDE.U32 UR4, UR6, UR4, URZ ;  /* 0x00000004060472a5 */ /* 0x000fc8000f8e003f */
[----:B------:R-:W-:-:S12]  /*9f10*/  @UP0 USHF.R.U32.HI UR40, URZ, UR8, UR5 ;  /* 0x000000083f280299 */ /* 0x000fd80008011605 */
.L_x_52:
[----:B------:R-:W-:Y:S01]  /*9f20*/  ISETP.GE.AND P0, PT, R17, RZ, PT ;  /* 0x000000ff1100720c */ /* 0x000fe20003f06270 */
[----:B------:R-:W-:Y:S01]  /*9f30*/  UIADD3 UR4, -UR40, URZ, URZ ;  /* 0x0000003f28047290 */ /* 0x000fe2000fffe13f */
[----:B------:R-:W-:Y:S01]  /*9f40*/  MOV R21, 0x1 ;  /* 0x0000000100157802 */ /* 0x000fe20000000f00 */
[----:B------:R-:W-:Y:S02]  /*9f50*/  IMAD.MOV.U32 R0, RZ, RZ, RZ ;  /* 0x000000ffff007224 */ /* 0x000fe400078e00ff */
[----:B------:R-:W-:Y:S01]  /*9f60*/  UIMAD UR4, UR7, UR4, UR6 ;  /* 0x00000004070472a4 */ /* 0x000fe2000f8e0206 */
[----:B------:R-:W-:-:S07]  /*9f70*/  IMAD.MOV.U32 R4, RZ, RZ, 0x1 ;  /* 0x00000001ff047424 */ /* 0x000fce00078e00ff */
[----:B------:R-:W-:Y:S05]  /*9f80*/  @!P0 BRA `(.L_x_53) ;  /* 0x0000003000808947 */ /* 0x000fea0003800000 */
[----:B------:R-:W0:Y:S01]  /*9f90*/  LDC.64 R2, c[0x0][0xa28] ;  /* 0x00028a00ff027b82 */ /* 0x000e220000000a00 */
[----:B------:R-:W-:Y:S01]  /*9fa0*/  ULDC.64 UR6, c[0x0][0x418] ;  /* 0x0001060000067ab9 */ /* 0x000fe20000000a00 */
[----:B------:R-:W-:Y:S01]  /*9fb0*/  ULDC UR5, c[0x0][0x424] ;  /* 0x0001090000057ab9 */ /* 0x000fe20000000800 */
[----:B------:R-:W-:Y:S01]  /*9fc0*/  ULDC UR41, c[0x0][0x2f0] ;  /* 0x0000bc0000297ab9 */ /* 0x000fe20000000800 */
[----:B------:R-:W-:Y:S02]  /*9fd0*/  MOV R28, RZ ;  /* 0x000000ff001c7202 */ /* 0x000fe40000000f00 */
[----:B0-----:R-:W-:-:S04]  /*9fe0*/  ISETP.NE.U32.AND P0, PT, R2, RZ, PT ;  /* 0x000000ff0200720c */ /* 0x001fc80003f05070 */
[----:B------:R-:W-:Y:S01]  /*9ff0*/  ISETP.NE.AND.EX P0, PT, R3, RZ, PT, P0 ;  /* 0x000000ff0300720c */ /* 0x000fe20003f05300 */
[----:B------:R-:W-:-:S12]  /*a000*/  UISETP.NE.U32.AND UP0, UPT, UR6, URZ, UPT ;  /* 0x0000003f0600728c */ /* 0x000fd8000bf05070 */
[----:B------:R-:W0:Y:S01]  /*a010*/  @P0 LDC.64 R2, c[0x0][0xa28] ;  /* 0x00028a00ff020b82 */ /* 0x000e220000000a00 */
[----:B------:R-:W-:-:S04]  /*a020*/  UISETP.NE.AND.EX UP0, UPT, UR7, URZ, UPT, UP0 ;  /* 0x0000003f0700728c */ /* 0x000fc8000bf05300 */
[----:B------:R-:W-:-:S04]  /*a030*/  USEL UR5, UR5, 0x1, UP0 ;  /* 0x0000000105057887 */ /* 0x000fc80008000000 */
[----:B------:R-:W-:Y:S01]  /*a040*/  UIMAD UR41, UR5, UR41, URZ ;  /* 0x00000029052972a4 */ /* 0x000fe2000f8e023f */
[----:B------:R-:W1:Y:S03]  /*a050*/  S2R R35, SR_CTAID.X ;  /* 0x0000000000237919 */ /* 0x000e660000002500 */
[----:B------:R-:W-:Y:S02]  /*a060*/  UISETP.GE.AND UP0, UPT, UR41, 0x1, UPT ;  /* 0x000000012900788c */ /* 0x000fe4000bf06270 */
[----:B------:R-:W-:Y:S01]  /*a070*/  UIADD3 UR5, UR41, 0x3f, URZ ;  /* 0x0000003f29057890 */ /* 0x000fe2000fffe03f */
[----:B0-----:R-:W-:-:S05]  /*a080*/  @P0 IMAD.WIDE R2, R17, 0x4, R2 ;  /* 0x0000000411020825 */ /* 0x001fca00078e0202 */
[----:B------:R0:W5:Y:S01]  /*a090*/  @P0 LDG.E R28, desc[UR36][R2.64] ;  /* 0x00000024021c0981 */ /* 0x000162000c1e1900 */
[----:B------:R-:W-:Y:S01]  /*a0a0*/  PLOP3.LUT P0, PT, PT, PT, UP0, 0x80, 0x0 ;  /* 0x000000000000781c */ /* 0x000fe20003f0f008 */
[----:B------:R-:W-:Y:S02]  /*a0b0*/  USHF.R.S32.HI UR6, URZ, 0x1f, UR5 ;  /* 0x0000001f3f067899 */ /* 0x000fe40008011405 */
[----:B------:R-:W-:Y:S02]  /*a0c0*/  ULOP3.LUT UR44, UR4, 0xffff, URZ, 0xc0, !UPT ;  /* 0x0000ffff042c7892 */ /* 0x000fe4000f8ec03f */
[----:B------:R-:W-:Y:S01]  /*a0d0*/  ULEA.HI UR6, UR6, UR5, URZ, 0x6 ;  /* 0x0000000506067291 */ /* 0x000fe2000f8f303f */
[----:B------:R-:W-:-:S03]  /*a0e0*/  UMOV UR38, URZ ;  /* 0x0000003f00267c82 */ /* 0x000fc60008000000 */
[----:B------:R-:W-:-:S04]  /*a0f0*/  USHF.R.S32.HI UR42, URZ, 0x6, UR6 ;  /* 0x000000063f2a7899 */ /* 0x000fc80008011406 */
[----:B01----:R-:W-:Y:S08]  /*a100*/  @!P0 BRA `(.L_x_54) ;  /* 0x0000000000848947 */ /* 0x003ff00003800000 */
[----:B------:R-:W-:-:S03]  /*a110*/  USHF.R.U32.HI UR6, URZ, 0x10, UR4 ;  /* 0x000000103f067899 */ /* 0x000fc60008011604 */
[----:B------:R-:W-:Y:S01]  /*a120*/  UMOV UR4, URZ ;  /* 0x0000003f00047c82 */ /* 0x000fe20008000000 */
[----:B------:R-:W-:-:S11]  /*a130*/  UISETP.NE.AND UP0, UPT, UR6, URZ, UPT ;  /* 0x0000003f0600728c */ /* 0x000fd6000bf05270 */
[----:B------:R-:W-:Y:S02]  /*a140*/  @!UP0 ULDC UR6, c[0x0][0x9f0] ;  /* 0x00027c0000068ab9 */ /* 0x000fe40000000800 */
[----:B------:R-:W-:Y:S01]  /*a150*/  IABS R0, UR6 ;  /* 0x0000000600007c13 */ /* 0x000fe20008000000 */
[----:B------:R-:W-:Y:S02]  /*a160*/  UIADD3 UR7, UR42, -0x1, UR6 ;  /* 0xffffffff2a077890 */ /* 0x000fe4000fffe006 */
[----:B------:R-:W-:Y:S02]  /*a170*/  IABS R4, UR6 ;  /* 0x0000000600047c13 */ /* 0x000fe40008000000 */
[----:B------:R-:W-:Y:S02]  /*a180*/  R2UR UR10, R0 ;  /* 0x00000000000a72ca */ /* 0x000fe400000e0000 */
[----:B------:R-:W-:Y:S01]  /*a190*/  IABS R3, UR7 ;  /* 0x0000000700037c13 */ /* 0x000fe20008000000 */
[----:B------:R-:W-:-:S03]  /*a1a0*/  ULOP3.LUT UR7, UR7, UR6, URZ, 0x3c, !UPT ;  /* 0x0000000607077292 */ /* 0x000fc6000f8e3c3f */
[----:B------:R-:W-:-:S07]  /*a1b0*/  R2UR UR9, R3 ;  /* 0x00000000030972ca */ /* 0x000fce00000e0000 */
        /* <DEDUP_REMOVED lines=18> */
[----:B------:R-:W-:Y:S02]  /*a2e0*/  UISETP.NE.AND UP1, UPT, UR6, URZ, UPT ;  /* 0x0000003f0600728c */ /* 0x000fe4000bf25270 */
[----:B------:R-:W-:-:S09]  /*a2f0*/  @!UP0 UIADD3 UR5, -UR5, URZ, URZ ;  /* 0x0000003f05058290 */ /* 0x000fd2000fffe13f */
[----:B------:R-:W-:-:S07]  /*a300*/  @!UP1 ULOP3.LUT UR5, URZ, UR6, URZ, 0x33, !UPT ;  /* 0x000000063f059292 */ /* 0x000fce000f8e333f */
[----:B------:R-:W-:-:S05]  /*a310*/  UMOV UR38, UR5 ;  /* 0x0000000500267c82 */ /* 0x000fca0008000000 */
.L_x_54:
[----:B------:R-:W-:Y:S02]  /*a320*/  UIMAD UR45, UR44, UR38, URZ ;  /* 0x000000262c2d72a4 */ /* 0x000fe4000f8e023f */
[----:B------:R-:W-:Y:S02]  /*a330*/  MOV R0, UR38 ;  /* 0x0000002600007c02 */ /* 0x000fe40008000f00 */
[----:B------:R-:W-:Y:S02]  /*a340*/  MOV R4, 0x1 ;  /* 0x0000000100047802 */ /* 0x000fe40000000f00 */
[----:B------:R-:W-:-:S05]  /*a350*/  IMAD.U32 R25, RZ, RZ, UR45 ;  /* 0x0000002dff197e24 */ /* 0x000fca000f8e00ff */
[----:B------:R-:W-:Y:S01]  /*a360*/  VIADDMNMX R25, R25, R0, UR42, PT ;  /* 0x0000002a19197e46 */ /* 0x000fe2000b800100 */
[----:B------:R-:W-:-:S03]  /*a370*/  IMAD.MOV.U32 R0, RZ, RZ, RZ ;  /* 0x000000ffff007224 */ /* 0x000fc600078e00ff */
[----:B------:R-:W-:-:S13]  /*a380*/  ISETP.GT.AND P0, PT, R25, UR45, PT ;  /* 0x0000002d19007c0c */ /* 0x000fda000bf04270 */
[----:B------:R-:W-:Y:S05]  /*a390*/  @!P0 BRA `(.L_x_53) ;  /* 0x0000002c007c8947 */ /* 0x000fea0003800000 */
[----:B------:R-:W0:Y:S01]  /*a3a0*/  S2UR UR4, SR_CgaCtaId ;  /* 0x00000000000479c3 */ /* 0x000e220000008800 */
[----:B------:R-:W-:Y:S02]  /*a3b0*/  UMOV UR43, 0x400 ;  /* 0x00000400002b7882 */ /* 0x000fe40000000000 */
[----:B0-----:R-:W-:-:S04]  /*a3c0*/  ULEA UR43, UR4, UR43, 0x18 ;  /* 0x0000002b042b7291 */ /* 0x001fc8000f8ec03f */
[----:B------:R-:W-:-:S04]  /*a3d0*/  UIADD3 UR4, UR43, 0x22400, URZ ;  /* 0x000224002b047890 */ /* 0x000fc8000fffe03f */
[----:B------:R-:W-:-:S06]  /*a3e0*/  ULOP3.LUT UP0, URZ, UR4, 0x3ff, URZ, 0xc0, !UPT ;  /* 0x000003ff043f7892 */ /* 0x000fcc000f80c03f */
[----:B------:R-:W-:-:S13]  /*a3f0*/  PLOP3.LUT P0, PT, PT, PT, UP0, 0x80, 0x0 ;  /* 0x000000000000781c */ /* 0x000fda0003f0f008 */
[----:B------:R-:W-:Y:S05]  /*a400*/  @!P0 BRA `(.L_x_55) ;  /* 0x0000000000408947 */ /* 0x000fea0003800000 */
[----:B------:R-:W-:Y:S01]  /*a410*/  MOV R2, 0x0 ;  /* 0x0000000000027802 */ /* 0x000fe20000000f00 */
[----:B------:R-:W-:Y:S01]  /*a420*/  ULDC.64 UR4, c[0x4][0x90] ;  /* 0x0100240000047ab9 */ /* 0x000fe20000000a00 */
[----:B------:R-:W-:Y:S01]  /*a430*/  ULDC.64 UR6, c[0x4][0x98] ;  /* 0x0100260000067ab9 */ /* 0x000fe20000000a00 */
[----:B------:R-:W-:Y:S01]  /*a440*/  IMAD.U32 R4, RZ, RZ, UR4 ;  /* 0x00000004ff047e24 */ /* 0x000fe2000f8e00ff */
[----:B------:R-:W-:Y:S01]  /*a450*/  MOV R6, UR6 ;  /* 0x0000000600067c02 */ /* 0x000fe20008000f00 */
[----:B------:R-:W-:Y:S01]  /*a460*/  IMAD.U32 R5, RZ, RZ, UR5 ;  /* 0x00000005ff057e24 */ /* 0x000fe2000f8e00ff */
[----:B------:R-:W0:Y:S01]  /*a470*/  LDC.64 R2, c[0x4][R2] ;  /* 0x0100000002027b82 */ /* 0x000e220000000a00 */
[----:B------:R-:W-:Y:S01]  /*a480*/  ULDC.64 UR4, c[0x4][0x8] ;  /* 0x0100020000047ab9 */ /* 0x000fe20000000a00 */
[----:B------:R-:W-:Y:S01]  /*a490*/  IMAD.U32 R7, RZ, RZ, UR7 ;  /* 0x00000007ff077e24 */ /* 0x000fe2000f8e00ff */
[----:B------:R-:W-:Y:S01]  /*a4a0*/  MOV R11, UR5 ;  /* 0x00000005000b7c02 */ /* 0x000fe20008000f00 */
[----:B------:R-:W-:Y:S01]  /*a4b0*/  IMAD.U32 R10, RZ, RZ, UR4 ;  /* 0x00000004ff0a7e24 */ /* 0x000fe2000f8e00ff */
[----:B------:R-:W-:Y:S01]  /*a4c0*/  MOV R13, RZ ;  /* 0x000000ff000d7202 */ /* 0x000fe20000000f00 */
[----:B------:R-:W-:-:S02]  /*a4d0*/  IMAD.MOV.U32 R8, RZ, RZ, 0x70 ;  /* 0x00000070ff087424 */ /* 0x000fc400078e00ff */
[----:B------:R-:W-:-:S07]  /*a4e0*/  IMAD.MOV.U32 R12, RZ, RZ, 0x1 ;  /* 0x00000001ff0c7424 */ /* 0x000fce00078e00ff */
[----:B------:R-:W-:-:S07]  /*a4f0*/  LEPC R20, `(.L_x_55) ;  /* 0x000000001014794e */ /* 0x000fce0000000000 */
[----:B0----5:R-:W-:Y:S05]  /*a500*/  CALL.ABS.NOINC R2 ;  /* 0x0000000002007343 */ /* 0x021fea0003c00000 */
.L_x_55:
        /* <DEDUP_REMOVED lines=8> */
[----:B------:R0:W1:Y:S01]  /*a590*/  LDC.64 R2, c[0x4][R16] ;  /* 0x0100000010027b82 */ /* 0x0000620000000a00 */
[----:B------:R-:W-:Y:S01]  /*a5a0*/  IMAD.U32 R5, RZ, RZ, UR5 ;  /* 0x00000005ff057e24 */ /* 0x000fe2000f8e00ff */
[----:B------:R-:W-:Y:S01]  /*a5b0*/  ULDC.64 UR4, c[0x4][0x10] ;  /* 0x0100040000047ab9 */ /* 0x000fe20000000a00 */
[----:B------:R-:W-:Y:S01]  /*a5c0*/  MOV R6, UR6 ;  /* 0x0000000600067c02 */ /* 0x000fe20008000f00 */
[----:B------:R-:W-:Y:S01]  /*a5d0*/  IMAD.U32 R7, RZ, RZ, UR7 ;  /* 0x00000007ff077e24 */ /* 0x000fe2000f8e00ff */
[----:B------:R-:W-:Y:S01]  /*a5e0*/  MOV R11, UR5 ;  /* 0x00000005000b7c02 */ /* 0x000fe20008000f00 */
[----:B------:R-:W-:Y:S01]  /*a5f0*/  IMAD.U32 R10, RZ, RZ, UR4 ;  /* 0x00000004ff0a7e24 */ /* 0x000fe2000f8e00ff */
[----:B------:R-:W-:Y:S01]  /*a600*/  MOV R13, RZ ;  /* 0x000000ff000d7202 */ /* 0x000fe20000000f00 */
[----:B------:R-:W-:-:S02]  /*a610*/  IMAD.MOV.U32 R8, RZ, RZ, 0x70 ;  /* 0x00000070ff087424 */ /* 0x000fc400078e00ff */
[----:B0-----:R-:W-:-:S07]  /*a620*/  IMAD.MOV.U32 R12, RZ, RZ, 0x1 ;  /* 0x00000001ff0c7424 */ /* 0x001fce00078e00ff */
[----:B------:R-:W-:-:S07]  /*a630*/  LEPC R20, `(.L_x_57) ;  /* 0x000000001014794e */ /* 0x000fce0000000000 */
[----:B-1---5:R-:W-:Y:S05]  /*a640*/  CALL.ABS.NOINC R2 ;  /* 0x0000000002007343 */ /* 0x022fea0003c00000 */
.L_x_57:
[----:B------:R0:W1:Y:S01]  /*a650*/  LDC.64 R2, c[0x4][R16] ;  /* 0x0100000010027b82 */ /* 0x0000620000000a00 */
[----:B------:R-:W-:Y:S01]  /*a660*/  ULDC.64 UR4, c[0x4][0x90] ;  /* 0x0100240000047ab9 */ /* 0x000fe20000000a00 */
[----:B------:R-:W-:Y:S01]  /*a670*/  ULDC.64 UR6, c[0x4][0x98] ;  /* 0x0100260000067ab9 */ /* 0x000fe20000000a00 */
[----:B------:R-:W-:Y:S01]  /*a680*/  IMAD.U32 R4, RZ, RZ, UR4 ;  /* 0x00000004ff047e24 */ /* 0x000fe2000f8e00ff */
[----:B------:R-:W-:Y:S01]  /*a690*/  MOV R6, UR6 ;  /* 0x0000000600067c02 */ /* 0x000fe20008000f00 */
[----:B------:R-:W-:Y:S01]  /*a6a0*/  IMAD.U32 R5, RZ, RZ, UR5 ;  /* 0x00000005ff057e24 */ /* 0x000fe2000f8e00ff */
[----:B------:R-:W-:Y:S01]  /*a6b0*/  ULDC.64 UR4, c[0x4][0x18] ;  /* 0x0100060000047ab9 */ /* 0x000fe20000000a00 */
[----:B------:R-:W-:Y:S01]  /*a6c0*/  IMAD.U32 R7, RZ, RZ, UR7 ;  /* 0x00000007ff077e24 */ /* 0x000fe2000f8e00ff */
[----:B------:R-:W-:Y:S01]  /*a6d0*/  MOV R11, UR5 ;  /* 0x00000005000b7c02 */ /* 0x000fe20008000f00 */
[----:B------:R-:W-:Y:S01]  /*a6e0*/  IMAD.U32 R10, RZ, RZ, UR4 ;  /* 0x00000004ff0a7e24 */ /* 0x000fe2000f8e00ff */
[----:B------:R-:W-:Y:S01]  /*a6f0*/  MOV R13, RZ ;  /* 0x000000ff000d7202 */ /* 0x000fe20000000f00 */
[----:B------:R-:W-:-:S02]  /*a700*/  IMAD.MOV.U32 R8, RZ, RZ, 0x70 ;  /* 0x00000070ff087424 */ /* 0x000fc400078e00ff */
[----:B0-----:R-:W-:-:S07]  /*a710*/  IMAD.MOV.U32 R12, RZ, RZ, 0x1 ;  /* 0x00000001ff0c7424 */ /* 0x001fce00078e00ff */
[----:B------:R-:W-:-:S07]  /*a720*/  LEPC R20, `(.L_x_56) ;  /* 0x000000001014794e */ /* 0x000fce0000000000 */
[----:B-1----:R-:W-:Y:S05]  /*a730*/  CALL.ABS.NOINC R2 ;  /* 0x0000000002007343 */ /* 0x002fea0003c00000 */
.L_x_56:
[----:B------:R-:W0:Y:S01]  /*a740*/  LDC.64 R2, c[0x0][0x9f8] ;  /* 0x00027e00ff027b82 */ /* 0x000e220000000a00 */
[----:B------:R-:W-:-:S07]  /*a750*/  IMAD.MOV.U32 R24, RZ, RZ, R17 ;  /* 0x000000ffff187224 */ /* 0x000fce00078e0011 */
[----:B------:R-:W1:Y:S01]  /*a760*/  LDC R11, c[0x0][0x430] ;  /* 0x00010c00ff0b7b82 */ /* 0x000e620000000800 */
[C---:B------:R-:W-:Y:S01]  /*a770*/  IMAD.SHL.U32 R37, R30.reuse, 0x10, RZ ;  /* 0x000000101e257824 */ /* 0x040fe200078e00ff */
[----:B------:R-:W-:Y:S01]  /*a780*/  LOP3.LUT R6, R30, 0x7f, RZ, 0xc0, !PT ;  /* 0x0000007f1e067812 */ /* 0x000fe200078ec0ff */
[----:B------:R-:W-:Y:S01]  /*a790*/  ULDC UR4, c[0x0][0x320] ;  /* 0x0000c80000047ab9 */ /* 0x000fe20000000800 */
[----:B0-----:R-:W-:-:S04]  /*a7a0*/  ISETP.NE.U32.AND P0, PT, R2, RZ, PT ;  /* 0x000000ff0200720c */ /* 0x001fc80003f05070 */
[----:B------:R-:W-:-:S13]  /*a7b0*/  ISETP.NE.AND.EX P0, PT, R3, RZ, PT, P0 ;  /* 0x000000ff0300720c */ /* 0x000fda0003f05300 */
[----:B------:R-:W0:Y:S02]  /*a7c0*/  @P0 LDC.64 R2, c[0x0][0x9f8] ;  /* 0x00027e00ff020b82 */ /* 0x000e240000000a00 */
[----:B0-----:R-:W-:-:S05]  /*a7d0*/  @P0 IMAD.WIDE R2, R17, 0x4, R2 ;  /* 0x0000000411020825 */ /* 0x001fca00078e0202 */
[----:B------:R0:W2:Y:S01]  /*a7e0*/  @P0 LDG.E R24, desc[UR36][R2.64] ;  /* 0x0000002402180981 */ /* 0x0000a2000c1e1900 */
[----:B------:R-:W-:Y:S02]  /*a7f0*/  LOP3.LUT R37, R37, 0x70, RZ, 0xc0, !PT ;  /* 0x0000007025257812 */ /* 0x000fe400078ec0ff */
[----:B------:R-:W-:Y:S02]  /*a800*/  SHF.R.U32.HI R36, RZ, 0x3, R6 ;  /* 0x00000003ff247819 */ /* 0x000fe40000011606 */
[----:B------:R-:W-:Y:S02]  /*a810*/  LEA R18, R25, 0xffffffc0, 0x6 ;  /* 0xffffffc019127811 */ /* 0x000fe400078e30ff */
[----:B------:R-:W-:Y:S02]  /*a820*/  LOP3.LUT R31, R37, R36, RZ, 0xfc, !PT ;  /* 0x00000024251f7212 */ /* 0x000fe400078efcff */
[----:B-1----:R-:W-:Y:S02]  /*a830*/  ISETP.NE.AND P1, PT, R11, 0x1, PT ;  /* 0x000000010b00780c */ /* 0x002fe40003f25270 */
[----:B------:R-:W-:-:S02]  /*a840*/  IADD3 R5, R31, R18, RZ ;  /* 0x000000121f057210 */ /* 0x000fc40007ffe0ff */
[----:B------:R-:W-:Y:S02]  /*a850*/  LOP3.LUT R16, R16, 0xfffffbff, RZ, 0xc0, !PT ;  /* 0xfffffbff10107812 */ /* 0x000fe400078ec0ff */
[C---:B------:R-:W-:Y:S01]  /*a860*/  ISETP.GE.AND P0, PT, R5.reuse, UR41, PT ;  /* 0x0000002905007c0c */ /* 0x040fe2000bf06270 */
[----:B-----5:R-:W-:-:S03]  /*a870*/  IMAD.IADD R10, R5, 0x1, R28 ;  /* 0x00000001050a7824 */ /* 0x020fc600078e021c */
[----:B------:R-:W-:Y:S01]  /*a880*/  ISETP.GT.U32.OR P0, PT, R31, 0x3f, P0 ;  /* 0x0000003f1f00780c */ /* 0x000fe20000704470 */
[----:B------:R-:W-:Y:S02]  /*a890*/  IMAD.MOV.U32 R7, RZ, RZ, R10 ;  /* 0x000000ffff077224 */ /* 0x000fe400078e000a */
[----:B------:R-:W1:Y:S01]  /*a8a0*/  @P1 LDC R0, c[0x0][0x434] ;  /* 0x00010d00ff001b82 */ /* 0x000e620000000800 */
[----:B------:R-:W-:-:S07]  /*a8b0*/  @P1 LOP3.LUT R16, R16, 0x400, RZ, 0xfc, !PT ;  /* 0x0000040010101812 */ /* 0x000fce00078efcff */
[----:B0-----:R-:W0:Y:S08]  /*a8c0*/  @P1 LDC R3, c[0x0][0x438] ;  /* 0x00010e00ff031b82 */ /* 0x001e300000000800 */
[----:B------:R-:W3:Y:S08]  /*a8d0*/  @!P0 LDC.64 R8, c[0x0][0x428] ;  /* 0x00010a00ff088b82 */ /* 0x000ef00000000a00 */
[----:B------:R-:W4:Y:S01]  /*a8e0*/  @!P0 LDC.64 R4, c[0x0][0x418] ;  /* 0x00010600ff048b82 */ /* 0x000f220000000a00 */
[----:B-1----:R-:W-:-:S05]  /*a8f0*/  @P1 IMAD.HI.U32 R0, R10, R0, RZ ;  /* 0x000000000a001227 */ /* 0x002fca00078e00ff */
[----:B0-----:R-:W-:-:S04]  /*a900*/  @P1 SHF.R.U32.HI R7, RZ, R3, R0 ;  /* 0x00000003ff071219 */ /* 0x001fc80000011600 */
[----:B------:R-:W-:Y:S02]  /*a910*/  @!P0 SHF.R.S32.HI R3, RZ, 0x1f, R7 ;  /* 0x0000001fff038819 */ /* 0x000fe40000011407 */
[----:B------:R-:W-:Y:S02]  /*a920*/  @!P0 MOV R2, R7 ;  /* 0x0000000700028202 */ /* 0x000fe40000000f00 */
[----:B--2---:R-:W-:-:S03]  /*a930*/  SHF.R.S32.HI R32, RZ, 0x1f, R24 ;  /* 0x0000001fff207819 */ /* 0x004fc60000011418 */
[----:B---3--:R-:W-:-:S04]  /*a940*/  @!P0 IMAD.WIDE.U32 R2, R24, R8, R2 ;  /* 0x0000000818028225 */ /* 0x008fc800078e0002 */
[----:B------:R-:W-:Y:S01]  /*a950*/  @!P0 IMAD R0, R32, R8, RZ ;  /* 0x0000000820008224 */ /* 0x000fe200078e02ff */
[----:B----4-:R-:W-:-:S03]  /*a960*/  @!P0 LEA R4, P1, R2, R4, 0x2 ;  /* 0x0000000402048211 */ /* 0x010fc600078210ff */
[----:B------:R-:W-:-:S04]  /*a970*/  @!P0 IMAD R9, R24, R9, R0 ;  /* 0x0000000918098224 */ /* 0x000fc800078e0200 */
[----:B------:R-:W-:-:S05]  /*a980*/  @!P0 IMAD.IADD R0, R3, 0x1, R9 ;  /* 0x0000000103008824 */ /* 0x000fca00078e0209 */
[----:B------:R-:W-:-:S06]  /*a990*/  @!P0 LEA.HI.X R5, R2, R5, R0, 0x2, P1 ;  /* 0x0000000502058211 */ /* 0x000fcc00008f1400 */
[----:B------:R0:W2:Y:S01]  /*a9a0*/  @!P0 LDG.E R5, desc[UR36][R4.64] ;  /* 0x0000002404058981 */ /* 0x0000a2000c1e1900 */
[----:B------:R-:W-:Y:S02]  /*a9b0*/  LOP3.LUT R16, R16, 0xffffffdf, RZ, 0xc0, !PT ;  /* 0xffffffdf10107812 */ /* 0x000fe400078ec0ff */
[----:B------:R-:W-:Y:S01]  /*a9c0*/  CS2R R26, SRZ ;  /* 0x00000000001a7805 */ /* 0x000fe2000001ff00 */
[----:B------:R-:W-:-:S04]  /*a9d0*/  IMAD.MOV R19, RZ, RZ, -R7 ;  /* 0x000000ffff137224 */ /* 0x000fc800078e0a07 */
[----:B------:R-:W-:Y:S01]  /*a9e0*/  IMAD R19, R11, R19, R10 ;  /* 0x000000130b137224 */ /* 0x000fe200078e020a */
[----:B0-----:R-:W-:-:S04]  /*a9f0*/  SHF.L.U32 R4, R30, 0x3, RZ ;  /* 0x000000031e047819 */ /* 0x001fc800000006ff */
[----:B------:R-:W-:-:S04]  /*aa00*/  LOP3.LUT R22, R4, 0x38, RZ, 0xc0, !PT ;  /* 0x0000003804167812 */ /* 0x000fc800078ec0ff */
[C---:B------:R-:W-:Y:S02]  /*aa10*/  LOP3.LUT R0, R22.reuse, 0x40, RZ, 0xfc, !PT ;  /* 0x0000004016007812 */ /* 0x040fe400078efcff */
[----:B------:R-:W-:Y:S02]  /*aa20*/  LOP3.LUT R2, R22, 0x80, RZ, 0xfc, !PT ;  /* 0x0000008016027812 */ /* 0x000fe400078efcff */
[----:B------:R-:W-:Y:S02]  /*aa30*/  ISETP.GE.AND P1, PT, R0, UR4, PT ;  /* 0x0000000400007c0c */ /* 0x000fe4000bf26270 */
[----:B------:R-:W-:Y:S02]  /*aa40*/  ISETP.GE.AND P5, PT, R2, UR4, PT ;  /* 0x0000000402007c0c */ /* 0x000fe4000bfa6270 */
[C---:B------:R-:W-:Y:S02]  /*aa50*/  LOP3.LUT R0, R22.reuse, 0xc0, RZ, 0xfc, !PT ;  /* 0x000000c016007812 */ /* 0x040fe400078efcff */
[----:B------:R-:W-:-:S02]  /*aa60*/  LOP3.LUT R2, R22, 0x180, RZ, 0xfc, !PT ;  /* 0x0000018016027812 */ /* 0x000fc400078efcff */
[----:B------:R-:W-:Y:S02]  /*aa70*/  ISETP.GE.AND P4, PT, R0, UR4, PT ;  /* 0x0000000400007c0c */ /* 0x000fe4000bf86270 */
[C---:B------:R-:W-:Y:S02]  /*aa80*/  LOP3.LUT R0, R22.reuse, 0x100, RZ, 0xfc, !PT ;  /* 0x0000010016007812 */ /* 0x040fe400078efcff */
[----:B------:R-:W-:Y:S02]  /*aa90*/  ISETP.GE.AND P6, PT, R22, UR4, PT ;  /* 0x0000000416007c0c */ /* 0x000fe4000bfc6270 */
[----:B------:R-:W-:Y:S02]  /*aaa0*/  @P1 LOP3.LUT R16, R16, 0x20, RZ, 0xfc, !PT ;  /* 0x0000002010101812 */ /* 0x000fe400078efcff */
[----:B------:R-:W-:Y:S02]  /*aab0*/  ISETP.GE.AND P3, PT, R0, UR4, PT ;  /* 0x0000000400007c0c */ /* 0x000fe4000bf66270 */
[----:B------:R-:W-:-:S02]  /*aac0*/  LOP3.LUT R16, R16, 0xffffffef, RZ, 0xc0, !PT ;  /* 0xffffffef10107812 */ /* 0x000fc400078ec0ff */
[----:B------:R-:W-:Y:S02]  /*aad0*/  LOP3.LUT R0, R22, 0x140, RZ, 0xfc, !PT ;  /* 0x0000014016007812 */ /* 0x000fe400078efcff */
[----:B------:R-:W-:Y:S02]  /*aae0*/  @P5 LOP3.LUT R16, R16, 0x10, RZ, 0xfc, !PT ;  /* 0x0000001010105812 */ /* 0x000fe400078efcff */
[----:B------:R-:W-:Y:S02]  /*aaf0*/  ISETP.GE.AND P2, PT, R0, UR4, PT ;  /* 0x0000000400007c0c */ /* 0x000fe4000bf46270 */
[----:B------:R-:W-:Y:S02]  /*ab00*/  LOP3.LUT R16, R16, 0xfffffff7, RZ, 0xc0, !PT ;  /* 0xfffffff710107812 */ /* 0x000fe400078ec0ff */
[----:B------:R-:W-:Y:S02]  /*ab10*/  SEL R0, RZ, 0xffffffff, P1 ;  /* 0xffffffffff007807 */ /* 0x000fe40000800000 */
[----:B------:R-:W-:-:S03]  /*ab20*/  @P4 LOP3.LUT R16, R16, 0x8, RZ, 0xfc, !PT ;  /* 0x0000000810104812 */ /* 0x000fc600078efcff */
[----:B------:R-:W-:Y:S01]  /*ab30*/  IMAD.SHL.U32 R3, R0, 0x2, RZ ;  /* 0x0000000200037824 */ /* 0x000fe200078e00ff */
[----:B------:R-:W-:Y:S02]  /*ab40*/  LOP3.LUT R16, R16, 0xfffffffb, RZ, 0xc0, !PT ;  /* 0xfffffffb10107812 */ /* 0x000fe400078ec0ff */
[----:B------:R-:W-:Y:S02]  /*ab50*/  SEL R0, RZ, 0x1, P6 ;  /* 0x00000001ff007807 */ /* 0x000fe40003000000 */
[----:B------:R-:W-:Y:S02]  /*ab60*/  @P3 LOP3.LUT R16, R16, 0x4, RZ, 0xfc, !PT ;  /* 0x0000000410103812 */ /* 0x000fe400078efcff */
[----:B------:R-:W-:Y:S02]  /*ab70*/  LOP3.LUT R0, R3, 0x2, R0, 0xe2, !PT ;  /* 0x0000000203007812 */ /* 0x000fe400078ee200 */
[----:B------:R-:W-:Y:S02]  /*ab80*/  LOP3.LUT R16, R16, 0xfffffffd, RZ, 0xc0, !PT ;  /* 0xfffffffd10107812 */ /* 0x000fe400078ec0ff */
[----:B------:R-:W-:-:S02]  /*ab90*/  SEL R3, RZ, 0x4, P5 ;  /* 0x00000004ff037807 */ /* 0x000fc40002800000 */
[----:B------:R-:W-:-:S04]  /*aba0*/  LOP3.LUT R16, R16, 0xffffffbf, RZ, 0xc0, !PT ;  /* 0xffffffbf10107812 */ /* 0x000fc800078ec0ff */
[----:B------:R-:W-:-:S04]  /*abb0*/  @P6 LOP3.LUT R16, R16, 0x40, RZ, 0xfc, !PT ;  /* 0x0000004010106812 */ /* 0x000fc800078efcff */
[----:B------:R-:W-:Y:S02]  /*abc0*/  @P2 LOP3.LUT R16, R16, 0x2, RZ, 0xfc, !PT ;  /* 0x0000000210102812 */ /* 0x000fe400078efcff */
[--C-:B--2---:R-:W-:Y:S01]  /*abd0*/  @!P0 SHF.R.S32.HI R27, RZ, 0x1f, R5.reuse ;  /* 0x0000001fff1b8819 */ /* 0x104fe20000011405 */
[----:B------:R-:W-:Y:S01]  /*abe0*/  @!P0 IMAD.MOV.U32 R26, RZ, RZ, R5 ;  /* 0x000000ffff1a8224 */ /* 0x000fe200078e0005 */
[----:B------:R-:W-:Y:S02]  /*abf0*/  ISETP.GE.AND P0, PT, R2, UR4, PT ;  /* 0x0000000402007c0c */ /* 0x000fe4000bf06270 */
[----:B------:R-:W-:Y:S02]  /*ac00*/  LOP3.LUT R2, R22, 0x1c0, RZ, 0xfc, !PT ;  /* 0x000001c016027812 */ /* 0x000fe400078efcff */
[----:B------:R-:W-:Y:S02]  /*ac10*/  SEL R34, RZ, 0x40, P0 ;  /* 0x00000040ff227807 */ /* 0x000fe40000000000 */
[----:B------:R-:W-:Y:S01]  /*ac20*/  ISETP.GE.AND P0, PT, R2, UR4, PT ;  /* 0x0000000402007c0c */ /* 0x000fe2000bf06270 */
[----:B------:R-:W-:Y:S01]  /*ac30*/  UMOV UR4, 0xffffffff ;  /* 0xffffffff00047882 */ /* 0x000fe20000000000 */
[----:B------:R-:W-:-:S02]  /*ac40*/  SEL R2, RZ, 0x8, P4 ;  /* 0x00000008ff027807 */ /* 0x000fc40002000000 */
[----:B------:R-:W-:Y:S02]  /*ac50*/  SEL R17, RZ, 0x80, P0 ;  /* 0x00000080ff117807 */ /* 0x000fe40000000000 */
[----:B------:R-:W-:Y:S02]  /*ac60*/  LOP3.LUT R0, R2, R0, R3, 0xfe, !PT ;  /* 0x0000000002007212 */ /* 0x000fe400078efe03 */
[----:B------:R-:W-:Y:S02]  /*ac70*/  SEL R3, RZ, 0x10, P3 ;  /* 0x00000010ff037807 */ /* 0x000fe40001800000 */
[----:B------:R-:W-:-:S04]  /*ac80*/  SEL R2, RZ, 0x20, P2 ;  /* 0x00000020ff027807 */ /* 0x000fc80001000000 */
[----:B------:R-:W-:Y:S01]  /*ac90*/  LOP3.LUT R3, R2, R0, R3, 0xfe, !PT ;  /* 0x0000000002037212 */ /* 0x000fe200078efe03 */
[----:B------:R-:W-:Y:S06]  /*aca0*/  BRA.DIV UR4, `(.L_x_58) ;  /* 0x0000002a04b07947 */ /* 0x000fec000b800000 */
.L_x_100:
[----:B------:R-:W-:Y:S01]  /*acb0*/  ULOP3.LUT UR4, UR39, 0x2, URZ, 0xfc, !UPT ;  /* 0x0000000227047892 */ /* 0x000fe2000f8efc3f */
[----:B------:R-:W-:Y:S02]  /*acc0*/  ISETP.GT.U32.AND P1, PT, R31, 0x3f, PT ;  /* 0x0000003f1f00780c */ /* 0x000fe40003f24070 */
[----:B------:R-:W-:Y:S02]  /*acd0*/  LOP3.LUT R16, R16, 0xffffff7f, RZ, 0xc0, !PT ;  /* 0xffffff7f10107812 */ /* 0x000fe400078ec0ff */
[----:B------:R-:W-:Y:S01]  /*ace0*/  LOP3.LUT R34, R3, R34, RZ, 0xfc, !PT ;  /* 0x0000002203227212 */ /* 0x000fe200078efcff */
[----:B------:R-:W-:Y:S01]  /*acf0*/  IMAD.U32 R33, RZ, RZ, UR4 ;  /* 0x00000004ff217e24 */ /* 0x000fe2000f8e00ff */
[----:B------:R-:W-:Y:S02]  /*ad00*/  MOV R23, UR40 ;  /* 0x0000002800177c02 */ /* 0x000fe40008000f00 */
[----:B------:R-:W-:Y:S02]  /*ad10*/  LOP3.LUT R17, R34, R17, RZ, 0xfc, !PT ;  /* 0x0000001122117212 */ /* 0x000fe400078efcff */
[----:B------:R-:W-:-:S02]  /*ad20*/  ISETP.NE.AND P0, PT, R33, 0x3, PT ;  /* 0x000000032100780c */ /* 0x000fc40003f05270 */
[----:B------:R-:W-:-:S11]  /*ad30*/  SHF.R.S32.HI R23, RZ, 0x1f, R23 ;  /* 0x0000001fff177819 */ /* 0x000fd60000011417 */
[----:B------:R-:W-:-:S04]  /*ad40*/  @P0 LOP3.LUT R16, R16, 0x80, RZ, 0xfc, !PT ;  /* 0x0000008010100812 */ /* 0x000fc800078efcff */
[----:B------:R-:W-:-:S04]  /*ad50*/  LOP3.LUT R16, R16, 0xfffff7ff, RZ, 0xc0, !PT ;  /* 0xfffff7ff10107812 */ /* 0x000fc800078ec0ff */
[----:B------:R-:W-:Y:S01]  /*ad60*/  @P1 LOP3.LUT R16, R16, 0x800, RZ, 0xfc, !PT ;  /* 0x0000080010101812 */ /* 0x000fe200078efcff */
[----:B------:R-:W-:Y:S06]  /*ad70*/  @!P0 BRA `(.L_x_59) ;  /* 0x0000000000048947 */ /* 0x000fec0003800000 */
[----:B------:R-:W-:Y:S01]  /*ad80*/  BPT.TRAP 0x1 ;  /* 0x000000040000795c */ /* 0x000fe20000300000 */
.L_x_59:
[----:B------:R-:W-:-:S05]  /*ad90*/  IMAD.MOV.U32 R0, RZ, RZ, 0x1 ;  /* 0x00000001ff007424 */ /* 0x000fca00078e00ff */
[----:B------:R-:W-:-:S04]  /*ada0*/  SHF.L.U32 R0, R0, 0x1f, RZ ;  /* 0x0000001f00007819 */ /* 0x000fc800000006ff */
[----:B------:R-:W0:Y:S02]  /*adb0*/  SYNCS.PHASECHK.TRANS64.TRYWAIT P0, [UR43+0x28c40], R0 ;  /* 0x028c4000ff0075a7 */ /* 0x000e24000800016b */
[----:B0-----:R-:W-:Y:S05]  /*adc0*/  @!P0 BRA `(.L_x_60) ;  /* 0x0000002800888947 */ /* 0x001fea0003800000 */
.L_x_101:
[----:B------:R-:W-:Y:S01]  /*add0*/  SHF.R.S32.HI R29, RZ, 0x1f, R19 ;  /* 0x0000001fff1d7819 */ /* 0x000fe20000011413 */
[----:B------:R-:W-:Y:S01]  /*ade0*/  ULDC.64 UR4, c[0x0][0x300] ;  /* 0x0000c00000047ab9 */ /* 0x000fe20000000a00 */
[----:B------:R-:W-:Y:S01]  /*adf0*/  R2UR UR6, R23 ;  /* 0x00000000170672ca */ /* 0x000fe200000e0000 */
[----:B0-----:R-:W-:Y:S01]  /*ae00*/  IMAD.WIDE.U32 R2, R19, UR4, RZ ;  /* 0x0000000413027c25 */ /* 0x001fe2000f8e00ff */
[----:B------:R-:W-:Y:S02]  /*ae10*/  IADD3 R18, -R36, UR41, -R18 ;  /* 0x0000002924127c10 */ /* 0x000fe4000fffe912 */
[----:B------:R-:W-:Y:S01]  /*ae20*/  LOP3.LUT R16, R16, 0xfffffffe, RZ, 0xc0, !PT ;  /* 0xfffffffe10107812 */ /* 0x000fe200078ec0ff */
[----:B------:R-:W-:-:S04]  /*ae30*/  IMAD R0, R29, UR4, RZ ;  /* 0x000000041d007c24 */ /* 0x000fc8000f8e02ff */
[----:B------:R-:W-:Y:S01]  /*ae40*/  IMAD R5, R19, UR5, R0 ;  /* 0x0000000513057c24 */ /* 0x000fe2000f8e0200 */
[----:B------:R-:W-:-:S04]  /*ae50*/  ULDC.64 UR4, c[0x0][0x310] ;  /* 0x0000c40000047ab9 */ /* 0x000fc80000000a00 */
[----:B------:R-:W-:Y:S01]  /*ae60*/  IADD3 R3, R3, R5, RZ ;  /* 0x0000000503037210 */ /* 0x000fe20007ffe0ff */
[----:B------:R-:W-:-:S04]  /*ae70*/  IMAD R5, R27, UR4, RZ ;  /* 0x000000041b057c24 */ /* 0x000fc8000f8e02ff */
[C---:B------:R-:W-:Y:S02]  /*ae80*/  IMAD R5, R26.reuse, UR5, R5 ;  /* 0x000000051a057c24 */ /* 0x040fe4000f8e0205 */
[----:B------:R-:W-:Y:S01]  /*ae90*/  IMAD.WIDE.U32 R2, R26, UR4, R2 ;  /* 0x000000041a027c25 */ /* 0x000fe2000f8e0002 */
[----:B------:R-:W-:-:S03]  /*aea0*/  ULDC.64 UR4, c[0x0][0x308] ;  /* 0x0000c20000047ab9 */ /* 0x000fc60000000a00 */
[----:B------:R-:W-:Y:S02]  /*aeb0*/  IMAD.IADD R3, R3, 0x1, R5 ;  /* 0x0000000103037824 */ /* 0x000fe400078e0205 */
[----:B------:R-:W-:Y:S01]  /*aec0*/  IMAD.U32 R5, RZ, RZ, UR4 ;  /* 0x00000004ff057e24 */ /* 0x000fe2000f8e00ff */
[----:B------:R-:W-:-:S03]  /*aed0*/  UIMAD UR4, UR6, UR4, URZ ;  /* 0x00000004060472a4 */ /* 0x000fc6000f8e023f */
[----:B------:R-:W-:Y:S01]  /*aee0*/  IMAD.WIDE.U32 R2, R5, UR40, R2 ;  /* 0x0000002805027c25 */ /* 0x000fe2000f8e0002 */
[----:B------:R-:W-:Y:S01]  /*aef0*/  UIMAD UR4, UR40, UR5, UR4 ;  /* 0x00000005280472a4 */ /* 0x000fe2000f8e0204 */
[----:B------:R-:W-:Y:S02]  /*af00*/  ULDC.64 UR6, c[0x0][0x2e8] ;  /* 0x0000ba0000067ab9 */ /* 0x000fe40000000a00 */
[----:B------:R-:W-:Y:S01]  /*af10*/  UMOV UR5, 0xffffffff ;  /* 0xffffffff00057882 */ /* 0x000fe20000000000 */
[----:B------:R-:W-:Y:S02]  /*af20*/  LEA R0, P0, R2, UR6, 0x1 ;  /* 0x0000000602007c11 */ /* 0x000fe4000f8008ff */
[----:B------:R-:W-:Y:S01]  /*af30*/  IADD3 R5, R3, UR4, RZ ;  /* 0x0000000403057c10 */ /* 0x000fe2000fffe0ff */
[----:B------:R-:W-:Y:S01]  /*af40*/  ULDC UR4, c[0x0][0x2f4] ;  /* 0x0000bd0000047ab9 */ /* 0x000fe20000000800 */
[----:B------:R-:W-:Y:S02]  /*af50*/  LOP3.LUT R3, R4, 0x1c0, RZ, 0xc0, !PT ;  /* 0x000001c004037812 */ /* 0x000fe400078ec0ff */
[----:B------:R-:W-:-:S02]  /*af60*/  ISETP.GE.AND P2, PT, R22, UR4, PT ;  /* 0x0000000416007c0c */ /* 0x000fc4000bf46270 */
[----:B------:R-:W-:Y:S02]  /*af70*/  LOP3.LUT R3, R3, 0x38, R4, 0xf8, !PT ;  /* 0x0000003803037812 */ /* 0x000fe400078ef804 */
[----:B------:R-:W-:Y:S02]  /*af80*/  LEA.HI.X R5, R2, UR7, R5, 0x1, P0 ;  /* 0x0000000702057c11 */ /* 0x000fe400080f0c05 */
[----:B------:R-:W-:Y:S01]  /*af90*/  LOP3.LUT R3, R3, 0x38, R30, 0x78, !PT ;  /* 0x0000003803037812 */ /* 0x000fe200078e781e */
[----:B------:R-:W-:Y:S01]  /*afa0*/  IMAD.SHL.U32 R30, R6, 0x8, RZ ;  /* 0x00000008061e7824 */ /* 0x000fe200078e00ff */
[----:B------:R-:W-:-:S04]  /*afb0*/  ISETP.GE.AND P0, PT, R18, 0x1, PT ;  /* 0x000000011200780c */ /* 0x000fc80003f06270 */
[----:B------:R-:W-:Y:S02]  /*afc0*/  LOP3.LUT R30, R3, 0x200, R30, 0xf8, !PT ;  /* 0x00000200031e7812 */ /* 0x000fe400078ef81e */
[----:B------:R-:W-:Y:S01]  /*afd0*/  @P2 LOP3.LUT R16, R16, 0x1, RZ, 0xfc, !PT ;  /* 0x0000000110102812 */ /* 0x000fe200078efcff */
[----:B------:R-:W-:Y:S06]  /*afe0*/  BRA.DIV UR5, `(.L_x_61) ;  /* 0x0000002a05187947 */ /* 0x000fec000b800000 */
[----:B------:R-:W0:Y:S01]  /*aff0*/  SHFL.IDX PT, R14, R0, RZ, 0x181f ;  /* 0x00181fff000e7589 */ /* 0x000e2200000e0000 */
[----:B------:R-:W-:-:S03]  /*b000*/  @P0 LEA R7, R30, UR43, 0x1 ;  /* 0x0000002b1e070c11 */ /* 0x000fc6000f8e08ff */
[----:B------:R-:W1:Y:S04]  /*b010*/  SHFL.IDX PT, R2, R5, RZ, 0x181f ;  /* 0x00181fff05027589 */ /* 0x000e6800000e0000 */
[----:B------:R-:W-:Y:S01]  /*b020*/  SHFL.IDX PT, R4, R5, 0x1, 0x181f ;  /* 0x00381f0005047f89 */ /* 0x000fe200000e0000 */
[----:B0-----:R-:W-:-:S05]  /*b030*/  @P0 LEA R14, P1, R22, R14, 0x1 ;  /* 0x0000000e160e0211 */ /* 0x001fca00078208ff */
[----:B-1----:R-:W-:Y:S01]  /*b040*/  @P0 IMAD.X R3, RZ, RZ, R2, P1 ;  /* 0x000000ffff030224 */ /* 0x002fe200008e0602 */
[----:B------:R-:W-:Y:S02]  /*b050*/  @P0 MOV R2, R14 ;  /* 0x0000000e00020202 */ /* 0x000fe40000000f00 */
[----:B------:R-:W0:Y:S04]  /*b060*/  SHFL.IDX PT, R14, R0, 0x1, 0x181f ;  /* 0x00381f00000e7f89 */ /* 0x000e2800000e0000 */
[----:B------:R0:W-:Y:S01]  /*b070*/  @P0 LDGSTS.E.BYPASS.LTC128B.128 [R7+0x22400], desc[UR36][R2.64], !P2 ;  /* 0x2240000002070fae */ /* 0x0001e2000d101d64 */
[----:B------:R-:W-:-:S13]  /*b080*/  ISETP.GE.AND P0, PT, R18, 0x11, PT ;  /* 0x000000111200780c */ /* 0x000fda0003f06270 */
[----:B------:R-:W-:Y:S02]  /*b090*/  @P0 LEA R9, R30, UR43, 0x1 ;  /* 0x0000002b1e090c11 */ /* 0x000fe4000f8e08ff */
[----:B0-----:R-:W-:Y:S02]  /*b0a0*/  @P0 LEA R2, P1, R22, R14, 0x1 ;  /* 0x0000000e16020211 */ /* 0x001fe400078208ff */
[----:B------:R-:W0:Y:S03]  /*b0b0*/  SHFL.IDX PT, R14, R0, 0x2, 0x181f ;  /* 0x00581f00000e7f89 */ /* 0x000e2600000e0000 */
[----:B------:R-:W-:Y:S02]  /*b0c0*/  @P0 IMAD.X R3, RZ, RZ, R4, P1 ;  /* 0x000000ffff030224 */ /* 0x000fe400008e0604 */
[----:B------:R-:W1:Y:S04]  /*b0d0*/  SHFL.IDX PT, R4, R5, 0x2, 0x181f ;  /* 0x00581f0005047f89 */ /* 0x000e6800000e0000 */
[----:B------:R0:W-:Y:S01]  /*b0e0*/  @P0 LDGSTS.E.BYPASS.LTC128B.128 [R9+0x22c00], desc[UR36][R2.64], !P2 ;  /* 0x22c0000002090fae */ /* 0x0001e2000d101d64 */
[----:B------:R-:W-:-:S13]  /*b0f0*/  ISETP.GE.AND P0, PT, R18, 0x21, PT ;  /* 0x000000211200780c */ /* 0x000fda0003f06270 */
[----:B------:R-:W-:Y:S02]  /*b100*/  @P0 LEA R7, R30, UR43, 0x1 ;  /* 0x0000002b1e070c11 */ /* 0x000fe4000f8e08ff */
[----:B0-----:R-:W-:Y:S02]  /*b110*/  @P0 LEA R2, P1, R22, R14, 0x1 ;  /* 0x0000000e16020211 */ /* 0x001fe400078208ff */
[----:B------:R0:W2:Y:S03]  /*b120*/  SHFL.IDX PT, R14, R0, 0x3, 0x181f ;  /* 0x00781f00000e7f89 */ /* 0x0000a600000e0000 */
[----:B-1----:R-:W-:Y:S02]  /*b130*/  @P0 IMAD.X R3, RZ, RZ, R4, P1 ;  /* 0x000000ffff030224 */ /* 0x002fe400008e0604 */
[----:B------:R0:W1:Y:S04]  /*b140*/  SHFL.IDX PT, R4, R5, 0x3, 0x181f ;  /* 0x00781f0005047f89 */ /* 0x00006800000e0000 */
[----:B------:R0:W-:Y:S02]  /*b150*/  @P0 LDGSTS.E.BYPASS.LTC128B.128 [R7+0x23400], desc[UR36][R2.64], !P2 ;  /* 0x2340000002070fae */ /* 0x0001e4000d101d64 */
.L_x_111:
[----:B------:R-:W-:-:S13]  /*b160*/  ISETP.GE.AND P0, PT, R18, 0x31, PT ;  /* 0x000000311200780c */ /* 0x000fda0003f06270 */
[----:B0-2---:R-:W-:Y:S02]  /*b170*/  @P0 LEA R2, P1, R22, R14, 0x1 ;  /* 0x0000000e16020211 */ /* 0x005fe400078208ff */
[----:B------:R-:W-:Y:S02]  /*b180*/  @P0 LEA R5, R30, UR43, 0x1 ;  /* 0x0000002b1e050c11 */ /* 0x000fe4000f8e08ff */
[----:B-1----:R-:W-:-:S05]  /*b190*/  @P0 IADD3.X R3, RZ, R4, RZ, P1, !PT ;  /* 0x00000004ff030210 */ /* 0x002fca0000ffe4ff */
[----:B------:R-:W-:Y:S01]  /*b1a0*/  @!PT LDS RZ, [RZ] ;  /* 0x00000000fffff984 */ /* 0x000fe20000000800 */
[----:B------:R-:W-:Y:S01]  /*b1b0*/  @!PT LDS RZ, [RZ] ;  /* 0x00000000fffff984 */ /* 0x000fe20000000800 */
[----:B------:R-:W-:Y:S01]  /*b1c0*/  @!PT LDS RZ, [RZ] ;  /* 0x00000000fffff984 */ /* 0x000fe20000000800 */
[----:B------:R0:W-:Y:S01]  /*b1d0*/  @P0 LDGSTS.E.BYPASS.LTC128B.128 [R5+0x23c00], desc[UR36][R2.64], !P2 ;  /* 0x23c0000002050fae */ /* 0x0001e2000d101d64 */
[----:B------:R-:W-:Y:S01]  /*b1e0*/  NOP ;  /* 0x0000000000007918 */ /* 0x000fe20000000000 */
[----:B------:R-:W-:Y:S02]  /*b1f0*/  SYNCS.ARRIVE.TRANS64.RED.A0T1 RZ, [UR43+0x28c30], RZ ;  /* 0x028c30ffffff79a7 */ /* 0x000fe4000820042b */
[----:B------:R-:W-:Y:S01]  /*b200*/  ARRIVES.LDGSTSBAR.64.TRANSCNT [UR43+0x28c30] ;  /* 0x028c3000ff0079b0 */ /* 0x000fe20008000aab */
[----:B------:R-:W-:Y:S01]  /*b210*/  NOP ;  /* 0x0000000000007918 */ /* 0x000fe20000000000 */
[----:B------:R-:W-:-:S13]  /*b220*/  ISETP.NE.AND P2, PT, R33, 0x3, PT ;  /* 0x000000032100780c */ /* 0x000fda0003f45270 */
[----:B0-----:R-:W-:Y:S05]  /*b230*/  @!P2 BRA `(.L_x_62) ;  /* 0x000000000004a947 */ /* 0x001fea0003800000 */
[----:B------:R-:W-:Y:S01]  /*b240*/  BPT.TRAP 0x1 ;  /* 0x000000040000795c */ /* 0x000fe20000300000 */
.L_x_62:
[----:B------:R-:W-:Y:S01]  /*b250*/  SYNCS.ARRIVE.TRANS64.A1T0 RZ, [UR43+0x28c30], RZ ;  /* 0x028c30ffffff79a7 */ /* 0x000fe2000810002b */
[----:B------:R-:W-:Y:S05]  /*b260*/  WARPSYNC.ALL ;  /* 0x0000000000007948 */ /* 0x000fea0003800000 */
[----:B------:R-:W-:-:S04]  /*b270*/  UIADD3 UR4, UR43, 0x20400, URZ ;  /* 0x000204002b047890 */ /* 0x000fc8000fffe03f */
[----:B------:R-:W-:Y:S01]  /*b280*/  ULOP3.LUT UP0, URZ, UR4, 0x3ff, URZ, 0xc0, !UPT ;  /* 0x000003ff043f7892 */ /* 0x000fe2000f80c03f */
[----:B------:R-:W-:Y:S05]  /*b290*/  BAR.SYNC.DEFER_BLOCKING 0x8, 0x100 ;  /* 0x0204000000007b1d */ /* 0x000fea0000010000 */
[----:B------:R-:W-:-:S13]  /*b2a0*/  PLOP3.LUT P0, PT, PT, PT, UP0, 0x80, 0x0 ;  /* 0x000000000000781c */ /* 0x000fda0003f0f008 */
[----:B------:R-:W-:Y:S05]  /*b2b0*/  @!P0 BRA `(.L_x_63) ;  /* 0x0000000000408947 */ /* 0x000fea0003800000 */
[----:B------:R-:W-:Y:S01]  /*b2c0*/  MOV R2, 0x0 ;  /* 0x0000000000027802 */ /* 0x000fe20000000f00 */
[----:B------:R-:W-:Y:S01]  /*b2d0*/  ULDC.64 UR4, c[0x4][0x90] ;  /* 0x0100240000047ab9 */ /* 0x000fe20000000a00 */
[----:B------:R-:W-:Y:S01]  /*b2e0*/  ULDC.64 UR6, c[0x4][0x98] ;  /* 0x0100260000067ab9 */ /* 0x000fe20000000a00 */
[----:B------:R-:W-:Y:S01]  /*b2f0*/  ULDC.64 UR8, c[0x4][0x20] ;  /* 0x0100080000087ab9 */ /* 0x000fe20000000a00 */
[----:B------:R-:W-:Y:S01]  /*b300*/  IMAD.U32 R4, RZ, RZ, UR4 ;  /* 0x00000004ff047e24 */ /* 0x000fe2000f8e00ff */
[----:B------:R-:W-:Y:S01]  /*b310*/  MOV R6, UR6 ;  /* 0x0000000600067c02 */ /* 0x000fe20008000f00 */
[----:B------:R-:W0:Y:S01]  /*b320*/  LDC.64 R2, c[0x4][R2] ;  /* 0x0100000002027b82 */ /* 0x000e220000000a00 */
[----:B------:R-:W-:Y:S01]  /*b330*/  IMAD.U32 R5, RZ, RZ, UR5 ;  /* 0x00000005ff057e24 */ /* 0x000fe2000f8e00ff */
[----:B------:R-:W-:Y:S01]  /*b340*/  MOV R11, UR9 ;  /* 0x00000009000b7c02 */ /* 0x000fe20008000f00 */
[----:B------:R-:W-:Y:S01]  /*b350*/  IMAD.U32 R7, RZ, RZ, UR7 ;  /* 0x00000007ff077e24 */ /* 0x000fe2000f8e00ff */
[----:B------:R-:W-:Y:S01]  /*b360*/  MOV R13, RZ ;  /* 0x000000ff000d7202 */ /* 0x000fe20000000f00 */
[----:B------:R-:W-:-:S02]  /*b370*/  IMAD.U32 R10, RZ, RZ, UR8 ;  /* 0x00000008ff0a7e24 */ /* 0x000fc4000f8e00ff */
[----:B------:R-:W-:Y:S02]  /*b380*/  IMAD.MOV.U32 R8, RZ, RZ, 0x70 ;  /* 0x00000070ff087424 */ /* 0x000fe400078e00ff */
[----:B------:R-:W-:-:S07]  /*b390*/  IMAD.MOV.U32 R12, RZ, RZ, 0x1 ;  /* 0x00000001ff0c7424 */ /* 0x000fce00078e00ff */
[----:B------:R-:W-:-:S07]  /*b3a0*/  LEPC R20, `(.L_x_63) ;  /* 0x000000001014794e */ /* 0x000fce0000000000 */
[----:B0-----:R-:W-:Y:S05]  /*b3b0*/  CALL.ABS.NOINC R2 ;  /* 0x0000000002007343 */ /* 0x001fea0003c00000 */
.L_x_63:
[----:B------:R-:W0:Y:S01]  /*b3c0*/  LDC R0, c[0x0][0x448] ;  /* 0x00011200ff007b82 */ /* 0x000e220000000800 */
[----:B------:R-:W1:Y:S01]  /*b3d0*/  S2R R20, SR_CTAID.Z ;  /* 0x0000000000147919 */ /* 0x000e620000002700 */
[----:B------:R-:W-:Y:S01]  /*b3e0*/  R2UR UR6, R23 ;  /* 0x00000000170672ca */ /* 0x000fe200000e0000 */
[----:B------:R-:W-:Y:S01]  /*b3f0*/  ULDC.64 UR8, c[0x0][0x2d8] ;  /* 0x0000b60000087ab9 */ /* 0x000fe20000000a00 */
[----:B------:R-:W-:Y:S01]  /*b400*/  IMAD R9, R35, 0x40, R31 ;  /* 0x0000004023097824 */ /* 0x000fe200078e021f */
[----:B------:R-:W-:-:S03]  /*b410*/  UIMAD.WIDE.U32 UR4, UR40, UR8, URZ ;  /* 0x00000008280472a5 */ /* 0x000fc6000f8e003f */
[----:B------:R-:W-:-:S03]  /*b420*/  IMAD.MOV.U32 R7, RZ, RZ, R9 ;  /* 0x000000ffff077224 */ /* 0x000fc600078e0009 */
[----:B------:R-:W-:Y:S02]  /*b430*/  IMAD.U32 R4, RZ, RZ, UR4 ;  /* 0x00000004ff047e24 */ /* 0x000fe4000f8e00ff */
[----:B------:R-:W-:Y:S02]  /*b440*/  IMAD.U32 R5, RZ, RZ, UR5 ;  /* 0x00000005ff057e24 */ /* 0x000fe4000f8e00ff */
[----:B------:R-:W-:-:S04]  /*b450*/  UIMAD UR6, UR6, UR8, URZ ;  /* 0x00000008060672a4 */ /* 0x000fc8000f8e023f */
[----:B------:R-:W-:-:S03]  /*b460*/  UIMAD UR6, UR40, UR9, UR6 ;  /* 0x00000009280672a4 */ /* 0x000fc6000f8e0206 */
[----:B------:R-:W-:Y:S01]  /*b470*/  ULDC.64 UR8, c[0x0][0x2e0] ;  /* 0x0000b80000087ab9 */ /* 0x000fe20000000a00 */
[----:B------:R-:W-:Y:S01]  /*b480*/  UIADD3 UR6, UR5, UR6, URZ ;  /* 0x0000000605067290 */ /* 0x000fe2000fffe03f */
[----:B0-----:R-:W-:Y:S02]  /*b490*/  ISETP.NE.AND P0, PT, R0, 0x1, PT ;  /* 0x000000010000780c */ /* 0x001fe40003f05270 */
[----:B------:R-:W-:Y:S01]  /*b4a0*/  ULDC.64 UR4, c[0x0][0x2d0] ;  /* 0x0000b40000047ab9 */ /* 0x000fe20000000a00 */
[----:B-1----:R-:W-:-:S10]  /*b4b0*/  SHF.R.S32.HI R6, RZ, 0x1f, R20 ;  /* 0x0000001fff067819 */ /* 0x002fd40000011414 */
[----:B------:R-:W0:Y:S01]  /*b4c0*/  @P0 LDC R2, c[0x0][0x44c] ;  /* 0x00011300ff020b82 */ /* 0x000e220000000800 */
[----:B------:R-:W-:-:S04]  /*b4d0*/  IMAD R6, R6, UR8, RZ ;  /* 0x0000000806067c24 */ /* 0x000fc8000f8e02ff */
[----:B------:R-:W-:-:S03]  /*b4e0*/  IMAD R5, R20, UR9, R6 ;  /* 0x0000000914057c24 */ /* 0x000fc6000f8e0206 */
[----:B------:R-:W1:Y:S01]  /*b4f0*/  @P0 LDC R3, c[0x0][0x450] ;  /* 0x00011400ff030b82 */ /* 0x000e620000000800 */
[----:B0-----:R-:W-:-:S05]  /*b500*/  @P0 IMAD.HI.U32 R2, R9, R2, RZ ;  /* 0x0000000209020227 */ /* 0x001fca00078e00ff */
[----:B-1----:R-:W-:Y:S02]  /*b510*/  @P0 SHF.R.U32.HI R7, RZ, R3, R2 ;  /* 0x00000003ff070219 */ /* 0x002fe40000011602 */
[----:B------:R-:W-:Y:S02]  /*b520*/  MOV R3, UR6 ;  /* 0x0000000600037c02 */ /* 0x000fe40008000f00 */
[----:B------:R-:W-:Y:S02]  /*b530*/  MOV R2, R4 ;  /* 0x0000000400027202 */ /* 0x000fe40000000f00 */
[----:B------:R-:W-:-:S03]  /*b540*/  SHF.R.S32.HI R4, RZ, 0x1f, R7 ;  /* 0x0000001fff047819 */ /* 0x000fc60000011407 */
[----:B------:R-:W-:-:S04]  /*b550*/  IMAD.WIDE.U32 R2, R20, UR8, R2 ;  /* 0x0000000814027c25 */ /* 0x000fc8000f8e0002 */
[----:B------:R-:W-:Y:S02]  /*b560*/  IMAD.IADD R3, R3, 0x1, R5 ;  /* 0x0000000103037824 */ /* 0x000fe400078e0205 */
[----:B------:R-:W-:Y:S02]  /*b570*/  IMAD.MOV R5, RZ, RZ, -R7 ;  /* 0x000000ffff057224 */ /* 0x000fe400078e0a07 */
[----:B------:R-:W-:Y:S02]  /*b580*/  IMAD R4, R4, UR4, RZ ;  /* 0x0000000404047c24 */ /* 0x000fe4000f8e02ff */
[----:B------:R-:W-:Y:S02]  /*b590*/  IMAD R5, R0, R5, R9 ;  /* 0x0000000500057224 */ /* 0x000fe400078e0209 */
[C---:B------:R-:W-:Y:S02]  /*b5a0*/  IMAD R9, R7.reuse, UR5, R4 ;  /* 0x0000000507097c24 */ /* 0x040fe4000f8e0204 */
[----:B------:R-:W-:Y:S01]  /*b5b0*/  IMAD.WIDE.U32 R2, R7, UR4, R2 ;  /* 0x0000000407027c25 */ /* 0x000fe2000f8e0002 */
[----:B------:R-:W-:Y:S01]  /*b5c0*/  SHF.R.S32.HI R4, RZ, 0x1f, R5 ;  /* 0x0000001fff047819 */ /* 0x000fe20000011405 */
[----:B------:R-:W-:-:S03]  /*b5d0*/  ULDC.64 UR4, c[0x0][0x2c8] ;  /* 0x0000b20000047ab9 */ /* 0x000fc60000000a00 */
[----:B------:R-:W-:Y:S01]  /*b5e0*/  IADD3 R3, R3, R9, RZ ;  /* 0x0000000903037210 */ /* 0x000fe20007ffe0ff */
[----:B------:R-:W-:-:S04]  /*b5f0*/  IMAD R4, R4, UR4, RZ ;  /* 0x0000000404047c24 */ /* 0x000fc8000f8e02ff */
[C---:B------:R-:W-:Y:S02]  /*b600*/  IMAD R7, R5.reuse, UR5, R4 ;  /* 0x0000000505077c24 */ /* 0x040fe4000f8e0204 */
[----:B------:R-:W-:Y:S01]  /*b610*/  IMAD.WIDE.U32 R2, R5, UR4, R2 ;  /* 0x0000000405027c25 */ /* 0x000fe2000f8e0002 */
[----:B------:R-:W-:-:S03]  /*b620*/  ULDC.64 UR4, c[0x0][0x280] ;  /* 0x0000a00000047ab9 */ /* 0x000fc60000000a00 */
[----:B------:R-:W-:Y:S01]  /*b630*/  IMAD.IADD R5, R3, 0x1, R7 ;  /* 0x0000000103057824 */ /* 0x000fe200078e0207 */
[----:B------:R-:W-:Y:S01]  /*b640*/  LEA R4, P0, R2, UR4, 0x1 ;  /* 0x0000000402047c11 */ /* 0x000fe2000f8008ff */
[----:B------:R-:W-:Y:S02]  /*b650*/  ULDC UR4, c[0x0][0x2b8] ;  /* 0x0000ae0000047ab9 */ /* 0x000fe40000000800 */
[----:B------:R-:W-:Y:S02]  /*b660*/  ISETP.GE.AND P1, PT, R22, UR4, PT ;  /* 0x0000000416007c0c */ /* 0x000fe4000bf26270 */
[----:B------:R-:W-:Y:S01]  /*b670*/  LEA.HI.X R5, R2, UR5, R5, 0x1, P0 ;  /* 0x0000000502057c11 */ /* 0x000fe200080f0c05 */
[----:B------:R-:W-:-:S03]  /*b680*/  UMOV UR5, 0xffffffff ;  /* 0xffffffff00057882 */ /* 0x000fc60000000000 */
[----:B------:R-:W-:Y:S07]  /*b690*/  BRA.DIV UR5, `(.L_x_64) ;  /* 0x00000026058c7947 */ /* 0x000fee000b800000 */
[----:B------:R-:W0:Y:S01]  /*b6a0*/  SHFL.IDX PT, R14, R4, RZ, 0x181f ;  /* 0x00181fff040e7589 */ /* 0x000e2200000e0000 */
[----:B------:R-:W-:Y:S01]  /*b6b0*/  ULDC UR4, c[0x0][0x288] ;  /* 0x0000a20000047ab9 */ /* 0x000fe20000000800 */
[----:B------:R-:W-:Y:S02]  /*b6c0*/  IMAD R35, R35, 0x40, R36 ;  /* 0x0000004023237824 */ /* 0x000fe400078e0224 */
[----:B------:R-:W1:Y:S01]  /*b6d0*/  SHFL.IDX PT, R2, R5, RZ, 0x181f ;  /* 0x00181fff05027589 */ /* 0x000e6200000e0000 */
[----:B------:R-:W-:Y:S02]  /*b6e0*/  IMAD R0, R0, UR4, RZ ;  /* 0x0000000400007c24 */ /* 0x000fe4000f8e02ff */
[C---:B------:R-:W-:Y:S01]  /*b6f0*/  VIADD R9, R35.reuse, 0x10 ;  /* 0x0000001023097836 */ /* 0x040fe20000000000 */
[----:B------:R-:W-:Y:S02]  /*b700*/  SHFL.IDX PT, R6, R5, 0x1, 0x181f ;  /* 0x00381f0005067f89 */ /* 0x000fe400000e0000 */
[----:B------:R-:W-:-:S13]  /*b710*/  ISETP.GE.AND P0, PT, R35, R0, PT ;  /* 0x000000002300720c */ /* 0x000fda0003f06270 */
[----:B------:R-:W-:Y:S02]  /*b720*/  @!P0 LEA R7, R30, UR43, 0x1 ;  /* 0x0000002b1e078c11 */ /* 0x000fe4000f8e08ff */
[----:B0-----:R-:W-:-:S04]  /*b730*/  @!P0 LEA R14, P2, R22, R14, 0x1 ;  /* 0x0000000e160e8211 */ /* 0x001fc800078408ff */
[----:B-1----:R-:W-:Y:S01]  /*b740*/  @!P0 IADD3.X R3, RZ, R2, RZ, P2, !PT ;  /* 0x00000002ff038210 */ /* 0x002fe200017fe4ff */
[----:B------:R-:W-:Y:S02]  /*b750*/  @!P0 IMAD.MOV.U32 R2, RZ, RZ, R14 ;  /* 0x000000ffff028224 */ /* 0x000fe400078e000e */
[----:B------:R-:W0:Y:S04]  /*b760*/  SHFL.IDX PT, R14, R4, 0x1, 0x181f ;  /* 0x00381f00040e7f89 */ /* 0x000e2800000e0000 */
[----:B------:R1:W-:Y:S01]  /*b770*/  @!P0 LDGSTS.E.BYPASS.LTC128B.128 [R7+0x20400], desc[UR36][R2.64], !P1 ;  /* 0x2040000002078fae */ /* 0x0003e2000c901d64 */
[----:B------:R-:W-:Y:S01]  /*b780*/  ISETP.GE.AND P0, PT, R9, R0, PT ;  /* 0x000000000900720c */ /* 0x000fe20003f06270 */
[----:B-1----:R-:W-:-:S12]  /*b790*/  VIADD R7, R35, 0x20 ;  /* 0x0000002023077836 */ /* 0x002fd80000000000 */
[----:B------:R-:W-:Y:S02]  /*b7a0*/  @!P0 LEA R9, R30, UR43, 0x1 ;  /* 0x0000002b1e098c11 */ /* 0x000fe4000f8e08ff */
[----:B0-----:R-:W-:Y:S02]  /*b7b0*/  @!P0 LEA R2, P2, R22, R14, 0x1 ;  /* 0x0000000e16028211 */ /* 0x001fe400078408ff */
[----:B------:R-:W0:Y:S02]  /*b7c0*/  SHFL.IDX PT, R14, R4, 0x2, 0x181f ;  /* 0x00581f00040e7f89 */ /* 0x000e2400000e0000 */
[----:B------:R-:W-:Y:S02]  /*b7d0*/  @!P0 IADD3.X R3, RZ, R6, RZ, P2, !PT ;  /* 0x00000006ff038210 */ /* 0x000fe400017fe4ff */
[----:B------:R-:W1:Y:S04]  /*b7e0*/  SHFL.IDX PT, R6, R5, 0x2, 0x181f ;  /* 0x00581f0005067f89 */ /* 0x000e6800000e0000 */
[----:B------:R0:W-:Y:S01]  /*b7f0*/  @!P0 LDGSTS.E.BYPASS.LTC128B.128 [R9+0x20c00], desc[UR36][R2.64], !P1 ;  /* 0x20c0000002098fae */ /* 0x0001e2000c901d64 */
[----:B------:R-:W-:-:S13]  /*b800*/  ISETP.GE.AND P0, PT, R7, R0, PT ;  /* 0x000000000700720c */ /* 0x000fda0003f06270 */
[----:B------:R-:W-:Y:S02]  /*b810*/  @!P0 LEA R7, R30, UR43, 0x1 ;  /* 0x0000002b1e078c11 */ /* 0x000fe4000f8e08ff */
[----:B0-----:R-:W-:Y:S02]  /*b820*/  @!P0 LEA R2, P2, R22, R14, 0x1 ;  /* 0x0000000e16028211 */ /* 0x001fe400078408ff */
[----:B------:R0:W2:Y:S03]  /*b830*/  SHFL.IDX PT, R14, R4, 0x3, 0x181f ;  /* 0x00781f00040e7f89 */ /* 0x0000a600000e0000 */
[----:B-1----:R-:W-:Y:S02]  /*b840*/  @!P0 IMAD.X R3, RZ, RZ, R6, P2 ;  /* 0x000000ffff038224 */ /* 0x002fe400010e0606 */
[----:B------:R0:W1:Y:S04]  /*b850*/  SHFL.IDX PT, R6, R5, 0x3, 0x181f ;  /* 0x00781f0005067f89 */ /* 0x00006800000e0000 */
[----:B------:R0:W-:Y:S02]  /*b860*/  @!P0 LDGSTS.E.BYPASS.LTC128B.128 [R7+0x21400], desc[UR36][R2.64], !P1 ;  /* 0x2140000002078fae */ /* 0x0001e4000c901d64 */
.L_x_120:
[----:B------:R-:W-:-:S04]  /*b870*/  IADD3 R35, R35, 0x30, RZ ;  /* 0x0000003023237810 */ /* 0x000fc80007ffe0ff */
[----:B------:R-:W-:Y:S01]  /*b880*/  ISETP.GE.AND P0, PT, R35, R0, PT ;  /* 0x000000002300720c */ /* 0x000fe20003f06270 */
[----:B------:R-:W-:-:S05]  /*b890*/  IMAD.MOV.U32 R0, RZ, RZ, 0x1 ;  /* 0x00000001ff007424 */ /* 0x000fca00078e00ff */
[----:B------:R-:W-:-:S07]  /*b8a0*/  SHF.L.U32 R0, R0, 0x1f, RZ ;  /* 0x0000001f00007819 */ /* 0x000fce00000006ff */
[----:B0-2---:R-:W-:Y:S02]  /*b8b0*/  @!P0 LEA R2, P2, R22, R14, 0x1 ;  /* 0x0000000e16028211 */ /* 0x005fe400078408ff */
[----:B------:R-:W-:-:S03]  /*b8c0*/  @!P0 LEA R5, R30, UR43, 0x1 ;  /* 0x0000002b1e058c11 */ /* 0x000fc6000f8e08ff */
[----:B-1----:R-:W-:-:S05]  /*b8d0*/  @!P0 IMAD.X R3, RZ, RZ, R6, P2 ;  /* 0x000000ffff038224 */ /* 0x002fca00010e0606 */
[----:B------:R-:W-:Y:S01]  /*b8e0*/  @!PT LDS RZ, [RZ] ;  /* 0x00000000fffff984 */ /* 0x000fe20000000800 */
[----:B------:R-:W-:Y:S01]  /*b8f0*/  @!PT LDS RZ, [RZ] ;  /* 0x00000000fffff984 */ /* 0x000fe20000000800 */
[----:B------:R-:W-:Y:S01]  /*b900*/  @!PT LDS RZ, [RZ] ;  /* 0x00000000fffff984 */ /* 0x000fe20000000800 */
[----:B------:R0:W-:Y:S01]  /*b910*/  @!P0 LDGSTS.E.BYPASS.LTC128B.128 [R5+0x21c00], desc[UR36][R2.64], !P1 ;  /* 0x21c0000002058fae */ /* 0x0001e2000c901d64 */
[----:B------:R-:W-:Y:S01]  /*b920*/  NOP ;  /* 0x0000000000007918 */ /* 0x000fe20000000000 */
[----:B------:R-:W-:Y:S02]  /*b930*/  SYNCS.ARRIVE.TRANS64.RED.A0T1 RZ, [UR43+0x28c00], RZ ;  /* 0x028c00ffffff79a7 */ /* 0x000fe4000820042b */
[----:B------:R-:W-:Y:S01]  /*b940*/  ARRIVES.LDGSTSBAR.64.TRANSCNT [UR43+0x28c00] ;  /* 0x028c0000ff0079b0 */ /* 0x000fe20008000aab */
[----:B------:R-:W-:Y:S01]  /*b950*/  NOP ;  /* 0x0000000000007918 */ /* 0x000fe20000000000 */
[----:B------:R-:W-:Y:S01]  /*b960*/  SYNCS.ARRIVE.TRANS64.A1T0 RZ, [UR43+0x28c00], RZ ;  /* 0x028c00ffffff79a7 */ /* 0x000fe2000810002b */
[----:B------:R-:W1:Y:S02]  /*b970*/  SYNCS.PHASECHK.TRANS64.TRYWAIT P0, [UR43+0x28c20], R0 ;  /* 0x028c2000ff0075a7 */ /* 0x000e64000800016b */
[----:B01----:R-:W-:Y:S05]  /*b980*/  @!P0 BRA `(.L_x_65) ;  /* 0x0000002400f48947 */ /* 0x003fea0003800000 */
.L_x_121:
[----:B------:R-:W-:-:S13]  /*b990*/  ISETP.NE.AND P0, PT, R33, 0x3, PT ;  /* 0x000000032100780c */ /* 0x000fda0003f05270 */
[----:B------:R-:W-:Y:S05]  /*b9a0*/  @!P0 BRA `(.L_x_66) ;  /* 0x0000000000048947 */ /* 0x000fea0003800000 */
[----:B------:R-:W-:Y:S01]  /*b9b0*/  BPT.TRAP 0x1 ;  /* 0x000000040000795c */ /* 0x000fe20000300000 */
.L_x_66:
[----:B------:R-:W1:Y:S02]  /*b9c0*/  SYNCS.PHASECHK.TRANS64.TRYWAIT P0, [UR43+0x28c60], R0 ;  /* 0x028c6000ff0075a7 */ /* 0x000e64000800016b */
[----:B-1----:R-:W-:Y:S05]  /*b9d0*/  @!P0 BRA `(.L_x_67) ;  /* 0x0000002400f88947 */ /* 0x002fea0003800000 */
.L_x_122:
[----:B------:R-:W-:Y:S01]  /*b9e0*/  ULDC.64 UR4, c[0x0][0x328] ;  /* 0x0000ca0000047ab9 */ /* 0x000fe20000000a00 */
[----:B------:R-:W-:Y:S01]  /*b9f0*/  ULDC.64 UR6, c[0x0][0x338] ;  /* 0x0000ce0000067ab9 */ /* 0x000fe20000000a00 */
[----:B0-----:R-:W-:Y:S02]  /*ba00*/  IMAD R0, R29, UR4, RZ ;  /* 0x000000041d007c24 */ /* 0x001fe4000f8e02ff */
[----:B------:R-:W-:Y:S01]  /*ba10*/  IMAD.WIDE.U32 R2, R19, UR4, RZ ;  /* 0x0000000413027c25 */ /* 0x000fe2000f8e00ff */
[----:B------:R-:W-:-:S03]  /*ba20*/  R2UR UR4, R23 ;  /* 0x00000000170472ca */ /* 0x000fc600000e0000 */
[----:B------:R-:W-:Y:S02]  /*ba30*/  IMAD R19, R19, UR5, R0 ;  /* 0x0000000513137c24 */ /* 0x000fe4000f8e0200 */
[----:B------:R-:W-:-:S03]  /*ba40*/  IMAD R5, R27, UR6, RZ ;  /* 0x000000061b057c24 */ /* 0x000fc6000f8e02ff */
[----:B------:R-:W-:Y:S01]  /*ba50*/  IADD3 R3, R3, R19, RZ ;  /* 0x0000001303037210 */ /* 0x000fe20007ffe0ff */
[C---:B------:R-:W-:Y:S02]  /*ba60*/  IMAD R5, R26.reuse, UR7, R5 ;  /* 0x000000071a057c24 */ /* 0x040fe4000f8e0205 */
[----:B------:R-:W-:Y:S01]  /*ba70*/  IMAD.WIDE.U32 R2, R26, UR6, R2 ;  /* 0x000000061a027c25 */ /* 0x000fe2000f8e0002 */
[----:B------:R-:W-:Y:S02]  /*ba80*/  ULDC.64 UR6, c[0x0][0x330] ;  /* 0x0000cc0000067ab9 */ /* 0x000fe40000000a00 */
[----:B------:R-:W-:Y:S01]  /*ba90*/  UIMAD UR4, UR4, UR6, URZ ;  /* 0x00000006040472a4 */ /* 0x000fe2000f8e023f */
[----:B------:R-:W-:Y:S02]  /*baa0*/  IMAD.IADD R3, R3, 0x1, R5 ;  /* 0x0000000103037824 */ /* 0x000fe400078e0205 */
[----:B------:R-:W-:Y:S01]  /*bab0*/  IMAD.U32 R5, RZ, RZ, UR6 ;  /* 0x00000006ff057e24 */ /* 0x000fe2000f8e00ff */
[----:B------:R-:W-:-:S03]  /*bac0*/  UIMAD UR4, UR40, UR7, UR4 ;  /* 0x00000007280472a4 */ /* 0x000fc6000f8e0204 */
[----:B------:R-:W-:Y:S01]  /*bad0*/  IMAD.WIDE.U32 R2, R5, UR40, R2 ;  /* 0x0000002805027c25 */ /* 0x000fe2000f8e0002 */
[----:B------:R-:W-:-:S04]  /*bae0*/  ULDC.64 UR6, c[0x0][0x318] ;  /* 0x0000c60000067ab9 */ /* 0x000fc80000000a00 */
[----:B------:R-:W-:Y:S01]  /*baf0*/  IADD3 R3, R3, UR4, RZ ;  /* 0x0000000403037c10 */ /* 0x000fe2000fffe0ff */
[----:B------:R-:W-:Y:S01]  /*bb00*/  UMOV UR4, 0xffffffff ;  /* 0xffffffff00047882 */ /* 0x000fe20000000000 */
[----:B------:R-:W-:-:S04]  /*bb10*/  LEA R0, P0, R2, UR6, 0x1 ;  /* 0x0000000602007c11 */ /* 0x000fc8000f8008ff */
[----:B------:R-:W-:Y:S01]  /*bb20*/  LEA.HI.X R6, R2, UR7, R3, 0x1, P0 ;  /* 0x0000000702067c11 */ /* 0x000fe200080f0c03 */
[----:B------:R-:W-:Y:S08]  /*bb30*/  BRA.DIV UR4, `(.L_x_68) ;  /* 0x0000002604b87947 */ /* 0x000ff0000b800000 */
[----:B------:R-:W0:Y:S01]  /*bb40*/  SHFL.IDX PT, R14, R0, RZ, 0x181f ;  /* 0x00181fff000e7589 */ /* 0x000e2200000e0000 */
[----:B------:R-:W-:Y:S01]  /*bb50*/  IMAD.SHL.U32 R8, R22, 0x2, RZ ;  /* 0x0000000216087824 */ /* 0x000fe200078e00ff */
[C---:B------:R-:W-:Y:S02]  /*bb60*/  LOP3.LUT R4, R17.reuse, 0x1, RZ, 0xc0, !PT ;  /* 0x0000000111047812 */ /* 0x040fe400078ec0ff */
[----:B------:R-:W1:Y:S01]  /*bb70*/  SHFL.IDX PT, R3, R6, RZ, 0x181f ;  /* 0x00181fff06037589 */ /* 0x000e6200000e0000 */
[----:B------:R-:W-:Y:S02]  /*bb80*/  LEA R7, R30, UR43, 0x1 ;  /* 0x0000002b1e077c11 */ /* 0x000fe4000f8e08ff */
[----:B------:R-:W-:Y:S01]  /*bb90*/  ISETP.NE.U32.AND P1, PT, R4, 0x1, PT ;  /* 0x000000010400780c */ /* 0x000fe20003f25070 */
[----:B------:R-:W-:Y:S01]  /*bba0*/  SHFL.IDX PT, R5, R6, 0x1, 0x181f ;  /* 0x00381f0006057f89 */ /* 0x000fe200000e0000 */
[C---:B------:R-:W-:Y:S02]  /*bbb0*/  LOP3.LUT P5, RZ, R17.reuse, 0x2, RZ, 0xc0, !PT ;  /* 0x0000000211ff7812 */ /* 0x040fe400078ac0ff */
[C---:B------:R-:W-:Y:S01]  /*bbc0*/  LOP3.LUT P4, RZ, R17.reuse, 0x4, RZ, 0xc0, !PT ;  /* 0x0000000411ff7812 */ /* 0x040fe2000788c0ff */
[----:B------:R-:W-:Y:S01]  /*bbd0*/  SHFL.IDX PT, R9, R6, 0x2, 0x181f ;  /* 0x00581f0006097f89 */ /* 0x000fe200000e0000 */
[----:B------:R-:W-:-:S02]  /*bbe0*/  LOP3.LUT P3, RZ, R17, 0x8, RZ, 0xc0, !PT ;  /* 0x0000000811ff7812 */ /* 0x000fc4000786c0ff */
[C---:B------:R-:W-:Y:S01]  /*bbf0*/  LOP3.LUT P2, RZ, R17.reuse, 0x10, RZ, 0xc0, !PT ;  /* 0x0000001011ff7812 */ /* 0x040fe2000784c0ff */
[----:B------:R-:W-:Y:S01]  /*bc00*/  SHFL.IDX PT, R6, R6, 0x3, 0x181f ;  /* 0x00781f0006067f89 */ /* 0x000fe200000e0000 */
[----:B------:R-:W-:Y:S02]  /*bc10*/  LOP3.LUT R16, R16, 0xfffffeff, RZ, 0xc0, !PT ;  /* 0xfffffeff10107812 */ /* 0x000fe400078ec0ff */
[----:B------:R-:W-:Y:S02]  /*bc20*/  PRMT R4, R17, 0x8880, RZ ;  /* 0x0000888011047816 */ /* 0x000fe400000000ff */
[----:B------:R-:W-:Y:S02]  /*bc30*/  @P1 LOP3.LUT R16, R16, 0x100, RZ, 0xfc, !PT ;  /* 0x0000010010101812 */ /* 0x000fe400078efcff */
[----:B0-----:R-:W-:Y:S02]  /*bc40*/  IADD3 R2, P0, R14, R8, RZ ;  /* 0x000000080e027210 */ /* 0x001fe40007f1e0ff */
[----:B------:R-:W0:Y:S01]  /*bc50*/  SHFL.IDX PT, R14, R0, 0x1, 0x181f ;  /* 0x00381f00000e7f89 */ /* 0x000e2200000e0000 */
[----:B------:R-:W-:-:S02]  /*bc60*/  LOP3.LUT R16, R16, 0xfffffdff, RZ, 0xc0, !PT ;  /* 0xfffffdff10107812 */ /* 0x000fc400078ec0ff */
[----:B-1----:R-:W-:Y:S01]  /*bc70*/  IMAD.X R3, RZ, RZ, R3, P0 ;  /* 0x000000ffff037224 */ /* 0x002fe200000e0603 */
[----:B------:R-:W-:Y:S02]  /*bc80*/  ISETP.LT.OR P0, PT, R18, 0x1, P1 ;  /* 0x000000011200780c */ /* 0x000fe40000f01670 */
[----:B------:R-:W-:-:S11]  /*bc90*/  LOP3.LUT P1, RZ, R17, 0x20, RZ, 0xc0, !PT ;  /* 0x0000002011ff7812 */ /* 0x000fd6000782c0ff */
[----:B------:R-:W-:Y:S01]  /*bca0*/  LDGSTS.E.BYPASS.LTC128B.128 [R7+0x400], desc[UR36][R2.64], !P0 ;  /* 0x0040000002077fae */ /* 0x000fe2000c101d64 */
[----:B------:R-:W-:-:S13]  /*bcb0*/  ISETP.LT.OR P0, PT, R18, 0x1, !P5 ;  /* 0x000000011200780c */ /* 0x000fda0006f01670 */
        /* <DEDUP_REMOVED lines=9> */
[----:B------:R-:W-:-:S04]  /*bd50*/  LOP3.LUT P0, RZ, R17, 0x40, RZ, 0xc0, !PT ;  /* 0x0000004011ff7812 */ /* 0x000fc8000780c0ff */
[----:B------:R-:W-:-:S13]  /*bd60*/  ISETP.LT.OR P6, PT, R18, 0x1, !P0 ;  /* 0x000000011200780c */ /* 0x000fda00047c1670 */
[----:B------:R-:W-:Y:S01]  /*bd70*/  LDGSTS.E.BYPASS.LTC128B.128 [R7+0xc400], desc[UR36][R2.64+0x300], !P6 ;  /* 0x0c40030002077fae */ /* 0x000fe2000f101d64 */
[----:B------:R-:W-:-:S13]  /*bd80*/  ISETP.GT.AND P6, PT, R4, -0x1, PT ;  /* 0xffffffff0400780c */ /* 0x000fda0003fc4270 */
[----:B------:R-:W-:Y:S02]  /*bd90*/  @P6 LOP3.LUT R16, R16, 0x200, RZ, 0xfc, !PT ;  /* 0x0000020010106812 */ /* 0x000fe400078efcff */
[----:B------:R-:W-:-:S13]  /*bda0*/  ISETP.LT.OR P6, PT, R18, 0x1, P6 ;  /* 0x000000011200780c */ /* 0x000fda00037c1670 */
[----:B------:R1:W-:Y:S01]  /*bdb0*/  LDGSTS.E.BYPASS.LTC128B.128 [R7+0xe400], desc[UR36][R2.64+0x380], !P6 ;  /* 0x0e40038002077fae */ /* 0x0003e2000f101d64 */
[----:B0-----:R-:W-:-:S03]  /*bdc0*/  IADD3 R4, P6, R14, R8, RZ ;  /* 0x000000080e047210 */ /* 0x001fc60007fde0ff */
[----:B------:R-:W1:Y:S01]  /*bdd0*/  SHFL.IDX PT, R14, R0, 0x2, 0x181f ;  /* 0x00581f00000e7f89 */ /* 0x000e6200000e0000 */
[----:B------:R-:W-:Y:S02]  /*bde0*/  IADD3.X R5, RZ, R5, RZ, P6, !PT ;  /* 0x00000005ff057210 */ /* 0x000fe400037fe4ff */
[----:B-1----:R-:W-:Y:S02]  /*bdf0*/  IADD3 R2, P6, R14, R8, RZ ;  /* 0x000000080e027210 */ /* 0x002fe40007fde0ff */
[----:B------:R0:W1:Y:S03]  /*be00*/  SHFL.IDX PT, R14, R0, 0x3, 0x181f ;  /* 0x00781f00000e7f89 */ /* 0x00006600000e0000 */
[----:B------:R-:W-:Y:S01]  /*be10*/  IMAD.X R3, RZ, RZ, R9, P6 ;  /* 0x000000ffff037224 */ /* 0x000fe200030e0609 */
[----:B------:R-:W-:-:S04]  /*be20*/  LOP3.LUT P6, RZ, R16, 0x100, RZ, 0xc0, !PT ;  /* 0x0000010010ff7812 */ /* 0x000fc800078cc0ff */
[----:B------:R-:W-:-:S13]  /*be30*/  ISETP.LT.OR P6, PT, R18, 0x11, P6 ;  /* 0x000000111200780c */ /* 0x000fda00037c1670 */
        /* <DEDUP_REMOVED lines=14> */
[----:B------:R-:W-:-:S13]  /*bf20*/  ISETP.LT.OR P6, PT, R18, 0x11, P6 ;  /* 0x000000111200780c */ /* 0x000fda00037c1670 */
[----:B------:R2:W-:Y:S01]  /*bf30*/  LDGSTS.E.BYPASS.LTC128B.128 [R7+0xec00], desc[UR36][R4.64+0x380], !P6 ;  /* 0x0ec0038004077fae */ /* 0x0005e2000f101d64 */
[----:B------:R-:W-:-:S04]  /*bf40*/  LOP3.LUT P6, RZ, R16, 0x100, RZ, 0xc0, !PT ;  /* 0x0000010010ff7812 */ /* 0x000fc800078cc0ff */
[----:B------:R-:W-:Y:S01]  /*bf50*/  ISETP.LT.OR P6, PT, R18, 0x21, P6 ;  /* 0x000000211200780c */ /* 0x000fe200037c1670 */
[----:B--2---:R-:W-:-:S12]  /*bf60*/  IMAD.MOV.U32 R4, RZ, RZ, RZ ;  /* 0x000000ffff047224 */ /* 0x004fd800078e00ff */
[----:B------:R0:W-:Y:S01]  /*bf70*/  LDGSTS.E.BYPASS.LTC128B.128 [R7+0x1400], desc[UR36][R2.64], !P6 ;  /* 0x0140000002077fae */ /* 0x0001e2000f101d64 */
[----:B------:R-:W-:-:S13]  /*bf80*/  ISETP.LT.OR P6, PT, R18, 0x21, !P5 ;  /* 0x000000211200780c */ /* 0x000fda0006fc1670 */
        /* <DEDUP_REMOVED lines=11> */
[----:B------:R-:W-:-:S04]  /*c040*/  LOP3.LUT P6, RZ, R16, 0x200, RZ, 0xc0, !PT ;  /* 0x0000020010ff7812 */ /* 0x000fc800078cc0ff */
[----:B------:R-:W-:-:S13]  /*c050*/  ISETP.LT.OR P6, PT, R18, 0x21, P6 ;  /* 0x000000211200780c */ /* 0x000fda00037c1670 */
[----:B-1----:R0:W-:Y:S02]  /*c060*/  LDGSTS.E.BYPASS.LTC128B.128 [R7+0xf400], desc[UR36][R2.64+0x380], !P6 ;  /* 0x0f40038002077fae */ /* 0x0021e4000f101d64 */
.L_x_132:
[----:B0-----:R-:W-:Y:S02]  /*c070*/  IADD3 R2, P6, R14, R8, RZ ;  /* 0x000000080e027210 */ /* 0x001fe40007fde0ff */
[----:B------:R-:W-:Y:S02]  /*c080*/  ISETP.LT.OR P5, PT, R18, 0x31, !P5 ;  /* 0x000000311200780c */ /* 0x000fe40006fa1670 */
[----:B------:R-:W-:Y:S02]  /*c090*/  IADD3.X R3, RZ, R6, RZ, P6, !PT ;  /* 0x00000006ff037210 */ /* 0x000fe400037fe4ff */
[----:B------:R-:W-:Y:S02]  /*c0a0*/  LOP3.LUT P6, RZ, R16, 0x100, RZ, 0xc0, !PT ;  /* 0x0000010010ff7812 */ /* 0x000fe400078cc0ff */
[C---:B------:R-:W-:Y:S02]  /*c0b0*/  ISETP.LT.OR P4, PT, R18.reuse, 0x31, !P4 ;  /* 0x000000311200780c */ /* 0x040fe40006781670 */
[----:B------:R-:W-:-:S02]  /*c0c0*/  ISETP.LT.OR P6, PT, R18, 0x31, P6 ;  /* 0x000000311200780c */ /* 0x000fc400037c1670 */
[C---:B------:R-:W-:Y:S02]  /*c0d0*/  ISETP.LT.OR P3, PT, R18.reuse, 0x31, !P3 ;  /* 0x000000311200780c */ /* 0x040fe40005f61670 */
[C---:B------:R-:W-:Y:S02]  /*c0e0*/  ISETP.LT.OR P2, PT, R18.reuse, 0x31, !P2 ;  /* 0x000000311200780c */ /* 0x040fe40005741670 */
[C---:B------:R-:W-:Y:S02]  /*c0f0*/  ISETP.LT.OR P1, PT, R18.reuse, 0x31, !P1 ;  /* 0x000000311200780c */ /* 0x040fe40004f21670 */
[----:B------:R-:W-:-:S05]  /*c100*/  ISETP.LT.OR P0, PT, R18, 0x31, !P0 ;  /* 0x000000311200780c */ /* 0x000fca0004701670 */
[----:B------:R-:W-:Y:S01]  /*c110*/  @!PT LDS RZ, [RZ] ;  /* 0x00000000fffff984 */ /* 0x000fe20000000800 */
[----:B------:R-:W-:Y:S01]  /*c120*/  @!PT LDS RZ, [RZ] ;  /* 0x00000000fffff984 */ /* 0x000fe20000000800 */
[----:B------:R-:W-:Y:S01]  /*c130*/  @!PT LDS RZ, [RZ] ;  /* 0x00000000fffff984 */ /* 0x000fe20000000800 */
[----:B------:R0:W-:Y:S01]  /*c140*/  LDGSTS.E.BYPASS.LTC128B.128 [R7+0x1c00], desc[UR36][R2.64], !P6 ;  /* 0x01c0000002077fae */ /* 0x0001e2000f101d64 */
[----:B------:R-:W-:-:S03]  /*c150*/  LOP3.LUT P6, RZ, R16, 0x200, RZ, 0xc0, !PT ;  /* 0x0000020010ff7812 */ /* 0x000fc600078cc0ff */
[----:B------:R0:W-:Y:S04]  /*c160*/  LDGSTS.E.BYPASS.LTC128B.128 [R7+0x3c00], desc[UR36][R2.64+0x80], !P5 ;  /* 0x03c0008002077fae */ /* 0x0001e8000e901d64 */
[----:B------:R0:W-:Y:S04]  /*c170*/  LDGSTS.E.BYPASS.LTC128B.128 [R7+0x5c00], desc[UR36][R2.64+0x100], !P4 ;  /* 0x05c0010002077fae */ /* 0x0001e8000e101d64 */
[----:B------:R0:W-:Y:S04]  /*c180*/  LDGSTS.E.BYPASS.LTC128B.128 [R7+0x7c00], desc[UR36][R2.64+0x180], !P3 ;  /* 0x07c0018002077fae */ /* 0x0001e8000d901d64 */
[----:B------:R0:W-:Y:S04]  /*c190*/  LDGSTS.E.BYPASS.LTC128B.128 [R7+0x9c00], desc[UR36][R2.64+0x200], !P2 ;  /* 0x09c0020002077fae */ /* 0x0001e8000d101d64 */
[----:B------:R0:W-:Y:S04]  /*c1a0*/  LDGSTS.E.BYPASS.LTC128B.128 [R7+0xbc00], desc[UR36][R2.64+0x280], !P1 ;  /* 0x0bc0028002077fae */ /* 0x0001e8000c901d64 */
[----:B------:R0:W-:Y:S01]  /*c1b0*/  LDGSTS.E.BYPASS.LTC128B.128 [R7+0xdc00], desc[UR36][R2.64+0x300], !P0 ;  /* 0x0dc0030002077fae */ /* 0x0001e2000c101d64 */
[----:B------:R-:W-:-:S13]  /*c1c0*/  ISETP.LT.OR P0, PT, R18, 0x31, P6 ;  /* 0x000000311200780c */ /* 0x000fda0003701670 */
[----:B------:R0:W-:Y:S01]  /*c1d0*/  LDGSTS.E.BYPASS.LTC128B.128 [R7+0xfc00], desc[UR36][R2.64+0x380], !P0 ;  /* 0x0fc0038002077fae */ /* 0x0001e2000c101d64 */
[----:B------:R-:W-:Y:S01]  /*c1e0*/  NOP ;  /* 0x0000000000007918 */ /* 0x000fe20000000000 */
[----:B------:R-:W-:Y:S02]  /*c1f0*/  SYNCS.ARRIVE.TRANS64.RED.A0T1 RZ, [UR43+0x28c50], RZ ;  /* 0x028c50ffffff79a7 */ /* 0x000fe4000820042b */
[----:B------:R-:W-:Y:S01]  /*c200*/  ARRIVES.LDGSTSBAR.64.TRANSCNT [UR43+0x28c50] ;  /* 0x028c5000ff0079b0 */ /* 0x000fe20008000aab */
[----:B------:R-:W-:Y:S01]  /*c210*/  NOP ;  /* 0x0000000000007918 */ /* 0x000fe20000000000 */
[----:B------:R-:W-:-:S13]  /*c220*/  ISETP.NE.AND P6, PT, R33, 0x3, PT ;  /* 0x000000032100780c */ /* 0x000fda0003fc5270 */
[----:B0-----:R-:W-:Y:S05]  /*c230*/  @!P6 BRA `(.L_x_69) ;  /* 0x000000000004e947 */ /* 0x001fea0003800000 */
[----:B------:R-:W-:Y:S01]  /*c240*/  BPT.TRAP 0x1 ;  /* 0x000000040000795c */ /* 0x000fe20000300000 */
.L_x_69:
[----:B------:R-:W-:Y:S01]  /*c250*/  VIADD R25, R25, 0xfffffffe ;  /* 0xfffffffe19197836 */ /* 0x000fe20000000000 */
[----:B------:R-:W-:Y:S01]  /*c260*/  SYNCS.ARRIVE.TRANS64.A1T0 RZ, [UR43+0x28c50], RZ ;  /* 0x028c50ffffff79a7 */ /* 0x000fe2000810002b */
[----:B------:R-:W-:Y:S01]  /*c270*/  BSSY B0, `(.L_x_53) ;  /* 0x00000f1000007945 */ /* 0x000fe20003800000 */
[----:B------:R-:W-:Y:S01]  /*c280*/  IMAD.MOV.U32 R21, RZ, RZ, 0x1 ;  /* 0x00000001ff157424 */ /* 0x000fe200078e00ff */
[----:B------:R-:W-:Y:S02]  /*c290*/  MOV R0, 0x1 ;  /* 0x0000000100007802 */ /* 0x000fe40000000f00 */
[----:B------:R-:W-:-:S13]  /*c2a0*/  ISETP.GE.AND P0, PT, R25, UR45, PT ;  /* 0x0000002d19007c0c */ /* 0x000fda000bf06270 */
[----:B------:R-:W-:Y:S05]  /*c2b0*/  @!P0 BRA `(.L_x_70) ;  /* 0x0000000c00b08947 */ /* 0x000fea0003800000 */
[----:B------:R-:W-:Y:S01]  /*c2c0*/  UIADD3 UR4, UR44, 0x1, URZ ;  /* 0x000000012c047890 */ /* 0x000fe2000fffe03f */
[----:B------:R-:W-:Y:S02]  /*c2d0*/  LOP3.LUT R3, RZ, UR42, RZ, 0x33, !PT ;  /* 0x0000002aff037c12 */ /* 0x000fe4000f8e33ff */
[----:B------:R-:W-:Y:S01]  /*c2e0*/  IADD3 R36, R37, R28, R36 ;  /* 0x0000001c25247210 */ /* 0x000fe20007ffe024 */
[----:B------:R-:W-:Y:S01]  /*c2f0*/  UIMAD UR4, UR4, UR38, URZ ;  /* 0x00000026040472a4 */ /* 0x000fe2000f8e023f */
[----:B------:R-:W-:Y:S02]  /*c300*/  LOP3.LUT R28, R34, 0x40, RZ, 0xc0, !PT ;  /* 0x00000040221c7812 */ /* 0x000fe400078ec0ff */
[----:B------:R-:W-:Y:S01]  /*c310*/  LOP3.LUT R25, R17, 0x80, RZ, 0xc0, !PT ;  /* 0x0000008011197812 */ /* 0x000fe200078ec0ff */
[----:B------:R-:W-:Y:S01]  /*c320*/  VIADD R36, R36, 0xffffff40 ;  /* 0xffffff4024247836 */ /* 0x000fe20000000000 */
[----:B------:R-:W-:Y:S02]  /*c330*/  MOV R21, 0x1 ;  /* 0x0000000100157802 */ /* 0x000fe40000000f00 */
[----:B------:R-:W-:-:S02]  /*c340*/  LOP3.LUT R0, RZ, UR4, RZ, 0x33, !PT ;  /* 0x00000004ff007c12 */ /* 0x000fc4000f8e33ff */
[----:B------:R-:W-:Y:S02]  /*c350*/  SHF.R.U32.HI R28, RZ, 0x2, R28 ;  /* 0x00000002ff1c7819 */ /* 0x000fe4000001161c */
[----:B------:R-:W-:Y:S01]  /*c360*/  VIMNMX R3, R0, R3, !PT ;  /* 0x0000000300037248 */ /* 0x000fe20007fe0100 */
[----:B------:R-:W-:Y:S01]  /*c370*/  IMAD.MOV.U32 R0, RZ, RZ, 0x1 ;  /* 0x00000001ff007424 */ /* 0x000fe200078e00ff */
[----:B------:R-:W-:Y:S02]  /*c380*/  SHF.R.U32.HI R25, RZ, 0x3, R25 ;  /* 0x00000003ff197819 */ /* 0x000fe40000011619 */
[C---:B------:R-:W-:Y:S01]  /*c390*/  IADD3 R22, -R3.reuse, -0x2, RZ ;  /* 0xfffffffe03167810 */ /* 0x040fe20007ffe1ff */
[----:B------:R-:W-:-:S07]  /*c3a0*/  IMAD R9, R3, -0x40, R36 ;  /* 0xffffffc003097824 */ /* 0x000fce00078e0224 */
.L_x_85:
[----:B------:R-:W0:Y:S01]  /*c3b0*/  LDC R2, c[0x0][0x430] ;  /* 0x00010c00ff027b82 */ /* 0x000e220000000800 */
[----:B------:R-:W-:Y:S01]  /*c3c0*/  ISETP.GT.U32.AND P0, PT, R31, 0x3f, PT ;  /* 0x0000003f1f00780c */ /* 0x000fe20003f04070 */
[----:B------:R-:W-:Y:S01]  /*c3d0*/  BSSY B1, `(.L_x_71) ;  /* 0x0000014000017945 */ /* 0x000fe20003800000 */
[----:B------:R-:W-:Y:S02]  /*c3e0*/  IMAD.MOV.U32 R7, RZ, RZ, R9 ;  /* 0x000000ffff077224 */ /* 0x000fe400078e0009 */
[----:B------:R-:W-:Y:S01]  /*c3f0*/  IMAD.MOV.U32 R6, RZ, RZ, RZ ;  /* 0x000000ffff067224 */ /* 0x000fe200078e00ff */
[----:B0-----:R-:W-:-:S13]  /*c400*/  ISETP.NE.AND P1, PT, R2, 0x1, PT ;  /* 0x000000010200780c */ /* 0x001fda0003f25270 */
[----:B------:R-:W0:Y:S08]  /*c410*/  @P1 LDC R2, c[0x0][0x434] ;  /* 0x00010d00ff021b82 */ /* 0x000e300000000800 */
[----:B------:R-:W1:Y:S01]  /*c420*/  @P1 LDC R3, c[0x0][0x438] ;  /* 0x00010e00ff031b82 */ /* 0x000e620000000800 */
[----:B0-----:R-:W-:-:S05]  /*c430*/  @P1 IMAD.HI.U32 R2, R9, R2, RZ ;  /* 0x0000000209021227 */ /* 0x001fca00078e00ff */
[----:B-1----:R-:W-:Y:S01]  /*c440*/  @P1 SHF.R.U32.HI R7, RZ, R3, R2 ;  /* 0x00000003ff071219 */ /* 0x002fe20000011602 */
[----:B--2---:R-:W-:Y:S06]  /*c450*/  @P0 BRA `(.L_x_72) ;  /* 0x00000000002c0947 */ /* 0x004fec0003800000 */
[----:B------:R-:W-:Y:S01]  /*c460*/  ULDC.64 UR4, c[0x0][0x428] ;  /* 0x00010a0000047ab9 */ /* 0x000fe20000000a00 */
[----:B------:R-:W-:Y:S01]  /*c470*/  SHF.R.S32.HI R3, RZ, 0x1f, R7 ;  /* 0x0000001fff037819 */ /* 0x000fe20000011407 */
[----:B------:R-:W-:Y:S01]  /*c480*/  IMAD R5, R32, UR4, RZ ;  /* 0x0000000420057c24 */ /* 0x000fe2000f8e02ff */
[----:B------:R-:W-:-:S03]  /*c490*/  MOV R2, R7 ;  /* 0x0000000700027202 */ /* 0x000fc60000000f00 */
[C---:B------:R-:W-:Y:S02]  /*c4a0*/  IMAD R5, R24.reuse, UR5, R5 ;  /* 0x0000000518057c24 */ /* 0x040fe4000f8e0205 */
[----:B------:R-:W-:Y:S01]  /*c4b0*/  IMAD.WIDE.U32 R2, R24, UR4, R2 ;  /* 0x0000000418027c25 */ /* 0x000fe2000f8e0002 */
[----:B------:R-:W-:-:S03]  /*c4c0*/  ULDC.64 UR4, c[0x0][0x418] ;  /* 0x0001060000047ab9 */ /* 0x000fc60000000a00 */
[----:B------:R-:W-:Y:S01]  /*c4d0*/  IMAD.IADD R3, R5, 0x1, R3 ;  /* 0x0000000105037824 */ /* 0x000fe200078e0203 */
[----:B------:R-:W-:-:S04]  /*c4e0*/  LEA R4, P0, R2, UR4, 0x2 ;  /* 0x0000000402047c11 */ /* 0x000fc8000f8010ff */
[----:B------:R-:W-:-:S05]  /*c4f0*/  LEA.HI.X R5, R2, UR5, R3, 0x2, P0 ;  /* 0x0000000502057c11 */ /* 0x000fca00080f1403 */
[----:B------:R0:W5:Y:S04]  /*c500*/  LDG.E R6, desc[UR36][R4.64] ;  /* 0x0000002404067981 */ /* 0x000168000c1e1900 */
.L_x_72:
[----:B------:R-:W-:Y:S05]  /*c510*/  BSYNC B1 ;  /* 0x0000000000017941 */ /* 0x000fea0003800000 */
.L_x_71:
[----:B------:R-:W-:-:S13]  /*c520*/  ISETP.NE.AND P0, PT, R33, 0x3, PT ;  /* 0x000000032100780c */ /* 0x000fda0003f05270 */
[----:B------:R-:W-:Y:S05]  /*c530*/  @!P0 BRA `(.L_x_73) ;  /* 0x0000000000048947 */ /* 0x000fea0003800000 */
[----:B------:R-:W-:Y:S01]  /*c540*/  BPT.TRAP 0x1 ;  /* 0x000000040000795c */ /* 0x000fe20000300000 */
.L_x_73:
[----:B------:R-:W-:Y:S01]  /*c550*/  LEA R10, R0, UR43, 0x3 ;  /* 0x0000002b000a7c11 */ /* 0x000fe2000f8e18ff */
[----:B------:R-:W-:Y:S01]  /*c560*/  BSSY B1, `(.L_x_74) ;  /* 0x0000004000017945 */ /* 0x000fe20003800000 */
[----:B------:R-:W-:-:S04]  /*c570*/  SHF.L.U32 R20, R21, 0x1f, RZ ;  /* 0x0000001f15147819 */ /* 0x000fc800000006ff */
[----:B------:R-:W1:Y:S02]  /*c580*/  SYNCS.PHASECHK.TRANS64.TRYWAIT P0, [R10+URZ+0x28c40], R20 ;  /* 0x028c40140a0075a7 */ /* 0x000e64000800017f */
[----:B-1----:R-:W-:Y:S05]  /*c590*/  @!P0 BRA `(.L_x_75) ;  /* 0x0000002400308947 */ /* 0x002fea0003800000 */
.L_x_133:
[----:B------:R-:W-:Y:S05]  /*c5a0*/  BSYNC B1 ;  /* 0x0000000000017941 */ /* 0x000fea0003800000 */
.L_x_74:
[----:B------:R-:W-:Y:S01]  /*c5b0*/  ULDC UR4, c[0x0][0x430] ;  /* 0x00010c0000047ab9 */ /* 0x000fe20000000800 */
[----:B-----5:R-:W-:Y:S01]  /*c5c0*/  SHF.R.S32.HI R18, RZ, 0x1f, R6 ;  /* 0x0000001fff127819 */ /* 0x020fe20000011406 */
[----:B------:R-:W-:Y:S01]  /*c5d0*/  UIADD3 UR4, -UR4, URZ, URZ ;  /* 0x0000003f04047290 */ /* 0x000fe2000fffe13f */
[----:B------:R-:W-:Y:S02]  /*c5e0*/  R2UR UR6, R23 ;  /* 0x00000000170672ca */ /* 0x000fe400000e0000 */
[----:B------:R-:W-:Y:S02]  /*c5f0*/  LOP3.LUT P1, RZ, R16, 0x1, RZ, 0xc0, !PT ;  /* 0x0000000110ff7812 */ /* 0x000fe4000782c0ff */
[----:B------:R-:W-:Y:S01]  /*c600*/  LEA R17, R0, R30, 0xc ;  /* 0x0000001e00117211 */ /* 0x000fe200078e60ff */
[----:B------:R-:W-:Y:S01]  /*c610*/  IMAD R7, R7, UR4, R9 ;  /* 0x0000000407077c24 */ /* 0x000fe2000f8e0209 */
[----:B------:R-:W-:-:S04]  /*c620*/  ULDC.64 UR4, c[0x0][0x300] ;  /* 0x0000c00000047ab9 */ /* 0x000fc80000000a00 */
[----:B------:R-:W-:-:S05]  /*c630*/  SHF.R.S32.HI R19, RZ, 0x1f, R7 ;  /* 0x0000001fff137819 */ /* 0x000fca0000011407 */
[----:B------:R-:W-:-:S04]  /*c640*/  IMAD R2, R19, UR4, RZ ;  /* 0x0000000413027c24 */ /* 0x000fc8000f8e02ff */
[C---:B0-----:R-:W-:Y:S02]  /*c650*/  IMAD R5, R7.reuse, UR5, R2 ;  /* 0x0000000507057c24 */ /* 0x041fe4000f8e0202 */
[----:B------:R-:W-:Y:S01]  /*c660*/  IMAD.WIDE.U32 R2, R7, UR4, RZ ;  /* 0x0000000407027c25 */ /* 0x000fe2000f8e00ff */
[----:B------:R-:W-:-:S03]  /*c670*/  ULDC.64 UR4, c[0x0][0x310] ;  /* 0x0000c40000047ab9 */ /* 0x000fc60000000a00 */
[----:B------:R-:W-:Y:S02]  /*c680*/  IMAD.IADD R3, R3, 0x1, R5 ;  /* 0x0000000103037824 */ /* 0x000fe400078e0205 */
[----:B------:R-:W-:Y:S02]  /*c690*/  IMAD R5, R18, UR4, RZ ;  /* 0x0000000412057c24 */ /* 0x000fe4000f8e02ff */
[----:B------:R-:W-:-:S04]  /*c6a0*/  IMAD.WIDE.U32 R2, R6, UR4, R2 ;  /* 0x0000000406027c25 */ /* 0x000fc8000f8e0002 */
[----:B------:R-:W-:Y:S01]  /*c6b0*/  IMAD R5, R6, UR5, R5 ;  /* 0x0000000506057c24 */ /* 0x000fe2000f8e0205 */
[----:B------:R-:W-:-:S04]  /*c6c0*/  ULDC.64 UR4, c[0x0][0x308] ;  /* 0x0000c20000047ab9 */ /* 0x000fc80000000a00 */
[----:B------:R-:W-:Y:S01]  /*c6d0*/  IADD3 R3, R3, R5, RZ ;  /* 0x0000000503037210 */ /* 0x000fe20007ffe0ff */
[----:B------:R-:W-:Y:S01]  /*c6e0*/  IMAD.U32 R5, RZ, RZ, UR4 ;  /* 0x00000004ff057e24 */ /* 0x000fe2000f8e00ff */
[----:B------:R-:W-:-:S03]  /*c6f0*/  UIMAD UR4, UR6, UR4, URZ ;  /* 0x00000004060472a4 */ /* 0x000fc6000f8e023f */
[----:B------:R-:W-:Y:S01]  /*c700*/  IMAD.WIDE.U32 R2, R5, UR40, R2 ;  /* 0x0000002805027c25 */ /* 0x000fe2000f8e0002 */
[----:B------:R-:W-:Y:S01]  /*c710*/  UIMAD UR4, UR40, UR5, UR4 ;  /* 0x00000005280472a4 */ /* 0x000fe2000f8e0204 */
[----:B------:R-:W-:Y:S02]  /*c720*/  ULDC.64 UR6, c[0x0][0x2e8] ;  /* 0x0000ba0000067ab9 */ /* 0x000fe40000000a00 */
[----:B------:R-:W-:-:S03]  /*c730*/  LEA R26, P0, R2, UR6, 0x1 ;  /* 0x00000006021a7c11 */ /* 0x000fc6000f8008ff */
[----:B------:R-:W-:Y:S01]  /*c740*/  VIADD R29, R3, UR4 ;  /* 0x00000004031d7c36 */ /* 0x000fe20008000000 */
[----:B------:R-:W-:-:S04]  /*c750*/  UMOV UR4, 0xffffffff ;  /* 0xffffffff00047882 */ /* 0x000fc80000000000 */
[----:B------:R-:W-:Y:S01]  /*c760*/  LEA.HI.X R29, R2, UR7, R29, 0x1, P0 ;  /* 0x00000007021d7c11 */ /* 0x000fe200080f0c1d */
[----:B------:R-:W-:Y:S06]  /*c770*/  BRA.DIV UR4, `(.L_x_76) ;  /* 0x0000002204cc7947 */ /* 0x000fec000b800000 */
[----:B------:R-:W0:Y:S01]  /*c780*/  SHFL.IDX PT, R14, R26, RZ, 0x181f ;  /* 0x00181fff1a0e7589 */ /* 0x000e2200000e0000 */
[----:B------:R-:W-:-:S03]  /*c790*/  LEA R27, R17, UR43, 0x1 ;  /* 0x0000002b111b7c11 */ /* 0x000fc6000f8e08ff */
[----:B------:R-:W2:Y:S04]  /*c7a0*/  SHFL.IDX PT, R3, R29, RZ, 0x181f ;  /* 0x00181fff1d037589 */ /* 0x000ea800000e0000 */
[----:B------:R-:W-:Y:S01]  /*c7b0*/  SHFL.IDX PT, R34, R29, 0x3, 0x181f ;  /* 0x00781f001d227f89 */ /* 0x000fe200000e0000 */
[----:B0-----:R-:W-:-:S03]  /*c7c0*/  IADD3 R12, P0, R14, R8, RZ ;  /* 0x000000080e0c7210 */ /* 0x001fc60007f1e0ff */
[----:B------:R-:W0:Y:S02]  /*c7d0*/  SHFL.IDX PT, R14, R26, 0x1, 0x181f ;  /* 0x00381f001a0e7f89 */ /* 0x000e2400000e0000 */
[----:B--2---:R-:W-:Y:S02]  /*c7e0*/  IMAD.X R13, RZ, RZ, R3, P0 ;  /* 0x000000ffff0d7224 */ /* 0x004fe400000e0603 */
[----:B------:R-:W2:Y:S04]  /*c7f0*/  SHFL.IDX PT, R3, R29, 0x1, 0x181f ;  /* 0x00381f001d037f89 */ /* 0x000ea800000e0000 */
[----:B------:R3:W-:Y:S01]  /*c800*/  LDGSTS.E.BYPASS.LTC128B.128 [R27+0x22400], desc[UR36][R12.64], !P1 ;  /* 0x224000000c1b7fae */ /* 0x0007e2000c901d64 */
[----:B0-----:R-:W-:-:S03]  /*c810*/  IADD3 R4, P0, R14, R8, RZ ;  /* 0x000000080e047210 */ /* 0x001fc60007f1e0ff */
[----:B------:R-:W0:Y:S02]  /*c820*/  SHFL.IDX PT, R14, R26, 0x2, 0x181f ;  /* 0x00581f001a0e7f89 */ /* 0x000e2400000e0000 */
[----:B--2---:R-:W-:Y:S02]  /*c830*/  IMAD.X R5, RZ, RZ, R3, P0 ;  /* 0x000000ffff057224 */ /* 0x004fe400000e0603 */
[----:B------:R-:W2:Y:S04]  /*c840*/  SHFL.IDX PT, R3, R29, 0x2, 0x181f ;  /* 0x00581f001d037f89 */ /* 0x000ea800000e0000 */
[----:B------:R3:W-:Y:S01]  /*c850*/  LDGSTS.E.BYPASS.LTC128B.128 [R27+0x22c00], desc[UR36][R4.64], !P1 ;  /* 0x22c00000041b7fae */ /* 0x0007e2000c901d64 */
[----:B0-----:R-:W-:-:S03]  /*c860*/  IADD3 R2, P0, R14, R8, RZ ;  /* 0x000000080e027210 */ /* 0x001fc60007f1e0ff */
[----:B------:R3:W0:Y:S01]  /*c870*/  SHFL.IDX PT, R14, R26, 0x3, 0x181f ;  /* 0x00781f001a0e7f89 */ /* 0x00062200000e0000 */
[----:B--2---:R-:W-:-:S05]  /*c880*/  IADD3.X R3, RZ, R3, RZ, P0, !PT ;  /* 0x00000003ff037210 */ /* 0x004fca00007fe4ff */
[----:B------:R3:W-:Y:S04]  /*c890*/  LDGSTS.E.BYPASS.LTC128B.128 [R27+0x23400], desc[UR36][R2.64], !P1 ;  /* 0x23400000021b7fae */ /* 0x0007e8000c901d64 */
.L_x_143:
[----:B0--3--:R-:W-:-:S05]  /*c8a0*/  IADD3 R2, P0, R14, R8, RZ ;  /* 0x000000080e027210 */ /* 0x009fca0007f1e0ff */
[----:B------:R-:W-:Y:S01]  /*c8b0*/  IMAD.X R3, RZ, RZ, R34, P0 ;  /* 0x000000ffff037224 */ /* 0x000fe200000e0622 */
[----:B------:R-:W-:-:S04]  /*c8c0*/  PLOP3.LUT P0, PT, PT, PT, PT, 0x80, 0x0 ;  /* 0x000000000000781c */ /* 0x000fc80003f0f070 */
[----:B------:R-:W-:Y:S01]  /*c8d0*/  @!PT LDS RZ, [RZ] ;  /* 0x00000000fffff984 */ /* 0x000fe20000000800 */
[----:B------:R-:W-:Y:S01]  /*c8e0*/  @!PT LDS RZ, [RZ] ;  /* 0x00000000fffff984 */ /* 0x000fe20000000800 */
[----:B------:R-:W-:Y:S01]  /*c8f0*/  @!PT LDS RZ, [RZ] ;  /* 0x00000000fffff984 */ /* 0x000fe20000000800 */
[----:B------:R0:W-:Y:S01]  /*c900*/  LDGSTS.E.BYPASS.LTC128B.128 [R27+0x23c00], desc[UR36][R2.64], !P1 ;  /* 0x23c00000021b7fae */ /* 0x0001e2000c901d64 */
[----:B------:R-:W-:-:S08]  /*c910*/  NOP ;  /* 0x0000000000007918 */ /* 0x000fd00000000000 */
.L_x_77:
[----:B------:R-:W-:Y:S02]  /*c920*/  PLOP3.LUT P1, PT, P1, P0, PT, 0xa2, 0x0 ;  /* 0x000000000000781c */ /* 0x000fe40000f21472 */
[----:B------:R-:W-:-:S08]  /*c930*/  @P0 R2UR P1, UR4, R10 ;  /* 0x000000000a0402ca */ /* 0x000fd00000020000 */
[----:B------:R-:W-:-:S05]  /*c940*/  @P0 PLOP3.LUT P0, PT, P1, PT, PT, 0x80, 0x0 ;  /* 0x000000000000081c */ /* 0x000fca0000f0f070 */
[----:B------:R-:W-:Y:S01]  /*c950*/  @!P1 SYNCS.ARRIVE.TRANS64.RED.A0T1 RZ, [UR4+0x28c30], RZ ;  /* 0x028c30ffffff99a7 */ /* 0x000fe20008200404 */
[----:B------:R-:W-:Y:S07]  /*c960*/  @!P1 ARRIVES.LDGSTSBAR.64.TRANSCNT [UR4+0x28c30] ;  /* 0x028c3000ff0099b0 */ /* 0x000fee0008000a84 */
[----:B------:R-:W-:Y:S05]  /*c970*/  @P0 BRA.U.ANY `(.L_x_77) ;  /* 0xfffffffd00e80947 */ /* 0x000fea000393ffff */
[----:B------:R-:W-:Y:S01]  /*c980*/  NOP ;  /* 0x0000000000007918 */ /* 0x000fe20000000000 */
[----:B------:R-:W-:-:S13]  /*c990*/  ISETP.NE.AND P2, PT, R33, 0x3, PT ;  /* 0x000000032100780c */ /* 0x000fda0003f45270 */
[----:B------:R-:W-:Y:S05]  /*c9a0*/  @!P2 BRA `(.L_x_78) ;  /* 0x000000000004a947 */ /* 0x000fea0003800000 */
[----:B------:R-:W-:Y:S01]  /*c9b0*/  BPT.TRAP 0x1 ;  /* 0x000000040000795c */ /* 0x000fe20000300000 */
.L_x_78:
[----:B------:R2:W-:Y:S01]  /*c9c0*/  SYNCS.ARRIVE.TRANS64.A1T0 RZ, [R10+URZ+0x28c30], RZ ;  /* 0x028c30ff0aff79a7 */ /* 0x0005e2000810003f */
[----:B------:R-:W-:Y:S05]  /*c9d0*/  @!P2 BRA `(.L_x_79) ;  /* 0x000000000004a947 */ /* 0x000fea0003800000 */
[----:B------:R-:W-:Y:S01]  /*c9e0*/  BPT.TRAP 0x1 ;  /* 0x000000040000795c */ /* 0x000fe20000300000 */
.L_x_79:
[----:B------:R-:W3:Y:S01]  /*c9f0*/  SYNCS.PHASECHK.TRANS64.TRYWAIT P0, [R10+URZ+0x28c60], R20 ;  /* 0x028c60140a0075a7 */ /* 0x000ee2000800017f */
[----:B------:R-:W-:Y:S04]  /*ca00*/  BSSY B1, `(.L_x_80) ;  /* 0x0000002000017945 */ /* 0x000fe80003800000 */
[----:B---3--:R-:W-:Y:S05]  /*ca10*/  @!P0 BRA `(.L_x_81) ;  /* 0x0000002400308947 */ /* 0x008fea0003800000 */
.L_x_144:
[----:B------:R-:W-:Y:S05]  /*ca20*/  BSYNC B1 ;  /* 0x0000000000017941 */ /* 0x000fea0003800000 */
.L_x_80:
[----:B------:R-:W-:Y:S01]  /*ca30*/  ULDC.64 UR4, c[0x0][0x328] ;  /* 0x0000ca0000047ab9 */ /* 0x000fe20000000a00 */
[----:B------:R-:W-:Y:S01]  /*ca40*/  ULDC.64 UR6, c[0x0][0x338] ;  /* 0x0000ce0000067ab9 */ /* 0x000fe20000000a00 */
[----:B0-----:R-:W-:Y:S01]  /*ca50*/  IMAD R2, R19, UR4, RZ ;  /* 0x0000000413027c24 */ /* 0x001fe2000f8e02ff */
[----:B------:R-:W-:Y:S01]  /*ca60*/  LOP3.LUT P5, RZ, R16, 0x8, RZ, 0xc0, !PT ;  /* 0x0000000810ff7812 */ /* 0x000fe200078ac0ff */
[----:B------:R-:W-:Y:S01]  /*ca70*/  IMAD R17, R0, 0x7000, R17 ;  /* 0x0000700000117824 */ /* 0x000fe200078e0211 */
[C---:B------:R-:W-:Y:S01]  /*ca80*/  LOP3.LUT P4, RZ, R16.reuse, 0x4, RZ, 0xc0, !PT ;  /* 0x0000000410ff7812 */ /* 0x040fe2000788c0ff */
[C---:B------:R-:W-:Y:S01]  /*ca90*/  IMAD R5, R7.reuse, UR5, R2 ;  /* 0x0000000507057c24 */ /* 0x040fe2000f8e0202 */
[----:B------:R-:W-:Y:S01]  /*caa0*/  LOP3.LUT P3, RZ, R16, 0x2, RZ, 0xc0, !PT ;  /* 0x0000000210ff7812 */ /* 0x000fe2000786c0ff */
[----:B------:R-:W-:Y:S01]  /*cab0*/  IMAD.WIDE.U32 R2, R7, UR4, RZ ;  /* 0x0000000407027c25 */ /* 0x000fe2000f8e00ff */
[----:B------:R-:W-:-:S03]  /*cac0*/  R2UR UR4, R23 ;  /* 0x00000000170472ca */ /* 0x000fc600000e0000 */
[----:B------:R-:W-:Y:S02]  /*cad0*/  IMAD R7, R18, UR6, RZ ;  /* 0x0000000612077c24 */ /* 0x000fe4000f8e02ff */
[----:B------:R-:W-:Y:S02]  /*cae0*/  IMAD.IADD R3, R3, 0x1, R5 ;  /* 0x0000000103037824 */ /* 0x000fe400078e0205 */
[C---:B------:R-:W-:Y:S02]  /*caf0*/  IMAD R7, R6.reuse, UR7, R7 ;  /* 0x0000000706077c24 */ /* 0x040fe4000f8e0207 */
[----:B------:R-:W-:Y:S01]  /*cb00*/  IMAD.WIDE.U32 R2, R6, UR6, R2 ;  /* 0x0000000606027c25 */ /* 0x000fe2000f8e0002 */
[----:B------:R-:W-:-:S03]  /*cb10*/  ULDC.64 UR6, c[0x0][0x330] ;  /* 0x0000cc0000067ab9 */ /* 0x000fc60000000a00 */
[----:B------:R-:W-:Y:S01]  /*cb20*/  UIMAD UR4, UR4, UR6, URZ ;  /* 0x00000006040472a4 */ /* 0x000fe2000f8e023f */
[----:B------:R-:W-:Y:S01]  /*cb30*/  IADD3 R3, R3, R7, RZ ;  /* 0x0000000703037210 */ /* 0x000fe20007ffe0ff */
[----:B------:R-:W-:Y:S02]  /*cb40*/  IMAD.U32 R5, RZ, RZ, UR6 ;  /* 0x00000006ff057e24 */ /* 0x000fe4000f8e00ff */
[----:B------:R-:W-:Y:S02]  /*cb50*/  UIMAD UR4, UR40, UR7, UR4 ;  /* 0x00000007280472a4 */ /* 0x000fe4000f8e0204 */
[----:B------:R-:W-:Y:S01]  /*cb60*/  IMAD.WIDE.U32 R2, R5, UR40, R2 ;  /* 0x0000002805027c25 */ /* 0x000fe2000f8e0002 */
[----:B------:R-:W-:-:S03]  /*cb70*/  ULDC.64 UR6, c[0x0][0x318] ;  /* 0x0000c60000067ab9 */ /* 0x000fc60000000a00 */
[----:B------:R-:W-:Y:S01]  /*cb80*/  VIADD R19, R3, UR4 ;  /* 0x0000000403137c36 */ /* 0x000fe20008000000 */
[----:B------:R-:W-:Y:S01]  /*cb90*/  LEA R18, P0, R2, UR6, 0x1 ;  /* 0x0000000602127c11 */ /* 0x000fe2000f8008ff */
[----:B------:R-:W-:-:S03]  /*cba0*/  UMOV UR4, 0xffffffff ;  /* 0xffffffff00047882 */ /* 0x000fc60000000000 */
[----:B------:R-:W-:Y:S01]  /*cbb0*/  LEA.HI.X R19, R2, UR7, R19, 0x1, P0 ;  /* 0x0000000702137c11 */ /* 0x000fe200080f0c13 */
[----:B------:R-:W-:Y:S08]  /*cbc0*/  BRA.DIV UR4, `(.L_x_82) ;  /* 0x0000002204d87947 */ /* 0x000ff0000b800000 */
[----:B------:R-:W0:Y:S01]  /*cbd0*/  SHFL.IDX PT, R14, R18, RZ, 0x181f ;  /* 0x00181fff120e7589 */ /* 0x000e2200000e0000 */
[C---:B------:R-:W-:Y:S02]  /*cbe0*/  LOP3.LUT P1, RZ, R16.reuse, 0x40, RZ, 0xc0, !PT ;  /* 0x0000004010ff7812 */ /* 0x040fe4000782c0ff */
[C---:B------:R-:W-:Y:S01]  /*cbf0*/  LOP3.LUT P6, RZ, R16.reuse, 0x20, RZ, 0xc0, !PT ;  /* 0x0000002010ff7812 */ /* 0x040fe200078cc0ff */
[----:B------:R-:W4:Y:S01]  /*cc00*/  SHFL.IDX PT, R3, R19, RZ, 0x181f ;  /* 0x00181fff13037589 */ /* 0x000f2200000e0000 */
[----:B------:R-:W-:Y:S02]  /*cc10*/  LEA R17, R17, UR43, 0x1 ;  /* 0x0000002b11117c11 */ /* 0x000fe4000f8e08ff */
[----:B------:R-:W-:Y:S01]  /*cc20*/  LOP3.LUT P2, RZ, R16, 0x10, RZ, 0xc0, !PT ;  /* 0x0000001010ff7812 */ /* 0x000fe2000784c0ff */
[----:B------:R-:W-:Y:S01]  /*cc30*/  SHFL.IDX PT, R5, R19, 0x1, 0x181f ;  /* 0x00381f0013057f89 */ /* 0x000fe200000e0000 */
[----:B------:R-:W-:-:S03]  /*cc40*/  P2R R11, PR, RZ, 0x40 ;  /* 0x00000040ff0b7803 */ /* 0x000fc60000000000 */
[----:B-1-3--:R-:W-:Y:S04]  /*cc50*/  SHFL.IDX PT, R20, R19, 0x2, 0x181f ;  /* 0x00581f0013147f89 */ /* 0x00afe800000e0000 */
[----:B------:R-:W-:Y:S01]  /*cc60*/  SHFL.IDX PT, R19, R19, 0x3, 0x181f ;  /* 0x00781f0013137f89 */ /* 0x000fe200000e0000 */
[----:B0-----:R-:W-:-:S03]  /*cc70*/  IADD3 R6, P0, R14, R8, RZ ;  /* 0x000000080e067210 */ /* 0x001fc60007f1e0ff */
[----:B------:R-:W0:Y:S01]  /*cc80*/  SHFL.IDX PT, R14, R18, 0x1, 0x181f ;  /* 0x00381f00120e7f89 */ /* 0x000e2200000e0000 */
[----:B----4-:R-:W-:-:S05]  /*cc90*/  IADD3.X R7, RZ, R3, RZ, P0, !PT ;  /* 0x00000003ff077210 */ /* 0x010fca00007fe4ff */
[----:B------:R-:W-:Y:S01]  /*cca0*/  LDGSTS.E.BYPASS.LTC128B.128 [R17+0x400], desc[UR36][R6.64], !P1 ;  /* 0x0040000006117fae */ /* 0x000fe2000c901d64 */
[----:B------:R-:W-:-:S03]  /*ccb0*/  ISETP.NE.U32.AND P1, PT, R25, RZ, PT ;  /* 0x000000ff1900720c */ /* 0x000fc60003f25070 */
[----:B------:R-:W-:Y:S01]  /*ccc0*/  LDGSTS.E.BYPASS.LTC128B.128 [R17+0x2400], desc[UR36][R6.64+0x80], !P6 ;  /* 0x0240008006117fae */ /* 0x000fe2000f101d64 */
[----:B------:R-:W-:-:S03]  /*ccd0*/  LOP3.LUT P6, RZ, R16, 0x40, RZ, 0xc0, !PT ;  /* 0x0000004010ff7812 */ /* 0x000fc600078cc0ff */
[----:B------:R-:W-:Y:S04]  /*cce0*/  LDGSTS.E.BYPASS.LTC128B.128 [R17+0x4400], desc[UR36][R6.64+0x100], !P2 ;  /* 0x0440010006117fae */ /* 0x000fe8000d101d64 */
[----:B------:R-:W-:Y:S04]  /*ccf0*/  LDGSTS.E.BYPASS.LTC128B.128 [R17+0x6400], desc[UR36][R6.64+0x180], !P5 ;  /* 0x0640018006117fae */ /* 0x000fe8000e901d64 */
[----:B------:R-:W-:Y:S01]  /*cd00*/  LDGSTS.E.BYPASS.LTC128B.128 [R17+0x8400], desc[UR36][R6.64+0x200], !P4 ;  /* 0x0840020006117fae */ /* 0x000fe2000e101d64 */
[----:B0-----:R-:W-:-:S03]  /*cd10*/  IADD3 R4, P0, R14, R8, RZ ;  /* 0x000000080e047210 */ /* 0x001fc60007f1e0ff */
[----:B------:R-:W0:Y:S02]  /*cd20*/  SHFL.IDX PT, R14, R18, 0x2, 0x181f ;  /* 0x00581f00120e7f89 */ /* 0x000e2400000e0000 */
[----:B------:R-:W-:Y:S02]  /*cd30*/  IMAD.X R5, RZ, RZ, R5, P0 ;  /* 0x000000ffff057224 */ /* 0x000fe400000e0605 */
[----:B------:R-:W-:Y:S01]  /*cd40*/  LDGSTS.E.BYPASS.LTC128B.128 [R17+0xa400], desc[UR36][R6.64+0x280], !P3 ;  /* 0x0a40028006117fae */ /* 0x000fe2000d901d64 */
[----:B0-----:R-:W-:-:S03]  /*cd50*/  IADD3 R2, P0, R14, R8, RZ ;  /* 0x000000080e027210 */ /* 0x001fc60007f1e0ff */
[----:B------:R0:W1:Y:S02]  /*cd60*/  SHFL.IDX PT, R14, R18, 0x3, 0x181f ;  /* 0x00781f00120e7f89 */ /* 0x00006400000e0000 */
[----:B------:R-:W-:Y:S01]  /*cd70*/  IMAD.X R3, RZ, RZ, R20, P0 ;  /* 0x000000ffff037224 */ /* 0x000fe200000e0614 */
[----:B------:R-:W-:-:S13]  /*cd80*/  ISETP.NE.U32.AND P0, PT, R28, RZ, PT ;  /* 0x000000ff1c00720c */ /* 0x000fda0003f05070 */
[----:B------:R-:W-:Y:S04]  /*cd90*/  LDGSTS.E.BYPASS.LTC128B.128 [R17+0xc400], desc[UR36][R6.64+0x300], P0 ;  /* 0x0c40030006117fae */ /* 0x000fe80008101d64 */
[----:B------:R3:W-:Y:S04]  /*cda0*/  LDGSTS.E.BYPASS.LTC128B.128 [R17+0xe400], desc[UR36][R6.64+0x380], P1 ;  /* 0x0e40038006117fae */ /* 0x0007e80008901d64 */
[----:B------:R-:W-:Y:S01]  /*cdb0*/  LDGSTS.E.BYPASS.LTC128B.128 [R17+0xc00], desc[UR36][R4.64], !P6 ;  /* 0x00c0000004117fae */ /* 0x000fe2000f101d64 */
[----:B------:R-:W-:-:S04]  /*cdc0*/  ISETP.NE.AND P6, PT, R11, RZ, PT ;  /* 0x000000ff0b00720c */ /* 0x000fc80003fc5270 */
[----:B---3--:R-:W-:-:S09]  /*cdd0*/  P2R R6, PR, RZ, 0x40 ;  /* 0x00000040ff067803 */ /* 0x008fd20000000000 */
[----:B------:R-:W-:Y:S01]  /*cde0*/  LDGSTS.E.BYPASS.LTC128B.128 [R17+0x2c00], desc[UR36][R4.64+0x80], !P6 ;  /* 0x02c0008004117fae */ /* 0x000fe2000f101d64 */
[----:B------:R-:W-:-:S03]  /*cdf0*/  LOP3.LUT P6, RZ, R16, 0x40, RZ, 0xc0, !PT ;  /* 0x0000004010ff7812 */ /* 0x000fc600078cc0ff */
[----:B------:R-:W-:Y:S04]  /*ce00*/  LDGSTS.E.BYPASS.LTC128B.128 [R17+0x4c00], desc[UR36][R4.64+0x100], !P2 ;  /* 0x04c0010004117fae */ /* 0x000fe8000d101d64 */
[----:B------:R-:W-:Y:S04]  /*ce10*/  LDGSTS.E.BYPASS.LTC128B.128 [R17+0x6c00], desc[UR36][R4.64+0x180], !P5 ;  /* 0x06c0018004117fae */ /* 0x000fe8000e901d64 */
[----:B------:R-:W-:Y:S04]  /*ce20*/  LDGSTS.E.BYPASS.LTC128B.128 [R17+0x8c00], desc[UR36][R4.64+0x200], !P4 ;  /* 0x08c0020004117fae */ /* 0x000fe8000e101d64 */
[----:B------:R-:W-:Y:S04]  /*ce30*/  LDGSTS.E.BYPASS.LTC128B.128 [R17+0xac00], desc[UR36][R4.64+0x280], !P3 ;  /* 0x0ac0028004117fae */ /* 0x000fe8000d901d64 */
[----:B------:R-:W-:Y:S04]  /*ce40*/  LDGSTS.E.BYPASS.LTC128B.128 [R17+0xcc00], desc[UR36][R4.64+0x300], P0 ;  /* 0x0cc0030004117fae */ /* 0x000fe80008101d64 */
[----:B------:R3:W-:Y:S04]  /*ce50*/  LDGSTS.E.BYPASS.LTC128B.128 [R17+0xec00], desc[UR36][R4.64+0x380], P1 ;  /* 0x0ec0038004117fae */ /* 0x0007e80008901d64 */
[----:B------:R0:W-:Y:S01]  /*ce60*/  LDGSTS.E.BYPASS.LTC128B.128 [R17+0x1400], desc[UR36][R2.64], !P6 ;  /* 0x0140000002117fae */ /* 0x0001e2000f101d64 */
[----:B------:R-:W-:-:S02]  /*ce70*/  ISETP.NE.AND P6, PT, R6, RZ, PT ;  /* 0x000000ff0600720c */ /* 0x000fc40003fc5270 */
[----:B---3--:R-:W-:-:S11]  /*ce80*/  MOV R4, RZ ;  /* 0x000000ff00047202 */ /* 0x008fd60000000f00 */
[----:B------:R0:W-:Y:S04]  /*ce90*/  LDGSTS.E.BYPASS.LTC128B.128 [R17+0x3400], desc[UR36][R2.64+0x80], !P6 ;  /* 0x0340008002117fae */ /* 0x0001e8000f101d64 */
[----:B------:R0:W-:Y:S04]  /*cea0*/  LDGSTS.E.BYPASS.LTC128B.128 [R17+0x5400], desc[UR36][R2.64+0x100], !P2 ;  /* 0x0540010002117fae */ /* 0x0001e8000d101d64 */
[----:B------:R0:W-:Y:S04]  /*ceb0*/  LDGSTS.E.BYPASS.LTC128B.128 [R17+0x7400], desc[UR36][R2.64+0x180], !P5 ;  /* 0x0740018002117fae */ /* 0x0001e8000e901d64 */
[----:B------:R0:W-:Y:S04]  /*cec0*/  LDGSTS.E.BYPASS.LTC128B.128 [R17+0x9400], desc[UR36][R2.64+0x200], !P4 ;  /* 0x0940020002117fae */ /* 0x0001e8000e101d64 */
[----:B------:R0:W-:Y:S04]  /*ced0*/  LDGSTS.E.BYPASS.LTC128B.128 [R17+0xb400], desc[UR36][R2.64+0x280], !P3 ;  /* 0x0b40028002117fae */ /* 0x0001e8000d901d64 */
[----:B------:R0:W-:Y:S04]  /*cee0*/  LDGSTS.E.BYPASS.LTC128B.128 [R17+0xd400], desc[UR36][R2.64+0x300], P0 ;  /* 0x0d40030002117fae */ /* 0x0001e80008101d64 */
[----:B-1----:R0:W-:Y:S02]  /*cef0*/  LDGSTS.E.BYPASS.LTC128B.128 [R17+0xf400], desc[UR36][R2.64+0x380], P1 ;  /* 0x0f40038002117fae */ /* 0x0021e40008901d64 */
.L_x_154:
[----:B------:R-:W-:Y:S02]  /*cf00*/  P2R R5, PR, RZ, 0x2 ;  /* 0x00000002ff057803 */ /* 0x000fe40000000000 */
[----:B------:R-:W-:Y:S02]  /*cf10*/  LOP3.LUT P1, RZ, R16, 0x40, RZ, 0xc0, !PT ;  /* 0x0000004010ff7812 */ /* 0x000fe4000782c0ff */
[----:B0-----:R-:W-:Y:S02]  /*cf20*/  IADD3 R2, P2, R14, R8, RZ ;  /* 0x000000080e027210 */ /* 0x001fe40007f5e0ff */
[----:B------:R-:W-:-:S03]  /*cf30*/  LOP3.LUT P6, RZ, R16, 0x10, RZ, 0xc0, !PT ;  /* 0x0000001010ff7812 */ /* 0x000fc600078cc0ff */
[----:B------:R-:W-:Y:S01]  /*cf40*/  IMAD.X R3, RZ, RZ, R19, P2 ;  /* 0x000000ffff037224 */ /* 0x000fe200010e0613 */
[----:B------:R-:W-:-:S05]  /*cf50*/  LOP3.LUT P2, RZ, R16, 0x20, RZ, 0xc0, !PT ;  /* 0x0000002010ff7812 */ /* 0x000fca000784c0ff */
[----:B------:R-:W-:Y:S01]  /*cf60*/  @!PT LDS RZ, [RZ] ;  /* 0x00000000fffff984 */ /* 0x000fe20000000800 */
[----:B------:R-:W-:Y:S01]  /*cf70*/  @!PT LDS RZ, [RZ] ;  /* 0x00000000fffff984 */ /* 0x000fe20000000800 */
[----:B------:R-:W-:Y:S01]  /*cf80*/  @!PT LDS RZ, [RZ] ;  /* 0x00000000fffff984 */ /* 0x000fe20000000800 */
[----:B------:R0:W-:Y:S01]  /*cf90*/  LDGSTS.E.BYPASS.LTC128B.128 [R17+0x1c00], desc[UR36][R2.64], !P1 ;  /* 0x01c0000002117fae */ /* 0x0001e2000c901d64 */
[----:B------:R-:W-:-:S07]  /*cfa0*/  ISETP.NE.AND P1, PT, R5, RZ, PT ;  /* 0x000000ff0500720c */ /* 0x000fce0003f25270 */
[----:B------:R0:W-:Y:S04]  /*cfb0*/  LDGSTS.E.BYPASS.LTC128B.128 [R17+0x3c00], desc[UR36][R2.64+0x80], !P2 ;  /* 0x03c0008002117fae */ /* 0x0001e8000d101d64 */
[----:B------:R0:W-:Y:S04]  /*cfc0*/  LDGSTS.E.BYPASS.LTC128B.128 [R17+0x5c00], desc[UR36][R2.64+0x100], !P6 ;  /* 0x05c0010002117fae */ /* 0x0001e8000f101d64 */
[----:B------:R0:W-:Y:S04]  /*cfd0*/  LDGSTS.E.BYPASS.LTC128B.128 [R17+0x7c00], desc[UR36][R2.64+0x180], !P5 ;  /* 0x07c0018002117fae */ /* 0x0001e8000e901d64 */
[----:B------:R0:W-:Y:S04]  /*cfe0*/  LDGSTS.E.BYPASS.LTC128B.128 [R17+0x9c00], desc[UR36][R2.64+0x200], !P4 ;  /* 0x09c0020002117fae */ /* 0x0001e8000e101d64 */
[----:B------:R0:W-:Y:S04]  /*cff0*/  LDGSTS.E.BYPASS.LTC128B.128 [R17+0xbc00], desc[UR36][R2.64+0x280], !P3 ;  /* 0x0bc0028002117fae */ /* 0x0001e8000d901d64 */
[----:B------:R0:W-:Y:S01]  /*d000*/  LDGSTS.E.BYPASS.LTC128B.128 [R17+0xdc00], desc[UR36][R2.64+0x300], P0 ;  /* 0x0dc0030002117fae */ /* 0x0001e20008101d64 */
[----:B------:R-:W-:-:S03]  /*d010*/  PLOP3.LUT P0, PT, PT, PT, PT, 0x80, 0x0 ;  /* 0x000000000000781c */ /* 0x000fc60003f0f070 */
[----:B------:R0:W-:Y:S01]  /*d020*/  LDGSTS.E.BYPASS.LTC128B.128 [R17+0xfc00], desc[UR36][R2.64+0x380], P1 ;  /* 0x0fc0038002117fae */ /* 0x0001e20008901d64 */
[----:B------:R-:W-:-:S09]  /*d030*/  NOP ;  /* 0x0000000000007918 */ /* 0x000fd20000000000 */
.L_x_83:
        /* <DEDUP_REMOVED lines=10> */
.L_x_84:
[----:B------:R-:W-:Y:S01]  /*d0e0*/  VIADD R0, R0, 0x1 ;  /* 0x0000000100007836 */ /* 0x000fe20000000000 */
[----:B------:R-:W-:Y:S01]  /*d0f0*/  IADD3 R22, R22, -0x1, RZ ;  /* 0xffffffff16167810 */ /* 0x000fe20007ffe0ff */
[----:B------:R1:W-:Y:S01]  /*d100*/  SYNCS.ARRIVE.TRANS64.A1T0 RZ, [R10+URZ+0x28c50], RZ ;  /* 0x028c50ff0aff79a7 */ /* 0x0003e2000810003f */
[----:B------:R-:W-:Y:S02]  /*d110*/  VIADD R9, R9, 0xffffffc0 ;  /* 0xffffffc009097836 */ /* 0x000fe40000000000 */
[----:B------:R-:W-:-:S04]  /*d120*/  ISETP.NE.AND P0, PT, R0, 0x2, PT ;  /* 0x000000020000780c */ /* 0x000fc80003f05270 */
[----:B------:R-:W-:Y:S02]  /*d130*/  SEL R0, R0, RZ, P0 ;  /* 0x000000ff00007207 */ /* 0x000fe40000000000 */
[----:B0-----:R-:W-:Y:S02]  /*d140*/  SEL R2, RZ, 0x1, P0 ;  /* 0x00000001ff027807 */ /* 0x001fe40000000000 */
[----:B------:R-:W-:Y:S02]  /*d150*/  ISETP.GT.AND P0, PT, R22, UR45, PT ;  /* 0x0000002d16007c0c */ /* 0x000fe4000bf04270 */
[----:B------:R-:W-:-:S11]  /*d160*/  LOP3.LUT R21, R21, R2, RZ, 0x3c, !PT ;  /* 0x0000000215157212 */ /* 0x000fd600078e3cff */
[----:B-1----:R-:W-:Y:S05]  /*d170*/  @P0 BRA `(.L_x_85) ;  /* 0xfffffff0008c0947 */ /* 0x002fea000383ffff */
.L_x_70:
[----:B------:R-:W-:Y:S05]  /*d180*/  BSYNC B0 ;  /* 0x0000000000007941 */ /* 0x000fea0003800000 */
.L_x_53:
[----:B------:R-:W0:Y:S01]  /*d190*/  S2R R3, SR_CgaCtaId ;  /* 0x0000000000037919 */ /* 0x000e220000008800 */
[----:B------:R-:W-:Y:S01]  /*d1a0*/  MOV R2, 0x400 ;  /* 0x0000040000027802 */ /* 0x000fe20000000f00 */
[----:B------:R-:W-:Y:S01]  /*d1b0*/  BSSY B0, `(.L_x_86) ;  /* 0x0000005000007945 */ /* 0x000fe20003800000 */
[----:B------:R-:W-:Y:S02]  /*d1c0*/  SHF.L.U32 R4, R4, 0x1f, RZ ;  /* 0x0000001f04047819 */ /* 0x000fe400000006ff */
[----:B0-----:R-:W-:-:S04]  /*d1d0*/  LEA R5, R3, R2, 0x18 ;  /* 0x0000000203057211 */ /* 0x001fc800078ec0ff */
[----:B------:R-:W0:Y:S02]  /*d1e0*/  SYNCS.PHASECHK.TRANS64.TRYWAIT P0, [R5+URZ+0x28c20], R4 ;  /* 0x028c2004050075a7 */ /* 0x000e24000800017f */
[----:B0-----:R-:W-:Y:S05]  /*d1f0*/  @!P0 BRA `(.L_x_87) ;  /* 0x0000002400108947 */ /* 0x001fea0003800000 */
.L_x_155:
[----:B------:R-:W-:Y:S05]  /*d200*/  BSYNC B0 ;  /* 0x0000000000007941 */ /* 0x000fea0003800000 */
.L_x_86:
[----:B------:R-:W-:-:S03]  /*d210*/  UMOV UR4, 0xffffffff ;  /* 0xffffffff00047882 */ /* 0x000fc60000000000 */
[----:B------:R-:W-:Y:S05]  /*d220*/  BRA.DIV UR4, `(.L_x_88) ;  /* 0x0000002604187947 */ /* 0x000fea000b800000 */
[----:B------:R-:W1:Y:S02]  /*d230*/  S2R R2, SR_TID.X ;  /* 0x0000000000027919 */ /* 0x000e640000002100 */
[----:B-1----:R-:W-:-:S04]  /*d240*/  SHF.R.U32.HI R2, RZ, 0x5, R2 ;  /* 0x00000005ff027819 */ /* 0x002fc80000011602 */
[----:B------:R-:W-:-:S05]  /*d250*/  LOP3.LUT R2, R2, 0x3, RZ, 0xc0, !PT ;  /* 0x0000000302027812 */ /* 0x000fca00078ec0ff */
[----:B------:R1:W3:Y:S02]  /*d260*/  SHFL.IDX PT, R14, R2, RZ, 0x1f ;  /* 0x00001fff020e7589 */ /* 0x0002e400000e0000 */
.L_x_158:
[----:B---3--:R-:W-:-:S13]  /*d270*/  ISETP.NE.AND P0, PT, R14, RZ, PT ;  /* 0x000000ff0e00720c */ /* 0x008fda0003f05270 */
[----:B------:R-:W-:Y:S05]  /*d280*/  @P0 BRA `(.L_x_8) ;  /* 0x0000000000880947 */ /* 0x000fea0003800000 */
[----:B------:R-:W-:-:S03]  /*d290*/  UMOV UR4, 0xffffffff ;  /* 0xffffffff00047882 */ /* 0x000fc60000000000 */
[----:B------:R-:W-:Y:S05]  /*d2a0*/  BRA.DIV UR4, `(.L_x_89) ;  /* 0x00000026042c7947 */ /* 0x000fea000b800000 */
[----:B------:R-:W-:-:S13]  /*d2b0*/  ELECT P6, URZ, PT ;  /* 0x00000000003f782f */ /* 0x000fda00038c0000 */
.L_x_161:
[----:B------:R-:W-:Y:S05]  /*d2c0*/  @!P6 BRA `(.L_x_8) ;  /* 0x000000000078e947 */ /* 0x000fea0003800000 */
[----:B------:R-:W-:-:S06]  /*d2d0*/  ULOP3.LUT UR4, UR39, 0x2, URZ, 0xfc, !UPT ;  /* 0x0000000227047892 */ /* 0x000fcc000f8efc3f */
[----:B-1----:R-:W-:-:S05]  /*d2e0*/  IMAD.U32 R2, RZ, RZ, UR4 ;  /* 0x00000004ff027e24 */ /* 0x002fca000f8e00ff */
[----:B------:R-:W-:-:S13]  /*d2f0*/  ISETP.NE.AND P0, PT, R2, 0x3, PT ;  /* 0x000000030200780c */ /* 0x000fda0003f05270 */
[----:B------:R-:W-:Y:S05]  /*d300*/  @!P0 BRA `(.L_x_90) ;  /* 0x0000000000048947 */ /* 0x000fea0003800000 */
[----:B------:R-:W-:Y:S01]  /*d310*/  BPT.TRAP 0x1 ;  /* 0x000000040000795c */ /* 0x000fe20000300000 */
.L_x_90:
[C---:B0-----:R-:W-:Y:S01]  /*d320*/  LEA R4, R0.reuse, R5, 0x3 ;  /* 0x0000000500047211 */ /* 0x041fe200078e18ff */
[----:B------:R-:W-:Y:S01]  /*d330*/  VIADD R0, R0, 0x1 ;  /* 0x0000000100007836 */ /* 0x000fe20000000000 */
[----:B------:R-:W-:-:S04]  /*d340*/  SHF.L.U32 R3, R21, 0x1f, RZ ;  /* 0x0000001f15037819 */ /* 0x000fc800000006ff */
[----:B------:R-:W0:Y:S01]  /*d350*/  SYNCS.PHASECHK.TRANS64.TRYWAIT P1, [R4+URZ+0x28c40], R3 ;  /* 0x028c4003040075a7 */ /* 0x000e22000802017f */
[----:B------:R-:W-:-:S04]  /*d360*/  ISETP.NE.AND P2, PT, R0, 0x2, PT ;  /* 0x000000020000780c */ /* 0x000fc80003f45270 */
[----:B------:R-:W-:Y:S01]  /*d370*/  SEL R2, RZ, 0x1, P2 ;  /* 0x00000001ff027807 */ /* 0x000fe20001000000 */
[----:B0-----:R-:W-:Y:S08]  /*d380*/  @!P1 BRA `(.L_x_91) ;  /* 0x0000002400149947 */ /* 0x001ff00003800000 */
.L_x_162:
[----:B------:R-:W-:Y:S02]  /*d390*/  SEL R0, R0, RZ, P2 ;  /* 0x000000ff00007207 */ /* 0x000fe40001000000 */
[----:B------:R-:W-:Y:S01]  /*d3a0*/  LOP3.LUT R2, R21, R2, RZ, 0x3c, !PT ;  /* 0x0000000215027212 */ /* 0x000fe200078e3cff */
[----:B------:R-:W-:Y:S06]  /*d3b0*/  @!P0 BRA `(.L_x_92) ;  /* 0x0000000000048947 */ /* 0x000fec0003800000 */
[----:B------:R-:W-:Y:S01]  /*d3c0*/  BPT.TRAP 0x1 ;  /* 0x000000040000795c */ /* 0x000fe20000300000 */
.L_x_92:
[----:B------:R-:W-:Y:S01]  /*d3d0*/  IMAD R5, R0, 0x8, R5 ;  /* 0x0000000800057824 */ /* 0x000fe200078e0205 */
[----:B------:R-:W-:-:S04]  /*d3e0*/  SHF.L.U32 R0, R2, 0x1f, RZ ;  /* 0x0000001f02007819 */ /* 0x000fc800000006ff */
[----:B------:R-:W1:Y:S02]  /*d3f0*/  SYNCS.PHASECHK.TRANS64.TRYWAIT P1, [R5+URZ+0x28c40], R0 ;  /* 0x028c4000050075a7 */ /* 0x000e64000802017f */
[----:B-1----:R-:W-:Y:S05]  /*d400*/  @!P1 BRA `(.L_x_93) ;  /* 0x0000002400089947 */ /* 0x002fea0003800000 */
.L_x_163:
[----:B------:R-:W-:Y:S05]  /*d410*/  @!P0 BRA `(.L_x_94) ;  /* 0x0000000000048947 */ /* 0x000fea0003800000 */
[----:B------:R-:W-:Y:S01]  /*d420*/  BPT.TRAP 0x1 ;  /* 0x000000040000795c */ /* 0x000fe20000300000 */
.L_x_94:
[----:B------:R-:W3:Y:S02]  /*d430*/  SYNCS.PHASECHK.TRANS64.TRYWAIT P1, [R4+URZ+0x28c60], R3 ;  /* 0x028c6003040075a7 */ /* 0x000ee4000802017f */
[----:B---3--:R-:W-:Y:S05]  /*d440*/  @!P1 BRA `(.L_x_95) ;  /* 0x00000024000c9947 */ /* 0x008fea0003800000 */
.L_x_164:
[----:B------:R-:W-:Y:S05]  /*d450*/  @!P0 BRA `(.L_x_96) ;  /* 0x0000000000048947 */ /* 0x000fea0003800000 */
[----:B------:R-:W-:Y:S01]  /*d460*/  BPT.TRAP 0x1 ;  /* 0x000000040000795c */ /* 0x000fe20000300000 */
.L_x_96:
[----:B----4-:R4:W0:Y:S02]  /*d470*/  SYNCS.PHASECHK.TRANS64.TRYWAIT P0, [R5+URZ+0x28c60], R0 ;  /* 0x028c6000050075a7 */ /* 0x010824000800017f */
[----:B0-----:R-:W-:Y:S05]  /*d480*/  @!P0 NANOSLEEP.SYNCS 0x989680 ;  /* 0x009896800000895d */ /* 0x001fea0003900000 */
[----:B------:R-:W0:Y:S02]  /*d490*/  @!P0 SYNCS.PHASECHK.TRANS64 P0, [R5+URZ+0x28c60], R0 ;  /* 0x028c6000050085a7 */ /* 0x000e24000800007f */
[----:B0-----:R-:W-:Y:S05]  /*d4a0*/  @!P0 BRA `(.L_x_96) ;  /* 0xfffffffc00f08947 */ /* 0x001fea000383ffff */
.L_x_8:
[----:B------:R-:W-:Y:S05]  /*d4b0*/  BSYNC B6 ;  /* 0x0000000000067941 */ /* 0x000fea0003800000 */
.L_x_5:
[----:B------:R-:W-:Y:S05]  /*d4c0*/  EXIT ;  /* 0x000000000000794d */ /* 0x000fea0003800000 */
.L_x_13:
[----:B0-----:R-:W-:-:S04]  /*d4d0*/  MOV R5, UR5 ;  /* 0x0000000500057c02 */ /* 0x001fc80008000f00 */
[----:B------:R0:W1:Y:S03]  /*d4e0*/  SYNCS.PHASECHK.TRANS64.TRYWAIT P1, [R5+URZ+0x28c50], R2 ;  /* 0x028c5002050075a7 */ /* 0x000066000802017f */
[----:B-1----:R-:W-:Y:S05]  /*d4f0*/  @!P1 NANOSLEEP.SYNCS 0x989680 ;  /* 0x009896800000995d */ /* 0x002fea0003900000 */
[----:B------:R-:W1:Y:S02]  /*d500*/  @!P1 SYNCS.PHASECHK.TRANS64 P1, [R5+URZ+0x28c50], R2 ;  /* 0x028c5002050095a7 */ /* 0x000e64000802007f */
[----:B-1----:R-:W-:Y:S05]  /*d510*/  @!P1 BRA `(.L_x_13) ;  /* 0xfffffffc00ec9947 */ /* 0x002fea000383ffff */
[----:B------:R-:W-:Y:S05]  /*d520*/  BRA `(.L_x_97) ;  /* 0xffffff3c009c7947 */ /* 0x000fea000383ffff */
.L_x_19:
[----:B-1----:R-:W-:-:S04]  /*d530*/  IMAD.U32 R5, RZ, RZ, UR7 ;  /* 0x00000007ff057e24 */ /* 0x002fc8000f8e00ff */
[----:B------:R1:W2:Y:S03]  /*d540*/  SYNCS.PHASECHK.TRANS64.TRYWAIT P1, [R5+URZ+0x28c50], R2 ;  /* 0x028c5002050075a7 */ /* 0x0002a6000802017f */
[----:B--2---:R-:W-:Y:S05]  /*d550*/  @!P1 NANOSLEEP.SYNCS 0x989680 ;  /* 0x009896800000995d */ /* 0x004fea0003900000 */
[----:B------:R-:W2:Y:S02]  /*d560*/  @!P1 SYNCS.PHASECHK.TRANS64 P1, [R5+URZ+0x28c50], R2 ;  /* 0x028c5002050095a7 */ /* 0x000ea4000802007f */
[----:B--2---:R-:W-:Y:S05]  /*d570*/  @!P1 BRA `(.L_x_19) ;  /* 0xfffffffc00ec9947 */ /* 0x004fea000383ffff */
[----:B------:R-:W-:Y:S05]  /*d580*/  BRA `(.L_x_18) ;  /* 0xffffff4800a07947 */ /* 0x000fea000383ffff */
.L_x_24:
[----:B0-----:R-:W-:-:S04]  /*d590*/  IMAD.U32 R0, RZ, RZ, UR41 ;  /* 0x00000029ff007e24 */ /* 0x001fc8000f8e00ff */
[----:B------:R0:W1:Y:S03]  /*d5a0*/  SYNCS.PHASECHK.TRANS64.TRYWAIT P0, [R0+URZ+0x28c00], R11 ;  /* 0x028c000b000075a7 */ /* 0x000066000800017f */
[----:B-1----:R-:W-:Y:S05]  /*d5b0*/  @!P0 NANOSLEEP.SYNCS 0x989680 ;  /* 0x009896800000895d */ /* 0x002fea0003900000 */
[----:B------:R-:W1:Y:S02]  /*d5c0*/  @!P0 SYNCS.PHASECHK.TRANS64 P0, [R0+URZ+0x28c00], R11 ;  /* 0x028c000b000085a7 */ /* 0x000e64000800007f */
[----:B-1----:R-:W-:Y:S05]  /*d5d0*/  @!P0 BRA `(.L_x_24) ;  /* 0xfffffffc00ec8947 */ /* 0x002fea000383ffff */
[----:B------:R-:W-:Y:S05]  /*d5e0*/  BRA `(.L_x_98) ;  /* 0xffffff5c00987947 */ /* 0x000fea000383ffff */
.L_x_28:
[----:B-1----:R-:W-:-:S04]  /*d5f0*/  MOV R2, UR41 ;  /* 0x0000002900027c02 */ /* 0x002fc80008000f00 */
[----:B------:R1:W2:Y:S03]  /*d600*/  SYNCS.PHASECHK.TRANS64.TRYWAIT P1, [R2+URZ+0x28c30], R11 ;  /* 0x028c300b020075a7 */ /* 0x0002a6000802017f */
[----:B--2---:R-:W-:Y:S05]  /*d610*/  @!P1 NANOSLEEP.SYNCS 0x989680 ;  /* 0x009896800000995d */ /* 0x004fea0003900000 */
[----:B------:R-:W2:Y:S02]  /*d620*/  @!P1 SYNCS.PHASECHK.TRANS64 P1, [R2+URZ+0x28c30], R11 ;  /* 0x028c300b020095a7 */ /* 0x000ea4000802007f */
[----:B--2---:R-:W-:Y:S05]  /*d630*/  @!P1 BRA `(.L_x_28) ;  /* 0xfffffffc00ec9947 */ /* 0x004fea000383ffff */
[----:B------:R-:W-:Y:S05]  /*d640*/  BRA `(.L_x_27) ;  /* 0xffffff5c00d87947 */ /* 0x000fea000383ffff */
.L_x_33:
[----:B--2---:R-:W-:-:S04]  /*d650*/  IMAD.U32 R12, RZ, RZ, UR41 ;  /* 0x00000029ff0c7e24 */ /* 0x004fc8000f8e00ff */
[----:B------:R2:W4:Y:S03]  /*d660*/  SYNCS.PHASECHK.TRANS64.TRYWAIT P1, [R12+URZ+0x28c50], R11 ;  /* 0x028c500b0c0075a7 */ /* 0x000526000802017f */
[----:B----4-:R-:W-:Y:S05]  /*d670*/  @!P1 NANOSLEEP.SYNCS 0x989680 ;  /* 0x009896800000995d */ /* 0x010fea0003900000 */
[----:B------:R-:W4:Y:S02]  /*d680*/  @!P1 SYNCS.PHASECHK.TRANS64 P1, [R12+URZ+0x28c50], R11 ;  /* 0x028c500b0c0095a7 */ /* 0x000f24000802007f */
[----:B----4-:R-:W-:Y:S05]  /*d690*/  @!P1 BRA `(.L_x_33) ;  /* 0xfffffffc00ec9947 */ /* 0x010fea000383ffff */
[----:B------:R-:W-:Y:S05]  /*d6a0*/  BRA `(.L_x_32) ;  /* 0xffffff7400547947 */ /* 0x000fea000383ffff */
.L_x_39:
[----:B-1----:R-:W-:-:S04]  /*d6b0*/  IMAD.U32 R12, RZ, RZ, UR26 ;  /* 0x0000001aff0c7e24 */ /* 0x002fc8000f8e00ff */
[----:B------:R1:W2:Y:S03]  /*d6c0*/  SYNCS.PHASECHK.TRANS64.TRYWAIT P2, [R12+URZ+0x28c30], R11 ;  /* 0x028c300b0c0075a7 */ /* 0x0002a6000804017f */
[----:B--2---:R-:W-:Y:S05]  /*d6d0*/  @!P2 NANOSLEEP.SYNCS 0x989680 ;  /* 0x009896800000a95d */ /* 0x004fea0003900000 */
[----:B------:R-:W2:Y:S02]  /*d6e0*/  @!P2 SYNCS.PHASECHK.TRANS64 P2, [R12+URZ+0x28c30], R11 ;  /* 0x028c300b0c00a5a7 */ /* 0x000ea4000804007f */
[----:B--2---:R-:W-:Y:S05]  /*d6f0*/  @!P2 BRA `(.L_x_39) ;  /* 0xfffffffc00eca947 */ /* 0x004fea000383ffff */
[----:B------:R-:W-:Y:S05]  /*d700*/  BRA `(.L_x_38) ;  /* 0xffffff7800487947 */ /* 0x000fea000383ffff */
.L_x_44:
[----:B--2---:R-:W-:-:S04]  /*d710*/  MOV R0, UR26 ;  /* 0x0000001a00007c02 */ /* 0x004fc80008000f00 */
[----:B------:R2:W3:Y:S03]  /*d720*/  SYNCS.PHASECHK.TRANS64.TRYWAIT P2, [R0+URZ+0x28c50], R11 ;  /* 0x028c500b000075a7 */ /* 0x0004e6000804017f */
[----:B---3--:R-:W-:Y:S05]  /*d730*/  @!P2 NANOSLEEP.SYNCS 0x989680 ;  /* 0x009896800000a95d */ /* 0x008fea0003900000 */
[----:B------:R-:W3:Y:S02]  /*d740*/  @!P2 SYNCS.PHASECHK.TRANS64 P2, [R0+URZ+0x28c50], R11 ;  /* 0x028c500b0000a5a7 */ /* 0x000ee4000804007f */
[----:B---3--:R-:W-:Y:S05]  /*d750*/  @!P2 BRA `(.L_x_44) ;  /* 0xfffffffc00eca947 */ /* 0x008fea000383ffff */
[----:B------:R-:W-:Y:S05]  /*d760*/  BRA `(.L_x_43) ;  /* 0xffffff9000647947 */ /* 0x000fea000383ffff */
.L_x_58:
[----:B------:R-:W-:Y:S01]  /*d770*/  IMAD.MOV.U32 R13, RZ, RZ, R23 ;  /* 0x000000ffff0d7224 */ /* 0x000fe200078e0017 */
[----:B------:R-:W-:Y:S01]  /*d780*/  MOV R11, 0x1f ;  /* 0x0000001f000b7802 */ /* 0x000fe20000000f00 */
[----:B------:R-:W-:Y:S02]  /*d790*/  IMAD.MOV.U32 R12, RZ, RZ, RZ ;  /* 0x000000ffff0c7224 */ /* 0x000fe400078e00ff */
[----:B------:R-:W-:-:S07]  /*d7a0*/  IMAD.MOV.U32 R15, RZ, RZ, -0x1 ;  /* 0xffffffffff0f7424 */ /* 0x000fce00078e00ff */
[----:B------:R-:W-:Y:S05]  /*d7b0*/  WARPSYNC.COLLECTIVE R15, `(.L_x_99) ;  /* 0x000000000f087348 */ /* 0x000fea0003c00000 */
[----:B------:R0:W1:Y:S02]  /*d7c0*/  SHFL.IDX P6, R14, R13, R12, R11 ;  /* 0x0000000c0d0e7389 */ /* 0x00006400000c000b */
[----:B01----:R-:W-:Y:S01]  /*d7d0*/  ENDCOLLECTIVE ;  /* 0x000000000000791b */ /* 0x003fe20003800000 */
.L_x_99:
[----:B------:R-:W-:Y:S05]  /*d7e0*/  BRA `(.L_x_100) ;  /* 0xffffffd400307947 */ /* 0x000fea000383ffff */
.L_x_60:
[----:B0-----:R-:W-:-:S04]  /*d7f0*/  IMAD.U32 R3, RZ, RZ, UR43 ;  /* 0x0000002bff037e24 */ /* 0x001fc8000f8e00ff */
[----:B------:R0:W1:Y:S03]  /*d800*/  SYNCS.PHASECHK.TRANS64.TRYWAIT P0, [R3+URZ+0x28c40], R0 ;  /* 0x028c4000030075a7 */ /* 0x000066000800017f */
[----:B-1----:R-:W-:Y:S05]  /*d810*/  @!P0 NANOSLEEP.SYNCS 0x989680 ;  /* 0x009896800000895d */ /* 0x002fea0003900000 */
[----:B------:R-:W1:Y:S02]  /*d820*/  @!P0 SYNCS.PHASECHK.TRANS64 P0, [R3+URZ+0x28c40], R0 ;  /* 0x028c4000030085a7 */ /* 0x000e64000800007f */
[----:B-1----:R-:W-:Y:S05]  /*d830*/  @!P0 BRA `(.L_x_60) ;  /* 0xfffffffc00ec8947 */ /* 0x002fea000383ffff */
[----:B------:R-:W-:Y:S05]  /*d840*/  BRA `(.L_x_101) ;  /* 0xffffffd400607947 */ /* 0x000fea000383ffff */
.L_x_61:
[----:B------:R-:W-:Y:S01]  /*d850*/  BSSY B0, `(.L_x_102) ;  /* 0x0000008000007945 */ /* 0x000fe20003800000 */
[----:B------:R-:W-:Y:S01]  /*d860*/  MOV R13, R5 ;  /* 0x00000005000d7202 */ /* 0x000fe20000000f00 */
[----:B------:R-:W-:Y:S01]  /*d870*/  IMAD.MOV.U32 R12, RZ, RZ, RZ ;  /* 0x000000ffff0c7224 */ /* 0x000fe200078e00ff */
[----:B------:R-:W-:Y:S01]  /*d880*/  MOV R15, 0xffffffff ;  /* 0xffffffff000f7802 */ /* 0x000fe20000000f00 */
[----:B------:R-:W-:-:S07]  /*d890*/  IMAD.MOV.U32 R11, RZ, RZ, 0x181f ;  /* 0x0000181fff0b7424 */ /* 0x000fce00078e00ff */
[----:B------:R-:W-:Y:S05]  /*d8a0*/  WARPSYNC.COLLECTIVE R15, `(.L_x_103) ;  /* 0x000000000f087348 */ /* 0x000fea0003c00000 */
[----:B------:R0:W1:Y:S02]  /*d8b0*/  SHFL.IDX P6, R14, R13, R12, R11 ;  /* 0x0000000c0d0e7389 */ /* 0x00006400000c000b */
[----:B01----:R-:W-:Y:S01]  /*d8c0*/  ENDCOLLECTIVE ;  /* 0x000000000000791b */ /* 0x003fe20003800000 */
.L_x_103:
[----:B------:R-:W-:Y:S05]  /*d8d0*/  BSYNC B0 ;  /* 0x0000000000007941 */ /* 0x000fea0003800000 */
.L_x_102:
[----:B------:R-:W-:Y:S01]  /*d8e0*/  IMAD.MOV.U32 R13, RZ, RZ, R0 ;  /* 0x000000ffff0d7224 */ /* 0x000fe200078e0000 */
[----:B------:R-:W-:Y:S01]  /*d8f0*/  MOV R12, RZ ;  /* 0x000000ff000c7202 */ /* 0x000fe20000000f00 */
[----:B------:R-:W-:Y:S01]  /*d900*/  IMAD.MOV.U32 R11, RZ, RZ, 0x181f ;  /* 0x0000181fff0b7424 */ /* 0x000fe200078e00ff */
[----:B------:R-:W-:Y:S01]  /*d910*/  @P0 LEA R7, R30, UR43, 0x1 ;  /* 0x0000002b1e070c11 */ /* 0x000fe2000f8e08ff */
[----:B------:R-:W-:Y:S02]  /*d920*/  IMAD.MOV.U32 R15, RZ, RZ, -0x1 ;  /* 0xffffffffff0f7424 */ /* 0x000fe400078e00ff */
[----:B------:R-:W-:-:S07]  /*d930*/  IMAD.MOV.U32 R2, RZ, RZ, R14 ;  /* 0x000000ffff027224 */ /* 0x000fce00078e000e */
[----:B------:R-:W-:Y:S05]  /*d940*/  WARPSYNC.COLLECTIVE R15, `(.L_x_104) ;  /* 0x000000000f087348 */ /* 0x000fea0003c00000 */
[----:B------:R0:W1:Y:S02]  /*d950*/  SHFL.IDX P6, R14, R13, R12, R11 ;  /* 0x0000000c0d0e7389 */ /* 0x00006400000c000b */
[----:B01----:R-:W-:Y:S01]  /*d960*/  ENDCOLLECTIVE ;  /* 0x000000000000791b */ /* 0x003fe20003800000 */
.L_x_104:
[----:B------:R-:W-:Y:S01]  /*d970*/  IMAD.MOV.U32 R13, RZ, RZ, R5 ;  /* 0x000000ffff0d7224 */ /* 0x000fe200078e0005 */
[----:B------:R-:W-:Y:S02]  /*d980*/  MOV R12, 0x1 ;  /* 0x00000001000c7802 */ /* 0x000fe40000000f00 */
[----:B------:R-:W-:-:S04]  /*d990*/  @P0 LEA R14, P1, R22, R14, 0x1 ;  /* 0x0000000e160e0211 */ /* 0x000fc800078208ff */
[----:B------:R-:W-:Y:S01]  /*d9a0*/  @P0 IADD3.X R3, RZ, R2, RZ, P1, !PT ;  /* 0x00000002ff030210 */ /* 0x000fe20000ffe4ff */
[----:B------:R-:W-:-:S08]  /*d9b0*/  @P0 IMAD.MOV.U32 R2, RZ, RZ, R14 ;  /* 0x000000ffff020224 */ /* 0x000fd000078e000e */
[----:B------:R-:W-:Y:S05]  /*d9c0*/  WARPSYNC.COLLECTIVE R15, `(.L_x_105) ;  /* 0x000000000f087348 */ /* 0x000fea0003c00000 */
[----:B------:R0:W1:Y:S02]  /*d9d0*/  SHFL.IDX P6, R14, R13, R12, R11 ;  /* 0x0000000c0d0e7389 */ /* 0x00006400000c000b */
[----:B01----:R-:W-:Y:S01]  /*d9e0*/  ENDCOLLECTIVE ;  /* 0x000000000000791b */ /* 0x003fe20003800000 */
.L_x_105:
[----:B------:R-:W-:Y:S01]  /*d9f0*/  @!PT LDS RZ, [RZ] ;  /* 0x00000000fffff984 */ /* 0x000fe20000000800 */
[----:B------:R-:W-:Y:S01]  /*da00*/  @!PT LDS RZ, [RZ] ;  /* 0x00000000fffff984 */ /* 0x000fe20000000800 */
[----:B------:R-:W-:Y:S01]  /*da10*/  @!PT LDS RZ, [RZ] ;  /* 0x00000000fffff984 */ /* 0x000fe20000000800 */
[----:B------:R0:W-:Y:S01]  /*da20*/  @P0 LDGSTS.E.BYPASS.LTC128B.128 [R7+0x22400], desc[UR36][R2.64], !P2 ;  /* 0x2240000002070fae */ /* 0x0001e2000d101d64 */
[----:B------:R-:W-:Y:S01]  /*da30*/  ISETP.GE.AND P0, PT, R18, 0x11, PT ;  /* 0x000000111200780c */ /* 0x000fe20003f06270 */
[----:B------:R-:W-:-:S12]  /*da40*/  IMAD.MOV.U32 R13, RZ, RZ, R0 ;  /* 0x000000ffff0d7224 */ /* 0x000fd800078e0000 */
[----:B------:R-:W-:Y:S01]  /*da50*/  @P0 LEA R9, R30, UR43, 0x1 ;  /* 0x0000002b1e090c11 */ /* 0x000fe2000f8e08ff */
[----:B0-----:R-:W-:-:S07]  /*da60*/  IMAD.MOV.U32 R4, RZ, RZ, R14 ;  /* 0x000000ffff047224 */ /* 0x001fce00078e000e */
[----:B------:R-:W-:Y:S05]  /*da70*/  WARPSYNC.COLLECTIVE R15, `(.L_x_106) ;  /* 0x000000000f087348 */ /* 0x000fea0003c00000 */
[----:B------:R0:W1:Y:S02]  /*da80*/  SHFL.IDX P6, R14, R13, R12, R11 ;  /* 0x0000000c0d0e7389 */ /* 0x00006400000c000b */
[----:B01----:R-:W-:Y:S01]  /*da90*/  ENDCOLLECTIVE ;  /* 0x000000000000791b */ /* 0x003fe20003800000 */
.L_x_106:
[----:B------:R-:W-:Y:S02]  /*daa0*/  IMAD.MOV.U32 R13, RZ, RZ, R5 ;  /* 0x000000ffff0d7224 */ /* 0x000fe400078e0005 */
[----:B------:R-:W-:Y:S01]  /*dab0*/  IMAD.MOV.U32 R12, RZ, RZ, 0x2 ;  /* 0x00000002ff0c7424 */ /* 0x000fe200078e00ff */
[----:B------:R-:W-:-:S13]  /*dac0*/  @P0 LEA R2, P1, R22, R14, 0x1 ;  /* 0x0000000e16020211 */ /* 0x000fda00078208ff */
[----:B------:R-:W-:Y:S05]  /*dad0*/  WARPSYNC.COLLECTIVE R15, `(.L_x_107) ;  /* 0x000000000f087348 */ /* 0x000fea0003c00000 */
[----:B------:R0:W1:Y:S02]  /*dae0*/  SHFL.IDX P6, R14, R13, R12, R11 ;  /* 0x0000000c0d0e7389 */ /* 0x00006400000c000b */
[----:B01----:R-:W-:Y:S01]  /*daf0*/  ENDCOLLECTIVE ;  /* 0x000000000000791b */ /* 0x003fe20003800000 */
.L_x_107:
[----:B------:R-:W-:-:S05]  /*db00*/  @P0 IADD3.X R3, RZ, R4, RZ, P1, !PT ;  /* 0x00000004ff030210 */ /* 0x000fca0000ffe4ff */
[----:B------:R-:W-:Y:S01]  /*db10*/  @!PT LDS RZ, [RZ] ;  /* 0x00000000fffff984 */ /* 0x000fe20000000800 */
[----:B------:R-:W-:Y:S01]  /*db20*/  @!PT LDS RZ, [RZ] ;  /* 0x00000000fffff984 */ /* 0x000fe20000000800 */
[----:B------:R-:W-:Y:S01]  /*db30*/  @!PT LDS RZ, [RZ] ;  /* 0x00000000fffff984 */ /* 0x000fe20000000800 */
[----:B------:R0:W-:Y:S01]  /*db40*/  @P0 LDGSTS.E.BYPASS.LTC128B.128 [R9+0x22c00], desc[UR36][R2.64], !P2 ;  /* 0x22c0000002090fae */ /* 0x0001e2000d101d64 */
[----:B------:R-:W-:Y:S01]  /*db50*/  ISETP.GE.AND P0, PT, R18, 0x21, PT ;  /* 0x000000211200780c */ /* 0x000fe20003f06270 */
[----:B------:R-:W-:-:S12]  /*db60*/  IMAD.MOV.U32 R13, RZ, RZ, R0 ;  /* 0x000000ffff0d7224 */ /* 0x000fd800078e0000 */
[----:B------:R-:W-:Y:S02]  /*db70*/  @P0 LEA R7, R30, UR43, 0x1 ;  /* 0x0000002b1e070c11 */ /* 0x000fe4000f8e08ff */
[----:B0-----:R-:W-:-:S07]  /*db80*/  MOV R4, R14 ;  /* 0x0000000e00047202 */ /* 0x001fce0000000f00 */
[----:B------:R-:W-:Y:S05]  /*db90*/  WARPSYNC.COLLECTIVE R15, `(.L_x_108) ;  /* 0x000000000f087348 */ /* 0x000fea0003c00000 */
[----:B------:R0:W1:Y:S02]  /*dba0*/  SHFL.IDX P6, R14, R13, R12, R11 ;  /* 0x0000000c0d0e7389 */ /* 0x00006400000c000b */
[----:B01----:R-:W-:Y:S01]  /*dbb0*/  ENDCOLLECTIVE ;  /* 0x000000000000791b */ /* 0x003fe20003800000 */
.L_x_108:
[----:B------:R-:W-:Y:S01]  /*dbc0*/  MOV R13, R5 ;  /* 0x00000005000d7202 */ /* 0x000fe20000000f00 */
[----:B------:R-:W-:Y:S01]  /*dbd0*/  IMAD.MOV.U32 R12, RZ, RZ, 0x3 ;  /* 0x00000003ff0c7424 */ /* 0x000fe200078e00ff */
[----:B------:R-:W-:-:S13]  /*dbe0*/  @P0 LEA R2, P1, R22, R14, 0x1 ;  /* 0x0000000e16020211 */ /* 0x000fda00078208ff */
[----:B------:R-:W-:Y:S05]  /*dbf0*/  WARPSYNC.COLLECTIVE R15, `(.L_x_109) ;  /* 0x000000000f087348 */ /* 0x000fea0003c00000 */
[----:B------:R0:W1:Y:S02]  /*dc00*/  SHFL.IDX P6, R14, R13, R12, R11 ;  /* 0x0000000c0d0e7389 */ /* 0x00006400000c000b */
[----:B01----:R-:W-:Y:S01]  /*dc10*/  ENDCOLLECTIVE ;  /* 0x000000000000791b */ /* 0x003fe20003800000 */
.L_x_109:
[----:B------:R-:W-:-:S05]  /*dc20*/  @P0 IMAD.X R3, RZ, RZ, R4, P1 ;  /* 0x000000ffff030224 */ /* 0x000fca00008e0604 */
[----:B------:R-:W-:Y:S01]  /*dc30*/  @!PT LDS RZ, [RZ] ;  /* 0x00000000fffff984 */ /* 0x000fe20000000800 */
[----:B------:R-:W-:Y:S01]  /*dc40*/  @!PT LDS RZ, [RZ] ;  /* 0x00000000fffff984 */ /* 0x000fe20000000800 */
[----:B------:R-:W-:Y:S01]  /*dc50*/  @!PT LDS RZ, [RZ] ;  /* 0x00000000fffff984 */ /* 0x000fe20000000800 */
[----:B------:R0:W-:Y:S01]  /*dc60*/  @P0 LDGSTS.E.BYPASS.LTC128B.128 [R7+0x23400], desc[UR36][R2.64], !P2 ;  /* 0x2340000002070fae */ /* 0x0001e2000d101d64 */
[----:B------:R-:W-:Y:S01]  /*dc70*/  MOV R13, R0 ;  /* 0x00000000000d7202 */ /* 0x000fe20000000f00 */
[----:B------:R-:W-:-:S07]  /*dc80*/  IMAD.MOV.U32 R4, RZ, RZ, R14 ;  /* 0x000000ffff047224 */ /* 0x000fce00078e000e */
[----:B0-----:R-:W-:Y:S05]  /*dc90*/  WARPSYNC.COLLECTIVE R15, `(.L_x_110) ;  /* 0x000000000f087348 */ /* 0x001fea0003c00000 */
[----:B------:R1:W2:Y:S02]  /*dca0*/  SHFL.IDX P6, R14, R13, R12, R11 ;  /* 0x0000000c0d0e7389 */ /* 0x0002a400000c000b */
[----:B012---:R-:W-:Y:S01]  /*dcb0*/  ENDCOLLECTIVE ;  /* 0x000000000000791b */ /* 0x007fe20003800000 */
.L_x_110:
[----:B------:R-:W-:Y:S05]  /*dcc0*/  BRA `(.L_x_111) ;  /* 0xffffffd400247947 */ /* 0x000fea000383ffff */
.L_x_64:
[----:B------:R-:W-:Y:S01]  /*dcd0*/  IMAD.MOV.U32 R13, RZ, RZ, R5 ;  /* 0x000000ffff0d7224 */ /* 0x000fe200078e0005 */
[----:B------:R-:W-:Y:S01]  /*dce0*/  MOV R11, 0x181f ;  /* 0x0000181f000b7802 */ /* 0x000fe20000000f00 */
[----:B------:R-:W-:Y:S02]  /*dcf0*/  IMAD.MOV.U32 R12, RZ, RZ, RZ ;  /* 0x000000ffff0c7224 */ /* 0x000fe400078e00ff */
[----:B------:R-:W-:Y:S02]  /*dd00*/  IMAD.MOV.U32 R15, RZ, RZ, -0x1 ;  /* 0xffffffffff0f7424 */ /* 0x000fe400078e00ff */
[----:B------:R-:W-:-:S07]  /*dd10*/  IMAD R35, R35, 0x40, R36 ;  /* 0x0000004023237824 */ /* 0x000fce00078e0224 */
[----:B------:R-:W-:Y:S05]  /*dd20*/  WARPSYNC.COLLECTIVE R15, `(.L_x_112) ;  /* 0x000000000f087348 */ /* 0x000fea0003c00000 */
[----:B------:R0:W1:Y:S02]  /*dd30*/  SHFL.IDX P6, R14, R13, R12, R11 ;  /* 0x0000000c0d0e7389 */ /* 0x00006400000c000b */
[----:B01----:R-:W-:Y:S01]  /*dd40*/  ENDCOLLECTIVE ;  /* 0x000000000000791b */ /* 0x003fe20003800000 */
.L_x_112:
[----:B------:R-:W-:Y:S01]  /*dd50*/  VIADD R9, R35, 0x10 ;  /* 0x0000001023097836 */ /* 0x000fe20000000000 */
[----:B------:R-:W-:Y:S01]  /*dd60*/  MOV R13, R4 ;  /* 0x00000004000d7202 */ /* 0x000fe20000000f00 */
[----:B------:R-:W-:-:S07]  /*dd70*/  IMAD.MOV.U32 R2, RZ, RZ, R14 ;  /* 0x000000ffff027224 */ /* 0x000fce00078e000e */
[----:B------:R-:W-:Y:S05]  /*dd80*/  WARPSYNC.COLLECTIVE R15, `(.L_x_113) ;  /* 0x000000000f087348 */ /* 0x000fea0003c00000 */
[----:B------:R0:W1:Y:S02]  /*dd90*/  SHFL.IDX P6, R14, R13, R12, R11 ;  /* 0x0000000c0d0e7389 */ /* 0x00006400000c000b */
[----:B01----:R-:W-:Y:S01]  /*dda0*/  ENDCOLLECTIVE ;  /* 0x000000000000791b */ /* 0x003fe20003800000 */
.L_x_113:
[----:B------:R-:W-:Y:S02]  /*ddb0*/  ULDC UR4, c[0x0][0x288] ;  /* 0x0000a20000047ab9 */ /* 0x000fe40000000800 */
[----:B------:R-:W-:-:S05]  /*ddc0*/  IMAD R0, R0, UR4, RZ ;  /* 0x0000000400007c24 */ /* 0x000fca000f8e02ff */
[----:B------:R-:W-:Y:S01]  /*ddd0*/  ISETP.GE.AND P0, PT, R35, R0, PT ;  /* 0x000000002300720c */ /* 0x000fe20003f06270 */
[----:B------:R-:W-:Y:S01]  /*dde0*/  IMAD.MOV.U32 R13, RZ, RZ, R5 ;  /* 0x000000ffff0d7224 */ /* 0x000fe200078e0005 */
[----:B------:R-:W-:-:S11]  /*ddf0*/  MOV R12, 0x1 ;  /* 0x00000001000c7802 */ /* 0x000fd60000000f00 */
[----:B------:R-:W-:Y:S02]  /*de00*/  @!P0 LEA R7, R30, UR43, 0x1 ;  /* 0x0000002b1e078c11 */ /* 0x000fe4000f8e08ff */
[----:B------:R-:W-:-:S05]  /*de10*/  @!P0 LEA R14, P2, R22, R14, 0x1 ;  /* 0x0000000e160e8211 */ /* 0x000fca00078408ff */
[----:B------:R-:W-:Y:S01]  /*de20*/  @!P0 IMAD.X R3, RZ, RZ, R2, P2 ;  /* 0x000000ffff038224 */ /* 0x000fe200010e0602 */
[----:B------:R-:W-:-:S07]  /*de30*/  @!P0 MOV R2, R14 ;  /* 0x0000000e00028202 */ /* 0x000fce0000000f00 */
[----:B------:R-:W-:Y:S05]  /*de40*/  WARPSYNC.COLLECTIVE R15, `(.L_x_114) ;  /* 0x000000000f087348 */ /* 0x000fea0003c00000 */
[----:B------:R0:W1:Y:S02]  /*de50*/  SHFL.IDX P6, R14, R13, R12, R11 ;  /* 0x0000000c0d0e7389 */ /* 0x00006400000c000b */
[----:B01----:R-:W-:Y:S01]  /*de60*/  ENDCOLLECTIVE ;  /* 0x000000000000791b */ /* 0x003fe20003800000 */
.L_x_114:
[----:B------:R-:W-:Y:S01]  /*de70*/  @!PT LDS RZ, [RZ] ;  /* 0x00000000fffff984 */ /* 0x000fe20000000800 */
[----:B------:R-:W-:Y:S01]  /*de80*/  @!PT LDS RZ, [RZ] ;  /* 0x00000000fffff984 */ /* 0x000fe20000000800 */
[----:B------:R-:W-:Y:S01]  /*de90*/  @!PT LDS RZ, [RZ] ;  /* 0x00000000fffff984 */ /* 0x000fe20000000800 */
[----:B------:R0:W-:Y:S01]  /*dea0*/  @!P0 LDGSTS.E.BYPASS.LTC128B.128 [R7+0x20400], desc[UR36][R2.64], !P1 ;  /* 0x2040000002078fae */ /* 0x0001e2000c901d64 */
[----:B------:R-:W-:Y:S01]  /*deb0*/  ISETP.GE.AND P0, PT, R9, R0, PT ;  /* 0x000000000900720c */ /* 0x000fe20003f06270 */
[----:B------:R-:W-:Y:S02]  /*dec0*/  IMAD.MOV.U32 R13, RZ, RZ, R4 ;  /* 0x000000ffff0d7224 */ /* 0x000fe400078e0004 */
[----:B0-----:R-:W-:-:S10]  /*ded0*/  VIADD R7, R35, 0x20 ;  /* 0x0000002023077836 */ /* 0x001fd40000000000 */
[----:B------:R-:W-:Y:S01]  /*dee0*/  @!P0 LEA R9, R30, UR43, 0x1 ;  /* 0x0000002b1e098c11 */ /* 0x000fe2000f8e08ff */
[----:B------:R-:W-:-:S07]  /*def0*/  IMAD.MOV.U32 R6, RZ, RZ, R14 ;  /* 0x000000ffff067224 */ /* 0x000fce00078e000e */
[----:B------:R-:W-:Y:S05]  /*df00*/  WARPSYNC.COLLECTIVE R15, `(.L_x_115) ;  /* 0x000000000f087348 */ /* 0x000fea0003c00000 */
[----:B------:R0:W1:Y:S02]  /*df10*/  SHFL.IDX P6, R14, R13, R12, R11 ;  /* 0x0000000c0d0e7389 */ /* 0x00006400000c000b */
[----:B01----:R-:W-:Y:S01]  /*df20*/  ENDCOLLECTIVE ;  /* 0x000000000000791b */ /* 0x003fe20003800000 */
.L_x_115:
[----:B------:R-:W-:Y:S01]  /*df30*/  IMAD.MOV.U32 R13, RZ, RZ, R5 ;  /* 0x000000ffff0d7224 */ /* 0x000fe200078e0005 */
[----:B------:R-:W-:Y:S02]  /*df40*/  MOV R12, 0x2 ;  /* 0x00000002000c7802 */ /* 0x000fe40000000f00 */
[----:B------:R-:W-:-:S13]  /*df50*/  @!P0 LEA R2, P2, R22, R14, 0x1 ;  /* 0x0000000e16028211 */ /* 0x000fda00078408ff */
[----:B------:R-:W-:Y:S05]  /*df60*/  WARPSYNC.COLLECTIVE R15, `(.L_x_116) ;  /* 0x000000000f087348 */ /* 0x000fea0003c00000 */
[----:B------:R0:W1:Y:S02]  /*df70*/  SHFL.IDX P6, R14, R13, R12, R11 ;  /* 0x0000000c0d0e7389 */ /* 0x00006400000c000b */
[----:B01----:R-:W-:Y:S01]  /*df80*/  ENDCOLLECTIVE ;  /* 0x000000000000791b */ /* 0x003fe20003800000 */
.L_x_116:
[----:B------:R-:W-:-:S05]  /*df90*/  @!P0 IADD3.X R3, RZ, R6, RZ, P2, !PT ;  /* 0x00000006ff038210 */ /* 0x000fca00017fe4ff */
[----:B------:R-:W-:Y:S01]  /*dfa0*/  @!PT LDS RZ, [RZ] ;  /* 0x00000000fffff984 */ /* 0x000fe20000000800 */
[----:B------:R-:W-:Y:S01]  /*dfb0*/  @!PT LDS RZ, [RZ] ;  /* 0x00000000fffff984 */ /* 0x000fe20000000800 */
[----:B------:R-:W-:Y:S01]  /*dfc0*/  @!PT LDS RZ, [RZ] ;  /* 0x00000000fffff984 */ /* 0x000fe20000000800 */
[----:B------:R0:W-:Y:S01]  /*dfd0*/  @!P0 LDGSTS.E.BYPASS.LTC128B.128 [R9+0x20c00], desc[UR36][R2.64], !P1 ;  /* 0x20c0000002098fae */ /* 0x0001e2000c901d64 */
[----:B------:R-:W-:Y:S01]  /*dfe0*/  ISETP.GE.AND P0, PT, R7, R0, PT ;  /* 0x000000000700720c */ /* 0x000fe20003f06270 */
[----:B------:R-:W-:-:S12]  /*dff0*/  IMAD.MOV.U32 R13, RZ, RZ, R4 ;  /* 0x000000ffff0d7224 */ /* 0x000fd800078e0004 */
[----:B------:R-:W-:Y:S01]  /*e000*/  @!P0 LEA R7, R30, UR43, 0x1 ;  /* 0x0000002b1e078c11 */ /* 0x000fe2000f8e08ff */
[----:B0-----:R-:W-:-:S07]  /*e010*/  IMAD.MOV.U32 R6, RZ, RZ, R14 ;  /* 0x000000ffff067224 */ /* 0x001fce00078e000e */
[----:B------:R-:W-:Y:S05]  /*e020*/  WARPSYNC.COLLECTIVE R15, `(.L_x_117) ;  /* 0x000000000f087348 */ /* 0x000fea0003c00000 */
[----:B------:R0:W1:Y:S02]  /*e030*/  SHFL.IDX P6, R14, R13, R12, R11 ;  /* 0x0000000c0d0e7389 */ /* 0x00006400000c000b */
[----:B01----:R-:W-:Y:S01]  /*e040*/  ENDCOLLECTIVE ;  /* 0x000000000000791b */ /* 0x003fe20003800000 */
.L_x_117:
[----:B------:R-:W-:Y:S02]  /*e050*/  IMAD.MOV.U32 R13, RZ, RZ, R5 ;  /* 0x000000ffff0d7224 */ /* 0x000fe400078e0005 */
[----:B------:R-:W-:Y:S01]  /*e060*/  IMAD.MOV.U32 R12, RZ, RZ, 0x3 ;  /* 0x00000003ff0c7424 */ /* 0x000fe200078e00ff */
[----:B------:R-:W-:-:S13]  /*e070*/  @!P0 LEA R2, P2, R22, R14, 0x1 ;  /* 0x0000000e16028211 */ /* 0x000fda00078408ff */
[----:B------:R-:W-:Y:S05]  /*e080*/  WARPSYNC.COLLECTIVE R15, `(.L_x_118) ;  /* 0x000000000f087348 */ /* 0x000fea0003c00000 */
[----:B------:R0:W1:Y:S02]  /*e090*/  SHFL.IDX P6, R14, R13, R12, R11 ;  /* 0x0000000c0d0e7389 */ /* 0x00006400000c000b */
[----:B01----:R-:W-:Y:S01]  /*e0a0*/  ENDCOLLECTIVE ;  /* 0x000000000000791b */ /* 0x003fe20003800000 */
.L_x_118:
[----:B------:R-:W-:-:S05]  /*e0b0*/  @!P0 IADD3.X R3, RZ, R6, RZ, P2, !PT ;  /* 0x00000006ff038210 */ /* 0x000fca00017fe4ff */
[----:B------:R-:W-:Y:S01]  /*e0c0*/  @!PT LDS RZ, [RZ] ;  /* 0x00000000fffff984 */ /* 0x000fe20000000800 */
[----:B------:R-:W-:Y:S01]  /*e0d0*/  @!PT LDS RZ, [RZ] ;  /* 0x00000000fffff984 */ /* 0x000fe20000000800 */
[----:B------:R-:W-:Y:S01]  /*e0e0*/  @!PT LDS RZ, [RZ] ;  /* 0x00000000fffff984 */ /* 0x000fe20000000800 */
[----:B------:R0:W-:Y:S01]  /*e0f0*/  @!P0 LDGSTS.E.BYPASS.LTC128B.128 [R7+0x21400], desc[UR36][R2.64], !P1 ;  /* 0x2140000002078fae */ /* 0x0001e2000c901d64 */
[----:B------:R-:W-:Y:S01]  /*e100*/  IMAD.MOV.U32 R13, RZ, RZ, R4 ;  /* 0x000000ffff0d7224 */ /* 0x000fe200078e0004 */
[----:B------:R-:W-:-:S07]  /*e110*/  MOV R6, R14 ;  /* 0x0000000e00067202 */ /* 0x000fce0000000f00 */
[----:B0-----:R-:W-:Y:S05]  /*e120*/  WARPSYNC.COLLECTIVE R15, `(.L_x_119) ;  /* 0x000000000f087348 */ /* 0x001fea0003c00000 */
[----:B------:R1:W2:Y:S02]  /*e130*/  SHFL.IDX P6, R14, R13, R12, R11 ;  /* 0x0000000c0d0e7389 */ /* 0x0002a400000c000b */
[----:B012---:R-:W-:Y:S01]  /*e140*/  ENDCOLLECTIVE ;  /* 0x000000000000791b */ /* 0x007fe20003800000 */
.L_x_119:
[----:B------:R-:W-:Y:S05]  /*e150*/  BRA `(.L_x_120) ;  /* 0xffffffd400c47947 */ /* 0x000fea000383ffff */
.L_x_65:
[----:B0-----:R-:W-:-:S04]  /*e160*/  IMAD.U32 R3, RZ, RZ, UR43 ;  /* 0x0000002bff037e24 */ /* 0x001fc8000f8e00ff */
[----:B------:R0:W1:Y:S03]  /*e170*/  SYNCS.PHASECHK.TRANS64.TRYWAIT P0, [R3+URZ+0x28c20], R0 ;  /* 0x028c2000030075a7 */ /* 0x000066000800017f */
[----:B-1----:R-:W-:Y:S05]  /*e180*/  @!P0 NANOSLEEP.SYNCS 0x989680 ;  /* 0x009896800000895d */ /* 0x002fea0003900000 */
[----:B------:R-:W1:Y:S02]  /*e190*/  @!P0 SYNCS.PHASECHK.TRANS64 P0, [R3+URZ+0x28c20], R0 ;  /* 0x028c2000030085a7 */ /* 0x000e64000800007f */
[----:B-1----:R-:W-:Y:S05]  /*e1a0*/  @!P0 BRA `(.L_x_65) ;  /* 0xfffffffc00ec8947 */ /* 0x002fea000383ffff */
[----:B------:R-:W-:Y:S05]  /*e1b0*/  BRA `(.L_x_121) ;  /* 0xffffffd400f47947 */ /* 0x000fea000383ffff */
.L_x_67:
[----:B0-----:R-:W-:-:S04]  /*e1c0*/  MOV R3, UR43 ;  /* 0x0000002b00037c02 */ /* 0x001fc80008000f00 */
[----:B------:R0:W1:Y:S03]  /*e1d0*/  SYNCS.PHASECHK.TRANS64.TRYWAIT P0, [R3+URZ+0x28c60], R0 ;  /* 0x028c6000030075a7 */ /* 0x000066000800017f */
[----:B-1----:R-:W-:Y:S05]  /*e1e0*/  @!P0 NANOSLEEP.SYNCS 0x989680 ;  /* 0x009896800000895d */ /* 0x002fea0003900000 */
[----:B------:R-:W1:Y:S02]  /*e1f0*/  @!P0 SYNCS.PHASECHK.TRANS64 P0, [R3+URZ+0x28c60], R0 ;  /* 0x028c6000030085a7 */ /* 0x000e64000800007f */
[----:B-1----:R-:W-:Y:S05]  /*e200*/  @!P0 BRA `(.L_x_67) ;  /* 0xfffffffc00ec8947 */ /* 0x002fea000383ffff */
[----:B------:R-:W-:Y:S05]  /*e210*/  BRA `(.L_x_122) ;  /* 0xffffffd400f07947 */ /* 0x000fea000383ffff */
.L_x_68:
[----:B------:R-:W-:Y:S01]  /*e220*/  BSSY B0, `(.L_x_123) ;  /* 0x0000008000007945 */ /* 0x000fe20003800000 */
[----:B------:R-:W-:Y:S01]  /*e230*/  IMAD.MOV.U32 R13, RZ, RZ, R6 ;  /* 0x000000ffff0d7224 */ /* 0x000fe200078e0006 */
[----:B------:R-:W-:Y:S01]  /*e240*/  MOV R11, 0x181f ;  /* 0x0000181f000b7802 */ /* 0x000fe20000000f00 */
[----:B------:R-:W-:Y:S02]  /*e250*/  IMAD.MOV.U32 R12, RZ, RZ, RZ ;  /* 0x000000ffff0c7224 */ /* 0x000fe400078e00ff */
[----:B------:R-:W-:-:S07]  /*e260*/  IMAD.MOV.U32 R15, RZ, RZ, -0x1 ;  /* 0xffffffffff0f7424 */ /* 0x000fce00078e00ff */
[----:B------:R-:W-:Y:S05]  /*e270*/  WARPSYNC.COLLECTIVE R15, `(.L_x_124) ;  /* 0x000000000f087348 */ /* 0x000fea0003c00000 */
[----:B------:R0:W1:Y:S02]  /*e280*/  SHFL.IDX P6, R14, R13, R12, R11 ;  /* 0x0000000c0d0e7389 */ /* 0x00006400000c000b */
[----:B01----:R-:W-:Y:S01]  /*e290*/  ENDCOLLECTIVE ;  /* 0x000000000000791b */ /* 0x003fe20003800000 */
.L_x_124:
[----:B------:R-:W-:Y:S05]  /*e2a0*/  BSYNC B0 ;  /* 0x0000000000007941 */ /* 0x000fea0003800000 */
.L_x_123:
[----:B------:R-:W-:Y:S01]  /*e2b0*/  MOV R13, R0 ;  /* 0x00000000000d7202 */ /* 0x000fe20000000f00 */
[----:B------:R-:W-:Y:S01]  /*e2c0*/  IMAD.MOV.U32 R12, RZ, RZ, RZ ;  /* 0x000000ffff0c7224 */ /* 0x000fe200078e00ff */
[----:B------:R-:W-:Y:S01]  /*e2d0*/  MOV R15, 0xffffffff ;  /* 0xffffffff000f7802 */ /* 0x000fe20000000f00 */
[----:B------:R-:W-:Y:S01]  /*e2e0*/  IMAD.MOV.U32 R11, RZ, RZ, 0x181f ;  /* 0x0000181fff0b7424 */ /* 0x000fe200078e00ff */
[----:B------:R-:W-:Y:S01]  /*e2f0*/  LOP3.LUT R4, R17, 0x1, RZ, 0xc0, !PT ;  /* 0x0000000111047812 */ /* 0x000fe200078ec0ff */
[----:B------:R-:W-:Y:S01]  /*e300*/  IMAD.MOV.U32 R3, RZ, RZ, R14 ;  /* 0x000000ffff037224 */ /* 0x000fe200078e000e */
[----:B------:R-:W-:Y:S01]  /*e310*/  LEA R7, R30, UR43, 0x1 ;  /* 0x0000002b1e077c11 */ /* 0x000fe2000f8e08ff */
[----:B------:R-:W-:-:S07]  /*e320*/  IMAD.SHL.U32 R8, R22, 0x2, RZ ;  /* 0x0000000216087824 */ /* 0x000fce00078e00ff */
[----:B------:R-:W-:Y:S05]  /*e330*/  WARPSYNC.COLLECTIVE R15, `(.L_x_125) ;  /* 0x000000000f087348 */ /* 0x000fea0003c00000 */
[----:B------:R0:W1:Y:S02]  /*e340*/  SHFL.IDX P6, R14, R13, R12, R11 ;  /* 0x0000000c0d0e7389 */ /* 0x00006400000c000b */
[----:B01----:R-:W-:Y:S01]  /*e350*/  ENDCOLLECTIVE ;  /* 0x000000000000791b */ /* 0x003fe20003800000 */
.L_x_125:
[----:B------:R-:W-:Y:S02]  /*e360*/  ISETP.NE.U32.AND P1, PT, R4, 0x1, PT ;  /* 0x000000010400780c */ /* 0x000fe40003f25070 */
[C---:B------:R-:W-:Y:S02]  /*e370*/  LOP3.LUT P5, RZ, R17.reuse, 0x2, RZ, 0xc0, !PT ;  /* 0x0000000211ff7812 */ /* 0x040fe400078ac0ff */
[C---:B------:R-:W-:Y:S02]  /*e380*/  LOP3.LUT P4, RZ, R17.reuse, 0x4, RZ, 0xc0, !PT ;  /* 0x0000000411ff7812 */ /* 0x040fe4000788c0ff */
[C---:B------:R-:W-:Y:S02]  /*e390*/  LOP3.LUT P3, RZ, R17.reuse, 0x8, RZ, 0xc0, !PT ;  /* 0x0000000811ff7812 */ /* 0x040fe4000786c0ff */
[----:B------:R-:W-:Y:S02]  /*e3a0*/  LOP3.LUT P2, RZ, R17, 0x10, RZ, 0xc0, !PT ;  /* 0x0000001011ff7812 */ /* 0x000fe4000784c0ff */
[----:B------:R-:W-:-:S02]  /*e3b0*/  LOP3.LUT R16, R16, 0xfffffeff, RZ, 0xc0, !PT ;  /* 0xfffffeff10107812 */ /* 0x000fc400078ec0ff */
[----:B------:R-:W-:Y:S01]  /*e3c0*/  PRMT R4, R17, 0x8880, RZ ;  /* 0x0000888011047816 */ /* 0x000fe200000000ff */
[----:B------:R-:W-:Y:S01]  /*e3d0*/  IMAD.MOV.U32 R12, RZ, RZ, 0x1 ;  /* 0x00000001ff0c7424 */ /* 0x000fe200078e00ff */
[----:B------:R-:W-:Y:S02]  /*e3e0*/  @P1 LOP3.LUT R16, R16, 0x100, RZ, 0xfc, !PT ;  /* 0x0000010010101812 */ /* 0x000fe400078efcff */
[----:B------:R-:W-:Y:S02]  /*e3f0*/  MOV R13, R6 ;  /* 0x00000006000d7202 */ /* 0x000fe40000000f00 */
[----:B------:R-:W-:Y:S02]  /*e400*/  LOP3.LUT R16, R16, 0xfffffdff, RZ, 0xc0, !PT ;  /* 0xfffffdff10107812 */ /* 0x000fe400078ec0ff */
[----:B------:R-:W-:-:S05]  /*e410*/  IADD3 R2, P0, R14, R8, RZ ;  /* 0x000000080e027210 */ /* 0x000fca0007f1e0ff */
[----:B------:R-:W-:Y:S01]  /*e420*/  IMAD.X R3, RZ, RZ, R3, P0 ;  /* 0x000000ffff037224 */ /* 0x000fe200000e0603 */
[----:B------:R-:W-:Y:S02]  /*e430*/  ISETP.LT.OR P0, PT, R18, 0x1, P1 ;  /* 0x000000011200780c */ /* 0x000fe40000f01670 */
[----:B------:R-:W-:-:S11]  /*e440*/  LOP3.LUT P1, RZ, R17, 0x20, RZ, 0xc0, !PT ;  /* 0x0000002011ff7812 */ /* 0x000fd6000782c0ff */
[----:B------:R-:W-:Y:S01]  /*e450*/  @!PT LDS RZ, [RZ] ;  /* 0x00000000fffff984 */ /* 0x000fe20000000800 */
[----:B------:R-:W-:Y:S01]  /*e460*/  @!PT LDS RZ, [RZ] ;  /* 0x00000000fffff984 */ /* 0x000fe20000000800 */
[----:B------:R-:W-:Y:S01]  /*e470*/  @!PT LDS RZ, [RZ] ;  /* 0x00000000fffff984 */ /* 0x000fe20000000800 */
        /* <DEDUP_REMOVED lines=12> */
[----:B------:R-:W-:-:S13]  /*e540*/  ISETP.LT.OR P6, PT, R18, 0x1, !P0 ;  /* 0x000000011200780c */ /* 0x000fda00047c1670 */
[----:B------:R0:W-:Y:S01]  /*e550*/  LDGSTS.E.BYPASS.LTC128B.128 [R7+0xc400], desc[UR36][R2.64+0x300], !P6 ;  /* 0x0c40030002077fae */ /* 0x0001e2000f101d64 */
[----:B------:R-:W-:Y:S01]  /*e560*/  ISETP.GT.AND P6, PT, R4, -0x1, PT ;  /* 0xffffffff0400780c */ /* 0x000fe20003fc4270 */
[----:B------:R-:W-:-:S12]  /*e570*/  IMAD.MOV.U32 R4, RZ, RZ, RZ ;  /* 0x000000ffff047224 */ /* 0x000fd800078e00ff */
[----:B------:R-:W-:Y:S02]  /*e580*/  @P6 LOP3.LUT R16, R16, 0x200, RZ, 0xfc, !PT ;  /* 0x0000020010106812 */ /* 0x000fe400078efcff */
[----:B------:R-:W-:-:S13]  /*e590*/  ISETP.LT.OR P6, PT, R18, 0x1, P6 ;  /* 0x000000011200780c */ /* 0x000fda00037c1670 */
[----:B------:R0:W-:Y:S02]  /*e5a0*/  LDGSTS.E.BYPASS.LTC128B.128 [R7+0xe400], desc[UR36][R2.64+0x380], !P6 ;  /* 0x0e40038002077fae */ /* 0x0001e4000f101d64 */
[----:B0-----:R-:W-:Y:S05]  /*e5b0*/  WARPSYNC.COLLECTIVE R15, `(.L_x_126) ;  /* 0x000000000f087348 */ /* 0x001fea0003c00000 */
[----:B------:R1:W2:Y:S02]  /*e5c0*/  SHFL.IDX P6, R14, R13, R12, R11 ;  /* 0x0000000c0d0e7389 */ /* 0x0002a400000c000b */
[----:B012---:R-:W-:Y:S01]  /*e5d0*/  ENDCOLLECTIVE ;  /* 0x000000000000791b */ /* 0x007fe20003800000 */
.L_x_126:
[----:B------:R-:W-:Y:S01]  /*e5e0*/  MOV R13, R0 ;  /* 0x00000000000d7202 */ /* 0x000fe20000000f00 */
[----:B------:R-:W-:-:S07]  /*e5f0*/  IMAD.MOV.U32 R5, RZ, RZ, R14 ;  /* 0x000000ffff057224 */ /* 0x000fce00078e000e */
[----:B------:R-:W-:Y:S05]  /*e600*/  WARPSYNC.COLLECTIVE R15, `(.L_x_127) ;  /* 0x000000000f087348 */ /* 0x000fea0003c00000 */
[----:B------:R0:W1:Y:S02]  /*e610*/  SHFL.IDX P6, R14, R13, R12, R11 ;  /* 0x0000000c0d0e7389 */ /* 0x00006400000c000b */
[----:B01----:R-:W-:Y:S01]  /*e620*/  ENDCOLLECTIVE ;  /* 0x000000000000791b */ /* 0x003fe20003800000 */
.L_x_127:
[----:B------:R-:W-:Y:S01]  /*e630*/  IMAD.MOV.U32 R13, RZ, RZ, R6 ;  /* 0x000000ffff0d7224 */ /* 0x000fe200078e0006 */
[----:B------:R-:W-:Y:S02]  /*e640*/  MOV R12, 0x2 ;  /* 0x00000002000c7802 */ /* 0x000fe40000000f00 */
[----:B------:R-:W-:-:S05]  /*e650*/  IADD3 R2, P6, R14, R8, RZ ;  /* 0x000000080e027210 */ /* 0x000fca0007fde0ff */
[----:B------:R-:W-:Y:S01]  /*e660*/  IMAD.X R3, RZ, RZ, R5, P6 ;  /* 0x000000ffff037224 */ /* 0x000fe200030e0605 */
[----:B------:R-:W-:-:S04]  /*e670*/  LOP3.LUT P6, RZ, R16, 0x100, RZ, 0xc0, !PT ;  /* 0x0000010010ff7812 */ /* 0x000fc800078cc0ff */
[----:B------:R-:W-:-:S13]  /*e680*/  ISETP.LT.OR P6, PT, R18, 0x11, P6 ;  /* 0x000000111200780c */ /* 0x000fda00037c1670 */
        /* <DEDUP_REMOVED lines=18> */
[----:B------:R0:W-:Y:S02]  /*e7b0*/  LDGSTS.E.BYPASS.LTC128B.128 [R7+0xec00], desc[UR36][R2.64+0x380], !P6 ;  /* 0x0ec0038002077fae */ /* 0x0001e4000f101d64 */
[----:B0-----:R-:W-:Y:S05]  /*e7c0*/  WARPSYNC.COLLECTIVE R15, `(.L_x_128) ;  /* 0x000000000f087348 */ /* 0x001fea0003c00000 */
[----:B------:R1:W2:Y:S02]  /*e7d0*/  SHFL.IDX P6, R14, R13, R12, R11 ;  /* 0x0000000c0d0e7389 */ /* 0x0002a400000c000b */
[----:B012---:R-:W-:Y:S01]  /*e7e0*/  ENDCOLLECTIVE ;  /* 0x000000000000791b */ /* 0x007fe20003800000 */
.L_x_128:
[----:B------:R-:W-:Y:S02]  /*e7f0*/  IMAD.MOV.U32 R13, RZ, RZ, R0 ;  /* 0x000000ffff0d7224 */ /* 0x000fe400078e0000 */
[----:B------:R-:W-:-:S07]  /*e800*/  IMAD.MOV.U32 R9, RZ, RZ, R14 ;  /* 0x000000ffff097224 */ /* 0x000fce00078e000e */
[----:B------:R-:W-:Y:S05]  /*e810*/  WARPSYNC.COLLECTIVE R15, `(.L_x_129) ;  /* 0x000000000f087348 */ /* 0x000fea0003c00000 */
[----:B------:R0:W1:Y:S02]  /*e820*/  SHFL.IDX P6, R14, R13, R12, R11 ;  /* 0x0000000c0d0e7389 */ /* 0x00006400000c000b */
[----:B01----:R-:W-:Y:S01]  /*e830*/  ENDCOLLECTIVE ;  /* 0x000000000000791b */ /* 0x003fe20003800000 */
.L_x_129:
[----:B------:R-:W-:Y:S02]  /*e840*/  IMAD.MOV.U32 R13, RZ, RZ, R6 ;  /* 0x000000ffff0d7224 */ /* 0x000fe400078e0006 */
[----:B------:R-:W-:Y:S01]  /*e850*/  IMAD.MOV.U32 R12, RZ, RZ, 0x3 ;  /* 0x00000003ff0c7424 */ /* 0x000fe200078e00ff */
[----:B------:R-:W-:-:S04]  /*e860*/  IADD3 R2, P6, R14, R8, RZ ;  /* 0x000000080e027210 */ /* 0x000fc80007fde0ff */
[----:B------:R-:W-:Y:S02]  /*e870*/  IADD3.X R3, RZ, R9, RZ, P6, !PT ;  /* 0x00000009ff037210 */ /* 0x000fe400037fe4ff */
        /* <DEDUP_REMOVED lines=24> */
.L_x_130:
[----:B------:R-:W-:Y:S01]  /*ea00*/  IMAD.MOV.U32 R13, RZ, RZ, R0 ;  /* 0x000000ffff0d7224 */ /* 0x000fe200078e0000 */
[----:B------:R-:W-:-:S07]  /*ea10*/  MOV R6, R14 ;  /* 0x0000000e00067202 */ /* 0x000fce0000000f00 */
[----:B------:R-:W-:Y:S05]  /*ea20*/  WARPSYNC.COLLECTIVE R15, `(.L_x_131) ;  /* 0x000000000f087348 */ /* 0x000fea0003c00000 */
[----:B------:R0:W1:Y:S02]  /*ea30*/  SHFL.IDX P6, R14, R13, R12, R11 ;  /* 0x0000000c0d0e7389 */ /* 0x00006400000c000b */
[----:B01----:R-:W-:Y:S01]  /*ea40*/  ENDCOLLECTIVE ;  /* 0x000000000000791b */ /* 0x003fe20003800000 */
.L_x_131:
[----:B------:R-:W-:Y:S05]  /*ea50*/  BRA `(.L_x_132) ;  /* 0xffffffd400847947 */ /* 0x000fea000383ffff */
.L_x_75:
[----:B-1----:R1:W2:Y:S02]  /*ea60*/  SYNCS.PHASECHK.TRANS64.TRYWAIT P0, [R10+URZ+0x28c40], R20 ;  /* 0x028c40140a0075a7 */ /* 0x0022a4000800017f */
[----:B--2---:R-:W-:Y:S05]  /*ea70*/  @!P0 NANOSLEEP.SYNCS 0x989680 ;  /* 0x009896800000895d */ /* 0x004fea0003900000 */
[----:B------:R-:W2:Y:S02]  /*ea80*/  @!P0 SYNCS.PHASECHK.TRANS64 P0, [R10+URZ+0x28c40], R20 ;  /* 0x028c40140a0085a7 */ /* 0x000ea4000800007f */
[----:B--2---:R-:W-:Y:S05]  /*ea90*/  @!P0 BRA `(.L_x_75) ;  /* 0xfffffffc00f08947 */ /* 0x004fea000383ffff */
[----:B------:R-:W-:Y:S05]  /*eaa0*/  BRA `(.L_x_133) ;  /* 0xffffffd800bc7947 */ /* 0x000fea000383ffff */
.L_x_76:
[----:B------:R-:W-:Y:S01]  /*eab0*/  BSSY B1, `(.L_x_134) ;  /* 0x0000008000017945 */ /* 0x000fe20003800000 */
[----:B------:R-:W-:Y:S01]  /*eac0*/  MOV R13, R29 ;  /* 0x0000001d000d7202 */ /* 0x000fe20000000f00 */
[----:B------:R-:W-:Y:S01]  /*ead0*/  IMAD.MOV.U32 R12, RZ, RZ, RZ ;  /* 0x000000ffff0c7224 */ /* 0x000fe200078e00ff */
[----:B------:R-:W-:Y:S01]  /*eae0*/  MOV R15, 0xffffffff ;  /* 0xffffffff000f7802 */ /* 0x000fe20000000f00 */
[----:B------:R-:W-:-:S07]  /*eaf0*/  IMAD.MOV.U32 R11, RZ, RZ, 0x181f ;  /* 0x0000181fff0b7424 */ /* 0x000fce00078e00ff */
[----:B-1----:R-:W-:Y:S05]  /*eb00*/  WARPSYNC.COLLECTIVE R15, `(.L_x_135) ;  /* 0x000000000f087348 */ /* 0x002fea0003c00000 */
[----:B------:R0:W2:Y:S02]  /*eb10*/  SHFL.IDX P6, R14, R13, R12, R11 ;  /* 0x0000000c0d0e7389 */ /* 0x0000a400000c000b */
[----:B012---:R-:W-:Y:S01]  /*eb20*/  ENDCOLLECTIVE ;  /* 0x000000000000791b */ /* 0x007fe20003800000 */
.L_x_135:
[----:B------:R-:W-:Y:S05]  /*eb30*/  BSYNC B1 ;  /* 0x0000000000017941 */ /* 0x000fea0003800000 */
.L_x_134:
[----:B------:R-:W-:Y:S01]  /*eb40*/  IMAD.MOV.U32 R13, RZ, RZ, R26 ;  /* 0x000000ffff0d7224 */ /* 0x000fe200078e001a */
[----:B------:R-:W-:Y:S01]  /*eb50*/  MOV R12, RZ ;  /* 0x000000ff000c7202 */ /* 0x000fe20000000f00 */
[----:B------:R-:W-:Y:S01]  /*eb60*/  IMAD.MOV.U32 R11, RZ, RZ, 0x181f ;  /* 0x0000181fff0b7424 */ /* 0x000fe200078e00ff */
[----:B------:R-:W-:Y:S01]  /*eb70*/  LEA R27, R17, UR43, 0x1 ;  /* 0x0000002b111b7c11 */ /* 0x000fe2000f8e08ff */
[----:B------:R-:W-:Y:S02]  /*eb80*/  IMAD.MOV.U32 R15, RZ, RZ, -0x1 ;  /* 0xffffffffff0f7424 */ /* 0x000fe400078e00ff */
[----:B------:R-:W-:-:S07]  /*eb90*/  IMAD.MOV.U32 R3, RZ, RZ, R14 ;  /* 0x000000ffff037224 */ /* 0x000fce00078e000e */
[----:B------:R-:W-:Y:S05]  /*eba0*/  WARPSYNC.COLLECTIVE R15, `(.L_x_136) ;  /* 0x000000000f087348 */ /* 0x000fea0003c00000 */
[----:B------:R0:W1:Y:S02]  /*ebb0*/  SHFL.IDX P6, R14, R13, R12, R11 ;  /* 0x0000000c0d0e7389 */ /* 0x00006400000c000b */
[----:B01----:R-:W-:Y:S01]  /*ebc0*/  ENDCOLLECTIVE ;  /* 0x000000000000791b */ /* 0x003fe20003800000 */
.L_x_136:
[----:B------:R-:W-:Y:S02]  /*ebd0*/  IMAD.MOV.U32 R13, RZ, RZ, R29 ;  /* 0x000000ffff0d7224 */ /* 0x000fe400078e001d */
[----:B------:R-:W-:Y:S01]  /*ebe0*/  IMAD.MOV.U32 R12, RZ, RZ, 0x1 ;  /* 0x00000001ff0c7424 */ /* 0x000fe200078e00ff */
[----:B------:R-:W-:-:S13]  /*ebf0*/  IADD3 R2, P0, R14, R8, RZ ;  /* 0x000000080e027210 */ /* 0x000fda0007f1e0ff */
[----:B------:R-:W-:Y:S05]  /*ec00*/  WARPSYNC.COLLECTIVE R15, `(.L_x_137) ;  /* 0x000000000f087348 */ /* 0x000fea0003c00000 */
[----:B------:R0:W1:Y:S02]  /*ec10*/  SHFL.IDX P6, R14, R13, R12, R11 ;  /* 0x0000000c0d0e7389 */ /* 0x00006400000c000b */
[----:B01----:R-:W-:Y:S01]  /*ec20*/  ENDCOLLECTIVE ;  /* 0x000000000000791b */ /* 0x003fe20003800000 */
.L_x_137:
[----:B------:R-:W-:-:S05]  /*ec30*/  IADD3.X R3, RZ, R3, RZ, P0, !PT ;  /* 0x00000003ff037210 */ /* 0x000fca00007fe4ff */
[----:B------:R-:W-:Y:S01]  /*ec40*/  @!PT LDS RZ, [RZ] ;  /* 0x00000000fffff984 */ /* 0x000fe20000000800 */
[----:B------:R-:W-:Y:S01]  /*ec50*/  @!PT LDS RZ, [RZ] ;  /* 0x00000000fffff984 */ /* 0x000fe20000000800 */
[----:B------:R-:W-:Y:S01]  /*ec60*/  @!PT LDS RZ, [RZ] ;  /* 0x00000000fffff984 */ /* 0x000fe20000000800 */
[----:B------:R0:W-:Y:S01]  /*ec70*/  LDGSTS.E.BYPASS.LTC128B.128 [R27+0x22400], desc[UR36][R2.64], !P1 ;  /* 0x22400000021b7fae */ /* 0x0001e2000c901d64 */
[----:B------:R-:W-:Y:S01]  /*ec80*/  IMAD.MOV.U32 R13, RZ, RZ, R26 ;  /* 0x000000ffff0d7224 */ /* 0x000fe200078e001a */
[----:B0-----:R-:W-:-:S07]  /*ec90*/  MOV R3, R14 ;  /* 0x0000000e00037202 */ /* 0x001fce0000000f00 */
[----:B------:R-:W-:Y:S05]  /*eca0*/  WARPSYNC.COLLECTIVE R15, `(.L_x_138) ;  /* 0x000000000f087348 */ /* 0x000fea0003c00000 */
[----:B------:R0:W1:Y:S02]  /*ecb0*/  SHFL.IDX P6, R14, R13, R12, R11 ;  /* 0x0000000c0d0e7389 */ /* 0x00006400000c000b */
[----:B01----:R-:W-:Y:S01]  /*ecc0*/  ENDCOLLECTIVE ;  /* 0x000000000000791b */ /* 0x003fe20003800000 */
.L_x_138:
[----:B------:R-:W-:Y:S01]  /*ecd0*/  MOV R13, R29 ;  /* 0x0000001d000d7202 */ /* 0x000fe20000000f00 */
[----:B------:R-:W-:Y:S01]  /*ece0*/  IMAD.MOV.U32 R12, RZ, RZ, 0x2 ;  /* 0x00000002ff0c7424 */ /* 0x000fe200078e00ff */
[----:B------:R-:W-:-:S13]  /*ecf0*/  IADD3 R2, P0, R14, R8, RZ ;  /* 0x000000080e027210 */ /* 0x000fda0007f1e0ff */
[----:B------:R-:W-:Y:S05]  /*ed00*/  WARPSYNC.COLLECTIVE R15, `(.L_x_139) ;  /* 0x000000000f087348 */ /* 0x000fea0003c00000 */
[----:B------:R0:W1:Y:S02]  /*ed10*/  SHFL.IDX P6, R14, R13, R12, R11 ;  /* 0x0000000c0d0e7389 */ /* 0x00006400000c000b */
[----:B01----:R-:W-:Y:S01]  /*ed20*/  ENDCOLLECTIVE ;  /* 0x000000000000791b */ /* 0x003fe20003800000 */
.L_x_139:
[----:B------:R-:W-:-:S05]  /*ed30*/  IMAD.X R3, RZ, RZ, R3, P0 ;  /* 0x000000ffff037224 */ /* 0x000fca00000e0603 */
[----:B------:R-:W-:Y:S01]  /*ed40*/  @!PT LDS RZ, [RZ] ;  /* 0x00000000fffff984 */ /* 0x000fe20000000800 */
[----:B------:R-:W-:Y:S01]  /*ed50*/  @!PT LDS RZ, [RZ] ;  /* 0x00000000fffff984 */ /* 0x000fe20000000800 */
[----:B------:R-:W-:Y:S01]  /*ed60*/  @!PT LDS RZ, [RZ] ;  /* 0x00000000fffff984 */ /* 0x000fe20000000800 */
[----:B------:R0:W-:Y:S01]  /*ed70*/  LDGSTS.E.BYPASS.LTC128B.128 [R27+0x22c00], desc[UR36][R2.64], !P1 ;  /* 0x22c00000021b7fae */ /* 0x0001e2000c901d64 */
[----:B------:R-:W-:Y:S01]  /*ed80*/  MOV R13, R26 ;  /* 0x0000001a000d7202 */ /* 0x000fe20000000f00 */
[----:B0-----:R-:W-:-:S07]  /*ed90*/  IMAD.MOV.U32 R3, RZ, RZ, R14 ;  /* 0x000000ffff037224 */ /* 0x001fce00078e000e */
[----:B------:R-:W-:Y:S05]  /*eda0*/  WARPSYNC.COLLECTIVE R15, `(.L_x_140) ;  /* 0x000000000f087348 */ /* 0x000fea0003c00000 */
[----:B------:R0:W1:Y:S02]  /*edb0*/  SHFL.IDX P6, R14, R13, R12, R11 ;  /* 0x0000000c0d0e7389 */ /* 0x00006400000c000b */
[----:B01----:R-:W-:Y:S01]  /*edc0*/  ENDCOLLECTIVE ;  /* 0x000000000000791b */ /* 0x003fe20003800000 */
.L_x_140:
[----:B------:R-:W-:Y:S01]  /*edd0*/  IMAD.MOV.U32 R13, RZ, RZ, R29 ;  /* 0x000000ffff0d7224 */ /* 0x000fe200078e001d */
[----:B------:R-:W-:Y:S02]  /*ede0*/  MOV R12, 0x3 ;  /* 0x00000003000c7802 */ /* 0x000fe40000000f00 */
[----:B------:R-:W-:-:S13]  /*edf0*/  IADD3 R2, P0, R14, R8, RZ ;  /* 0x000000080e027210 */ /* 0x000fda0007f1e0ff */
[----:B------:R-:W-:Y:S05]  /*ee00*/  WARPSYNC.COLLECTIVE R15, `(.L_x_141) ;  /* 0x000000000f087348 */ /* 0x000fea0003c00000 */
[----:B------:R0:W1:Y:S02]  /*ee10*/  SHFL.IDX P6, R14, R13, R12, R11 ;  /* 0x0000000c0d0e7389 */ /* 0x00006400000c000b */
[----:B01----:R-:W-:Y:S01]  /*ee20*/  ENDCOLLECTIVE ;  /* 0x000000000000791b */ /* 0x003fe20003800000 */
.L_x_141:
[----:B------:R-:W-:-:S05]  /*ee30*/  IMAD.X R3, RZ, RZ, R3, P0 ;  /* 0x000000ffff037224 */ /* 0x000fca00000e0603 */
[----:B------:R-:W-:Y:S01]  /*ee40*/  @!PT LDS RZ, [RZ] ;  /* 0x00000000fffff984 */ /* 0x000fe20000000800 */
[----:B------:R-:W-:Y:S01]  /*ee50*/  @!PT LDS RZ, [RZ] ;  /* 0x00000000fffff984 */ /* 0x000fe20000000800 */
[----:B------:R-:W-:Y:S01]  /*ee60*/  @!PT LDS RZ, [RZ] ;  /* 0x00000000fffff984 */ /* 0x000fe20000000800 */
[----:B------:R0:W-:Y:S01]  /*ee70*/  LDGSTS.E.BYPASS.LTC128B.128 [R27+0x23400], desc[UR36][R2.64], !P1 ;  /* 0x23400000021b7fae */ /* 0x0001e2000c901d64 */
[----:B------:R-:W-:Y:S02]  /*ee80*/  IMAD.MOV.U32 R13, RZ, RZ, R26 ;  /* 0x000000ffff0d7224 */ /* 0x000fe400078e001a */
[----:B------:R-:W-:-:S07]  /*ee90*/  IMAD.MOV.U32 R34, RZ, RZ, R14 ;  /* 0x000000ffff227224 */ /* 0x000fce00078e000e */
[----:B0-----:R-:W-:Y:S05]  /*eea0*/  WARPSYNC.COLLECTIVE R15, `(.L_x_142) ;  /* 0x000000000f087348 */ /* 0x001fea0003c00000 */
[----:B------:R1:W2:Y:S02]  /*eeb0*/  SHFL.IDX P6, R14, R13, R12, R11 ;  /* 0x0000000c0d0e7389 */ /* 0x0002a400000c000b */
[----:B012---:R-:W-:Y:S01]  /*eec0*/  ENDCOLLECTIVE ;  /* 0x000000000000791b */ /* 0x007fe20003800000 */
.L_x_142:
[----:B------:R-:W-:Y:S05]  /*eed0*/  BRA `(.L_x_143) ;  /* 0xffffffd800707947 */ /* 0x000fea000383ffff */
.L_x_81:
[----:B---3--:R3:W4:Y:S02]  /*eee0*/  SYNCS.PHASECHK.TRANS64.TRYWAIT P0, [R10+URZ+0x28c60], R20 ;  /* 0x028c60140a0075a7 */ /* 0x008724000800017f */
[----:B----4-:R-:W-:Y:S05]  /*eef0*/  @!P0 NANOSLEEP.SYNCS 0x989680 ;  /* 0x009896800000895d */ /* 0x010fea0003900000 */
[----:B------:R-:W4:Y:S02]  /*ef00*/  @!P0 SYNCS.PHASECHK.TRANS64 P0, [R10+URZ+0x28c60], R20 ;  /* 0x028c60140a0085a7 */ /* 0x000f24000800007f */
[----:B----4-:R-:W-:Y:S05]  /*ef10*/  @!P0 BRA `(.L_x_81) ;  /* 0xfffffffc00f08947 */ /* 0x010fea000383ffff */
[----:B------:R-:W-:Y:S05]  /*ef20*/  BRA `(.L_x_144) ;  /* 0xffffffd800bc7947 */ /* 0x000fea000383ffff */
.L_x_82:
[----:B------:R-:W-:Y:S01]  /*ef30*/  BSSY B1, `(.L_x_145) ;  /* 0x0000008000017945 */ /* 0x000fe20003800000 */
[----:B------:R-:W-:Y:S01]  /*ef40*/  MOV R13, R19 ;  /* 0x00000013000d7202 */ /* 0x000fe20000000f00 */
[----:B------:R-:W-:Y:S01]  /*ef50*/  IMAD.MOV.U32 R12, RZ, RZ, RZ ;  /* 0x000000ffff0c7224 */ /* 0x000fe200078e00ff */
[----:B------:R-:W-:Y:S01]  /*ef60*/  MOV R15, 0xffffffff ;  /* 0xffffffff000f7802 */ /* 0x000fe20000000f00 */
[----:B------:R-:W-:-:S07]  /*ef70*/  IMAD.MOV.U32 R11, RZ, RZ, 0x181f ;  /* 0x0000181fff0b7424 */ /* 0x000fce00078e00ff */
[----:B-123--:R-:W-:Y:S05]  /*ef80*/  WARPSYNC.COLLECTIVE R15, `(.L_x_146) ;  /* 0x000000000f087348 */ /* 0x00efea0003c00000 */
[----:B------:R0:W4:Y:S02]  /*ef90*/  SHFL.IDX P6, R14, R13, R12, R11 ;  /* 0x0000000c0d0e7389 */ /* 0x00012400000c000b */
[----:B01234-:R-:W-:Y:S01]  /*efa0*/  ENDCOLLECTIVE ;  /* 0x000000000000791b */ /* 0x01ffe20003800000 */
.L_x_146:
[----:B------:R-:W-:Y:S05]  /*efb0*/  BSYNC B1 ;  /* 0x0000000000017941 */ /* 0x000fea0003800000 */
.L_x_145:
[----:B------:R-:W-:Y:S01]  /*efc0*/  MOV R13, R18 ;  /* 0x00000012000d7202 */ /* 0x000fe20000000f00 */
[----:B------:R-:W-:Y:S01]  /*efd0*/  IMAD.MOV.U32 R12, RZ, RZ, RZ ;  /* 0x000000ffff0c7224 */ /* 0x000fe200078e00ff */
[----:B------:R-:W-:Y:S01]  /*efe0*/  MOV R11, 0x181f ;  /* 0x0000181f000b7802 */ /* 0x000fe20000000f00 */
[----:B------:R-:W-:Y:S01]  /*eff0*/  IMAD.MOV.U32 R15, RZ, RZ, -0x1 ;  /* 0xffffffffff0f7424 */ /* 0x000fe200078e00ff */
[----:B------:R-:W-:Y:S01]  /*f000*/  LEA R17, R17, UR43, 0x1 ;  /* 0x0000002b11117c11 */ /* 0x000fe2000f8e08ff */
[----:B------:R-:W-:Y:S01]  /*f010*/  IMAD.MOV.U32 R3, RZ, RZ, R14 ;  /* 0x000000ffff037224 */ /* 0x000fe200078e000e */
[----:B------:R-:W-:-:S13]  /*f020*/  LOP3.LUT P2, RZ, R16, 0x20, RZ, 0xc0, !PT ;  /* 0x0000002010ff7812 */ /* 0x000fda000784c0ff */
[----:B------:R-:W-:Y:S05]  /*f030*/  WARPSYNC.COLLECTIVE R15, `(.L_x_147) ;  /* 0x000000000f087348 */ /* 0x000fea0003c00000 */
[----:B------:R0:W1:Y:S02]  /*f040*/  SHFL.IDX P6, R14, R13, R12, R11 ;  /* 0x0000000c0d0e7389 */ /* 0x00006400000c000b */
[----:B01----:R-:W-:Y:S01]  /*f050*/  ENDCOLLECTIVE ;  /* 0x000000000000791b */ /* 0x003fe20003800000 */
.L_x_147:
[C---:B------:R-:W-:Y:S02]  /*f060*/  LOP3.LUT P1, RZ, R16.reuse, 0x10, RZ, 0xc0, !PT ;  /* 0x0000001010ff7812 */ /* 0x040fe4000782c0ff */
[----:B------:R-:W-:Y:S01]  /*f070*/  P2R R4, PR, RZ, 0x20 ;  /* 0x00000020ff047803 */ /* 0x000fe20000000000 */
[----:B------:R-:W-:Y:S01]  /*f080*/  IMAD.MOV.U32 R13, RZ, RZ, R19 ;  /* 0x000000ffff0d7224 */ /* 0x000fe200078e0013 */
[----:B------:R-:W-:Y:S02]  /*f090*/  MOV R12, 0x1 ;  /* 0x00000001000c7802 */ /* 0x000fe40000000f00 */
[----:B------:R-:W-:Y:S02]  /*f0a0*/  LOP3.LUT P6, RZ, R16, 0x40, RZ, 0xc0, !PT ;  /* 0x0000004010ff7812 */ /* 0x000fe400078cc0ff */
[----:B------:R-:W-:-:S04]  /*f0b0*/  IADD3 R2, P0, R14, R8, RZ ;  /* 0x000000080e027210 */ /* 0x000fc80007f1e0ff */
[----:B------:R-:W-:Y:S02]  /*f0c0*/  IADD3.X R3, RZ, R3, RZ, P0, !PT ;  /* 0x00000003ff037210 */ /* 0x000fe400007fe4ff */
[----:B------:R-:W-:-:S05]  /*f0d0*/  ISETP.NE.U32.AND P0, PT, R28, RZ, PT ;  /* 0x000000ff1c00720c */ /* 0x000fca0003f05070 */
[----:B------:R-:W-:Y:S01]  /*f0e0*/  @!PT LDS RZ, [RZ] ;  /* 0x00000000fffff984 */ /* 0x000fe20000000800 */
[----:B------:R-:W-:Y:S01]  /*f0f0*/  @!PT LDS RZ, [RZ] ;  /* 0x00000000fffff984 */ /* 0x000fe20000000800 */
[----:B------:R-:W-:Y:S01]  /*f100*/  @!PT LDS RZ, [RZ] ;  /* 0x00000000fffff984 */ /* 0x000fe20000000800 */
[----:B------:R0:W-:Y:S08]  /*f110*/  LDGSTS.E.BYPASS.LTC128B.128 [R17+0x400], desc[UR36][R2.64], !P6 ;  /* 0x0040000002117fae */ /* 0x0001f0000f101d64 */
[----:B0-----:R-:W-:Y:S05]  /*f120*/  WARPSYNC.COLLECTIVE R15, `(.L_x_148) ;  /* 0x000000000f087348 */ /* 0x001fea0003c00000 */
[----:B------:R1:W2:Y:S02]  /*f130*/  SHFL.IDX P6, R14, R13, R12, R11 ;  /* 0x0000000c0d0e7389 */ /* 0x0002a400000c000b */
[----:B012---:R-:W-:Y:S01]  /*f140*/  ENDCOLLECTIVE ;  /* 0x000000000000791b */ /* 0x007fe20003800000 */
.L_x_148:
[----:B------:R-:W-:Y:S01]  /*f150*/  @!PT LDS RZ, [RZ] ;  /* 0x00000000fffff984 */ /* 0x000fe20000000800 */
[----:B------:R-:W-:Y:S01]  /*f160*/  @!PT LDS RZ, [RZ] ;  /* 0x00000000fffff984 */ /* 0x000fe20000000800 */
[----:B------:R-:W-:Y:S01]  /*f170*/  @!PT LDS RZ, [RZ] ;  /* 0x00000000fffff984 */ /* 0x000fe20000000800 */
[----:B------:R0:W-:Y:S04]  /*f180*/  LDGSTS.E.BYPASS.LTC128B.128 [R17+0x2400], desc[UR36][R2.64+0x80], !P2 ;  /* 0x0240008002117fae */ /* 0x0001e8000d101d64 */
[----:B------:R0:W-:Y:S01]  /*f190*/  LDGSTS.E.BYPASS.LTC128B.128 [R17+0x4400], desc[UR36][R2.64+0x100], !P1 ;  /* 0x0440010002117fae */ /* 0x0001e2000c901d64 */
[----:B------:R-:W-:-:S03]  /*f1a0*/  ISETP.NE.U32.AND P1, PT, R25, RZ, PT ;  /* 0x000000ff1900720c */ /* 0x000fc60003f25070 */
[----:B------:R0:W-:Y:S01]  /*f1b0*/  LDGSTS.E.BYPASS.LTC128B.128 [R17+0x6400], desc[UR36][R2.64+0x180], !P5 ;  /* 0x0640018002117fae */ /* 0x0001e2000e901d64 */
[----:B------:R-:W-:Y:S02]  /*f1c0*/  LOP3.LUT P5, RZ, R16, 0x40, RZ, 0xc0, !PT ;  /* 0x0000004010ff7812 */ /* 0x000fe400078ac0ff */
[----:B------:R-:W-:Y:S01]  /*f1d0*/  MOV R13, R18 ;  /* 0x00000012000d7202 */ /* 0x000fe20000000f00 */
[----:B------:R0:W-:Y:S04]  /*f1e0*/  LDGSTS.E.BYPASS.LTC128B.128 [R17+0x8400], desc[UR36][R2.64+0x200], !P4 ;  /* 0x0840020002117fae */ /* 0x0001e8000e101d64 */
[----:B------:R0:W-:Y:S01]  /*f1f0*/  LDGSTS.E.BYPASS.LTC128B.128 [R17+0xa400], desc[UR36][R2.64+0x280], !P3 ;  /* 0x0a40028002117fae */ /* 0x0001e2000d901d64 */
[----:B------:R-:W-:-:S03]  /*f200*/  IMAD.MOV.U32 R5, RZ, RZ, R14 ;  /* 0x000000ffff057224 */ /* 0x000fc600078e000e */
[----:B------:R0:W-:Y:S04]  /*f210*/  LDGSTS.E.BYPASS.LTC128B.128 [R17+0xc400], desc[UR36][R2.64+0x300], P0 ;  /* 0x0c40030002117fae */ /* 0x0001e80008101d64 */
[----:B0-----:R-:W-:Y:S05]  /*f220*/  WARPSYNC.COLLECTIVE R15, `(.L_x_149) ;  /* 0x000000000f087348 */ /* 0x001fea0003c00000 */
[----:B------:R1:W2:Y:S02]  /*f230*/  SHFL.IDX P6, R14, R13, R12, R11 ;  /* 0x0000000c0d0e7389 */ /* 0x0002a400000c000b */
[----:B012---:R-:W-:Y:S01]  /*f240*/  ENDCOLLECTIVE ;  /* 0x000000000000791b */ /* 0x007fe20003800000 */
.L_x_149:
[----:B------:R-:W-:Y:S01]  /*f250*/  @!PT LDS RZ, [RZ] ;  /* 0x00000000fffff984 */ /* 0x000fe20000000800 */
[----:B------:R-:W-:Y:S01]  /*f260*/  @!PT LDS RZ, [RZ] ;  /* 0x00000000fffff984 */ /* 0x000fe20000000800 */
[----:B------:R-:W-:Y:S01]  /*f270*/  @!PT LDS RZ, [RZ] ;  /* 0x00000000fffff984 */ /* 0x000fe20000000800 */
[----:B------:R0:W-:Y:S01]  /*f280*/  LDGSTS.E.BYPASS.LTC128B.128 [R17+0xe400], desc[UR36][R2.64+0x380], P1 ;  /* 0x0e40038002117fae */ /* 0x0001e20008901d64 */
[----:B------:R-:W-:Y:S01]  /*f290*/  MOV R13, R19 ;  /* 0x00000013000d7202 */ /* 0x000fe20000000f00 */
[----:B------:R-:W-:Y:S01]  /*f2a0*/  IMAD.MOV.U32 R12, RZ, RZ, 0x2 ;  /* 0x00000002ff0c7424 */ /* 0x000fe200078e00ff */
[----:B0-----:R-:W-:Y:S02]  /*f2b0*/  IADD3 R2, P2, R14, R8, RZ ;  /* 0x000000080e027210 */ /* 0x001fe40007f5e0ff */
[----:B------:R-:W-:-:S03]  /*f2c0*/  LOP3.LUT P6, RZ, R16, 0x10, RZ, 0xc0, !PT ;  /* 0x0000001010ff7812 */ /* 0x000fc600078cc0ff */
[----:B------:R-:W-:Y:S01]  /*f2d0*/  IMAD.X R3, RZ, RZ, R5, P2 ;  /* 0x000000ffff037224 */ /* 0x000fe200010e0605 */
[----:B------:R-:W-:-:S04]  /*f2e0*/  LOP3.LUT P2, RZ, R16, 0x20, RZ, 0xc0, !PT ;  /* 0x0000002010ff7812 */ /* 0x000fc8000784c0ff */
[----:B------:R0:W-:Y:S01]  /*f2f0*/  LDGSTS.E.BYPASS.LTC128B.128 [R17+0xc00], desc[UR36][R2.64], !P5 ;  /* 0x00c0000002117fae */ /* 0x0001e2000e901d64 */
[----:B------:R-:W-:-:S04]  /*f300*/  ISETP.NE.AND P5, PT, R4, RZ, PT ;  /* 0x000000ff0400720c */ /* 0x000fc80003fa5270 */
[----:B------:R-:W-:-:S04]  /*f310*/  P2R R4, PR, RZ, 0x20 ;  /* 0x00000020ff047803 */ /* 0x000fc80000000000 */
[----:B------:R0:W-:Y:S04]  /*f320*/  LDGSTS.E.BYPASS.LTC128B.128 [R17+0x2c00], desc[UR36][R2.64+0x80], !P2 ;  /* 0x02c0008002117fae */ /* 0x0001e8000d101d64 */
[----:B------:R0:W-:Y:S02]  /*f330*/  LDGSTS.E.BYPASS.LTC128B.128 [R17+0x4c00], desc[UR36][R2.64+0x100], !P6 ;  /* 0x04c0010002117fae */ /* 0x0001e4000f101d64 */
[----:B0-----:R-:W-:Y:S05]  /*f340*/  WARPSYNC.COLLECTIVE R15, `(.L_x_150) ;  /* 0x000000000f087348 */ /* 0x001fea0003c00000 */
[----:B------:R1:W2:Y:S02]  /*f350*/  SHFL.IDX P6, R14, R13, R12, R11 ;  /* 0x0000000c0d0e7389 */ /* 0x0002a400000c000b */
[----:B012---:R-:W-:Y:S01]  /*f360*/  ENDCOLLECTIVE ;  /* 0x000000000000791b */ /* 0x007fe20003800000 */
.L_x_150:
[----:B------:R-:W-:Y:S01]  /*f370*/  @!PT LDS RZ, [RZ] ;  /* 0x00000000fffff984 */ /* 0x000fe20000000800 */
[----:B------:R-:W-:Y:S01]  /*f380*/  @!PT LDS RZ, [RZ] ;  /* 0x00000000fffff984 */ /* 0x000fe20000000800 */
[----:B------:R-:W-:Y:S01]  /*f390*/  @!PT LDS RZ, [RZ] ;  /* 0x00000000fffff984 */ /* 0x000fe20000000800 */
[----:B------:R0:W-:Y:S01]  /*f3a0*/  LDGSTS.E.BYPASS.LTC128B.128 [R17+0x6c00], desc[UR36][R2.64+0x180], !P5 ;  /* 0x06c0018002117fae */ /* 0x0001e2000e901d64 */
[----:B------:R-:W-:-:S03]  /*f3b0*/  LOP3.LUT P5, RZ, R16, 0x40, RZ, 0xc0, !PT ;  /* 0x0000004010ff7812 */ /* 0x000fc600078ac0ff */
[----:B------:R0:W-:Y:S04]  /*f3c0*/  LDGSTS.E.BYPASS.LTC128B.128 [R17+0x8c00], desc[UR36][R2.64+0x200], !P4 ;  /* 0x08c0020002117fae */ /* 0x0001e8000e101d64 */
[----:B------:R0:W-:Y:S01]  /*f3d0*/  LDGSTS.E.BYPASS.LTC128B.128 [R17+0xac00], desc[UR36][R2.64+0x280], !P3 ;  /* 0x0ac0028002117fae */ /* 0x0001e2000d901d64 */
[----:B------:R-:W-:-:S03]  /*f3e0*/  IMAD.MOV.U32 R13, RZ, RZ, R18 ;  /* 0x000000ffff0d7224 */ /* 0x000fc600078e0012 */
[----:B------:R0:W-:Y:S04]  /*f3f0*/  LDGSTS.E.BYPASS.LTC128B.128 [R17+0xcc00], desc[UR36][R2.64+0x300], P0 ;  /* 0x0cc0030002117fae */ /* 0x0001e80008101d64 */
[----:B------:R0:W-:Y:S01]  /*f400*/  LDGSTS.E.BYPASS.LTC128B.128 [R17+0xec00], desc[UR36][R2.64+0x380], P1 ;  /* 0x0ec0038002117fae */ /* 0x0001e20008901d64 */
[----:B------:R-:W-:-:S07]  /*f410*/  MOV R20, R14 ;  /* 0x0000000e00147202 */ /* 0x000fce0000000f00 */
[----:B0-----:R-:W-:Y:S05]  /*f420*/  WARPSYNC.COLLECTIVE R15, `(.L_x_151) ;  /* 0x000000000f087348 */ /* 0x001fea0003c00000 */
[----:B------:R1:W2:Y:S02]  /*f430*/  SHFL.IDX P6, R14, R13, R12, R11 ;  /* 0x0000000c0d0e7389 */ /* 0x0002a400000c000b */
[----:B012---:R-:W-:Y:S01]  /*f440*/  ENDCOLLECTIVE ;  /* 0x000000000000791b */ /* 0x007fe20003800000 */
.L_x_151:
[----:B------:R-:W-:Y:S01]  /*f450*/  IMAD.MOV.U32 R13, RZ, RZ, R19 ;  /* 0x000000ffff0d7224 */ /* 0x000fe200078e0013 */
[----:B------:R-:W-:Y:S02]  /*f460*/  MOV R12, 0x3 ;  /* 0x00000003000c7802 */ /* 0x000fe40000000f00 */
[----:B------:R-:W-:Y:S02]  /*f470*/  IADD3 R2, P2, R14, R8, RZ ;  /* 0x000000080e027210 */ /* 0x000fe40007f5e0ff */
[C---:B------:R-:W-:Y:S02]  /*f480*/  LOP3.LUT P6, RZ, R16.reuse, 0x10, RZ, 0xc0, !PT ;  /* 0x0000001010ff7812 */ /* 0x040fe400078cc0ff */
[----:B------:R-:W-:Y:S02]  /*f490*/  IADD3.X R3, RZ, R20, RZ, P2, !PT ;  /* 0x00000014ff037210 */ /* 0x000fe400017fe4ff */
[----:B------:R-:W-:-:S03]  /*f4a0*/  LOP3.LUT P2, RZ, R16, 0x20, RZ, 0xc0, !PT ;  /* 0x0000002010ff7812 */ /* 0x000fc6000784c0ff */
[----:B------:R-:W-:Y:S01]  /*f4b0*/  @!PT LDS RZ, [RZ] ;  /* 0x00000000fffff984 */ /* 0x000fe20000000800 */
[----:B------:R-:W-:Y:S01]  /*f4c0*/  @!PT LDS RZ, [RZ] ;  /* 0x00000000fffff984 */ /* 0x000fe20000000800 */
[----:B------:R-:W-:Y:S01]  /*f4d0*/  @!PT LDS RZ, [RZ] ;  /* 0x00000000fffff984 */ /* 0x000fe20000000800 */
[----:B------:R0:W-:Y:S01]  /*f4e0*/  LDGSTS.E.BYPASS.LTC128B.128 [R17+0x1400], desc[UR36][R2.64], !P5 ;  /* 0x0140000002117fae */ /* 0x0001e2000e901d64 */
[----:B------:R-:W-:Y:S01]  /*f4f0*/  ISETP.NE.AND P5, PT, R4, RZ, PT ;  /* 0x000000ff0400720c */ /* 0x000fe20003fa5270 */
[----:B------:R-:W-:-:S08]  /*f500*/  IMAD.MOV.U32 R4, RZ, RZ, RZ ;  /* 0x000000ffff047224 */ /* 0x000fd000078e00ff */
[----:B------:R0:W-:Y:S04]  /*f510*/  LDGSTS.E.BYPASS.LTC128B.128 [R17+0x3400], desc[UR36][R2.64+0x80], !P2 ;  /* 0x0340008002117fae */ /* 0x0001e8000d101d64 */
[----:B------:R0:W-:Y:S02]  /*f520*/  LDGSTS.E.BYPASS.LTC128B.128 [R17+0x5400], desc[UR36][R2.64+0x100], !P6 ;  /* 0x0540010002117fae */ /* 0x0001e4000f101d64 */
[----:B0-----:R-:W-:Y:S05]  /*f530*/  WARPSYNC.COLLECTIVE R15, `(.L_x_152) ;  /* 0x000000000f087348 */ /* 0x001fea0003c00000 */
[----:B------:R1:W2:Y:S02]  /*f540*/  SHFL.IDX P6, R14, R13, R12, R11 ;  /* 0x0000000c0d0e7389 */ /* 0x0002a400000c000b */
[----:B012---:R-:W-:Y:S01]  /*f550*/  ENDCOLLECTIVE ;  /* 0x000000000000791b */ /* 0x007fe20003800000 */
.L_x_152:
[----:B------:R-:W-:Y:S01]  /*f560*/  @!PT LDS RZ, [RZ] ;  /* 0x00000000fffff984 */ /* 0x000fe20000000800 */
[----:B------:R-:W-:Y:S01]  /*f570*/  @!PT LDS RZ, [RZ] ;  /* 0x00000000fffff984 */ /* 0x000fe20000000800 */
[----:B------:R-:W-:Y:S01]  /*f580*/  @!PT LDS RZ, [RZ] ;  /* 0x00000000fffff984 */ /* 0x000fe20000000800 */
[----:B------:R0:W-:Y:S04]  /*f590*/  LDGSTS.E.BYPASS.LTC128B.128 [R17+0x7400], desc[UR36][R2.64+0x180], !P5 ;  /* 0x0740018002117fae */ /* 0x0001e8000e901d64 */
[----:B------:R0:W-:Y:S04]  /*f5a0*/  LDGSTS.E.BYPASS.LTC128B.128 [R17+0x9400], desc[UR36][R2.64+0x200], !P4 ;  /* 0x0940020002117fae */ /* 0x0001e8000e101d64 */
[----:B------:R0:W-:Y:S01]  /*f5b0*/  LDGSTS.E.BYPASS.LTC128B.128 [R17+0xb400], desc[UR36][R2.64+0x280], !P3 ;  /* 0x0b40028002117fae */ /* 0x0001e2000d901d64 */
[----:B------:R-:W-:-:S03]  /*f5c0*/  MOV R13, R18 ;  /* 0x00000012000d7202 */ /* 0x000fc60000000f00 */
[----:B------:R0:W-:Y:S04]  /*f5d0*/  LDGSTS.E.BYPASS.LTC128B.128 [R17+0xd400], desc[UR36][R2.64+0x300], P0 ;  /* 0x0d40030002117fae */ /* 0x0001e80008101d64 */
[----:B------:R0:W-:Y:S01]  /*f5e0*/  LDGSTS.E.BYPASS.LTC128B.128 [R17+0xf400], desc[UR36][R2.64+0x380], P1 ;  /* 0x0f40038002117fae */ /* 0x0001e20008901d64 */
[----:B------:R-:W-:-:S07]  /*f5f0*/  IMAD.MOV.U32 R19, RZ, RZ, R14 ;  /* 0x000000ffff137224 */ /* 0x000fce00078e000e */
[----:B0-----:R-:W-:Y:S05]  /*f600*/  WARPSYNC.COLLECTIVE R15, `(.L_x_153) ;  /* 0x000000000f087348 */ /* 0x001fea0003c00000 */
[----:B------:R1:W2:Y:S02]  /*f610*/  SHFL.IDX P6, R14, R13, R12, R11 ;  /* 0x0000000c0d0e7389 */ /* 0x0002a400000c000b */
[----:B012---:R-:W-:Y:S01]  /*f620*/  ENDCOLLECTIVE ;  /* 0x000000000000791b */ /* 0x007fe20003800000 */
.L_x_153:
[----:B------:R-:W-:Y:S05]  /*f630*/  BRA `(.L_x_154) ;  /* 0xffffffd800307947 */ /* 0x000fea000383ffff */
.L_x_87:
[----:B0-----:R0:W1:Y:S02]  /*f640*/  SYNCS.PHASECHK.TRANS64.TRYWAIT P0, [R5+URZ+0x28c20], R4 ;  /* 0x028c2004050075a7 */ /* 0x001064000800017f */
[----:B-1----:R-:W-:Y:S05]  /*f650*/  @!P0 NANOSLEEP.SYNCS 0x989680 ;  /* 0x009896800000895d */ /* 0x002fea0003900000 */
[----:B------:R-:W1:Y:S02]  /*f660*/  @!P0 SYNCS.PHASECHK.TRANS64 P0, [R5+URZ+0x28c20], R4 ;  /* 0x028c2004050085a7 */ /* 0x000e64000800007f */
[----:B-1----:R-:W-:Y:S05]  /*f670*/  @!P0 BRA `(.L_x_87) ;  /* 0xfffffffc00f08947 */ /* 0x002fea000383ffff */
[----:B------:R-:W-:Y:S05]  /*f680*/  BRA `(.L_x_155) ;  /* 0xffffffd800dc7947 */ /* 0x000fea000383ffff */
.L_x_88:
[----:B------:R-:W1:Y:S01]  /*f690*/  S2R R2, SR_TID.X ;  /* 0x0000000000027919 */ /* 0x000e620000002100 */
[----:B------:R-:W-:Y:S01]  /*f6a0*/  BSSY B0, `(.L_x_156) ;  /* 0x000000a000007945 */ /* 0x000fe20003800000 */
[----:B------:R-:W-:Y:S01]  /*f6b0*/  IMAD.MOV.U32 R12, RZ, RZ, RZ ;  /* 0x000000ffff0c7224 */ /* 0x000fe200078e00ff */
[----:B------:R-:W-:Y:S01]  /*f6c0*/  MOV R11, 0x1f ;  /* 0x0000001f000b7802 */ /* 0x000fe20000000f00 */
[----:B------:R-:W-:Y:S01]  /*f6d0*/  IMAD.MOV.U32 R15, RZ, RZ, -0x1 ;  /* 0xffffffffff0f7424 */ /* 0x000fe200078e00ff */
[----:B-1----:R-:W-:-:S04]  /*f6e0*/  SHF.R.U32.HI R2, RZ, 0x5, R2 ;  /* 0x00000005ff027819 */ /* 0x002fc80000011602 */
[----:B------:R-:W-:-:S04]  /*f6f0*/  LOP3.LUT R2, R2, 0x3, RZ, 0xc0, !PT ;  /* 0x0000000302027812 */ /* 0x000fc800078ec0ff */
[----:B------:R-:W-:-:S07]  /*f700*/  MOV R13, R2 ;  /* 0x00000002000d7202 */ /* 0x000fce0000000f00 */
[----:B0-2--5:R-:W-:Y:S05]  /*f710*/  WARPSYNC.COLLECTIVE R15, `(.L_x_157) ;  /* 0x000000000f087348 */ /* 0x025fea0003c00000 */
[----:B------:R1:W3:Y:S02]  /*f720*/  SHFL.IDX P6, R14, R13, R12, R11 ;  /* 0x0000000c0d0e7389 */ /* 0x0002e400000c000b */
[----:B0123-5:R-:W-:Y:S01]  /*f730*/  ENDCOLLECTIVE ;  /* 0x000000000000791b */ /* 0x02ffe20003800000 */
.L_x_157:
[----:B------:R-:W-:Y:S05]  /*f740*/  BSYNC B0 ;  /* 0x0000000000007941 */ /* 0x000fea0003800000 */
.L_x_156:
[----:B------:R-:W-:Y:S05]  /*f750*/  BRA `(.L_x_158) ;  /* 0xffffffd800c47947 */ /* 0x000fea000383ffff */
.L_x_89:
[----:B------:R-:W-:Y:S01]  /*f760*/  BSSY B0, `(.L_x_159) ;  /* 0x0000006000007945 */ /* 0x000fe20003800000 */
[----:B------:R-:W-:-:S07]  /*f770*/  MOV R15, 0xffffffff ;  /* 0xffffffff000f7802 */ /* 0x000fce0000000f00 */
[----:B012--5:R-:W-:Y:S05]  /*f780*/  WARPSYNC.COLLECTIVE R15, `(.L_x_160) ;  /* 0x000000000f0c7348 */ /* 0x027fea0003c00000 */
[----:B------:R-:W-:Y:S02]  /*f790*/  ELECT P6, UR62, PT ;  /* 0x00000000003e782f */ /* 0x000fe400038c0000 */
[----:B------:R-:W-:Y:S01]  /*f7a0*/  MOV R14, UR62 ;  /* 0x0000003e000e7c02 */ /* 0x000fe20008000f00 */
[----:B012--5:R-:W-:Y:S10]  /*f7b0*/  ENDCOLLECTIVE ;  /* 0x000000000000791b */ /* 0x027ff40003800000 */
.L_x_160:
[----:B------:R-:W-:Y:S05]  /*f7c0*/  BSYNC B0 ;  /* 0x0000000000007941 */ /* 0x000fea0003800000 */
.L_x_159:
[----:B------:R-:W-:Y:S05]  /*f7d0*/  BRA `(.L_x_161) ;  /* 0xffffffd800b87947 */ /* 0x000fea000383ffff */
.L_x_91:
[----:B0-----:R0:W1:Y:S02]  /*f7e0*/  SYNCS.PHASECHK.TRANS64.TRYWAIT P1, [R4+URZ+0x28c40], R3 ;  /* 0x028c4003040075a7 */ /* 0x001064000802017f */
[----:B-1----:R-:W-:Y:S05]  /*f7f0*/  @!P1 NANOSLEEP.SYNCS 0x989680 ;  /* 0x009896800000995d */ /* 0x002fea0003900000 */
[----:B------:R-:W1:Y:S02]  /*f800*/  @!P1 SYNCS.PHASECHK.TRANS64 P1, [R4+URZ+0x28c40], R3 ;  /* 0x028c4003040095a7 */ /* 0x000e64000802007f */
[----:B-1----:R-:W-:Y:S05]  /*f810*/  @!P1 BRA `(.L_x_91) ;  /* 0xfffffffc00f09947 */ /* 0x002fea000383ffff */
[----:B------:R-:W-:Y:S05]  /*f820*/  BRA `(.L_x_162) ;  /* 0xffffffd800d87947 */ /* 0x000fea000383ffff */
.L_x_93:
[----:B-1----:R1:W3:Y:S02]  /*f830*/  SYNCS.PHASECHK.TRANS64.TRYWAIT P1, [R5+URZ+0x28c40], R0 ;  /* 0x028c4000050075a7 */ /* 0x0022e4000802017f */
[----:B---3--:R-:W-:Y:S05]  /*f840*/  @!P1 NANOSLEEP.SYNCS 0x989680 ;  /* 0x009896800000995d */ /* 0x008fea0003900000 */
[----:B------:R-:W3:Y:S02]  /*f850*/  @!P1 SYNCS.PHASECHK.TRANS64 P1, [R5+URZ+0x28c40], R0 ;  /* 0x028c4000050095a7 */ /* 0x000ee4000802007f */
[----:B---3--:R-:W-:Y:S05]  /*f860*/  @!P1 BRA `(.L_x_93) ;  /* 0xfffffffc00f09947 */ /* 0x008fea000383ffff */
[----:B------:R-:W-:Y:S05]  /*f870*/  BRA `(.L_x_163) ;  /* 0xffffffd800e47947 */ /* 0x000fea000383ffff */
.L_x_95:
[----:B---3--:R3:W4:Y:S02]  /*f880*/  SYNCS.PHASECHK.TRANS64.TRYWAIT P1, [R4+URZ+0x28c60], R3 ;  /* 0x028c6003040075a7 */ /* 0x008724000802017f */
[----:B----4-:R-:W-:Y:S05]  /*f890*/  @!P1 NANOSLEEP.SYNCS 0x989680 ;  /* 0x009896800000995d */ /* 0x010fea0003900000 */
[----:B------:R-:W4:Y:S02]  /*f8a0*/  @!P1 SYNCS.PHASECHK.TRANS64 P1, [R4+URZ+0x28c60], R3 ;  /* 0x028c6003040095a7 */ /* 0x000f24000802007f */
[----:B----4-:R-:W-:Y:S05]  /*f8b0*/  @!P1 BRA `(.L_x_95) ;  /* 0xfffffffc00f09947 */ /* 0x010fea000383ffff */
[----:B------:R-:W-:Y:S05]  /*f8c0*/  BRA `(.L_x_164) ;  /* 0xffffffd800e07947 */ /* 0x000fea000383ffff */
.L_x_165:
[----:B------:R-:W-:-:S00]  /*f8d0*/  BRA `(.L_x_165) ;  /* 0xfffffffc00fc7947 */ /* 0x000fc0000383ffff */
[----:B------:R-:W-:-:S00]  /*f8e0*/  NOP ;  /* 0x0000000000007918 */ /* 0x000fc00000000000 */
        /* <DEDUP_REMOVED lines=9> */
.L_x_5827:


//--------------------- .text._ZN7cutlass13device_kernelIN5flash11enable_sm90INS1_16FlashAttnFwdSm90INS1_25CollectiveMainloopFwdSm90ILi2EN4cute5tupleIJNS5_1CILi1EEES8_S8_EEENS6_IJNS7_ILi64EEESA_SA_EEELi512ENS_10bfloat16_tEfNS_4arch4Sm90ELb0ELb0ELb1ELb0ELb1ELb0ELb1ELb0ELb0ELb1ELb1ELb0EEENS1_21CollectiveEpilogueFwdINS6_IJSA_NS7_ILi512EEESA_EEES9_SC_SE_Li256ELb0ELb1ELb1ELb0EEENS1_19SingleTileSchedulerILb0ELb1ELb1ELi64EEEEEEEEEvNT_6ParamsE --------------------------
	.section	.text._ZN7cutlass13device_kernelIN5flash11enable_sm90INS1_16FlashAttnFwdSm90INS1_25CollectiveMainloopFwdSm90ILi2EN4cute5tupleIJNS5_1CILi1EEES8_S8_EEENS6_IJNS7_ILi64EEESA_SA_EEELi512ENS_10bfloat16_tEfNS_4arch4Sm90ELb0ELb0ELb1ELb0ELb1ELb0ELb1ELb0ELb0ELb1ELb1ELb0EEENS1_21CollectiveEpilogueFwdINS6_IJSA_NS7_ILi512EEESA_EEES9_SC_SE_Li256ELb0ELb1ELb1ELb0EEENS1_19SingleTileSchedulerILb0ELb1ELb1ELi64EEEEEEEEEvNT_6ParamsE,"ax",@progbits
	.align	128
.text._ZN7cutlass13device_kernelIN5flash11enable_sm90INS1_16FlashAttnFwdSm90INS1_25CollectiveMainloopFwdSm90ILi2EN4cute5tupleIJNS5_1CILi1EEES8_S8_EEENS6_IJNS7_ILi64EEESA_SA_EEELi512ENS_10bfloat16_tEfNS_4arch4Sm90ELb0ELb0ELb1ELb0ELb1ELb0ELb1ELb0ELb0ELb1ELb1ELb0EEENS1_21CollectiveEpilogueFwdINS6_IJSA_NS7_ILi512EEESA_EEES9_SC_SE_Li256ELb0ELb1ELb1ELb0EEENS1_19SingleTileSchedulerILb0ELb1ELb1ELi64EEEEEEEEEvNT_6ParamsE:
        .type           _ZN7cutlass13device_kernelIN5flash11enable_sm90INS1_16FlashAttnFwdSm90INS1_25CollectiveMainloopFwdSm90ILi2EN4cute5tupleIJNS5_1CILi1EEES8_S8_EEENS6_IJNS7_ILi64EEESA_SA_EEELi512ENS_10bfloat16_tEfNS_4arch4Sm90ELb0ELb0ELb1ELb0ELb1ELb0ELb1ELb0ELb0ELb1ELb1ELb0EEENS1_21CollectiveEpilogueFwdINS6_IJSA_NS7_ILi512EEESA_EEES9_SC_SE_Li256ELb0ELb1ELb1ELb0EEENS1_19SingleTileSchedulerILb0ELb1ELb1ELi64EEEEEEEEEvNT_6ParamsE,@function
        .size           _ZN7cutlass13device_kernelIN5flash11enable_sm90INS1_16FlashAttnFwdSm90INS1_25CollectiveMainloopFwdSm90ILi2EN4cute5tupleIJNS5_1CILi1EEES8_S8_EEENS6_IJNS7_ILi64EEESA_SA_EEELi512ENS_10bfloat16_tEfNS_4arch4Sm90ELb0ELb0ELb1ELb0ELb1ELb0ELb1ELb0ELb0ELb1ELb1ELb0EEENS1_21CollectiveEpilogueFwdINS6_IJSA_NS7_ILi512EEESA_EEES9_SC_SE_Li256ELb0ELb1ELb1ELb0EEENS1_19SingleTileSchedulerILb0ELb1ELb1ELi64EEEEEEEEEvNT_6ParamsE,(.L_x_5828 - _ZN7cutlass13device_kernelIN5flash11enable_sm90INS1_16FlashAttnFwdSm90INS1_25CollectiveMainloopFwdSm90ILi2EN4cute5tupleIJNS5_1CILi1EEES8_S8_EEENS6_IJNS7_ILi64EEESA_SA_EEELi512ENS_10bfloat16_tEfNS_4arch4Sm90ELb0ELb0ELb1ELb0ELb1ELb0ELb1ELb0ELb0ELb1ELb1ELb0EEENS1_21CollectiveEpilogueFwdINS6_IJSA_NS7_ILi512EEESA_EEES9_SC_SE_Li256ELb0ELb1ELb1ELb0EEENS1_19SingleTileSchedulerILb0ELb1ELb1ELi64EEEEEEEEEvNT_6ParamsE)
        .other          _ZN7cutlass13device_kernelIN5flash11enable_sm90INS1_16FlashAttnFwdSm90INS1_25CollectiveMainloopFwdSm90ILi2EN4cute5tupleIJNS5_1CILi1EEES8_S8_EEENS6_IJNS7_ILi64EEESA_SA_EEELi512ENS_10bfloat16_tEfNS_4arch4Sm90ELb0ELb0ELb1ELb0ELb1ELb0ELb1ELb0ELb0ELb1ELb1ELb0EEENS1_21CollectiveEpilogueFwdINS6_IJSA_NS7_ILi512EEESA_EEES9_SC_SE_Li256ELb0ELb1ELb1ELb0EEENS1_19SingleTileSchedulerILb0ELb1ELb1ELi64EEEEEEEEEvNT_6ParamsE,@"STO_CUDA_ENTRY STV_DEFAULT"
_ZN7cutlass13device_kernelIN5flash11enable_sm90INS1_16FlashAttnFwdSm90INS1_25CollectiveMainloopFwdSm90ILi2EN4cute5tupleIJNS5_1CILi1EEES8_S8_EEENS6_IJNS7_ILi64EEESA_SA_EEELi512ENS_10bfloat16_tEfNS_4arch4Sm90ELb0ELb0ELb1ELb0ELb1ELb0ELb1ELb0ELb0ELb1ELb1ELb0EEENS1_21CollectiveEpilogueFwdINS6_IJSA_NS7_ILi512EEESA_EEES9_SC_SE_Li256ELb0ELb1ELb1ELb0EEENS1_19SingleTileSchedulerILb0ELb1ELb1ELi64EEEEEEEEEvNT_6ParamsE:
[----:B------:R-:W0:Y:S02]  /*0000*/  LDC R1, c[0x0][0x28] ;  /* 0x00000a00ff017b82 */ /* 0x000e240000000800 */
[----:B0-----:R-:W-:Y:S01]  /*0010*/  VIADD R1, R1, 0xfffffff8 ;  /* 0xfffffff801017836 */ /* 0x001fe20000000000 */
[----:B------:R-:W0:Y:S01]  /*0020*/  S2R R24, SR_TID.X ;  /* 0x0000000000187919 */ /* 0x000e220000002100 */
[----:B------:R-:W-:Y:S01]  /*0030*/  ELECT P0, URZ, PT ;  /* 0x00000000003f782f */ /* 0x000fe20003800000 */
[----:B------:R-:W-:Y:S01]  /*0040*/  UMOV UR4, 0x80 ;  /* 0x0000008000047882 */ /* 0x000fe20000000000 */
[----:B------:R-:W-:Y:S01]  /*0050*/  UMOV UR7, 0x100 ;  /* 0x0000010000077882 */ /* 0x000fe20000000000 */
[--C-:B0-----:R-:W-:Y:S02]  /*0060*/  SHF.R.U32.HI R0, RZ, 0x5, R24.reuse ;  /* 0x00000005ff007819 */ /* 0x101fe40000011618 */
[----:B------:R-:W-:-:S03]  /*0070*/  SHF.R.U32.HI R3, RZ, 0x7, R24 ;  /* 0x00000007ff037819 */ /* 0x000fc60000011618 */
[----:B------:R-:W0:Y:S04]  /*0080*/  SHFL.IDX PT, R2, R0, RZ, 0x1f ;  /* 0x00001fff00027589 */ /* 0x000e2800000e0000 */
[----:B------:R-:W1:Y:S01]  /*0090*/  SHFL.IDX PT, R3, R3, RZ, 0x1f ;  /* 0x00001fff03037589 */ /* 0x000e6200000e0000 */
[C---:B0-----:R-:W-:Y:S02]  /*00a0*/  ISETP.NE.OR P0, PT, R2.reuse, RZ, !P0 ;  /* 0x000000ff0200720c */ /* 0x041fe40004705670 */
[----:B------:R-:W-:-:S11]  /*00b0*/  ISETP.NE.AND P1, PT, R2, RZ, PT ;  /* 0x000000ff0200720c */ /* 0x000fd60003f25270 */
[----:B------:R-:W-:Y:S01]  /*00c0*/  VOTEU.ALL UP0, P0 ;  /* 0x00000000003f7886 */ /* 0x000fe20000000000 */
[----:B------:R-:W-:Y:S01]  /*00d0*/  VOTEU.ALL UP1, P0 ;  /* 0x00000000003f7886 */ /* 0x000fe20000020000 */
[----:B------:R-:W-:-:S03]  /*00e0*/  VOTEU.ALL UP2, P0 ;  /* 0x00000000003f7886 */ /* 0x000fc60000040000 */
[----:B------:R-:W0:Y:S01]  /*00f0*/  @!UP0 S2UR UR8, SR_CgaCtaId ;  /* 0x00000000000889c3 */ /* 0x000e220000008800 */
[----:B------:R-:W-:Y:S01]  /*0100*/  @!UP0 UMOV UR6, 0x400 ;  /* 0x0000040000068882 */ /* 0x000fe20000000000 */
[----:B------:R-:W-:-:S04]  /*0110*/  @!UP0 UIADD3 UR4, -UR4, 0x100000, URZ ;  /* 0x0010000004048890 */ /* 0x000fc8000fffe13f */
[----:B------:R-:W-:Y:S02]  /*0120*/  @!UP0 USHF.L.U32 UR5, UR4, 0xb, URZ ;  /* 0x0000000b04058899 */ /* 0x000fe4000800063f */
[----:B------:R-:W-:Y:S02]  /*0130*/  @!UP0 USHF.L.U32 UR4, UR4, 0x1, URZ ;  /* 0x0000000104048899 */ /* 0x000fe4000800063f */
[----:B0-----:R-:W-:Y:S02]  /*0140*/  @!UP0 ULEA UR8, UR8, UR6, 0x18 ;  /* 0x0000000608088291 */ /* 0x001fe4000f8ec03f */
[----:B------:R-:W-:-:S04]  /*0150*/  @!UP0 UIADD3 UR6, -UR7, 0x100000, URZ ;  /* 0x0010000007068890 */ /* 0x000fc8000fffe13f */
[----:B------:R-:W-:Y:S02]  /*0160*/  @!UP0 USHF.L.U32 UR7, UR6, 0xb, URZ ;  /* 0x0000000b06078899 */ /* 0x000fe4000800063f */
[----:B------:R-:W-:Y:S01]  /*0170*/  @!UP0 USHF.L.U32 UR6, UR6, 0x1, URZ ;  /* 0x0000000106068899 */ /* 0x000fe2000800063f */
[----:B------:R-:W-:-:S05]  /*0180*/  VOTEU.ALL UP0, P0 ;  /* 0x00000000003f7886 */ /* 0x000fca0000000000 */
[----:B------:R0:W2:Y:S01]  /*0190*/  @!UP0 SYNCS.EXCH.64 URZ, [UR8+0x38800], UR4 ;  /* 0x03880004083f85b2 */ /* 0x0000a20008000100 */
[----:B------:R0:W3:Y:S05]  /*01a0*/  @!UP1 SYNCS.EXCH.64 URZ, [UR8+0x38810], UR4 ;  /* 0x03881004083f95b2 */ /* 0x0000ea0008000100 */
[----:B------:R0:W4:Y:S02]  /*01b0*/  @!UP2 SYNCS.EXCH.64 URZ, [UR8+0x38820], UR6 ;  /* 0x03882006083fa5b2 */ /* 0x0001240008000100 */
[----:B01----:R-:W-:Y:S05]  /*01c0*/  @P1 BRA `(.L_x_166) ;  /* 0x0000000000381947 */ /* 0x003fea0003800000 */
        /* <DEDUP_REMOVED lines=10> */
[----:B------:R0:W0:Y:S01]  /*0270*/  SYNCS.EXCH.64 URZ, [UR6+0x38840], UR4 ;  /* 0x03884004063f75b2 */ /* 0x0000220008000100 */
[----:B------:R0:W0:Y:S01]  /*0280*/  SYNCS.EXCH.64 URZ, [UR6+0x38838], UR4 ;  /* 0x03883804063f75b2 */ /* 0x0000220008000100 */
[----:B------:R0:W0:Y:S01]  /*0290*/  SYNCS.EXCH.64 URZ, [UR6+0x38848], UR4 ;  /* 0x03884804063f75b2 */ /* 0x0000220008000100 */
[----:B------:R-:W-:Y:S01]  /*02a0*/  NOP ;  /* 0x0000000000007918 */ /* 0x000fe20000000000 */
.L_x_166:
        /* <DEDUP_REMOVED lines=22> */
.L_x_167:
        /* <DEDUP_REMOVED lines=18> */
.L_x_168:
        /* <DEDUP_REMOVED lines=22> */
.L_x_169:
        /* <DEDUP_REMOVED lines=23> */
.L_x_170:
[----:B------:R-:W-:Y:S01]  /*0800*/  UISETP.NE.AND UP0, UPT, UR9, URZ, UPT ;  /* 0x0000003f0900728c */ /* 0x000fe2000bf05270 */
[----:B------:R-:W-:Y:S01]  /*0810*/  NOP ;  /* 0x0000000000007918 */ /* 0x000fe20000000000 */
[----:B0-----:R-:W-:Y:S01]  /*0820*/  UMOV UR4, 0x1 ;  /* 0x0000000100047882 */ /* 0x001fe20000000000 */
[----:B------:R-:W-:Y:S01]  /*0830*/  ULDC.64 UR36, c[0x0][0x208] ;  /* 0x0000820000247ab9 */ /* 0x000fe20000000a00 */
[----:B------:R-:W-:Y:S01]  /*0840*/  USEL UR4, UR4, 0x2, !UP0 ;  /* 0x0000000204047887 */ /* 0x000fe2000c000000 */
[----:B------:R-:W-:Y:S01]  /*0850*/  BSSY B6, `(.L_x_171) ;  /* 0x000107a000067945 */ /* 0x000fe20003800000 */
[----:B-1234-:R-:W-:Y:S01]  /*0860*/  BAR.SYNC.DEFER_BLOCKING 0x0 ;  /* 0x0000000000007b1d */ /* 0x01efe20000010000 */
[----:B------:R-:W-:-:S03]  /*0870*/  PLOP3.LUT P0, PT, PT, PT, UP0, 0x80, 0x0 ;  /* 0x000000000000781c */ /* 0x000fc60003f0f008 */
[----:B------:R-:W-:-:S05]  /*0880*/  IMAD.U32 R2, RZ, RZ, UR4 ;  /* 0x00000004ff027e24 */ /* 0x000fca000f8e00ff */
[----:B------:R0:W-:Y:S05]  /*0890*/  STL [R1], R2 ;  /* 0x0000000201007387 */ /* 0x0001ea0000100800 */
[----:B------:R-:W-:Y:S05]  /*08a0*/  @!P0 BRA `(.L_x_172) ;  /* 0x000000c000648947 */ /* 0x000fea0003800000 */
.L_x_173:
[----:B------:R-:W-:-:S08]  /*08b0*/  NOP ;  /* 0x0000000000007918 */ /* 0x000fd00000000000 */
[----:B------:R-:W1:Y:S02]  /*08c0*/  USETMAXREG.TRY_ALLOC.CTAPOOL UP0, 0xe8 ;  /* 0x000000e8000079c8 */ /* 0x000e640008000600 */
[----:B-1----:R-:W-:-:S13]  /*08d0*/  PLOP3.LUT P0, PT, PT, PT, UP0, 0x80, 0x0 ;  /* 0x000000000000781c */ /* 0x002fda0003f0f008 */
[----:B------:R-:W-:Y:S05]  /*08e0*/  @!P0 BRA `(.L_x_173) ;  /* 0xfffffffc00f08947 */ /* 0x000fea000383ffff */
[----:B------:R-:W-:Y:S01]  /*08f0*/  LOP3.LUT R0, R24, 0xffffff80, RZ, 0xc0, !PT ;  /* 0xffffff8018007812 */ /* 0x000fe200078ec0ff */
[----:B------:R-:W1:Y:S01]  /*0900*/  S2UR UR6, SR_CTAID.Y ;  /* 0x00000000000679c3 */ /* 0x000e620000002600 */
[----:B------:R-:W-:Y:S02]  /*0910*/  ULDC UR7, c[0x0][0xd50] ;  /* 0x0003540000077ab9 */ /* 0x000fe40000000800 */
[----:B------:R-:W-:Y:S01]  /*0920*/  ISETP.NE.AND P0, PT, R0, 0x80, PT ;  /* 0x000000800000780c */ /* 0x000fe20003f05270 */
[----:B------:R-:W-:-:S04]  /*0930*/  UISETP.NE.AND UP0, UPT, UR7, 0x1, UPT ;  /* 0x000000010700788c */ /* 0x000fc8000bf05270 */
[----:B------:R-:W2:Y:S07]  /*0940*/  S2UR UR8, SR_CTAID.Z ;  /* 0x00000000000879c3 */ /* 0x000eae0000002700 */
[----:B------:R-:W-:Y:S01]  /*0950*/  @UP0 ULDC UR4, c[0x0][0xd54] ;  /* 0x0003550000040ab9 */ /* 0x000fe20000000800 */
[----:B------:R-:W-:Y:S06]  /*0960*/  @!P0 BAR.ARV 0x8, 0x100 ;  /* 0x0204000000008b1d */ /* 0x000fec0000002000 */
[----:B------:R-:W-:Y:S01]  /*0970*/  ISETP.GE.U32.AND P0, PT, R24, 0x100, PT ;  /* 0x000001001800780c */ /* 0x000fe20003f06070 */
[----:B------:R-:W-:Y:S01]  /*0980*/  @UP0 ULDC UR10, c[0x0][0xd58] ;  /* 0x00035600000a0ab9 */ /* 0x000fe20000000800 */
[----:B-1----:R-:W-:-:S02]  /*0990*/  UIMAD.WIDE.U32 UR4, UR6, UR4, URZ ;  /* 0x00000004060472a5 */ /* 0x002fc4000f8e003f */
[----:B------:R-:W-:Y:S02]  /*09a0*/  UMOV UR61, UR6 ;  /* 0x00000006003d7c82 */ /* 0x000fe40008000000 */
[----:B------:R-:W-:-:S04]  /*09b0*/  @UP0 USHF.R.U32.HI UR61, URZ, UR10, UR5 ;  /* 0x0000000a3f3d0299 */ /* 0x000fc80008011605 */
[----:B------:R-:W-:-:S03]  /*09c0*/  UIADD3 UR4, -UR61, URZ, URZ ;  /* 0x0000003f3d047290 */ /* 0x000fc6000fffe13f */
[----:B------:R-:W-:Y:S06]  /*09d0*/  @P0 BAR.ARV 0xf, 0x100 ;  /* 0x03c4000000000b1d */ /* 0x000fec0000002000 */
[----:B--2---:R-:W-:Y:S01]  /*09e0*/  ISETP.LE.AND P0, PT, RZ, UR8, PT ;  /* 0x00000008ff007c0c */ /* 0x004fe2000bf03270 */
[----:B------:R-:W-:-:S12]  /*09f0*/  UIMAD UR7, UR7, UR4, UR6 ;  /* 0x00000004070772a4 */ /* 0x000fd8000f8e0206 */
[----:B------:R-:W-:Y:S05]  /*0a00*/  @!P0 BRA `(.L_x_174) ;  /* 0x0000010400788947 */ /* 0x000fea0003800000 */
[----:B------:R-:W-:Y:S01]  /*0a10*/  ULDC.64 UR4, c[0x0][0x418] ;  /* 0x0001060000047ab9 */ /* 0x000fe20000000a00 */
[----:B------:R-:W-:Y:S01]  /*0a20*/  ULDC UR38, c[0x0][0x424] ;  /* 0x0001090000267ab9 */ /* 0x000fe20000000800 */
[----:B------:R-:W-:Y:S01]  /*0a30*/  UISETP.NE.U32.AND UP0, UPT, UR4, URZ, UPT ;  /* 0x0000003f0400728c */ /* 0x000fe2000bf05070 */
[----:B------:R-:W-:Y:S01]  /*0a40*/  VIADD R152, R24, 0xffffff80 ;  /* 0xffffff8018987836 */ /* 0x000fe20000000000 */
[----:B------:R-:W-:Y:S02]  /*0a50*/  UISETP.NE.AND UP1, UPT, UR9, 0x1, UPT ;  /* 0x000000010900788c */ /* 0x000fe4000bf25270 */
        /* <DEDUP_REMOVED lines=13> */
[----:B------:R-:W-:Y:S11]  /*0b30*/  @!P0 BRA `(.L_x_175) ;  /* 0x0000001c00b88947 */ /* 0x000ff60003800000 */
[----:B------:R-:W-:Y:S01]  /*0b40*/  UISETP.GE.AND UP0, UPT, UR38, 0x1, UPT ;  /* 0x000000012600788c */ /* 0x000fe2000bf06270 */
[----:B------:R-:W-:Y:S02]  /*0b50*/  PLOP3.LUT P0, PT, PT, PT, PT, 0x80, 0x0 ;  /* 0x000000000000781c */ /* 0x000fe40003f0f070 */
[----:B0-----:R-:W-:Y:S01]  /*0b60*/  CS2R R2, SRZ ;  /* 0x0000000000027805 */ /* 0x001fe2000001ff00 */
[----:B------:R-:W-:Y:S01]  /*0b70*/  IMAD.MOV.U32 R4, RZ, RZ, RZ ;  /* 0x000000ffff047224 */ /* 0x000fe200078e00ff */
[----:B------:R-:W-:Y:S02]  /*0b80*/  CS2R R150, SRZ ;  /* 0x0000000000967805 */ /* 0x000fe4000001ff00 */
[----:B------:R-:W-:Y:S02]  /*0b90*/  CS2R R148, SRZ ;  /* 0x0000000000947805 */ /* 0x000fe4000001ff00 */
[----:B------:R-:W-:Y:S02]  /*0ba0*/  PLOP3.LUT P1, PT, PT, PT, UP0, 0x80, 0x0 ;  /* 0x000000000000781c */ /* 0x000fe40003f2f008 */
        /* <DEDUP_REMOVED lines=56> */
[----:B------:R-:W-:Y:S06]  /*0f30*/  @!P1 BRA `(.L_x_176) ;  /* 0x0000000000749947 */ /* 0x000fec0003800000 */
[----:B------:R-:W-:Y:S01]  /*0f40*/  IMAD.U32 R5, RZ, RZ, UR11 ;  /* 0x0000000bff057e24 */ /* 0x000fe2000f8e00ff */
[----:B------:R-:W-:-:S04]  /*0f50*/  UIADD3 UR4, UR6, -0x1, UR11 ;  /* 0xffffffff06047890 */ /* 0x000fc8000fffe00b */
[-C--:B------:R-:W-:Y:S02]  /*0f60*/  IABS R3, R5.reuse ;  /* 0x0000000500037213 */ /* 0x080fe40000000000 */
[----:B------:R-:W-:Y:S01]  /*0f70*/  IABS R9, R5 ;  /* 0x0000000500097213 */ /* 0x000fe20000000000 */
[----:B------:R-:W-:Y:S01]  /*0f80*/  IMAD.U32 R8, RZ, RZ, UR4 ;  /* 0x00000004ff087e24 */ /* 0x000fe2000f8e00ff */
[----:B------:R-:W0:Y:S01]  /*0f90*/  I2F.RP R0, R3 ;  /* 0x0000000300007306 */ /* 0x000e220000209400 */
[----:B------:R-:W-:Y:S01]  /*0fa0*/  ULOP3.LUT UR4, UR4, UR11, URZ, 0x3c, !UPT ;  /* 0x0000000b04047292 */ /* 0x000fe2000f8e3c3f */
[----:B------:R-:W-:-:S05]  /*0fb0*/  IADD3 R9, RZ, -R9, RZ ;  /* 0x80000009ff097210 */ /* 0x000fca0007ffe0ff */
[----:B------:R-:W-:Y:S01]  /*0fc0*/  ISETP.LE.AND P3, PT, RZ, UR4, PT ;  /* 0x00000004ff007c0c */ /* 0x000fe2000bf63270 */
[----:B0-----:R-:W0:Y:S02]  /*0fd0*/  MUFU.RCP R0, R0 ;  /* 0x0000000000007308 */ /* 0x001e240000001000 */
[----:B0-----:R-:W-:Y:S01]  /*0fe0*/  VIADD R6, R0, 0xffffffe ;  /* 0x0ffffffe00067836 */ /* 0x001fe20000000000 */
[----:B------:R-:W-:-:S05]  /*0ff0*/  IABS R0, R8 ;  /* 0x0000000800007213 */ /* 0x000fca0000000000 */
[----:B------:R0:W1:Y:S02]  /*1000*/  F2I.FTZ.U32.TRUNC.NTZ R7, R6 ;  /* 0x0000000600077305 */ /* 0x000064000021f000 */
[----:B0-----:R-:W-:Y:S02]  /*1010*/  IMAD.MOV.U32 R6, RZ, RZ, RZ ;  /* 0x000000ffff067224 */ /* 0x001fe400078e00ff */
[----:B-1----:R-:W-:-:S04]  /*1020*/  IMAD.MOV R10, RZ, RZ, -R7 ;  /* 0x000000ffff0a7224 */ /* 0x002fc800078e0a07 */
[----:B------:R-:W-:-:S04]  /*1030*/  IMAD R5, R10, R3, RZ ;  /* 0x000000030a057224 */ /* 0x000fc800078e02ff */
[----:B------:R-:W-:-:S04]  /*1040*/  IMAD.HI.U32 R7, R7, R5, R6 ;  /* 0x0000000507077227 */ /* 0x000fc800078e0006 */
[----:B------:R-:W-:Y:S02]  /*1050*/  IMAD.MOV.U32 R5, RZ, RZ, R9 ;  /* 0x000000ffff057224 */ /* 0x000fe400078e0009 */
[----:B------:R-:W-:-:S04]  /*1060*/  IMAD.HI.U32 R7, R7, R0, RZ ;  /* 0x0000000007077227 */ /* 0x000fc800078e00ff */
[----:B------:R-:W-:-:S05]  /*1070*/  IMAD R0, R7, R5, R0 ;  /* 0x0000000507007224 */ /* 0x000fca00078e0200 */
[----:B------:R-:W-:-:S13]  /*1080*/  ISETP.GT.U32.AND P2, PT, R3, R0, PT ;  /* 0x000000000300720c */ /* 0x000fda0003f44070 */
[----:B------:R-:W-:Y:S02]  /*1090*/  @!P2 IMAD.IADD R0, R0, 0x1, -R3 ;  /* 0x000000010000a824 */ /* 0x000fe400078e0a03 */
[----:B------:R-:W-:Y:S01]  /*10a0*/  @!P2 VIADD R7, R7, 0x1 ;  /* 0x000000010707a836 */ /* 0x000fe20000000000 */
[----:B------:R-:W-:Y:S02]  /*10b0*/  ISETP.NE.AND P2, PT, RZ, UR11, PT ;  /* 0x0000000bff007c0c */ /* 0x000fe4000bf45270 */
[----:B------:R-:W-:-:S13]  /*10c0*/  ISETP.GE.U32.AND P1, PT, R0, R3, PT ;  /* 0x000000030000720c */ /* 0x000fda0003f26070 */
[----:B------:R-:W-:-:S04]  /*10d0*/  @P1 VIADD R7, R7, 0x1 ;  /* 0x0000000107071836 */ /* 0x000fc80000000000 */
[----:B------:R-:W-:-:S04]  /*10e0*/  IMAD.MOV.U32 R3, RZ, RZ, R7 ;  /* 0x000000ffff037224 */ /* 0x000fc800078e0007 */
[----:B------:R-:W-:Y:S01]  /*10f0*/  @!P3 IMAD.MOV R3, RZ, RZ, -R3 ;  /* 0x000000ffff03b224 */ /* 0x000fe200078e0a03 */
[----:B------:R-:W-:-:S07]  /*1100*/  @!P2 LOP3.LUT R3, RZ, UR11, RZ, 0x33, !PT ;  /* 0x0000000bff03ac12 */ /* 0x000fce000f8e33ff */
.L_x_176:
[----:B------:R-:W-:Y:S01]  /*1110*/  IMAD R0, R3, UR7, RZ ;  /* 0x0000000703007c24 */ /* 0x000fe2000f8e02ff */
[----:B------:R-:W-:Y:S01]  /*1120*/  CS2R R34, SRZ ;  /* 0x0000000000227805 */ /* 0x000fe2000001ff00 */
[----:B------:R-:W-:Y:S01]  /*1130*/  IMAD.MOV.U32 R36, RZ, RZ, RZ ;  /* 0x000000ffff247224 */ /* 0x000fe200078e00ff */
[----:B------:R-:W-:Y:S02]  /*1140*/  CS2R R32, SRZ ;  /* 0x0000000000207805 */ /* 0x000fe4000001ff00 */
[----:B------:R-:W-:Y:S02]  /*1150*/  CS2R R30, SRZ ;  /* 0x00000000001e7805 */ /* 0x000fe4000001ff00 */
[----:B------:R-:W-:Y:S02]  /*1160*/  VIADDMNMX R3, R0, R3, UR6, PT ;  /* 0x0000000600037e46 */ /* 0x000fe4000b800103 */
[----:B------:R-:W-:Y:S02]  /*1170*/  CS2R R28, SRZ ;  /* 0x00000000001c7805 */ /* 0x000fe4000001ff00 */
[----:B------:R-:W-:-:S02]  /*1180*/  CS2R R26, SRZ ;  /* 0x00000000001a7805 */ /* 0x000fc4000001ff00 */
[----:B------:R-:W-:Y:S02]  /*1190*/  CS2R R24, SRZ ;  /* 0x0000000000187805 */ /* 0x000fe4000001ff00 */
[----:B------:R-:W-:-:S13]  /*11a0*/  ISETP.GT.AND P1, PT, R3, R0, PT ;  /* 0x000000000300720c */ /* 0x000fda0003f24270 */
[----:B------:R-:W-:Y:S05]  /*11b0*/  @!P1 BRA `(.L_x_177) ;  /* 0x0000009000349947 */ /* 0x000fea0003800000 */
[----:B------:R-:W-:Y:S01]  /*11c0*/  SHF.R.S32.HI R5, RZ, 0x1f, R152 ;  /* 0x0000001fff057819 */ /* 0x000fe20000011498 */
[----:B------:R-:W0:Y:S08]  /*11d0*/  S2UR UR7, SR_CgaCtaId ;  /* 0x00000000000779c3 */ /* 0x000e300000008800 */
[----:B------:R-:W-:Y:S01]  /*11e0*/  BAR.SYNC.DEFER_BLOCKING 0xe, 0x100 ;  /* 0x0384000000007b1d */ /* 0x000fe20000010000 */
[----:B------:R-:W-:-:S04]  /*11f0*/  LEA.HI R5, R5, R152, RZ, 0x7 ;  /* 0x0000009805057211 */ /* 0x000fc800078f38ff */
[----:B------:R-:W-:Y:S01]  /*1200*/  SHF.R.S32.HI R2, RZ, 0x7, R5 ;  /* 0x00000007ff027819 */ /* 0x000fe20000011405 */
[----:B------:R-:W2:Y:S01]  /*1210*/  LDL R6, [R1] ;  /* 0x0000000001067983 */ /* 0x000ea20000100800 */
[----:B------:R-:W-:Y:S01]  /*1220*/  UMOV UR9, 0x40000040 ;  /* 0x4000004000097882 */ /* 0x000fe20000000000 */
[----:B------:R-:W-:Y:S01]  /*1230*/  UMOV UR11, 0x40000040 ;  /* 0x40000040000b7882 */ /* 0x000fe20000000000 */
[----:B------:R-:W-:Y:S02]  /*1240*/  UMOV UR13, 0x40000040 ;  /* 0x40000040000d7882 */ /* 0x000fe40000000000 */
[----:B------:R-:W1:Y:S01]  /*1250*/  SHFL.IDX PT, R2, R2, RZ, 0x1f ;  /* 0x00001fff02027589 */ /* 0x000e6200000e0000 */
[----:B------:R-:W-:Y:S01]  /*1260*/  UMOV UR15, 0x40000040 ;  /* 0x40000040000f7882 */ /* 0x000fe20000000000 */
[----:B------:R-:W-:Y:S01]  /*1270*/  UMOV UR17, 0x40000040 ;  /* 0x4000004000117882 */ /* 0x000fe20000000000 */
[----:B------:R-:W-:Y:S01]  /*1280*/  UMOV UR19, 0x40000040 ;  /* 0x4000004000137882 */ /* 0x000fe20000000000 */
[----:B------:R-:W-:Y:S01]  /*1290*/  UMOV UR21, 0x40000040 ;  /* 0x4000004000157882 */ /* 0x000fe20000000000 */
[----:B------:R-:W-:Y:S01]  /*12a0*/  UMOV UR23, 0x40000040 ;  /* 0x4000004000177882 */ /* 0x000fe20000000000 */
[----:B------:R-:W-:-:S05]  /*12b0*/  LOP3.LUT R5, R5, 0xffffff80, RZ, 0xc0, !PT ;  /* 0xffffff8005057812 */ /* 0x000fca00078ec0ff */
[----:B------:R-:W-:Y:S01]  /*12c0*/  IMAD.IADD R5, R152, 0x1, -R5 ;  /* 0x0000000198057824 */ /* 0x000fe200078e0a05 */
[----:B------:R-:W-:Y:S01]  /*12d0*/  WARPGROUP.ARRIVE ;  /* 0x00000000000079c5 */ /* 0x000fe20000000000 */
[----:B-1----:R-:W-:-:S03]  /*12e0*/  R2UR UR4, R2 ;  /* 0x00000000020472ca */ /* 0x002fc600000e0000 */
[----:B------:R-:W-:-:S04]  /*12f0*/  SHF.R.S32.HI R2, RZ, 0x1f, R5 ;  /* 0x0000001fff027819 */ /* 0x000fc80000011405 */
[CC--:B------:R-:W-:Y:S02]  /*1300*/  LEA.HI R4, R2.reuse, R5.reuse, RZ, 0x2 ;  /* 0x0000000502047211 */ /* 0x0c0fe400078f10ff */
[----:B------:R-:W-:Y:S02]  /*1310*/  LEA.HI R2, R2, R5, RZ, 0x5 ;  /* 0x0000000502027211 */ /* 0x000fe400078f28ff */
[----:B------:R-:W-:Y:S02]  /*1320*/  SHF.R.S32.HI R7, RZ, 0x1f, R4 ;  /* 0x0000001fff077819 */ /* 0x000fe40000011404 */
[----:B------:R-:W-:Y:S01]  /*1330*/  SHF.R.S32.HI R2, RZ, 0x5, R2 ;  /* 0x00000005ff027819 */ /* 0x000fe20000011402 */
[----:B------:R-:W-:-:S04]  /*1340*/  ULEA.HI UR5, UR4, UR4, URZ, 0x1 ;  /* 0x0000000404057291 */ /* 0x000fc8000f8f083f */
[----:B------:R-:W-:-:S03]  /*1350*/  ULOP3.LUT UR6, UR5, 0x1fffe, URZ, 0xc0, !UPT ;  /* 0x0001fffe05067892 */ /* 0x000fc6000f8ec03f */
[----:B------:R-:W-:Y:S01]  /*1360*/  UMOV UR5, 0x400 ;  /* 0x0000040000057882 */ /* 0x000fe20000000000 */
[----:B------:R-:W-:Y:S02]  /*1370*/  UIADD3 UR6, UR4, -UR6, URZ ;  /* 0x8000000604067290 */ /* 0x000fe4000fffe03f */
[----:B0-----:R-:W-:-:S04]  /*1380*/  ULEA UR5, UR7, UR5, 0x18 ;  /* 0x0000000507057291 */ /* 0x001fc8000f8ec03f */
[----:B------:R-:W-:Y:S02]  /*1390*/  ULEA UR6, UR6, UR5, 0xf ;  /* 0x0000000506067291 */ /* 0x000fe4000f8e783f */
[----:B------:R-:W-:Y:S02]  /*13a0*/  UIADD3 UR4, UR5, 0x36400, URZ ;  /* 0x0003640005047890 */ /* 0x000fe4000fffe03f */
[----:B------:R-:W-:Y:S02]  /*13b0*/  UIADD3 UR6, UR6, 0x400, URZ ;  /* 0x0000040006067890 */ /* 0x000fe4000fffe03f */
[----:B------:R-:W-:Y:S02]  /*13c0*/  USHF.R.U32.HI UR4, URZ, 0x4, UR4 ;  /* 0x000000043f047899 */ /* 0x000fe40008011604 */
[----:B------:R-:W-:Y:S02]  /*13d0*/  USHF.R.U32.HI UR6, URZ, 0x4, UR6 ;  /* 0x000000043f067899 */ /* 0x000fe40008011606 */
[----:B------:R-:W-:-:S02]  /*13e0*/  ULOP3.LUT UR4, UR4, 0x3fff, URZ, 0xc0, !UPT ;  /* 0x00003fff04047892 */ /* 0x000fc4000f8ec03f */
[----:B------:R-:W-:Y:S02]  /*13f0*/  ULOP3.LUT UR6, UR6, 0x3fff, URZ, 0xc0, !UPT ;  /* 0x00003fff06067892 */ /* 0x000fe4000f8ec03f */
[----:B------:R-:W-:Y:S02]  /*1400*/  ULOP3.LUT UR4, UR4, 0x10000, URZ, 0xfc, !UPT ;  /* 0x0001000004047892 */ /* 0x000fe4000f8efc3f */
[----:B------:R-:W-:Y:S02]  /*1410*/  ULOP3.LUT UR6, UR6, 0x2000000, URZ, 0xfc, !UPT ;  /* 0x0200000006067892 */ /* 0x000fe4000f8efc3f */
[----:B------:R-:W-:Y:S02]  /*1420*/  UIADD3 UR12, UR4, 0x2, URZ ;  /* 0x00000002040c7890 */ /* 0x000fe4000fffe03f */
[----:B------:R-:W-:Y:S01]  /*1430*/  UIADD3 UR14, UR6, 0x80, URZ ;  /* 0x00000080060e7890 */ /* 0x000fe2000fffe03f */
[----:B------:R-:W-:Y:S02]  /*1440*/  UMOV UR8, UR4 ;  /* 0x0000000400087c82 */ /* 0x000fe40008000000 */
[----:B------:R-:W-:Y:S01]  /*1450*/  UMOV UR10, UR6 ;  /* 0x00000006000a7c82 */ /* 0x000fe20008000000 */
[----:B------:R-:W-:Y:S01]  /*1460*/  UIADD3 UR16, UR4, 0x4, URZ ;  /* 0x0000000404107890 */ /* 0x000fe2000fffe03f */
[----:B------:R-:W-:Y:S01]  /*1470*/  HGMMA.64x256x16.F32.BF16 R24, gdesc[UR8].tnspB, RZ, !UPT, gsb0 ;  /* 0x43e00000081879f0 */ /* 0x000fe2000c0018ff */
[----:B------:R-:W-:-:S02]  /*1480*/  UIADD3 UR18, UR6, 0x100, URZ ;  /* 0x0000010006127890 */ /* 0x000fc4000fffe03f */
[----:B------:R-:W-:Y:S02]  /*1490*/  UIADD3 UR20, UR4, 0x6, URZ ;  /* 0x0000000604147890 */ /* 0x000fe4000fffe03f */
[----:B------:R-:W-:Y:S01]  /*14a0*/  UIADD3 UR22, UR6, 0x180, URZ ;  /* 0x0000018006167890 */ /* 0x000fe2000fffe03f */
[----:B--2---:R-:W-:Y:S02]  /*14b0*/  R2UR UR7, R6 ;  /* 0x00000000060772ca */ /* 0x004fe400000e0000 */
[----:B------:R-:W-:-:S04]  /*14c0*/  SHF.R.S32.HI R6, RZ, 0x2, R4 ;  /* 0x00000002ff067819 */ /* 0x000fc80000011404 */
[----:B------:R-:W-:-:S04]  /*14d0*/  LEA.HI R7, R7, R6, RZ, 0x3 ;  /* 0x0000000607077211 */ /* 0x000fc800078f18ff */
[----:B------:R-:W-:-:S03]  /*14e0*/  LOP3.LUT R7, R7, 0xfffffff8, RZ, 0xc0, !PT ;  /* 0xfffffff807077812 */ /* 0x000fc600078ec0ff */
[----:B------:R-:W-:Y:S01]  /*14f0*/  ULOP3.LUT UR4, UR7, 0x1, URZ, 0xfc, !UPT ;  /* 0x0000000107047892 */ /* 0x000fe2000f8efc3f */
[----:B------:R-:W-:-:S03]  /*1500*/  IADD3 R7, R6, -R7, RZ ;  /* 0x8000000706077210 */ /* 0x000fc60007ffe0ff */
[----:B------:R-:W-:Y:S02]  /*1510*/  UISETP.NE.AND UP0, UPT, UR4, 0x3, UPT ;  /* 0x000000030400788c */ /* 0x000fe4000bf05270 */
[----:B------:R-:W-:Y:S01]  /*1520*/  IMAD R2, R2, 0x10, R7 ;  /* 0x0000001002027824 */ /* 0x000fe200078e0207 */
[----:B------:R-:W-:-:S03]  /*1530*/  UMOV UR4, URZ ;  /* 0x0000003f00047c82 */ /* 0x000fc60008000000 */
[----:B------:R-:W-:Y:S01]  /*1540*/  PLOP3.LUT P1, PT, PT, PT, UP0, 0x80, 0x0 ;  /* 0x000000000000781c */ /* 0x000fe20003f2f008 */
[----:B------:R-:W-:Y:S02]  /*1550*/  WARPGROUP.DEPBAR.LE gsb0, 0x0 ;  /* 0x00008000000079c5 */ /* 0x000fe40000010000 */
[----:B------:R-:W-:-:S06]  /*1560*/  WARPGROUP.ARRIVE ;  /* 0x00000000000079c5 */ /* 0x000fcc0000000000 */
        /* <DEDUP_REMOVED lines=13> */
.L_x_178:
[----:B------:R-:W0:Y:S01]  /*1640*/  S2UR UR10, SR_CgaCtaId ;  /* 0x00000000000a79c3 */ /* 0x000e220000008800 */
[----:B------:R-:W-:Y:S01]  /*1650*/  VIADD R3, R3, 0xfffffffe ;  /* 0xfffffffe03037836 */ /* 0x000fe20000000000 */
[----:B------:R-:W-:-:S04]  /*1660*/  UIADD3 UR7, UR5, 0x38860, URZ ;  /* 0x0003886005077890 */ /* 0x000fc8000fffe03f */
[----:B------:R-:W-:Y:S01]  /*1670*/  ISETP.GE.AND P0, PT, R3, R0, PT ;  /* 0x000000000300720c */ /* 0x000fe20003f06270 */
[----:B0-----:R-:W-:-:S09]  /*1680*/  UPRMT UR7, UR10, 0x654, UR7 ;  /* 0x000006540a077896 */ /* 0x001fd20008000007 */
[----:B------:R-:W-:Y:S03]  /*1690*/  SYNCS.ARRIVE.TRANS64.RED.A1T0 RZ, [UR7], RZ ;  /* 0x000000ffffff79a7 */ /* 0x000fe60008100407 */
[----:B------:R-:W-:Y:S05]  /*16a0*/  @!P0 BRA `(.L_x_179) ;  /* 0x0000000800b48947 */ /* 0x000fea0003800000 */
[----:B------:R-:W-:-:S05]  /*16b0*/  UMOV UR4, URZ ;  /* 0x0000003f00047c82 */ /* 0x000fca0008000000 */
.L_x_181:
[----:B------:R-:W-:Y:S01]  /*16c0*/  BAR.SYNC.DEFER_BLOCKING 0xe, 0x100 ;  /* 0x0384000000007b1d */ /* 0x000fe20000010000 */
[----:B------:R-:W-:Y:S01]  /*16d0*/  IMAD.U32 R5, RZ, RZ, UR4 ;  /* 0x00000004ff057e24 */ /* 0x000fe2000f8e00ff */
[----:B------:R-:W-:Y:S01]  /*16e0*/  UIADD3 UR4, UR4, 0x1, URZ ;  /* 0x0000000104047890 */ /* 0x000fe2000fffe03f */
[C---:B------:R-:W-:Y:S01]  /*16f0*/  ISETP.GT.AND P0, PT, R3.reuse, R0, PT ;  /* 0x000000000300720c */ /* 0x040fe20003f04270 */
[----:B------:R-:W-:Y:S02]  /*1700*/  VIADD R3, R3, 0xffffffff ;  /* 0xffffffff03037836 */ /* 0x000fe40000000000 */
[----:B------:R-:W-:Y:S01]  /*1710*/  IMAD R4, R5, 0x40, R2 ;  /* 0x0000004005047824 */ /* 0x000fe200078e0202 */
[----:B------:R-:W-:Y:S01]  /*1720*/  UISETP.NE.AND UP0, UPT, UR4, 0x2, UPT ;  /* 0x000000020400788c */ /* 0x000fe2000bf05270 */
[----:B------:R-:W-:Y:S01]  /*1730*/  UMOV UR11, 0x40000040 ;  /* 0x40000040000b7882 */ /* 0x000fe20000000000 */
[----:B------:R-:W-:Y:S02]  /*1740*/  UMOV UR15, 0x40000040 ;  /* 0x40000040000f7882 */ /* 0x000fe40000000000 */
[----:B------:R-:W-:Y:S01]  /*1750*/  LEA R4, R4, UR5, 0x2 ;  /* 0x0000000504047c11 */ /* 0x000fe2000f8e10ff */
[----:B------:R-:W-:Y:S01]  /*1760*/  USEL UR4, UR4, URZ, UP0 ;  /* 0x0000003f04047287 */ /* 0x000fe20008000000 */
[----:B------:R-:W-:Y:S01]  /*1770*/  UMOV UR19, 0x40000040 ;  /* 0x4000004000137882 */ /* 0x000fe20000000000 */
[----:B------:R-:W-:-:S02]  /*1780*/  UMOV UR23, 0x40000040 ;  /* 0x4000004000177882 */ /* 0x000fc40000000000 */
[----:B------:R-:W-:-:S04]  /*1790*/  ULEA UR10, UR4, UR6, 0xc ;  /* 0x00000006040a7291 */ /* 0x000fc8000f8e603f */
[----:B------:R-:W-:Y:S02]  /*17a0*/  UIADD3 UR14, UR10, 0x80, URZ ;  /* 0x000000800a0e7890 */ /* 0x000fe4000fffe03f */
[----:B------:R-:W-:Y:S01]  /*17b0*/  UIADD3 UR18, UR10, 0x100, URZ ;  /* 0x000001000a127890 */ /* 0x000fe2000fffe03f */
[----:B------:R-:W0:Y:S01]  /*17c0*/  LDS R5, [R4+0x38400] ;  /* 0x0384000004057984 */ /* 0x000e220000000800 */
[----:B------:R-:W-:-:S03]  /*17d0*/  UIADD3 UR22, UR10, 0x180, URZ ;  /* 0x000001800a167890 */ /* 0x000fc6000fffe03f */
        /* <DEDUP_REMOVED lines=128> */
[----:B------:R-:W-:-:S06]  /*1fe0*/  FMUL.FTZ R151, R151, R6 ;  /* 0x0000000697977220 */ /* 0x000fcc0000410000 */
        /* <DEDUP_REMOVED lines=18> */
.L_x_180:
[----:B------:R-:W0:Y:S01]  /*2110*/  S2UR UR10, SR_CgaCtaId ;  /* 0x00000000000a79c3 */ /* 0x000e220000008800 */
[----:B------:R-:W-:-:S04]  /*2120*/  ULEA UR7, UR4, UR5, 0x3 ;  /* 0x0000000504077291 */ /* 0x000fc8000f8e183f */
[----:B------:R-:W-:-:S04]  /*2130*/  UIADD3 UR7, UR7, 0x38860, URZ ;  /* 0x0003886007077890 */ /* 0x000fc8000fffe03f */
[----:B0-----:R-:W-:-:S09]  /*2140*/  UPRMT UR7, UR10, 0x654, UR7 ;  /* 0x000006540a077896 */ /* 0x001fd20008000007 */
[----:B------:R-:W-:Y:S01]  /*2150*/  SYNCS.ARRIVE.TRANS64.RED.A1T0 RZ, [UR7], RZ ;  /* 0x000000ffffff79a7 */ /* 0x000fe20008100407 */
[----:B------:R-:W-:Y:S05]  /*2160*/  @P0 BRA `(.L_x_181) ;  /* 0xfffffff400540947 */ /* 0x000fea000383ffff */
[----:B------:R-:W-:-:S12]  /*2170*/  USHF.L.U32 UR4, UR4, 0x6, URZ ;  /* 0x0000000604047899 */ /* 0x000fd8000800063f */
.L_x_179:
[----:B------:R-:W-:Y:S01]  /*2180*/  BAR.SYNC.DEFER_BLOCKING 0xe, 0x100 ;  /* 0x0384000000007b1d */ /* 0x000fe20000010000 */
[----:B------:R-:W-:Y:S01]  /*2190*/  VIADD R2, R2, UR4 ;  /* 0x0000000402027c36 */ /* 0x000fe20008000000 */
[----:B------:R-:W-:Y:S01]  /*21a0*/  PLOP3.LUT P0, PT, PT, PT, PT, 0x8, 0x0 ;  /* 0x000000000000781c */ /* 0x000fe20003f0e170 */
[----:B------:R-:W-:-:S03]  /*21b0*/  IMAD.MOV.U32 R4, RZ, RZ, RZ ;  /* 0x000000ffff047224 */ /* 0x000fc600078e00ff */
[----:B------:R-:W-:-:S05]  /*21c0*/  LEA R2, R2, UR5, 0x2 ;  /* 0x0000000502027c11 */ /* 0x000fca000f8e10ff */
[----:B------:R-:W0:Y:S04]  /*21d0*/  LDS R3, [R2+0x38400] ;  /* 0x0384000002037984 */ /* 0x000e280000000800 */
[----:B------:R1:W2:Y:S02]  /*21e0*/  LDS R0, [R2+0x38420] ;  /* 0x0384200002007984 */ /* 0x0002a40000000800 */
[----:B-1----:R-:W-:Y:S02]  /*21f0*/  IMAD.MOV.U32 R2, RZ, RZ, RZ ;  /* 0x000000ffff027224 */ /* 0x002fe400078e00ff */
        /* <DEDUP_REMOVED lines=130> */
.L_x_175:
        /* <DEDUP_REMOVED lines=8> */
[----:B------:R-:W-:Y:S01]  /*2aa0*/  IMAD.U32 R4, RZ, RZ, UR8 ;  /* 0x00000008ff047e24 */ /* 0x000fe2000f8e00ff */
[----:B------:R-:W-:Y:S01]  /*2ab0*/  IABS R5, R3 ;  /* 0x0000000300057213 */ /* 0x000fe20000000000 */
[----:B------:R-:W-:Y:S01]  /*2ac0*/  ULOP3.LUT UR8, UR8, UR11, URZ, 0x3c, !UPT ;  /* 0x0000000b08087292 */ /* 0x000fe2000f8e3c3f */
[----:B------:R-:W-:Y:S02]  /*2ad0*/  R2UR UR12, R0 ;  /* 0x00000000000c72ca */ /* 0x000fe400000e0000 */
[----:B------:R-:W-:-:S05]  /*2ae0*/  IABS R4, R4 ;  /* 0x0000000400047213 */ /* 0x000fca0000000000 */
[----:B------:R-:W-:-:S05]  /*2af0*/  IMAD.MOV.U32 R3, RZ, RZ, R4 ;  /* 0x000000ffff037224 */ /* 0x000fca00078e0004 */
[----:B------:R-:W-:Y:S01]  /*2b00*/  R2UR UR10, R3 ;  /* 0x00000000030a72ca */ /* 0x000fe200000e0000 */
[----:B------:R-:W1:Y:S08]  /*2b10*/  I2F.RP R0, UR12 ;  /* 0x0000000c00007d06 */ /* 0x000e700008209400 */
[----:B-1----:R-:W0:Y:S02]  /*2b20*/  MUFU.RCP R0, R0 ;  /* 0x0000000000007308 */ /* 0x002e240000001000 */
[----:B0-----:R-:W-:Y:S01]  /*2b30*/  IADD3 R2, R0, 0xffffffe, RZ ;  /* 0x0ffffffe00027810 */ /* 0x001fe20007ffe0ff */
[----:B------:R-:W-:-:S05]  /*2b40*/  IMAD.MOV R0, RZ, RZ, -R5 ;  /* 0x000000ffff007224 */ /* 0x000fca00078e0a05 */
        /* <DEDUP_REMOVED lines=18> */
.L_x_182:
[----:B------:R-:W-:Y:S01]  /*2c70*/  UIMAD UR60, UR7, UR4, URZ ;  /* 0x00000004073c72a4 */ /* 0x000fe2000f8e023f */
[----:B------:R-:W-:Y:S01]  /*2c80*/  IMAD.U32 R0, RZ, RZ, UR6 ;  /* 0x00000006ff007e24 */ /* 0x000fe2000f8e00ff */
[----:B------:R-:W-:Y:S01]  /*2c90*/  PLOP3.LUT P0, PT, PT, PT, PT, 0x80, 0x0 ;  /* 0x000000000000781c */ /* 0x000fe20003f0f070 */
[----:B------:R-:W-:Y:S01]  /*2ca0*/  IMAD.U32 R3, RZ, RZ, UR4 ;  /* 0x00000004ff037e24 */ /* 0x000fe2000f8e00ff */
[----:B------:R-:W-:Y:S01]  /*2cb0*/  CS2R R150, SRZ ;  /* 0x0000000000967805 */ /* 0x000fe2000001ff00 */
[----:B0-----:R-:W-:Y:S01]  /*2cc0*/  IMAD.MOV.U32 R2, RZ, RZ, RZ ;  /* 0x000000ffff027224 */ /* 0x001fe200078e00ff */
[----:B------:R-:W-:Y:S01]  /*2cd0*/  CS2R R148, SRZ ;  /* 0x0000000000947805 */ /* 0x000fe2000001ff00 */
[----:B------:R-:W-:Y:S01]  /*2ce0*/  IMAD.MOV.U32 R4, RZ, RZ, RZ ;  /* 0x000000ffff047224 */ /* 0x000fe200078e00ff */
[----:B------:R-:W-:Y:S02]  /*2cf0*/  VIADDMNMX R0, R3, UR60, R0, PT ;  /* 0x0000003c03007c46 */ /* 0x000fe4000b800100 */
[----:B------:R-:W-:-:S02]  /*2d00*/  CS2R R146, SRZ ;  /* 0x0000000000927805 */ /* 0x000fc4000001ff00 */
[----:B------:R-:W-:Y:S02]  /*2d10*/  CS2R R144, SRZ ;  /* 0x0000000000907805 */ /* 0x000fe4000001ff00 */
[----:B------:R-:W-:Y:S02]  /*2d20*/  CS2R R142, SRZ ;  /* 0x00000000008e7805 */ /* 0x000fe4000001ff00 */
[----:B------:R-:W-:Y:S02]  /*2d30*/  R2UR UR39, R0 ;  /* 0x00000000002772ca */ /* 0x000fe400000e0000 */
        /* <DEDUP_REMOVED lines=11> */
[----:B------:R-:W-:Y:S01]  /*2df0*/  CS2R R118, SRZ ;  /* 0x0000000000767805 */ /* 0x000fe2000001ff00 */
[----:B------:R-:W-:Y:S01]  /*2e00*/  UISETP.GT.AND UP0, UPT, UR39, UR60, UPT ;  /* 0x0000003c2700728c */ /* 0x000fe2000bf04270 */
[----:B------:R-:W-:Y:S02]  /*2e10*/  CS2R R116, SRZ ;  /* 0x0000000000747805 */ /* 0x000fe4000001ff00 */
[----:B------:R-:W-:Y:S02]  /*2e20*/  CS2R R114, SRZ ;  /* 0x0000000000727805 */ /* 0x000fe4000001ff00 */
[----:B------:R-:W-:-:S02]  /*2e30*/  CS2R R112, SRZ ;  /* 0x0000000000707805 */ /* 0x000fc4000001ff00 */
[----:B------:R-:W-:Y:S02]  /*2e40*/  CS2R R110, SRZ ;  /* 0x00000000006e7805 */ /* 0x000fe4000001ff00 */
[----:B------:R-:W-:Y:S02]  /*2e50*/  CS2R R108, SRZ ;  /* 0x00000000006c7805 */ /* 0x000fe4000001ff00 */
[----:B------:R-:W-:Y:S02]  /*2e60*/  PLOP3.LUT P1, PT, PT, PT, UP0, 0x80, 0x0 ;  /* 0x000000000000781c */ /* 0x000fe40003f2f008 */
        /* <DEDUP_REMOVED lines=42> */
[----:B------:R-:W-:Y:S06]  /*3110*/  @!P1 BRA `(.L_x_177) ;  /* 0x00000070005c9947 */ /* 0x000fec0003800000 */
[----:B------:R-:W-:Y:S01]  /*3120*/  SHF.R.S32.HI R57, RZ, 0x1f, R152 ;  /* 0x0000001fff397819 */ /* 0x000fe20000011498 */
[----:B------:R-:W0:Y:S01]  /*3130*/  S2UR UR4, SR_CgaCtaId ;  /* 0x00000000000479c3 */ /* 0x000e220000008800 */
[----:B------:R-:W-:Y:S02]  /*3140*/  MOV R4, 0x400 ;  /* 0x0000040000047802 */ /* 0x000fe40000000f00 */
[----:B------:R-:W-:-:S04]  /*3150*/  LEA.HI R16, R57, R152, RZ, 0x7 ;  /* 0x0000009839107211 */ /* 0x000fc800078f38ff */
[----:B------:R-:W-:-:S05]  /*3160*/  SHF.R.S32.HI R18, RZ, 0x7, R16 ;  /* 0x00000007ff127819 */ /* 0x000fca0000011410 */
[----:B------:R-:W1:Y:S01]  /*3170*/  SHFL.IDX PT, R0, R18, RZ, 0x1f ;  /* 0x00001fff12007589 */ /* 0x000e6200000e0000 */
[----:B0-----:R-:W-:Y:S01]  /*3180*/  IMAD.U32 R5, RZ, RZ, UR4 ;  /* 0x00000004ff057e24 */ /* 0x001fe2000f8e00ff */
[----:B-1----:R-:W-:-:S04]  /*3190*/  LEA.HI R2, R0, R0, RZ, 0x1 ;  /* 0x0000000000027211 */ /* 0x002fc800078f08ff */
[----:B------:R-:W-:Y:S02]  /*31a0*/  LOP3.LUT R3, R2, 0x1fffe, RZ, 0xc0, !PT ;  /* 0x0001fffe02037812 */ /* 0x000fe400078ec0ff */
[----:B------:R-:W-:-:S03]  /*31b0*/  LEA R2, R5, R4, 0x18 ;  /* 0x0000000405027211 */ /* 0x000fc600078ec0ff */
[----:B------:R-:W-:Y:S02]  /*31c0*/  IMAD.IADD R3, R0, 0x1, -R3 ;  /* 0x0000000100037824 */ /* 0x000fe400078e0a03 */
[----:B------:R-:W-:-:S03]  /*31d0*/  VIADD R0, R2, 0x36400 ;  /* 0x0003640002007836 */ /* 0x000fc60000000000 */
[----:B------:R-:W-:Y:S02]  /*31e0*/  LEA R3, R3, R2, 0xf ;  /* 0x0000000203037211 */ /* 0x000fe400078e78ff */
[----:B------:R-:W-:-:S03]  /*31f0*/  LOP3.LUT P0, RZ, R0, 0x3ff, RZ, 0xc0, !PT ;  /* 0x000003ff00ff7812 */ /* 0x000fc6000780c0ff */
[----:B------:R-:W-:-:S05]  /*3200*/  VIADD R3, R3, 0x400 ;  /* 0x0000040003037836 */ /* 0x000fca0000000000 */
[----:B------:R-:W-:-:S04]  /*3210*/  SHF.R.U32.HI R3, RZ, 0x4, R3 ;  /* 0x00000004ff037819 */ /* 0x000fc80000011603 */
[----:B------:R-:W-:Y:S01]  /*3220*/  LOP3.LUT R193, R3, 0x3fff, RZ, 0xc0, !PT ;  /* 0x00003fff03c17812 */ /* 0x000fe200078ec0ff */
[----:B------:R-:W-:Y:S06]  /*3230*/  @!P0 BRA `(.L_x_183) ;  /* 0x0000000000408947 */ /* 0x000fec0003800000 */
[----:B------:R-:W-:Y:S01]  /*3240*/  MOV R0, 0x0 ;  /* 0x0000000000007802 */ /* 0x000fe20000000f00 */
[----:B------:R-:W-:Y:S01]  /*3250*/  ULDC.64 UR4, c[0x4][0x90] ;  /* 0x0100240000047ab9 */ /* 0x000fe20000000a00 */
[----:B------:R-:W-:Y:S01]  /*3260*/  ULDC.64 UR6, c[0x4][0x20] ;  /* 0x0100080000067ab9 */ /* 0x000fe20000000a00 */
[----:B------:R-:W-:Y:S01]  /*3270*/  IMAD.U32 R4, RZ, RZ, UR4 ;  /* 0x00000004ff047e24 */ /* 0x000fe2000f8e00ff */
[----:B------:R0:W1:Y:S01]  /*3280*/  LDC.64 R14, c[0x4][R0] ;  /* 0x01000000000e7b82 */ /* 0x0000620000000a00 */
[----:B------:R-:W-:Y:S01]  /*3290*/  IMAD.U32 R5, RZ, RZ, UR5 ;  /* 0x00000005ff057e24 */ /* 0x000fe2000f8e00ff */
[----:B------:R-:W-:Y:S01]  /*32a0*/  ULDC.64 UR4, c[0x4][0x98] ;  /* 0x0100260000047ab9 */ /* 0x000fe20000000a00 */
[----:B------:R-:W-:Y:S01]  /*32b0*/  IMAD.U32 R10, RZ, RZ, UR6 ;  /* 0x00000006ff0a7e24 */ /* 0x000fe2000f8e00ff */
[----:B------:R-:W-:Y:S01]  /*32c0*/  MOV R12, 0x1 ;  /* 0x00000001000c7802 */ /* 0x000fe20000000f00 */
[----:B------:R-:W-:Y:S02]  /*32d0*/  IMAD.U32 R6, RZ, RZ, UR4 ;  /* 0x00000004ff067e24 */ /* 0x000fe4000f8e00ff */
[----:B------:R-:W-:-:S02]  /*32e0*/  IMAD.U32 R7, RZ, RZ, UR5 ;  /* 0x00000005ff077e24 */ /* 0x000fc4000f8e00ff */
[----:B------:R-:W-:Y:S02]  /*32f0*/  IMAD.U32 R11, RZ, RZ, UR7 ;  /* 0x00000007ff0b7e24 */ /* 0x000fe4000f8e00ff */
[----:B------:R-:W-:Y:S02]  /*3300*/  IMAD.MOV.U32 R8, RZ, RZ, 0x70 ;  /* 0x00000070ff087424 */ /* 0x000fe400078e00ff */
[----:B0-----:R-:W-:-:S07]  /*3310*/  IMAD.MOV.U32 R13, RZ, RZ, RZ ;  /* 0x000000ffff0d7224 */ /* 0x001fce00078e00ff */
[----:B------:R-:W-:-:S07]  /*3320*/  LEPC R20, `(.L_x_183) ;  /* 0x000000001014794e */ /* 0x000fce0000000000 */
[----:B-1----:R-:W-:Y:S05]  /*3330*/  CALL.ABS.NOINC R14 ;  /* 0x000000000e007343 */ /* 0x002fea0003c00000 */
.L_x_183:
[----:B------:R-:W-:Y:S02]  /*3340*/  SHF.L.U32 R5, RZ, 0x1f, RZ ;  /* 0x0000001fff057819 */ /* 0x000fe400000006ff */
[----:B------:R-:W-:Y:S02]  /*3350*/  LOP3.LUT R3, R16, 0xffffff80, RZ, 0xc0, !PT ;  /* 0xffffff8010037812 */ /* 0x000fe400078ec0ff */
[----:B------:R-:W0:Y:S01]  /*3360*/  SYNCS.PHASECHK.TRANS64.TRYWAIT P0, [R2+URZ+0x38800], R5 ;  /* 0x03880005020075a7 */ /* 0x000e22000800017f */
        /* <DEDUP_REMOVED lines=8> */
.L_x_262:
[----:B------:R-:W2:Y:S01]  /*33f0*/  LDL R0, [R1] ;  /* 0x0000000001007983 */ /* 0x000ea20000100800 */
[----:B------:R-:W-:Y:S01]  /*3400*/  LEA.HI R9, R9, R8, RZ, 0x3 ;  /* 0x0000000809097211 */ /* 0x000fe200078f18ff */
[----:B------:R-:W-:Y:S01]  /*3410*/  IMAD.IADD R3, R18, 0x1, -R3 ;  /* 0x0000000112037824 */ /* 0x000fe200078e0a03 */
[----:B------:R-:W-:Y:S02]  /*3420*/  LEA.HI R4, R4, R7, RZ, 0x5 ;  /* 0x0000000704047211 */ /* 0x000fe400078f28ff */
[----:B------:R-:W-:Y:S02]  /*3430*/  LOP3.LUT R9, R9, 0xfffffff8, RZ, 0xc0, !PT ;  /* 0xfffffff809097812 */ /* 0x000fe400078ec0ff */
[----:B------:R-:W-:-:S03]  /*3440*/  SHF.R.S32.HI R4, RZ, 0x5, R4 ;  /* 0x00000005ff047819 */ /* 0x000fc60000011404 */
[----:B------:R-:W-:-:S04]  /*3450*/  IMAD.IADD R9, R8, 0x1, -R9 ;  /* 0x0000000108097824 */ /* 0x000fc800078e0a09 */
[----:B------:R-:W-:Y:S01]  /*3460*/  IMAD R185, R4, 0x10, R9 ;  /* 0x0000001004b97824 */ /* 0x000fe200078e0209 */
[----:B--2---:R-:W-:Y:S02]  /*3470*/  R2UR UR4, R0 ;  /* 0x00000000000472ca */ /* 0x004fe400000e0000 */
[----:B------:R-:W-:-:S05]  /*3480*/  LOP3.LUT R0, R6, 0x7ffffffc, RZ, 0xc0, !PT ;  /* 0x7ffffffc06007812 */ /* 0x000fca00078ec0ff */
[----:B------:R-:W-:-:S04]  /*3490*/  IMAD.IADD R0, R7, 0x1, -R0 ;  /* 0x0000000107007824 */ /* 0x000fc800078e0a00 */
[----:B------:R-:W-:Y:S02]  /*34a0*/  IMAD.SHL.U32 R58, R0, 0x2, RZ ;  /* 0x00000002003a7824 */ /* 0x000fe400078e00ff */
[----:B------:R-:W-:Y:S02]  /*34b0*/  ULOP3.LUT UR4, UR4, 0x1, URZ, 0xfc, !UPT ;  /* 0x0000000104047892 */ /* 0x000fe4000f8efc3f */
[----:B------:R-:W-:-:S04]  /*34c0*/  IMAD R186, R3, 0x100, R58 ;  /* 0x0000010003ba7824 */ /* 0x000fc800078e023a */
[----:B------:R-:W-:-:S05]  /*34d0*/  IMAD.U32 R6, RZ, RZ, UR4 ;  /* 0x00000004ff067e24 */ /* 0x000fca000f8e00ff */
[----:B------:R-:W-:-:S13]  /*34e0*/  ISETP.NE.AND P0, PT, R6, 0x3, PT ;  /* 0x000000030600780c */ /* 0x000fda0003f05270 */
[----:B------:R-:W-:Y:S05]  /*34f0*/  @!P0 BRA `(.L_x_185) ;  /* 0x0000000000048947 */ /* 0x000fea0003800000 */
[----:B------:R-:W-:Y:S01]  /*3500*/  BPT.TRAP 0x1 ;  /* 0x000000040000795c */ /* 0x000fe20000300000 */
.L_x_185:
[----:B------:R1:W2:Y:S01]  /*3510*/  SYNCS.PHASECHK.TRANS64.TRYWAIT P1, [R2+URZ+0x38830], R5 ;  /* 0x03883005020075a7 */ /* 0x0002a2000802017f */
[----:B------:R-:W-:Y:S05]  /*3520*/  @!P0 BRA `(.L_x_186) ;  /* 0x0000000000048947 */ /* 0x000fea0003800000 */
[----:B------:R-:W-:Y:S01]  /*3530*/  BPT.TRAP 0x1 ;  /* 0x000000040000795c */ /* 0x000fe20000300000 */
.L_x_186:
[----:B--2---:R-:W-:Y:S05]  /*3540*/  @P1 BRA `(.L_x_187) ;  /* 0x0000000000081947 */ /* 0x004fea0003800000 */
[----:B------:R-:W2:Y:S02]  /*3550*/  SYNCS.PHASECHK.TRANS64.TRYWAIT P1, [R2+URZ+0x38830], R5 ;  /* 0x03883005020075a7 */ /* 0x000ea4000802017f */
[----:B--2---:R-:W-:Y:S05]  /*3560*/  @!P1 BRA `(.L_x_188) ;  /* 0x000000d800bc9947 */ /* 0x004fea0003800000 */
.L_x_187:
[----:B------:R-:W-:Y:S05]  /*3570*/  WARPSYNC.ALL ;  /* 0x0000000000007948 */ /* 0x000fea0003800000 */
[C---:B------:R-:W-:Y:S01]  /*3580*/  IADD3 R0, R2.reuse, 0x20400, RZ ;  /* 0x0002040002007810 */ /* 0x040fe20007ffe0ff */
[----:B------:R-:W-:Y:S01]  /*3590*/  VIADD R3, R2, 0x22400 ;  /* 0x0002240002037836 */ /* 0x000fe20000000000 */
[----:B------:R-:W-:Y:S01]  /*35a0*/  WARPGROUP.ARRIVE ;  /* 0x00000000000079c5 */ /* 0x000fe20000000000 */
[----:B------:R-:W-:Y:S01]  /*35b0*/  UMOV UR9, 0x40000040 ;  /* 0x4000004000097882 */ /* 0x000fe20000000000 */
[----:B------:R-:W-:Y:S01]  /*35c0*/  SHF.R.U32.HI R0, RZ, 0x4, R0 ;  /* 0x00000004ff007819 */ /* 0x000fe20000011600 */
[----:B------:R-:W-:Y:S01]  /*35d0*/  UMOV UR5, UR9 ;  /* 0x0000000900057c82 */ /* 0x000fe20008000000 */
[----:B------:R-:W-:Y:S01]  /*35e0*/  SHF.R.U32.HI R3, RZ, 0x4, R3 ;  /* 0x00000004ff037819 */ /* 0x000fe20000011603 */
[----:B------:R-:W-:Y:S01]  /*35f0*/  UMOV UR7, 0x40000040 ;  /* 0x4000004000077882 */ /* 0x000fe20000000000 */
[----:B------:R-:W-:Y:S01]  /*3600*/  LOP3.LUT R0, R0, 0x3fff, RZ, 0xc0, !PT ;  /* 0x00003fff00007812 */ /* 0x000fe200078ec0ff */
[----:B------:R-:W-:Y:S01]  /*3610*/  IMAD.U32 R23, RZ, RZ, UR9 ;  /* 0x00000009ff177e24 */ /* 0x000fe2000f8e00ff */
[----:B------:R-:W-:Y:S01]  /*3620*/  LOP3.LUT R3, R3, 0x3fff, RZ, 0xc0, !PT ;  /* 0x00003fff03037812 */ /* 0x000fe200078ec0ff */
[----:B------:R-:W-:Y:S01]  /*3630*/  UMOV UR9, 0x40000040 ;  /* 0x4000004000097882 */ /* 0x000fe20000000000 */
[----:B------:R-:W-:Y:S01]  /*3640*/  LOP3.LUT R0, R0, 0x10000, RZ, 0xfc, !PT ;  /* 0x0001000000007812 */ /* 0x000fe200078efcff */
[----:B------:R-:W-:Y:S01]  /*3650*/  IMAD.U32 R9, RZ, RZ, UR9 ;  /* 0x00000009ff097e24 */ /* 0x000fe2000f8e00ff */
[----:B------:R-:W-:-:S02]  /*3660*/  LOP3.LUT R184, R3, 0x10000, RZ, 0xfc, !PT ;  /* 0x0001000003b87812 */ /* 0x000fc400078efcff */
[C---:B------:R-:W-:Y:S01]  /*3670*/  R2UR UR4, R0.reuse ;  /* 0x00000000000472ca */ /* 0x040fe200000e0000 */
[----:B------:R-:W-:Y:S01]  /*3680*/  VIADD R3, R0, 0x2 ;  /* 0x0000000200037836 */ /* 0x000fe20000000000 */
[C---:B------:R-:W-:Y:S01]  /*3690*/  R2UR UR6, R184.reuse ;  /* 0x00000000b80672ca */ /* 0x040fe200000e0000 */
[----:B------:R-:W-:-:S10]  /*36a0*/  VIADD R4, R184, 0x2 ;  /* 0x00000002b8047836 */ /* 0x000fd40000000000 */
[----:B------:R-:W-:Y:S02]  /*36b0*/  UMOV UR8, UR4 ;  /* 0x0000000400087c82 */ /* 0x000fe40008000000 */
[----:B------:R-:W-:Y:S01]  /*36c0*/  UMOV UR4, UR8 ;  /* 0x0000000800047c82 */ /* 0x000fe20008000000 */
[----:B------:R-:W-:Y:S01]  /*36d0*/  IMAD.U32 R22, RZ, RZ, UR8 ;  /* 0x00000008ff167e24 */ /* 0x000fe2000f8e00ff */
[----:B------:R-:W-:Y:S01]  /*36e0*/  HGMMA.64x64x16.F32.BF16 R24, gdesc[UR4], RZ, !UPT, gsb0 ;  /* 0x00e00000041879f0 */ /* 0x000fe2000c0018ff */
[----:B------:R-:W-:Y:S01]  /*36f0*/  R2UR UR4, R3 ;  /* 0x00000000030472ca */ /* 0x000fe200000e0000 */
[----:B------:R-:W-:Y:S01]  /*3700*/  UMOV UR5, UR9 ;  /* 0x0000000900057c82 */ /* 0x000fe20008000000 */
[----:B------:R-:W-:Y:S01]  /*3710*/  R2UR UR6, R4 ;  /* 0x00000000040672ca */ /* 0x000fe200000e0000 */
[----:B------:R-:W-:Y:S01]  /*3720*/  UMOV UR7, 0x40000040 ;  /* 0x4000004000077882 */ /* 0x000fe20000000000 */
[----:B------:R-:W-:Y:S01]  /*3730*/  VIADD R3, R0, 0x4 ;  /* 0x0000000400037836 */ /* 0x000fe20000000000 */
[----:B------:R-:W-:Y:S01]  /*3740*/  UMOV UR9, 0x40000040 ;  /* 0x4000004000097882 */ /* 0x000fe20000000000 */
[----:B------:R-:W-:-:S02]  /*3750*/  VIADD R4, R184, 0x4 ;  /* 0x00000004b8047836 */ /* 0x000fc40000000000 */
[----:B------:R-:W-:Y:S02]  /*3760*/  VIADD R0, R0, 0x6 ;  /* 0x0000000600007836 */ /* 0x000fe40000000000 */
[----:B------:R-:W-:-:S03]  /*3770*/  IMAD.U32 R11, RZ, RZ, UR9 ;  /* 0x00000009ff0b7e24 */ /* 0x000fc6000f8e00ff */
[----:B------:R-:W-:Y:S02]  /*3780*/  UMOV UR8, UR4 ;  /* 0x0000000400087c82 */ /* 0x000fe40008000000 */
[----:B------:R-:W-:Y:S01]  /*3790*/  UMOV UR4, UR8 ;  /* 0x0000000800047c82 */ /* 0x000fe20008000000 */
[----:B------:R-:W-:Y:S01]  /*37a0*/  IMAD.U32 R8, RZ, RZ, UR8 ;  /* 0x00000008ff087e24 */ /* 0x000fe2000f8e00ff */
[----:B------:R-:W-:Y:S02]  /*37b0*/  WARPGROUP.DEPBAR.LE gsb0, 0x0 ;  /* 0x00008000000079c5 */ /* 0x000fe40000010000 */
[----:B------:R-:W-:-:S06]  /*37c0*/  WARPGROUP.ARRIVE ;  /* 0x00000000000079c5 */ /* 0x000fcc0000000000 */
[----:B------:R-:W-:Y:S01]  /*37d0*/  HGMMA.64x64x16.F32.BF16 R24, gdesc[UR4], R24, gsb0 ;  /* 0x00e00000041879f0 */ /* 0x000fe20008001818 */
[----:B------:R-:W-:Y:S01]  /*37e0*/  R2UR UR4, R3 ;  /* 0x00000000030472ca */ /* 0x000fe200000e0000 */
[----:B------:R-:W-:Y:S01]  /*37f0*/  UMOV UR5, UR9 ;  /* 0x0000000900057c82 */ /* 0x000fe20008000000 */
[----:B------:R-:W-:Y:S01]  /*3800*/  R2UR UR6, R4 ;  /* 0x00000000040672ca */ /* 0x000fe200000e0000 */
[----:B------:R-:W-:Y:S01]  /*3810*/  UMOV UR7, 0x40000040 ;  /* 0x4000004000077882 */ /* 0x000fe20000000000 */
[----:B------:R-:W-:Y:S01]  /*3820*/  VIADD R3, R184, 0x6 ;  /* 0x00000006b8037836 */ /* 0x000fe20000000000 */
[----:B------:R-:W-:Y:S02]  /*3830*/  UMOV UR9, 0x40000040 ;  /* 0x4000004000097882 */ /* 0x000fe40000000000 */
[----:B------:R-:W-:-:S06]  /*3840*/  IMAD.U32 R13, RZ, RZ, UR9 ;  /* 0x00000009ff0d7e24 */ /* 0x000fcc000f8e00ff */
[----:B------:R-:W-:Y:S02]  /*3850*/  UMOV UR8, UR4 ;  /* 0x0000000400087c82 */ /* 0x000fe40008000000 */
[----:B------:R-:W-:Y:S01]  /*3860*/  UMOV UR4, UR8 ;  /* 0x0000000800047c82 */ /* 0x000fe20008000000 */
[----:B------:R-:W-:Y:S01]  /*3870*/  MOV R10, UR8 ;  /* 0x00000008000a7c02 */ /* 0x000fe20008000f00 */
[----:B------:R-:W-:Y:S02]  /*3880*/  WARPGROUP.DEPBAR.LE gsb0, 0x0 ;  /* 0x00008000000079c5 */ /* 0x000fe40000010000 */
[----:B------:R-:W-:-:S06]  /*3890*/  WARPGROUP.ARRIVE ;  /* 0x00000000000079c5 */ /* 0x000fcc0000000000 */
[----:B------:R-:W-:Y:S01]  /*38a0*/  HGMMA.64x64x16.F32.BF16 R24, gdesc[UR4], R24, gsb0 ;  /* 0x00e00000041879f0 */ /* 0x000fe20008001818 */
[----:B------:R-:W-:Y:S01]  /*38b0*/  R2UR UR4, R0 ;  /* 0x00000000000472ca */ /* 0x000fe200000e0000 */
[----:B------:R-:W-:Y:S01]  /*38c0*/  UMOV UR5, UR9 ;  /* 0x0000000900057c82 */ /* 0x000fe20008000000 */
[----:B------:R-:W-:Y:S01]  /*38d0*/  R2UR UR6, R3 ;  /* 0x00000000030672ca */ /* 0x000fe200000e0000 */
[----:B------:R-:W-:-:S10]  /*38e0*/  UMOV UR7, 0x40000040 ;  /* 0x4000004000077882 */ /* 0x000fd40000000000 */
[----:B------:R-:W-:Y:S02]  /*38f0*/  UMOV UR8, UR4 ;  /* 0x0000000400087c82 */ /* 0x000fe40008000000 */
[----:B------:R-:W-:Y:S01]  /*3900*/  UMOV UR4, UR8 ;  /* 0x0000000800047c82 */ /* 0x000fe20008000000 */
[----:B------:R-:W-:Y:S01]  /*3910*/  IMAD.U32 R12, RZ, RZ, UR8 ;  /* 0x00000008ff0c7e24 */ /* 0x000fe2000f8e00ff */
[----:B------:R-:W-:Y:S02]  /*3920*/  WARPGROUP.DEPBAR.LE gsb0, 0x0 ;  /* 0x00008000000079c5 */ /* 0x000fe40000010000 */
[----:B------:R-:W-:-:S06]  /*3930*/  WARPGROUP.ARRIVE ;  /* 0x00000000000079c5 */ /* 0x000fcc0000000000 */
[----:B------:R-:W-:Y:S03]  /*3940*/  HGMMA.64x64x16.F32.BF16 R24, gdesc[UR4], R24, gsb0 ;  /* 0x00e00000041879f0 */ /* 0x000fe60008001818 */
[----:B------:R-:W-:Y:S02]  /*3950*/  WARPGROUP.DEPBAR.LE gsb0, 0x0 ;  /* 0x00008000000079c5 */ /* 0x000fe40000010000 */
[----:B------:R-:W3:Y:S02]  /*3960*/  SYNCS.PHASECHK.TRANS64.TRYWAIT P1, [R2+URZ+0x38810], R5 ;  /* 0x03881005020075a7 */ /* 0x000ee4000802017f */
[----:B---3--:R-:W-:Y:S05]  /*3970*/  @!P1 BRA `(.L_x_189) ;  /* 0x000000d400cc9947 */ /* 0x008fea0003800000 */
.L_x_263:
[----:B------:R-:W-:Y:S05]  /*3980*/  @!P0 BRA `(.L_x_190) ;  /* 0x0000000000048947 */ /* 0x000fea0003800000 */
[----:B------:R-:W-:Y:S01]  /*3990*/  BPT.TRAP 0x1 ;  /* 0x000000040000795c */ /* 0x000fe20000300000 */
.L_x_190:
[----:B------:R4:W0:Y:S01]  /*39a0*/  SYNCS.PHASECHK.TRANS64.TRYWAIT P1, [R2+URZ+0x38850], R5 ;  /* 0x03885005020075a7 */ /* 0x000822000802017f */
[----:B------:R-:W-:Y:S05]  /*39b0*/  @!P0 BRA `(.L_x_191) ;  /* 0x0000000000048947 */ /* 0x000fea0003800000 */
[----:B------:R-:W-:Y:S01]  /*39c0*/  BPT.TRAP 0x1 ;  /* 0x000000040000795c */ /* 0x000fe20000300000 */
.L_x_191:
[C---:B------:R-:W-:Y:S02]  /*39d0*/  VIADD R0, R2.reuse, 0x26400 ;  /* 0x0002640002007836 */ /* 0x040fe40000000000 */
[----:B------:R-:W-:-:S03]  /*39e0*/  VIADD R3, R2, 0x400 ;  /* 0x0000040002037836 */ /* 0x000fc60000000000 */
[----:B------:R-:W-:Y:S02]  /*39f0*/  SHF.R.U32.HI R0, RZ, 0x4, R0 ;  /* 0x00000004ff007819 */ /* 0x000fe40000011600 */
[----:B------:R-:W-:Y:S02]  /*3a00*/  SHF.R.U32.HI R3, RZ, 0x4, R3 ;  /* 0x00000004ff037819 */ /* 0x000fe40000011603 */
[----:B------:R-:W-:Y:S02]  /*3a10*/  LOP3.LUT R0, R0, 0x3fff, RZ, 0xc0, !PT ;  /* 0x00003fff00007812 */ /* 0x000fe400078ec0ff */
[----:B------:R-:W-:Y:S02]  /*3a20*/  LOP3.LUT R3, R3, 0x3fff, RZ, 0xc0, !PT ;  /* 0x00003fff03037812 */ /* 0x000fe400078ec0ff */
[----:B------:R-:W-:Y:S02]  /*3a30*/  LOP3.LUT R0, R0, 0x10000, RZ, 0xfc, !PT ;  /* 0x0001000000007812 */ /* 0x000fe400078efcff */
[----:B------:R-:W-:Y:S01]  /*3a40*/  LOP3.LUT R3, R3, 0x10000, RZ, 0xfc, !PT ;  /* 0x0001000003037812 */ /* 0x000fe200078efcff */
[----:B0-----:R-:W-:Y:S06]  /*3a50*/  @P1 BRA `(.L_x_192) ;  /* 0x0000000000081947 */ /* 0x001fec0003800000 */
[----:B------:R-:W0:Y:S02]  /*3a60*/  SYNCS.PHASECHK.TRANS64.TRYWAIT P1, [R2+URZ+0x38850], R5 ;  /* 0x03885005020075a7 */ /* 0x000e24000802017f */
[----:B0-----:R-:W-:Y:S05]  /*3a70*/  @!P1 BRA `(.L_x_193) ;  /* 0x000000d400a09947 */ /* 0x001fea0003800000 */
.L_x_192:
[C---:B------:R-:W-:Y:S01]  /*3a80*/  R2UR UR4, R0.reuse ;  /* 0x00000000000472ca */ /* 0x040fe200000e0000 */
[----:B------:R-:W-:Y:S01]  /*3a90*/  WARPGROUP.ARRIVE ;  /* 0x00000000000079c5 */ /* 0x000fe20000000000 */
[C---:B------:R-:W-:Y:S01]  /*3aa0*/  R2UR UR6, R3.reuse ;  /* 0x00000000030672ca */ /* 0x040fe200000e0000 */
[----:B------:R-:W-:Y:S01]  /*3ab0*/  UMOV UR9, 0x40000040 ;  /* 0x4000004000097882 */ /* 0x000fe20000000000 */
[----:B------:R-:W-:Y:S01]  /*3ac0*/  UMOV UR7, 0x40000040 ;  /* 0x4000004000077882 */ /* 0x000fe20000000000 */
[----:B------:R-:W-:Y:S01]  /*3ad0*/  UMOV UR5, UR9 ;  /* 0x0000000900057c82 */ /* 0x000fe20008000000 */
[----:B------:R-:W-:Y:S01]  /*3ae0*/  IADD3 R4, R0, 0x2, RZ ;  /* 0x0000000200047810 */ /* 0x000fe20007ffe0ff */
[----:B-1234-:R-:W-:Y:S01]  /*3af0*/  VIADD R5, R3, 0x2 ;  /* 0x0000000203057836 */ /* 0x01efe20000000000 */
[----:B------:R-:W-:Y:S01]  /*3b00*/  UMOV UR11, 0x40000040 ;  /* 0x40000040000b7882 */ /* 0x000fe20000000000 */
[----:B------:R-:W-:Y:S01]  /*3b10*/  IMAD.U32 R15, RZ, RZ, UR9 ;  /* 0x00000009ff0f7e24 */ /* 0x000fe2000f8e00ff */
[----:B------:R-:W-:Y:S01]  /*3b20*/  UMOV UR9, 0x40000040 ;  /* 0x4000004000097882 */ /* 0x000fe20000000000 */
[----:B------:R-:W-:Y:S01]  /*3b30*/  UMOV UR13, 0x40000040 ;  /* 0x40000040000d7882 */ /* 0x000fe20000000000 */
[----:B------:R-:W-:Y:S01]  /*3b40*/  IMAD.U32 R17, RZ, RZ, UR9 ;  /* 0x00000009ff117e24 */ /* 0x000fe2000f8e00ff */
[----:B------:R-:W-:Y:S01]  /*3b50*/  UMOV UR8, UR4 ;  /* 0x0000000400087c82 */ /* 0x000fe20008000000 */
[----:B------:R-:W-:Y:S01]  /*3b60*/  UMOV UR15, 0x40000040 ;  /* 0x40000040000f7882 */ /* 0x000fe20000000000 */
[----:B------:R-:W-:Y:S01]  /*3b70*/  UMOV UR4, UR8 ;  /* 0x0000000800047c82 */ /* 0x000fe20008000000 */
[----:B------:R-:W-:Y:S01]  /*3b80*/  IMAD.U32 R14, RZ, RZ, UR8 ;  /* 0x00000008ff0e7e24 */ /* 0x000fe2000f8e00ff */
[----:B------:R-:W-:Y:S01]  /*3b90*/  HGMMA.64x64x16.F32.BF16 R24, gdesc[UR4], R24, gsb0 ;  /* 0x00e00000041879f0 */ /* 0x000fe20008001818 */
[----:B------:R-:W-:Y:S01]  /*3ba0*/  R2UR UR4, R4 ;  /* 0x00000000040472ca */ /* 0x000fe200000e0000 */
[----:B------:R-:W-:Y:S01]  /*3bb0*/  UMOV UR5, UR9 ;  /* 0x0000000900057c82 */ /* 0x000fe20008000000 */
[----:B------:R-:W-:Y:S01]  /*3bc0*/  R2UR UR6, R5 ;  /* 0x00000000050672ca */ /* 0x000fe200000e0000 */
[----:B------:R-:W-:Y:S01]  /*3bd0*/  UMOV UR7, 0x40000040 ;  /* 0x4000004000077882 */ /* 0x000fe20000000000 */
[----:B------:R-:W-:Y:S01]  /*3be0*/  VIADD R4, R0, 0x4 ;  /* 0x0000000400047836 */ /* 0x000fe20000000000 */
[----:B------:R-:W-:Y:S01]  /*3bf0*/  UMOV UR9, 0x40000040 ;  /* 0x4000004000097882 */ /* 0x000fe20000000000 */
[----:B------:R-:W-:Y:S01]  /*3c00*/  VIADD R5, R3, 0x4 ;  /* 0x0000000403057836 */ /* 0x000fe20000000000 */
[----:B------:R-:W-:Y:S01]  /*3c10*/  UMOV UR17, 0x40000040 ;  /* 0x4000004000117882 */ /* 0x000fe20000000000 */
[----:B------:R-:W-:Y:S01]  /*3c20*/  IMAD.U32 R19, RZ, RZ, UR9 ;  /* 0x00000009ff137e24 */ /* 0x000fe2000f8e00ff */
[----:B------:R-:W-:Y:S01]  /*3c30*/  UMOV UR19, 0x40000040 ;  /* 0x4000004000137882 */ /* 0x000fe20000000000 */
[----:B------:R-:W-:Y:S01]  /*3c40*/  UMOV UR21, 0x40000040 ;  /* 0x4000004000157882 */ /* 0x000fe20000000000 */
[----:B------:R-:W-:Y:S01]  /*3c50*/  UMOV UR23, 0x40000040 ;  /* 0x4000004000177882 */ /* 0x000fe20000000000 */
[----:B------:R-:W-:Y:S01]  /*3c60*/  UMOV UR25, 0x40000040 ;  /* 0x4000004000197882 */ /* 0x000fe20000000000 */
[----:B------:R-:W-:Y:S01]  /*3c70*/  UMOV UR8, UR4 ;  /* 0x0000000400087c82 */ /* 0x000fe20008000000 */
[----:B------:R-:W-:Y:S01]  /*3c80*/  UMOV UR27, 0x40000040 ;  /* 0x40000040001b7882 */ /* 0x000fe20000000000 */
[----:B------:R-:W-:Y:S01]  /*3c90*/  UMOV UR4, UR8 ;  /* 0x0000000800047c82 */ /* 0x000fe20008000000 */
[----:B------:R-:W-:Y:S01]  /*3ca0*/  IMAD.U32 R16, RZ, RZ, UR8 ;  /* 0x00000008ff107e24 */ /* 0x000fe2000f8e00ff */
[----:B------:R-:W-:Y:S01]  /*3cb0*/  UMOV UR29, 0x40000040 ;  /* 0x40000040001d7882 */ /* 0x000fe20000000000 */
        /* <DEDUP_REMOVED lines=9> */
[----:B------:R-:W0:Y:S01]  /*3d50*/  S2R R6, SR_TID.X ;  /* 0x0000000000067919 */ /* 0x000e220000002100 */
[----:B------:R-:W-:Y:S01]  /*3d60*/  UMOV UR53, 0x40000040 ;  /* 0x4000004000357882 */ /* 0x000fe20000000000 */
[----:B------:R-:W-:Y:S01]  /*3d70*/  UMOV UR55, 0x40000040 ;  /* 0x4000004000377882 */ /* 0x000fe20000000000 */
[----:B------:R-:W-:Y:S01]  /*3d80*/  UMOV UR57, 0x40000040 ;  /* 0x4000004000397882 */ /* 0x000fe20000000000 */
[----:B------:R-:W-:Y:S01]  /*3d90*/  UMOV UR59, 0x40000040 ;  /* 0x40000040003b7882 */ /* 0x000fe20000000000 */
[----:B------:R-:W-:-:S02]  /*3da0*/  MOV R62, 0x4 ;  /* 0x00000004003e7802 */ /* 0x000fc40000000f00 */
[----:B0-----:R-:W-:Y:S01]  /*3db0*/  SHF.R.U32.HI R6, RZ, 0x7, R6 ;  /* 0x00000007ff067819 */ /* 0x001fe20000011606 */
        /* <DEDUP_REMOVED lines=8> */
[----:B------:R-:W-:Y:S01]  /*3e40*/  UMOV UR9, 0x40000040 ;  /* 0x4000004000097882 */ /* 0x000fe20000000000 */
[----:B------:R-:W-:Y:S02]  /*3e50*/  VIADD R5, R3, 0x6 ;  /* 0x0000000603057836 */ /* 0x000fe40000000000 */
[----:B------:R-:W-:-:S05]  /*3e60*/  IMAD.U32 R21, RZ, RZ, UR9 ;  /* 0x00000009ff157e24 */ /* 0x000fca000f8e00ff */
        /* <DEDUP_REMOVED lines=12> */
[----:B------:R-:W-:-:S07]  /*3f30*/  VIADD R5, R3, 0x200 ;  /* 0x0000020003057836 */ /* 0x000fce0000000000 */
[----:B------:R-:W-:Y:S02]  /*3f40*/  UMOV UR8, UR4 ;  /* 0x0000000400087c82 */ /* 0x000fe40008000000 */
[----:B------:R-:W-:Y:S01]  /*3f50*/  UMOV UR4, UR8 ;  /* 0x0000000800047c82 */ /* 0x000fe20008000000 */
[----:B------:R-:W-:Y:S01]  /*3f60*/  MOV R20, UR8 ;  /* 0x0000000800147c02 */ /* 0x000fe20008000f00 */
[----:B------:R-:W-:Y:S02]  /*3f70*/  WARPGROUP.DEPBAR.LE gsb0, 0x0 ;  /* 0x00008000000079c5 */ /* 0x000fe40000010000 */
[----:B------:R-:W-:-:S06]  /*3f80*/  WARPGROUP.ARRIVE ;  /* 0x00000000000079c5 */ /* 0x000fcc0000000000 */
[----:B------:R-:W-:Y:S01]  /*3f90*/  HGMMA.64x64x16.F32.BF16 R24, gdesc[UR4], R24, gsb0 ;  /* 0x00e00000041879f0 */ /* 0x000fe20008001818 */
[----:B------:R-:W-:Y:S01]  /*3fa0*/  R2UR UR4, R4 ;  /* 0x00000000040472ca */ /* 0x000fe200000e0000 */
[----:B------:R-:W-:Y:S01]  /*3fb0*/  UMOV UR5, 0x40000040 ;  /* 0x4000004000057882 */ /* 0x000fe20000000000 */
[----:B------:R-:W-:Y:S01]  /*3fc0*/  R2UR UR6, R5 ;  /* 0x00000000050672ca */ /* 0x000fe200000e0000 */
[----:B------:R-:W-:Y:S01]  /*3fd0*/  UMOV UR7, 0x40000040 ;  /* 0x4000004000077882 */ /* 0x000fe20000000000 */
[----:B------:R-:W-:Y:S02]  /*3fe0*/  VIADD R4, R0, 0x202 ;  /* 0x0000020200047836 */ /* 0x000fe40000000000 */
[----:B------:R-:W-:-:S03]  /*3ff0*/  VIADD R5, R3, 0x202 ;  /* 0x0000020203057836 */ /* 0x000fc60000000000 */
[----:B------:R-:W-:Y:S01]  /*4000*/  R2UR UR8, R4 ;  /* 0x00000000040872ca */ /* 0x000fe200000e0000 */
[----:B------:R-:W-:Y:S01]  /*4010*/  VIADD R4, R0, 0x204 ;  /* 0x0000020400047836 */ /* 0x000fe20000000000 */
[----:B------:R-:W-:Y:S01]  /*4020*/  R2UR UR10, R5 ;  /* 0x00000000050a72ca */ /* 0x000fe200000e0000 */
[----:B------:R-:W-:-:S03]  /*4030*/  VIADD R5, R3, 0x204 ;  /* 0x0000020403057836 */ /* 0x000fc60000000000 */
[----:B------:R-:W-:Y:S01]  /*4040*/  R2UR UR12, R4 ;  /* 0x00000000040c72ca */ /* 0x000fe200000e0000 */
[----:B------:R-:W-:Y:S01]  /*4050*/  VIADD R4, R0, 0x206 ;  /* 0x0000020600047836 */ /* 0x000fe20000000000 */
[----:B------:R-:W-:Y:S01]  /*4060*/  R2UR UR14, R5 ;  /* 0x00000000050e72ca */ /* 0x000fe200000e0000 */
[----:B------:R-:W-:-:S03]  /*4070*/  VIADD R5, R3, 0x206 ;  /* 0x0000020603057836 */ /* 0x000fc60000000000 */
[----:B------:R-:W-:Y:S02]  /*4080*/  R2UR UR16, R4 ;  /* 0x00000000041072ca */ /* 0x000fe400000e0000 */
[----:B------:R-:W-:Y:S01]  /*4090*/  R2UR UR18, R5 ;  /* 0x00000000051272ca */ /* 0x000fe200000e0000 */
[----:B------:R-:W-:Y:S01]  /*40a0*/  VIADD R5, R3, 0x400 ;  /* 0x0000040003057836 */ /* 0x000fe20000000000 */
[----:B------:R-:W-:-:S04]  /*40b0*/  IADD3 R4, R0, 0x400, RZ ;  /* 0x0000040000047810 */ /* 0x000fc80007ffe0ff */
        /* <DEDUP_REMOVED lines=29> */
[----:B------:R-:W-:Y:S02]  /*4290*/  WARPGROUP.DEPBAR.LE gsb0, 0x0 ;  /* 0x00008000000079c5 */ /* 0x000fe40000010000 */
[----:B------:R-:W-:Y:S01]  /*42a0*/  WARPGROUP.ARRIVE ;  /* 0x00000000000079c5 */ /* 0x000fe20000000000 */
[----:B------:R-:W-:Y:S01]  /*42b0*/  R2UR UR54, R5 ;  /* 0x00000000053672ca */ /* 0x000fe200000e0000 */
[----:B------:R-:W0:Y:S01]  /*42c0*/  SHFL.IDX PT, R4, R6, RZ, 0x1f ;  /* 0x00001fff06047589 */ /* 0x000e2200000e0000 */
[----:B------:R-:W-:-:S03]  /*42d0*/  VIADD R5, R3, 0x800 ;  /* 0x0000080003057836 */ /* 0x000fc60000000000 */
[----:B------:R-:W-:Y:S01]  /*42e0*/  HGMMA.64x64x16.F32.BF16 R24, gdesc[UR4], R24, gsb0 ;  /* 0x00e00000041879f0 */ /* 0x000fe20008001818 */
[----:B0-----:R-:W-:Y:S01]  /*42f0*/  ISETP.GT.AND P1, PT, R4, 0x7f, PT ;  /* 0x0000007f0400780c */ /* 0x001fe20003f24270 */
[----:B------:R-:W-:-:S03]  /*4300*/  VIADD R4, R0, 0x800 ;  /* 0x0000080000047836 */ /* 0x000fc60000000000 */
[----:B------:R-:W-:Y:S02]  /*4310*/  SEL R56, RZ, 0x2, !P1 ;  /* 0x00000002ff387807 */ /* 0x000fe40004800000 */
[C---:B------:R-:W-:Y:S02]  /*4320*/  SEL R60, R62.reuse, 0x2, P1 ;  /* 0x000000023e3c7807 */ /* 0x040fe40000800000 */
[----:B------:R-:W-:Y:S01]  /*4330*/  SEL R62, R62, 0x6, !P1 ;  /* 0x000000063e3e7807 */ /* 0x000fe20004800000 */
[C---:B------:R-:W-:Y:S02]  /*4340*/  IMAD.IADD R6, R56.reuse, 0x1, R4 ;  /* 0x0000000138067824 */ /* 0x040fe400078e0204 */
[----:B------:R-:W-:-:S03]  /*4350*/  IMAD.IADD R7, R56, 0x1, R5 ;  /* 0x0000000138077824 */ /* 0x000fc600078e0205 */
[----:B------:R-:W-:Y:S01]  /*4360*/  R2UR UR56, R6 ;  /* 0x00000000063872ca */ /* 0x000fe200000e0000 */
[--C-:B------:R-:W-:Y:S01]  /*4370*/  IMAD.IADD R6, R4, 0x1, R60.reuse ;  /* 0x0000000104067824 */ /* 0x100fe200078e023c */
[----:B------:R-:W-:Y:S01]  /*4380*/  R2UR UR58, R7 ;  /* 0x00000000073a72ca */ /* 0x000fe200000e0000 */
[C---:B------:R-:W-:Y:S02]  /*4390*/  IMAD.IADD R7, R5.reuse, 0x1, R60 ;  /* 0x0000000105077824 */ /* 0x040fe400078e023c */
[----:B------:R-:W-:Y:S01]  /*43a0*/  IMAD.IADD R5, R5, 0x1, R62 ;  /* 0x0000000105057824 */ /* 0x000fe200078e023e */
        /* <DEDUP_REMOVED lines=35> */
[----:B------:R-:W-:Y:S01]  /*45e0*/  HGMMA.64x64x16.F32.BF16 R24, gdesc[UR56], R24, gsb0 ;  /* 0x00e00000381879f0 */ /* 0x000fe20008001818 */
[----:B------:R-:W-:Y:S01]  /*45f0*/  R2UR UR56, R6 ;  /* 0x00000000063872ca */ /* 0x000fe200000e0000 */
[----:B------:R-:W-:Y:S01]  /*4600*/  UMOV UR57, 0x40000040 ;  /* 0x4000004000397882 */ /* 0x000fe20000000000 */
[----:B------:R-:W-:Y:S01]  /*4610*/  R2UR UR58, R7 ;  /* 0x00000000073a72ca */ /* 0x000fe200000e0000 */
[----:B------:R-:W-:Y:S01]  /*4620*/  UMOV UR59, 0x40000040 ;  /* 0x40000040003b7882 */ /* 0x000fe20000000000 */
[----:B------:R-:W-:Y:S01]  /*4630*/  IMAD.IADD R6, R4, 0x1, R62 ;  /* 0x0000000104067824 */ /* 0x000fe200078e023e */
[----:B------:R-:W-:Y:S02]  /*4640*/  WARPGROUP.DEPBAR.LE gsb0, 0x0 ;  /* 0x00008000000079c5 */ /* 0x000fe40000010000 */
[----:B------:R-:W-:-:S08]  /*4650*/  WARPGROUP.ARRIVE ;  /* 0x00000000000079c5 */ /* 0x000fd00000000000 */
[----:B------:R-:W-:Y:S01]  /*4660*/  HGMMA.64x64x16.F32.BF16 R24, gdesc[UR56], R24, gsb0 ;  /* 0x00e00000381879f0 */ /* 0x000fe20008001818 */
[----:B------:R-:W-:Y:S01]  /*4670*/  R2UR UR58, R5 ;  /* 0x00000000053a72ca */ /* 0x000fe200000e0000 */
[----:B------:R-:W-:Y:S01]  /*4680*/  UMOV UR59, 0x40000040 ;  /* 0x40000040003b7882 */ /* 0x000fe20000000000 */
[----:B------:R-:W-:Y:S01]  /*4690*/  R2UR UR56, R6 ;  /* 0x00000000063872ca */ /* 0x000fe200000e0000 */
[----:B------:R-:W-:Y:S01]  /*46a0*/  UMOV UR57, 0x40000040 ;  /* 0x4000004000397882 */ /* 0x000fe20000000000 */
[----:B------:R-:W-:Y:S02]  /*46b0*/  IMAD.MOV.U32 R5, RZ, RZ, 0x28 ;  /* 0x00000028ff057424 */ /* 0x000fe400078e00ff */
[----:B------:R-:W-:-:S03]  /*46c0*/  IMAD.MOV.U32 R6, RZ, RZ, 0xa00 ;  /* 0x00000a00ff067424 */ /* 0x000fc600078e00ff */
[----:B------:R-:W-:Y:S02]  /*46d0*/  SEL R5, R5, 0x26, P1 ;  /* 0x0000002605057807 */ /* 0x000fe40000800000 */
[----:B------:R-:W-:Y:S02]  /*46e0*/  SEL R6, R6, 0x980, P1 ;  /* 0x0000098006067807 */ /* 0x000fe40000800000 */
[----:B------:R-:W-:Y:S02]  /*46f0*/  LOP3.LUT R5, R5, 0x6, RZ, 0xc0, !PT ;  /* 0x0000000605057812 */ /* 0x000fe400078ec0ff */
[----:B------:R-:W-:-:S04]  /*4700*/  LOP3.LUT R6, R6, 0xa00, RZ, 0xc0, !PT ;  /* 0x00000a0006067812 */ /* 0x000fc800078ec0ff */
[CC--:B------:R-:W-:Y:S02]  /*4710*/  IADD3 R7, R5.reuse, R6.reuse, R0 ;  /* 0x0000000605077210 */ /* 0x0c0fe40007ffe000 */
[----:B------:R-:W-:Y:S01]  /*4720*/  IADD3 R5, R5, R6, R3 ;  /* 0x0000000605057210 */ /* 0x000fe20007ffe003 */
        /* <DEDUP_REMOVED lines=8> */
[----:B------:R-:W-:Y:S02]  /*47b0*/  VIADD R5, R0, 0xa00 ;  /* 0x00000a0000057836 */ /* 0x000fe40000000000 */
[----:B------:R-:W-:-:S03]  /*47c0*/  IMAD.IADD R59, R56, 0x1, R7 ;  /* 0x00000001383b7824 */ /* 0x000fc600078e0207 */
[----:B------:R-:W-:Y:S01]  /*47d0*/  IADD3 R6, R56, R5, RZ ;  /* 0x0000000538067210 */ /* 0x000fe20007ffe0ff */
[----:B------:R-:W-:Y:S02]  /*47e0*/  WARPGROUP.DEPBAR.LE gsb0, 0x0 ;  /* 0x00008000000079c5 */ /* 0x000fe40000010000 */
[----:B------:R-:W-:-:S06]  /*47f0*/  WARPGROUP.ARRIVE ;  /* 0x00000000000079c5 */ /* 0x000fcc0000000000 */
[----:B------:R-:W-:Y:S01]  /*4800*/  HGMMA.64x64x16.F32.BF16 R24, gdesc[UR56], R24, gsb0 ;  /* 0x00e00000381879f0 */ /* 0x000fe20008001818 */
[----:B------:R-:W-:Y:S01]  /*4810*/  R2UR UR58, R59 ;  /* 0x000000003b3a72ca */ /* 0x000fe200000e0000 */
[----:B------:R-:W-:Y:S01]  /*4820*/  UMOV UR59, 0x40000040 ;  /* 0x40000040003b7882 */ /* 0x000fe20000000000 */
[----:B------:R-:W-:Y:S01]  /*4830*/  R2UR UR56, R6 ;  /* 0x00000000063872ca */ /* 0x000fe200000e0000 */
[----:B------:R-:W-:Y:S01]  /*4840*/  UMOV UR57, 0x40000040 ;  /* 0x4000004000397882 */ /* 0x000fe20000000000 */
[C---:B------:R-:W-:Y:S02]  /*4850*/  IMAD.IADD R59, R60.reuse, 0x1, R7 ;  /* 0x000000013c3b7824 */ /* 0x040fe400078e0207 */
[----:B------:R-:W-:Y:S02]  /*4860*/  IMAD.IADD R6, R60, 0x1, R5 ;  /* 0x000000013c067824 */ /* 0x000fe400078e0205 */
[----:B------:R-:W-:Y:S01]  /*4870*/  IMAD.IADD R7, R62, 0x1, R7 ;  /* 0x000000013e077824 */ /* 0x000fe200078e0207 */
[----:B------:R-:W-:-:S02]  /*4880*/  WARPGROUP.DEPBAR.LE gsb0, 0x0 ;  /* 0x00008000000079c5 */ /* 0x000fc40000010000 */
        /* <DEDUP_REMOVED lines=22> */
[----:B------:R-:W-:-:S04]  /*49f0*/  VIADD R7, R3, 0xc00 ;  /* 0x00000c0003077836 */ /* 0x000fc80000000000 */
[----:B------:R-:W-:Y:S01]  /*4a00*/  IMAD.IADD R61, R56, 0x1, R7 ;  /* 0x00000001383d7824 */ /* 0x000fe200078e0207 */
[----:B------:R-:W-:Y:S02]  /*4a10*/  WARPGROUP.DEPBAR.LE gsb0, 0x0 ;  /* 0x00008000000079c5 */ /* 0x000fe40000010000 */
[----:B------:R-:W-:-:S06]  /*4a20*/  WARPGROUP.ARRIVE ;  /* 0x00000000000079c5 */ /* 0x000fcc0000000000 */
[----:B------:R-:W-:Y:S01]  /*4a30*/  HGMMA.64x64x16.F32.BF16 R24, gdesc[UR56], R24, gsb0 ;  /* 0x00e00000381879f0 */ /* 0x000fe20008001818 */
[----:B------:R-:W-:Y:S01]  /*4a40*/  R2UR UR56, R59 ;  /* 0x000000003b3872ca */ /* 0x000fe200000e0000 */
[----:B------:R-:W-:Y:S01]  /*4a50*/  UMOV UR57, 0x40000040 ;  /* 0x4000004000397882 */ /* 0x000fe20000000000 */
[----:B------:R-:W-:Y:S01]  /*4a60*/  R2UR UR58, R6 ;  /* 0x00000000063a72ca */ /* 0x000fe200000e0000 */
[----:B------:R-:W-:Y:S01]  /*4a70*/  UMOV UR59, 0x40000040 ;  /* 0x40000040003b7882 */ /* 0x000fe20000000000 */
[----:B------:R-:W-:-:S05]  /*4a80*/  VIADD R6, R0, 0xc00 ;  /* 0x00000c0000067836 */ /* 0x000fca0000000000 */
        /* <DEDUP_REMOVED lines=8> */
[C-C-:B------:R-:W-:Y:S02]  /*4b10*/  IMAD.IADD R61, R60.reuse, 0x1, R7.reuse ;  /* 0x000000013c3d7824 */ /* 0x140fe400078e0207 */
        /* <DEDUP_REMOVED lines=44> */
[--C-:B------:R-:W-:Y:S02]  /*4de0*/  IMAD.IADD R60, R60, 0x1, R59.reuse ;  /* 0x000000013c3c7824 */ /* 0x100fe400078e023b */
        /* <DEDUP_REMOVED lines=8> */
[----:B------:R-:W-:Y:S02]  /*4e70*/  IMAD.IADD R56, R62, 0x1, R7 ;  /* 0x000000013e387824 */ /* 0x000fe400078e0207 */
[----:B------:R-:W-:-:S05]  /*4e80*/  IMAD.MOV.U32 R60, RZ, RZ, 0x1000 ;  /* 0x00001000ff3c7424 */ /* 0x000fca00078e00ff */
[----:B------:R-:W-:-:S04]  /*4e90*/  SEL R60, R60, 0xf80, P1 ;  /* 0x00000f803c3c7807 */ /* 0x000fc80000800000 */
[----:B------:R-:W-:Y:S01]  /*4ea0*/  LOP3.LUT R60, R60, 0x1e00, RZ, 0xc0, !PT ;  /* 0x00001e003c3c7812 */ /* 0x000fe200078ec0ff */
[----:B------:R-:W-:Y:S02]  /*4eb0*/  WARPGROUP.DEPBAR.LE gsb0, 0x0 ;  /* 0x00008000000079c5 */ /* 0x000fe40000010000 */
[----:B------:R-:W-:-:S06]  /*4ec0*/  WARPGROUP.ARRIVE ;  /* 0x00000000000079c5 */ /* 0x000fcc0000000000 */
[----:B------:R-:W-:Y:S01]  /*4ed0*/  HGMMA.64x64x16.F32.BF16 R24, gdesc[UR56], R24, gsb0 ;  /* 0x00e00000381879f0 */ /* 0x000fe20008001818 */
[----:B------:R-:W-:Y:S01]  /*4ee0*/  R2UR UR56, R56 ;  /* 0x00000000383872ca */ /* 0x000fe200000e0000 */
[----:B------:R-:W-:Y:S01]  /*4ef0*/  UMOV UR57, 0x40000040 ;  /* 0x4000004000397882 */ /* 0x000fe20000000000 */
[----:B------:R-:W-:Y:S01]  /*4f00*/  R2UR UR58, R59 ;  /* 0x000000003b3a72ca */ /* 0x000fe200000e0000 */
[----:B------:R-:W-:Y:S01]  /*4f10*/  UMOV UR59, 0x40000040 ;  /* 0x40000040003b7882 */ /* 0x000fe20000000000 */
[----:B------:R-:W-:-:S05]  /*4f20*/  IMAD.MOV.U32 R56, RZ, RZ, 0x40 ;  /* 0x00000040ff387424 */ /* 0x000fca00078e00ff */
[----:B------:R-:W-:-:S04]  /*4f30*/  SEL R59, R56, 0x3e, P1 ;  /* 0x0000003e383b7807 */ /* 0x000fc80000800000 */
        /* <DEDUP_REMOVED lines=10> */
[----:B------:R-:W-:Y:S02]  /*4fe0*/  WARPGROUP.DEPBAR.LE gsb0, 0x0 ;  /* 0x00008000000079c5 */ /* 0x000fe40000010000 */
[----:B------:R-:W-:-:S09]  /*4ff0*/  WARPGROUP.ARRIVE ;  /* 0x00000000000079c5 */ /* 0x000fd20000000000 */
[----:B------:R-:W-:Y:S03]  /*5000*/  HGMMA.64x64x16.F32.BF16 R24, gdesc[UR56], R24, gsb0 ;  /* 0x00e00000381879f0 */ /* 0x000fe60008001818 */
[----:B------:R-:W-:Y:S02]  /*5010*/  WARPGROUP.DEPBAR.LE gsb0, 0x0 ;  /* 0x00008000000079c5 */ /* 0x000fe40000010000 */
[----:B------:R-:W-:Y:S05]  /*5020*/  @!P0 BRA `(.L_x_194) ;  /* 0x0000000000048947 */ /* 0x000fea0003800000 */
[----:B------:R-:W-:Y:S01]  /*5030*/  BPT.TRAP 0x1 ;  /* 0x000000040000795c */ /* 0x000fe20000300000 */
.L_x_194:
        /* <DEDUP_REMOVED lines=8> */
[----:B------:R-:W0:Y:S01]  /*50c0*/  MUFU.TANH R24, R24 ;  /* 0x0000001800187308 */ /* 0x000e220000002400 */
[----:B------:R-:W-:Y:S01]  /*50d0*/  FMUL.FTZ R26, R26, UR6 ;  /* 0x000000061a1a7c20 */ /* 0x000fe20008410000 */
[----:B------:R-:W-:Y:S01]  /*50e0*/  FMUL.FTZ R33, R33, UR6 ;  /* 0x0000000621217c20 */ /* 0x000fe20008410000 */
[----:B------:R-:W-:Y:S01]  /*50f0*/  FMUL.FTZ R27, R27, UR6 ;  /* 0x000000061b1b7c20 */ /* 0x000fe20008410000 */
[----:B------:R-:W-:Y:S01]  /*5100*/  IADD3 R58, -R58, 0x40, R59 ;  /* 0x000000403a3a7810 */ /* 0x000fe20007ffe13b */
[----:B------:R-:W-:Y:S01]  /*5110*/  FMUL.FTZ R36, R36, UR6 ;  /* 0x0000000624247c20 */ /* 0x000fe20008410000 */
[----:B------:R-:W-:Y:S01]  /*5120*/  FMUL.FTZ R30, R30, UR6 ;  /* 0x000000061e1e7c20 */ /* 0x000fe20008410000 */
[----:B------:R-:W-:Y:S01]  /*5130*/  FMUL.FTZ R37, R37, UR6 ;  /* 0x0000000625257c20 */ /* 0x000fe20008410000 */
[----:B------:R-:W1:Y:S01]  /*5140*/  MUFU.TANH R25, R25 ;  /* 0x0000001900197308 */ /* 0x000e620000002400 */
[C---:B------:R-:W-:Y:S01]  /*5150*/  ISETP.GT.AND P5, PT, R58.reuse, RZ, PT ;  /* 0x000000ff3a00720c */ /* 0x040fe20003fa4270 */
[----:B------:R-:W-:Y:S01]  /*5160*/  FMUL.FTZ R31, R31, UR6 ;  /* 0x000000061f1f7c20 */ /* 0x000fe20008410000 */
[----:B------:R-:W-:Y:S01]  /*5170*/  ISETP.GT.AND P4, PT, R58, 0x1, PT ;  /* 0x000000013a00780c */ /* 0x000fe20003f84270 */
[----:B------:R-:W-:Y:S01]  /*5180*/  FMUL.FTZ R40, R40, UR6 ;  /* 0x0000000628287c20 */ /* 0x000fe20008410000 */
[----:B------:R-:W-:Y:S01]  /*5190*/  ISETP.GT.AND P3, PT, R58, 0x8, PT ;  /* 0x000000083a00780c */ /* 0x000fe20003f64270 */
[----:B------:R-:W-:Y:S01]  /*51a0*/  FMUL.FTZ R34, R34, UR6 ;  /* 0x0000000622227c20 */ /* 0x000fe20008410000 */
[----:B------:R-:W-:Y:S01]  /*51b0*/  ISETP.GT.AND P2, PT, R58, 0x9, PT ;  /* 0x000000093a00780c */ /* 0x000fe20003f44270 */
[----:B------:R-:W2:Y:S01]  /*51c0*/  MUFU.TANH R28, R28 ;  /* 0x0000001c001c7308 */ /* 0x000ea20000002400 */
[----:B0-----:R-:W-:Y:S01]  /*51d0*/  FSEL R24, R24, -INF , P5 ;  /* 0xff80000018187808 */ /* 0x001fe20002800000 */
[----:B------:R-:W-:Y:S01]  /*51e0*/  FMUL.FTZ R41, R41, UR6 ;  /* 0x0000000629297c20 */ /* 0x000fe20008410000 */
[C---:B------:R-:W-:Y:S01]  /*51f0*/  ISETP.GT.AND P1, PT, R58.reuse, 0x10, PT ;  /* 0x000000103a00780c */ /* 0x040fe20003f24270 */
[----:B------:R-:W-:Y:S01]  /*5200*/  FMUL.FTZ R35, R35, UR6 ;  /* 0x0000000623237c20 */ /* 0x000fe20008410000 */
[----:B------:R-:W-:Y:S01]  /*5210*/  ISETP.GT.AND P6, PT, R58, 0x11, PT ;  /* 0x000000113a00780c */ /* 0x000fe20003fc4270 */
[----:B------:R-:W-:Y:S01]  /*5220*/  FMUL.FTZ R44, R44, UR6 ;  /* 0x000000062c2c7c20 */ /* 0x000fe20008410000 */
[----:B------:R-:W-:Y:S01]  /*5230*/  FMUL.FTZ R38, R38, UR6 ;  /* 0x0000000626267c20 */ /* 0x000fe20008410000 */
[----:B------:R-:W0:Y:S01]  /*5240*/  MUFU.TANH R29, R29 ;  /* 0x0000001d001d7308 */ /* 0x000e220000002400 */
[----:B-1----:R-:W-:Y:S01]  /*5250*/  FSEL R25, R25, -INF , P4 ;  /* 0xff80000019197808 */ /* 0x002fe20002000000 */
[----:B------:R-:W-:Y:S01]  /*5260*/  FMUL.FTZ R45, R45, UR6 ;  /* 0x000000062d2d7c20 */ /* 0x000fe20008410000 */
[----:B------:R-:W-:Y:S01]  /*5270*/  FMUL.FTZ R39, R39, UR6 ;  /* 0x0000000627277c20 */ /* 0x000fe20008410000 */
[----:B------:R-:W-:Y:S01]  /*5280*/  FMUL.FTZ R48, R48, UR6 ;  /* 0x0000000630307c20 */ /* 0x000fe20008410000 */
[----:B------:R-:W-:Y:S01]  /*5290*/  FMNMX.FTZ R59, R24, R25, !PT ;  /* 0x00000019183b7209 */ /* 0x000fe20007810000 */
        /* <DEDUP_REMOVED lines=9> */
[----:B------:R-:W-:Y:S01]  /*5330*/  FMUL.FTZ R47, R47, UR6 ;  /* 0x000000062f2f7c20 */ /* 0x000fe20008410000 */
[----:B------:R-:W2:Y:S01]  /*5340*/  MUFU.TANH R26, R26 ;  /* 0x0000001a001a7308 */ /* 0x000ea20000002400 */
[----:B0-----:R-:W-:Y:S01]  /*5350*/  FSEL R29, R29, -INF , P2 ;  /* 0xff8000001d1d7808 */ /* 0x001fe20001000000 */
[----:B------:R-:W-:Y:S01]  /*5360*/  FMUL.FTZ R50, R50, UR6 ;  /* 0x0000000632327c20 */ /* 0x000fe20008410000 */
[----:B------:R-:W-:Y:S01]  /*5370*/  FMUL.FTZ R51, R51, UR6 ;  /* 0x0000000633337c20 */ /* 0x000fe20008410000 */
[----:B------:R-:W-:Y:S01]  /*5380*/  FMUL.FTZ R54, R54, UR6 ;  /* 0x0000000636367c20 */ /* 0x000fe20008410000 */
[----:B------:R-:W-:Y:S01]  /*5390*/  FMNMX.FTZ R59, R29, R60, !PT ;  /* 0x0000003c1d3b7209 */ /* 0x000fe20007810000 */
[----:B------:R-:W-:Y:S01]  /*53a0*/  FMUL.FTZ R55, R55, UR6 ;  /* 0x0000000637377c20 */ /* 0x000fe20008410000 */
[----:B------:R-:W-:Y:S01]  /*53b0*/  ULDC UR6, c[0x0][0xa80] ;  /* 0x0002a00000067ab9 */ /* 0x000fe20000000800 */
[----:B------:R-:W0:Y:S01]  /*53c0*/  MUFU.TANH R33, R33 ;  /* 0x0000002100217308 */ /* 0x000e220000002400 */
[----:B-1----:R-:W-:Y:S01]  /*53d0*/  FSEL R32, R32, -INF , P1 ;  /* 0xff80000020207808 */ /* 0x002fe20000800000 */
[----:B------:R-:W1:Y:S01]  /*53e0*/  S2UR UR11, SR_CgaCtaId ;  /* 0x00000000000b79c3 */ /* 0x000e620000008800 */
[----:B------:R-:W-:-:S02]  /*53f0*/  R2UR UR7, R2 ;  /* 0x00000000020772ca */ /* 0x000fc400000e0000 */
[----:B------:R-:W-:Y:S02]  /*5400*/  FMNMX.FTZ R60, R32, R59, !PT ;  /* 0x0000003b203c7209 */ /* 0x000fe40007810000 */
[----:B------:R-:W-:Y:S01]  /*5410*/  LOP3.LUT R193, R193, 0x2000000, RZ, 0xfc, !PT ;  /* 0x02000000c1c17812 */ /* 0x000fe200078efcff */
[----:B------:R-:W3:Y:S01]  /*5420*/  MUFU.TANH R27, R27 ;  /* 0x0000001b001b7308 */ /* 0x000ee20000002400 */
[----:B--2---:R-:W-:Y:S02]  /*5430*/  FSEL R26, R26, -INF , P5 ;  /* 0xff8000001a1a7808 */ /* 0x004fe40002800000 */
[----:B------:R-:W-:Y:S01]  /*5440*/  ISETP.GT.AND P5, PT, R58, 0x18, PT ;  /* 0x000000183a00780c */ /* 0x000fe20003fa4270 */
[C---:B------:R-:W-:Y:S01]  /*5450*/  VIADD R210, R193.reuse, 0x80 ;  /* 0x00000080c1d27836 */ /* 0x040fe20000000000 */
[----:B------:R-:W-:-:S03]  /*5460*/  R2UR UR10, R193 ;  /* 0x00000000c10a72ca */ /* 0x000fc600000e0000 */
[----:B------:R-:W2:Y:S01]  /*5470*/  MUFU.TANH R36, R36 ;  /* 0x0000002400247308 */ /* 0x000ea20000002400 */
[----:B0-----:R-:W-:Y:S01]  /*5480*/  FSEL R33, R33, -INF , P6 ;  /* 0xff80000021217808 */ /* 0x001fe20003000000 */
[----:B------:R-:W-:-:S03]  /*5490*/  UIADD3 UR7, UR7, 0x38840, URZ ;  /* 0x0003884007077890 */ /* 0x000fc6000fffe03f */
[----:B------:R-:W-:-:S03]  /*54a0*/  FMNMX.FTZ R59, R33, R60, !PT ;  /* 0x0000003c213b7209 */ /* 0x000fc60007810000 */
[----:B------:R-:W0:Y:S01]  /*54b0*/  MUFU.TANH R30, R30 ;  /* 0x0000001e001e7308 */ /* 0x000e220000002400 */
[----:B---3--:R-:W-:Y:S01]  /*54c0*/  FSEL R27, R27, -INF , P4 ;  /* 0xff8000001b1b7808 */ /* 0x008fe20002000000 */
[----:B-1----:R-:W-:Y:S01]  /*54d0*/  UPRMT UR7, UR11, 0x654, UR7 ;  /* 0x000006540b077896 */ /* 0x002fe20008000007 */
[----:B------:R-:W-:Y:S02]  /*54e0*/  ISETP.GT.AND P4, PT, R58, 0x19, PT ;  /* 0x000000193a00780c */ /* 0x000fe40003f84270 */
[----:B------:R-:W-:-:S03]  /*54f0*/  UMOV UR11, 0x40000040 ;  /* 0x40000040000b7882 */ /* 0x000fc60000000000 */
[----:B------:R-:W1:Y:S01]  /*5500*/  MUFU.TANH R37, R37 ;  /* 0x0000002500257308 */ /* 0x000e620000002400 */
[----:B--2---:R-:W-:Y:S02]  /*5510*/  FSEL R36, R36, -INF , P5 ;  /* 0xff80000024247808 */ /* 0x004fe40002800000 */
[----:B------:R-:W-:Y:S02]  /*5520*/  SYNCS.ARRIVE.TRANS64.RED.A1T0 RZ, [UR7], RZ ;  /* 0x000000ffffff79a7 */ /* 0x000fe40008100407 */
[----:B------:R-:W-:-:S03]  /*5530*/  FMNMX.FTZ R60, R36, R59, !PT ;  /* 0x0000003b243c7209 */ /* 0x000fc60007810000 */
[----:B------:R-:W2:Y:S01]  /*5540*/  MUFU.TANH R31, R31 ;  /* 0x0000001f001f7308 */ /* 0x000ea20000002400 */
[----:B0-----:R-:W-:Y:S02]  /*5550*/  FSEL R30, R30, -INF , P3 ;  /* 0xff8000001e1e7808 */ /* 0x001fe40001800000 */
[----:B------:R-:W-:-:S05]  /*5560*/  ISETP.GT.AND P3, PT, R58, 0x20, PT ;  /* 0x000000203a00780c */ /* 0x000fca0003f64270 */
[----:B------:R-:W0:Y:S01]  /*5570*/  MUFU.TANH R40, R40 ;  /* 0x0000002800287308 */ /* 0x000e220000002400 */
[----:B-1----:R-:W-:-:S04]  /*5580*/  FSEL R37, R37, -INF , P4 ;  /* 0xff80000025257808 */ /* 0x002fc80002000000 */
[----:B------:R-:W-:-:S03]  /*5590*/  FMNMX.FTZ R59, R37, R60, !PT ;  /* 0x0000003c253b7209 */ /* 0x000fc60007810000 */
[----:B------:R-:W1:Y:S01]  /*55a0*/  MUFU.TANH R34, R34 ;  /* 0x0000002200227308 */ /* 0x000e620000002400 */
[----:B--2---:R-:W-:Y:S02]  /*55b0*/  FSEL R31, R31, -INF , P2 ;  /* 0xff8000001f1f7808 */ /* 0x004fe40001000000 */
[----:B------:R-:W-:-:S05]  /*55c0*/  ISETP.GT.AND P2, PT, R58, 0x21, PT ;  /* 0x000000213a00780c */ /* 0x000fca0003f44270 */
[----:B------:R-:W2:Y:S01]  /*55d0*/  MUFU.TANH R41, R41 ;  /* 0x0000002900297308 */ /* 0x000ea20000002400 */
[----:B0-----:R-:W-:-:S04]  /*55e0*/  FSEL R40, R40, -INF , P3 ;  /* 0xff80000028287808 */ /* 0x001fc80001800000 */
[----:B------:R-:W-:-:S03]  /*55f0*/  FMNMX.FTZ R60, R40, R59, !PT ;  /* 0x0000003b283c7209 */ /* 0x000fc60007810000 */
[----:B------:R-:W0:Y:S01]  /*5600*/  MUFU.TANH R35, R35 ;  /* 0x0000002300237308 */ /* 0x000e220000002400 */
[----:B-1----:R-:W-:Y:S02]  /*5610*/  FSEL R34, R34, -INF , P1 ;  /* 0xff80000022227808 */ /* 0x002fe40000800000 */
[----:B------:R-:W-:-:S05]  /*5620*/  ISETP.GT.AND P1, PT, R58, 0x28, PT ;  /* 0x000000283a00780c */ /* 0x000fca0003f24270 */
[----:B------:R-:W1:Y:S01]  /*5630*/  MUFU.TANH R44, R44 ;  /* 0x0000002c002c7308 */ /* 0x000e620000002400 */
[----:B--2---:R-:W-:-:S04]  /*5640*/  FSEL R41, R41, -INF , P2 ;  /* 0xff80000029297808 */ /* 0x004fc80001000000 */
        /* <DEDUP_REMOVED lines=32> */
[----:B-1----:R-:W-:-:S04]  /*5850*/  FSEL R53, R53, -INF , P2 ;  /* 0xff80000035357808 */ /* 0x002fc80001000000 */
[----:B------:R-:W-:-:S03]  /*5860*/  FMNMX.FTZ R60, R53, R58, !PT ;  /* 0x0000003a353c7209 */ /* 0x000fc60007810000 */
[----:B------:R-:W1:Y:S01]  /*5870*/  MUFU.TANH R50, R50 ;  /* 0x0000003200327308 */ /* 0x000e620000002400 */
[----:B--2---:R-:W-:Y:S01]  /*5880*/  FSEL R46, R46, -INF , P1 ;  /* 0xff8000002e2e7808 */ /* 0x004fe20000800000 */
[----:B------:R-:W2:Y:S06]  /*5890*/  SHFL.BFLY PT, R59, R60, 0x2, 0x1f ;  /* 0x0c401f003c3b7f89 */ /* 0x000eac00000e0000 */
[----:B------:R-:W3:Y:S01]  /*58a0*/  MUFU.TANH R51, R51 ;  /* 0x0000003300337308 */ /* 0x000ee20000002400 */
[----:B0-----:R-:W-:-:S07]  /*58b0*/  FSEL R47, R47, -INF , P6 ;  /* 0xff8000002f2f7808 */ /* 0x001fce0003000000 */
[----:B------:R-:W0:Y:S01]  /*58c0*/  MUFU.TANH R54, R54 ;  /* 0x0000003600367308 */ /* 0x000e220000002400 */
[----:B-1----:R-:W-:-:S07]  /*58d0*/  FSEL R50, R50, -INF , P5 ;  /* 0xff80000032327808 */ /* 0x002fce0002800000 */
[----:B------:R-:W1:Y:S01]  /*58e0*/  MUFU.TANH R55, R55 ;  /* 0x0000003700377308 */ /* 0x000e620000002400 */
[----:B---3--:R-:W-:Y:S02]  /*58f0*/  FSEL R51, R51, -INF , P4 ;  /* 0xff80000033337808 */ /* 0x008fe40002000000 */
[----:B--2---:R-:W-:Y:S02]  /*5900*/  FMNMX.FTZ R187, R60, R59, !PT ;  /* 0x0000003b3cbb7209 */ /* 0x004fe40007810000 */
[----:B------:R-:W-:-:S03]  /*5910*/  FMNMX.FTZ R59, R26, R27, !PT ;  /* 0x0000001b1a3b7209 */ /* 0x000fc60007810000 */
[----:B------:R-:W2:Y:S01]  /*5920*/  SHFL.BFLY PT, R62, R187, 0x1, 0x1f ;  /* 0x0c201f00bb3e7f89 */ /* 0x000ea200000e0000 */
[----:B------:R-:W-:Y:S02]  /*5930*/  FMNMX.FTZ R58, R30, R59, !PT ;  /* 0x0000003b1e3a7209 */ /* 0x000fe40007810000 */
[----:B0-----:R-:W-:Y:S02]  /*5940*/  FSEL R54, R54, -INF , P3 ;  /* 0xff80000036367808 */ /* 0x001fe40001800000 */
[----:B------:R-:W-:-:S04]  /*5950*/  FMNMX.FTZ R59, R31, R58, !PT ;  /* 0x0000003a1f3b7209 */ /* 0x000fc80007810000 */
[----:B------:R-:W-:Y:S02]  /*5960*/  FMNMX.FTZ R58, R34, R59, !PT ;  /* 0x0000003b223a7209 */ /* 0x000fe40007810000 */
[----:B-1----:R-:W-:Y:S02]  /*5970*/  FSEL R55, R55, -INF , P2 ;  /* 0xff80000037377808 */ /* 0x002fe40001000000 */
[----:B------:R-:W-:-:S04]  /*5980*/  FMNMX.FTZ R59, R35, R58, !PT ;  /* 0x0000003a233b7209 */ /* 0x000fc80007810000 */
[----:B------:R-:W-:-:S04]  /*5990*/  FMNMX.FTZ R58, R38, R59, !PT ;  /* 0x0000003b263a7209 */ /* 0x000fc80007810000 */
[----:B------:R-:W-:Y:S02]  /*59a0*/  FMNMX.FTZ R59, R39, R58, !PT ;  /* 0x0000003a273b7209 */ /* 0x000fe40007810000 */
[----:B--2---:R-:W-:Y:S02]  /*59b0*/  FMNMX.FTZ R187, R187, R62, !PT ;  /* 0x0000003ebbbb7209 */ /* 0x004fe40007810000 */
        /* <DEDUP_REMOVED lines=26> */
[----:B------:R-:W0:Y:S01]  /*5b60*/  SHFL.BFLY PT, R25, R24, 0x2, 0x1f ;  /* 0x0c401f0018197f89 */ /* 0x000e2200000e0000 */
[--C-:B------:R-:W-:Y:S01]  /*5b70*/  FFMA.FTZ R182, R52, UR6, -R60.reuse ;  /* 0x0000000634b67c23 */ /* 0x100fe2000801083c */
[----:B------:R-:W-:Y:S01]  /*5b80*/  FFMA.FTZ R183, R53, UR6, -R60 ;  /* 0x0000000635b77c23 */ /* 0x000fe2000801083c */
[----:B------:R-:W-:Y:S08]  /*5b90*/  MUFU.EX2 R168, R168 ;  /* 0x000000a800a87308 */ /* 0x000ff00000000800 */
[----:B------:R-:W-:Y:S08]  /*5ba0*/  MUFU.EX2 R169, R169 ;  /* 0x000000a900a97308 */ /* 0x000ff00000000800 */
[----:B------:R-:W-:Y:S01]  /*5bb0*/  MUFU.EX2 R170, R170 ;  /* 0x000000aa00aa7308 */ /* 0x000fe20000000800 */
[----:B0-----:R-:W-:-:S07]  /*5bc0*/  FMNMX.FTZ R25, R24, R25, !PT ;  /* 0x0000001918197209 */ /* 0x001fce0007810000 */
[----:B------:R-:W0:Y:S01]  /*5bd0*/  MUFU.EX2 R171, R171 ;  /* 0x000000ab00ab7308 */ /* 0x000e220000000800 */
[----:B------:R-:W1:Y:S07]  /*5be0*/  SHFL.BFLY PT, R188, R25, 0x1, 0x1f ;  /* 0x0c201f0019bc7f89 */ /* 0x000e6e00000e0000 */
[----:B------:R-:W-:Y:S08]  /*5bf0*/  MUFU.EX2 R172, R172 ;  /* 0x000000ac00ac7308 */ /* 0x000ff00000000800 */
[----:B------:R-:W2:Y:S01]  /*5c00*/  MUFU.EX2 R173, R173 ;  /* 0x000000ad00ad7308 */ /* 0x000ea20000000800 */
[----:B0-----:R-:W-:-:S07]  /*5c10*/  F2FP.BF16.F32.PACK_AB R154, R171, R170 ;  /* 0x000000aaab9a723e */ /* 0x001fce00000010ff */
[----:B------:R-:W-:Y:S01]  /*5c20*/  MUFU.EX2 R174, R174 ;  /* 0x000000ae00ae7308 */ /* 0x000fe20000000800 */
[----:B-1----:R-:W-:-:S04]  /*5c30*/  FMNMX.FTZ R188, R25, R188, !PT ;  /* 0x000000bc19bc7209 */ /* 0x002fc80007810000 */
[C---:B------:R-:W-:Y:S01]  /*5c40*/  FSETP.NEU.FTZ.AND P1, PT, R188.reuse, -INF , PT ;  /* 0xff800000bc00780b */ /* 0x040fe20003f3d000 */
[----:B------:R-:W-:Y:S02]  /*5c50*/  FMUL.FTZ R24, R188, UR6 ;  /* 0x00000006bc187c20 */ /* 0x000fe40008410000 */
[----:B------:R-:W0:Y:S01]  /*5c60*/  MUFU.EX2 R175, R175 ;  /* 0x000000af00af7308 */ /* 0x000e220000000800 */
[----:B--2---:R-:W-:Y:S02]  /*5c70*/  F2FP.BF16.F32.PACK_AB R156, R173, R172 ;  /* 0x000000acad9c723e */ /* 0x004fe400000010ff */
[----:B------:R-:W-:Y:S02]  /*5c80*/  FSEL R29, R24, RZ, P1 ;  /* 0x000000ff181d7208 */ /* 0x000fe40000800000 */
[CC--:B------:R-:W-:Y:S02]  /*5c90*/  LEA.HI R24, R57.reuse, R152.reuse, RZ, 0x4 ;  /* 0x0000009839187211 */ /* 0x0c0fe400078f20ff */
[----:B------:R-:W-:Y:S01]  /*5ca0*/  LEA.HI R57, R57, R152, RZ, 0x5 ;  /* 0x0000009839397211 */ /* 0x000fe200078f28ff */
[--C-:B------:R-:W-:Y:S01]  /*5cb0*/  FFMA.FTZ R194, R26, UR6, -R29.reuse ;  /* 0x000000061ac27c23 */ /* 0x100fe2000801081d */
[----:B------:R-:W-:Y:S01]  /*5cc0*/  LOP3.LUT R25, R24, 0xfffffff0, RZ, 0xc0, !PT ;  /* 0xfffffff018197812 */ /* 0x000fe200078ec0ff */
[--C-:B------:R-:W-:Y:S01]  /*5cd0*/  FFMA.FTZ R195, R27, UR6, -R29.reuse ;  /* 0x000000061bc37c23 */ /* 0x100fe2000801081d */
[----:B------:R-:W-:Y:S01]  /*5ce0*/  SHF.R.U32.HI R24, RZ, 0x1, R24 ;  /* 0x00000001ff187819 */ /* 0x000fe20000011618 */
[--C-:B------:R-:W-:Y:S01]  /*5cf0*/  FFMA.FTZ R196, R30, UR6, -R29.reuse ;  /* 0x000000061ec47c23 */ /* 0x100fe2000801081d */
[----:B------:R-:W-:Y:S01]  /*5d00*/  FFMA.FTZ R197, R31, UR6, -R29 ;  /* 0x000000061fc57c23 */ /* 0x000fe2000801081d */
[----:B------:R-:W-:-:S02]  /*5d10*/  IMAD.IADD R25, R152, 0x1, -R25 ;  /* 0x0000000198197824 */ /* 0x000fc400078e0a19 */
[--C-:B------:R-:W-:Y:S01]  /*5d20*/  FFMA.FTZ R198, R34, UR6, -R29.reuse ;  /* 0x0000000622c67c23 */ /* 0x100fe2000801081d */
[----:B------:R-:W-:Y:S02]  /*5d30*/  IMAD.SHL.U32 R57, R57, 0x20, RZ ;  /* 0x0000002039397824 */ /* 0x000fe400078e00ff */
[--C-:B------:R-:W-:Y:S01]  /*5d40*/  FFMA.FTZ R199, R35, UR6, -R29.reuse ;  /* 0x0000000623c77c23 */ /* 0x100fe2000801081d */
[----:B------:R-:W-:Y:S01]  /*5d50*/  FFMA.FTZ R200, R38, UR6, -R29 ;  /* 0x0000000626c87c23 */ /* 0x000fe2000801081d */
[----:B------:R-:W-:Y:S01]  /*5d60*/  SHF.R.S32.HI R26, RZ, 0x1f, R25 ;  /* 0x0000001fff1a7819 */ /* 0x000fe20000011419 */
[--C-:B------:R-:W-:Y:S01]  /*5d70*/  FFMA.FTZ R201, R39, UR6, -R29.reuse ;  /* 0x0000000627c97c23 */ /* 0x100fe2000801081d */
[--C-:B------:R-:W-:Y:S01]  /*5d80*/  FFMA.FTZ R202, R42, UR6, -R29.reuse ;  /* 0x000000062aca7c23 */ /* 0x100fe2000801081d */
[--C-:B------:R-:W-:Y:S01]  /*5d90*/  FFMA.FTZ R203, R43, UR6, -R29.reuse ;  /* 0x000000062bcb7c23 */ /* 0x100fe2000801081d */
[----:B------:R-:W-:Y:S01]  /*5da0*/  LEA.HI R26, R26, R25, RZ, 0x3 ;  /* 0x000000191a1a7211 */ /* 0x000fe200078f18ff */
[--C-:B------:R-:W-:Y:S01]  /*5db0*/  FFMA.FTZ R204, R46, UR6, -R29.reuse ;  /* 0x000000062ecc7c23 */ /* 0x100fe2000801081d */
[--C-:B------:R-:W-:Y:S01]  /*5dc0*/  FFMA.FTZ R205, R47, UR6, -R29.reuse ;  /* 0x000000062fcd7c23 */ /* 0x100fe2000801081d */
[----:B------:R-:W-:Y:S01]  /*5dd0*/  FFMA.FTZ R206, R50, UR6, -R29 ;  /* 0x0000000632ce7c23 */ /* 0x000fe2000801081d */
[C---:B------:R-:W-:Y:S01]  /*5de0*/  LOP3.LUT R28, R26.reuse, 0xfffffff8, RZ, 0xc0, !PT ;  /* 0xfffffff81a1c7812 */ /* 0x040fe200078ec0ff */
[----:B------:R-:W-:-:S02]  /*5df0*/  IMAD.SHL.U32 R26, R26, 0x40, RZ ;  /* 0x000000401a1a7824 */ /* 0x000fc400078e00ff */
[--C-:B------:R-:W-:Y:S01]  /*5e00*/  FFMA.FTZ R207, R51, UR6, -R29.reuse ;  /* 0x0000000633cf7c23 */ /* 0x100fe2000801081d */
[--C-:B------:R-:W-:Y:S01]  /*5e10*/  FFMA.FTZ R208, R54, UR6, -R29.reuse ;  /* 0x0000000636d07c23 */ /* 0x100fe2000801081d */
[----:B------:R-:W-:Y:S01]  /*5e20*/  FFMA.FTZ R209, R55, UR6, -R29 ;  /* 0x0000000637d17c23 */ /* 0x000fe2000801081d */
[----:B------:R-:W-:Y:S01]  /*5e30*/  IMAD.IADD R28, R25, 0x1, -R28 ;  /* 0x00000001191c7824 */ /* 0x000fe200078e0a1c */
[----:B------:R-:W-:Y:S01]  /*5e40*/  LOP3.LUT R57, R57, 0x7ffffc00, RZ, 0xc0, !PT ;  /* 0x7ffffc0039397812 */ /* 0x000fe200078ec0ff */
[----:B------:R-:W-:Y:S01]  /*5e50*/  MUFU.EX2 R194, R194 ;  /* 0x000000c200c27308 */ /* 0x000fe20000000800 */
[----:B------:R-:W-:Y:S02]  /*5e60*/  LOP3.LUT R26, R26, 0x7ffffe00, RZ, 0xc0, !PT ;  /* 0x7ffffe001a1a7812 */ /* 0x000fe400078ec0ff */
[C---:B------:R-:W-:Y:S02]  /*5e70*/  SHF.L.U32 R25, R28.reuse, 0x6, RZ ;  /* 0x000000061c197819 */ /* 0x040fe400000006ff */
[----:B------:R-:W-:-:S02]  /*5e80*/  LOP3.LUT P2, RZ, R28, 0x2, RZ, 0xc0, !PT ;  /* 0x000000021cff7812 */ /* 0x000fc4000784c0ff */
[----:B------:R-:W-:Y:S01]  /*5e90*/  LOP3.LUT R25, R25, 0x1c0, RZ, 0xc0, !PT ;  /* 0x000001c019197812 */ /* 0x000fe200078ec0ff */
[----:B------:R-:W1:Y:S01]  /*5ea0*/  MUFU.EX2 R195, R195 ;  /* 0x000000c300c37308 */ /* 0x000e620000000800 */
[----:B------:R-:W-:Y:S02]  /*5eb0*/  LOP3.LUT P1, RZ, R28, 0x4, RZ, 0xc0, !PT ;  /* 0x000000041cff7812 */ /* 0x000fe4000782c0ff */
[----:B------:R-:W-:Y:S02]  /*5ec0*/  LOP3.LUT R24, R25, 0x8, R24, 0xf8, !PT ;  /* 0x0000000819187812 */ /* 0x000fe400078ef818 */
[----:B------:R-:W-:Y:S02]  /*5ed0*/  SHF.R.U32.HI R25, RZ, 0x3, R25 ;  /* 0x00000003ff197819 */ /* 0x000fe40000011619 */
[----:B------:R-:W-:Y:S01]  /*5ee0*/  SEL R56, R56, 0xffffffc0, !P1 ;  /* 0xffffffc038387807 */ /* 0x000fe20004800000 */
[----:B------:R-:W-:Y:S01]  /*5ef0*/  MUFU.EX2 R196, R196 ;  /* 0x000000c400c47308 */ /* 0x000fe20000000800 */
[----:B------:R-:W-:-:S02]  /*5f00*/  LOP3.LUT R24, R24, R25, RZ, 0x3c, !PT ;  /* 0x0000001918187212 */ /* 0x000fc400078e3cff */
[----:B------:R-:W-:Y:S01]  /*5f10*/  F2FP.BF16.F32.PACK_AB R152, R169, R168 ;  /* 0x000000a8a998723e */ /* 0x000fe200000010ff */
[----:B------:R-:W-:Y:S01]  /*5f20*/  FADD.FTZ R169, R168, R169 ;  /* 0x000000a9a8a97221 */ /* 0x000fe20000010000 */
[----:B------:R-:W-:Y:S02]  /*5f30*/  IADD3 R57, R24, R26, R57 ;  /* 0x0000001a18397210 */ /* 0x000fe40007ffe039 */
[----:B0-----:R-:W-:Y:S01]  /*5f40*/  F2FP.BF16.F32.PACK_AB R158, R175, R174 ;  /* 0x000000aeaf9e723e */ /* 0x001fe200000010ff */
[----:B------:R-:W0:Y:S01]  /*5f50*/  MUFU.EX2 R197, R197 ;  /* 0x000000c500c57308 */ /* 0x000e220000000800 */
[----:B-1----:R-:W-:Y:S01]  /*5f60*/  F2FP.BF16.F32.PACK_AB R153, R195, R194 ;  /* 0x000000c2c399723e */ /* 0x002fe200000010ff */
[----:B------:R-:W-:Y:S02]  /*5f70*/  IMAD R192, R57, 0x2, R2 ;  /* 0x0000000239c07824 */ /* 0x000fe400078e0202 */
[----:B------:R-:W-:Y:S01]  /*5f80*/  FADD.FTZ R195, R194, R195 ;  /* 0x000000c3c2c37221 */ /* 0x000fe20000010000 */
[----:B------:R-:W-:Y:S01]  /*5f90*/  FADD.FTZ R170, R170, R169 ;  /* 0x000000a9aaaa7221 */ /* 0x000fe20000010000 */
[----:B------:R-:W-:-:S02]  /*5fa0*/  VIADD R190, R192, 0x36400 ;  /* 0x00036400c0be7836 */ /* 0x000fc40000000000 */
[----:B------:R-:W-:Y:S01]  /*5fb0*/  MUFU.EX2 R198, R198 ;  /* 0x000000c600c67308 */ /* 0x000fe20000000800 */
[----:B------:R-:W-:Y:S02]  /*5fc0*/  VIADD R191, R192, 0x36420 ;  /* 0x00036420c0bf7836 */ /* 0x000fe40000000000 */
[----:B------:R-:W-:Y:S01]  /*5fd0*/  FADD.FTZ R171, R171, R170 ;  /* 0x000000aaabab7221 */ /* 0x000fe20000010000 */
[C---:B------:R-:W-:Y:S02]  /*5fe0*/  @P2 VIADD R191, R190.reuse, 0xffffffe0 ;  /* 0xffffffe0bebf2836 */ /* 0x040fe40000000000 */
[----:B------:R-:W-:Y:S02]  /*5ff0*/  IMAD.IADD R190, R190, 0x1, R56 ;  /* 0x00000001bebe7824 */ /* 0x000fe400078e0238 */
[----:B------:R-:W-:Y:S01]  /*6000*/  FADD.FTZ R172, R172, R171 ;  /* 0x000000abacac7221 */ /* 0x000fe20000010000 */
[----:B------:R-:W-:Y:S01]  /*6010*/  IMAD.IADD R189, R56, 0x1, R191 ;  /* 0x0000000138bd7824 */ /* 0x000fe200078e02bf */
[----:B------:R-:W1:Y:S01]  /*6020*/  MUFU.EX2 R199, R199 ;  /* 0x000000c700c77308 */ /* 0x000e620000000800 */
[----:B0-----:R-:W-:Y:S01]  /*6030*/  F2FP.BF16.F32.PACK_AB R155, R197, R196 ;  /* 0x000000c4c59b723e */ /* 0x001fe200000010ff */
[----:B------:R-:W-:Y:S01]  /*6040*/  FADD.FTZ R196, R196, R195 ;  /* 0x000000c3c4c47221 */ /* 0x000fe20000010000 */
[----:B------:R-:W-:-:S03]  /*6050*/  FADD.FTZ R173, R173, R172 ;  /* 0x000000acadad7221 */ /* 0x000fc60000010000 */
[----:B------:R0:W-:Y:S01]  /*6060*/  STSM.16.M88.4 [R192+0x36400], R152 ;  /* 0x03640098c0007844 */ /* 0x0001e20000000200 */
[----:B------:R-:W-:Y:S01]  /*6070*/  FADD.FTZ R197, R197, R196 ;  /* 0x000000c4c5c57221 */ /* 0x000fe20000010000 */
[----:B------:R-:W-:Y:S01]  /*6080*/  MUFU.EX2 R200, R200 ;  /* 0x000000c800c87308 */ /* 0x000fe20000000800 */
[----:B------:R-:W-:-:S04]  /*6090*/  FADD.FTZ R174, R174, R173 ;  /* 0x000000adaeae7221 */ /* 0x000fc80000010000 */
[----:B------:R-:W-:-:S03]  /*60a0*/  FADD.FTZ R175, R175, R174 ;  /* 0x000000aeafaf7221 */ /* 0x000fc60000010000 */
[----:B------:R-:W2:Y:S01]  /*60b0*/  MUFU.EX2 R201, R201 ;  /* 0x000000c900c97308 */ /* 0x000ea20000000800 */
[----:B-1----:R-:W-:Y:S01]  /*60c0*/  F2FP.BF16.F32.PACK_AB R157, R199, R198 ;  /* 0x000000c6c79d723e */ /* 0x002fe200000010ff */
[----:B------:R-:W-:-:S04]  /*60d0*/  FADD.FTZ R198, R198, R197 ;  /* 0x000000c5c6c67221 */ /* 0x000fc80000010000 */
[----:B------:R-:W-:Y:S02]  /*60e0*/  FADD.FTZ R199, R199, R198 ;  /* 0x000000c6c7c77221 */ /* 0x000fe40000010000 */
[----:B------:R-:W-:Y:S08]  /*60f0*/  MUFU.EX2 R176, R176 ;  /* 0x000000b000b07308 */ /* 0x000ff00000000800 */
[----:B------:R-:W1:Y:S01]  /*6100*/  MUFU.EX2 R177, R177 ;  /* 0x000000b100b17308 */ /* 0x000e620000000800 */
[----:B--2---:R-:W-:Y:S01]  /*6110*/  F2FP.BF16.F32.PACK_AB R159, R201, R200 ;  /* 0x000000c8c99f723e */ /* 0x004fe200000010ff */
[----:B------:R-:W-:-:S04]  /*6120*/  FADD.FTZ R200, R200, R199 ;  /* 0x000000c7c8c87221 */ /* 0x000fc80000010000 */
[----:B------:R2:W-:Y:S01]  /*6130*/  STSM.16.M88.4 [R191], R156 ;  /* 0x0000009cbf007844 */ /* 0x0005e20000000200 */
[----:B------:R-:W-:Y:S01]  /*6140*/  FADD.FTZ R201, R201, R200 ;  /* 0x000000c8c9c97221 */ /* 0x000fe20000010000 */
[----:B------:R-:W-:Y:S08]  /*6150*/  MUFU.EX2 R178, R178 ;  /* 0x000000b200b27308 */ /* 0x000ff00000000800 */
[----:B------:R-:W3:Y:S01]  /*6160*/  MUFU.EX2 R179, R179 ;  /* 0x000000b300b37308 */ /* 0x000ee20000000800 */
[----:B-1----:R-:W-:Y:S01]  /*6170*/  F2FP.BF16.F32.PACK_AB R160, R177, R176 ;  /* 0x000000b0b1a0723e */ /* 0x002fe200000010ff */
[----:B------:R-:W-:-:S04]  /*6180*/  FADD.FTZ R176, R176, R175 ;  /* 0x000000afb0b07221 */ /* 0x000fc80000010000 */
[----:B------:R-:W-:Y:S02]  /*6190*/  FADD.FTZ R177, R177, R176 ;  /* 0x000000b0b1b17221 */ /* 0x000fe40000010000 */
[----:B------:R-:W-:Y:S08]  /*61a0*/  MUFU.EX2 R202, R202 ;  /* 0x000000ca00ca7308 */ /* 0x000ff00000000800 */
[----:B------:R-:W1:Y:S01]  /*61b0*/  MUFU.EX2 R203, R203 ;  /* 0x000000cb00cb7308 */ /* 0x000e620000000800 */
[----:B---3--:R-:W-:Y:S01]  /*61c0*/  F2FP.BF16.F32.PACK_AB R162, R179, R178 ;  /* 0x000000b2b3a2723e */ /* 0x008fe200000010ff */
[----:B------:R-:W-:-:S04]  /*61d0*/  FADD.FTZ R178, R178, R177 ;  /* 0x000000b1b2b27221 */ /* 0x000fc80000010000 */
[----:B------:R-:W-:Y:S02]  /*61e0*/  FADD.FTZ R179, R179, R178 ;  /* 0x000000b2b3b37221 */ /* 0x000fe40000010000 */
        /* <DEDUP_REMOVED lines=25> */
[----:B------:R-:W-:Y:S01]  /*6380*/  FADD.FTZ R207, R207, R206 ;  /* 0x000000cecfcf7221 */ /* 0x000fe20000010000 */
[----:B---3--:R-:W-:-:S03]  /*6390*/  F2FP.BF16.F32.PACK_AB R167, R209, R208 ;  /* 0x000000d0d1a7723e */ /* 0x008fc600000010ff */
[----:B------:R-:W-:Y:S02]  /*63a0*/  FADD.FTZ R208, R208, R207 ;  /* 0x000000cfd0d07221 */ /* 0x000fe40000010000 */
[----:B------:R2:W-:Y:S01]  /*63b0*/  STSM.16.M88.4 [R189], R164 ;  /* 0x000000a4bd007844 */ /* 0x0005e20000000200 */
[----:B------:R-:W-:Y:S01]  /*63c0*/  WARPGROUP.ARRIVE ;  /* 0x00000000000079c5 */ /* 0x000fe20000000000 */
[----:B------:R-:W-:-:S05]  /*63d0*/  FADD.FTZ R195, R209, R208 ;  /* 0x000000d0d1c37221 */ /* 0x000fca0000010000 */
[----:B------:R-:W-:Y:S01]  /*63e0*/  HGMMA.64x256x16.F32.BF16 R24, R152, gdesc[UR8].tnspB, RZ, !UPT, gsb0 ;  /* 0x43e0000898187df0 */ /* 0x000fe2000c0018ff */
[----:B------:R-:W-:Y:S01]  /*63f0*/  R2UR UR10, R210 ;  /* 0x00000000d20a72ca */ /* 0x000fe200000e0000 */
[----:B------:R-:W-:Y:S01]  /*6400*/  UMOV UR11, 0x40000040 ;  /* 0x40000040000b7882 */ /* 0x000fe20000000000 */
[C---:B------:R-:W-:Y:S01]  /*6410*/  IADD3 R210, R193.reuse, 0x100, RZ ;  /* 0x00000100c1d27810 */ /* 0x040fe20007ffe0ff */
[----:B------:R-:W-:Y:S02]  /*6420*/  WARPGROUP.DEPBAR.LE gsb0, 0x0 ;  /* 0x00008000000079c5 */ /* 0x000fe40000010000 */
[----:B------:R-:W-:Y:S01]  /*6430*/  WARPGROUP.ARRIVE ;  /* 0x00000000000079c5 */ /* 0x000fe20000000000 */
[----:B0-----:R-:W-:-:S15]  /*6440*/  VIADD R152, R193, 0x180 ;  /* 0x00000180c1987836 */ /* 0x001fde0000000000 */
[----:B------:R-:W-:-:S06]  /*6450*/  NOP ;  /* 0x0000000000007918 */ /* 0x000fcc0000000000 */
[----:B------:R-:W-:Y:S01]  /*6460*/  HGMMA.64x256x16.F32.BF16 R24, R156, gdesc[UR8].tnspB, R24, gsb0 ;  /* 0x43e000089c187df0 */ /* 0x000fe20008001818 */
[----:B------:R-:W-:Y:S01]  /*6470*/  R2UR UR10, R210 ;  /* 0x00000000d20a72ca */ /* 0x000fe200000e0000 */
[----:B------:R-:W-:Y:S01]  /*6480*/  UMOV UR11, 0x40000040 ;  /* 0x40000040000b7882 */ /* 0x000fe20000000000 */
[----:B------:R-:W-:Y:S02]  /*6490*/  WARPGROUP.DEPBAR.LE gsb0, 0x0 ;  /* 0x00008000000079c5 */ /* 0x000fe40000010000 */
[----:B------:R-:W-:-:S15]  /*64a0*/  WARPGROUP.ARRIVE ;  /* 0x00000000000079c5 */ /* 0x000fde0000000000 */
[----:B------:R-:W-:-:S08]  /*64b0*/  NOP ;  /* 0x0000000000007918 */ /* 0x000fd00000000000 */
[----:B------:R-:W-:Y:S01]  /*64c0*/  HGMMA.64x256x16.F32.BF16 R24, R160, gdesc[UR8].tnspB, R24, gsb0 ;  /* 0x43e00008a0187df0 */ /* 0x000fe20008001818 */
[----:B------:R-:W-:Y:S01]  /*64d0*/  R2UR UR10, R152 ;  /* 0x00000000980a72ca */ /* 0x000fe200000e0000 */
[----:B------:R-:W-:Y:S01]  /*64e0*/  UMOV UR11, 0x40000040 ;  /* 0x40000040000b7882 */ /* 0x000fe20000000000 */
[----:B------:R-:W-:Y:S02]  /*64f0*/  WARPGROUP.DEPBAR.LE gsb0, 0x0 ;  /* 0x00008000000079c5 */ /* 0x000fe40000010000 */
[----:B------:R-:W-:-:S15]  /*6500*/  WARPGROUP.ARRIVE ;  /* 0x00000000000079c5 */ /* 0x000fde0000000000 */
[----:B------:R-:W-:-:S08]  /*6510*/  NOP ;  /* 0x0000000000007918 */ /* 0x000fd00000000000 */
[----:B------:R-:W-:Y:S03]  /*6520*/  HGMMA.64x256x16.F32.BF16 R24, R164, gdesc[UR8].tnspB, R24, gsb0 ;  /* 0x43e00008a4187df0 */ /* 0x000fe60008001818 */
[----:B------:R-:W-:Y:S02]  /*6530*/  WARPGROUP.DEPBAR.LE gsb0, 0x0 ;  /* 0x00008000000079c5 */ /* 0x000fe40000010000 */
[----:B------:R-:W-:Y:S01]  /*6540*/  @!PT LDS RZ, [RZ] ;  /* 0x00000000fffff984 */ /* 0x000fe20000000800 */
[----:B------:R-:W-:Y:S01]  /*6550*/  @!PT LDS RZ, [RZ] ;  /* 0x00000000fffff984 */ /* 0x000fe20000000800 */
[----:B------:R0:W-:Y:S06]  /*6560*/  MEMBAR.ALL.CTA ;  /* 0x0000000000007992 */ /* 0x0001ec0000008000 */
[----:B0-----:R-:W0:Y:S02]  /*6570*/  FENCE.VIEW.ASYNC.S ;  /* 0x00000000000073c6 */ /* 0x001e240000000000 */
[----:B0-----:R-:W-:Y:S01]  /*6580*/  NOP ;  /* 0x0000000000007918 */ /* 0x001fe20000000000 */
[----:B------:R-:W-:Y:S06]  /*6590*/  BAR.ARV 0xe, 0x100 ;  /* 0x0384000000007b1d */ /* 0x000fec0000002000 */
[----:B--2---:R-:W-:Y:S05]  /*65a0*/  @!P0 BRA `(.L_x_195) ;  /* 0x0000000000048947 */ /* 0x004fea0003800000 */
[----:B------:R-:W-:Y:S01]  /*65b0*/  BPT.TRAP 0x1 ;  /* 0x000000040000795c */ /* 0x000fe20000300000 */
.L_x_195:
[----:B------:R-:W0:Y:S01]  /*65c0*/  S2UR UR10, SR_CgaCtaId ;  /* 0x00000000000a79c3 */ /* 0x000e220000008800 */
[----:B------:R-:W-:Y:S01]  /*65d0*/  R2UR UR7, R2 ;  /* 0x00000000020772ca */ /* 0x000fe200000e0000 */
[----:B------:R-:W-:Y:S01]  /*65e0*/  UIADD3 UR39, UR39, -0x2, URZ ;  /* 0xfffffffe27277890 */ /* 0x000fe2000fffe03f */
[----:B------:R-:W-:-:S03]  /*65f0*/  IMAD.MOV.U32 R152, RZ, RZ, RZ ;  /* 0x000000ffff987224 */ /* 0x000fc600078e00ff */
[----:B------:R-:W-:-:S06]  /*6600*/  UISETP.GE.AND UP0, UPT, UR39, UR60, UPT ;  /* 0x0000003c2700728c */ /* 0x000fcc000bf06270 */
[----:B------:R-:W-:Y:S02]  /*6610*/  PLOP3.LUT P1, PT, PT, PT, UP0, 0x80, 0x0 ;  /* 0x000000000000781c */ /* 0x000fe40003f2f008 */
[----:B------:R-:W-:-:S04]  /*6620*/  UIADD3 UR7, UR7, 0x38860, URZ ;  /* 0x0003886007077890 */ /* 0x000fc8000fffe03f */
[----:B0-----:R-:W-:-:S09]  /*6630*/  UPRMT UR7, UR10, 0x654, UR7 ;  /* 0x000006540a077896 */ /* 0x001fd20008000007 */
[----:B------:R-:W-:Y:S01]  /*6640*/  SYNCS.ARRIVE.TRANS64.RED.A1T0 RZ, [UR7], RZ ;  /* 0x000000ffffff79a7 */ /* 0x000fe20008100407 */
[----:B------:R-:W-:Y:S05]  /*6650*/  @!P1 BRA `(.L_x_196) ;  /* 0x0000003000809947 */ /* 0x000fea0003800000 */
[----:B------:R-:W-:Y:S01]  /*6660*/  IMAD.MOV.U32 R198, RZ, RZ, RZ ;  /* 0x000000ffffc67224 */ /* 0x000fe200078e00ff */
[----:B------:R-:W-:Y:S01]  /*6670*/  ULDC UR38, c[0x0][0xad0] ;  /* 0x0002b40000267ab9 */ /* 0x000fe20000000800 */
[----:B------:R-:W-:-:S07]  /*6680*/  IMAD.MOV.U32 R200, RZ, RZ, RZ ;  /* 0x000000ffffc87224 */ /* 0x000fce00078e00ff */
.L_x_207:
[----:B------:R-:W-:Y:S02]  /*6690*/  VIADD R197, R200, 0x1 ;  /* 0x00000001c8c57836 */ /* 0x000fe40000000000 */
[----:B------:R-:W-:Y:S01]  /*66a0*/  IMAD.U32 R152, RZ, RZ, UR39 ;  /* 0x00000027ff987e24 */ /* 0x000fe2000f8e00ff */
[----:B------:R-:W-:Y:S02]  /*66b0*/  UIADD3 UR39, UR39, -0x1, URZ ;  /* 0xffffffff27277890 */ /* 0x000fe4000fffe03f */
[C---:B------:R-:W-:Y:S02]  /*66c0*/  ISETP.NE.AND P2, PT, R197.reuse, 0x2, PT ;  /* 0x00000002c500780c */ /* 0x040fe40003f45270 */
[----:B------:R-:W-:Y:S02]  /*66d0*/  ISETP.GT.AND P1, PT, R152, UR60, PT ;  /* 0x0000003c98007c0c */ /* 0x000fe4000bf24270 */
[----:B------:R-:W-:Y:S02]  /*66e0*/  SEL R153, RZ, 0x1, P2 ;  /* 0x00000001ff997807 */ /* 0x000fe40001000000 */
[----:B------:R-:W-:-:S02]  /*66f0*/  SEL R197, R197, RZ, P2 ;  /* 0x000000ffc5c57207 */ /* 0x000fc40001000000 */
[----:B------:R-:W-:Y:S01]  /*6700*/  LOP3.LUT R198, R198, R153, RZ, 0x3c, !PT ;  /* 0x00000099c6c67212 */ /* 0x000fe200078e3cff */
[----:B------:R-:W-:Y:S06]  /*6710*/  @!P0 BRA `(.L_x_197) ;  /* 0x0000000000048947 */ /* 0x000fec0003800000 */
[----:B------:R-:W-:Y:S01]  /*6720*/  BPT.TRAP 0x1 ;  /* 0x000000040000795c */ /* 0x000fe20000300000 */
.L_x_197:
[----:B------:R-:W-:Y:S01]  /*6730*/  IMAD R196, R197, 0x8, R2 ;  /* 0x00000008c5c47824 */ /* 0x000fe200078e0202 */
[----:B------:R-:W-:-:S04]  /*6740*/  SHF.L.U32 R201, R198, 0x1f, RZ ;  /* 0x0000001fc6c97819 */ /* 0x000fc800000006ff */
[----:B------:R0:W1:Y:S01]  /*6750*/  SYNCS.PHASECHK.TRANS64.TRYWAIT P2, [R196+URZ+0x38830], R201 ;  /* 0x038830c9c40075a7 */ /* 0x000062000804017f */
[----:B------:R-:W-:Y:S05]  /*6760*/  @!P0 BRA `(.L_x_198) ;  /* 0x0000000000048947 */ /* 0x000fea0003800000 */
[----:B------:R-:W-:Y:S01]  /*6770*/  BPT.TRAP 0x1 ;  /* 0x000000040000795c */ /* 0x000fe20000300000 */
.L_x_198:
[----:B------:R-:W-:Y:S01]  /*6780*/  IMAD R199, R197, 0x200, R184 ;  /* 0x00000200c5c77824 */ /* 0x000fe200078e02b8 */
[----:B-1----:R-:W-:Y:S06]  /*6790*/  @P2 BRA `(.L_x_199) ;  /* 0x0000000000082947 */ /* 0x002fec0003800000 */
[----:B------:R-:W1:Y:S02]  /*67a0*/  SYNCS.PHASECHK.TRANS64.TRYWAIT P2, [R196+URZ+0x38830], R201 ;  /* 0x038830c9c40075a7 */ /* 0x000e64000804017f */
[----:B-1----:R-:W-:Y:S05]  /*67b0*/  @!P2 BRA `(.L_x_200) ;  /* 0x000000a80064a947 */ /* 0x002fea0003800000 */
.L_x_199:
[----:B------:R-:W-:Y:S01]  /*67c0*/  R2UR UR6, R199 ;  /* 0x00000000c70672ca */ /* 0x000fe200000e0000 */
[----:B------:R-:W-:Y:S01]  /*67d0*/  WARPGROUP.ARRIVE ;  /* 0x00000000000079c5 */ /* 0x000fe20000000000 */
[----:B------:R-:W-:Y:S01]  /*67e0*/  MOV R202, UR17 ;  /* 0x0000001100ca7c02 */ /* 0x000fe20008000f00 */
[----:B------:R-:W-:Y:S01]  /*67f0*/  UMOV UR19, 0x40000040 ;  /* 0x4000004000137882 */ /* 0x000fe20000000000 */
[----:B------:R-:W-:Y:S01]  /*6800*/  MOV R203, UR16 ;  /* 0x0000001000cb7c02 */ /* 0x000fe20008000f00 */
[----:B------:R-:W-:Y:S01]  /*6810*/  UMOV UR15, 0x40000040 ;  /* 0x40000040000f7882 */ /* 0x000fe20000000000 */
[----:B------:R-:W-:Y:S01]  /*6820*/  R2UR UR16, R22 ;  /* 0x00000000161072ca */ /* 0x000fe200000e0000 */
[----:B------:R-:W-:Y:S01]  /*6830*/  UMOV UR11, 0x40000040 ;  /* 0x40000040000b7882 */ /* 0x000fe20000000000 */
[----:B------:R-:W-:Y:S01]  /*6840*/  R2UR UR17, R23 ;  /* 0x00000000171172ca */ /* 0x000fe200000e0000 */
[----:B------:R-:W-:Y:S01]  /*6850*/  UMOV UR59, 0x40000040 ;  /* 0x40000040003b7882 */ /* 0x000fe20000000000 */
[----:B------:R-:W-:-:S02]  /*6860*/  MOV R204, UR13 ;  /* 0x0000000d00cc7c02 */ /* 0x000fc40008000f00 */
[----:B------:R-:W-:Y:S01]  /*6870*/  MOV R205, UR12 ;  /* 0x0000000c00cd7c02 */ /* 0x000fe20008000f00 */
[----:B------:R-:W-:Y:S01]  /*6880*/  UMOV UR18, UR6 ;  /* 0x0000000600127c82 */ /* 0x000fe20008000000 */
[----:B------:R-:W-:Y:S02]  /*6890*/  R2UR UR12, R8 ;  /* 0x00000000080c72ca */ /* 0x000fe400000e0000 */
[----:B------:R-:W-:Y:S02]  /*68a0*/  R2UR UR13, R9 ;  /* 0x00000000090d72ca */ /* 0x000fe400000e0000 */
[----:B------:R-:W-:Y:S02]  /*68b0*/  MOV R206, UR9 ;  /* 0x0000000900ce7c02 */ /* 0x000fe40008000f00 */
[----:B------:R-:W-:Y:S01]  /*68c0*/  MOV R207, UR8 ;  /* 0x0000000800cf7c02 */ /* 0x000fe20008000f00 */
[----:B------:R-:W-:Y:S01]  /*68d0*/  HGMMA.64x64x16.F32.BF16 R152, gdesc[UR16], RZ, !UPT, gsb0 ;  /* 0x00e00000109879f0 */ /* 0x000fe2000c0018ff */
[----:B------:R-:W-:Y:S01]  /*68e0*/  R2UR UR17, R202 ;  /* 0x00000000ca1172ca */ /* 0x000fe200000e0000 */
[----:B------:R-:W-:Y:S01]  /*68f0*/  VIADD R202, R199, 0x2 ;  /* 0x00000002c7ca7836 */ /* 0x000fe20000000000 */
[----:B------:R-:W-:-:S02]  /*6900*/  R2UR UR8, R10 ;  /* 0x000000000a0872ca */ /* 0x000fc400000e0000 */
[----:B------:R-:W-:Y:S02]  /*6910*/  R2UR UR9, R11 ;  /* 0x000000000b0972ca */ /* 0x000fe400000e0000 */
[----:B------:R-:W-:Y:S02]  /*6920*/  R2UR UR6, R202 ;  /* 0x00000000ca0672ca */ /* 0x000fe400000e0000 */
[C---:B------:R-:W-:Y:S01]  /*6930*/  IADD3 R202, R199.reuse, 0x4, RZ ;  /* 0x00000004c7ca7810 */ /* 0x040fe20007ffe0ff */
[----:B------:R-:W-:Y:S01]  /*6940*/  VIADD R199, R199, 0x6 ;  /* 0x00000006c7c77836 */ /* 0x000fe20000000000 */
[----:B------:R-:W-:Y:S02]  /*6950*/  R2UR UR56, R12 ;  /* 0x000000000c3872ca */ /* 0x000fe400000e0000 */
[----:B------:R-:W-:Y:S02]  /*6960*/  R2UR UR57, R13 ;  /* 0x000000000d3972ca */ /* 0x000fe400000e0000 */
[----:B------:R-:W-:-:S05]  /*6970*/  R2UR UR16, R203 ;  /* 0x00000000cb1072ca */ /* 0x000fca00000e0000 */
[----:B------:R-:W-:Y:S01]  /*6980*/  UMOV UR14, UR6 ;  /* 0x00000006000e7c82 */ /* 0x000fe20008000000 */
[----:B------:R-:W-:-:S13]  /*6990*/  R2UR UR6, R202 ;  /* 0x00000000ca0672ca */ /* 0x000fda00000e0000 */
[----:B------:R-:W-:Y:S01]  /*69a0*/  UMOV UR10, UR6 ;  /* 0x00000006000a7c82 */ /* 0x000fe20008000000 */
[----:B------:R-:W-:-:S13]  /*69b0*/  R2UR UR6, R199 ;  /* 0x00000000c70672ca */ /* 0x000fda00000e0000 */
[----:B------:R-:W-:Y:S01]  /*69c0*/  UMOV UR58, UR6 ;  /* 0x00000006003a7c82 */ /* 0x000fe20008000000 */
[----:B------:R-:W-:Y:S02]  /*69d0*/  WARPGROUP.DEPBAR.LE gsb0, 0x0 ;  /* 0x00008000000079c5 */ /* 0x000fe40000010000 */
[----:B------:R-:W-:-:S06]  /*69e0*/  WARPGROUP.ARRIVE ;  /* 0x00000000000079c5 */ /* 0x000fcc0000000000 */
[----:B------:R-:W-:Y:S01]  /*69f0*/  HGMMA.64x64x16.F32.BF16 R152, gdesc[UR12], R152, gsb0 ;  /* 0x00e000000c9879f0 */ /* 0x000fe20008001898 */
[----:B------:R-:W-:Y:S02]  /*6a00*/  R2UR UR13, R204 ;  /* 0x00000000cc0d72ca */ /* 0x000fe400000e0000 */
[----:B------:R-:W-:Y:S01]  /*6a10*/  R2UR UR12, R205 ;  /* 0x00000000cd0c72ca */ /* 0x000fe200000e0000 */
[----:B------:R-:W-:Y:S02]  /*6a20*/  WARPGROUP.DEPBAR.LE gsb0, 0x0 ;  /* 0x00008000000079c5 */ /* 0x000fe40000010000 */
[----:B------:R-:W-:-:S06]  /*6a30*/  WARPGROUP.ARRIVE ;  /* 0x00000000000079c5 */ /* 0x000fcc0000000000 */
[----:B------:R-:W-:Y:S01]  /*6a40*/  HGMMA.64x64x16.F32.BF16 R152, gdesc[UR8], R152, gsb0 ;  /* 0x00e00000089879f0 */ /* 0x000fe20008001898 */
[----:B------:R-:W-:Y:S02]  /*6a50*/  R2UR UR9, R206 ;  /* 0x00000000ce0972ca */ /* 0x000fe400000e0000 */
[----:B------:R-:W-:Y:S01]  /*6a60*/  R2UR UR8, R207 ;  /* 0x00000000cf0872ca */ /* 0x000fe200000e0000 */
[----:B------:R-:W-:Y:S02]  /*6a70*/  WARPGROUP.DEPBAR.LE gsb0, 0x0 ;  /* 0x00008000000079c5 */ /* 0x000fe40000010000 */
[----:B------:R-:W-:-:S06]  /*6a80*/  WARPGROUP.ARRIVE ;  /* 0x00000000000079c5 */ /* 0x000fcc0000000000 */
[----:B------:R-:W-:Y:S03]  /*6a90*/  HGMMA.64x64x16.F32.BF16 R152, gdesc[UR56], R152, gsb0 ;  /* 0x00e00000389879f0 */ /* 0x000fe60008001898 */
[----:B------:R-:W-:Y:S02]  /*6aa0*/  WARPGROUP.DEPBAR.LE gsb0, 0x0 ;  /* 0x00008000000079c5 */ /* 0x000fe40000010000 */
[----:B------:R-:W-:Y:S05]  /*6ab0*/  @!P0 BRA `(.L_x_201) ;  /* 0x0000000000048947 */ /* 0x000fea0003800000 */
[----:B------:R-:W-:Y:S01]  /*6ac0*/  BPT.TRAP 0x1 ;  /* 0x000000040000795c */ /* 0x000fe20000300000 */
.L_x_201:
[----:B------:R2:W3:Y:S01]  /*6ad0*/  SYNCS.PHASECHK.TRANS64.TRYWAIT P2, [R196+URZ+0x38850], R201 ;  /* 0x038850c9c40075a7 */ /* 0x0004e2000804017f */
[----:B------:R-:W-:Y:S05]  /*6ae0*/  @!P0 BRA `(.L_x_202) ;  /* 0x0000000000048947 */ /* 0x000fea0003800000 */
[----:B------:R-:W-:Y:S01]  /*6af0*/  BPT.TRAP 0x1 ;  /* 0x000000040000795c */ /* 0x000fe20000300000 */
.L_x_202:
[----:B------:R-:W-:Y:S01]  /*6b00*/  IMAD R199, R197, 0x1000, R3 ;  /* 0x00001000c5c77824 */ /* 0x000fe200078e0203 */
[----:B---3--:R-:W-:Y:S06]  /*6b10*/  @P2 BRA `(.L_x_203) ;  /* 0x0000000000082947 */ /* 0x008fec0003800000 */
[----:B------:R-:W3:Y:S02]  /*6b20*/  SYNCS.PHASECHK.TRANS64.TRYWAIT P2, [R196+URZ+0x38850], R201 ;  /* 0x038850c9c40075a7 */ /* 0x000ee4000804017f */
[----:B---3--:R-:W-:Y:S05]  /*6b30*/  @!P2 BRA `(.L_x_204) ;  /* 0x000000a40098a947 */ /* 0x008fea0003800000 */
.L_x_203:
[----:B------:R-:W-:Y:S01]  /*6b40*/  R2UR UR6, R199 ;  /* 0x00000000c70672ca */ /* 0x000fe200000e0000 */
[----:B------:R-:W-:Y:S01]  /*6b50*/  WARPGROUP.ARRIVE ;  /* 0x00000000000079c5 */ /* 0x000fe20000000000 */
[----:B0123--:R-:W-:Y:S01]  /*6b60*/  MOV R201, UR49 ;  /* 0x0000003100c97c02 */ /* 0x00ffe20008000f00 */
[----:B------:R-:W-:Y:S01]  /*6b70*/  UMOV UR51, 0x40000040 ;  /* 0x4000004000337882 */ /* 0x000fe20000000000 */
[----:B------:R-:W-:Y:S01]  /*6b80*/  MOV R202, UR48 ;  /* 0x0000003000ca7c02 */ /* 0x000fe20008000f00 */
[----:B------:R-:W-:Y:S01]  /*6b90*/  UMOV UR55, 0x40000040 ;  /* 0x4000004000377882 */ /* 0x000fe20000000000 */
[----:B------:R-:W-:Y:S01]  /*6ba0*/  R2UR UR48, R14 ;  /* 0x000000000e3072ca */ /* 0x000fe200000e0000 */
[----:B------:R-:W-:Y:S01]  /*6bb0*/  UMOV UR59, 0x40000040 ;  /* 0x40000040003b7882 */ /* 0x000fe20000000000 */
[----:B------:R-:W-:Y:S01]  /*6bc0*/  R2UR UR49, R15 ;  /* 0x000000000f3172ca */ /* 0x000fe200000e0000 */
[----:B------:R-:W-:Y:S01]  /*6bd0*/  UMOV UR7, 0x40000040 ;  /* 0x4000004000077882 */ /* 0x000fe20000000000 */
[----:B------:R-:W-:Y:S01]  /*6be0*/  MOV R203, UR53 ;  /* 0x0000003500cb7c02 */ /* 0x000fe20008000f00 */
[----:B------:R-:W-:Y:S01]  /*6bf0*/  UMOV UR11, 0x40000040 ;  /* 0x40000040000b7882 */ /* 0x000fe20000000000 */
[----:B------:R-:W-:Y:S01]  /*6c00*/  MOV R204, UR52 ;  /* 0x0000003400cc7c02 */ /* 0x000fe20008000f00 */
[----:B------:R-:W-:Y:S01]  /*6c10*/  UMOV UR50, UR6 ;  /* 0x0000000600327c82 */ /* 0x000fe20008000000 */
[----:B------:R-:W-:Y:S01]  /*6c20*/  R2UR UR52, R16 ;  /* 0x00000000103472ca */ /* 0x000fe200000e0000 */
[----:B------:R-:W-:Y:S01]  /*6c30*/  UMOV UR15, 0x40000040 ;  /* 0x40000040000f7882 */ /* 0x000fe20000000000 */
[----:B------:R-:W-:Y:S01]  /*6c40*/  R2UR UR53, R17 ;  /* 0x00000000113572ca */ /* 0x000fe200000e0000 */
[----:B------:R-:W-:Y:S01]  /*6c50*/  UMOV UR19, 0x40000040 ;  /* 0x4000004000137882 */ /* 0x000fe20000000000 */
[----:B------:R-:W-:Y:S01]  /*6c60*/  MOV R207, UR37 ;  /* 0x0000002500cf7c02 */ /* 0x000fe20008000f00 */
[----:B------:R-:W-:Y:S01]  /*6c70*/  UMOV UR23, 0x40000040 ;  /* 0x4000004000177882 */ /* 0x000fe20000000000 */
[----:B------:R-:W-:Y:S01]  /*6c80*/  MOV R208, UR36 ;  /* 0x0000002400d07c02 */ /* 0x000fe20008000f00 */
[----:B------:R-:W-:Y:S01]  /*6c90*/  HGMMA.64x64x16.F32.BF16 R152, gdesc[UR48], R152, gsb0 ;  /* 0x00e00000309879f0 */ /* 0x000fe20008001898 */
[----:B------:R-:W-:Y:S01]  /*6ca0*/  R2UR UR49, R201 ;  /* 0x00000000c93172ca */ /* 0x000fe200000e0000 */
[----:B------:R-:W-:Y:S01]  /*6cb0*/  VIADD R201, R199, 0x2 ;  /* 0x00000002c7c97836 */ /* 0x000fe20000000000 */
[----:B------:R-:W-:Y:S01]  /*6cc0*/  R2UR UR36, R18 ;  /* 0x00000000122472ca */ /* 0x000fe200000e0000 */
[----:B------:R-:W-:Y:S01]  /*6cd0*/  UMOV UR27, 0x40000040 ;  /* 0x40000040001b7882 */ /* 0x000fe20000000000 */
[----:B------:R-:W-:Y:S01]  /*6ce0*/  R2UR UR37, R19 ;  /* 0x00000000132572ca */ /* 0x000fe200000e0000 */
[----:B------:R-:W-:Y:S01]  /*6cf0*/  UMOV UR31, 0x40000040 ;  /* 0x40000040001f7882 */ /* 0x000fe20000000000 */
[----:B------:R-:W-:Y:S01]  /*6d00*/  R2UR UR6, R201 ;  /* 0x00000000c90672ca */ /* 0x000fe200000e0000 */
[----:B------:R-:W-:Y:S01]  /*6d10*/  VIADD R201, R199, 0x4 ;  /* 0x00000004c7c97836 */ /* 0x000fe20000000000 */
        /* <DEDUP_REMOVED lines=8> */
[----:B------:R-:W-:Y:S01]  /*6da0*/  R2UR UR48, R202 ;  /* 0x00000000ca3072ca */ /* 0x000fe200000e0000 */
[----:B------:R-:W-:Y:S01]  /*6db0*/  UMOV UR51, 0x40000040 ;  /* 0x4000004000337882 */ /* 0x000fe20000000000 */
[----:B------:R-:W0:Y:S01]  /*6dc0*/  S2R R209, SR_TID.X ;  /* 0x0000000000d17919 */ /* 0x000e220000002100 */
[----:B------:R-:W-:Y:S01]  /*6dd0*/  UMOV UR54, UR6 ;  /* 0x0000000600367c82 */ /* 0x000fe20008000000 */
[----:B------:R-:W-:Y:S01]  /*6de0*/  R2UR UR6, R201 ;  /* 0x00000000c90672ca */ /* 0x000fe200000e0000 */
[----:B------:R-:W-:-:S12]  /*6df0*/  VIADD R201, R199, 0x6 ;  /* 0x00000006c7c97836 */ /* 0x000fd80000000000 */
[----:B------:R-:W-:Y:S01]  /*6e00*/  UMOV UR38, UR6 ;  /* 0x0000000600267c82 */ /* 0x000fe20008000000 */
[----:B------:R-:W-:Y:S01]  /*6e10*/  R2UR UR6, R201 ;  /* 0x00000000c90672ca */ /* 0x000fe200000e0000 */
[----:B------:R-:W-:-:S12]  /*6e20*/  VIADD R201, R199, 0x200 ;  /* 0x00000200c7c97836 */ /* 0x000fd80000000000 */
[----:B------:R-:W-:Y:S01]  /*6e30*/  UMOV UR58, UR6 ;  /* 0x00000006003a7c82 */ /* 0x000fe20008000000 */
[----:B------:R-:W-:Y:S01]  /*6e40*/  R2UR UR6, R201 ;  /* 0x00000000c90672ca */ /* 0x000fe200000e0000 */
[----:B------:R-:W-:Y:S01]  /*6e50*/  VIADD R201, R199, 0x202 ;  /* 0x00000202c7c97836 */ /* 0x000fe20000000000 */
[----:B0-----:R-:W-:-:S04]  /*6e60*/  SHF.R.U32.HI R209, RZ, 0x7, R209 ;  /* 0x00000007ffd17819 */ /* 0x001fc800000116d1 */
[----:B------:R-:W-:Y:S01]  /*6e70*/  R2UR UR10, R201 ;  /* 0x00000000c90a72ca */ /* 0x000fe200000e0000 */
[----:B------:R-:W-:-:S05]  /*6e80*/  VIADD R201, R199, 0x204 ;  /* 0x00000204c7c97836 */ /* 0x000fca0000000000 */
[----:B------:R-:W-:Y:S01]  /*6e90*/  R2UR UR14, R201 ;  /* 0x00000000c90e72ca */ /* 0x000fe200000e0000 */
[----:B------:R-:W-:-:S05]  /*6ea0*/  VIADD R201, R199, 0x206 ;  /* 0x00000206c7c97836 */ /* 0x000fca0000000000 */
[----:B------:R-:W-:Y:S02]  /*6eb0*/  R2UR UR18, R201 ;  /* 0x00000000c91272ca */ /* 0x000fe400000e0000 */
[----:B------:R-:W-:-:S04]  /*6ec0*/  IADD3 R201, R199, 0x400, RZ ;  /* 0x00000400c7c97810 */ /* 0x000fc80007ffe0ff */
[----:B------:R-:W-:Y:S01]  /*6ed0*/  R2UR UR22, R201 ;  /* 0x00000000c91672ca */ /* 0x000fe200000e0000 */
[----:B------:R-:W-:Y:S01]  /*6ee0*/  VIADD R201, R199, 0x402 ;  /* 0x00000402c7c97836 */ /* 0x000fe20000000000 */
[----:B------:R-:W-:Y:S02]  /*6ef0*/  WARPGROUP.DEPBAR.LE gsb0, 0x0 ;  /* 0x00008000000079c5 */ /* 0x000fe40000010000 */
[----:B------:R-:W-:Y:S02]  /*6f00*/  WARPGROUP.ARRIVE ;  /* 0x00000000000079c5 */ /* 0x000fe40000000000 */
[----:B------:R-:W-:Y:S01]  /*6f10*/  R2UR UR26, R201 ;  /* 0x00000000c91a72ca */ /* 0x000fe200000e0000 */
[----:B------:R-:W-:-:S03]  /*6f20*/  VIADD R201, R199, 0x404 ;  /* 0x00000404c7c97836 */ /* 0x000fc60000000000 */
[----:B------:R-:W-:Y:S02]  /*6f30*/  HGMMA.64x64x16.F32.BF16 R152, gdesc[UR52], R152, gsb0 ;  /* 0x00e00000349879f0 */ /* 0x000fe40008001898 */
[----:B------:R-:W-:Y:S01]  /*6f40*/  R2UR UR30, R201 ;  /* 0x00000000c91e72ca */ /* 0x000fe200000e0000 */
[----:B------:R-:W-:Y:S01]  /*6f50*/  VIADD R201, R199, 0x406 ;  /* 0x00000406c7c97836 */ /* 0x000fe20000000000 */
[----:B------:R-:W-:Y:S01]  /*6f60*/  R2UR UR53, R203 ;  /* 0x00000000cb3572ca */ /* 0x000fe200000e0000 */
[----:B------:R-:W-:Y:S01]  /*6f70*/  UMOV UR55, 0x40000040 ;  /* 0x4000004000377882 */ /* 0x000fe20000000000 */
[----:B------:R-:W-:Y:S01]  /*6f80*/  R2UR UR52, R204 ;  /* 0x00000000cc3472ca */ /* 0x000fe200000e0000 */
[----:B------:R-:W-:Y:S01]  /*6f90*/  VIADD R204, R199, 0x800 ;  /* 0x00000800c7cc7836 */ /* 0x000fe20000000000 */
[----:B------:R-:W-:Y:S01]  /*6fa0*/  R2UR UR34, R201 ;  /* 0x00000000c92272ca */ /* 0x000fe200000e0000 */
[----:B------:R-:W-:-:S05]  /*6fb0*/  VIADD R201, R199, 0x600 ;  /* 0x00000600c7c97836 */ /* 0x000fca0000000000 */
[----:B------:R-:W-:Y:S01]  /*6fc0*/  R2UR UR42, R201 ;  /* 0x00000000c92a72ca */ /* 0x000fe200000e0000 */
[----:B------:R-:W-:-:S05]  /*6fd0*/  VIADD R201, R199, 0x602 ;  /* 0x00000602c7c97836 */ /* 0x000fca0000000000 */
[----:B------:R-:W-:Y:S01]  /*6fe0*/  R2UR UR46, R201 ;  /* 0x00000000c92e72ca */ /* 0x000fe200000e0000 */
[----:B------:R-:W-:-:S05]  /*6ff0*/  VIADD R201, R199, 0x604 ;  /* 0x00000604c7c97836 */ /* 0x000fca0000000000 */
[----:B------:R-:W-:Y:S01]  /*7000*/  R2UR UR50, R201 ;  /* 0x00000000c93272ca */ /* 0x000fe200000e0000 */
[----:B------:R-:W-:-:S05]  /*7010*/  VIADD R201, R199, 0x606 ;  /* 0x00000606c7c97836 */ /* 0x000fca0000000000 */
[----:B------:R-:W-:Y:S02]  /*7020*/  R2UR UR54, R201 ;  /* 0x00000000c93672ca */ /* 0x000fe400000e0000 */
[----:B------:R-:W0:Y:S02]  /*7030*/  SHFL.IDX PT, R201, R209, RZ, 0x1f ;  /* 0x00001fffd1c97589 */ /* 0x000e2400000e0000 */
[----:B0-----:R-:W-:-:S04]  /*7040*/  ISETP.GT.AND P2, PT, R201, 0x7f, PT ;  /* 0x0000007fc900780c */ /* 0x001fc80003f44270 */
[----:B------:R-:W-:-:S04]  /*7050*/  SEL R201, RZ, 0x2, !P2 ;  /* 0x00000002ffc97807 */ /* 0x000fc80005000000 */
[----:B------:R-:W-:Y:S01]  /*7060*/  IADD3 R203, R201, R204, RZ ;  /* 0x000000ccc9cb7210 */ /* 0x000fe20007ffe0ff */
[----:B------:R-:W-:Y:S01]  /*7070*/  IMAD.IADD R202, R4, 0x1, R201 ;  /* 0x0000000104ca7824 */ /* 0x000fe200078e02c9 */
[----:B------:R-:W-:Y:S02]  /*7080*/  WARPGROUP.DEPBAR.LE gsb0, 0x0 ;  /* 0x00008000000079c5 */ /* 0x000fe40000010000 */
[----:B------:R-:W-:-:S06]  /*7090*/  WARPGROUP.ARRIVE ;  /* 0x00000000000079c5 */ /* 0x000fcc0000000000 */
[----:B------:R-:W-:Y:S01]  /*70a0*/  HGMMA.64x64x16.F32.BF16 R152, gdesc[UR36], R152, gsb0 ;  /* 0x00e00000249879f0 */ /* 0x000fe20008001898 */
[----:B------:R-:W-:Y:S02]  /*70b0*/  R2UR UR39, R205 ;  /* 0x00000000cd2772ca */ /* 0x000fe400000e0000 */
[----:B------:R-:W-:Y:S02]  /*70c0*/  R2UR UR38, R206 ;  /* 0x00000000ce2672ca */ /* 0x000fe400000e0000 */
[----:B------:R-:W-:Y:S02]  /*70d0*/  R2UR UR37, R207 ;  /* 0x00000000cf2572ca */ /* 0x000fe400000e0000 */
[----:B------:R-:W-:Y:S01]  /*70e0*/  R2UR UR36, R208 ;  /* 0x00000000d02472ca */ /* 0x000fe200000e0000 */
        /* <DEDUP_REMOVED lines=8> */
[C---:B------:R-:W-:Y:S02]  /*7170*/  SEL R203, R202.reuse, 0x2, P2 ;  /* 0x00000002cacb7807 */ /* 0x040fe40001000000 */
[----:B------:R-:W-:-:S03]  /*7180*/  SEL R202, R202, 0x6, !P2 ;  /* 0x00000006caca7807 */ /* 0x000fc60005000000 */
[--C-:B------:R-:W-:Y:S02]  /*7190*/  IMAD.IADD R205, R4, 0x1, R203.reuse ;  /* 0x0000000104cd7824 */ /* 0x100fe400078e02cb */
        /* <DEDUP_REMOVED lines=78> */
[----:B------:R-:W-:Y:S02]  /*7680*/  IMAD.IADD R205, R5, 0x1, R203 ;  /* 0x0000000105cd7824 */ /* 0x000fe400078e02cb */
        /* <DEDUP_REMOVED lines=42> */
[--C-:B------:R-:W-:Y:S01]  /*7930*/  IMAD.IADD R206, R203, 0x1, R204.reuse ;  /* 0x00000001cbce7824 */ /* 0x100fe200078e02cc */
[----:B------:R-:W-:Y:S01]  /*7940*/  IADD3 R205, R6, R203, RZ ;  /* 0x000000cb06cd7210 */ /* 0x000fe20007ffe0ff */
        /* <DEDUP_REMOVED lines=42> */
[----:B------:R-:W-:Y:S01]  /*7bf0*/  IADD3 R203, R203, R204, RZ ;  /* 0x000000cccbcb7210 */ /* 0x000fe20007ffe0ff */
[----:B------:R-:W-:Y:S02]  /*7c00*/  WARPGROUP.DEPBAR.LE gsb0, 0x0 ;  /* 0x00008000000079c5 */ /* 0x000fe40000010000 */
[----:B------:R-:W-:-:S07]  /*7c10*/  WARPGROUP.ARRIVE ;  /* 0x00000000000079c5 */ /* 0x000fce0000000000 */
[----:B------:R-:W-:Y:S01]  /*7c20*/  HGMMA.64x64x16.F32.BF16 R152, gdesc[UR56], R152, gsb0 ;  /* 0x00e00000389879f0 */ /* 0x000fe20008001898 */
[----:B------:R-:W-:Y:S01]  /*7c30*/  R2UR UR56, R201 ;  /* 0x00000000c93872ca */ /* 0x000fe200000e0000 */
[----:B------:R-:W-:Y:S01]  /*7c40*/  UMOV UR57, 0x40000040 ;  /* 0x4000004000397882 */ /* 0x000fe20000000000 */
[----:B------:R-:W-:Y:S01]  /*7c50*/  R2UR UR58, R203 ;  /* 0x00000000cb3a72ca */ /* 0x000fe200000e0000 */
[----:B------:R-:W-:Y:S01]  /*7c60*/  UMOV UR59, 0x40000040 ;  /* 0x40000040003b7882 */ /* 0x000fe20000000000 */
[----:B------:R-:W-:Y:S02]  /*7c70*/  IMAD.IADD R201, R7, 0x1, R202 ;  /* 0x0000000107c97824 */ /* 0x000fe400078e02ca */
        /* <DEDUP_REMOVED lines=29> */
.L_x_205:
[----:B------:R-:W-:Y:S01]  /*7e50*/  FMUL.FTZ R202, R152, UR38 ;  /* 0x0000002698ca7c20 */ /* 0x000fe20008410000 */
[----:B------:R-:W-:Y:S01]  /*7e60*/  FMUL.FTZ R199, R153, UR38 ;  /* 0x0000002699c77c20 */ /* 0x000fe20008410000 */
[----:B------:R-:W-:Y:S01]  /*7e70*/  FMUL.FTZ R156, R156, UR38 ;  /* 0x000000269c9c7c20 */ /* 0x000fe20008410000 */
[----:B------:R-:W-:Y:S01]  /*7e80*/  FMUL.FTZ R157, R157, UR38 ;  /* 0x000000269d9d7c20 */ /* 0x000fe20008410000 */
[----:B------:R-:W-:Y:S01]  /*7e90*/  FMUL.FTZ R152, R155, UR38 ;  /* 0x000000269b987c20 */ /* 0x000fe20008410000 */
[----:B------:R-:W-:Y:S01]  /*7ea0*/  FMUL.FTZ R155, R159, UR38 ;  /* 0x000000269f9b7c20 */ /* 0x000fe20008410000 */
[----:B------:R-:W0:Y:S01]  /*7eb0*/  MUFU.TANH R202, R202 ;  /* 0x000000ca00ca7308 */ /* 0x000e220000002400 */
[----:B------:R-:W-:Y:S01]  /*7ec0*/  FMUL.FTZ R159, R160, UR38 ;  /* 0x00000026a09f7c20 */ /* 0x000fe20008410000 */
[----:B------:R-:W-:Y:S01]  /*7ed0*/  FMUL.FTZ R160, R161, UR38 ;  /* 0x00000026a1a07c20 */ /* 0x000fe20008410000 */
[----:B------:R-:W-:Y:S01]  /*7ee0*/  FMUL.FTZ R153, R154, UR38 ;  /* 0x000000269a997c20 */ /* 0x000fe20008410000 */
[----:B------:R-:W-:Y:S01]  /*7ef0*/  FMUL.FTZ R154, R158, UR38 ;  /* 0x000000269e9a7c20 */ /* 0x000fe20008410000 */
[----:B------:R-:W-:Y:S01]  /*7f00*/  FMUL.FTZ R161, R164, UR38 ;  /* 0x00000026a4a17c20 */ /* 0x000fe20008410000 */
[----:B------:R-:W-:Y:S01]  /*7f10*/  FMUL.FTZ R201, R169, UR38 ;  /* 0x00000026a9c97c20 */ /* 0x000fe20008410000 */
[----:B------:R-:W-:Y:S01]  /*7f20*/  FMUL.FTZ R164, R165, UR38 ;  /* 0x00000026a5a47c20 */ /* 0x000fe20008410000 */
[----:B------:R-:W1:Y:S01]  /*7f30*/  MUFU.TANH R199, R199 ;  /* 0x000000c700c77308 */ /* 0x000e620000002400 */
[----:B------:R-:W-:Y:S01]  /*7f40*/  FMUL.FTZ R165, R168, UR38 ;  /* 0x00000026a8a57c20 */ /* 0x000fe20008410000 */
[----:B------:R-:W-:Y:S01]  /*7f50*/  FMUL.FTZ R203, R172, UR38 ;  /* 0x00000026accb7c20 */ /* 0x000fe20008410000 */
[----:B------:R-:W-:Y:S01]  /*7f60*/  FMUL.FTZ R172, R173, UR38 ;  /* 0x00000026adac7c20 */ /* 0x000fe20008410000 */
[----:B------:R-:W-:Y:S01]  /*7f70*/  FMUL.FTZ R173, R176, UR38 ;  /* 0x00000026b0ad7c20 */ /* 0x000fe20008410000 */
[----:B------:R-:W-:Y:S01]  /*7f80*/  FMUL.FTZ R176, R177, UR38 ;  /* 0x00000026b1b07c20 */ /* 0x000fe20008410000 */
[----:B------:R-:W-:Y:S01]  /*7f90*/  FMUL.FTZ R177, R180, UR38 ;  /* 0x00000026b4b17c20 */ /* 0x000fe20008410000 */
[----:B------:R-:W-:Y:S01]  /*7fa0*/  FMUL.FTZ R205, R171, UR38 ;  /* 0x00000026abcd7c20 */ /* 0x000fe20008410000 */
[----:B------:R-:W2:Y:S01]  /*7fb0*/  MUFU.TANH R156, R156 ;  /* 0x0000009c009c7308 */ /* 0x000ea20000002400 */
[----:B0-----:R-:W-:Y:S01]  /*7fc0*/  FMNMX.FTZ R158, R202, R187, !PT ;  /* 0x000000bbca9e7209 */ /* 0x001fe20007810000 */
[----:B------:R-:W-:Y:S01]  /*7fd0*/  FMUL.FTZ R162, R162, UR38 ;  /* 0x00000026a2a27c20 */ /* 0x000fe20008410000 */
[----:B------:R-:W-:Y:S01]  /*7fe0*/  FMUL.FTZ R206, R174, UR38 ;  /* 0x00000026aece7c20 */ /* 0x000fe20008410000 */
[----:B------:R-:W-:Y:S01]  /*7ff0*/  FMUL.FTZ R163, R163, UR38 ;  /* 0x00000026a3a37c20 */ /* 0x000fe20008410000 */
[----:B------:R-:W-:Y:S01]  /*8000*/  FMUL.FTZ R166, R166, UR38 ;  /* 0x00000026a6a67c20 */ /* 0x000fe20008410000 */
[----:B------:R-:W-:Y:S01]  /*8010*/  FMUL.FTZ R167, R167, UR38 ;  /* 0x00000026a7a77c20 */ /* 0x000fe20008410000 */
[----:B------:R-:W-:Y:S01]  /*8020*/  FMUL.FTZ R204, R170, UR38 ;  /* 0x00000026aacc7c20 */ /* 0x000fe20008410000 */
[----:B------:R-:W0:Y:S01]  /*8030*/  MUFU.TANH R157, R157 ;  /* 0x0000009d009d7308 */ /* 0x000e220000002400 */
[----:B-1----:R-:W-:Y:S01]  /*8040*/  FMNMX.FTZ R169, R199, R158, !PT ;  /* 0x0000009ec7a97209 */ /* 0x002fe20007810000 */
[----:B------:R-:W-:Y:S01]  /*8050*/  FMUL.FTZ R207, R175, UR38 ;  /* 0x00000026afcf7c20 */ /* 0x000fe20008410000 */
[----:B------:R-:W-:Y:S01]  /*8060*/  FMUL.FTZ R208, R178, UR38 ;  /* 0x00000026b2d07c20 */ /* 0x000fe20008410000 */
[----:B------:R-:W-:Y:S01]  /*8070*/  ULDC UR6, c[0x0][0xa80] ;  /* 0x0002a00000067ab9 */ /* 0x000fe20000000800 */
[----:B------:R-:W-:Y:S01]  /*8080*/  FMUL.FTZ R209, R179, UR38 ;  /* 0x00000026b3d17c20 */ /* 0x000fe20008410000 */
[----:B------:R-:W-:Y:S01]  /*8090*/  FMUL.FTZ R210, R182, UR38 ;  /* 0x00000026b6d27c20 */ /* 0x000fe20008410000 */
[----:B------:R-:W-:Y:S01]  /*80a0*/  FMUL.FTZ R211, R183, UR38 ;  /* 0x00000026b7d37c20 */ /* 0x000fe20008410000 */
[----:B------:R-:W1:Y:S01]  /*80b0*/  MUFU.TANH R159, R159 ;  /* 0x0000009f009f7308 */ /* 0x000e620000002400 */
[----:B--2---:R-:W-:Y:S01]  /*80c0*/  FMNMX.FTZ R158, R156, R169, !PT ;  /* 0x000000a99c9e7209 */ /* 0x004fe20007810000 */
[----:B------:R-:W2:Y:S01]  /*80d0*/  S2UR UR11, SR_CgaCtaId ;  /* 0x00000000000b79c3 */ /* 0x000ea20000008800 */
[----:B------:R-:W-:Y:S01]  /*80e0*/  R2UR UR7, R196 ;  /* 0x00000000c40772ca */ /* 0x000fe200000e0000 */
[----:B------:R-:W-:Y:S01]  /*80f0*/  IMAD R217, R197, 0x1000, R193 ;  /* 0x00001000c5d97824 */ /* 0x000fe200078e02c1 */
[----:B------:R-:W-:-:S03]  /*8100*/  ISETP.NE.AND P2, PT, R186, RZ, PT ;  /* 0x000000ffba00720c */ /* 0x000fc60003f45270 */
[----:B------:R-:W3:Y:S01]  /*8110*/  MUFU.TANH R160, R160 ;  /* 0x000000a000a07308 */ /* 0x000ee20000002400 */
[----:B0-----:R-:W-:Y:S02]  /*8120*/  FMNMX.FTZ R158, R157, R158, !PT ;  /* 0x0000009e9d9e7209 */ /* 0x001fe40007810000 */
[----:B------:R-:W-:-:S05]  /*8130*/  R2UR UR10, R217 ;  /* 0x00000000d90a72ca */ /* 0x000fca00000e0000 */
[----:B------:R-:W0:Y:S01]  /*8140*/  MUFU.TANH R161, R161 ;  /* 0x000000a100a17308 */ /* 0x000e220000002400 */
[----:B-1----:R-:W-:Y:S01]  /*8150*/  FMNMX.FTZ R169, R159, R158, !PT ;  /* 0x0000009e9fa97209 */ /* 0x002fe20007810000 */
[----:B------:R-:W-:-:S06]  /*8160*/  UIADD3 UR7, UR7, 0x38840, URZ ;  /* 0x0003884007077890 */ /* 0x000fcc000fffe03f */
[----:B------:R-:W1:Y:S01]  /*8170*/  MUFU.TANH R164, R164 ;  /* 0x000000a400a47308 */ /* 0x000e620000002400 */
[----:B---3--:R-:W-:Y:S01]  /*8180*/  FMNMX.FTZ R158, R160, R169, !PT ;  /* 0x000000a9a09e7209 */ /* 0x008fe20007810000 */
[----:B--2---:R-:W-:-:S03]  /*8190*/  UPRMT UR7, UR11, 0x654, UR7 ;  /* 0x000006540b077896 */ /* 0x004fc60008000007 */
[----:B------:R-:W-:-:S03]  /*81a0*/  UMOV UR11, 0x40000040 ;  /* 0x40000040000b7882 */ /* 0x000fc60000000000 */
[----:B------:R-:W2:Y:S01]  /*81b0*/  MUFU.TANH R165, R165 ;  /* 0x000000a500a57308 */ /* 0x000ea20000002400 */
[----:B0-----:R-:W-:Y:S02]  /*81c0*/  FMNMX.FTZ R169, R161, R158, !PT ;  /* 0x0000009ea1a97209 */ /* 0x001fe40007810000 */
[----:B------:R-:W-:Y:S05]  /*81d0*/  SYNCS.ARRIVE.TRANS64.RED.A1T0 RZ, [UR7], RZ ;  /* 0x000000ffffff79a7 */ /* 0x000fea0008100407 */
[----:B------:R-:W0:Y:S01]  /*81e0*/  MUFU.TANH R201, R201 ;  /* 0x000000c900c97308 */ /* 0x000e220000002400 */
[----:B-1----:R-:W-:-:S07]  /*81f0*/  FMNMX.FTZ R158, R164, R169, !PT ;  /* 0x000000a9a49e7209 */ /* 0x002fce0007810000 */
[----:B------:R-:W1:Y:S01]  /*8200*/  MUFU.TANH R203, R203 ;  /* 0x000000cb00cb7308 */ /* 0x000e620000002400 */
[----:B--2---:R-:W-:Y:S01]  /*8210*/  FMNMX.FTZ R168, R165, R158, !PT ;  /* 0x0000009ea5a87209 */ /* 0x004fe20007810000 */
[----:B------:R-:W-:-:S06]  /*8220*/  FMUL.FTZ R158, R181, UR38 ;  /* 0x00000026b59e7c20 */ /* 0x000fcc0008410000 */
[----:B------:R-:W2:Y:S01]  /*8230*/  MUFU.TANH R172, R172 ;  /* 0x000000ac00ac7308 */ /* 0x000ea20000002400 */
[----:B0-----:R-:W-:-:S07]  /*8240*/  FMNMX.FTZ R168, R201, R168, !PT ;  /* 0x000000a8c9a87209 */ /* 0x001fce0007810000 */
[----:B------:R-:W0:Y:S01]  /*8250*/  MUFU.TANH R173, R173 ;  /* 0x000000ad00ad7308 */ /* 0x000e220000002400 */
[----:B-1----:R-:W-:-:S07]  /*8260*/  FMNMX.FTZ R169, R203, R168, !PT ;  /* 0x000000a8cba97209 */ /* 0x002fce0007810000 */
[----:B------:R-:W1:Y:S01]  /*8270*/  MUFU.TANH R176, R176 ;  /* 0x000000b000b07308 */ /* 0x000e620000002400 */
[----:B--2---:R-:W-:-:S07]  /*8280*/  FMNMX.FTZ R168, R172, R169, !PT ;  /* 0x000000a9aca87209 */ /* 0x004fce0007810000 */
[----:B------:R-:W2:Y:S01]  /*8290*/  MUFU.TANH R177, R177 ;  /* 0x000000b100b17308 */ /* 0x000ea20000002400 */
[----:B0-----:R-:W-:-:S07]  /*82a0*/  FMNMX.FTZ R169, R173, R168, !PT ;  /* 0x000000a8ada97209 */ /* 0x001fce0007810000 */
[----:B------:R-:W0:Y:S01]  /*82b0*/  MUFU.TANH R158, R158 ;  /* 0x0000009e009e7308 */ /* 0x000e220000002400 */
[----:B-1----:R-:W-:-:S07]  /*82c0*/  FMNMX.FTZ R168, R176, R169, !PT ;  /* 0x000000a9b0a87209 */ /* 0x002fce0007810000 */
[----:B------:R-:W1:Y:S01]  /*82d0*/  MUFU.TANH R153, R153 ;  /* 0x0000009900997308 */ /* 0x000e620000002400 */
[----:B--2---:R-:W-:-:S07]  /*82e0*/  FMNMX.FTZ R169, R177, R168, !PT ;  /* 0x000000a8b1a97209 */ /* 0x004fce0007810000 */
[----:B------:R-:W2:Y:S01]  /*82f0*/  MUFU.TANH R152, R152 ;  /* 0x0000009800987308 */ /* 0x000ea20000002400 */
[----:B0-----:R-:W-:-:S05]  /*8300*/  FMNMX.FTZ R169, R158, R169, !PT ;  /* 0x000000a99ea97209 */ /* 0x001fca0007810000 */
[----:B------:R-:W0:Y:S02]  /*8310*/  SHFL.BFLY PT, R168, R169, 0x2, 0x1f ;  /* 0x0c401f00a9a87f89 */ /* 0x000e2400000e0000 */
[----:B------:R-:W3:Y:S08]  /*8320*/  MUFU.TANH R154, R154 ;  /* 0x0000009a009a7308 */ /* 0x000ef00000002400 */
[----:B------:R-:W4:Y:S08]  /*8330*/  MUFU.TANH R155, R155 ;  /* 0x0000009b009b7308 */ /* 0x000f300000002400 */
[----:B------:R-:W5:Y:S01]  /*8340*/  MUFU.TANH R162, R162 ;  /* 0x000000a200a27308 */ /* 0x000f620000002400 */
[----:B0-----:R-:W-:-:S02]  /*8350*/  FMNMX.FTZ R171, R169, R168, !PT ;  /* 0x000000a8a9ab7209 */ /* 0x001fc40007810000 */
[----:B-1----:R-:W-:-:S05]  /*8360*/  FMNMX.FTZ R169, R153, R188, !PT ;  /* 0x000000bc99a97209 */ /* 0x002fca0007810000 */
[----:B------:R-:W0:Y:S01]  /*8370*/  MUFU.TANH R163, R163 ;  /* 0x000000a300a37308 */ /* 0x000e220000002400 */
[----:B------:R-:W1:Y:S01]  /*8380*/  SHFL.BFLY PT, R174, R171, 0x1, 0x1f ;  /* 0x0c201f00abae7f89 */ /* 0x000e6200000e0000 */
[----:B--2---:R-:W-:-:S04]  /*8390*/  FMNMX.FTZ R169, R152, R169, !PT ;  /* 0x000000a998a97209 */ /* 0x004fc80007810000 */
[----:B---3--:R-:W-:Y:S02]  /*83a0*/  FMNMX.FTZ R168, R154, R169, !PT ;  /* 0x000000a99aa87209 */ /* 0x008fe40007810000 */
[----:B------:R-:W2:Y:S02]  /*83b0*/  MUFU.TANH R166, R166 ;  /* 0x000000a600a67308 */ /* 0x000ea40000002400 */
[----:B----4-:R-:W-:-:S04]  /*83c0*/  FMNMX.FTZ R169, R155, R168, !PT ;  /* 0x000000a89ba97209 */ /* 0x010fc80007810000 */
[----:B-----5:R-:W-:Y:S02]  /*83d0*/  FMNMX.FTZ R170, R162, R169, !PT ;  /* 0x000000a9a2aa7209 */ /* 0x020fe40007810000 */
[----:B------:R-:W3:Y:S02]  /*83e0*/  MUFU.TANH R167, R167 ;  /* 0x000000a700a77308 */ /* 0x000ee40000002400 */
[----:B0-----:R-:W-:-:S06]  /*83f0*/  FMNMX.FTZ R169, R163, R170, !PT ;  /* 0x000000aaa3a97209 */ /* 0x001fcc0007810000 */
[----:B------:R-:W0:Y:S01]  /*8400*/  MUFU.TANH R204, R204 ;  /* 0x000000cc00cc7308 */ /* 0x000e220000002400 */
[----:B--2---:R-:W-:Y:S02]  /*8410*/  FMNMX.FTZ R170, R166, R169, !PT ;  /* 0x000000a9a6aa7209 */ /* 0x004fe40007810000 */
[----:B-1----:R-:W-:-:S05]  /*8420*/  FMNMX.FTZ R168, R171, R174, !PT ;  /* 0x000000aeaba87209 */ /* 0x002fca0007810000 */
[----:B------:R-:W1:Y:S01]  /*8430*/  MUFU.TANH R205, R205 ;  /* 0x000000cd00cd7308 */ /* 0x000e620000002400 */
[C---:B------:R-:W-:Y:S01]  /*8440*/  FADD.FTZ R171, -R168.reuse, R187 ;  /* 0x000000bba8ab7221 */ /* 0x040fe20000010100 */
[----:B------:R-:W-:-:S03]  /*8450*/  FMUL.FTZ R212, R168, UR6 ;  /* 0x00000006a8d47c20 */ /* 0x000fc60008410000 */
[----:B------:R-:W-:Y:S01]  /*8460*/  FMUL.FTZ R169, R171, UR6 ;  /* 0x00000006aba97c20 */ /* 0x000fe20008410000 */
[----:B---3--:R-:W-:Y:S01]  /*8470*/  FMNMX.FTZ R171, R167, R170, !PT ;  /* 0x000000aaa7ab7209 */ /* 0x008fe20007810000 */
[--C-:B------:R-:W-:Y:S01]  /*8480*/  FFMA.FTZ R180, R156, UR6, -R212.reuse ;  /* 0x000000069cb47c23 */ /* 0x100fe200080108d4 */
[----:B------:R-:W2:Y:S01]  /*8490*/  MUFU.TANH R206, R206 ;  /* 0x000000ce00ce7308 */ /* 0x000ea20000002400 */
[--C-:B------:R-:W-:Y:S01]  /*84a0*/  FFMA.FTZ R183, R201, UR6, -R212.reuse ;  /* 0x00000006c9b77c23 */ /* 0x100fe200080108d4 */
[----:B0-----:R-:W-:Y:S01]  /*84b0*/  FMNMX.FTZ R170, R204, R171, !PT ;  /* 0x000000abccaa7209 */ /* 0x001fe20007810000 */
[--C-:B------:R-:W-:Y:S01]  /*84c0*/  FFMA.FTZ R202, R202, UR6, -R212.reuse ;  /* 0x00000006caca7c23 */ /* 0x100fe200080108d4 */
[--C-:B------:R-:W-:Y:S01]  /*84d0*/  FFMA.FTZ R178, R159, UR6, -R212.reuse ;  /* 0x000000069fb27c23 */ /* 0x100fe200080108d4 */
[--C-:B------:R-:W-:Y:S01]  /*84e0*/  FFMA.FTZ R179, R160, UR6, -R212.reuse ;  /* 0x00000006a0b37c23 */ /* 0x100fe200080108d4 */
[--C-:B------:R-:W-:Y:S01]  /*84f0*/  FFMA.FTZ R161, R161, UR6, -R212.reuse ;  /* 0x00000006a1a17c23 */ /* 0x100fe200080108d4 */
[--C-:B------:R-:W-:Y:S01]  /*8500*/  FFMA.FTZ R181, R164, UR6, -R212.reuse ;  /* 0x00000006a4b57c23 */ /* 0x100fe200080108d4 */
[----:B------:R-:W0:Y:S01]  /*8510*/  MUFU.TANH R207, R207 ;  /* 0x000000cf00cf7308 */ /* 0x000e220000002400 */
[----:B-1----:R-:W-:Y:S01]  /*8520*/  FMNMX.FTZ R171, R205, R170, !PT ;  /* 0x000000aacdab7209 */ /* 0x002fe20007810000 */
[--C-:B------:R-:W-:Y:S01]  /*8530*/  FFMA.FTZ R182, R165, UR6, -R212.reuse ;  /* 0x00000006a5b67c23 */ /* 0x100fe200080108d4 */
[--C-:B------:R-:W-:Y:S01]  /*8540*/  FFMA.FTZ R187, R203, UR6, -R212.reuse ;  /* 0x00000006cbbb7c23 */ /* 0x100fe200080108d4 */
[--C-:B------:R-:W-:Y:S01]  /*8550*/  FFMA.FTZ R172, R172, UR6, -R212.reuse ;  /* 0x00000006acac7c23 */ /* 0x100fe200080108d4 */
[--C-:B------:R-:W-:Y:S01]  /*8560*/  FFMA.FTZ R173, R173, UR6, -R212.reuse ;  /* 0x00000006adad7c23 */ /* 0x100fe200080108d4 */
[----:B------:R-:W-:-:S02]  /*8570*/  FFMA.FTZ R176, R176, UR6, -R212 ;  /* 0x00000006b0b07c23 */ /* 0x000fc400080108d4 */
[----:B------:R-:W1:Y:S01]  /*8580*/  MUFU.TANH R208, R208 ;  /* 0x000000d000d07308 */ /* 0x000e620000002400 */
[----:B--2---:R-:W-:Y:S01]  /*8590*/  FMNMX.FTZ R174, R206, R171, !PT ;  /* 0x000000abceae7209 */ /* 0x004fe20007810000 */
[--C-:B------:R-:W-:Y:S01]  /*85a0*/  FFMA.FTZ R171, R199, UR6, -R212.reuse ;  /* 0x00000006c7ab7c23 */ /* 0x100fe200080108d4 */
[----:B------:R-:W-:-:S05]  /*85b0*/  FFMA.FTZ R199, R177, UR6, -R212 ;  /* 0x00000006b1c77c23 */ /* 0x000fca00080108d4 */
[----:B------:R-:W2:Y:S01]  /*85c0*/  MUFU.TANH R209, R209 ;  /* 0x000000d100d17308 */ /* 0x000ea20000002400 */
[----:B0-----:R-:W-:-:S07]  /*85d0*/  FMNMX.FTZ R175, R207, R174, !PT ;  /* 0x000000aecfaf7209 */ /* 0x001fce0007810000 */
[----:B------:R-:W0:Y:S01]  /*85e0*/  MUFU.TANH R210, R210 ;  /* 0x000000d200d27308 */ /* 0x000e220000002400 */
[----:B-1----:R-:W-:-:S07]  /*85f0*/  FMNMX.FTZ R174, R208, R175, !PT ;  /* 0x000000afd0ae7209 */ /* 0x002fce0007810000 */
[----:B------:R-:W1:Y:S01]  /*8600*/  MUFU.TANH R211, R211 ;  /* 0x000000d300d37308 */ /* 0x000e620000002400 */
[----:B--2---:R-:W-:-:S07]  /*8610*/  FMNMX.FTZ R175, R209, R174, !PT ;  /* 0x000000aed1af7209 */ /* 0x004fce0007810000 */
[----:B------:R-:W2:Y:S01]  /*8620*/  MUFU.EX2 R169, R169 ;  /* 0x000000a900a97308 */ /* 0x000ea20000000800 */
[----:B0-----:R-:W-:Y:S01]  /*8630*/  FMNMX.FTZ R156, R210, R175, !PT ;  /* 0x000000afd29c7209 */ /* 0x001fe20007810000 */
[----:B------:R-:W-:-:S06]  /*8640*/  FFMA.FTZ R175, R157, UR6, -R212 ;  /* 0x000000069daf7c23 */ /* 0x000fcc00080108d4 */
[----:B------:R0:W-:Y:S01]  /*8650*/  MUFU.EX2 R170, R202 ;  /* 0x000000ca00aa7308 */ /* 0x0001e20000000800 */
[----:B-1----:R-:W-:-:S05]  /*8660*/  FMNMX.FTZ R156, R211, R156, !PT ;  /* 0x0000009cd39c7209 */ /* 0x002fca0007810000 */
[----:B------:R-:W1:Y:S02]  /*8670*/  SHFL.BFLY PT, R157, R156, 0x2, 0x1f ;  /* 0x0c401f009c9d7f89 */ /* 0x000e6400000e0000 */
[----:B------:R-:W3:Y:S01]  /*8680*/  MUFU.EX2 R171, R171 ;  /* 0x000000ab00ab7308 */ /* 0x000ee20000000800 */
[----:B0-----:R-:W-:Y:S01]  /*8690*/  FFMA.FTZ R202, R158, UR6, -R212 ;  /* 0x000000069eca7c23 */ /* 0x001fe200080108d4 */
[-C--:B--2---:R-:W-:Y:S01]  /*86a0*/  FMUL.FTZ R24, R24, R169.reuse ;  /* 0x000000a918187220 */ /* 0x084fe20000410000 */
        /* <DEDUP_REMOVED lines=19> */
[----:B-1----:R-:W-:Y:S01]  /*87e0*/  FMNMX.FTZ R157, R156, R157, !PT ;  /* 0x0000009d9c9d7209 */ /* 0x002fe20007810000 */
[-C--:B------:R-:W-:Y:S01]  /*87f0*/  FMUL.FTZ R60, R60, R169.reuse ;  /* 0x000000a93c3c7220 */ /* 0x080fe20000410000 */
[----:B------:R-:W-:Y:S01]  /*8800*/  MUFU.EX2 R178, R178 ;  /* 0x000000b200b27308 */ /* 0x000fe20000000800 */
[-C--:B------:R-:W-:Y:S01]  /*8810*/  FMUL.FTZ R61, R61, R169.reuse ;  /* 0x000000a93d3d7220 */ /* 0x080fe20000410000 */
        /* <DEDUP_REMOVED lines=25> */
[----:B0-----:R-:W-:Y:S01]  /*89b0*/  FMNMX.FTZ R177, R157, R156, !PT ;  /* 0x0000009c9db17209 */ /* 0x001fe20007810000 */
[-C--:B------:R-:W-:Y:S01]  /*89c0*/  FMUL.FTZ R105, R105, R169.reuse ;  /* 0x000000a969697220 */ /* 0x080fe20000410000 */
[-C--:B------:R-:W-:Y:S01]  /*89d0*/  FMUL.FTZ R108, R108, R169.reuse ;  /* 0x000000a96c6c7220 */ /* 0x080fe20000410000 */
[-C--:B------:R-:W-:Y:S01]  /*89e0*/  FMUL.FTZ R109, R109, R169.reuse ;  /* 0x000000a96d6d7220 */ /* 0x080fe20000410000 */
[-C--:B------:R-:W-:Y:S01]  /*89f0*/  FMUL.FTZ R112, R112, R169.reuse ;  /* 0x000000a970707220 */ /* 0x080fe20000410000 */
[----:B------:R-:W-:Y:S01]  /*8a00*/  FADD.FTZ R156, -R177, R188 ;  /* 0x000000bcb19c7221 */ /* 0x000fe20000010100 */
[----:B------:R-:W-:Y:S01]  /*8a10*/  MUFU.EX2 R182, R182 ;  /* 0x000000b600b67308 */ /* 0x000fe20000000800 */
[-C--:B------:R-:W-:Y:S01]  /*8a20*/  FMUL.FTZ R113, R113, R169.reuse ;  /* 0x000000a971717220 */ /* 0x080fe20000410000 */
[-C--:B------:R-:W-:Y:S01]  /*8a30*/  FMUL.FTZ R116, R116, R169.reuse ;  /* 0x000000a974747220 */ /* 0x080fe20000410000 */
[----:B------:R-:W-:Y:S01]  /*8a40*/  FMUL.FTZ R188, R156, UR6 ;  /* 0x000000069cbc7c20 */ /* 0x000fe20008410000 */
[----:B------:R-:W-:Y:S01]  /*8a50*/  FMUL.FTZ R156, R177, UR6 ;  /* 0x00000006b19c7c20 */ /* 0x000fe20008410000 */
[-C--:B------:R-:W-:Y:S01]  /*8a60*/  FMUL.FTZ R117, R117, R169.reuse ;  /* 0x000000a975757220 */ /* 0x080fe20000410000 */
[-C--:B------:R-:W-:Y:S01]  /*8a70*/  FMUL.FTZ R120, R120, R169.reuse ;  /* 0x000000a978787220 */ /* 0x080fe20000410000 */
[----:B------:R-:W-:Y:S01]  /*8a80*/  FMUL.FTZ R121, R121, R169 ;  /* 0x000000a979797220 */ /* 0x000fe20000410000 */
[----:B------:R-:W-:Y:S01]  /*8a90*/  FFMA.FTZ R201, R153, UR6, -R156 ;  /* 0x0000000699c97c23 */ /* 0x000fe2000801089c */
[----:B------:R-:W0:Y:S01]  /*8aa0*/  MUFU.EX2 R188, R188 ;  /* 0x000000bc00bc7308 */ /* 0x000e220000000800 */
[----:B------:R-:W-:-:S02]  /*8ab0*/  @!P2 IMAD R153, R200, 0x40, R185 ;  /* 0x00000040c899a824 */ /* 0x000fc400078e02b9 */
[--C-:B------:R-:W-:Y:S01]  /*8ac0*/  FFMA.FTZ R212, R152, UR6, -R156.reuse ;  /* 0x0000000698d47c23 */ /* 0x100fe2000801089c */
[--C-:B------:R-:W-:Y:S01]  /*8ad0*/  FFMA.FTZ R203, R154, UR6, -R156.reuse ;  /* 0x000000069acb7c23 */ /* 0x100fe2000801089c */
[----:B------:R-:W-:Y:S01]  /*8ae0*/  FFMA.FTZ R214, R155, UR6, -R156 ;  /* 0x000000069bd67c23 */ /* 0x000fe2000801089c */
[----:B------:R-:W-:Y:S02]  /*8af0*/  @!P2 IMAD R153, R153, 0x4, R2 ;  /* 0x000000049999a824 */ /* 0x000fe400078e0202 */
[--C-:B------:R-:W-:Y:S01]  /*8b00*/  FFMA.FTZ R213, R162, UR6, -R156.reuse ;  /* 0x00000006a2d57c23 */ /* 0x100fe2000801089c */
        /* <DEDUP_REMOVED lines=10> */
[----:B------:R-:W-:Y:S01]  /*8bb0*/  FFMA.FTZ R211, R211, UR6, -R156 ;  /* 0x00000006d3d37c23 */ /* 0x000fe2000801089c */
[----:B------:R-:W-:Y:S01]  /*8bc0*/  @!P2 STS [R153+0x38400], R169 ;  /* 0x038400a99900a388 */ /* 0x000fe20000000800 */
[----:B------:R-:W-:Y:S01]  /*8bd0*/  MUFU.EX2 R201, R201 ;  /* 0x000000c900c97308 */ /* 0x000fe20000000800 */
[----:B---3--:R-:W-:Y:S01]  /*8be0*/  F2FP.BF16.F32.PACK_AB R152, R171, R170 ;  /* 0x000000aaab98723e */ /* 0x008fe200000010ff */
[----:B0-----:R-:W-:Y:S01]  /*8bf0*/  FMUL.FTZ R26, R26, R188 ;  /* 0x000000bc1a1a7220 */ /* 0x001fe20000410000 */
[----:B------:R0:W-:Y:S01]  /*8c00*/  @!P2 STS [R153+0x38420], R188 ;  /* 0x038420bc9900a388 */ /* 0x0001e20000000800 */
[----:B------:R-:W-:Y:S01]  /*8c10*/  F2FP.BF16.F32.PACK_AB R154, R175, R174 ;  /* 0x000000aeaf9a723e */ /* 0x000fe200000010ff */
[----:B------:R-:W-:Y:S01]  /*8c20*/  FMUL.FTZ R27, R27, R188 ;  /* 0x000000bc1b1b7220 */ /* 0x000fe20000410000 */
[----:B------:R-:W-:Y:S01]  /*8c30*/  F2FP.BF16.F32.PACK_AB R156, R179, R178 ;  /* 0x000000b2b39c723e */ /* 0x000fe200000010ff */
[----:B------:R-:W-:Y:S01]  /*8c40*/  FMUL.FTZ R30, R30, R188 ;  /* 0x000000bc1e1e7220 */ /* 0x000fe20000410000 */
[----:B------:R-:W0:Y:S01]  /*8c50*/  MUFU.EX2 R212, R212 ;  /* 0x000000d400d47308 */ /* 0x000e220000000800 */
[----:B------:R-:W-:Y:S01]  /*8c60*/  F2FP.BF16.F32.PACK_AB R158, R181, R180 ;  /* 0x000000b4b59e723e */ /* 0x000fe200000010ff */
        /* <DEDUP_REMOVED lines=14> */
[----:B------:R-:W1:Y:S01]  /*8d50*/  MUFU.EX2 R214, R214 ;  /* 0x000000d600d67308 */ /* 0x000e620000000800 */
[----:B0-----:R-:W-:Y:S01]  /*8d60*/  F2FP.BF16.F32.PACK_AB R153, R212, R201 ;  /* 0x000000c9d499723e */ /* 0x001fe200000010ff */
        /* <DEDUP_REMOVED lines=14> */
[----:B------:R-:W0:Y:S01]  /*8e50*/  MUFU.EX2 R216, R216 ;  /* 0x000000d800d87308 */ /* 0x000e220000000800 */
[----:B-1----:R-:W-:Y:S01]  /*8e60*/  F2FP.BF16.F32.PACK_AB R155, R214, R203 ;  /* 0x000000cbd69b723e */ /* 0x002fe200000010ff */
[----:B------:R-:W-:Y:S01]  /*8e70*/  BAR.SYNC.DEFER_BLOCKING 0xf, 0x100 ;  /* 0x03c4000000007b1d */ /* 0x000fe20000010000 */
        /* <DEDUP_REMOVED lines=21> */
[----:B------:R-:W0:Y:S01]  /*8fd0*/  MUFU.EX2 R183, R183 ;  /* 0x000000b700b77308 */ /* 0x000e220000000800 */
[-C--:B------:R-:W-:Y:S01]  /*8fe0*/  FMUL.FTZ R119, R119, R188.reuse ;  /* 0x000000bc77777220 */ /* 0x080fe20000410000 */
[-C--:B------:R-:W-:Y:S01]  /*8ff0*/  FMUL.FTZ R122, R122, R188.reuse ;  /* 0x000000bc7a7a7220 */ /* 0x080fe20000410000 */
[-C--:B------:R-:W-:Y:S01]  /*9000*/  FMUL.FTZ R123, R123, R188.reuse ;  /* 0x000000bc7b7b7220 */ /* 0x080fe20000410000 */
[-C--:B------:R-:W-:Y:S01]  /*9010*/  FMUL.FTZ R124, R124, R169.reuse ;  /* 0x000000a97c7c7220 */ /* 0x080fe20000410000 */
[----:B------:R-:W-:Y:S01]  /*9020*/  FMUL.FTZ R125, R125, R169 ;  /* 0x000000a97d7d7220 */ /* 0x000fe20000410000 */
[-C--:B------:R-:W-:Y:S01]  /*9030*/  FMUL.FTZ R126, R126, R188.reuse ;  /* 0x000000bc7e7e7220 */ /* 0x080fe20000410000 */
[-C--:B------:R-:W-:Y:S01]  /*9040*/  FMUL.FTZ R127, R127, R188.reuse ;  /* 0x000000bc7f7f7220 */ /* 0x080fe20000410000 */
[----:B------:R-:W-:Y:S01]  /*9050*/  MUFU.EX2 R187, R187 ;  /* 0x000000bb00bb7308 */ /* 0x000fe20000000800 */
[----:B-1----:R-:W-:Y:S01]  /*9060*/  F2FP.BF16.F32.PACK_AB R159, R218, R215 ;  /* 0x000000d7da9f723e */ /* 0x002fe200000010ff */
[-C--:B------:R-:W-:Y:S01]  /*9070*/  FMUL.FTZ R128, R128, R169.reuse ;  /* 0x000000a980807220 */ /* 0x080fe20000410000 */
[-C--:B------:R-:W-:Y:S01]  /*9080*/  FMUL.FTZ R129, R129, R169.reuse ;  /* 0x000000a981817220 */ /* 0x080fe20000410000 */
[-C--:B------:R-:W-:Y:S01]  /*9090*/  FMUL.FTZ R130, R130, R188.reuse ;  /* 0x000000bc82827220 */ /* 0x080fe20000410000 */
[----:B------:R-:W-:Y:S01]  /*90a0*/  FMUL.FTZ R131, R131, R188 ;  /* 0x000000bc83837220 */ /* 0x000fe20000410000 */
        /* <DEDUP_REMOVED lines=16> */
[----:B------:R-:W-:Y:S01]  /*91b0*/  FMUL.FTZ R145, R145, R169 ;  /* 0x000000a991917220 */ /* 0x000fe20000410000 */
[-C--:B------:R-:W-:Y:S01]  /*91c0*/  FMUL.FTZ R146, R146, R188.reuse ;  /* 0x000000bc92927220 */ /* 0x080fe20000410000 */
[----:B------:R-:W0:Y:S01]  /*91d0*/  MUFU.EX2 R205, R205 ;  /* 0x000000cd00cd7308 */ /* 0x000e220000000800 */
[----:B-1----:R-:W-:Y:S01]  /*91e0*/  F2FP.BF16.F32.PACK_AB R162, R172, R187 ;  /* 0x000000bbaca2723e */ /* 0x002fe200000010ff */
[-C--:B------:R-:W-:Y:S01]  /*91f0*/  FMUL.FTZ R147, R147, R188.reuse ;  /* 0x000000bc93937220 */ /* 0x080fe20000410000 */
[-C--:B------:R-:W-:Y:S01]  /*9200*/  FMUL.FTZ R148, R148, R169.reuse ;  /* 0x000000a994947220 */ /* 0x080fe20000410000 */
[----:B------:R-:W-:Y:S01]  /*9210*/  FMUL.FTZ R149, R149, R169 ;  /* 0x000000a995957220 */ /* 0x000fe20000410000 */
[-C--:B------:R-:W-:Y:S01]  /*9220*/  FMUL.FTZ R150, R150, R188.reuse ;  /* 0x000000bc96967220 */ /* 0x080fe20000410000 */
[----:B------:R-:W-:Y:S01]  /*9230*/  FMUL.FTZ R151, R151, R188 ;  /* 0x000000bc97977220 */ /* 0x000fe20000410000 */
[----:B------:R1:W-:Y:S01]  /*9240*/  STSM.16.M88.4 [R192+0x36400], R152 ;  /* 0x03640098c0007844 */ /* 0x0003e20000000200 */
[----:B------:R-:W-:Y:S01]  /*9250*/  MUFU.EX2 R206, R206 ;  /* 0x000000ce00ce7308 */ /* 0x000fe20000000800 */
[----:B------:R-:W-:-:S02]  /*9260*/  VIADD R210, R217, 0x80 ;  /* 0x00000080d9d27836 */ /* 0x000fc40000000000 */
[----:B------:R-:W-:Y:S01]  /*9270*/  FFMA.FTZ R170, R169, R194, R170 ;  /* 0x000000c2a9aa7223 */ /* 0x000fe200000100aa */
[----:B------:R1:W-:Y:S01]  /*9280*/  STSM.16.M88.4 [R191], R156 ;  /* 0x0000009cbf007844 */ /* 0x0003e20000000200 */
[----:B------:R-:W-:Y:S02]  /*9290*/  FFMA.FTZ R195, R188, R195, R201 ;  /* 0x000000c3bcc37223 */ /* 0x000fe400000100c9 */
[----:B------:R-:W-:Y:S01]  /*92a0*/  FADD.FTZ R171, R171, R170 ;  /* 0x000000aaabab7221 */ /* 0x000fe20000010000 */
[----:B------:R-:W2:Y:S01]  /*92b0*/  MUFU.EX2 R207, R207 ;  /* 0x000000cf00cf7308 */ /* 0x000ea20000000800 */
[----:B0-----:R-:W-:Y:S01]  /*92c0*/  F2FP.BF16.F32.PACK_AB R161, R205, R204 ;  /* 0x000000cccda1723e */ /* 0x001fe200000010ff */
[----:B------:R-:W-:Y:S01]  /*92d0*/  FADD.FTZ R212, R212, R195 ;  /* 0x000000c3d4d47221 */ /* 0x000fe20000010000 */
[----:B------:R-:W-:-:S03]  /*92e0*/  FADD.FTZ R174, R174, R171 ;  /* 0x000000abaeae7221 */ /* 0x000fc60000010000 */
[----:B------:R-:W-:Y:S01]  /*92f0*/  FADD.FTZ R203, R203, R212 ;  /* 0x000000d4cbcb7221 */ /* 0x000fe20000010000 */
[----:B------:R-:W-:Y:S01]  /*9300*/  FADD.FTZ R175, R175, R174 ;  /* 0x000000aeafaf7221 */ /* 0x000fe20000010000 */
[----:B------:R-:W-:Y:S02]  /*9310*/  MUFU.EX2 R173, R173 ;  /* 0x000000ad00ad7308 */ /* 0x000fe40000000800 */
[----:B------:R-:W-:Y:S01]  /*9320*/  FADD.FTZ R214, R214, R203 ;  /* 0x000000cbd6d67221 */ /* 0x000fe20000010000 */
[----:B------:R-:W-:-:S03]  /*9330*/  FADD.FTZ R178, R178, R175 ;  /* 0x000000afb2b27221 */ /* 0x000fc60000010000 */
[----:B------:R-:W-:Y:S01]  /*9340*/  FADD.FTZ R213, R213, R214 ;  /* 0x000000d6d5d57221 */ /* 0x000fe20000010000 */
[----:B------:R-:W-:Y:S01]  /*9350*/  FADD.FTZ R179, R179, R178 ;  /* 0x000000b2b3b37221 */ /* 0x000fe20000010000 */
[----:B------:R-:W0:Y:S01]  /*9360*/  MUFU.EX2 R176, R176 ;  /* 0x000000b000b07308 */ /* 0x000e220000000800 */
[----:B--2---:R-:W-:Y:S01]  /*9370*/  F2FP.BF16.F32.PACK_AB R163, R207, R206 ;  /* 0x000000cecfa3723e */ /* 0x004fe200000010ff */
[----:B------:R-:W-:Y:S01]  /*9380*/  FADD.FTZ R216, R216, R213 ;  /* 0x000000d5d8d87221 */ /* 0x000fe20000010000 */
[----:B------:R-:W-:-:S03]  /*9390*/  FADD.FTZ R180, R180, R179 ;  /* 0x000000b3b4b47221 */ /* 0x000fc60000010000 */
[----:B------:R1:W-:Y:S01]  /*93a0*/  STSM.16.M88.4 [R190], R160 ;  /* 0x000000a0be007844 */ /* 0x0003e20000000200 */
[----:B------:R-:W-:Y:S01]  /*93b0*/  FADD.FTZ R215, R215, R216 ;  /* 0x000000d8d7d77221 */ /* 0x000fe20000010000 */
[----:B------:R-:W-:Y:S01]  /*93c0*/  MUFU.EX2 R199, R199 ;  /* 0x000000c700c77308 */ /* 0x000fe20000000800 */
[----:B------:R-:W-:Y:S02]  /*93d0*/  FADD.FTZ R181, R181, R180 ;  /* 0x000000b4b5b57221 */ /* 0x000fe40000010000 */
[----:B------:R-:W-:Y:S02]  /*93e0*/  FADD.FTZ R215, R218, R215 ;  /* 0x000000d7dad77221 */ /* 0x000fe40000010000 */
[----:B------:R-:W-:Y:S02]  /*93f0*/  FADD.FTZ R182, R182, R181 ;  /* 0x000000b5b6b67221 */ /* 0x000fe40000010000 */
        /* <DEDUP_REMOVED lines=10> */
[----:B------:R-:W-:Y:S02]  /*94a0*/  FADD.FTZ R173, R173, R172 ;  /* 0x000000acadad7221 */ /* 0x000fe40000010000 */
[----:B------:R-:W0:Y:S01]  /*94b0*/  MUFU.EX2 R209, R209 ;  /* 0x000000d100d17308 */ /* 0x000e220000000800 */
[----:B--2---:R-:W-:Y:S01]  /*94c0*/  F2FP.BF16.F32.PACK_AB R166, R202, R199 ;  /* 0x000000c7caa6723e */ /* 0x004fe200000010ff */
[----:B------:R-:W-:-:S04]  /*94d0*/  FADD.FTZ R176, R176, R173 ;  /* 0x000000adb0b07221 */ /* 0x000fc80000010000 */
[----:B------:R-:W-:Y:S02]  /*94e0*/  FADD.FTZ R199, R199, R176 ;  /* 0x000000b0c7c77221 */ /* 0x000fe40000010000 */
[----:B------:R-:W-:Y:S02]  /*94f0*/  MUFU.EX2 R200, R200 ;  /* 0x000000c800c87308 */ /* 0x000fe40000000800 */
[----:B------:R-:W-:-:S06]  /*9500*/  FADD.FTZ R194, R202, R199 ;  /* 0x000000c7cac27221 */ /* 0x000fcc0000010000 */
[----:B------:R-:W2:Y:S01]  /*9510*/  MUFU.EX2 R211, R211 ;  /* 0x000000d300d37308 */ /* 0x000ea20000000800 */
[----:B0-----:R-:W-:Y:S01]  /*9520*/  F2FP.BF16.F32.PACK_AB R165, R209, R208 ;  /* 0x000000d0d1a5723e */ /* 0x001fe200000010ff */
[----:B------:R-:W-:-:S04]  /*9530*/  FADD.FTZ R208, R208, R207 ;  /* 0x000000cfd0d07221 */ /* 0x000fc80000010000 */
[----:B------:R-:W-:Y:S01]  /*9540*/  FADD.FTZ R209, R209, R208 ;  /* 0x000000d0d1d17221 */ /* 0x000fe20000010000 */
[----:B--2---:R-:W-:-:S03]  /*9550*/  F2FP.BF16.F32.PACK_AB R167, R211, R200 ;  /* 0x000000c8d3a7723e */ /* 0x004fc600000010ff */
[----:B------:R-:W-:Y:S02]  /*9560*/  FADD.FTZ R200, R200, R209 ;  /* 0x000000d1c8c87221 */ /* 0x000fe40000010000 */
[----:B------:R1:W-:Y:S01]  /*9570*/  STSM.16.M88.4 [R189], R164 ;  /* 0x000000a4bd007844 */ /* 0x0003e20000000200 */
[----:B------:R-:W-:Y:S01]  /*9580*/  WARPGROUP.ARRIVE ;  /* 0x00000000000079c5 */ /* 0x000fe20000000000 */
[----:B------:R-:W-:-:S05]  /*9590*/  FADD.FTZ R195, R211, R200 ;  /* 0x000000c8d3c37221 */ /* 0x000fca0000010000 */
[----:B------:R-:W-:Y:S01]  /*95a0*/  HGMMA.64x256x16.F32.BF16 R24, R152, gdesc[UR8].tnspB, R24, gsb0 ;  /* 0x43e0000898187df0 */ /* 0x000fe20008001818 */
[----:B------:R-:W-:Y:S01]  /*95b0*/  R2UR UR10, R210 ;  /* 0x00000000d20a72ca */ /* 0x000fe200000e0000 */
[----:B------:R-:W-:Y:S01]  /*95c0*/  UMOV UR11, 0x40000040 ;  /* 0x40000040000b7882 */ /* 0x000fe20000000000 */
[C---:B------:R-:W-:Y:S01]  /*95d0*/  VIADD R210, R217.reuse, 0x100 ;  /* 0x00000100d9d27836 */ /* 0x040fe20000000000 */
[----:B------:R-:W-:Y:S01]  /*95e0*/  IADD3 R217, R217, 0x180, RZ ;  /* 0x00000180d9d97810 */ /* 0x000fe20007ffe0ff */
[----:B------:R-:W-:Y:S02]  /*95f0*/  WARPGROUP.DEPBAR.LE gsb0, 0x0 ;  /* 0x00008000000079c5 */ /* 0x000fe40000010000 */
[----:B------:R-:W-:-:S15]  /*9600*/  WARPGROUP.ARRIVE ;  /* 0x00000000000079c5 */ /* 0x000fde0000000000 */
        /* <DEDUP_REMOVED lines=20> */
[----:B0-----:R-:W0:Y:S02]  /*9750*/  FENCE.VIEW.ASYNC.S ;  /* 0x00000000000073c6 */ /* 0x001e240000000000 */
[----:B0-----:R-:W-:Y:S01]  /*9760*/  NOP ;  /* 0x0000000000007918 */ /* 0x001fe20000000000 */
[----:B------:R-:W-:Y:S06]  /*9770*/  BAR.ARV 0xe, 0x100 ;  /* 0x0384000000007b1d */ /* 0x000fec0000002000 */
[----:B-1----:R-:W-:Y:S05]  /*9780*/  @!P0 BRA `(.L_x_206) ;  /* 0x0000000000048947 */ /* 0x002fea0003800000 */
[----:B------:R-:W-:Y:S01]  /*9790*/  BPT.TRAP 0x1 ;  /* 0x000000040000795c */ /* 0x000fe20000300000 */
.L_x_206:
[----:B------:R-:W0:Y:S01]  /*97a0*/  S2UR UR10, SR_CgaCtaId ;  /* 0x00000000000a79c3 */ /* 0x000e220000008800 */
[----:B------:R-:W-:Y:S01]  /*97b0*/  R2UR UR7, R196 ;  /* 0x00000000c40772ca */ /* 0x000fe200000e0000 */
[----:B------:R-:W-:Y:S02]  /*97c0*/  IMAD.MOV.U32 R188, RZ, RZ, R177 ;  /* 0x000000ffffbc7224 */ /* 0x000fe400078e00b1 */
[----:B------:R-:W-:Y:S02]  /*97d0*/  IMAD.MOV.U32 R187, RZ, RZ, R168 ;  /* 0x000000ffffbb7224 */ /* 0x000fe400078e00a8 */
[----:B------:R-:W-:-:S08]  /*97e0*/  IMAD.MOV.U32 R200, RZ, RZ, R197 ;  /* 0x000000ffffc87224 */ /* 0x000fd000078e00c5 */
[----:B------:R-:W-:-:S04]  /*97f0*/  UIADD3 UR7, UR7, 0x38860, URZ ;  /* 0x0003886007077890 */ /* 0x000fc8000fffe03f */
[----:B0-----:R-:W-:-:S09]  /*9800*/  UPRMT UR7, UR10, 0x654, UR7 ;  /* 0x000006540a077896 */ /* 0x001fd20008000007 */
[----:B------:R-:W-:Y:S01]  /*9810*/  SYNCS.ARRIVE.TRANS64.RED.A1T0 RZ, [UR7], RZ ;  /* 0x000000ffffff79a7 */ /* 0x000fe20008100407 */
[----:B------:R-:W-:Y:S05]  /*9820*/  @P1 BRA `(.L_x_207) ;  /* 0xffffffcc00981947 */ /* 0x000fea000383ffff */
[----:B------:R-:W-:Y:S02]  /*9830*/  IMAD.SHL.U32 R152, R197, 0x40, RZ ;  /* 0x00000040c5987824 */ /* 0x000fe400078e00ff */
[----:B------:R-:W-:Y:S02]  /*9840*/  IMAD.MOV.U32 R188, RZ, RZ, R177 ;  /* 0x000000ffffbc7224 */ /* 0x000fe400078e00b1 */
[----:B------:R-:W-:-:S07]  /*9850*/  IMAD.MOV.U32 R187, RZ, RZ, R168 ;  /* 0x000000ffffbb7224 */ /* 0x000fce00078e00a8 */
.L_x_196:
[----:B------:R-:W0:Y:S01]  /*9860*/  SHFL.BFLY PT, R3, R194, 0x2, 0x1f ;  /* 0x0c401f00c2037f89 */ /* 0x000e2200000e0000 */
[----:B------:R-:W-:Y:S08]  /*9870*/  BAR.ARV 0x8, 0x100 ;  /* 0x0204000000007b1d */ /* 0x000ff00000002000 */
[----:B------:R-:W-:Y:S01]  /*9880*/  BAR.SYNC.DEFER_BLOCKING 0xf, 0x100 ;  /* 0x03c4000000007b1d */ /* 0x000fe20000010000 */
[----:B------:R-:W-:Y:S01]  /*9890*/  ISETP.NE.AND P0, PT, R186, RZ, PT ;  /* 0x000000ffba00720c */ /* 0x000fe20003f05270 */
[----:B------:R-:W-:-:S04]  /*98a0*/  IMAD.IADD R185, R185, 0x1, R152 ;  /* 0x00000001b9b97824 */ /* 0x000fc800078e0298 */
[----:B------:R-:W1:Y:S01]  /*98b0*/  SHFL.BFLY PT, R4, R195, 0x2, 0x1f ;  /* 0x0c401f00c3047f89 */ /* 0x000e6200000e0000 */
[----:B0-----:R-:W-:-:S07]  /*98c0*/  FADD.FTZ R3, R3, R194 ;  /* 0x000000c203037221 */ /* 0x001fce0000010000 */
[----:B------:R-:W-:Y:S01]  /*98d0*/  @!P0 LEA R2, R185, R2, 0x2 ;  /* 0x00000002b9028211 */ /* 0x000fe200078e10ff */
[----:B------:R-:W0:Y:S01]  /*98e0*/  SHFL.BFLY PT, R0, R3, 0x1, 0x1f ;  /* 0x0c201f0003007f89 */ /* 0x000e2200000e0000 */
[----:B-1----:R-:W-:-:S05]  /*98f0*/  FADD.FTZ R4, R4, R195 ;  /* 0x000000c304047221 */ /* 0x002fca0000010000 */
[----:B------:R-:W1:Y:S01]  /*9900*/  SHFL.BFLY PT, R5, R4, 0x1, 0x1f ;  /* 0x0c201f0004057f89 */ /* 0x000e6200000e0000 */
[----:B0-----:R-:W-:Y:S01]  /*9910*/  FADD.FTZ R6, R3, R0 ;  /* 0x0000000003067221 */ /* 0x001fe20000010000 */
[----:B------:R-:W-:-:S04]  /*9920*/  IMAD.MOV.U32 R0, RZ, RZ, RZ ;  /* 0x000000ffff007224 */ /* 0x000fc800078e00ff */
[----:B------:R-:W-:-:S13]  /*9930*/  FSETP.NE.FTZ.AND P1, PT, R6, RZ, PT ;  /* 0x000000ff0600720b */ /* 0x000fda0003f35000 */
[----:B------:R-:W0:Y:S01]  /*9940*/  @P1 MUFU.LG2 R3, R6 ;  /* 0x0000000600031308 */ /* 0x000e220000000c00 */
[----:B-1----:R-:W-:Y:S01]  /*9950*/  FADD.FTZ R8, R4, R5 ;  /* 0x0000000504087221 */ /* 0x002fe20000010000 */
[----:B------:R-:W-:Y:S02]  /*9960*/  IMAD.MOV.U32 R5, RZ, RZ, RZ ;  /* 0x000000ffff057224 */ /* 0x000fe400078e00ff */
[----:B------:R-:W-:Y:S02]  /*9970*/  IMAD.MOV.U32 R4, RZ, RZ, -0x800000 ;  /* 0xff800000ff047424 */ /* 0x000fe400078e00ff */
[----:B------:R-:W-:Y:S02]  /*9980*/  FSETP.NE.FTZ.AND P2, PT, R8, RZ, PT ;  /* 0x000000ff0800720b */ /* 0x000fe40003f55000 */
[----:B------:R1:W2:Y:S01]  /*9990*/  @P1 MUFU.RCP R5, R6 ;  /* 0x0000000600051308 */ /* 0x0002a20000001000 */
[----:B0-----:R-:W-:Y:S01]  /*99a0*/  @P1 FMUL.FTZ R3, R3, 0.69314718246459960938 ;  /* 0x3f31721803031820 */ /* 0x001fe20000410000 */
[----:B-1----:R-:W-:-:S09]  /*99b0*/  IMAD.U32 R6, RZ, RZ, UR6 ;  /* 0x00000006ff067e24 */ /* 0x002fd2000f8e00ff */
[----:B------:R-:W0:Y:S01]  /*99c0*/  @P2 MUFU.RCP R0, R8 ;  /* 0x0000000800002308 */ /* 0x000e220000001000 */
[----:B------:R-:W-:Y:S01]  /*99d0*/  @P1 FMUL.FTZ R6, R6, 0.69314718246459960938 ;  /* 0x3f31721806061820 */ /* 0x000fe20000410000 */
[----:B--2---:R-:W-:Y:S01]  /*99e0*/  @!P0 STS [R2+0x38400], R5 ;  /* 0x0384000502008388 */ /* 0x004fe20000000800 */
[----:B------:R-:W-:-:S05]  /*99f0*/  FMUL.FTZ R24, R24, R5 ;  /* 0x0000000518187220 */ /* 0x000fca0000410000 */
[----:B------:R1:W2:Y:S01]  /*9a00*/  @P2 MUFU.LG2 R7, R8 ;  /* 0x0000000800072308 */ /* 0x0002a20000000c00 */
        /* <DEDUP_REMOVED lines=8> */
[----:B0-----:R0:W-:Y:S01]  /*9a90*/  @!P0 STS [R2+0x38420], R0 ;  /* 0x0384200002008388 */ /* 0x0011e20000000800 */
[----:B-1----:R-:W-:-:S02]  /*9aa0*/  IMAD.U32 R8, RZ, RZ, UR6 ;  /* 0x00000006ff087e24 */ /* 0x002fc4000f8e00ff */
[-C--:B------:R-:W-:Y:S01]  /*9ab0*/  FMUL.FTZ R41, R41, R5.reuse ;  /* 0x0000000529297220 */ /* 0x080fe20000410000 */
[-C--:B------:R-:W-:Y:S01]  /*9ac0*/  FMUL.FTZ R44, R44, R5.reuse ;  /* 0x000000052c2c7220 */ /* 0x080fe20000410000 */
[-C--:B------:R-:W-:Y:S01]  /*9ad0*/  FMUL.FTZ R45, R45, R5.reuse ;  /* 0x000000052d2d7220 */ /* 0x080fe20000410000 */
[----:B------:R-:W-:Y:S01]  /*9ae0*/  @P2 FMUL.FTZ R8, R8, 0.69314718246459960938 ;  /* 0x3f31721808082820 */ /* 0x000fe20000410000 */
[-C--:B------:R-:W-:Y:S01]  /*9af0*/  FMUL.FTZ R48, R48, R5.reuse ;  /* 0x0000000530307220 */ /* 0x080fe20000410000 */
[-C--:B------:R-:W-:Y:S01]  /*9b00*/  FMUL.FTZ R49, R49, R5.reuse ;  /* 0x0000000531317220 */ /* 0x080fe20000410000 */
[----:B--2---:R-:W-:Y:S01]  /*9b10*/  @P2 FMUL.FTZ R7, R7, 0.69314718246459960938 ;  /* 0x3f31721807072820 */ /* 0x004fe20000410000 */
[-C--:B------:R-:W-:Y:S01]  /*9b20*/  FMUL.FTZ R52, R52, R5.reuse ;  /* 0x0000000534347220 */ /* 0x080fe20000410000 */
[----:B0-----:R-:W-:Y:S02]  /*9b30*/  IMAD.MOV.U32 R2, RZ, RZ, -0x800000 ;  /* 0xff800000ff027424 */ /* 0x001fe400078e00ff */
        /* <DEDUP_REMOVED lines=117> */
.L_x_177:
[----:B------:R-:W-:Y:S05]  /*a290*/  @P0 BRA `(.L_x_208) ;  /* 0x0000002000f80947 */ /* 0x000fea0003800000 */
[----:B------:R-:W0:Y:S01]  /*a2a0*/  S2R R0, SR_TID.X ;  /* 0x0000000000007919 */ /* 0x000e220000002100 */
[----:B------:R-:W1:Y:S01]  /*a2b0*/  S2UR UR5, SR_CgaCtaId ;  /* 0x00000000000579c3 */ /* 0x000e620000008800 */
[----:B------:R-:W-:Y:S01]  /*a2c0*/  UMOV UR4, 0x400 ;  /* 0x0000040000047882 */ /* 0x000fe20000000000 */
[----:B------:R-:W-:-:S06]  /*a2d0*/  IMAD R3, RZ, RZ, -UR61 ;  /* 0x8000003dff037e24 */ /* 0x000fcc000f8e02ff */
        /* <DEDUP_REMOVED lines=14> */
[----:B------:R-:W-:-:S03]  /*a3c0*/  LOP3.LUT R5, R9, 0xffffff80, RZ, 0xc0, !PT ;  /* 0xffffff8009057812 */ /* 0x000fc600078ec0ff */
[----:B------:R-:W0:Y:S01]  /*a3d0*/  SHFL.IDX PT, R7, R0, RZ, 0x1f ;  /* 0x00001fff00077589 */ /* 0x000e2200000e0000 */
[----:B-1----:R-:W-:Y:S01]  /*a3e0*/  ISETP.NE.AND P1, PT, R6, 0x1, PT ;  /* 0x000000010600780c */ /* 0x002fe20003f25270 */
[----:B------:R-:W-:Y:S01]  /*a3f0*/  IMAD.IADD R8, R22, 0x1, -R5 ;  /* 0x0000000116087824 */ /* 0x000fe200078e0a05 */
[----:B------:R-:W-:-:S04]  /*a400*/  SHF.R.S32.HI R5, RZ, 0x1f, R3 ;  /* 0x0000001fff057819 */ /* 0x000fc80000011403 */
[----:B------:R-:W-:Y:S02]  /*a410*/  SHF.R.S32.HI R155, RZ, 0x1f, R8 ;  /* 0x0000001fff9b7819 */ /* 0x000fe40000011408 */
[----:B0-----:R-:W-:Y:S02]  /*a420*/  ISETP.NE.AND P0, PT, R7, RZ, PT ;  /* 0x000000ff0700720c */ /* 0x001fe40003f05270 */
[----:B------:R-:W-:-:S04]  /*a430*/  LEA.HI R7, R155, R8, RZ, 0x2 ;  /* 0x000000089b077211 */ /* 0x000fc800078f10ff */
[----:B------:R-:W-:-:S07]  /*a440*/  SHF.R.S32.HI R154, RZ, 0x2, R7 ;  /* 0x00000002ff9a7819 */ /* 0x000fce0000011407 */
        /* <DEDUP_REMOVED lines=13> */
[CC--:B------:R-:W-:Y:S01]  /*a520*/  LEA.HI R152, R12.reuse, R23.reuse, RZ, 0x2 ;  /* 0x000000170c987211 */ /* 0x0c0fe200078f10ff */
[----:B------:R-:W3:Y:S01]  /*a530*/  LDC.64 R20, c[0x0][0xcd8] ;  /* 0x00033600ff147b82 */ /* 0x000ee20000000a00 */
[----:B------:R-:W-:Y:S01]  /*a540*/  LEA.HI R12, R12, R23, RZ, 0x5 ;  /* 0x000000170c0c7211 */ /* 0x000fe200078f28ff */
[----:B------:R-:W-:Y:S01]  /*a550*/  IMAD.IADD R9, R22, 0x1, -R9 ;  /* 0x0000000116097824 */ /* 0x000fe200078e0a09 */
[--C-:B------:R-:W-:Y:S01]  /*a560*/  SHF.R.S32.HI R10, RZ, 0x2, R152.reuse ;  /* 0x00000002ff0a7819 */ /* 0x100fe20000011498 */
[----:B------:R-:W-:Y:S01]  /*a570*/  UIADD3 UR4, UR9, UR4, URZ ;  /* 0x0000000409047290 */ /* 0x000fe2000fffe03f */
[----:B------:R-:W-:Y:S02]  /*a580*/  SHF.R.S32.HI R11, RZ, 0x1f, R152 ;  /* 0x0000001fff0b7819 */ /* 0x000fe40000011498 */
[----:B------:R-:W-:-:S02]  /*a590*/  SHF.R.S32.HI R12, RZ, 0x5, R12 ;  /* 0x00000005ff0c7819 */ /* 0x000fc4000001140c */
[----:B0-----:R-:W-:Y:S02]  /*a5a0*/  ISETP.NE.AND P0, PT, R18, 0x1, PT ;  /* 0x000000011200780c */ /* 0x001fe40003f05270 */
[----:B------:R-:W-:Y:S02]  /*a5b0*/  LEA.HI R11, R11, R10, RZ, 0x3 ;  /* 0x0000000a0b0b7211 */ /* 0x000fe400078f18ff */
[----:B------:R-:W-:Y:S02]  /*a5c0*/  LOP3.LUT R152, R152, 0x7ffffffc, RZ, 0xc0, !PT ;  /* 0x7ffffffc98987812 */ /* 0x000fe400078ec0ff */
[----:B------:R-:W-:Y:S01]  /*a5d0*/  LOP3.LUT R11, R11, 0xfffffff8, RZ, 0xc0, !PT ;  /* 0xfffffff80b0b7812 */ /* 0x000fe200078ec0ff */
[----:B--2---:R-:W-:Y:S02]  /*a5e0*/  USHF.R.S32.HI UR5, URZ, 0x1f, UR7 ;  /* 0x0000001f3f057899 */ /* 0x004fe40008011407 */
[----:B------:R-:W-:Y:S01]  /*a5f0*/  IMAD.IADD R152, R23, 0x1, -R152 ;  /* 0x0000000117987824 */ /* 0x000fe200078e0a98 */
[----:B------:R-:W-:-:S02]  /*a600*/  IADD3 R11, R10, -R11, RZ ;  /* 0x8000000b0a0b7210 */ /* 0x000fc40007ffe0ff */
[C---:B------:R-:W-:Y:S01]  /*a610*/  LEA.HI R10, R9.reuse, R9, RZ, 0x1 ;  /* 0x00000009090a7211 */ /* 0x040fe200078f08ff */
[----:B------:R-:W0:Y:S01]  /*a620*/  @P0 LDC R16, c[0x0][0xcec] ;  /* 0x00033b00ff100b82 */ /* 0x000e220000000800 */
[----:B------:R-:W-:Y:S02]  /*a630*/  IMAD.SHL.U32 R152, R152, 0x2, RZ ;  /* 0x0000000298987824 */ /* 0x000fe400078e00ff */
[----:B------:R-:W-:Y:S01]  /*a640*/  LOP3.LUT R10, R10, 0x1ffffffe, RZ, 0xc0, !PT ;  /* 0x1ffffffe0a0a7812 */ /* 0x000fe200078ec0ff */
[----:B------:R-:W-:Y:S02]  /*a650*/  IMAD R153, R12, 0x10, R11 ;  /* 0x000000100c997824 */ /* 0x000fe400078e020b */
[----:B---3--:R-:W-:Y:S02]  /*a660*/  IMAD R12, R20, UR5, RZ ;  /* 0x00000005140c7c24 */ /* 0x008fe4000f8e02ff */
[----:B------:R-:W2:Y:S01]  /*a670*/  @P0 LDC R17, c[0x0][0xcf0] ;  /* 0x00033c00ff110b82 */ /* 0x000ea20000000800 */
[----:B------:R-:W-:-:S02]  /*a680*/  IMAD.IADD R9, R9, 0x1, -R10 ;  /* 0x0000000109097824 */ /* 0x000fc400078e0a0a */
[----:B------:R-:W-:Y:S02]  /*a690*/  IMAD.U32 R11, RZ, RZ, UR9 ;  /* 0x00000009ff0b7e24 */ /* 0x000fe4000f8e00ff */
[----:B------:R-:W-:Y:S02]  /*a6a0*/  IMAD R9, R9, 0x8, R153 ;  /* 0x0000000809097824 */ /* 0x000fe400078e0299 */
[----:B------:R-:W-:Y:S02]  /*a6b0*/  IMAD R15, R21, UR7, R12 ;  /* 0x00000007150f7c24 */ /* 0x000fe4000f8e020c */
[----:B-1----:R-:W-:Y:S02]  /*a6c0*/  IMAD R9, R14, 0x40, R9 ;  /* 0x000000400e097824 */ /* 0x002fe400078e0209 */
[----:B------:R-:W-:Y:S02]  /*a6d0*/  IMAD.U32 R10, RZ, RZ, UR8 ;  /* 0x00000008ff0a7e24 */ /* 0x000fe4000f8e00ff */
[----:B------:R-:W-:Y:S01]  /*a6e0*/  IMAD.U32 R11, RZ, RZ, UR4 ;  /* 0x00000004ff0b7e24 */ /* 0x000fe2000f8e00ff */
[----:B------:R-:W-:Y:S01]  /*a6f0*/  ULDC.64 UR4, c[0x0][0xce0] ;  /* 0x0003380000047ab9 */ /* 0x000fe20000000a00 */
[----:B------:R-:W-:-:S02]  /*a700*/  IMAD.MOV.U32 R13, RZ, RZ, R9 ;  /* 0x000000ffff0d7224 */ /* 0x000fc400078e0009 */
[----:B0-----:R-:W-:-:S04]  /*a710*/  @P0 IMAD.HI.U32 R12, R9, R16, RZ ;  /* 0x00000010090c0227 */ /* 0x001fc800078e00ff */
[----:B------:R-:W-:Y:S01]  /*a720*/  IMAD.WIDE.U32 R10, R20, UR7, R10 ;  /* 0x00000007140a7c25 */ /* 0x000fe2000f8e000a */
[----:B--2---:R-:W-:-:S03]  /*a730*/  @P0 SHF.R.U32.HI R13, RZ, R17, R12 ;  /* 0x00000011ff0d0219 */ /* 0x004fc6000001160c */
[----:B------:R-:W-:Y:S02]  /*a740*/  IMAD.IADD R11, R11, 0x1, R15 ;  /* 0x000000010b0b7824 */ /* 0x000fe400078e020f */
[----:B------:R-:W-:Y:S01]  /*a750*/  IMAD R12, R5, UR4, RZ ;  /* 0x00000004050c7c24 */ /* 0x000fe2000f8e02ff */
[----:B------:R-:W-:Y:S01]  /*a760*/  IADD3 R15, -R13, RZ, RZ ;  /* 0x000000ff0d0f7210 */ /* 0x000fe20007ffe1ff */
[----:B------:R-:W-:-:S04]  /*a770*/  IMAD.WIDE.U32 R10, R3, UR4, R10 ;  /* 0x00000004030a7c25 */ /* 0x000fc8000f8e000a */
[----:B------:R-:W-:Y:S01]  /*a780*/  IMAD R9, R18, R15, R9 ;  /* 0x0000000f12097224 */ /* 0x000fe200078e0209 */
[----:B------:R-:W-:Y:S01]  /*a790*/  SHF.R.S32.HI R15, RZ, 0x1f, R13 ;  /* 0x0000001fff0f7819 */ /* 0x000fe2000001140d */
[----:B------:R-:W-:Y:S01]  /*a7a0*/  IMAD R16, R3, UR5, R12 ;  /* 0x0000000503107c24 */ /* 0x000fe2000f8e020c */
[----:B------:R-:W-:Y:S01]  /*a7b0*/  IADD3 R10, P0, R13, R10, RZ ;  /* 0x0000000a0d0a7210 */ /* 0x000fe20007f1e0ff */
[----:B------:R-:W-:Y:S01]  /*a7c0*/  ULDC.64 UR4, c[0x0][0xcc8] ;  /* 0x0003320000047ab9 */ /* 0x000fe20000000a00 */
[----:B------:R-:W-:Y:S02]  /*a7d0*/  SHF.R.S32.HI R12, RZ, 0x1f, R9 ;  /* 0x0000001fff0c7819 */ /* 0x000fe40000011409 */
[----:B------:R-:W-:-:S03]  /*a7e0*/  IADD3.X R11, R15, R11, R16, P0, !PT ;  /* 0x0000000b0f0b7210 */ /* 0x000fc600007fe410 */
[----:B------:R-:W-:Y:S02]  /*a7f0*/  IMAD R12, R12, UR4, RZ ;  /* 0x000000040c0c7c24 */ /* 0x000fe4000f8e02ff */
[----:B------:R-:W-:-:S04]  /*a800*/  IMAD.WIDE.U32 R10, R9, UR4, R10 ;  /* 0x00000004090a7c25 */ /* 0x000fc8000f8e000a */
[----:B------:R-:W-:Y:S01]  /*a810*/  IMAD R9, R9, UR5, R12 ;  /* 0x0000000509097c24 */ /* 0x000fe2000f8e020c */
[----:B------:R-:W-:Y:S01]  /*a820*/  LEA.HI R12, R0, R0, RZ, 0x1 ;  /* 0x00000000000c7211 */ /* 0x000fe200078f08ff */
[----:B------:R-:W-:Y:S02]  /*a830*/  ULDC.64 UR4, c[0x0][0xca8] ;  /* 0x00032a0000047ab9 */ /* 0x000fe40000000a00 */
[----:B------:R-:W-:Y:S01]  /*a840*/  IMAD.IADD R9, R11, 0x1, R9 ;  /* 0x000000010b097824 */ /* 0x000fe200078e0209 */
[----:B------:R-:W-:Y:S01]  /*a850*/  LEA R16, P0, R10, UR4, 0x2 ;  /* 0x000000040a107c11 */ /* 0x000fe2000f8010ff */
[----:B------:R-:W-:Y:S01]  /*a860*/  ULDC UR4, c[0x0][0xb88] ;  /* 0x0002e20000047ab9 */ /* 0x000fe20000000800 */
[----:B------:R-:W-:Y:S02]  /*a870*/  LOP3.LUT R11, R12, 0xfffffe, RZ, 0xc0, !PT ;  /* 0x00fffffe0c0b7812 */ /* 0x000fe400078ec0ff */
[----:B------:R-:W-:Y:S01]  /*a880*/  LEA.HI.X R17, R10, UR5, R9, 0x2, P0 ;  /* 0x000000050a117c11 */ /* 0x000fe200080f1409 */
[----:B------:R-:W-:Y:S01]  /*a890*/  SHFL.IDX PT, R12, R16, 0x1, 0x1c1f ;  /* 0x003c1f00100c7f89 */ /* 0x000fe200000e0000 */
[----:B------:R-:W-:-:S02]  /*a8a0*/  IMAD R9, R14, 0x40, R153 ;  /* 0x000000400e097824 */ /* 0x000fc400078e0299 */
[----:B------:R-:W-:Y:S01]  /*a8b0*/  IMAD.IADD R15, R0, 0x1, -R11 ;  /* 0x00000001000f7824 */ /* 0x000fe200078e0a0b */
[----:B------:R-:W-:Y:S01]  /*a8c0*/  SHFL.IDX PT, R10, R16, RZ, 0x1c1f ;  /* 0x001c1fff100a7589 */ /* 0x000fe200000e0000 */
[----:B------:R-:W-:Y:S02]  /*a8d0*/  IMAD R14, R18, UR4, RZ ;  /* 0x00000004120e7c24 */ /* 0x000fe4000f8e02ff */
[----:B------:R-:W-:Y:S01]  /*a8e0*/  IMAD.U32 R15, R15, -0x100, RZ ;  /* 0xffffff000f0f7824 */ /* 0x000fe200078e00ff */
[----:B------:R-:W0:Y:S04]  /*a8f0*/  SHFL.IDX PT, R11, R17, RZ, 0x1c1f ;  /* 0x001c1fff110b7589 */ /* 0x000e2800000e0000 */
[----:B------:R-:W1:Y:S01]  /*a900*/  SHFL.IDX PT, R13, R17, 0x1, 0x1c1f ;  /* 0x003c1f00110d7f89 */ /* 0x000e6200000e0000 */
[----:B------:R-:W-:Y:S01]  /*a910*/  ISETP.NE.AND P0, PT, R152, R15, PT ;  /* 0x0000000f9800720c */ /* 0x000fe20003f05270 */
[----:B------:R-:W-:-:S03]  /*a920*/  VIADD R15, R9, 0x8 ;  /* 0x00000008090f7836 */ /* 0x000fc60000000000 */
[-C--:B------:R-:W-:Y:S02]  /*a930*/  ISETP.GE.OR P2, PT, R9, R14.reuse, P0 ;  /* 0x0000000e0900720c */ /* 0x080fe40000746670 */
[----:B------:R-:W-:-:S11]  /*a940*/  ISETP.GE.OR P0, PT, R15, R14, P0 ;  /* 0x0000000e0f00720c */ /* 0x000fd60000706670 */
[----:B0-----:R0:W-:Y:S04]  /*a950*/  @!P2 ST.E desc[UR36][R10.64], R4 ;  /* 0x000000040a00a985 */ /* 0x0011e8000c101924 */
[----:B-1----:R0:W-:Y:S02]  /*a960*/  @!P0 ST.E desc[UR36][R12.64], R2 ;  /* 0x000000020c008985 */ /* 0x0021e4000c101924 */
.L_x_209:
[----:B------:R-:W1:Y:S01]  /*a970*/  S2R R14, SR_CTAID.X ;  /* 0x00000000000e7919 */ /* 0x000e620000002500 */
[----:B------:R-:W-:Y:S01]  /*a980*/  LEA.HI R19, R19, R22, RZ, 0x2 ;  /* 0x0000001613137211 */ /* 0x000fe200078f10ff */
[----:B------:R-:W2:Y:S01]  /*a990*/  S2UR UR7, SR_CTAID.Z ;  /* 0x00000000000779c3 */ /* 0x000ea20000002700 */
[----:B------:R-:W-:Y:S01]  /*a9a0*/  SHF.R.S32.HI R9, RZ, 0x1f, R7 ;  /* 0x0000001fff097819 */ /* 0x000fe20000011407 */
[----:B------:R-:W-:Y:S01]  /*a9b0*/  ULDC.64 UR8, c[0x0][0xc38] ;  /* 0x00030e0000087ab9 */ /* 0x000fe20000000a00 */
[----:B------:R-:W-:Y:S01]  /*a9c0*/  LOP3.LUT R19, R19, 0xfffffffc, RZ, 0xc0, !PT ;  /* 0xfffffffc13137812 */ /* 0x000fe200078ec0ff */
[----:B------:R-:W-:Y:S01]  /*a9d0*/  UIMAD UR6, UR6, UR8, URZ ;  /* 0x00000008060672a4 */ /* 0x000fe2000f8e023f */
[----:B------:R-:W-:Y:S01]  /*a9e0*/  LEA.HI R9, R9, R154, RZ, 0x3 ;  /* 0x0000009a09097211 */ /* 0x000fe200078f18ff */
[----:B------:R-:W-:Y:S01]  /*a9f0*/  UIMAD.WIDE.U32 UR4, UR61, UR8, URZ ;  /* 0x000000083d0472a5 */ /* 0x000fe2000f8e003f */
[----:B------:R-:W-:Y:S01]  /*aa00*/  LEA.HI R155, R155, R8, RZ, 0x5 ;  /* 0x000000089b9b7211 */ /* 0x000fe200078f28ff */
[----:B0-----:R-:W0:Y:S01]  /*aa10*/  LDC.64 R12, c[0x0][0xc40] ;  /* 0x00031000ff0c7b82 */ /* 0x001e220000000a00 */
[----:B------:R-:W-:Y:S01]  /*aa20*/  IMAD.IADD R19, R22, 0x1, -R19 ;  /* 0x0000000116137824 */ /* 0x000fe200078e0a13 */
[----:B------:R-:W-:Y:S01]  /*aa30*/  LOP3.LUT R9, R9, 0xfffffff8, RZ, 0xc0, !PT ;  /* 0xfffffff809097812 */ /* 0x000fe200078ec0ff */
[----:B------:R-:W-:Y:S01]  /*aa40*/  UIMAD UR6, UR61, UR9, UR6 ;  /* 0x000000093d0672a4 */ /* 0x000fe2000f8e0206 */
[----:B------:R-:W-:Y:S01]  /*aa50*/  SHF.R.S32.HI R155, RZ, 0x5, R155 ;  /* 0x00000005ff9b7819 */ /* 0x000fe2000001149b */
[----:B------:R-:W-:Y:S01]  /*aa60*/  IMAD.U32 R11, RZ, RZ, UR5 ;  /* 0x00000005ff0b7e24 */ /* 0x000fe2000f8e00ff */
[----:B------:R-:W-:Y:S01]  /*aa70*/  LEA.HI R2, R19, R19, RZ, 0x1 ;  /* 0x0000001313027211 */ /* 0x000fe200078f08ff */
[----:B------:R-:W-:Y:S01]  /*aa80*/  IMAD.IADD R154, R154, 0x1, -R9 ;  /* 0x000000019a9a7824 */ /* 0x000fe200078e0a09 */
[----:B------:R-:W3:Y:S01]  /*aa90*/  @P1 LDC R16, c[0x0][0xcec] ;  /* 0x00033b00ff101b82 */ /* 0x000ee20000000800 */
[----:B------:R-:W-:Y:S01]  /*aaa0*/  UIADD3 UR6, UR5, UR6, URZ ;  /* 0x0000000605067290 */ /* 0x000fe2000fffe03f */
[----:B------:R-:W-:Y:S01]  /*aab0*/  LOP3.LUT R2, R2, 0x1ffffffe, RZ, 0xc0, !PT ;  /* 0x1ffffffe02027812 */ /* 0x000fe200078ec0ff */
[----:B------:R-:W-:Y:S01]  /*aac0*/  IMAD R155, R155, 0x10, R154 ;  /* 0x000000109b9b7824 */ /* 0x000fe200078e029a */
[----:B------:R-:W-:Y:S01]  /*aad0*/  BSSY B0, `(.L_x_210) ;  /* 0x00000f3000007945 */ /* 0x000fe20003800000 */
[----:B------:R-:W-:Y:S01]  /*aae0*/  IMAD.U32 R10, RZ, RZ, UR4 ;  /* 0x00000004ff0a7e24 */ /* 0x000fe2000f8e00ff */
[----:B------:R-:W-:Y:S01]  /*aaf0*/  IADD3 R2, R19, -R2, RZ ;  /* 0x8000000213027210 */ /* 0x000fe20007ffe0ff */
[----:B------:R-:W-:Y:S01]  /*ab00*/  IMAD.U32 R11, RZ, RZ, UR6 ;  /* 0x00000006ff0b7e24 */ /* 0x000fe2000f8e00ff */
[----:B------:R-:W4:Y:S01]  /*ab10*/  @P1 LDC R17, c[0x0][0xcf0] ;  /* 0x00033c00ff111b82 */ /* 0x000f220000000800 */
[----:B--2---:R-:W-:-:S02]  /*ab20*/  USHF.R.S32.HI UR8, URZ, 0x1f, UR7 ;  /* 0x0000001f3f087899 */ /* 0x004fc40008011407 */
[----:B------:R-:W-:Y:S01]  /*ab30*/  IMAD R4, R2, 0x8, R155 ;  /* 0x0000000802047824 */ /* 0x000fe200078e029b */
[----:B------:R-:W-:-:S03]  /*ab40*/  ULDC.64 UR4, c[0x0][0xc48] ;  /* 0x0003120000047ab9 */ /* 0x000fc60000000a00 */
[----:B-1----:R-:W-:Y:S02]  /*ab50*/  IMAD R15, R14, 0x40, R4 ;  /* 0x000000400e0f7824 */ /* 0x002fe400078e0204 */
[C---:B0-----:R-:W-:Y:S02]  /*ab60*/  IMAD R2, R12.reuse, UR8, RZ ;  /* 0x000000080c027c24 */ /* 0x041fe4000f8e02ff */
[----:B------:R-:W-:-:S04]  /*ab70*/  IMAD.WIDE.U32 R10, R12, UR7, R10 ;  /* 0x000000070c0a7c25 */ /* 0x000fc8000f8e000a */
[----:B------:R-:W-:Y:S02]  /*ab80*/  IMAD R13, R13, UR7, R2 ;  /* 0x000000070d0d7c24 */ /* 0x000fe4000f8e0202 */
[----:B---3--:R-:W-:-:S04]  /*ab90*/  @P1 IMAD.HI.U32 R16, R15, R16, RZ ;  /* 0x000000100f101227 */ /* 0x008fc800078e00ff */
[----:B------:R-:W-:Y:S02]  /*aba0*/  IMAD.MOV.U32 R9, RZ, RZ, R15 ;  /* 0x000000ffff097224 */ /* 0x000fe400078e000f */
[----:B------:R-:W-:Y:S01]  /*abb0*/  IMAD R2, R5, UR4, RZ ;  /* 0x0000000405027c24 */ /* 0x000fe2000f8e02ff */
[----:B----4-:R-:W-:Y:S01]  /*abc0*/  @P1 SHF.R.U32.HI R9, RZ, R17, R16 ;  /* 0x00000011ff091219 */ /* 0x010fe20000011610 */
[----:B------:R-:W-:Y:S02]  /*abd0*/  IMAD.IADD R11, R11, 0x1, R13 ;  /* 0x000000010b0b7824 */ /* 0x000fe400078e020d */
[C---:B------:R-:W-:Y:S01]  /*abe0*/  IMAD R13, R3.reuse, UR5, R2 ;  /* 0x00000005030d7c24 */ /* 0x040fe2000f8e0202 */
[--C-:B------:R-:W-:Y:S01]  /*abf0*/  SHF.R.S32.HI R4, RZ, 0x1f, R9.reuse ;  /* 0x0000001fff047819 */ /* 0x100fe20000011409 */
[----:B------:R-:W-:Y:S02]  /*ac00*/  IMAD.MOV R5, RZ, RZ, -R9 ;  /* 0x000000ffff057224 */ /* 0x000fe400078e0a09 */
[----:B------:R-:W-:Y:S01]  /*ac10*/  IMAD.WIDE.U32 R2, R3, UR4, R10 ;  /* 0x0000000403027c25 */ /* 0x000fe2000f8e000a */
[----:B------:R-:W-:-:S03]  /*ac20*/  ULDC.64 UR4, c[0x0][0xc30] ;  /* 0x00030c0000047ab9 */ /* 0x000fc60000000a00 */
[----:B------:R-:W-:Y:S01]  /*ac30*/  IMAD R5, R6, R5, R15 ;  /* 0x0000000506057224 */ /* 0x000fe200078e020f */
[----:B------:R-:W-:Y:S01]  /*ac40*/  IADD3 R3, R3, R13, RZ ;  /* 0x0000000d03037210 */ /* 0x000fe20007ffe0ff */
[----:B------:R-:W-:-:S04]  /*ac50*/  IMAD R4, R4, UR4, RZ ;  /* 0x0000000404047c24 */ /* 0x000fc8000f8e02ff */
[C---:B------:R-:W-:Y:S01]  /*ac60*/  IMAD R11, R9.reuse, UR5, R4 ;  /* 0x00000005090b7c24 */ /* 0x040fe2000f8e0204 */
[----:B------:R-:W-:Y:S01]  /*ac70*/  SHF.R.S32.HI R4, RZ, 0x1f, R5 ;  /* 0x0000001fff047819 */ /* 0x000fe20000011405 */
[----:B------:R-:W-:Y:S01]  /*ac80*/  IMAD.WIDE.U32 R2, R9, UR4, R2 ;  /* 0x0000000409027c25 */ /* 0x000fe2000f8e0002 */
[----:B------:R-:W-:-:S03]  /*ac90*/  ULDC.64 UR4, c[0x0][0xc28] ;  /* 0x00030a0000047ab9 */ /* 0x000fc60000000a00 */
[----:B------:R-:W-:Y:S02]  /*aca0*/  IMAD R4, R4, UR4, RZ ;  /* 0x0000000404047c24 */ /* 0x000fe4000f8e02ff */
[----:B------:R-:W-:Y:S02]  /*acb0*/  IMAD.IADD R3, R3, 0x1, R11 ;  /* 0x0000000103037824 */ /* 0x000fe400078e020b */
[C---:B------:R-:W-:Y:S02]  /*acc0*/  IMAD R9, R5.reuse, UR5, R4 ;  /* 0x0000000505097c24 */ /* 0x040fe4000f8e0204 */
[----:B------:R-:W-:Y:S01]  /*acd0*/  IMAD.WIDE.U32 R2, R5, UR4, R2 ;  /* 0x0000000405027c25 */ /* 0x000fe2000f8e0002 */
[----:B------:R-:W-:-:S03]  /*ace0*/  ULDC.64 UR4, c[0x0][0xc00] ;  /* 0x0003000000047ab9 */ /* 0x000fc60000000a00 */
[----:B------:R-:W-:Y:S01]  /*acf0*/  IMAD.IADD R5, R3, 0x1, R9 ;  /* 0x0000000103057824 */ /* 0x000fe200078e0209 */
        /* <DEDUP_REMOVED lines=9> */
[----:B------:R0:W1:Y:S01]  /*ad90*/  SHFL.IDX PT, R2, R4, RZ, 0x1c1f ;  /* 0x001c1fff04027589 */ /* 0x00006200000e0000 */
[----:B------:R-:W-:Y:S01]  /*ada0*/  IMAD.IADD R0, R8, 0x1, -R9 ;  /* 0x0000000108007824 */ /* 0x000fe200078e0a09 */
[----:B------:R-:W-:-:S02]  /*adb0*/  ISETP.GE.AND P0, PT, R7, R6, PT ;  /* 0x000000060700720c */ /* 0x000fc40003f06270 */
[----:B------:R0:W2:Y:S01]  /*adc0*/  SHFL.IDX PT, R3, R5, RZ, 0x1c1f ;  /* 0x001c1fff05037589 */ /* 0x0000a200000e0000 */
[----:B------:R-:W-:-:S04]  /*add0*/  IMAD R0, R11, 0x80, R0 ;  /* 0x000000800b007824 */ /* 0x000fc800078e0200 */
[----:B------:R-:W-:-:S06]  /*ade0*/  IMAD.SHL.U32 R0, R0, 0x2, RZ ;  /* 0x0000000200007824 */ /* 0x000fcc00078e00ff */
[----:B0-----:R-:W-:Y:S05]  /*adf0*/  @P0 BRA `(.L_x_211) ;  /* 0x0000000c00000947 */ /* 0x001fea0003800000 */
[C---:B------:R-:W-:Y:S01]  /*ae00*/  VIADD R9, R0.reuse, 0x8 ;  /* 0x0000000800097836 */ /* 0x040fe20000000000 */
[----:B------:R-:W-:Y:S01]  /*ae10*/  ULDC UR4, c[0x0][0xbc8] ;  /* 0x0002f20000047ab9 */ /* 0x000fe20000000800 */
[C---:B------:R-:W-:Y:S01]  /*ae20*/  VIADD R11, R0.reuse, 0x10 ;  /* 0x00000010000b7836 */ /* 0x040fe20000000000 */
[C---:B------:R-:W-:Y:S01]  /*ae30*/  IADD3 R13, R0.reuse, 0x18, RZ ;  /* 0x00000018000d7810 */ /* 0x040fe20007ffe0ff */
        /* <DEDUP_REMOVED lines=12> */
[----:B------:R-:W-:-:S02]  /*af00*/  VIADD R22, R0, 0x50 ;  /* 0x0000005000167836 */ /* 0x000fc40000000000 */
[C---:B------:R-:W-:Y:S01]  /*af10*/  @!P2 LEA.HI R8, R0.reuse, R0, RZ, 0x1 ;  /* 0x000000000008a211 */ /* 0x040fe200078f08ff */
[----:B------:R-:W-:Y:S01]  /*af20*/  VIADD R23, R0, 0x58 ;  /* 0x0000005800177836 */ /* 0x000fe20000000000 */
[----:B------:R-:W-:Y:S02]  /*af30*/  @!P3 LEA.HI R10, R9, R9, RZ, 0x1 ;  /* 0x00000009090ab211 */ /* 0x000fe400078f08ff */
[----:B------:R-:W-:Y:S02]  /*af40*/  @!P4 LEA.HI R12, R11, R11, RZ, 0x1 ;  /* 0x0000000b0b0cc211 */ /* 0x000fe400078f08ff */
[----:B------:R-:W-:Y:S02]  /*af50*/  @!P5 LEA.HI R14, R13, R13, RZ, 0x1 ;  /* 0x0000000d0d0ed211 */ /* 0x000fe400078f08ff */
[----:B------:R-:W-:Y:S02]  /*af60*/  @!P2 LOP3.LUT R9, R8, 0xfffffffe, RZ, 0xc0, !PT ;  /* 0xfffffffe0809a812 */ /* 0x000fe400078ec0ff */
[----:B------:R-:W-:-:S02]  /*af70*/  @!P3 LOP3.LUT R11, R10, 0xfffffffe, RZ, 0xc0, !PT ;  /* 0xfffffffe0a0bb812 */ /* 0x000fc400078ec0ff */
[----:B------:R-:W-:Y:S01]  /*af80*/  @!P4 LOP3.LUT R13, R12, 0xfffffffe, RZ, 0xc0, !PT ;  /* 0xfffffffe0c0dc812 */ /* 0x000fe200078ec0ff */
[--C-:B-12---:R-:W-:Y:S01]  /*af90*/  @!P2 IMAD.WIDE R8, R9, 0x4, R2.reuse ;  /* 0x000000040908a825 */ /* 0x106fe200078e0202 */
[----:B------:R-:W-:Y:S02]  /*afa0*/  @!P5 LOP3.LUT R15, R14, 0xfffffffe, RZ, 0xc0, !PT ;  /* 0xfffffffe0e0fd812 */ /* 0x000fe400078ec0ff */
[----:B------:R-:W-:Y:S01]  /*afb0*/  ISETP.GE.AND P6, PT, R22, UR4, PT ;  /* 0x0000000416007c0c */ /* 0x000fe2000bfc6270 */
        /* <DEDUP_REMOVED lines=9> */
[----:B------:R-:W-:Y:S01]  /*b050*/  @!P0 LEA.HI R16, R16, R16, RZ, 0x1 ;  /* 0x0000001010108211 */ /* 0x000fe200078f08ff */
[----:B------:R3:W-:Y:S01]  /*b060*/  @!P5 ST.E.64 desc[UR36][R14.64], R36 ;  /* 0x000000240e00d985 */ /* 0x0007e2000c101b24 */
[----:B------:R-:W-:Y:S01]  /*b070*/  ISETP.GE.AND P5, PT, R21, UR4, PT ;  /* 0x0000000415007c0c */ /* 0x000fe2000bfa6270 */
[----:B0-----:R-:W-:Y:S01]  /*b080*/  VIADD R24, R0, 0x60 ;  /* 0x0000006000187836 */ /* 0x001fe20000000000 */
[----:B------:R-:W-:Y:S02]  /*b090*/  @!P1 LEA.HI R17, R17, R17, RZ, 0x1 ;  /* 0x0000001111119211 */ /* 0x000fe400078f08ff */
[----:B------:R-:W-:-:S02]  /*b0a0*/  @!P0 LOP3.LUT R9, R16, 0xfffffffe, RZ, 0xc0, !PT ;  /* 0xfffffffe10098812 */ /* 0x000fc400078ec0ff */
        /* <DEDUP_REMOVED lines=29> */
[----:B------:R-:W-:-:S02]  /*b280*/  @!P1 LEA.HI R23, R23, R23, RZ, 0x1 ;  /* 0x0000001717179211 */ /* 0x000fc400078f08ff */
        /* <DEDUP_REMOVED lines=9> */
[----:B0-----:R-:W-:Y:S01]  /*b320*/  @!P1 LOP3.LUT R9, R23, 0xfffffffe, RZ, 0xc0, !PT ;  /* 0xfffffffe17099812 */ /* 0x001fe200078ec0ff */
[----:B------:R-:W-:Y:S01]  /*b330*/  VIADD R23, R0, 0x90 ;  /* 0x0000009000177836 */ /* 0x000fe20000000000 */
        /* <DEDUP_REMOVED lines=17> */
[----:B----4-:R-:W-:Y:S01]  /*b450*/  @!P3 LOP3.LUT R17, R22, 0xfffffffe, RZ, 0xc0, !PT ;  /* 0xfffffffe1611b812 */ /* 0x010fe200078ec0ff */
[----:B------:R-:W-:Y:S01]  /*b460*/  VIADD R22, R0, 0xc0 ;  /* 0x000000c000167836 */ /* 0x000fe20000000000 */
[----:B------:R-:W-:Y:S01]  /*b470*/  ISETP.GE.AND P0, PT, R23, UR4, PT ;  /* 0x0000000417007c0c */ /* 0x000fe2000bf06270 */
[----:B0-----:R-:W-:Y:S01]  /*b480*/  @!P2 IMAD.WIDE R8, R13, 0x4, R2 ;  /* 0x000000040d08a825 */ /* 0x001fe200078e0202 */
[----:B------:R-:W-:-:S03]  /*b490*/  ISETP.GE.AND P1, PT, R24, UR4, PT ;  /* 0x0000000418007c0c */ /* 0x000fc6000bf26270 */
[--C-:B-1----:R-:W-:Y:S01]  /*b4a0*/  @!P6 IMAD.WIDE R10, R19, 0x4, R2.reuse ;  /* 0x00000004130ae825 */ /* 0x102fe200078e0202 */
[----:B------:R0:W-:Y:S01]  /*b4b0*/  @!P2 ST.E.64 desc[UR36][R8.64], R76 ;  /* 0x0000004c0800a985 */ /* 0x0001e2000c101b24 */
[----:B------:R-:W-:Y:S02]  /*b4c0*/  ISETP.GE.AND P2, PT, R18, UR4, PT ;  /* 0x0000000412007c0c */ /* 0x000fe4000bf46270 */
        /* <DEDUP_REMOVED lines=15> */
[----:B0-----:R-:W-:Y:S02]  /*b5c0*/  @!P0 LOP3.LUT R9, R23, 0xfffffffe, RZ, 0xc0, !PT ;  /* 0xfffffffe17098812 */ /* 0x001fe400078ec0ff */
[----:B------:R-:W-:Y:S02]  /*b5d0*/  @!P2 LEA.HI R18, R18, R18, RZ, 0x1 ;  /* 0x000000121212a211 */ /* 0x000fe400078f08ff */
[----:B-1----:R-:W-:Y:S01]  /*b5e0*/  @!P1 LOP3.LUT R11, R24, 0xfffffffe, RZ, 0xc0, !PT ;  /* 0xfffffffe180b9812 */ /* 0x002fe200078ec0ff */
[--C-:B------:R-:W-:Y:S01]  /*b5f0*/  @!P0 IMAD.WIDE R8, R9, 0x4, R2.reuse ;  /* 0x0000000409088825 */ /* 0x100fe200078e0202 */
[----:B------:R-:W-:Y:S02]  /*b600*/  @!P4 LEA.HI R20, R20, R20, RZ, 0x1 ;  /* 0x000000141414c211 */ /* 0x000fe400078f08ff */
[----:B--2---:R-:W-:Y:S01]  /*b610*/  @!P2 LOP3.LUT R13, R18, 0xfffffffe, RZ, 0xc0, !PT ;  /* 0xfffffffe120da812 */ /* 0x004fe200078ec0ff */
[--C-:B------:R-:W-:Y:S01]  /*b620*/  @!P1 IMAD.WIDE R10, R11, 0x4, R2.reuse ;  /* 0x000000040b0a9825 */ /* 0x100fe200078e0202 */
[----:B------:R-:W-:Y:S01]  /*b630*/  @!P3 LEA.HI R19, R19, R19, RZ, 0x1 ;  /* 0x000000131313b211 */ /* 0x000fe200078f08ff */
[----:B------:R0:W-:Y:S01]  /*b640*/  @!P0 ST.E.64 desc[UR36][R8.64], R96 ;  /* 0x0000006008008985 */ /* 0x0001e2000c101b24 */
[----:B------:R-:W-:Y:S01]  /*b650*/  @!P5 LEA.HI R21, R21, R21, RZ, 0x1 ;  /* 0x000000151515d211 */ /* 0x000fe200078f08ff */
[----:B------:R-:W-:Y:S01]  /*b660*/  @!P2 IMAD.WIDE R12, R13, 0x4, R2 ;  /* 0x000000040d0ca825 */ /* 0x000fe200078e0202 */
[----:B------:R-:W-:Y:S01]  /*b670*/  @!P3 LOP3.LUT R19, R19, 0xfffffffe, RZ, 0xc0, !PT ;  /* 0xfffffffe1313b812 */ /* 0x000fe200078ec0ff */
[----:B------:R1:W-:Y:S01]  /*b680*/  @!P1 ST.E.64 desc[UR36][R10.64], R100 ;  /* 0x000000640a009985 */ /* 0x0003e2000c101b24 */
[----:B------:R-:W-:Y:S01]  /*b690*/  @!P6 LEA.HI R22, R22, R22, RZ, 0x1 ;  /* 0x000000161616e211 */ /* 0x000fe200078f08ff */
[----:B------:R-:W-:Y:S01]  /*b6a0*/  VIADD R18, R0, 0xc8 ;  /* 0x000000c800127836 */ /* 0x000fe20000000000 */
[----:B---3--:R-:W-:Y:S01]  /*b6b0*/  @!P4 LOP3.LUT R15, R20, 0xfffffffe, RZ, 0xc0, !PT ;  /* 0xfffffffe140fc812 */ /* 0x008fe200078ec0ff */
[----:B------:R-:W-:Y:S01]  /*b6c0*/  @!P2 ST.E.64 desc[UR36][R12.64], R104 ;  /* 0x000000680c00a985 */ /* 0x000fe2000c101b24 */
[----:B------:R-:W-:Y:S01]  /*b6d0*/  @!P5 LOP3.LUT R21, R21, 0xfffffffe, RZ, 0xc0, !PT ;  /* 0xfffffffe1515d812 */ /* 0x000fe200078ec0ff */
[----:B------:R-:W-:Y:S01]  /*b6e0*/  VIADD R20, R0, 0xd8 ;  /* 0x000000d800147836 */ /* 0x000fe20000000000 */
[----:B----4-:R-:W-:-:S02]  /*b6f0*/  @!P6 LOP3.LUT R17, R22, 0xfffffffe, RZ, 0xc0, !PT ;  /* 0xfffffffe1611e812 */ /* 0x010fc400078ec0ff */
[----:B------:R-:W-:Y:S01]  /*b700*/  ISETP.GE.AND P0, PT, R18, UR4, PT ;  /* 0x0000000412007c0c */ /* 0x000fe2000bf06270 */
[----:B0-----:R-:W-:Y:S01]  /*b710*/  @!P3 IMAD.WIDE R8, R19, 0x4, R2 ;  /* 0x000000041308b825 */ /* 0x001fe200078e0202 */
[----:B------:R-:W-:-:S03]  /*b720*/  ISETP.GE.AND P2, PT, R20, UR4, PT ;  /* 0x0000000414007c0c */ /* 0x000fc6000bf46270 */
[--C-:B-1----:R-:W-:Y:S01]  /*b730*/  @!P4 IMAD.WIDE R10, R15, 0x4, R2.reuse ;  /* 0x000000040f0ac825 */ /* 0x102fe200078e0202 */
[----:B------:R0:W-:Y:S03]  /*b740*/  @!P3 ST.E.64 desc[UR36][R8.64], R108 ;  /* 0x0000006c0800b985 */ /* 0x0001e6000c101b24 */
[--C-:B------:R-:W-:Y:S01]  /*b750*/  @!P5 IMAD.WIDE R14, R21, 0x4, R2.reuse ;  /* 0x00000004150ed825 */ /* 0x100fe200078e0202 */
[----:B------:R1:W-:Y:S03]  /*b760*/  @!P4 ST.E.64 desc[UR36][R10.64], R112 ;  /* 0x000000700a00c985 */ /* 0x0003e6000c101b24 */
[----:B------:R-:W-:Y:S01]  /*b770*/  VIADD R19, R0, 0xd0 ;  /* 0x000000d000137836 */ /* 0x000fe20000000000 */
[----:B------:R2:W-:Y:S01]  /*b780*/  @!P5 ST.E.64 desc[UR36][R14.64], R116 ;  /* 0x000000740e00d985 */ /* 0x0005e2000c101b24 */
[----:B------:R-:W-:Y:S01]  /*b790*/  @!P6 IMAD.WIDE R16, R17, 0x4, R2 ;  /* 0x000000041110e825 */ /* 0x000fe200078e0202 */
[----:B------:R-:W-:-:S02]  /*b7a0*/  @!P0 LEA.HI R18, R18, R18, RZ, 0x1 ;  /* 0x0000001212128211 */ /* 0x000fc400078f08ff */
[----:B------:R-:W-:Y:S01]  /*b7b0*/  ISETP.GE.AND P1, PT, R19, UR4, PT ;  /* 0x0000000413007c0c */ /* 0x000fe2000bf26270 */
[C---:B------:R-:W-:Y:S01]  /*b7c0*/  VIADD R21, R0.reuse, 0xe0 ;  /* 0x000000e000157836 */ /* 0x040fe20000000000 */
[----:B------:R3:W-:Y:S01]  /*b7d0*/  @!P6 ST.E.64 desc[UR36][R16.64], R120 ;  /* 0x000000781000e985 */ /* 0x0007e2000c101b24 */
[----:B0-----:R-:W-:Y:S01]  /*b7e0*/  VIADD R9, R0, 0xf8 ;  /* 0x000000f800097836 */ /* 0x001fe20000000000 */
[----:B------:R-:W-:Y:S01]  /*b7f0*/  @!P2 LEA.HI R20, R20, R20, RZ, 0x1 ;  /* 0x000000141414a211 */ /* 0x000fe200078f08ff */
[C---:B------:R-:W-:Y:S01]  /*b800*/  VIADD R12, R0.reuse, 0xe8 ;  /* 0x000000e8000c7836 */ /* 0x040fe20000000000 */
[----:B------:R-:W-:Y:S01]  /*b810*/  ISETP.GE.AND P3, PT, R21, UR4, PT ;  /* 0x0000000415007c0c */ /* 0x000fe2000bf66270 */
[----:B------:R-:W-:Y:S01]  /*b820*/  VIADD R13, R0, 0xf0 ;  /* 0x000000f0000d7836 */ /* 0x000fe20000000000 */
[----:B------:R-:W-:Y:S02]  /*b830*/  ISETP.GE.AND P6, PT, R9, UR4, PT ;  /* 0x0000000409007c0c */ /* 0x000fe4000bfc6270 */
[----:B------:R-:W-:-:S02]  /*b840*/  ISETP.GE.AND P4, PT, R12, UR4, PT ;  /* 0x000000040c007c0c */ /* 0x000fc4000bf86270 */
[----:B------:R-:W-:Y:S02]  /*b850*/  ISETP.GE.AND P5, PT, R13, UR4, PT ;  /* 0x000000040d007c0c */ /* 0x000fe4000bfa6270 */
[----:B------:R-:W-:-:S04]  /*b860*/  @!P1 LEA.HI R19, R19, R19, RZ, 0x1 ;  /* 0x0000001313139211 */ /* 0x000fc800078f08ff */
[----:B-1----:R-:W-:Y:S02]  /*b870*/  @!P1 LOP3.LUT R11, R19, 0xfffffffe, RZ, 0xc0, !PT ;  /* 0xfffffffe130b9812 */ /* 0x002fe400078ec0ff */
[----:B------:R-:W-:Y:S02]  /*b880*/  @!P3 LEA.HI R21, R21, R21, RZ, 0x1 ;  /* 0x000000151515b211 */ /* 0x000fe400078f08ff */
[----:B------:R-:W-:Y:S02]  /*b890*/  @!P6 LEA.HI R10, R9, R9, RZ, 0x1 ;  /* 0x00000009090ae211 */ /* 0x000fe400078f08ff */
[----:B------:R-:W-:Y:S02]  /*b8a0*/  @!P4 LEA.HI R12, R12, R12, RZ, 0x1 ;  /* 0x0000000c0c0cc211 */ /* 0x000fe400078f08ff */
[----:B------:R-:W-:Y:S02]  /*b8b0*/  @!P5 LEA.HI R8, R13, R13, RZ, 0x1 ;  /* 0x0000000d0d08d211 */ /* 0x000fe400078f08ff */
[----:B------:R-:W-:-:S02]  /*b8c0*/  @!P0 LOP3.LUT R9, R18, 0xfffffffe, RZ, 0xc0, !PT ;  /* 0xfffffffe12098812 */ /* 0x000fc400078ec0ff */
[----:B------:R-:W-:Y:S02]  /*b8d0*/  @!P2 LOP3.LUT R13, R20, 0xfffffffe, RZ, 0xc0, !PT ;  /* 0xfffffffe140da812 */ /* 0x000fe400078ec0ff */
[----:B--2---:R-:W-:Y:S02]  /*b8e0*/  @!P3 LOP3.LUT R15, R21, 0xfffffffe, RZ, 0xc0, !PT ;  /* 0xfffffffe150fb812 */ /* 0x004fe400078ec0ff */
[----:B---3--:R-:W-:Y:S01]  /*b8f0*/  @!P4 LOP3.LUT R17, R12, 0xfffffffe, RZ, 0xc0, !PT ;  /* 0xfffffffe0c11c812 */ /* 0x008fe200078ec0ff */
[--C-:B------:R-:W-:Y:S01]  /*b900*/  @!P2 IMAD.WIDE R12, R13, 0x4, R2.reuse ;  /* 0x000000040d0ca825 */ /* 0x100fe200078e0202 */
[----:B------:R-:W-:Y:S02]  /*b910*/  @!P5 LOP3.LUT R19, R8, 0xfffffffe, RZ, 0xc0, !PT ;  /* 0xfffffffe0813d812 */ /* 0x000fe400078ec0ff */
[----:B------:R-:W-:Y:S01]  /*b920*/  @!P6 LOP3.LUT R21, R10, 0xfffffffe, RZ, 0xc0, !PT ;  /* 0xfffffffe0a15e812 */ /* 0x000fe200078ec0ff */
[----:B------:R-:W-:-:S04]  /*b930*/  @!P0 IMAD.WIDE R8, R9, 0x4, R2 ;  /* 0x0000000409088825 */ /* 0x000fc800078e0202 */
        /* <DEDUP_REMOVED lines=12> */
.L_x_211:
[----:B------:R-:W-:Y:S05]  /*ba00*/  BSYNC B0 ;  /* 0x0000000000007941 */ /* 0x000fea0003800000 */
.L_x_210:
[----:B------:R-:W-:Y:S01]  /*ba10*/  VIADD R7, R7, 0x8 ;  /* 0x0000000807077836 */ /* 0x000fe20000000000 */
[----:B0-2---:R2:W3:Y:S04]  /*ba20*/  SHFL.IDX PT, R3, R5, 0x1, 0x1c1f ;  /* 0x003c1f0005037f89 */ /* 0x0054e800000e0000 */
[----:B------:R-:W-:Y:S01]  /*ba30*/  ISETP.GE.AND P0, PT, R7, R6, PT ;  /* 0x000000060700720c */ /* 0x000fe20003f06270 */
[----:B-1----:R2:W4:-:S12]  /*ba40*/  SHFL.IDX PT, R2, R4, 0x1, 0x1c1f ;  /* 0x003c1f0004027f89 */ /* 0x00251800000e0000 */
[----:B--2---:R-:W-:Y:S05]  /*ba50*/  @P0 BRA `(.L_x_174) ;  /* 0x0000005400640947 */ /* 0x004fea0003800000 */
        /* <DEDUP_REMOVED lines=15> */
[----:B------:R-:W-:-:S02]  /*bb50*/  VIADD R16, R0, 0x48 ;  /* 0x0000004800107836 */ /* 0x000fc40000000000 */
[C---:B------:R-:W-:Y:S01]  /*bb60*/  @!P0 LEA.HI R4, R0.reuse, R0, RZ, 0x1 ;  /* 0x0000000000048211 */ /* 0x040fe200078f08ff */
[C---:B------:R-:W-:Y:S01]  /*bb70*/  VIADD R18, R0.reuse, 0x50 ;  /* 0x0000005000127836 */ /* 0x040fe20000000000 */
[----:B------:R-:W-:Y:S01]  /*bb80*/  @!P1 LEA.HI R6, R5, R5, RZ, 0x1 ;  /* 0x0000000505069211 */ /* 0x000fe200078f08ff */
[----:B------:R-:W-:Y:S01]  /*bb90*/  VIADD R20, R0, 0x80 ;  /* 0x0000008000147836 */ /* 0x000fe20000000000 */
[----:B------:R-:W-:Y:S02]  /*bba0*/  @!P2 LEA.HI R8, R7, R7, RZ, 0x1 ;  /* 0x000000070708a211 */ /* 0x000fe400078f08ff */
[----:B------:R-:W-:Y:S02]  /*bbb0*/  @!P0 LOP3.LUT R5, R4, 0xfffffffe, RZ, 0xc0, !PT ;  /* 0xfffffffe04058812 */ /* 0x000fe400078ec0ff */
[----:B------:R-:W-:Y:S02]  /*bbc0*/  @!P1 LOP3.LUT R7, R6, 0xfffffffe, RZ, 0xc0, !PT ;  /* 0xfffffffe06079812 */ /* 0x000fe400078ec0ff */
[----:B------:R-:W-:Y:S01]  /*bbd0*/  @!P2 LOP3.LUT R9, R8, 0xfffffffe, RZ, 0xc0, !PT ;  /* 0xfffffffe0809a812 */ /* 0x000fe200078ec0ff */
[----:B---34-:R-:W-:Y:S01]  /*bbe0*/  @!P0 IMAD.WIDE R4, R5, 0x4, R2 ;  /* 0x0000000405048825 */ /* 0x018fe200078e0202 */
        /* <DEDUP_REMOVED lines=28> */
[----:B------:R-:W-:Y:S01]  /*bdb0*/  @!P4 LOP3.LUT R17, R16, 0xfffffffe, RZ, 0xc0, !PT ;  /* 0xfffffffe1011c812 */ /* 0x000fe200078ec0ff */
[----:B------:R-:W-:Y:S01]  /*bdc0*/  VIADD R16, R0, 0x70 ;  /* 0x0000007000107836 */ /* 0x000fe20000000000 */
[----:B------:R-:W-:Y:S02]  /*bdd0*/  ISETP.GE.AND P5, PT, R18, UR4, PT ;  /* 0x0000000412007c0c */ /* 0x000fe4000bfa6270 */
[----:B------:R-:W-:Y:S01]  /*bde0*/  ISETP.GE.AND P6, PT, R19, UR4, PT ;  /* 0x0000000413007c0c */ /* 0x000fe2000bfc6270 */
[----:B0-----:R-:W-:-:S04]  /*bdf0*/  @!P0 IMAD.WIDE R4, R9, 0x4, R2 ;  /* 0x0000000409048825 */ /* 0x001fc800078e0202 */
[--C-:B-1----:R-:W-:Y:S01]  /*be00*/  @!P1 IMAD.WIDE R6, R13, 0x4, R2.reuse ;  /* 0x000000040d069825 */ /* 0x102fe200078e0202 */
[----:B------:R0:W-:Y:S01]  /*be10*/  @!P0 ST.E.64 desc[UR36][R4.64], R46 ;  /* 0x0000002e04008985 */ /* 0x0001e2000c101b24 */
[----:B------:R-:W-:Y:S02]  /*be20*/  ISETP.GE.AND P0, PT, R20, UR4, PT ;  /* 0x0000000414007c0c */ /* 0x000fe4000bf06270 */
[--C-:B------:R-:W-:Y:S01]  /*be30*/  @!P2 IMAD.WIDE R8, R11, 0x4, R2.reuse ;  /* 0x000000040b08a825 */ /* 0x100fe200078e0202 */
[----:B------:R1:W-:Y:S01]  /*be40*/  @!P1 ST.E.64 desc[UR36][R6.64], R50 ;  /* 0x0000003206009985 */ /* 0x0003e2000c101b24 */
[----:B------:R-:W-:Y:S02]  /*be50*/  @!P5 LEA.HI R18, R18, R18, RZ, 0x1 ;  /* 0x000000121212d211 */ /* 0x000fe400078f08ff */
[----:B------:R-:W-:Y:S01]  /*be60*/  @!P3 IMAD.WIDE R10, R15, 0x4, R2 ;  /* 0x000000040f0ab825 */ /* 0x000fe200078e0202 */
[----:B------:R2:W-:Y:S01]  /*be70*/  @!P2 ST.E.64 desc[UR36][R8.64], R54 ;  /* 0x000000360800a985 */ /* 0x0005e2000c101b24 */
[----:B------:R-:W-:-:S02]  /*be80*/  ISETP.GE.AND P2, PT, R16, UR4, PT ;  /* 0x0000000410007c0c */ /* 0x000fc4000bf46270 */
[----:B------:R-:W-:Y:S01]  /*be90*/  @!P4 IMAD.WIDE R12, R17, 0x4, R2 ;  /* 0x00000004110cc825 */ /* 0x000fe200078e0202 */
[----:B------:R3:W-:Y:S01]  /*bea0*/  @!P3 ST.E.64 desc[UR36][R10.64], R58 ;  /* 0x0000003a0a00b985 */ /* 0x0007e2000c101b24 */
[----:B------:R-:W-:Y:S02]  /*beb0*/  @!P6 LEA.HI R19, R19, R19, RZ, 0x1 ;  /* 0x000000131313e211 */ /* 0x000fe400078f08ff */
[C---:B------:R-:W-:Y:S01]  /*bec0*/  VIADD R15, R0.reuse, 0x68 ;  /* 0x00000068000f7836 */ /* 0x040fe20000000000 */
[----:B------:R4:W-:Y:S01]  /*bed0*/  @!P4 ST.E.64 desc[UR36][R12.64], R62 ;  /* 0x0000003e0c00c985 */ /* 0x0009e2000c101b24 */
[----:B------:R-:W-:Y:S01]  /*bee0*/  VIADD R17, R0, 0x78 ;  /* 0x0000007800117836 */ /* 0x000fe20000000000 */
[----:B------:R-:W-:Y:S02]  /*bef0*/  ISETP.GE.AND P4, PT, R14, UR4, PT ;  /* 0x000000040e007c0c */ /* 0x000fe4000bf86270 */
[----:B------:R-:W-:Y:S02]  /*bf00*/  ISETP.GE.AND P3, PT, R15, UR4, PT ;  /* 0x000000040f007c0c */ /* 0x000fe4000bf66270 */
[----:B------:R-:W-:-:S02]  /*bf10*/  ISETP.GE.AND P1, PT, R17, UR4, PT ;  /* 0x0000000411007c0c */ /* 0x000fc4000bf26270 */
[----:B0-----:R-:W-:Y:S01]  /*bf20*/  @!P5 LOP3.LUT R5, R18, 0xfffffffe, RZ, 0xc0, !PT ;  /* 0xfffffffe1205d812 */ /* 0x001fe200078ec0ff */
[C---:B------:R-:W-:Y:S01]  /*bf30*/  VIADD R18, R0.reuse, 0x88 ;  /* 0x0000008800127836 */ /* 0x040fe20000000000 */
        /* <DEDUP_REMOVED lines=17> */
[----:B------:R-:W-:Y:S01]  /*c050*/  VIADD R20, R0, 0xb8 ;  /* 0x000000b800147836 */ /* 0x000fe20000000000 */
[----:B------:R-:W-:Y:S01]  /*c060*/  ISETP.GE.AND P6, PT, R18, UR4, PT ;  /* 0x0000000412007c0c */ /* 0x000fe2000bfc6270 */
[----:B0-----:R-:W-:Y:S01]  /*c070*/  @!P4 IMAD.WIDE R4, R9, 0x4, R2 ;  /* 0x000000040904c825 */ /* 0x001fe200078e0202 */
[----:B------:R-:W-:-:S02]  /*c080*/  ISETP.GE.AND P5, PT, R19, UR4, PT ;  /* 0x0000000413007c0c */ /* 0x000fc4000bfa6270 */
[----:B------:R-:W-:Y:S01]  /*c090*/  IADD3 R16, R0, 0xa8, RZ ;  /* 0x000000a800107810 */ /* 0x000fe20007ffe0ff */
[--C-:B-1----:R-:W-:Y:S01]  /*c0a0*/  @!P3 IMAD.WIDE R6, R15, 0x4, R2.reuse ;  /* 0x000000040f06b825 */ /* 0x102fe200078e0202 */
[----:B------:R0:W-:Y:S03]  /*c0b0*/  @!P4 ST.E.64 desc[UR36][R4.64], R74 ;  /* 0x0000004a0400c985 */ /* 0x0001e6000c101b24 */
        /* <DEDUP_REMOVED lines=12> */
[----:B------:R-:W-:Y:S02]  /*c180*/  ISETP.GE.AND P0, PT, R14, UR4, PT ;  /* 0x000000040e007c0c */ /* 0x000fe4000bf06270 */
[----:B------:R-:W-:Y:S02]  /*c190*/  ISETP.GE.AND P4, PT, R15, UR4, PT ;  /* 0x000000040f007c0c */ /* 0x000fe4000bf86270 */
[----:B------:R-:W-:-:S02]  /*c1a0*/  ISETP.GE.AND P2, PT, R17, UR4, PT ;  /* 0x0000000411007c0c */ /* 0x000fc4000bf46270 */
[----:B------:R-:W-:Y:S02]  /*c1b0*/  @!P5 LEA.HI R19, R19, R19, RZ, 0x1 ;  /* 0x000000131313d211 */ /* 0x000fe400078f08ff */
        /* <DEDUP_REMOVED lines=42> */
[----:B0-----:R-:W-:Y:S02]  /*c460*/  @!P5 LOP3.LUT R5, R18, 0xfffffffe, RZ, 0xc0, !PT ;  /* 0xfffffffe1205d812 */ /* 0x001fe400078ec0ff */
        /* <DEDUP_REMOVED lines=12> */
[----:B---3--:R-:W-:Y:S02]  /*c530*/  @!P2 LOP3.LUT R11, R16, 0xfffffffe, RZ, 0xc0, !PT ;  /* 0xfffffffe100ba812 */ /* 0x008fe400078ec0ff */
[----:B------:R-:W-:Y:S02]  /*c540*/  @!P3 LOP3.LUT R17, R17, 0xfffffffe, RZ, 0xc0, !PT ;  /* 0xfffffffe1111b812 */ /* 0x000fe400078ec0ff */
[----:B----4-:R-:W-:Y:S02]  /*c550*/  @!P4 LOP3.LUT R13, R20, 0xfffffffe, RZ, 0xc0, !PT ;  /* 0xfffffffe140dc812 */ /* 0x010fe400078ec0ff */
[----:B------:R-:W-:Y:S01]  /*c560*/  IADD3 R0, R0, 0xf8, RZ ;  /* 0x000000f800007810 */ /* 0x000fe20007ffe0ff */
        /* <DEDUP_REMOVED lines=17> */
.L_x_208:
[----:B------:R-:W0:Y:S02]  /*c680*/  S2R R0, SR_TID.X ;  /* 0x0000000000007919 */ /* 0x000e240000002100 */
[----:B0-----:R-:W-:-:S05]  /*c690*/  VIADD R2, R0, 0xffffff80 ;  /* 0xffffff8000027836 */ /* 0x001fca0000000000 */
        /* <DEDUP_REMOVED lines=13> */
[----:B------:R-:W-:Y:S01]  /*c770*/  IMAD.MOV.U32 R5, RZ, RZ, R0 ;  /* 0x000000ffff057224 */ /* 0x000fe200078e0000 */
        /* <DEDUP_REMOVED lines=10> */
[----:B------:R-:W-:-:S05]  /*c820*/  IMAD.U32 R3, RZ, RZ, UR6 ;  /* 0x00000006ff037e24 */ /* 0x000fca000f8e00ff */
        /* <DEDUP_REMOVED lines=33> */
.L_x_172:
[----:B------:R-:W-:-:S08]  /*ca40*/  NOP ;  /* 0x0000000000007918 */ /* 0x000fd00000000000 */
[----:B0-----:R-:W0:-:S00]  /*ca50*/  USETMAXREG.DEALLOC.CTAPOOL 0x28 ;  /* 0x00000028000079c8 */ /* 0x001e0000080e0500 */
[----:B0-----:R-:W-:-:S06]  /*ca60*/  LOP3.LUT R17, R0, 0x3, RZ, 0xc0, !PT ;  /* 0x0000000300117812 */ /* 0x001fcc00078ec0ff */
[----:B------:R-:W0:Y:S01]  /*ca70*/  S2UR UR6, SR_CTAID.Y ;  /* 0x00000000000679c3 */ /* 0x000e220000002600 */
[----:B------:R-:W1:Y:S07]  /*ca80*/  SHFL.IDX PT, R0, R17, RZ, 0x1f ;  /* 0x00001fff11007589 */ /* 0x000e6e00000e0000 */
[----:B------:R-:W2:Y:S01]  /*ca90*/  S2UR UR43, SR_CTAID.Z ;  /* 0x00000000002b79c3 */ /* 0x000ea20000002700 */
[----:B-1----:R-:W-:-:S13]  /*caa0*/  ISETP.NE.AND P0, PT, R0, RZ, PT ;  /* 0x000000ff0000720c */ /* 0x002fda0003f05270 */
[----:B0-2---:R-:W-:Y:S05]  /*cab0*/  @!P0 BRA `(.L_x_212) ;  /* 0x0000000000288947 */ /* 0x005fea0003800000 */
        /* <DEDUP_REMOVED lines=10> */
.L_x_212:
[----:B------:R-:W-:Y:S01]  /*cb60*/  ULDC UR7, c[0x0][0xd50] ;  /* 0x0003540000077ab9 */ /* 0x000fe20000000800 */
[----:B------:R-:W-:Y:S01]  /*cb70*/  UMOV UR39, UR6 ;  /* 0x0000000600277c82 */ /* 0x000fe20008000000 */
[----:B------:R-:W-:-:S11]  /*cb80*/  UISETP.NE.AND UP0, UPT, UR7, 0x1, UPT ;  /* 0x000000010700788c */ /* 0x000fd6000bf05270 */
[----:B------:R-:W-:Y:S01]  /*cb90*/  @UP0 ULDC UR4, c[0x0][0xd54] ;  /* 0x0003550000040ab9 */ /* 0x000fe20000000800 */
[----:B------:R-:W-:Y:S01]  /*cba0*/  @UP0 ULDC UR8, c[0x0][0xd58] ;  /* 0x0003560000080ab9 */ /* 0x000fe20000000800 */
[----:B------:R-:W-:-:S04]  /*cbb0*/  UIMAD.WIDE.U32 UR4, UR6, UR4, URZ ;  /* 0x00000004060472a5 */ /* 0x000fc8000f8e003f */
[----:B------:R-:W-:-:S12]  /*cbc0*/  @UP0 USHF.R.U32.HI UR39, URZ, UR8, UR5 ;  /* 0x000000083f270299 */ /* 0x000fd80008011605 */
.L_x_213:
[----:B------:R-:W-:Y:S01]  /*cbd0*/  ISETP.LE.AND P0, PT, RZ, UR43, PT ;  /* 0x0000002bff007c0c */ /* 0x000fe2000bf03270 */
[----:B------:R-:W-:Y:S01]  /*cbe0*/  UIADD3 UR4, -UR39, URZ, URZ ;  /* 0x0000003f27047290 */ /* 0x000fe2000fffe13f */
[----:B------:R-:W-:Y:S02]  /*cbf0*/  IMAD.MOV.U32 R21, RZ, RZ, 0x1 ;  /* 0x00000001ff157424 */ /* 0x000fe400078e00ff */
[----:B------:R-:W-:Y:S01]  /*cc00*/  IMAD.MOV.U32 R8, RZ, RZ, RZ ;  /* 0x000000ffff087224 */ /* 0x000fe200078e00ff */
[----:B------:R-:W-:Y:S01]  /*cc10*/  UIMAD UR6, UR7, UR4, UR6 ;  /* 0x00000004070672a4 */ /* 0x000fe2000f8e0206 */
[----:B------:R-:W-:-:S07]  /*cc20*/  IMAD.MOV.U32 R4, RZ, RZ, 0x1 ;  /* 0x00000001ff047424 */ /* 0x000fce00078e00ff */
[----:B------:R-:W-:Y:S05]  /*cc30*/  @!P0 BRA `(.L_x_214) ;  /* 0x00000040001c8947 */ /* 0x000fea0003800000 */
[----:B------:R-:W-:Y:S01]  /*cc40*/  ULDC.64 UR4, c[0x0][0xb20] ;  /* 0x0002c80000047ab9 */ /* 0x000fe20000000a00 */
[----:B------:R-:W-:Y:S01]  /*cc50*/  ULDC UR41, c[0x0][0x2f0] ;  /* 0x0000bc0000297ab9 */ /* 0x000fe20000000800 */
[----:B------:R-:W-:Y:S01]  /*cc60*/  UISETP.NE.U32.AND UP0, UPT, UR4, URZ, UPT ;  /* 0x0000003f0400728c */ /* 0x000fe2000bf05070 */
[----:B------:R-:W-:-:S03]  /*cc70*/  IMAD.MOV.U32 R29, RZ, RZ, RZ ;  /* 0x000000ffff1d7224 */ /* 0x000fc600078e00ff */
[----:B------:R-:W-:-:S06]  /*cc80*/  UISETP.NE.AND.EX UP0, UPT, UR5, URZ, UPT, UP0 ;  /* 0x0000003f0500728c */ /* 0x000fcc000bf05300 */
[----:B------:R-:W-:-:S05]  /*cc90*/  PLOP3.LUT P0, PT, PT, PT, UP0, 0x80, 0x0 ;  /* 0x000000000000781c */ /* 0x000fca0003f0f008 */
[----:B------:R-:W-:Y:S02]  /*cca0*/  @UP0 ULDC.64 UR4, c[0x0][0xb20] ;  /* 0x0002c80000040ab9 */ /* 0x000fe40000000a00 */
[----:B------:R-:W-:-:S06]  /*ccb0*/  @UP0 UIMAD.WIDE UR4, UR43, 0x4, UR4 ;  /* 0x000000042b0408a5 */ /* 0x000fcc000f8e0204 */
[----:B------:R-:W-:Y:S02]  /*ccc0*/  IMAD.U32 R2, RZ, RZ, UR4 ;  /* 0x00000004ff027e24 */ /* 0x000fe4000f8e00ff */
[----:B------:R-:W-:Y:S01]  /*ccd0*/  IMAD.U32 R3, RZ, RZ, UR5 ;  /* 0x00000005ff037e24 */ /* 0x000fe2000f8e00ff */
[----:B------:R-:W-:Y:S02]  /*cce0*/  ULDC.64 UR4, c[0x0][0x418] ;  /* 0x0001060000047ab9 */ /* 0x000fe40000000a00 */
[----:B------:R-:W-:Y:S02]  /*ccf0*/  UISETP.NE.U32.AND UP0, UPT, UR4, URZ, UPT ;  /* 0x0000003f0400728c */ /* 0x000fe4000bf05070 */
[----:B------:R0:W5:Y:S01]  /*cd00*/  @P0 LDG.E R29, desc[UR36][R2.64] ;  /* 0x00000024021d0981 */ /* 0x000162000c1e1900 */
[----:B------:R-:W-:Y:S01]  /*cd10*/  ULDC UR4, c[0x0][0x424] ;  /* 0x0001090000047ab9 */ /* 0x000fe20000000800 */
[----:B------:R-:W-:Y:S02]  /*cd20*/  UISETP.NE.AND.EX UP0, UPT, UR5, URZ, UPT, UP0 ;  /* 0x0000003f0500728c */ /* 0x000fe4000bf05300 */
[----:B------:R-:W-:-:S02]  /*cd30*/  ULOP3.LUT UR44, UR6, 0xffff, URZ, 0xc0, !UPT ;  /* 0x0000ffff062c7892 */ /* 0x000fc4000f8ec03f */
[----:B------:R-:W-:Y:S01]  /*cd40*/  USEL UR4, UR4, 0x1, UP0 ;  /* 0x0000000104047887 */ /* 0x000fe20008000000 */
[----:B------:R-:W-:-:S03]  /*cd50*/  UMOV UR38, URZ ;  /* 0x0000003f00267c82 */ /* 0x000fc60008000000 */
[----:B------:R-:W-:-:S04]  /*cd60*/  UIMAD UR41, UR4, UR41, URZ ;  /* 0x00000029042972a4 */ /* 0x000fc8000f8e023f */
[----:B------:R-:W-:Y:S02]  /*cd70*/  UISETP.GE.AND UP0, UPT, UR41, 0x1, UPT ;  /* 0x000000012900788c */ /* 0x000fe4000bf06270 */
[----:B------:R-:W-:-:S04]  /*cd80*/  UIADD3 UR4, UR41, 0x3f, URZ ;  /* 0x0000003f29047890 */ /* 0x000fc8000fffe03f */
[----:B------:R-:W-:Y:S01]  /*cd90*/  PLOP3.LUT P0, PT, PT, PT, UP0, 0x80, 0x0 ;  /* 0x000000000000781c */ /* 0x000fe20003f0f008 */
[----:B------:R-:W-:-:S04]  /*cda0*/  USHF.R.S32.HI UR5, URZ, 0x1f, UR4 ;  /* 0x0000001f3f057899 */ /* 0x000fc80008011404 */
[----:B------:R-:W-:-:S04]  /*cdb0*/  ULEA.HI UR5, UR5, UR4, URZ, 0x6 ;  /* 0x0000000405057291 */ /* 0x000fc8000f8f303f */
[----:B------:R-:W-:-:S04]  /*cdc0*/  USHF.R.S32.HI UR40, URZ, 0x6, UR5 ;  /* 0x000000063f287899 */ /* 0x000fc80008011405 */
[----:B0-----:R-:W-:Y:S08]  /*cdd0*/  @!P0 BRA `(.L_x_215) ;  /* 0x0000000000848947 */ /* 0x001ff00003800000 */
[----:B------:R-:W-:Y:S01]  /*cde0*/  USHF.R.U32.HI UR6, URZ, 0x10, UR6 ;  /* 0x000000103f067899 */ /* 0x000fe20008011606 */
[----:B------:R-:W-:-:S03]  /*cdf0*/  UMOV UR4, URZ ;  /* 0x0000003f00047c82 */ /* 0x000fc60008000000 */
        /* <DEDUP_REMOVED lines=11> */
[----:B0-----:R-:W-:Y:S01]  /*ceb0*/  VIADD R2, R0, 0xffffffe ;  /* 0x0ffffffe00027836 */ /* 0x001fe20000000000 */
[----:B------:R-:W-:-:S05]  /*cec0*/  IADD3 R0, RZ, -R4, RZ ;  /* 0x80000004ff007210 */ /* 0x000fca0007ffe0ff */
        /* <DEDUP_REMOVED lines=18> */
.L_x_215:
[----:B------:R-:W-:Y:S02]  /*cff0*/  UIMAD UR45, UR44, UR38, URZ ;  /* 0x000000262c2d72a4 */ /* 0x000fe4000f8e023f */
[----:B------:R-:W-:Y:S02]  /*d000*/  IMAD.U32 R3, RZ, RZ, UR38 ;  /* 0x00000026ff037e24 */ /* 0x000fe4000f8e00ff */
[----:B------:R-:W-:Y:S02]  /*d010*/  IMAD.MOV.U32 R8, RZ, RZ, RZ ;  /* 0x000000ffff087224 */ /* 0x000fe400078e00ff */
[----:B------:R-:W-:Y:S02]  /*d020*/  IMAD.MOV.U32 R4, RZ, RZ, 0x1 ;  /* 0x00000001ff047424 */ /* 0x000fe400078e00ff */
[----:B------:R-:W-:-:S05]  /*d030*/  IMAD.U32 R28, RZ, RZ, UR45 ;  /* 0x0000002dff1c7e24 */ /* 0x000fca000f8e00ff */
[----:B------:R-:W-:-:S04]  /*d040*/  VIADDMNMX R28, R28, R3, UR40, PT ;  /* 0x000000281c1c7e46 */ /* 0x000fc8000b800103 */
        /* <DEDUP_REMOVED lines=12> */
[----:B------:R-:W-:Y:S02]  /*d110*/  IMAD.U32 R4, RZ, RZ, UR4 ;  /* 0x00000004ff047e24 */ /* 0x000fe4000f8e00ff */
[----:B------:R-:W-:Y:S01]  /*d120*/  IMAD.U32 R5, RZ, RZ, UR5 ;  /* 0x00000005ff057e24 */ /* 0x000fe2000f8e00ff */
[----:B------:R-:W0:Y:S01]  /*d130*/  LDC.64 R2, c[0x4][R2] ;  /* 0x0100000002027b82 */ /* 0x000e220000000a00 */
[----:B------:R-:W-:Y:S01]  /*d140*/  ULDC.64 UR4, c[0x4][0x8] ;  /* 0x0100020000047ab9 */ /* 0x000fe20000000a00 */
[----:B------:R-:W-:Y:S01]  /*d150*/  IMAD.U32 R6, RZ, RZ, UR6 ;  /* 0x00000006ff067e24 */ /* 0x000fe2000f8e00ff */
[----:B------:R-:W-:Y:S01]  /*d160*/  MOV R11, UR5 ;  /* 0x00000005000b7c02 */ /* 0x000fe20008000f00 */
[----:B------:R-:W-:-:S02]  /*d170*/  IMAD.U32 R7, RZ, RZ, UR7 ;  /* 0x00000007ff077e24 */ /* 0x000fc4000f8e00ff */
[----:B------:R-:W-:Y:S02]  /*d180*/  IMAD.U32 R10, RZ, RZ, UR4 ;  /* 0x00000004ff0a7e24 */ /* 0x000fe4000f8e00ff */
[----:B------:R-:W-:Y:S02]  /*d190*/  IMAD.MOV.U32 R8, RZ, RZ, 0x70 ;  /* 0x00000070ff087424 */ /* 0x000fe400078e00ff */
[----:B------:R-:W-:Y:S02]  /*d1a0*/  IMAD.MOV.U32 R12, RZ, RZ, 0x1 ;  /* 0x00000001ff0c7424 */ /* 0x000fe400078e00ff */
[----:B------:R-:W-:-:S07]  /*d1b0*/  IMAD.MOV.U32 R13, RZ, RZ, RZ ;  /* 0x000000ffff0d7224 */ /* 0x000fce00078e00ff */
[----:B------:R-:W-:-:S07]  /*d1c0*/  LEPC R20, `(.L_x_216) ;  /* 0x000000001014794e */ /* 0x000fce0000000000 */
[----:B0----5:R-:W-:Y:S05]  /*d1d0*/  CALL.ABS.NOINC R2 ;  /* 0x0000000002007343 */ /* 0x021fea0003c00000 */
.L_x_216:
        /* <DEDUP_REMOVED lines=19> */
[----:B-1---5:R-:W-:Y:S05]  /*d310*/  CALL.ABS.NOINC R2 ;  /* 0x0000000002007343 */ /* 0x022fea0003c00000 */
.L_x_218:
[----:B------:R0:W1:Y:S01]  /*d320*/  LDC.64 R2, c[0x4][R16] ;  /* 0x0100000010027b82 */ /* 0x0000620000000a00 */
[----:B------:R-:W-:Y:S01]  /*d330*/  ULDC.64 UR4, c[0x4][0x90] ;  /* 0x0100240000047ab9 */ /* 0x000fe20000000a00 */
[----:B------:R-:W-:Y:S01]  /*d340*/  ULDC.64 UR6, c[0x4][0x98] ;  /* 0x0100260000067ab9 */ /* 0x000fe20000000a00 */
[----:B------:R-:W-:Y:S01]  /*d350*/  IMAD.U32 R4, RZ, RZ, UR4 ;  /* 0x00000004ff047e24 */ /* 0x000fe2000f8e00ff */
[----:B------:R-:W-:Y:S01]  /*d360*/  MOV R12, 0x1 ;  /* 0x00000001000c7802 */ /* 0x000fe20000000f00 */
[----:B------:R-:W-:Y:S01]  /*d370*/  IMAD.U32 R5, RZ, RZ, UR5 ;  /* 0x00000005ff057e24 */ /* 0x000fe2000f8e00ff */
[----:B------:R-:W-:Y:S01]  /*d380*/  ULDC.64 UR4, c[0x4][0x18] ;  /* 0x0100060000047ab9 */ /* 0x000fe20000000a00 */
[----:B------:R-:W-:Y:S02]  /*d390*/  IMAD.U32 R6, RZ, RZ, UR6 ;  /* 0x00000006ff067e24 */ /* 0x000fe4000f8e00ff */
[----:B------:R-:W-:Y:S02]  /*d3a0*/  IMAD.U32 R7, RZ, RZ, UR7 ;  /* 0x00000007ff077e24 */ /* 0x000fe4000f8e00ff */
[----:B------:R-:W-:-:S02]  /*d3b0*/  IMAD.U32 R10, RZ, RZ, UR4 ;  /* 0x00000004ff0a7e24 */ /* 0x000fc4000f8e00ff */
[----:B------:R-:W-:Y:S02]  /*d3c0*/  IMAD.U32 R11, RZ, RZ, UR5 ;  /* 0x00000005ff0b7e24 */ /* 0x000fe4000f8e00ff */
[----:B------:R-:W-:Y:S02]  /*d3d0*/  IMAD.MOV.U32 R8, RZ, RZ, 0x70 ;  /* 0x00000070ff087424 */ /* 0x000fe400078e00ff */
[----:B0-----:R-:W-:-:S07]  /*d3e0*/  IMAD.MOV.U32 R13, RZ, RZ, RZ ;  /* 0x000000ffff0d7224 */ /* 0x001fce00078e00ff */
[----:B------:R-:W-:-:S07]  /*d3f0*/  LEPC R20, `(.L_x_217) ;  /* 0x000000001014794e */ /* 0x000fce0000000000 */
[----:B-1----:R-:W-:Y:S05]  /*d400*/  CALL.ABS.NOINC R2 ;  /* 0x0000000002007343 */ /* 0x002fea0003c00000 */
.L_x_217:
[----:B------:R-:W-:Y:S01]  /*d410*/  ULDC.64 UR4, c[0x0][0xaf0] ;  /* 0x0002bc0000047ab9 */ /* 0x000fe20000000a00 */
[----:B------:R-:W-:Y:S01]  /*d420*/  IMAD.U32 R25, RZ, RZ, UR43 ;  /* 0x0000002bff197e24 */ /* 0x000fe2000f8e00ff */
[----:B------:R-:W-:Y:S01]  /*d430*/  UISETP.NE.U32.AND UP0, UPT, UR4, URZ, UPT ;  /* 0x0000003f0400728c */ /* 0x000fe2000bf05070 */
[----:B------:R-:W0:Y:S03]  /*d440*/  LDC R11, c[0x0][0x430] ;  /* 0x00010c00ff0b7b82 */ /* 0x000e260000000800 */
[----:B------:R-:W-:-:S06]  /*d450*/  UISETP.NE.AND.EX UP0, UPT, UR5, URZ, UPT, UP0 ;  /* 0x0000003f0500728c */ /* 0x000fcc000bf05300 */
[----:B------:R-:W-:-:S05]  /*d460*/  PLOP3.LUT P0, PT, PT, PT, UP0, 0x80, 0x0 ;  /* 0x000000000000781c */ /* 0x000fca0003f0f008 */
[----:B------:R-:W-:Y:S02]  /*d470*/  @UP0 ULDC.64 UR4, c[0x0][0xaf0] ;  /* 0x0002bc0000040ab9 */ /* 0x000fe40000000a00 */
[----:B------:R-:W-:-:S06]  /*d480*/  @UP0 UIMAD.WIDE UR4, UR43, 0x4, UR4 ;  /* 0x000000042b0408a5 */ /* 0x000fcc000f8e0204 */
[----:B------:R-:W-:Y:S01]  /*d490*/  IMAD.U32 R2, RZ, RZ, UR4 ;  /* 0x00000004ff027e24 */ /* 0x000fe2000f8e00ff */
[C---:B------:R-:W-:Y:S01]  /*d4a0*/  LOP3.LUT R6, R24.reuse, 0x7f, RZ, 0xc0, !PT ;  /* 0x0000007f18067812 */ /* 0x040fe200078ec0ff */
[----:B------:R-:W-:Y:S02]  /*d4b0*/  IMAD.U32 R3, RZ, RZ, UR5 ;  /* 0x00000005ff037e24 */ /* 0x000fe4000f8e00ff */
[----:B------:R-:W-:Y:S01]  /*d4c0*/  IMAD.SHL.U32 R0, R24, 0x10, RZ ;  /* 0x0000001018007824 */ /* 0x000fe200078e00ff */
[----:B------:R-:W-:Y:S01]  /*d4d0*/  LEA R18, R28, 0xffffffc0, 0x6 ;  /* 0xffffffc01c127811 */ /* 0x000fe200078e30ff */
[----:B------:R-:W-:Y:S01]  /*d4e0*/  ULDC UR4, c[0x0][0x320] ;  /* 0x0000c80000047ab9 */ /* 0x000fe20000000800 */
[----:B------:R1:W2:Y:S01]  /*d4f0*/  @P0 LDG.E R25, desc[UR36][R2.64] ;  /* 0x0000002402190981 */ /* 0x0002a2000c1e1900 */
[----:B------:R-:W-:Y:S02]  /*d500*/  SHF.R.U32.HI R5, RZ, 0x3, R6 ;  /* 0x00000003ff057819 */ /* 0x000fe40000011606 */
[----:B------:R-:W-:-:S02]  /*d510*/  LOP3.LUT R4, R0, 0x70, RZ, 0xc0, !PT ;  /* 0x0000007000047812 */ /* 0x000fc400078ec0ff */
[----:B0-----:R-:W-:Y:S02]  /*d520*/  ISETP.NE.AND P1, PT, R11, 0x1, PT ;  /* 0x000000010b00780c */ /* 0x001fe40003f25270 */
[----:B------:R-:W-:Y:S02]  /*d530*/  LOP3.LUT R31, R4, R5, RZ, 0xfc, !PT ;  /* 0x00000005041f7212 */ /* 0x000fe400078efcff */
[----:B------:R-:W-:-:S03]  /*d540*/  LOP3.LUT R16, R16, 0xffffefff, RZ, 0xc0, !PT ;  /* 0xffffefff10107812 */ /* 0x000fc600078ec0ff */
[----:B------:R-:W-:-:S04]  /*d550*/  IMAD.IADD R4, R31, 0x1, R18 ;  /* 0x000000011f047824 */ /* 0x000fc800078e0212 */
[C---:B-----5:R-:W-:Y:S01]  /*d560*/  IMAD.IADD R10, R4.reuse, 0x1, R29 ;  /* 0x00000001040a7824 */ /* 0x060fe200078e021d */
[----:B------:R-:W-:Y:S01]  /*d570*/  ISETP.GE.AND P0, PT, R4, UR41, PT ;  /* 0x0000002904007c0c */ /* 0x000fe2000bf06270 */
[----:B------:R-:W0:Y:S01]  /*d580*/  @P1 LDC R0, c[0x0][0x434] ;  /* 0x00010d00ff001b82 */ /* 0x000e220000000800 */
[----:B------:R-:W-:Y:S01]  /*d590*/  @P1 LOP3.LUT R16, R16, 0x1000, RZ, 0xfc, !PT ;  /* 0x0000100010101812 */ /* 0x000fe200078efcff */
[----:B------:R-:W-:Y:S01]  /*d5a0*/  IMAD.MOV.U32 R7, RZ, RZ, R10 ;  /* 0x000000ffff077224 */ /* 0x000fe200078e000a */
[----:B------:R-:W-:-:S05]  /*d5b0*/  ISETP.GT.U32.OR P0, PT, R31, 0x3f, P0 ;  /* 0x0000003f1f00780c */ /* 0x000fca0000704470 */
[----:B-1----:R-:W1:Y:S08]  /*d5c0*/  @P1 LDC R3, c[0x0][0x438] ;  /* 0x00010e00ff031b82 */ /* 0x002e700000000800 */
[----:B------:R-:W3:Y:S08]  /*d5d0*/  @!P0 LDC.64 R8, c[0x0][0x428] ;  /* 0x00010a00ff088b82 */ /* 0x000ef00000000a00 */
[----:B------:R-:W4:Y:S01]  /*d5e0*/  @!P0 LDC.64 R4, c[0x0][0x418] ;  /* 0x00010600ff048b82 */ /* 0x000f220000000a00 */
[----:B0-----:R-:W-:-:S05]  /*d5f0*/  @P1 IMAD.HI.U32 R0, R10, R0, RZ ;  /* 0x000000000a001227 */ /* 0x001fca00078e00ff */
[----:B-1----:R-:W-:-:S04]  /*d600*/  @P1 SHF.R.U32.HI R7, RZ, R3, R0 ;  /* 0x00000003ff071219 */ /* 0x002fc80000011600 */
[--C-:B------:R-:W-:Y:S01]  /*d610*/  @!P0 SHF.R.S32.HI R3, RZ, 0x1f, R7.reuse ;  /* 0x0000001fff038819 */ /* 0x100fe20000011407 */
[----:B------:R-:W-:Y:S01]  /*d620*/  @!P0 IMAD.MOV.U32 R2, RZ, RZ, R7 ;  /* 0x000000ffff028224 */ /* 0x000fe200078e0007 */
[----:B--2---:R-:W-:-:S03]  /*d630*/  SHF.R.S32.HI R32, RZ, 0x1f, R25 ;  /* 0x0000001fff207819 */ /* 0x004fc60000011419 */
[----:B---3--:R-:W-:-:S04]  /*d640*/  @!P0 IMAD.WIDE.U32 R2, R25, R8, R2 ;  /* 0x0000000819028225 */ /* 0x008fc800078e0002 */
[----:B------:R-:W-:Y:S01]  /*d650*/  @!P0 IMAD R0, R32, R8, RZ ;  /* 0x0000000820008224 */ /* 0x000fe200078e02ff */
[----:B----4-:R-:W-:-:S03]  /*d660*/  @!P0 LEA R4, P1, R2, R4, 0x2 ;  /* 0x0000000402048211 */ /* 0x010fc600078210ff */
[----:B------:R-:W-:-:S05]  /*d670*/  @!P0 IMAD R9, R25, R9, R0 ;  /* 0x0000000919098224 */ /* 0x000fca00078e0200 */
[----:B------:R-:W-:-:S04]  /*d680*/  @!P0 IADD3 R0, R3, R9, RZ ;  /* 0x0000000903008210 */ /* 0x000fc80007ffe0ff */
[----:B------:R-:W-:-:S05]  /*d690*/  @!P0 LEA.HI.X R5, R2, R5, R0, 0x2, P1 ;  /* 0x0000000502058211 */ /* 0x000fca00008f1400 */
[----:B------:R0:W2:Y:S01]  /*d6a0*/  @!P0 LDG.E R3, desc[UR36][R4.64] ;  /* 0x0000002404038981 */ /* 0x0000a2000c1e1900 */
[----:B------:R-:W-:Y:S02]  /*d6b0*/  CS2R R26, SRZ ;  /* 0x00000000001a7805 */ /* 0x000fe4000001ff00 */
[----:B------:R-:W-:Y:S01]  /*d6c0*/  LOP3.LUT R16, R16, 0xffffffdf, RZ, 0xc0, !PT ;  /* 0xffffffdf10107812 */ /* 0x000fe200078ec0ff */
[----:B------:R-:W-:-:S04]  /*d6d0*/  IMAD.MOV R19, RZ, RZ, -R7 ;  /* 0x000000ffff137224 */ /* 0x000fc800078e0a07 */
[----:B------:R-:W-:Y:S02]  /*d6e0*/  IMAD R19, R11, R19, R10 ;  /* 0x000000130b137224 */ /* 0x000fe400078e020a */
[----:B0-----:R-:W-:-:S05]  /*d6f0*/  IMAD.SHL.U32 R5, R24, 0x8, RZ ;  /* 0x0000000818057824 */ /* 0x001fca00078e00ff */
[----:B------:R-:W-:-:S04]  /*d700*/  LOP3.LUT R22, R5, 0x38, RZ, 0xc0, !PT ;  /* 0x0000003805167812 */ /* 0x000fc800078ec0ff */
[C---:B------:R-:W-:Y:S02]  /*d710*/  LOP3.LUT R0, R22.reuse, 0x40, RZ, 0xfc, !PT ;  /* 0x0000004016007812 */ /* 0x040fe400078efcff */
[----:B------:R-:W-:Y:S02]  /*d720*/  LOP3.LUT R2, R22, 0x80, RZ, 0xfc, !PT ;  /* 0x0000008016027812 */ /* 0x000fe400078efcff */
[----:B------:R-:W-:Y:S02]  /*d730*/  ISETP.GE.AND P2, PT, R0, UR4, PT ;  /* 0x0000000400007c0c */ /* 0x000fe4000bf46270 */
[----:B------:R-:W-:Y:S02]  /*d740*/  ISETP.GE.AND P1, PT, R2, UR4, PT ;  /* 0x0000000402007c0c */ /* 0x000fe4000bf26270 */
[----:B------:R-:W-:Y:S02]  /*d750*/  SEL R0, RZ, 0xffffffff, P2 ;  /* 0xffffffffff007807 */ /* 0x000fe40001000000 */
[----:B------:R-:W-:-:S02]  /*d760*/  LOP3.LUT R2, R22, 0xc0, RZ, 0xfc, !PT ;  /* 0x000000c016027812 */ /* 0x000fc400078efcff */
[C---:B------:R-:W-:Y:S02]  /*d770*/  LOP3.LUT R35, R22.reuse, 0x100, RZ, 0xfc, !PT ;  /* 0x0000010016237812 */ /* 0x040fe400078efcff */
[C---:B------:R-:W-:Y:S02]  /*d780*/  LOP3.LUT R34, R22.reuse, 0x140, RZ, 0xfc, !PT ;  /* 0x0000014016227812 */ /* 0x040fe400078efcff */
[----:B------:R-:W-:Y:S02]  /*d790*/  LOP3.LUT R4, R22, 0x180, RZ, 0xfc, !PT ;  /* 0x0000018016047812 */ /* 0x000fe400078efcff */
[----:B------:R-:W-:Y:S02]  /*d7a0*/  @P2 LOP3.LUT R16, R16, 0x20, RZ, 0xfc, !PT ;  /* 0x0000002010102812 */ /* 0x000fe400078efcff */
[----:B------:R-:W-:Y:S02]  /*d7b0*/  ISETP.GE.AND P2, PT, R35, UR4, PT ;  /* 0x0000000423007c0c */ /* 0x000fe4000bf46270 */
[----:B------:R-:W-:-:S02]  /*d7c0*/  LOP3.LUT R16, R16, 0xfffffdff, RZ, 0xc0, !PT ;  /* 0xfffffdff10107812 */ /* 0x000fc400078ec0ff */
[C---:B------:R-:W-:Y:S02]  /*d7d0*/  LOP3.LUT R37, R22.reuse, 0x1c0, RZ, 0xfc, !PT ;  /* 0x000001c016257812 */ /* 0x040fe400078efcff */
[--C-:B--2---:R-:W-:Y:S01]  /*d7e0*/  @!P0 SHF.R.S32.HI R27, RZ, 0x1f, R3.reuse ;  /* 0x0000001fff1b8819 */ /* 0x104fe20000011403 */
[----:B------:R-:W-:Y:S01]  /*d7f0*/  @!P0 IMAD.MOV.U32 R26, RZ, RZ, R3 ;  /* 0x000000ffff1a8224 */ /* 0x000fe200078e0003 */
[----:B------:R-:W-:Y:S01]  /*d800*/  ISETP.GE.AND P0, PT, R22, UR4, PT ;  /* 0x0000000416007c0c */ /* 0x000fe2000bf06270 */
[----:B------:R-:W-:-:S03]  /*d810*/  IMAD.SHL.U32 R3, R0, 0x2, RZ ;  /* 0x0000000200037824 */ /* 0x000fc600078e00ff */
[----:B------:R-:W-:-:S04]  /*d820*/  SEL R0, RZ, 0x1, P0 ;  /* 0x00000001ff007807 */ /* 0x000fc80000000000 */
[----:B------:R-:W-:Y:S02]  /*d830*/  LOP3.LUT R0, R3, 0x2, R0, 0xe2, !PT ;  /* 0x0000000203007812 */ /* 0x000fe400078ee200 */
[----:B------:R-:W-:-:S03]  /*d840*/  SEL R3, RZ, 0x4, P1 ;  /* 0x00000004ff037807 */ /* 0x000fc60000800000 */
[----:B------:R-:W-:Y:S02]  /*d850*/  @P0 LOP3.LUT R16, R16, 0x200, RZ, 0xfc, !PT ;  /* 0x0000020010100812 */ /* 0x000fe400078efcff */
[----:B------:R-:W-:Y:S02]  /*d860*/  ISETP.GE.AND P0, PT, R2, UR4, PT ;  /* 0x0000000402007c0c */ /* 0x000fe4000bf06270 */
[----:B------:R-:W-:Y:S02]  /*d870*/  LOP3.LUT R16, R16, 0xffffffef, RZ, 0xc0, !PT ;  /* 0xffffffef10107812 */ /* 0x000fe400078ec0ff */
[----:B------:R-:W-:Y:S02]  /*d880*/  SEL R2, RZ, 0x8, P0 ;  /* 0x00000008ff027807 */ /* 0x000fe40000000000 */
[----:B------:R-:W-:Y:S02]  /*d890*/  @P1 LOP3.LUT R16, R16, 0x10, RZ, 0xfc, !PT ;  /* 0x0000001010101812 */ /* 0x000fe400078efcff */
[----:B------:R-:W-:-:S02]  /*d8a0*/  ISETP.GE.AND P1, PT, R34, UR4, PT ;  /* 0x0000000422007c0c */ /* 0x000fc4000bf26270 */
[----:B------:R-:W-:Y:S02]  /*d8b0*/  LOP3.LUT R16, R16, 0xfffffff7, RZ, 0xc0, !PT ;  /* 0xfffffff710107812 */ /* 0x000fe400078ec0ff */
[----:B------:R-:W-:Y:S02]  /*d8c0*/  LOP3.LUT R2, R2, R0, R3, 0xfe, !PT ;  /* 0x0000000002027212 */ /* 0x000fe400078efe03 */
[----:B------:R-:W-:Y:S02]  /*d8d0*/  @P0 LOP3.LUT R16, R16, 0x8, RZ, 0xfc, !PT ;  /* 0x0000000810100812 */ /* 0x000fe400078efcff */
[----:B------:R-:W-:Y:S02]  /*d8e0*/  ISETP.GE.AND P0, PT, R4, UR4, PT ;  /* 0x0000000404007c0c */ /* 0x000fe4000bf06270 */
[----:B------:R-:W-:Y:S02]  /*d8f0*/  LOP3.LUT R16, R16, 0xfffffffb, RZ, 0xc0, !PT ;  /* 0xfffffffb10107812 */ /* 0x000fe400078ec0ff */
[----:B------:R-:W-:-:S02]  /*d900*/  SEL R33, RZ, 0x40, P0 ;  /* 0x00000040ff217807 */ /* 0x000fc40000000000 */
[----:B------:R-:W-:Y:S02]  /*d910*/  @P2 LOP3.LUT R16, R16, 0x4, RZ, 0xfc, !PT ;  /* 0x0000000410102812 */ /* 0x000fe400078efcff */
[----:B------:R-:W-:Y:S01]  /*d920*/  ISETP.GE.AND P0, PT, R37, UR4, PT ;  /* 0x0000000425007c0c */ /* 0x000fe2000bf06270 */
[----:B------:R-:W-:Y:S01]  /*d930*/  UMOV UR4, 0xffffffff ;  /* 0xffffffff00047882 */ /* 0x000fe20000000000 */
[----:B------:R-:W-:Y:S02]  /*d940*/  SEL R3, RZ, 0x10, P2 ;  /* 0x00000010ff037807 */ /* 0x000fe40001000000 */
[----:B------:R-:W-:Y:S02]  /*d950*/  LOP3.LUT R16, R16, 0xfffffffd, RZ, 0xc0, !PT ;  /* 0xfffffffd10107812 */ /* 0x000fe400078ec0ff */
[----:B------:R-:W-:Y:S02]  /*d960*/  SEL R4, RZ, 0x20, P1 ;  /* 0x00000020ff047807 */ /* 0x000fe40000800000 */
[----:B------:R-:W-:-:S02]  /*d970*/  SEL R0, RZ, 0x80, P0 ;  /* 0x00000080ff007807 */ /* 0x000fc40000000000 */
[----:B------:R-:W-:Y:S02]  /*d980*/  @P1 LOP3.LUT R16, R16, 0x2, RZ, 0xfc, !PT ;  /* 0x0000000210101812 */ /* 0x000fe400078efcff */
[----:B------:R-:W-:Y:S01]  /*d990*/  LOP3.LUT R2, R4, R2, R3, 0xfe, !PT ;  /* 0x0000000204027212 */ /* 0x000fe200078efe03 */
[----:B------:R-:W-:Y:S06]  /*d9a0*/  BRA.DIV UR4, `(.L_x_219) ;  /* 0x0000003a04107947 */ /* 0x000fec000b800000 */
.L_x_265:
[----:B------:R-:W2:Y:S01]  /*d9b0*/  LDL R3, [R1] ;  /* 0x0000000001037983 */ /* 0x000ea20000100800 */
[----:B------:R-:W-:Y:S01]  /*d9c0*/  LOP3.LUT R33, R2, R33, RZ, 0xfc, !PT ;  /* 0x0000002102217212 */ /* 0x000fe200078efcff */
[----:B------:R-:W-:Y:S01]  /*d9d0*/  IMAD.U32 R23, RZ, RZ, UR39 ;  /* 0x00000027ff177e24 */ /* 0x000fe2000f8e00ff */
[----:B------:R-:W-:Y:S02]  /*d9e0*/  ISETP.GT.U32.AND P1, PT, R31, 0x3f, PT ;  /* 0x0000003f1f00780c */ /* 0x000fe40003f24070 */
[----:B------:R-:W-:Y:S02]  /*d9f0*/  LOP3.LUT R16, R16, 0xfffffbff, RZ, 0xc0, !PT ;  /* 0xfffffbff10107812 */ /* 0x000fe400078ec0ff */
[----:B------:R-:W-:Y:S02]  /*da00*/  SHF.R.S32.HI R23, RZ, 0x1f, R23 ;  /* 0x0000001fff177819 */ /* 0x000fe40000011417 */
[----:B------:R-:W-:Y:S02]  /*da10*/  LOP3.LUT R17, R33, R0, RZ, 0xfc, !PT ;  /* 0x0000000021117212 */ /* 0x000fe400078efcff */
[----:B--2---:R-:W-:-:S13]  /*da20*/  R2UR UR4, R3 ;  /* 0x00000000030472ca */ /* 0x004fda00000e0000 */
[----:B------:R-:W-:-:S06]  /*da30*/  ULOP3.LUT UR4, UR4, 0x2, URZ, 0xfc, !UPT ;  /* 0x0000000204047892 */ /* 0x000fcc000f8efc3f */
[----:B------:R-:W-:-:S05]  /*da40*/  IMAD.U32 R2, RZ, RZ, UR4 ;  /* 0x00000004ff027e24 */ /* 0x000fca000f8e00ff */
[----:B------:R-:W-:-:S13]  /*da50*/  ISETP.NE.AND P0, PT, R2, 0x3, PT ;  /* 0x000000030200780c */ /* 0x000fda0003f05270 */
[----:B------:R-:W-:-:S04]  /*da60*/  @P0 LOP3.LUT R16, R16, 0x400, RZ, 0xfc, !PT ;  /* 0x0000040010100812 */ /* 0x000fc800078efcff */
[----:B------:R-:W-:-:S04]  /*da70*/  LOP3.LUT R16, R16, 0xffffbfff, RZ, 0xc0, !PT ;  /* 0xffffbfff10107812 */ /* 0x000fc800078ec0ff */
[----:B------:R-:W-:Y:S01]  /*da80*/  @P1 LOP3.LUT R16, R16, 0x4000, RZ, 0xfc, !PT ;  /* 0x0000400010101812 */ /* 0x000fe200078efcff */
[----:B------:R-:W-:Y:S06]  /*da90*/  @!P0 BRA `(.L_x_220) ;  /* 0x0000000000048947 */ /* 0x000fec0003800000 */
[----:B------:R-:W-:Y:S01]  /*daa0*/  BPT.TRAP 0x1 ;  /* 0x000000040000795c */ /* 0x000fe20000300000 */
.L_x_220:
[----:B------:R-:W-:-:S05]  /*dab0*/  IMAD.MOV.U32 R0, RZ, RZ, 0x1 ;  /* 0x00000001ff007424 */ /* 0x000fca00078e00ff */
[----:B------:R-:W-:-:S04]  /*dac0*/  SHF.L.U32 R0, R0, 0x1f, RZ ;  /* 0x0000001f00007819 */ /* 0x000fc800000006ff */
[----:B------:R-:W0:Y:S02]  /*dad0*/  SYNCS.PHASECHK.TRANS64.TRYWAIT P0, [UR42+0x38840], R0 ;  /* 0x03884000ff0075a7 */ /* 0x000e24000800016a */
[----:B0-----:R-:W-:Y:S05]  /*dae0*/  @!P0 BRA `(.L_x_221) ;  /* 0x0000003400e08947 */ /* 0x001fea0003800000 */
.L_x_266:
[----:B------:R-:W-:Y:S01]  /*daf0*/  SHF.R.S32.HI R30, RZ, 0x1f, R19 ;  /* 0x0000001fff1e7819 */ /* 0x000fe20000011413 */
[----:B------:R-:W-:Y:S01]  /*db00*/  ULDC.64 UR4, c[0x0][0x300] ;  /* 0x0000c00000047ab9 */ /* 0x000fe20000000a00 */
[----:B------:R-:W-:Y:S01]  /*db10*/  R2UR UR6, R23 ;  /* 0x00000000170672ca */ /* 0x000fe200000e0000 */
[----:B0-----:R-:W-:Y:S01]  /*db20*/  IMAD.WIDE.U32 R2, R19, UR4, RZ ;  /* 0x0000000413027c25 */ /* 0x001fe2000f8e00ff */
[----:B------:R-:W-:Y:S02]  /*db30*/  SHF.R.U32.HI R8, RZ, 0x3, R6 ;  /* 0x00000003ff087819 */ /* 0x000fe40000011606 */
[----:B------:R-:W-:Y:S01]  /*db40*/  LOP3.LUT R16, R16, 0xfffffffe, RZ, 0xc0, !PT ;  /* 0xfffffffe10107812 */ /* 0x000fe200078ec0ff */
[----:B------:R-:W-:Y:S01]  /*db50*/  IMAD R0, R30, UR4, RZ ;  /* 0x000000041e007c24 */ /* 0x000fe2000f8e02ff */
[----:B------:R-:W-:-:S03]  /*db60*/  IADD3 R18, -R8, UR41, -R18 ;  /* 0x0000002908127c10 */ /* 0x000fc6000fffe912 */
[----:B------:R-:W-:Y:S01]  /*db70*/  IMAD R7, R19, UR5, R0 ;  /* 0x0000000513077c24 */ /* 0x000fe2000f8e0200 */
[----:B------:R-:W-:-:S03]  /*db80*/  ULDC.64 UR4, c[0x0][0x310] ;  /* 0x0000c40000047ab9 */ /* 0x000fc60000000a00 */
[----:B------:R-:W-:Y:S02]  /*db90*/  IMAD.IADD R3, R3, 0x1, R7 ;  /* 0x0000000103037824 */ /* 0x000fe400078e0207 */
[----:B------:R-:W-:Y:S02]  /*dba0*/  IMAD R7, R27, UR4, RZ ;  /* 0x000000041b077c24 */ /* 0x000fe4000f8e02ff */
[----:B------:R-:W-:-:S04]  /*dbb0*/  IMAD.WIDE.U32 R2, R26, UR4, R2 ;  /* 0x000000041a027c25 */ /* 0x000fc8000f8e0002 */
[----:B------:R-:W-:Y:S01]  /*dbc0*/  IMAD R7, R26, UR5, R7 ;  /* 0x000000051a077c24 */ /* 0x000fe2000f8e0207 */
[----:B------:R-:W-:-:S03]  /*dbd0*/  ULDC.64 UR4, c[0x0][0x308] ;  /* 0x0000c20000047ab9 */ /* 0x000fc60000000a00 */
[----:B------:R-:W-:Y:S01]  /*dbe0*/  IMAD.IADD R3, R3, 0x1, R7 ;  /* 0x0000000103037824 */ /* 0x000fe200078e0207 */
[----:B------:R-:W-:Y:S01]  /*dbf0*/  MOV R7, UR4 ;  /* 0x0000000400077c02 */ /* 0x000fe20008000f00 */
[----:B------:R-:W-:-:S03]  /*dc00*/  UIMAD UR4, UR6, UR4, URZ ;  /* 0x00000004060472a4 */ /* 0x000fc6000f8e023f */
[----:B------:R-:W-:Y:S01]  /*dc10*/  ULDC.64 UR6, c[0x0][0x2e8] ;  /* 0x0000ba0000067ab9 */ /* 0x000fe20000000a00 */
[----:B------:R-:W-:Y:S02]  /*dc20*/  UIMAD UR4, UR39, UR5, UR4 ;  /* 0x00000005270472a4 */ /* 0x000fe4000f8e0204 */
[----:B------:R-:W-:Y:S01]  /*dc30*/  IMAD.WIDE.U32 R2, R7, UR39, R2 ;  /* 0x0000002707027c25 */ /* 0x000fe2000f8e0002 */
[----:B------:R-:W-:-:S03]  /*dc40*/  UMOV UR5, 0xffffffff ;  /* 0xffffffff00057882 */ /* 0x000fc60000000000 */
[----:B------:R-:W-:Y:S01]  /*dc50*/  VIADD R3, R3, UR4 ;  /* 0x0000000403037c36 */ /* 0x000fe20008000000 */
[----:B------:R-:W-:Y:S01]  /*dc60*/  LEA R0, P0, R2, UR6, 0x1 ;  /* 0x0000000602007c11 */ /* 0x000fe2000f8008ff */
[----:B------:R-:W-:Y:S02]  /*dc70*/  ULDC UR4, c[0x0][0x2f4] ;  /* 0x0000bd0000047ab9 */ /* 0x000fe40000000800 */
[----:B------:R-:W-:Y:S02]  /*dc80*/  ISETP.GE.AND P2, PT, R22, UR4, PT ;  /* 0x0000000416007c0c */ /* 0x000fe4000bf46270 */
[----:B------:R-:W-:Y:S02]  /*dc90*/  LEA.HI.X R4, R2, UR7, R3, 0x1, P0 ;  /* 0x0000000702047c11 */ /* 0x000fe400080f0c03 */
[----:B------:R-:W-:Y:S02]  /*dca0*/  LOP3.LUT R2, R5, 0x1c0, RZ, 0xc0, !PT ;  /* 0x000001c005027812 */ /* 0x000fe400078ec0ff */
[----:B------:R-:W-:-:S02]  /*dcb0*/  ISETP.GE.AND P0, PT, R18, 0x1, PT ;  /* 0x000000011200780c */ /* 0x000fc40003f06270 */
[----:B------:R-:W-:-:S04]  /*dcc0*/  LOP3.LUT R5, R2, 0x38, R5, 0xf8, !PT ;  /* 0x0000003802057812 */ /* 0x000fc800078ef805 */
[----:B------:R-:W-:Y:S01]  /*dcd0*/  LOP3.LUT R5, R5, 0x38, R24, 0x78, !PT ;  /* 0x0000003805057812 */ /* 0x000fe200078e7818 */
[----:B------:R-:W-:Y:S01]  /*dce0*/  IMAD.SHL.U32 R24, R6, 0x8, RZ ;  /* 0x0000000806187824 */ /* 0x000fe200078e00ff */
[----:B------:R-:W-:-:S04]  /*dcf0*/  @P2 LOP3.LUT R16, R16, 0x1, RZ, 0xfc, !PT ;  /* 0x0000000110102812 */ /* 0x000fc800078efcff */
[----:B------:R-:W-:Y:S01]  /*dd00*/  LOP3.LUT R24, R5, 0x200, R24, 0xf8, !PT ;  /* 0x0000020005187812 */ /* 0x000fe200078ef818 */
[----:B------:R-:W-:Y:S06]  /*dd10*/  BRA.DIV UR5, `(.L_x_222) ;  /* 0x00000036056c7947 */ /* 0x000fec000b800000 */
[----:B------:R-:W0:Y:S01]  /*dd20*/  SHFL.IDX PT, R14, R0, RZ, 0x181f ;  /* 0x00181fff000e7589 */ /* 0x000e2200000e0000 */
[----:B------:R-:W-:-:S03]  /*dd30*/  @P0 LEA R7, R24, UR42, 0x1 ;  /* 0x0000002a18070c11 */ /* 0x000fc6000f8e08ff */
[----:B------:R-:W1:Y:S04]  /*dd40*/  SHFL.IDX PT, R2, R4, RZ, 0x181f ;  /* 0x00181fff04027589 */ /* 0x000e6800000e0000 */
[----:B------:R-:W-:Y:S01]  /*dd50*/  SHFL.IDX PT, R5, R4, 0x1, 0x181f ;  /* 0x00381f0004057f89 */ /* 0x000fe200000e0000 */
[----:B0-----:R-:W-:-:S05]  /*dd60*/  @P0 LEA R14, P1, R22, R14, 0x1 ;  /* 0x0000000e160e0211 */ /* 0x001fca00078208ff */
[----:B-1----:R-:W-:Y:S02]  /*dd70*/  @P0 IMAD.X R3, RZ, RZ, R2, P1 ;  /* 0x000000ffff030224 */ /* 0x002fe400008e0602 */
[----:B------:R-:W-:Y:S02]  /*dd80*/  @P0 IMAD.MOV.U32 R2, RZ, RZ, R14 ;  /* 0x000000ffff020224 */ /* 0x000fe400078e000e */
        /* <DEDUP_REMOVED lines=9> */
[----:B------:R-:W-:-:S03]  /*de20*/  ISETP.GE.AND P0, PT, R18, 0x21, PT ;  /* 0x000000211200780c */ /* 0x000fc60003f06270 */
[----:B------:R-:W2:Y:S10]  /*de30*/  SHFL.IDX PT, R4, R4, 0x3, 0x181f ;  /* 0x00781f0004047f89 */ /* 0x000eb400000e0000 */
[----:B0-----:R-:W-:-:S02]  /*de40*/  @P0 LEA R2, P1, R22, R14, 0x1 ;  /* 0x0000000e16020211 */ /* 0x001fc400078208ff */
[----:B------:R0:W3:Y:S03]  /*de50*/  SHFL.IDX PT, R14, R0, 0x3, 0x181f ;  /* 0x00781f00000e7f89 */ /* 0x0000e600000e0000 */
[----:B-1----:R-:W-:Y:S01]  /*de60*/  @P0 IMAD.X R3, RZ, RZ, R5, P1 ;  /* 0x000000ffff030224 */ /* 0x002fe200008e0605 */
[----:B------:R-:W-:-:S05]  /*de70*/  @P0 LEA R5, R24, UR42, 0x1 ;  /* 0x0000002a18050c11 */ /* 0x000fca000f8e08ff */
[----:B------:R0:W-:Y:S02]  /*de80*/  @P0 LDGSTS.E.BYPASS.LTC128B.128 [R5+0x23400], desc[UR36][R2.64], !P2 ;  /* 0x2340000002050fae */ /* 0x0001e4000d101d64 */
.L_x_276:
[----:B------:R-:W-:-:S13]  /*de90*/  ISETP.GE.AND P0, PT, R18, 0x31, PT ;  /* 0x000000311200780c */ /* 0x000fda0003f06270 */
[----:B0--3--:R-:W-:Y:S02]  /*dea0*/  @P0 LEA R2, P1, R22, R14, 0x1 ;  /* 0x0000000e16020211 */ /* 0x009fe400078208ff */
[----:B------:R-:W-:-:S03]  /*deb0*/  @P0 LEA R5, R24, UR42, 0x1 ;  /* 0x0000002a18050c11 */ /* 0x000fc6000f8e08ff */
[----:B--2---:R-:W-:-:S05]  /*dec0*/  @P0 IMAD.X R3, RZ, RZ, R4, P1 ;  /* 0x000000ffff030224 */ /* 0x004fca00008e0604 */
        /* <DEDUP_REMOVED lines=8> */
[----:B------:R-:W-:-:S13]  /*df50*/  LOP3.LUT P2, RZ, R16, 0x400, RZ, 0xc0, !PT ;  /* 0x0000040010ff7812 */ /* 0x000fda000784c0ff */
[----:B0-----:R-:W-:Y:S05]  /*df60*/  @!P2 BRA `(.L_x_223) ;  /* 0x000000000004a947 */ /* 0x001fea0003800000 */
[----:B------:R-:W-:Y:S01]  /*df70*/  BPT.TRAP 0x1 ;  /* 0x000000040000795c */ /* 0x000fe20000300000 */
.L_x_223:
[----:B------:R-:W-:Y:S01]  /*df80*/  SYNCS.ARRIVE.TRANS64.A1T0 RZ, [UR42+0x38830], RZ ;  /* 0x038830ffffff79a7 */ /* 0x000fe2000810002a */
[----:B------:R-:W-:Y:S05]  /*df90*/  WARPSYNC.ALL ;  /* 0x0000000000007948 */ /* 0x000fea0003800000 */
[----:B------:R-:W-:Y:S01]  /*dfa0*/  UIADD3 UR4, UR42, 0x20400, URZ ;  /* 0x000204002a047890 */ /* 0x000fe2000fffe03f */
[----:B------:R-:W-:Y:S01]  /*dfb0*/  BAR.SYNC.DEFER_BLOCKING 0x8, 0x100 ;  /* 0x0204000000007b1d */ /* 0x000fe20000010000 */
[----:B------:R-:W-:Y:S02]  /*dfc0*/  USHF.R.S32.HI UR46, URZ, 0x1f, UR43 ;  /* 0x0000001f3f2e7899 */ /* 0x000fe4000801142b */
[----:B------:R-:W-:-:S06]  /*dfd0*/  ULOP3.LUT UP0, URZ, UR4, 0x3ff, URZ, 0xc0, !UPT ;  /* 0x000003ff043f7892 */ /* 0x000fcc000f80c03f */
        /* <DEDUP_REMOVED lines=9> */
[----:B------:R-:W-:Y:S02]  /*e070*/  IMAD.U32 R5, RZ, RZ, UR5 ;  /* 0x00000005ff057e24 */ /* 0x000fe4000f8e00ff */
[----:B------:R-:W-:Y:S02]  /*e080*/  IMAD.U32 R7, RZ, RZ, UR7 ;  /* 0x00000007ff077e24 */ /* 0x000fe4000f8e00ff */
[----:B------:R-:W-:-:S02]  /*e090*/  IMAD.U32 R10, RZ, RZ, UR8 ;  /* 0x00000008ff0a7e24 */ /* 0x000fc4000f8e00ff */
[----:B------:R-:W-:Y:S02]  /*e0a0*/  IMAD.U32 R11, RZ, RZ, UR9 ;  /* 0x00000009ff0b7e24 */ /* 0x000fe4000f8e00ff */
[----:B------:R-:W-:Y:S02]  /*e0b0*/  IMAD.MOV.U32 R8, RZ, RZ, 0x70 ;  /* 0x00000070ff087424 */ /* 0x000fe400078e00ff */
[----:B------:R-:W-:Y:S02]  /*e0c0*/  IMAD.MOV.U32 R12, RZ, RZ, 0x1 ;  /* 0x00000001ff0c7424 */ /* 0x000fe400078e00ff */
[----:B------:R-:W-:-:S07]  /*e0d0*/  IMAD.MOV.U32 R13, RZ, RZ, RZ ;  /* 0x000000ffff0d7224 */ /* 0x000fce00078e00ff */
[----:B------:R-:W-:-:S07]  /*e0e0*/  LEPC R20, `(.L_x_224) ;  /* 0x000000001014794e */ /* 0x000fce0000000000 */
[----:B0-----:R-:W-:Y:S05]  /*e0f0*/  CALL.ABS.NOINC R2 ;  /* 0x0000000002007343 */ /* 0x001fea0003c00000 */
.L_x_224:
[----:B------:R-:W0:Y:S01]  /*e100*/  LDC R8, c[0x0][0x448] ;  /* 0x00011200ff087b82 */ /* 0x000e220000000800 */
[----:B------:R-:W1:Y:S01]  /*e110*/  S2R R20, SR_CTAID.X ;  /* 0x0000000000147919 */ /* 0x000e620000002500 */
[----:B------:R-:W-:Y:S01]  /*e120*/  R2UR UR6, R23 ;  /* 0x00000000170672ca */ /* 0x000fe200000e0000 */
[----:B------:R-:W-:Y:S01]  /*e130*/  ULDC.64 UR8, c[0x0][0x2d8] ;  /* 0x0000b60000087ab9 */ /* 0x000fe20000000a00 */
[----:B------:R-:W-:Y:S01]  /*e140*/  LOP3.LUT R16, R16, 0xfffff7ff, RZ, 0xc0, !PT ;  /* 0xfffff7ff10107812 */ /* 0x000fe200078ec0ff */
[----:B------:R-:W-:Y:S01]  /*e150*/  UIMAD.WIDE.U32 UR4, UR39, UR8, URZ ;  /* 0x00000008270472a5 */ /* 0x000fe2000f8e003f */
[----:B------:R-:W2:Y:S09]  /*e160*/  S2R R21, SR_TID.X ;  /* 0x0000000000157919 */ /* 0x000eb20000002100 */
[----:B------:R-:W-:-:S04]  /*e170*/  UIMAD UR6, UR6, UR8, URZ ;  /* 0x00000008060672a4 */ /* 0x000fc8000f8e023f */
[----:B------:R-:W-:-:S03]  /*e180*/  UIMAD UR6, UR39, UR9, UR6 ;  /* 0x00000009270672a4 */ /* 0x000fc6000f8e0206 */
[----:B------:R-:W-:Y:S01]  /*e190*/  ULDC.64 UR8, c[0x0][0x2e0] ;  /* 0x0000b80000087ab9 */ /* 0x000fe20000000a00 */
[----:B------:R-:W-:Y:S01]  /*e1a0*/  UIADD3 UR5, UR5, UR6, URZ ;  /* 0x0000000605057290 */ /* 0x000fe2000fffe03f */
[----:B0-----:R-:W-:Y:S01]  /*e1b0*/  ISETP.NE.AND P0, PT, R8, 0x1, PT ;  /* 0x000000010800780c */ /* 0x001fe20003f05270 */
[----:B------:R-:W-:Y:S02]  /*e1c0*/  UIMAD UR6, UR46, UR8, URZ ;  /* 0x000000082e0672a4 */ /* 0x000fe4000f8e023f */
[----:B------:R-:W-:Y:S02]  /*e1d0*/  UIMAD.WIDE.U32 UR4, UR43, UR8, UR4 ;  /* 0x000000082b0472a5 */ /* 0x000fe4000f8e0004 */
[----:B------:R-:W-:Y:S01]  /*e1e0*/  UIMAD UR6, UR43, UR9, UR6 ;  /* 0x000000092b0672a4 */ /* 0x000fe2000f8e0206 */
[----:B-1----:R-:W-:-:S03]  /*e1f0*/  IMAD R36, R20, 0x40, R31 ;  /* 0x0000004014247824 */ /* 0x002fc600078e021f */
[----:B------:R-:W-:Y:S01]  /*e200*/  UIADD3 UR6, UR5, UR6, URZ ;  /* 0x0000000605067290 */ /* 0x000fe2000fffe03f */
[----:B------:R-:W-:-:S03]  /*e210*/  MOV R4, UR4 ;  /* 0x0000000400047c02 */ /* 0x000fc60008000f00 */
[----:B------:R-:W0:Y:S01]  /*e220*/  @P0 LDC R3, c[0x0][0x44c] ;  /* 0x00011300ff030b82 */ /* 0x000e220000000800 */
[----:B------:R-:W-:Y:S01]  /*e230*/  IMAD.MOV.U32 R6, RZ, RZ, R36 ;  /* 0x000000ffff067224 */ /* 0x000fe200078e0024 */
[----:B------:R-:W-:Y:S01]  /*e240*/  @P0 LOP3.LUT R16, R16, 0x800, RZ, 0xfc, !PT ;  /* 0x0000080010100812 */ /* 0x000fe200078efcff */
[----:B------:R-:W-:Y:S01]  /*e250*/  IMAD.MOV.U32 R2, RZ, RZ, R4 ;  /* 0x000000ffff027224 */ /* 0x000fe200078e0004 */
[----:B--2---:R-:W-:-:S04]  /*e260*/  LOP3.LUT R21, R21, 0x7f, RZ, 0xc0, !PT ;  /* 0x0000007f15157812 */ /* 0x004fc800078ec0ff */
[----:B------:R-:W1:Y:S01]  /*e270*/  @P0 LDC R5, c[0x0][0x450] ;  /* 0x00011400ff050b82 */ /* 0x000e620000000800 */
[----:B------:R-:W-:Y:S01]  /*e280*/  SHF.R.U32.HI R21, RZ, 0x3, R21 ;  /* 0x00000003ff157819 */ /* 0x000fe20000011615 */
[----:B0-----:R-:W-:-:S04]  /*e290*/  @P0 IMAD.HI.U32 R0, R36, R3, RZ ;  /* 0x0000000324000227 */ /* 0x001fc800078e00ff */
[----:B------:R-:W-:Y:S01]  /*e2a0*/  IMAD.U32 R3, RZ, RZ, UR6 ;  /* 0x00000006ff037e24 */ /* 0x000fe2000f8e00ff */
[----:B-1----:R-:W-:Y:S01]  /*e2b0*/  @P0 SHF.R.U32.HI R6, RZ, R5, R0 ;  /* 0x00000005ff060219 */ /* 0x002fe20000011600 */
[----:B------:R-:W-:Y:S01]  /*e2c0*/  IMAD.U32 R5, RZ, RZ, UR5 ;  /* 0x00000005ff057e24 */ /* 0x000fe2000f8e00ff */
[----:B------:R-:W-:Y:S02]  /*e2d0*/  ULDC.64 UR4, c[0x0][0x2d0] ;  /* 0x0000b40000047ab9 */ /* 0x000fe40000000a00 */
[--C-:B------:R-:W-:Y:S01]  /*e2e0*/  SHF.R.S32.HI R0, RZ, 0x1f, R6.reuse ;  /* 0x0000001fff007819 */ /* 0x100fe20000011406 */
[----:B------:R-:W-:Y:S02]  /*e2f0*/  IMAD.MOV R7, RZ, RZ, -R6 ;  /* 0x000000ffff077224 */ /* 0x000fe400078e0a06 */
[----:B------:R-:W-:-:S04]  /*e300*/  IMAD.WIDE.U32 R2, R6, UR4, R2 ;  /* 0x0000000406027c25 */ /* 0x000fc8000f8e0002 */
[----:B------:R-:W-:Y:S02]  /*e310*/  IMAD R5, R0, UR4, RZ ;  /* 0x0000000400057c24 */ /* 0x000fe4000f8e02ff */
[----:B------:R-:W-:Y:S02]  /*e320*/  IMAD R0, R8, R7, R36 ;  /* 0x0000000708007224 */ /* 0x000fe400078e0224 */
[----:B------:R-:W-:Y:S01]  /*e330*/  IMAD R4, R6, UR5, R5 ;  /* 0x0000000506047c24 */ /* 0x000fe2000f8e0205 */
[----:B------:R-:W-:Y:S02]  /*e340*/  ULDC.64 UR4, c[0x0][0x2c8] ;  /* 0x0000b20000047ab9 */ /* 0x000fe40000000a00 */
[----:B------:R-:W-:Y:S01]  /*e350*/  SHF.R.S32.HI R5, RZ, 0x1f, R0 ;  /* 0x0000001fff057819 */ /* 0x000fe20000011400 */
[----:B------:R-:W-:-:S04]  /*e360*/  IMAD.IADD R3, R3, 0x1, R4 ;  /* 0x0000000103037824 */ /* 0x000fc800078e0204 */
[----:B------:R-:W-:Y:S02]  /*e370*/  IMAD R5, R5, UR4, RZ ;  /* 0x0000000405057c24 */ /* 0x000fe4000f8e02ff */
[----:B------:R-:W-:-:S04]  /*e380*/  IMAD.WIDE.U32 R2, R0, UR4, R2 ;  /* 0x0000000400027c25 */ /* 0x000fc8000f8e0002 */
[----:B------:R-:W-:Y:S01]  /*e390*/  IMAD R5, R0, UR5, R5 ;  /* 0x0000000500057c24 */ /* 0x000fe2000f8e0205 */
[----:B------:R-:W-:Y:S02]  /*e3a0*/  ULDC.64 UR4, c[0x0][0x280] ;  /* 0x0000a00000047ab9 */ /* 0x000fe40000000a00 */
[----:B------:R-:W-:Y:S01]  /*e3b0*/  LEA R0, P0, R2, UR4, 0x1 ;  /* 0x0000000402007c11 */ /* 0x000fe2000f8008ff */
[----:B------:R-:W-:Y:S01]  /*e3c0*/  IMAD.IADD R3, R3, 0x1, R5 ;  /* 0x0000000103037824 */ /* 0x000fe200078e0205 */
[----:B------:R-:W-:-:S04]  /*e3d0*/  ULDC UR4, c[0x0][0x2b8] ;  /* 0x0000ae0000047ab9 */ /* 0x000fc80000000800 */
[----:B------:R-:W-:Y:S01]  /*e3e0*/  LEA.HI.X R4, R2, UR5, R3, 0x1, P0 ;  /* 0x0000000502047c11 */ /* 0x000fe200080f0c03 */
[----:B------:R-:W-:Y:S01]  /*e3f0*/  UMOV UR5, 0xffffffff ;  /* 0xffffffff00057882 */ /* 0x000fe20000000000 */
[----:B------:R-:W-:Y:S02]  /*e400*/  ISETP.GE.AND P0, PT, R22, UR4, PT ;  /* 0x0000000416007c0c */ /* 0x000fe4000bf06270 */
[----:B------:R-:W-:Y:S11]  /*e410*/  BRA.DIV UR5, `(.L_x_225) ;  /* 0x0000003205cc7947 */ /* 0x000ff6000b800000 */
[----:B------:R-:W0:Y:S01]  /*e420*/  LDC R3, c[0x0][0x448] ;  /* 0x00011200ff037b82 */ /* 0x000e220000000800 */
[----:B------:R-:W1:Y:S01]  /*e430*/  SHFL.IDX PT, R14, R0, RZ, 0x181f ;  /* 0x00181fff000e7589 */ /* 0x000e6200000e0000 */
[----:B------:R-:W-:Y:S01]  /*e440*/  ULDC UR4, c[0x0][0x288] ;  /* 0x0000a20000047ab9 */ /* 0x000fe20000000800 */
[----:B------:R-:W-:Y:S01]  /*e450*/  IMAD R6, R20, 0x40, R21 ;  /* 0x0000004014067824 */ /* 0x000fe200078e0215 */
[----:B------:R-:W-:Y:S01]  /*e460*/  LOP3.LUT R16, R16, 0xfffffeff, RZ, 0xc0, !PT ;  /* 0xfffffeff10107812 */ /* 0x000fe200078ec0ff */
[----:B------:R-:W2:Y:S02]  /*e470*/  SHFL.IDX PT, R2, R4, RZ, 0x181f ;  /* 0x00181fff04027589 */ /* 0x000ea400000e0000 */
[----:B------:R-:W-:Y:S02]  /*e480*/  VIADD R8, R6, 0x10 ;  /* 0x0000001006087836 */ /* 0x000fe40000000000 */
[----:B------:R-:W3:Y:S04]  /*e490*/  SHFL.IDX PT, R7, R0, 0x1, 0x181f ;  /* 0x00381f0000077f89 */ /* 0x000ee800000e0000 */
[----:B------:R-:W4:Y:S01]  /*e4a0*/  SHFL.IDX PT, R9, R4, 0x1, 0x181f ;  /* 0x00381f0004097f89 */ /* 0x000f2200000e0000 */
[----:B0-----:R-:W-:-:S05]  /*e4b0*/  IMAD R5, R3, UR4, RZ ;  /* 0x0000000403057c24 */ /* 0x001fca000f8e02ff */
[-C--:B------:R-:W-:Y:S02]  /*e4c0*/  ISETP.GE.AND P2, PT, R6, R5.reuse, PT ;  /* 0x000000050600720c */ /* 0x080fe40003f46270 */
[----:B------:R-:W-:-:S11]  /*e4d0*/  ISETP.GE.AND P3, PT, R8, R5, PT ;  /* 0x000000050800720c */ /* 0x000fd60003f66270 */
[----:B-1----:R-:W-:Y:S02]  /*e4e0*/  @!P2 LEA R3, P1, R22, R14, 0x1 ;  /* 0x0000000e1603a211 */ /* 0x002fe400078208ff */
[----:B------:R-:W-:Y:S01]  /*e4f0*/  @!P2 LEA R8, R24, UR42, 0x1 ;  /* 0x0000002a1808ac11 */ /* 0x000fe2000f8e08ff */
[----:B------:R-:W-:Y:S01]  /*e500*/  SHFL.IDX PT, R14, R0, 0x3, 0x181f ;  /* 0x00781f00000e7f89 */ /* 0x000fe200000e0000 */
[----:B------:R-:W-:Y:S01]  /*e510*/  @P2 LOP3.LUT R16, R16, 0x100, RZ, 0xfc, !PT ;  /* 0x0000010010102812 */ /* 0x000fe200078efcff */
[----:B--2---:R-:W-:Y:S01]  /*e520*/  @!P2 IMAD.X R2, RZ, RZ, R2, P1 ;  /* 0x000000ffff02a224 */ /* 0x004fe200008e0602 */
[----:B---3--:R-:W-:Y:S02]  /*e530*/  @!P3 LEA R7, P1, R22, R7, 0x1 ;  /* 0x000000071607b211 */ /* 0x008fe400078208ff */
[----:B------:R-:W-:Y:S02]  /*e540*/  @!P3 LEA R10, R24, UR42, 0x1 ;  /* 0x0000002a180abc11 */ /* 0x000fe4000f8e08ff */
[----:B------:R-:W-:Y:S01]  /*e550*/  @!P2 LOP3.LUT R3, R3, R2, RZ, 0x3c, !PT ;  /* 0x000000020303a212 */ /* 0x000fe200078e3cff */
[----:B----4-:R-:W-:Y:S01]  /*e560*/  @!P3 IMAD.X R9, RZ, RZ, R9, P1 ;  /* 0x000000ffff09b224 */ /* 0x010fe200008e0609 */
[----:B------:R-:W-:-:S02]  /*e570*/  LOP3.LUT R16, R16, 0xffffff7f, RZ, 0xc0, !PT ;  /* 0xffffff7f10107812 */ /* 0x000fc400078ec0ff */
[C---:B------:R-:W-:Y:S02]  /*e580*/  @!P2 LOP3.LUT R2, R3.reuse, R2, RZ, 0x3c, !PT ;  /* 0x000000020302a212 */ /* 0x040fe400078e3cff */
[----:B------:R-:W-:Y:S02]  /*e590*/  @P3 LOP3.LUT R16, R16, 0x80, RZ, 0xfc, !PT ;  /* 0x0000008010103812 */ /* 0x000fe400078efcff */
[----:B------:R-:W-:Y:S02]  /*e5a0*/  @!P2 LOP3.LUT R3, R3, R2, RZ, 0x3c, !PT ;  /* 0x000000020303a212 */ /* 0x000fe400078e3cff */
[----:B------:R-:W-:-:S03]  /*e5b0*/  LOP3.LUT R16, R16, 0xffffffbf, RZ, 0xc0, !PT ;  /* 0xffffffbf10107812 */ /* 0x000fc600078ec0ff */
[----:B------:R0:W-:Y:S04]  /*e5c0*/  @!P2 LDGSTS.E.BYPASS.LTC128B.128 [R8+0x20400], desc[UR36][R2.64], !P0 ;  /* 0x204000000208afae */ /* 0x0001e8000c101d64 */
[----:B0-----:R-:W0:Y:S01]  /*e5d0*/  SHFL.IDX PT, R8, R0, 0x2, 0x181f ;  /* 0x00581f0000087f89 */ /* 0x001e2200000e0000 */
[----:B------:R-:W-:-:S03]  /*e5e0*/  IADD3 R3, R6, 0x20, RZ ;  /* 0x0000002006037810 */ /* 0x000fc60007ffe0ff */
[----:B------:R-:W1:Y:S01]  /*e5f0*/  SHFL.IDX PT, R2, R4, 0x2, 0x181f ;  /* 0x00581f0004027f89 */ /* 0x000e6200000e0000 */
[----:B------:R-:W-:Y:S01]  /*e600*/  ISETP.GE.AND P2, PT, R3, R5, PT ;  /* 0x000000050300720c */ /* 0x000fe20003f46270 */
[----:B------:R-:W-:Y:S02]  /*e610*/  @!P3 IMAD.MOV.U32 R3, RZ, RZ, R9 ;  /* 0x000000ffff03b224 */ /* 0x000fe400078e0009 */
[----:B------:R-:W2:Y:S10]  /*e620*/  SHFL.IDX PT, R4, R4, 0x3, 0x181f ;  /* 0x00781f0004047f89 */ /* 0x000eb400000e0000 */
[----:B------:R-:W-:-:S02]  /*e630*/  @P2 LOP3.LUT R16, R16, 0x40, RZ, 0xfc, !PT ;  /* 0x0000004010102812 */ /* 0x000fc400078efcff */
[----:B0-----:R-:W-:-:S05]  /*e640*/  @!P2 LEA R8, P1, R22, R8, 0x1 ;  /* 0x000000081608a211 */ /* 0x001fca00078208ff */
[----:B-1----:R-:W-:Y:S02]  /*e650*/  @!P2 IMAD.X R11, RZ, RZ, R2, P1 ;  /* 0x000000ffff0ba224 */ /* 0x002fe400008e0602 */
[----:B------:R-:W-:Y:S01]  /*e660*/  @!P3 IMAD.MOV.U32 R2, RZ, RZ, R7 ;  /* 0x000000ffff02b224 */ /* 0x000fe200078e0007 */
[----:B------:R-:W-:-:S04]  /*e670*/  @!P2 LEA R7, R24, UR42, 0x1 ;  /* 0x0000002a1807ac11 */ /* 0x000fc8000f8e08ff */
[----:B------:R0:W-:Y:S02]  /*e680*/  @!P3 LDGSTS.E.BYPASS.LTC128B.128 [R10+0x20c00], desc[UR36][R2.64], !P0 ;  /* 0x20c00000020abfae */ /* 0x0001e4000c101d64 */
[----:B0-----:R-:W-:Y:S02]  /*e690*/  @!P2 IMAD.MOV.U32 R2, RZ, RZ, R8 ;  /* 0x000000ffff02a224 */ /* 0x001fe400078e0008 */
[----:B------:R-:W-:-:S05]  /*e6a0*/  @!P2 IMAD.MOV.U32 R3, RZ, RZ, R11 ;  /* 0x000000ffff03a224 */ /* 0x000fca00078e000b */
[----:B--2---:R0:W-:Y:S02]  /*e6b0*/  @!P2 LDGSTS.E.BYPASS.LTC128B.128 [R7+0x21400], desc[UR36][R2.64], !P0 ;  /* 0x214000000207afae */ /* 0x0041e4000c101d64 */
.L_x_285:
[----:B------:R-:W-:Y:S01]  /*e6c0*/  VIADD R6, R6, 0x30 ;  /* 0x0000003006067836 */ /* 0x000fe20000000000 */
[----:B------:R-:W-:-:S04]  /*e6d0*/  LOP3.LUT R16, R16, 0xffffdfff, RZ, 0xc0, !PT ;  /* 0xffffdfff10107812 */ /* 0x000fc800078ec0ff */
[----:B------:R-:W-:-:S13]  /*e6e0*/  ISETP.GE.AND P2, PT, R6, R5, PT ;  /* 0x000000050600720c */ /* 0x000fda0003f46270 */
[----:B0-----:R-:W-:Y:S02]  /*e6f0*/  @!P2 LEA R2, P1, R22, R14, 0x1 ;  /* 0x0000000e1602a211 */ /* 0x001fe400078208ff */
[----:B------:R-:W-:Y:S02]  /*e700*/  @!P2 LEA R5, R24, UR42, 0x1 ;  /* 0x0000002a1805ac11 */ /* 0x000fe4000f8e08ff */
[----:B------:R-:W-:Y:S01]  /*e710*/  @P2 LOP3.LUT R16, R16, 0x2000, RZ, 0xfc, !PT ;  /* 0x0000200010102812 */ /* 0x000fe200078efcff */
[----:B------:R-:W-:-:S05]  /*e720*/  @!P2 IMAD.X R3, RZ, RZ, R4, P1 ;  /* 0x000000ffff03a224 */ /* 0x000fca00008e0604 */
        /* <DEDUP_REMOVED lines=8> */
[----:B------:R-:W-:Y:S02]  /*e7b0*/  UIADD3 UR4, UR42, 0x26400, URZ ;  /* 0x000264002a047890 */ /* 0x000fe4000fffe03f */
[----:B------:R-:W-:Y:S02]  /*e7c0*/  SYNCS.ARRIVE.TRANS64.A1T0 RZ, [UR42+0x38800], RZ ;  /* 0x038800ffffff79a7 */ /* 0x000fe4000810002a */
[----:B------:R-:W-:-:S06]  /*e7d0*/  ULOP3.LUT UP0, URZ, UR4, 0x3ff, URZ, 0xc0, !UPT ;  /* 0x000003ff043f7892 */ /* 0x000fcc000f80c03f */
[----:B------:R-:W-:-:S13]  /*e7e0*/  PLOP3.LUT P0, PT, PT, PT, UP0, 0x80, 0x0 ;  /* 0x000000000000781c */ /* 0x000fda0003f0f008 */
[----:B0-----:R-:W-:Y:S05]  /*e7f0*/  @!P0 BRA `(.L_x_226) ;  /* 0x0000000000408947 */ /* 0x001fea0003800000 */
        /* <DEDUP_REMOVED lines=16> */
.L_x_226:
[----:B------:R-:W0:Y:S01]  /*e900*/  LDC R2, c[0x0][0x448] ;  /* 0x00011200ff027b82 */ /* 0x000e220000000800 */
[----:B------:R-:W-:Y:S01]  /*e910*/  R2UR UR6, R23 ;  /* 0x00000000170672ca */ /* 0x000fe200000e0000 */
[----:B------:R-:W-:Y:S01]  /*e920*/  ULDC.64 UR8, c[0x0][0x3d8] ;  /* 0x0000f60000087ab9 */ /* 0x000fe20000000a00 */
[----:B------:R-:W-:Y:S01]  /*e930*/  ULDC UR7, c[0x0][0x448] ;  /* 0x0001120000077ab9 */ /* 0x000fe20000000800 */
[----:B------:R-:W-:Y:S01]  /*e940*/  UIMAD.WIDE.U32 UR4, UR39, UR8, URZ ;  /* 0x00000008270472a5 */ /* 0x000fe2000f8e003f */
[C---:B------:R-:W-:Y:S02]  /*e950*/  LOP3.LUT R10, R22.reuse, 0x80, RZ, 0xfc, !PT ;  /* 0x00000080160a7812 */ /* 0x040fe400078efcff */
[C---:B------:R-:W-:Y:S02]  /*e960*/  LOP3.LUT R8, R22.reuse, 0x40, RZ, 0xfc, !PT ;  /* 0x0000004016087812 */ /* 0x040fe400078efcff */
[----:B------:R-:W-:Y:S02]  /*e970*/  LOP3.LUT R6, R22, 0x180, RZ, 0xfc, !PT ;  /* 0x0000018016067812 */ /* 0x000fe400078efcff */
[----:B------:R-:W-:-:S03]  /*e980*/  LOP3.LUT R16, R16, 0xfffff7ff, RZ, 0xc0, !PT ;  /* 0xfffff7ff10107812 */ /* 0x000fc600078ec0ff */
[----:B------:R-:W-:-:S04]  /*e990*/  UIMAD UR6, UR6, UR8, URZ ;  /* 0x00000008060672a4 */ /* 0x000fc8000f8e023f */
[----:B------:R-:W-:-:S03]  /*e9a0*/  UIMAD UR6, UR39, UR9, UR6 ;  /* 0x00000009270672a4 */ /* 0x000fc6000f8e0206 */
[----:B------:R-:W-:Y:S01]  /*e9b0*/  ULDC.64 UR8, c[0x0][0x3e0] ;  /* 0x0000f80000087ab9 */ /* 0x000fe20000000a00 */
[----:B------:R-:W-:Y:S01]  /*e9c0*/  UIADD3 UR5, UR5, UR6, URZ ;  /* 0x0000000605057290 */ /* 0x000fe2000fffe03f */
[----:B0-----:R-:W-:Y:S01]  /*e9d0*/  ISETP.NE.AND P6, PT, R2, 0x1, PT ;  /* 0x000000010200780c */ /* 0x001fe20003fc5270 */
[----:B------:R-:W-:Y:S01]  /*e9e0*/  IMAD.MOV.U32 R2, RZ, RZ, R36 ;  /* 0x000000ffff027224 */ /* 0x000fe200078e0024 */
[----:B------:R-:W-:Y:S02]  /*e9f0*/  UIMAD UR6, UR46, UR8, URZ ;  /* 0x000000082e0672a4 */ /* 0x000fe4000f8e023f */
[----:B------:R-:W-:Y:S02]  /*ea00*/  UIMAD.WIDE.U32 UR4, UR43, UR8, UR4 ;  /* 0x000000082b0472a5 */ /* 0x000fe4000f8e0004 */
[----:B------:R-:W-:-:S03]  /*ea10*/  UIMAD UR6, UR43, UR9, UR6 ;  /* 0x000000092b0672a4 */ /* 0x000fc6000f8e0206 */
[----:B------:R-:W-:Y:S01]  /*ea20*/  ULDC.64 UR8, c[0x0][0x3d0] ;  /* 0x0000f40000087ab9 */ /* 0x000fe20000000a00 */
[----:B------:R-:W-:Y:S01]  /*ea30*/  UIADD3 UR5, UR5, UR6, URZ ;  /* 0x0000000605057290 */ /* 0x000fe2000fffe03f */
[----:B------:R-:W-:Y:S02]  /*ea40*/  IMAD.U32 R9, RZ, RZ, UR8 ;  /* 0x00000008ff097e24 */ /* 0x000fe4000f8e00ff */
[----:B------:R-:W0:Y:S08]  /*ea50*/  @P6 LDC R3, c[0x0][0x44c] ;  /* 0x00011300ff036b82 */ /* 0x000e300000000800 */
[----:B------:R-:W1:Y:S01]  /*ea60*/  @P6 LDC R0, c[0x0][0x450] ;  /* 0x00011400ff006b82 */ /* 0x000e620000000800 */
[----:B0-----:R-:W-:-:S05]  /*ea70*/  @P6 IMAD.HI.U32 R3, R36, R3, RZ ;  /* 0x0000000324036227 */ /* 0x001fca00078e00ff */
[----:B-1----:R-:W-:-:S04]  /*ea80*/  @P6 SHF.R.U32.HI R2, RZ, R0, R3 ;  /* 0x00000000ff026219 */ /* 0x002fc80000011603 */
[--C-:B------:R-:W-:Y:S01]  /*ea90*/  SHF.R.S32.HI R0, RZ, 0x1f, R2.reuse ;  /* 0x0000001fff007819 */ /* 0x100fe20000011402 */
[----:B------:R-:W-:-:S04]  /*eaa0*/  IMAD.MOV R5, RZ, RZ, -R2 ;  /* 0x000000ffff057224 */ /* 0x000fc800078e0a02 */
[----:B------:R-:W-:Y:S02]  /*eab0*/  IMAD R3, R0, UR8, RZ ;  /* 0x0000000800037c24 */ /* 0x000fe4000f8e02ff */
[----:B------:R-:W-:Y:S02]  /*eac0*/  IMAD R5, R5, UR7, R36 ;  /* 0x0000000705057c24 */ /* 0x000fe4000f8e0224 */
[C---:B------:R-:W-:Y:S02]  /*ead0*/  IMAD R7, R2.reuse, UR9, R3 ;  /* 0x0000000902077c24 */ /* 0x040fe4000f8e0203 */
[----:B------:R-:W-:Y:S01]  /*eae0*/  IMAD.WIDE.U32 R2, R2, R9, UR4 ;  /* 0x0000000402027e25 */ /* 0x000fe2000f8e0009 */
[----:B------:R-:W-:Y:S01]  /*eaf0*/  SHF.R.S32.HI R0, RZ, 0x1f, R5 ;  /* 0x0000001fff007819 */ /* 0x000fe20000011405 */
[----:B------:R-:W-:-:S03]  /*eb00*/  ULDC.64 UR4, c[0x0][0x3c8] ;  /* 0x0000f20000047ab9 */ /* 0x000fc60000000a00 */
[----:B------:R-:W-:Y:S01]  /*eb10*/  IADD3 R3, R3, R7, RZ ;  /* 0x0000000703037210 */ /* 0x000fe20007ffe0ff */
[----:B------:R-:W-:Y:S02]  /*eb20*/  IMAD R0, R0, UR4, RZ ;  /* 0x0000000400007c24 */ /* 0x000fe4000f8e02ff */
[----:B------:R-:W-:-:S04]  /*eb30*/  IMAD.WIDE.U32 R2, R5, UR4, R2 ;  /* 0x0000000405027c25 */ /* 0x000fc8000f8e0002 */
[----:B------:R-:W-:Y:S01]  /*eb40*/  IMAD R7, R5, UR5, R0 ;  /* 0x0000000505077c24 */ /* 0x000fe2000f8e0200 */
[----:B------:R-:W-:Y:S02]  /*eb50*/  ULDC.64 UR4, c[0x0][0x390] ;  /* 0x0000e40000047ab9 */ /* 0x000fe40000000a00 */
[----:B------:R-:W-:Y:S01]  /*eb60*/  LEA R0, P0, R2, UR4, 0x1 ;  /* 0x0000000402007c11 */ /* 0x000fe2000f8008ff */
[----:B------:R-:W-:Y:S01]  /*eb70*/  ULDC UR4, c[0x0][0x3b8] ;  /* 0x0000ee0000047ab9 */ /* 0x000fe20000000800 */
[----:B------:R-:W-:Y:S01]  /*eb80*/  IMAD.IADD R3, R3, 0x1, R7 ;  /* 0x0000000103037824 */ /* 0x000fe200078e0207 */
[----:B------:R-:W-:Y:S02]  /*eb90*/  ISETP.GE.AND P1, PT, R22, UR4, PT ;  /* 0x0000000416007c0c */ /* 0x000fe4000bf26270 */
[----:B------:R-:W-:Y:S02]  /*eba0*/  ISETP.GE.AND P4, PT, R10, UR4, PT ;  /* 0x000000040a007c0c */ /* 0x000fe4000bf86270 */
[----:B------:R-:W-:-:S02]  /*ebb0*/  ISETP.GE.AND P5, PT, R8, UR4, PT ;  /* 0x0000000408007c0c */ /* 0x000fc4000bfa6270 */
[----:B------:R-:W-:Y:S02]  /*ebc0*/  LOP3.LUT R8, R22, 0xc0, RZ, 0xfc, !PT ;  /* 0x000000c016087812 */ /* 0x000fe400078efcff */
[----:B------:R-:W-:Y:S02]  /*ebd0*/  LEA.HI.X R4, R2, UR5, R3, 0x1, P0 ;  /* 0x0000000502047c11 */ /* 0x000fe400080f0c03 */
[----:B------:R-:W-:Y:S02]  /*ebe0*/  SEL R2, RZ, 0x1, P1 ;  /* 0x00000001ff027807 */ /* 0x000fe40000800000 */
[----:B------:R-:W-:Y:S02]  /*ebf0*/  SEL R3, RZ, 0x4, P4 ;  /* 0x00000004ff037807 */ /* 0x000fe40002000000 */
[----:B------:R-:W-:Y:S02]  /*ec00*/  SEL R7, RZ, 0x2, P5 ;  /* 0x00000002ff077807 */ /* 0x000fe40002800000 */
[----:B------:R-:W-:-:S02]  /*ec10*/  ISETP.GE.AND P2, PT, R35, UR4, PT ;  /* 0x0000000423007c0c */ /* 0x000fc4000bf46270 */
[----:B------:R-:W-:Y:S02]  /*ec20*/  ISETP.GE.AND P3, PT, R8, UR4, PT ;  /* 0x0000000408007c0c */ /* 0x000fe4000bf66270 */
[----:B------:R-:W-:Y:S02]  /*ec30*/  IADD3 R7, R3, R7, R2 ;  /* 0x0000000703077210 */ /* 0x000fe40007ffe002 */
[----:B------:R-:W-:Y:S02]  /*ec40*/  ISETP.GE.AND P0, PT, R6, UR4, PT ;  /* 0x0000000406007c0c */ /* 0x000fe4000bf06270 */
[----:B------:R-:W-:Y:S02]  /*ec50*/  @P1 LOP3.LUT R16, R16, 0x800, RZ, 0xfc, !PT ;  /* 0x0000080010101812 */ /* 0x000fe400078efcff */
[----:B------:R-:W-:Y:S02]  /*ec60*/  SEL R2, RZ, 0x10, P2 ;  /* 0x00000010ff027807 */ /* 0x000fe40001000000 */
[----:B------:R-:W-:-:S02]  /*ec70*/  SEL R3, RZ, 0x8, P3 ;  /* 0x00000008ff037807 */ /* 0x000fc40001800000 */
[----:B------:R-:W-:Y:S02]  /*ec80*/  ISETP.GE.AND P1, PT, R34, UR4, PT ;  /* 0x0000000422007c0c */ /* 0x000fe4000bf26270 */
[----:B------:R-:W-:Y:S02]  /*ec90*/  SEL R5, RZ, 0x40, P0 ;  /* 0x00000040ff057807 */ /* 0x000fe40000000000 */
[----:B------:R-:W-:Y:S02]  /*eca0*/  IADD3 R3, R2, R7, R3 ;  /* 0x0000000702037210 */ /* 0x000fe40007ffe003 */
[----:B------:R-:W-:Y:S01]  /*ecb0*/  ISETP.GE.AND P0, PT, R37, UR4, PT ;  /* 0x0000000425007c0c */ /* 0x000fe2000bf06270 */
[----:B------:R-:W-:Y:S01]  /*ecc0*/  UMOV UR4, 0xffffffff ;  /* 0xffffffff00047882 */ /* 0x000fe20000000000 */
[----:B------:R-:W-:Y:S02]  /*ecd0*/  SEL R2, RZ, 0x20, P1 ;  /* 0x00000020ff027807 */ /* 0x000fe40000800000 */
[----:B------:R-:W-:-:S02]  /*ece0*/  SEL R6, RZ, 0x80, P0 ;  /* 0x00000080ff067807 */ /* 0x000fc40000000000 */
[----:B------:R-:W-:-:S05]  /*ecf0*/  IADD3 R5, R5, R3, R2 ;  /* 0x0000000305057210 */ /* 0x000fca0007ffe002 */
[----:B------:R-:W-:Y:S01]  /*ed00*/  IMAD.IADD R6, R5, 0x1, R6 ;  /* 0x0000000105067824 */ /* 0x000fe200078e0206 */
[----:B------:R-:W-:Y:S06]  /*ed10*/  BRA.DIV UR4, `(.L_x_227) ;  /* 0x0000002e04ec7947 */ /* 0x000fec000b800000 */
[----:B------:R-:W0:Y:S01]  /*ed20*/  SHFL.IDX PT, R14, R0, RZ, 0x181f ;  /* 0x00181fff000e7589 */ /* 0x000e2200000e0000 */
[----:B------:R-:W-:Y:S02]  /*ed30*/  LOP3.LUT P6, RZ, R16, 0x100, RZ, 0xc0, !PT ;  /* 0x0000010010ff7812 */ /* 0x000fe400078cc0ff */
[----:B------:R-:W-:Y:S01]  /*ed40*/  P2R R8, PR, RZ, 0x20 ;  /* 0x00000020ff087803 */ /* 0x000fe20000000000 */
[----:B------:R-:W1:Y:S10]  /*ed50*/  SHFL.IDX PT, R2, R4, RZ, 0x181f ;  /* 0x00181fff04027589 */ /* 0x000e7400000e0000 */
[----:B------:R-:W-:-:S02]  /*ed60*/  @!P6 LEA R7, R24, UR42, 0x1 ;  /* 0x0000002a1807ec11 */ /* 0x000fc4000f8e08ff */
[----:B0-----:R-:W-:-:S05]  /*ed70*/  @!P6 LEA R14, P0, R22, R14, 0x1 ;  /* 0x0000000e160ee211 */ /* 0x001fca00078008ff */
[----:B-1----:R-:W-:Y:S01]  /*ed80*/  @!P6 IMAD.X R21, RZ, RZ, R2, P0 ;  /* 0x000000ffff15e224 */ /* 0x002fe200000e0602 */
[----:B------:R-:W-:Y:S02]  /*ed90*/  LOP3.LUT P0, RZ, R16, 0x800, RZ, 0xc0, !PT ;  /* 0x0000080010ff7812 */ /* 0x000fe4000780c0ff */
[----:B------:R-:W-:Y:S01]  /*eda0*/  @!P6 LOP3.LUT R2, R5, 0x40, RZ, 0xc0, !PT ;  /* 0x000000400502e812 */ /* 0x000fe200078ec0ff */
[----:B------:R-:W-:-:S03]  /*edb0*/  @!P6 IMAD.MOV.U32 R3, RZ, RZ, R21 ;  /* 0x000000ffff03e224 */ /* 0x000fc600078e0015 */
[----:B------:R-:W-:Y:S01]  /*edc0*/  @!P6 SHF.R.U32.HI R9, RZ, 0x2, R2 ;  /* 0x00000002ff09e819 */ /* 0x000fe20000011602 */
[----:B------:R-:W-:Y:S02]  /*edd0*/  @!P6 IMAD.MOV.U32 R2, RZ, RZ, R14 ;  /* 0x000000ffff02e224 */ /* 0x000fe400078e000e */
[----:B------:R-:W0:Y:S04]  /*ede0*/  SHFL.IDX PT, R14, R0, 0x1, 0x181f ;  /* 0x00381f00000e7f89 */ /* 0x000e2800000e0000 */
[----:B------:R-:W-:Y:S04]  /*edf0*/  @!P6 LDGSTS.E.BYPASS.LTC128B.128 [R7+0x26400], desc[UR36][R2.64], !P0 ;  /* 0x264000000207efae */ /* 0x000fe8000c101d64 */
[----:B------:R-:W-:Y:S01]  /*ee00*/  @!P6 LDGSTS.E.BYPASS.LTC128B.128 [R7+0x28400], desc[UR36][R2.64+0x80], !P5 ;  /* 0x284000800207efae */ /* 0x000fe2000e901d64 */
[----:B------:R-:W-:-:S13]  /*ee10*/  LOP3.LUT P5, RZ, R16, 0x100, RZ, 0xc0, !PT ;  /* 0x0000010010ff7812 */ /* 0x000fda00078ac0ff */
[----:B------:R-:W-:Y:S01]  /*ee20*/  @!P5 ISETP.NE.U32.AND P6, PT, R9, RZ, PT ;  /* 0x000000ff0900d20c */ /* 0x000fe20003fc5070 */
[----:B------:R-:W-:Y:S01]  /*ee30*/  @!P5 LDGSTS.E.BYPASS.LTC128B.128 [R7+0x2a400], desc[UR36][R2.64+0x100], !P4 ;  /* 0x2a4001000207dfae */ /* 0x000fe2000e101d64 */
[----:B------:R-:W-:-:S03]  /*ee40*/  @!P5 LOP3.LUT R9, R6, 0x80, RZ, 0xc0, !PT ;  /* 0x000000800609d812 */ /* 0x000fc600078ec0ff */
[----:B------:R-:W-:Y:S01]  /*ee50*/  @!P5 LDGSTS.E.BYPASS.LTC128B.128 [R7+0x2c400], desc[UR36][R2.64+0x180], !P3 ;  /* 0x2c4001800207dfae */ /* 0x000fe2000d901d64 */
[----:B------:R-:W-:-:S03]  /*ee60*/  @!P5 SHF.R.U32.HI R9, RZ, 0x3, R9 ;  /* 0x00000003ff09d819 */ /* 0x000fc60000011609 */
[----:B------:R-:W-:Y:S01]  /*ee70*/  @!P5 LDGSTS.E.BYPASS.LTC128B.128 [R7+0x2e400], desc[UR36][R2.64+0x200], !P2 ;  /* 0x2e4002000207dfae */ /* 0x000fe2000d101d64 */
[----:B------:R-:W-:-:S03]  /*ee80*/  @!P5 ISETP.NE.U32.AND P0, PT, R9, RZ, PT ;  /* 0x000000ff0900d20c */ /* 0x000fc60003f05070 */
[----:B------:R-:W1:Y:S04]  /*ee90*/  SHFL.IDX PT, R9, R4, 0x1, 0x181f ;  /* 0x00381f0004097f89 */ /* 0x000e6800000e0000 */
[----:B------:R-:W-:Y:S04]  /*eea0*/  @!P5 LDGSTS.E.BYPASS.LTC128B.128 [R7+0x30400], desc[UR36][R2.64+0x280], !P1 ;  /* 0x304002800207dfae */ /* 0x000fe8000c901d64 */
[----:B------:R-:W-:Y:S01]  /*eeb0*/  @!P5 LDGSTS.E.BYPASS.LTC128B.128 [R7+0x32400], desc[UR36][R2.64+0x300], P6 ;  /* 0x324003000207dfae */ /* 0x000fe2000b101d64 */
[----:B------:R-:W-:-:S03]  /*eec0*/  LOP3.LUT P6, RZ, R16, 0x80, RZ, 0xc0, !PT ;  /* 0x0000008010ff7812 */ /* 0x000fc600078cc0ff */
[----:B------:R2:W-:Y:S01]  /*eed0*/  @!P5 LDGSTS.E.BYPASS.LTC128B.128 [R7+0x34400], desc[UR36][R2.64+0x380], P0 ;  /* 0x344003800207dfae */ /* 0x0005e20008101d64 */
[----:B------:R-:W-:-:S04]  /*eee0*/  ISETP.NE.AND P5, PT, R8, RZ, PT ;  /* 0x000000ff0800720c */ /* 0x000fc80003fa5270 */
[----:B------:R-:W-:-:S05]  /*eef0*/  P2R R10, PR, RZ, 0x20 ;  /* 0x00000020ff0a7803 */ /* 0x000fca0000000000 */
[----:B0-----:R-:W-:Y:S02]  /*ef00*/  @!P6 LEA R14, P0, R22, R14, 0x1 ;  /* 0x0000000e160ee211 */ /* 0x001fe400078008ff */
[----:B------:R-:W-:-:S03]  /*ef10*/  @!P6 LOP3.LUT R20, R5, 0x40, RZ, 0xc0, !PT ;  /* 0x000000400514e812 */ /* 0x000fc600078ec0ff */
[----:B-1----:R-:W-:Y:S01]  /*ef20*/  @!P6 IMAD.X R21, RZ, RZ, R9, P0 ;  /* 0x000000ffff15e224 */ /* 0x002fe200000e0609 */
[----:B------:R-:W-:Y:S01]  /*ef30*/  LOP3.LUT P0, RZ, R16, 0x800, RZ, 0xc0, !PT ;  /* 0x0000080010ff7812 */ /* 0x000fe2000780c0ff */
[----:B--2---:R-:W-:Y:S01]  /*ef40*/  @!P6 IMAD.MOV.U32 R2, RZ, RZ, R14 ;  /* 0x000000ffff02e224 */ /* 0x004fe200078e000e */
[----:B------:R-:W-:Y:S01]  /*ef50*/  @!P6 LEA R9, R24, UR42, 0x1 ;  /* 0x0000002a1809ec11 */ /* 0x000fe2000f8e08ff */
[----:B------:R-:W-:Y:S01]  /*ef60*/  @!P6 IMAD.MOV.U32 R3, RZ, RZ, R21 ;  /* 0x000000ffff03e224 */ /* 0x000fe200078e0015 */
[----:B------:R-:W-:Y:S01]  /*ef70*/  @!P6 SHF.R.U32.HI R20, RZ, 0x2, R20 ;  /* 0x00000002ff14e819 */ /* 0x000fe20000011614 */
[----:B------:R-:W0:Y:S08]  /*ef80*/  SHFL.IDX PT, R14, R0, 0x2, 0x181f ;  /* 0x00581f00000e7f89 */ /* 0x000e3000000e0000 */
[----:B------:R-:W-:Y:S04]  /*ef90*/  @!P6 LDGSTS.E.BYPASS.LTC128B.128 [R9+0x26c00], desc[UR36][R2.64], !P0 ;  /* 0x26c000000209efae */ /* 0x000fe8000c101d64 */
[----:B------:R-:W-:Y:S01]  /*efa0*/  @!P6 LDGSTS.E.BYPASS.LTC128B.128 [R9+0x28c00], desc[UR36][R2.64+0x80], !P5 ;  /* 0x28c000800209efae */ /* 0x000fe2000e901d64 */
[----:B------:R-:W-:-:S04]  /*efb0*/  LOP3.LUT P5, RZ, R16, 0x40, RZ, 0xc0, !PT ;  /* 0x0000004010ff7812 */ /* 0x000fc800078ac0ff */
[----:B------:R-:W-:Y:S02]  /*efc0*/  P2R R8, PR, RZ, 0x20 ;  /* 0x00000020ff087803 */ /* 0x000fe40000000000 */
[----:B------:R-:W-:-:S13]  /*efd0*/  LOP3.LUT P5, RZ, R16, 0x80, RZ, 0xc0, !PT ;  /* 0x0000008010ff7812 */ /* 0x000fda00078ac0ff */
[----:B------:R-:W-:Y:S01]  /*efe0*/  @!P5 LOP3.LUT R7, R6, 0x80, RZ, 0xc0, !PT ;  /* 0x000000800607d812 */ /* 0x000fe200078ec0ff */
[----:B------:R-:W-:Y:S01]  /*eff0*/  @!P5 LDGSTS.E.BYPASS.LTC128B.128 [R9+0x2ac00], desc[UR36][R2.64+0x100], !P4 ;  /* 0x2ac001000209dfae */ /* 0x000fe2000e101d64 */
[----:B------:R-:W-:Y:S02]  /*f000*/  @!P5 ISETP.NE.U32.AND P6, PT, R20, RZ, PT ;  /* 0x000000ff1400d20c */ /* 0x000fe40003fc5070 */
[----:B------:R-:W-:Y:S01]  /*f010*/  @!P5 SHF.R.U32.HI R7, RZ, 0x3, R7 ;  /* 0x00000003ff07d819 */ /* 0x000fe20000011607 */
[----:B------:R-:W-:Y:S03]  /*f020*/  @!P5 LDGSTS.E.BYPASS.LTC128B.128 [R9+0x2cc00], desc[UR36][R2.64+0x180], !P3 ;  /* 0x2cc001800209dfae */ /* 0x000fe6000d901d64 */
[----:B------:R-:W-:Y:S01]  /*f030*/  @!P5 ISETP.NE.U32.AND P0, PT, R7, RZ, PT ;  /* 0x000000ff0700d20c */ /* 0x000fe20003f05070 */
[----:B------:R-:W-:Y:S04]  /*f040*/  @!P5 LDGSTS.E.BYPASS.LTC128B.128 [R9+0x2ec00], desc[UR36][R2.64+0x200], !P2 ;  /* 0x2ec002000209dfae */ /* 0x000fe8000d101d64 */
[----:B------:R-:W1:Y:S04]  /*f050*/  SHFL.IDX PT, R7, R4, 0x2, 0x181f ;  /* 0x00581f0004077f89 */ /* 0x000e6800000e0000 */
[----:B------:R-:W-:Y:S04]  /*f060*/  @!P5 LDGSTS.E.BYPASS.LTC128B.128 [R9+0x30c00], desc[UR36][R2.64+0x280], !P1 ;  /* 0x30c002800209dfae */ /* 0x000fe8000c901d64 */
[----:B------:R-:W-:Y:S01]  /*f070*/  @!P5 LDGSTS.E.BYPASS.LTC128B.128 [R9+0x32c00], desc[UR36][R2.64+0x300], P6 ;  /* 0x32c003000209dfae */ /* 0x000fe2000b101d64 */
[----:B------:R-:W-:-:S03]  /*f080*/  LOP3.LUT P6, RZ, R16, 0x800, RZ, 0xc0, !PT ;  /* 0x0000080010ff7812 */ /* 0x000fc600078cc0ff */
[----:B------:R2:W-:Y:S01]  /*f090*/  @!P5 LDGSTS.E.BYPASS.LTC128B.128 [R9+0x34c00], desc[UR36][R2.64+0x380], P0 ;  /* 0x34c003800209dfae */ /* 0x0005e20008101d64 */
[----:B------:R-:W-:-:S03]  /*f0a0*/  ISETP.NE.AND P5, PT, R8, RZ, PT ;  /* 0x000000ff0800720c */ /* 0x000fc60003fa5270 */
[----:B------:R-:W3:Y:S10]  /*f0b0*/  SHFL.IDX PT, R4, R4, 0x3, 0x181f ;  /* 0x00781f0004047f89 */ /* 0x000ef400000e0000 */
[----:B0-----:R-:W-:-:S04]  /*f0c0*/  @!P5 LEA R14, P0, R22, R14, 0x1 ;  /* 0x0000000e160ed211 */ /* 0x001fc800078008ff */
[----:B-1----:R-:W-:Y:S02]  /*f0d0*/  @!P5 IADD3.X R7, RZ, R7, RZ, P0, !PT ;  /* 0x00000007ff07d210 */ /* 0x002fe400007fe4ff */
[----:B------:R-:W-:Y:S02]  /*f0e0*/  LOP3.LUT P0, RZ, R16, 0x40, RZ, 0xc0, !PT ;  /* 0x0000004010ff7812 */ /* 0x000fe4000780c0ff */
[----:B------:R-:W-:-:S11]  /*f0f0*/  ISETP.NE.AND P5, PT, R10, RZ, PT ;  /* 0x000000ff0a00720c */ /* 0x000fd60003fa5270 */
[----:B------:R-:W-:Y:S01]  /*f100*/  @!P0 LOP3.LUT R20, R5, 0x40, RZ, 0xc0, !PT ;  /* 0x0000004005148812 */ /* 0x000fe200078ec0ff */
[----:B--2---:R-:W-:Y:S01]  /*f110*/  @!P0 IMAD.MOV.U32 R2, RZ, RZ, R14 ;  /* 0x000000ffff028224 */ /* 0x004fe200078e000e */
[----:B------:R-:W-:Y:S01]  /*f120*/  @!P0 LEA R21, R24, UR42, 0x1 ;  /* 0x0000002a18158c11 */ /* 0x000fe2000f8e08ff */
[----:B------:R-:W-:Y:S01]  /*f130*/  @!P0 IMAD.MOV.U32 R3, RZ, RZ, R7 ;  /* 0x000000ffff038224 */ /* 0x000fe200078e0007 */
[----:B------:R-:W-:Y:S01]  /*f140*/  @!P0 SHF.R.U32.HI R20, RZ, 0x2, R20 ;  /* 0x00000002ff148819 */ /* 0x000fe20000011614 */
[----:B------:R0:W1:Y:S04]  /*f150*/  SHFL.IDX PT, R14, R0, 0x3, 0x181f ;  /* 0x00781f00000e7f89 */ /* 0x00006800000e0000 */
[----:B------:R0:W-:Y:S01]  /*f160*/  @!P0 LDGSTS.E.BYPASS.LTC128B.128 [R21+0x27400], desc[UR36][R2.64], !P6 ;  /* 0x2740000002158fae */ /* 0x0001e2000f101d64 */
[----:B------:R-:W-:-:S03]  /*f170*/  @!P0 ISETP.NE.U32.AND P6, PT, R20, RZ, PT ;  /* 0x000000ff1400820c */ /* 0x000fc60003fc5070 */
[----:B------:R0:W-:Y:S04]  /*f180*/  @!P0 LDGSTS.E.BYPASS.LTC128B.128 [R21+0x29400], desc[UR36][R2.64+0x80], !P5 ;  /* 0x2940008002158fae */ /* 0x0001e8000e901d64 */
[----:B------:R0:W-:Y:S04]  /*f190*/  @!P0 LDGSTS.E.BYPASS.LTC128B.128 [R21+0x2b400], desc[UR36][R2.64+0x100], !P4 ;  /* 0x2b40010002158fae */ /* 0x0001e8000e101d64 */
[----:B------:R0:W-:Y:S04]  /*f1a0*/  @!P0 LDGSTS.E.BYPASS.LTC128B.128 [R21+0x2d400], desc[UR36][R2.64+0x180], !P3 ;  /* 0x2d40018002158fae */ /* 0x0001e8000d901d64 */
[----:B------:R0:W-:Y:S04]  /*f1b0*/  @!P0 LDGSTS.E.BYPASS.LTC128B.128 [R21+0x2f400], desc[UR36][R2.64+0x200], !P2 ;  /* 0x2f40020002158fae */ /* 0x0001e8000d101d64 */
[----:B------:R0:W-:Y:S04]  /*f1c0*/  @!P0 LDGSTS.E.BYPASS.LTC128B.128 [R21+0x31400], desc[UR36][R2.64+0x280], !P1 ;  /* 0x3140028002158fae */ /* 0x0001e8000c901d64 */
[----:B------:R0:W-:Y:S01]  /*f1d0*/  @!P0 LDGSTS.E.BYPASS.LTC128B.128 [R21+0x33400], desc[UR36][R2.64+0x300], P6 ;  /* 0x3340030002158fae */ /* 0x0001e2000b101d64 */
[----:B------:R-:W-:-:S13]  /*f1e0*/  LOP3.LUT P6, RZ, R16, 0x40, RZ, 0xc0, !PT ;  /* 0x0000004010ff7812 */ /* 0x000fda00078cc0ff */
[----:B------:R-:W-:-:S04]  /*f1f0*/  @!P6 LOP3.LUT R9, R6, 0x80, RZ, 0xc0, !PT ;  /* 0x000000800609e812 */ /* 0x000fc800078ec0ff */
[----:B------:R-:W-:-:S04]  /*f200*/  @!P6 SHF.R.U32.HI R9, RZ, 0x3, R9 ;  /* 0x00000003ff09e819 */ /* 0x000fc80000011609 */
[----:B------:R-:W-:-:S13]  /*f210*/  @!P6 ISETP.NE.U32.AND P0, PT, R9, RZ, PT ;  /* 0x000000ff0900e20c */ /* 0x000fda0003f05070 */
[----:B-1-3--:R0:W-:Y:S02]  /*f220*/  @!P6 LDGSTS.E.BYPASS.LTC128B.128 [R21+0x35400], desc[UR36][R2.64+0x380], P0 ;  /* 0x354003800215efae */ /* 0x00a1e40008101d64 */
.L_x_295:
[----:B------:R-:W-:Y:S01]  /*f230*/  LOP3.LUT P0, RZ, R16, 0x2000, RZ, 0xc0, !PT ;  /* 0x0000200010ff7812 */ /* 0x000fe2000780c0ff */
[----:B------:R-:W-:-:S12]  /*f240*/  BSSY B0, `(.L_x_228) ;  /* 0x0000017000007945 */ /* 0x000fd80003800000 */
[----:B------:R-:W-:Y:S05]  /*f250*/  @P0 BRA `(.L_x_229) ;  /* 0x0000000000540947 */ /* 0x000fea0003800000 */
[----:B------:R-:W-:Y:S02]  /*f260*/  LOP3.LUT R5, R5, 0x40, RZ, 0xc0, !PT ;  /* 0x0000004005057812 */ /* 0x000fe400078ec0ff */
[----:B------:R-:W-:Y:S02]  /*f270*/  LOP3.LUT P6, RZ, R16, 0x800, RZ, 0xc0, !PT ;  /* 0x0000080010ff7812 */ /* 0x000fe400078cc0ff */
[----:B0-----:R-:W-:Y:S02]  /*f280*/  LEA R2, P0, R22, R14, 0x1 ;  /* 0x0000000e16027211 */ /* 0x001fe400078008ff */
[----:B------:R-:W-:Y:S02]  /*f290*/  SHF.R.U32.HI R5, RZ, 0x2, R5 ;  /* 0x00000002ff057819 */ /* 0x000fe40000011605 */
[----:B------:R-:W-:Y:S01]  /*f2a0*/  LEA R7, R24, UR42, 0x1 ;  /* 0x0000002a18077c11 */ /* 0x000fe2000f8e08ff */
[----:B------:R-:W-:Y:S01]  /*f2b0*/  IMAD.X R3, RZ, RZ, R4, P0 ;  /* 0x000000ffff037224 */ /* 0x000fe200000e0604 */
[----:B------:R-:W-:-:S02]  /*f2c0*/  ISETP.NE.U32.AND P0, PT, R5, RZ, PT ;  /* 0x000000ff0500720c */ /* 0x000fc40003f05070 */
[----:B------:R-:W-:-:S03]  /*f2d0*/  LOP3.LUT R6, R6, 0x80, RZ, 0xc0, !PT ;  /* 0x0000008006067812 */ /* 0x000fc600078ec0ff */
[----:B------:R-:W-:Y:S01]  /*f2e0*/  @!PT LDS RZ, [RZ] ;  /* 0x00000000fffff984 */ /* 0x000fe20000000800 */
[----:B------:R-:W-:Y:S01]  /*f2f0*/  @!PT LDS RZ, [RZ] ;  /* 0x00000000fffff984 */ /* 0x000fe20000000800 */
[----:B------:R-:W-:Y:S01]  /*f300*/  @!PT LDS RZ, [RZ] ;  /* 0x00000000fffff984 */ /* 0x000fe20000000800 */
[----:B------:R1:W-:Y:S01]  /*f310*/  LDGSTS.E.BYPASS.LTC128B.128 [R7+0x27c00], desc[UR36][R2.64], !P6 ;  /* 0x27c0000002077fae */ /* 0x0003e2000f101d64 */
[----:B------:R-:W-:-:S03]  /*f320*/  SHF.R.U32.HI R6, RZ, 0x3, R6 ;  /* 0x00000003ff067819 */ /* 0x000fc60000011606 */
[----:B------:R1:W-:Y:S04]  /*f330*/  LDGSTS.E.BYPASS.LTC128B.128 [R7+0x29c00], desc[UR36][R2.64+0x80], !P5 ;  /* 0x29c0008002077fae */ /* 0x0003e8000e901d64 */
[----:B------:R1:W-:Y:S04]  /*f340*/  LDGSTS.E.BYPASS.LTC128B.128 [R7+0x2bc00], desc[UR36][R2.64+0x100], !P4 ;  /* 0x2bc0010002077fae */ /* 0x0003e8000e101d64 */
[----:B------:R1:W-:Y:S04]  /*f350*/  LDGSTS.E.BYPASS.LTC128B.128 [R7+0x2dc00], desc[UR36][R2.64+0x180], !P3 ;  /* 0x2dc0018002077fae */ /* 0x0003e8000d901d64 */
[----:B------:R1:W-:Y:S04]  /*f360*/  LDGSTS.E.BYPASS.LTC128B.128 [R7+0x2fc00], desc[UR36][R2.64+0x200], !P2 ;  /* 0x2fc0020002077fae */ /* 0x0003e8000d101d64 */
[----:B------:R1:W-:Y:S04]  /*f370*/  LDGSTS.E.BYPASS.LTC128B.128 [R7+0x31c00], desc[UR36][R2.64+0x280], !P1 ;  /* 0x31c0028002077fae */ /* 0x0003e8000c901d64 */
[----:B------:R1:W-:Y:S01]  /*f380*/  LDGSTS.E.BYPASS.LTC128B.128 [R7+0x33c00], desc[UR36][R2.64+0x300], P0 ;  /* 0x33c0030002077fae */ /* 0x0003e20008101d64 */
[----:B------:R-:W-:-:S13]  /*f390*/  ISETP.NE.U32.AND P0, PT, R6, RZ, PT ;  /* 0x000000ff0600720c */ /* 0x000fda0003f05070 */
[----:B------:R1:W-:Y:S02]  /*f3a0*/  LDGSTS.E.BYPASS.LTC128B.128 [R7+0x35c00], desc[UR36][R2.64+0x380], P0 ;  /* 0x35c0038002077fae */ /* 0x0003e40008101d64 */
.L_x_229:
[----:B------:R-:W-:Y:S05]  /*f3b0*/  BSYNC B0 ;  /* 0x0000000000007941 */ /* 0x000fea0003800000 */
.L_x_228:
[----:B------:R-:W-:Y:S01]  /*f3c0*/  NOP ;  /* 0x0000000000007918 */ /* 0x000fe20000000000 */
[----:B------:R-:W-:Y:S01]  /*f3d0*/  SYNCS.ARRIVE.TRANS64.RED.A0T1 RZ, [UR42+0x38810], RZ ;  /* 0x038810ffffff79a7 */ /* 0x000fe2000820042a */
[----:B0-----:R-:W-:Y:S01]  /*f3e0*/  IMAD.MOV.U32 R0, RZ, RZ, 0x1 ;  /* 0x00000001ff007424 */ /* 0x001fe200078e00ff */
[----:B------:R-:W-:Y:S04]  /*f3f0*/  ARRIVES.LDGSTSBAR.64.TRANSCNT [UR42+0x38810] ;  /* 0x03881000ff0079b0 */ /* 0x000fe80008000aaa */
[----:B------:R-:W-:Y:S01]  /*f400*/  SHF.L.U32 R0, R0, 0x1f, RZ ;  /* 0x0000001f00007819 */ /* 0x000fe200000006ff */
[----:B------:R-:W-:Y:S01]  /*f410*/  NOP ;  /* 0x0000000000007918 */ /* 0x000fe20000000000 */
[----:B------:R-:W-:Y:S02]  /*f420*/  SYNCS.ARRIVE.TRANS64.A1T0 RZ, [UR42+0x38810], RZ ;  /* 0x038810ffffff79a7 */ /* 0x000fe4000810002a */
[----:B------:R-:W0:Y:S02]  /*f430*/  SYNCS.PHASECHK.TRANS64.TRYWAIT P0, [UR42+0x38820], R0 ;  /* 0x03882000ff0075a7 */ /* 0x000e24000800016a */
[----:B0-----:R-:W-:Y:S05]  /*f440*/  @!P0 BRA `(.L_x_230) ;  /* 0x0000003000608947 */ /* 0x001fea0003800000 */
.L_x_296:
[----:B------:R-:W-:-:S13]  /*f450*/  LOP3.LUT P0, RZ, R16, 0x400, RZ, 0xc0, !PT ;  /* 0x0000040010ff7812 */ /* 0x000fda000780c0ff */
[----:B------:R-:W-:Y:S05]  /*f460*/  @!P0 BRA `(.L_x_231) ;  /* 0x0000000000048947 */ /* 0x000fea0003800000 */
[----:B------:R-:W-:Y:S01]  /*f470*/  BPT.TRAP 0x1 ;  /* 0x000000040000795c */ /* 0x000fe20000300000 */
.L_x_231:
[----:B------:R-:W2:Y:S02]  /*f480*/  SYNCS.PHASECHK.TRANS64.TRYWAIT P0, [UR42+0x38860], R0 ;  /* 0x03886000ff0075a7 */ /* 0x000ea4000800016a */
[----:B--2---:R-:W-:Y:S05]  /*f490*/  @!P0 BRA `(.L_x_232) ;  /* 0x0000003000648947 */ /* 0x004fea0003800000 */
.L_x_297:
[----:B------:R-:W-:Y:S01]  /*f4a0*/  ULDC.64 UR4, c[0x0][0x328] ;  /* 0x0000ca0000047ab9 */ /* 0x000fe20000000a00 */
[----:B------:R-:W-:Y:S01]  /*f4b0*/  ULDC.64 UR6, c[0x0][0x338] ;  /* 0x0000ce0000067ab9 */ /* 0x000fe20000000a00 */
[----:B------:R-:W-:Y:S02]  /*f4c0*/  IMAD R30, R30, UR4, RZ ;  /* 0x000000041e1e7c24 */ /* 0x000fe4000f8e02ff */
[----:B01----:R-:W-:Y:S01]  /*f4d0*/  IMAD.WIDE.U32 R2, R19, UR4, RZ ;  /* 0x0000000413027c25 */ /* 0x003fe2000f8e00ff */
[----:B------:R-:W-:-:S03]  /*f4e0*/  R2UR UR4, R23 ;  /* 0x00000000170472ca */ /* 0x000fc600000e0000 */
[----:B------:R-:W-:Y:S02]  /*f4f0*/  IMAD R19, R19, UR5, R30 ;  /* 0x0000000513137c24 */ /* 0x000fe4000f8e021e */
[----:B------:R-:W-:Y:S02]  /*f500*/  IMAD R5, R27, UR6, RZ ;  /* 0x000000061b057c24 */ /* 0x000fe4000f8e02ff */
[----:B------:R-:W-:Y:S02]  /*f510*/  IMAD.IADD R3, R3, 0x1, R19 ;  /* 0x0000000103037824 */ /* 0x000fe400078e0213 */
[C---:B------:R-:W-:Y:S02]  /*f520*/  IMAD R5, R26.reuse, UR7, R5 ;  /* 0x000000071a057c24 */ /* 0x040fe4000f8e0205 */
[----:B------:R-:W-:Y:S01]  /*f530*/  IMAD.WIDE.U32 R2, R26, UR6, R2 ;  /* 0x000000061a027c25 */ /* 0x000fe2000f8e0002 */
[----:B------:R-:W-:Y:S02]  /*f540*/  ULDC.64 UR6, c[0x0][0x330] ;  /* 0x0000cc0000067ab9 */ /* 0x000fe40000000a00 */
[----:B------:R-:W-:Y:S01]  /*f550*/  UIMAD UR4, UR4, UR6, URZ ;  /* 0x00000006040472a4 */ /* 0x000fe2000f8e023f */
[----:B------:R-:W-:-:S02]  /*f560*/  IMAD.IADD R3, R3, 0x1, R5 ;  /* 0x0000000103037824 */ /* 0x000fc400078e0205 */
[----:B------:R-:W-:Y:S01]  /*f570*/  IMAD.U32 R5, RZ, RZ, UR6 ;  /* 0x00000006ff057e24 */ /* 0x000fe2000f8e00ff */
[----:B------:R-:W-:-:S03]  /*f580*/  UIMAD UR4, UR39, UR7, UR4 ;  /* 0x00000007270472a4 */ /* 0x000fc6000f8e0204 */
        /* <DEDUP_REMOVED lines=8> */
[----:B------:R-:W-:Y:S02]  /*f610*/  SHF.L.U32 R0, R22, 0x1, RZ ;  /* 0x0000000116007819 */ /* 0x000fe400000006ff */
[C---:B------:R-:W-:Y:S01]  /*f620*/  LOP3.LUT R4, R17.reuse, 0x1, RZ, 0xc0, !PT ;  /* 0x0000000111047812 */ /* 0x040fe200078ec0ff */
        /* <DEDUP_REMOVED lines=38> */
[----:B------:R-:W1:Y:S02]  /*f890*/  SHFL.IDX PT, R14, R6, 0x2, 0x181f ;  /* 0x00581f00060e7f89 */ /* 0x000e6400000e0000 */
[----:B------:R-:W-:Y:S01]  /*f8a0*/  IMAD.X R5, RZ, RZ, R5, P6 ;  /* 0x000000ffff057224 */ /* 0x000fe200030e0605 */
        /* <DEDUP_REMOVED lines=40> */
.L_x_307:
[----:B0-----:R-:W-:Y:S02]  /*fb30*/  IADD3 R2, P6, R14, R0, RZ ;  /* 0x000000000e027210 */ /* 0x001fe40007fde0ff */
[C---:B------:R-:W-:Y:S02]  /*fb40*/  ISETP.LT.OR P5, PT, R18.reuse, 0x31, !P5 ;  /* 0x000000311200780c */ /* 0x040fe40006fa1670 */
[----:B------:R-:W-:Y:S01]  /*fb50*/  ISETP.LT.OR P4, PT, R18, 0x31, !P4 ;  /* 0x000000311200780c */ /* 0x000fe20006781670 */
[----:B------:R-:W-:Y:S01]  /*fb60*/  IMAD.X R3, RZ, RZ, R8, P6 ;  /* 0x000000ffff037224 */ /* 0x000fe200030e0608 */
[----:B------:R-:W-:Y:S02]  /*fb70*/  LOP3.LUT P6, RZ, R16, 0x40, RZ, 0xc0, !PT ;  /* 0x0000004010ff7812 */ /* 0x000fe400078cc0ff */
[C---:B------:R-:W-:Y:S02]  /*fb80*/  ISETP.LT.OR P3, PT, R18.reuse, 0x31, !P3 ;  /* 0x000000311200780c */ /* 0x040fe40005f61670 */
[----:B------:R-:W-:-:S02]  /*fb90*/  ISETP.LT.OR P6, PT, R18, 0x31, P6 ;  /* 0x000000311200780c */ /* 0x000fc400037c1670 */
[C---:B------:R-:W-:Y:S02]  /*fba0*/  ISETP.LT.OR P2, PT, R18.reuse, 0x31, !P2 ;  /* 0x000000311200780c */ /* 0x040fe40005741670 */
[C---:B------:R-:W-:Y:S02]  /*fbb0*/  ISETP.LT.OR P1, PT, R18.reuse, 0x31, !P1 ;  /* 0x000000311200780c */ /* 0x040fe40004f21670 */
[----:B------:R-:W-:-:S07]  /*fbc0*/  ISETP.LT.OR P0, PT, R18, 0x31, !P0 ;  /* 0x000000311200780c */ /* 0x000fce0004701670 */
        /* <DEDUP_REMOVED lines=17> */
[----:B------:R-:W-:-:S13]  /*fce0*/  LOP3.LUT P6, RZ, R16, 0x400, RZ, 0xc0, !PT ;  /* 0x0000040010ff7812 */ /* 0x000fda00078cc0ff */
[----:B0-----:R-:W-:Y:S05]  /*fcf0*/  @!P6 BRA `(.L_x_234) ;  /* 0x000000000004e947 */ /* 0x001fea0003800000 */
[----:B------:R-:W-:Y:S01]  /*fd00*/  BPT.TRAP 0x1 ;  /* 0x000000040000795c */ /* 0x000fe20000300000 */
.L_x_234:
[----:B------:R-:W-:Y:S01]  /*fd10*/  VIADD R28, R28, 0xfffffffe ;  /* 0xfffffffe1c1c7836 */ /* 0x000fe20000000000 */
[----:B------:R-:W-:Y:S01]  /*fd20*/  SYNCS.ARRIVE.TRANS64.A1T0 RZ, [UR42+0x38850], RZ ;  /* 0x038850ffffff79a7 */ /* 0x000fe2000810002a */
[----:B------:R-:W-:Y:S01]  /*fd30*/  BSSY B0, `(.L_x_214) ;  /* 0x00000f7000007945 */ /* 0x000fe20003800000 */
[----:B------:R-:W-:Y:S02]  /*fd40*/  IMAD.MOV.U32 R21, RZ, RZ, 0x1 ;  /* 0x00000001ff157424 */ /* 0x000fe400078e00ff */
[----:B------:R-:W-:Y:S01]  /*fd50*/  ISETP.GE.AND P0, PT, R28, UR45, PT ;  /* 0x0000002d1c007c0c */ /* 0x000fe2000bf06270 */
[----:B------:R-:W-:-:S12]  /*fd60*/  IMAD.MOV.U32 R8, RZ, RZ, 0x1 ;  /* 0x00000001ff087424 */ /* 0x000fd800078e00ff */
[----:B------:R-:W-:Y:S05]  /*fd70*/  @!P0 BRA `(.L_x_235) ;  /* 0x0000000c00c88947 */ /* 0x000fea0003800000 */
[----:B------:R-:W0:Y:S01]  /*fd80*/  S2R R5, SR_TID.X ;  /* 0x0000000000057919 */ /* 0x000e220000002100 */
[----:B------:R-:W-:Y:S01]  /*fd90*/  UIADD3 UR4, UR44, 0x1, URZ ;  /* 0x000000012c047890 */ /* 0x000fe2000fffe03f */
[----:B------:R-:W-:Y:S01]  /*fda0*/  LOP3.LUT R3, RZ, UR40, RZ, 0x33, !PT ;  /* 0x00000028ff037c12 */ /* 0x000fe2000f8e33ff */
[----:B------:R-:W-:Y:S01]  /*fdb0*/  IMAD.MOV.U32 R8, RZ, RZ, 0x1 ;  /* 0x00000001ff087424 */ /* 0x000fe200078e00ff */
[----:B------:R-:W1:Y:S01]  /*fdc0*/  S2R R6, SR_TID.X ;  /* 0x0000000000067919 */ /* 0x000e620000002100 */
[----:B------:R-:W-:Y:S01]  /*fdd0*/  UIMAD UR4, UR4, UR38, URZ ;  /* 0x00000026040472a4 */ /* 0x000fe2000f8e023f */
[----:B------:R-:W-:Y:S01]  /*fde0*/  LOP3.LUT R30, R33, 0x40, RZ, 0xc0, !PT ;  /* 0x00000040211e7812 */ /* 0x000fe200078ec0ff */
[----:B------:R-:W-:Y:S01]  /*fdf0*/  IMAD.MOV.U32 R21, RZ, RZ, 0x1 ;  /* 0x00000001ff157424 */ /* 0x000fe200078e00ff */
[----:B------:R-:W-:Y:S02]  /*fe00*/  LOP3.LUT R28, R17, 0x80, RZ, 0xc0, !PT ;  /* 0x00000080111c7812 */ /* 0x000fe400078ec0ff */
[----:B------:R-:W-:-:S02]  /*fe10*/  SHF.R.U32.HI R30, RZ, 0x2, R30 ;  /* 0x00000002ff1e7819 */ /* 0x000fc4000001161e */
[----:B------:R-:W-:Y:S02]  /*fe20*/  LOP3.LUT R2, RZ, UR4, RZ, 0x33, !PT ;  /* 0x00000004ff027c12 */ /* 0x000fe4000f8e33ff */
[----:B------:R-:W-:Y:S02]  /*fe30*/  SHF.R.U32.HI R28, RZ, 0x3, R28 ;  /* 0x00000003ff1c7819 */ /* 0x000fe4000001161c */
[----:B------:R-:W-:-:S04]  /*fe40*/  VIMNMX R2, R2, R3, !PT ;  /* 0x0000000302027248 */ /* 0x000fc80007fe0100 */
[----:B------:R-:W-:Y:S02]  /*fe50*/  IADD3 R22, -R2, -0x2, RZ ;  /* 0xfffffffe02167810 */ /* 0x000fe40007ffe1ff */
[----:B0-----:R-:W-:Y:S02]  /*fe60*/  SHF.L.U32 R5, R5, 0x4, RZ ;  /* 0x0000000405057819 */ /* 0x001fe400000006ff */
[----:B-1----:R-:W-:Y:S02]  /*fe70*/  LOP3.LUT R6, R6, 0x7f, RZ, 0xc0, !PT ;  /* 0x0000007f06067812 */ /* 0x002fe400078ec0ff */
[----:B------:R-:W-:Y:S02]  /*fe80*/  LOP3.LUT R5, R5, 0x70, RZ, 0xc0, !PT ;  /* 0x0000007005057812 */ /* 0x000fe400078ec0ff */
[----:B------:R-:W-:-:S04]  /*fe90*/  SHF.R.U32.HI R6, RZ, 0x3, R6 ;  /* 0x00000003ff067819 */ /* 0x000fc80000011606 */
[----:B------:R-:W-:-:S05]  /*fea0*/  IADD3 R29, R5, R29, R6 ;  /* 0x0000001d051d7210 */ /* 0x000fca0007ffe006 */
[----:B------:R-:W-:-:S04]  /*feb0*/  VIADD R29, R29, 0xffffff40 ;  /* 0xffffff401d1d7836 */ /* 0x000fc80000000000 */
[----:B------:R-:W-:-:S07]  /*fec0*/  IMAD R9, R2, -0x40, R29 ;  /* 0xffffffc002097824 */ /* 0x000fce00078e021d */
.L_x_250:
        /* <DEDUP_REMOVED lines=12> */
[--C-:B------:R-:W-:Y:S01]  /*ff90*/  SHF.R.S32.HI R3, RZ, 0x1f, R7.reuse ;  /* 0x0000001fff037819 */ /* 0x100fe20000011407 */
[----:B------:R-:W-:Y:S02]  /*ffa0*/  IMAD R4, R32, UR4, RZ ;  /* 0x0000000420047c24 */ /* 0x000fe4000f8e02ff */
[----:B------:R-:W-:Y:S02]  /*ffb0*/  IMAD.MOV.U32 R2, RZ, RZ, R7 ;  /* 0x000000ffff027224 */ /* 0x000fe400078e0007 */
[C---:B------:R-:W-:Y:S02]  /*ffc0*/  IMAD R5, R25.reuse, UR5, R4 ;  /* 0x0000000519057c24 */ /* 0x040fe4000f8e0204 */
[----:B------:R-:W-:Y:S01]  /*ffd0*/  IMAD.WIDE.U32 R2, R25, UR4, R2 ;  /* 0x0000000419027c25 */ /* 0x000fe2000f8e0002 */
[----:B------:R-:W-:-:S03]  /*ffe0*/  ULDC.64 UR4, c[0x0][0x418] ;  /* 0x0001060000047ab9 */ /* 0x000fc60000000a00 */
[----:B------:R-:W-:Y:S01]  /*fff0*/  IMAD.IADD R3, R5, 0x1, R3 ;  /* 0x0000000105037824 */ /* 0x000fe200078e0203 */
[----:B------:R-:W-:-:S04]  /*10000*/  LEA R4, P0, R2, UR4, 0x2 ;  /* 0x0000000402047c11 */ /* 0x000fc8000f8010ff */
[----:B------:R-:W-:-:S05]  /*10010*/  LEA.HI.X R5, R2, UR5, R3, 0x2, P0 ;  /* 0x0000000502057c11 */ /* 0x000fca00080f1403 */
[----:B------:R0:W5:Y:S04]  /*10020*/  LDG.E R6, desc[UR36][R4.64] ;  /* 0x0000002404067981 */ /* 0x000168000c1e1900 */
.L_x_237:
[----:B------:R-:W-:Y:S05]  /*10030*/  BSYNC B1 ;  /* 0x0000000000017941 */ /* 0x000fea0003800000 */
.L_x_236:
[----:B------:R-:W-:-:S13]  /*10040*/  LOP3.LUT P0, RZ, R16, 0x400, RZ, 0xc0, !PT ;  /* 0x0000040010ff7812 */ /* 0x000fda000780c0ff */
[----:B------:R-:W-:Y:S05]  /*10050*/  @!P0 BRA `(.L_x_238) ;  /* 0x0000000000048947 */ /* 0x000fea0003800000 */
[----:B------:R-:W-:Y:S01]  /*10060*/  BPT.TRAP 0x1 ;  /* 0x000000040000795c */ /* 0x000fe20000300000 */
.L_x_238:
[----:B------:R-:W-:Y:S01]  /*10070*/  LEA R10, R8, UR42, 0x3 ;  /* 0x0000002a080a7c11 */ /* 0x000fe2000f8e18ff */
[----:B------:R-:W-:Y:S01]  /*10080*/  BSSY B1, `(.L_x_239) ;  /* 0x0000004000017945 */ /* 0x000fe20003800000 */
[----:B------:R-:W-:-:S04]  /*10090*/  SHF.L.U32 R20, R21, 0x1f, RZ ;  /* 0x0000001f15147819 */ /* 0x000fc800000006ff */
[----:B------:R-:W1:Y:S02]  /*100a0*/  SYNCS.PHASECHK.TRANS64.TRYWAIT P0, [R10+URZ+0x38840], R20 ;  /* 0x038840140a0075a7 */ /* 0x000e64000800017f */
[----:B-1----:R-:W-:Y:S05]  /*100b0*/  @!P0 BRA `(.L_x_240) ;  /* 0x0000002c00848947 */ /* 0x002fea0003800000 */
.L_x_308:
[----:B------:R-:W-:Y:S05]  /*100c0*/  BSYNC B1 ;  /* 0x0000000000017941 */ /* 0x000fea0003800000 */
.L_x_239:
[----:B------:R-:W-:Y:S01]  /*100d0*/  ULDC UR4, c[0x0][0x430] ;  /* 0x00010c0000047ab9 */ /* 0x000fe20000000800 */
[----:B-----5:R-:W-:Y:S01]  /*100e0*/  SHF.R.S32.HI R18, RZ, 0x1f, R6 ;  /* 0x0000001fff127819 */ /* 0x020fe20000011406 */
[----:B------:R-:W-:Y:S01]  /*100f0*/  UIADD3 UR4, -UR4, URZ, URZ ;  /* 0x0000003f04047290 */ /* 0x000fe2000fffe13f */
[----:B------:R-:W-:Y:S01]  /*10100*/  R2UR UR6, R23 ;  /* 0x00000000170672ca */ /* 0x000fe200000e0000 */
[----:B------:R-:W-:Y:S01]  /*10110*/  IMAD R17, R8, 0x1000, R24 ;  /* 0x0000100008117824 */ /* 0x000fe200078e0218 */
[----:B------:R-:W-:-:S03]  /*10120*/  LOP3.LUT P1, RZ, R16, 0x1, RZ, 0xc0, !PT ;  /* 0x0000000110ff7812 */ /* 0x000fc6000782c0ff */
        /* <DEDUP_REMOVED lines=38> */
[----:B------:R3:W0:Y:S02]  /*10390*/  SHFL.IDX PT, R14, R26, 0x3, 0x181f ;  /* 0x00781f001a0e7f89 */ /* 0x00062400000e0000 */
[----:B--2---:R-:W-:-:S05]  /*103a0*/  IMAD.X R3, RZ, RZ, R3, P0 ;  /* 0x000000ffff037224 */ /* 0x004fca00000e0603 */
[----:B------:R3:W-:Y:S03]  /*103b0*/  LDGSTS.E.BYPASS.LTC128B.128 [R27+0x23400], desc[UR36][R2.64], !P1 ;  /* 0x23400000021b7fae */ /* 0x0007e6000c901d64 */
.L_x_318:
        /* <DEDUP_REMOVED lines=8> */
.L_x_242:
[----:B------:R-:W-:Y:S02]  /*10440*/  PLOP3.LUT P1, PT, P1, P0, PT, 0xa2, 0x0 ;  /* 0x000000000000781c */ /* 0x000fe40000f21472 */
[----:B------:R-:W-:-:S08]  /*10450*/  @P0 R2UR P1, UR4, R10 ;  /* 0x000000000a0402ca */ /* 0x000fd00000020000 */
[----:B------:R-:W-:-:S05]  /*10460*/  @P0 PLOP3.LUT P0, PT, P1, PT, PT, 0x80, 0x0 ;  /* 0x000000000000081c */ /* 0x000fca0000f0f070 */
[----:B------:R-:W-:Y:S01]  /*10470*/  @!P1 SYNCS.ARRIVE.TRANS64.RED.A0T1 RZ, [UR4+0x38830], RZ ;  /* 0x038830ffffff99a7 */ /* 0x000fe20008200404 */
[----:B------:R-:W-:Y:S07]  /*10480*/  @!P1 ARRIVES.LDGSTSBAR.64.TRANSCNT [UR4+0x38830] ;  /* 0x03883000ff0099b0 */ /* 0x000fee0008000a84 */
[----:B------:R-:W-:Y:S05]  /*10490*/  @P0 BRA.U.ANY `(.L_x_242) ;  /* 0xfffffffd00e80947 */ /* 0x000fea000393ffff */
[----:B------:R-:W-:Y:S01]  /*104a0*/  NOP ;  /* 0x0000000000007918 */ /* 0x000fe20000000000 */
[----:B------:R-:W-:-:S13]  /*104b0*/  LOP3.LUT P2, RZ, R16, 0x400, RZ, 0xc0, !PT ;  /* 0x0000040010ff7812 */ /* 0x000fda000784c0ff */
[----:B------:R-:W-:Y:S05]  /*104c0*/  @!P2 BRA `(.L_x_243) ;  /* 0x000000000004a947 */ /* 0x000fea0003800000 */
[----:B------:R-:W-:Y:S01]  /*104d0*/  BPT.TRAP 0x1 ;  /* 0x000000040000795c */ /* 0x000fe20000300000 */
.L_x_243:
[----:B------:R2:W-:Y:S01]  /*104e0*/  SYNCS.ARRIVE.TRANS64.A1T0 RZ, [R10+URZ+0x38830], RZ ;  /* 0x038830ff0aff79a7 */ /* 0x0005e2000810003f */
[----:B------:R-:W-:Y:S05]  /*104f0*/  @!P2 BRA `(.L_x_244) ;  /* 0x000000000004a947 */ /* 0x000fea0003800000 */
[----:B------:R-:W-:Y:S01]  /*10500*/  BPT.TRAP 0x1 ;  /* 0x000000040000795c */ /* 0x000fe20000300000 */
.L_x_244:
[----:B------:R-:W3:Y:S01]  /*10510*/  SYNCS.PHASECHK.TRANS64.TRYWAIT P0, [R10+URZ+0x38860], R20 ;  /* 0x038860140a0075a7 */ /* 0x000ee2000800017f */
[----:B------:R-:W-:Y:S04]  /*10520*/  BSSY B1, `(.L_x_245) ;  /* 0x0000002000017945 */ /* 0x000fe80003800000 */
[----:B---3--:R-:W-:Y:S05]  /*10530*/  @!P0 BRA `(.L_x_246) ;  /* 0x0000002c00848947 */ /* 0x008fea0003800000 */
.L_x_319:
[----:B------:R-:W-:Y:S05]  /*10540*/  BSYNC B1 ;  /* 0x0000000000017941 */ /* 0x000fea0003800000 */
.L_x_245:
        /* <DEDUP_REMOVED lines=37> */
[----:B------:R-:W0:Y:S02]  /*107a0*/  SHFL.IDX PT, R14, R18, 0x1, 0x181f ;  /* 0x00381f00120e7f89 */ /* 0x000e2400000e0000 */
[----:B----4-:R-:W-:-:S05]  /*107b0*/  IMAD.X R7, RZ, RZ, R3, P0 ;  /* 0x000000ffff077224 */ /* 0x010fca00000e0603 */
[----:B------:R-:W-:Y:S01]  /*107c0*/  LDGSTS.E.BYPASS.LTC128B.128 [R17+0x400], desc[UR36][R6.64], !P1 ;  /* 0x0040000006117fae */ /* 0x000fe2000c901d64 */
[----:B------:R-:W-:-:S03]  /*107d0*/  ISETP.NE.U32.AND P1, PT, R28, RZ, PT ;  /* 0x000000ff1c00720c */ /* 0x000fc60003f25070 */
[----:B------:R-:W-:Y:S01]  /*107e0*/  LDGSTS.E.BYPASS.LTC128B.128 [R17+0x2400], desc[UR36][R6.64+0x80], !P6 ;  /* 0x0240008006117fae */ /* 0x000fe2000f101d64 */
[----:B------:R-:W-:-:S03]  /*107f0*/  LOP3.LUT P6, RZ, R16, 0x200, RZ, 0xc0, !PT ;  /* 0x0000020010ff7812 */ /* 0x000fc600078cc0ff */
[----:B------:R-:W-:Y:S04]  /*10800*/  LDGSTS.E.BYPASS.LTC128B.128 [R17+0x4400], desc[UR36][R6.64+0x100], !P2 ;  /* 0x0440010006117fae */ /* 0x000fe8000d101d64 */
[----:B------:R-:W-:Y:S01]  /*10810*/  LDGSTS.E.BYPASS.LTC128B.128 [R17+0x6400], desc[UR36][R6.64+0x180], !P5 ;  /* 0x0640018006117fae */ /* 0x000fe2000e901d64 */
[----:B0-----:R-:W-:-:S03]  /*10820*/  IADD3 R4, P0, R14, R0, RZ ;  /* 0x000000000e047210 */ /* 0x001fc60007f1e0ff */
[----:B------:R-:W-:Y:S04]  /*10830*/  LDGSTS.E.BYPASS.LTC128B.128 [R17+0x8400], desc[UR36][R6.64+0x200], !P4 ;  /* 0x0840020006117fae */ /* 0x000fe8000e101d64 */
[----:B------:R-:W0:Y:S01]  /*10840*/  SHFL.IDX PT, R14, R18, 0x2, 0x181f ;  /* 0x00581f00120e7f89 */ /* 0x000e2200000e0000 */
[----:B------:R-:W-:-:S03]  /*10850*/  IMAD.X R5, RZ, RZ, R5, P0 ;  /* 0x000000ffff057224 */ /* 0x000fc600000e0605 */
        /* <DEDUP_REMOVED lines=19> */
[----:B------:R-:W-:Y:S01]  /*10990*/  ISETP.NE.AND P6, PT, R6, RZ, PT ;  /* 0x000000ff0600720c */ /* 0x000fe20003fc5270 */
[----:B---3--:R-:W-:-:S12]  /*109a0*/  IMAD.MOV.U32 R4, RZ, RZ, RZ ;  /* 0x000000ffff047224 */ /* 0x008fd800078e00ff */
[----:B------:R0:W-:Y:S04]  /*109b0*/  LDGSTS.E.BYPASS.LTC128B.128 [R17+0x3400], desc[UR36][R2.64+0x80], !P6 ;  /* 0x0340008002117fae */ /* 0x0001e8000f101d64 */
[----:B------:R0:W-:Y:S04]  /*109c0*/  LDGSTS.E.BYPASS.LTC128B.128 [R17+0x5400], desc[UR36][R2.64+0x100], !P2 ;  /* 0x0540010002117fae */ /* 0x0001e8000d101d64 */
[----:B------:R0:W-:Y:S04]  /*109d0*/  LDGSTS.E.BYPASS.LTC128B.128 [R17+0x7400], desc[UR36][R2.64+0x180], !P5 ;  /* 0x0740018002117fae */ /* 0x0001e8000e901d64 */
[----:B------:R0:W-:Y:S04]  /*109e0*/  LDGSTS.E.BYPASS.LTC128B.128 [R17+0x9400], desc[UR36][R2.64+0x200], !P4 ;  /* 0x0940020002117fae */ /* 0x0001e8000e101d64 */
[----:B------:R0:W-:Y:S04]  /*109f0*/  LDGSTS.E.BYPASS.LTC128B.128 [R17+0xb400], desc[UR36][R2.64+0x280], !P3 ;  /* 0x0b40028002117fae */ /* 0x0001e8000d901d64 */
[----:B------:R0:W-:Y:S04]  /*10a00*/  LDGSTS.E.BYPASS.LTC128B.128 [R17+0xd400], desc[UR36][R2.64+0x300], P0 ;  /* 0x0d40030002117fae */ /* 0x0001e80008101d64 */
[----:B-1----:R0:W-:Y:S02]  /*10a10*/  LDGSTS.E.BYPASS.LTC128B.128 [R17+0xf400], desc[UR36][R2.64+0x380], P1 ;  /* 0x0f40038002117fae */ /* 0x0021e40008901d64 */
.L_x_329:
        /* <DEDUP_REMOVED lines=20> */
.L_x_248:
        /* <DEDUP_REMOVED lines=10> */
.L_x_249:
        /* <DEDUP_REMOVED lines=10> */
.L_x_235:
[----:B------:R-:W-:Y:S05]  /*10ca0*/  BSYNC B0 ;  /* 0x0000000000007941 */ /* 0x000fea0003800000 */
.L_x_214:
[----:B------:R-:W0:Y:S01]  /*10cb0*/  S2R R3, SR_CgaCtaId ;  /* 0x0000000000037919 */ /* 0x000e220000008800 */
[----:B------:R-:W-:Y:S01]  /*10cc0*/  MOV R0, 0x400 ;  /* 0x0000040000007802 */ /* 0x000fe20000000f00 */
[----:B------:R-:W-:Y:S01]  /*10cd0*/  BSSY B0, `(.L_x_251) ;  /* 0x0000005000007945 */ /* 0x000fe20003800000 */
[----:B------:R-:W-:Y:S02]  /*10ce0*/  SHF.L.U32 R4, R4, 0x1f, RZ ;  /* 0x0000001f04047819 */ /* 0x000fe400000006ff */
[----:B0-----:R-:W-:-:S04]  /*10cf0*/  LEA R5, R3, R0, 0x18 ;  /* 0x0000000003057211 */ /* 0x001fc800078ec0ff */
[----:B------:R-:W0:Y:S02]  /*10d00*/  SYNCS.PHASECHK.TRANS64.TRYWAIT P0, [R5+URZ+0x38820], R4 ;  /* 0x03882004050075a7 */ /* 0x000e24000800017f */
[----:B0-----:R-:W-:Y:S05]  /*10d10*/  @!P0 BRA `(.L_x_252) ;  /* 0x0000002c00648947 */ /* 0x001fea0003800000 */
.L_x_330:
[----:B------:R-:W-:Y:S05]  /*10d20*/  BSYNC B0 ;  /* 0x0000000000007941 */ /* 0x000fea0003800000 */
.L_x_251:
[----:B------:R-:W-:-:S03]  /*10d30*/  UMOV UR4, 0xffffffff ;  /* 0xffffffff00047882 */ /* 0x000fc60000000000 */
[----:B------:R-:W-:Y:S05]  /*10d40*/  BRA.DIV UR4, `(.L_x_253) ;  /* 0x0000002e046c7947 */ /* 0x000fea000b800000 */
[----:B------:R-:W1:Y:S02]  /*10d50*/  S2R R0, SR_TID.X ;  /* 0x0000000000007919 */ /* 0x000e640000002100 */
[----:B-1----:R-:W-:-:S04]  /*10d60*/  SHF.R.U32.HI R0, RZ, 0x5, R0 ;  /* 0x00000005ff007819 */ /* 0x002fc80000011600 */
[----:B------:R-:W-:-:S05]  /*10d70*/  LOP3.LUT R0, R0, 0x3, RZ, 0xc0, !PT ;  /* 0x0000000300007812 */ /* 0x000fca00078ec0ff */
[----:B------:R1:W3:Y:S02]  /*10d80*/  SHFL.IDX PT, R14, R0, RZ, 0x1f ;  /* 0x00001fff000e7589 */ /* 0x0002e400000e0000 */
.L_x_333:
[----:B---3--:R-:W-:-:S13]  /*10d90*/  ISETP.NE.AND P0, PT, R14, RZ, PT ;  /* 0x000000ff0e00720c */ /* 0x008fda0003f05270 */
[----:B------:R-:W-:Y:S05]  /*10da0*/  @P0 BRA `(.L_x_174) ;  /* 0x0000000000900947 */ /* 0x000fea0003800000 */
[----:B------:R-:W-:-:S03]  /*10db0*/  UMOV UR4, 0xffffffff ;  /* 0xffffffff00047882 */ /* 0x000fc60000000000 */
[----:B------:R-:W-:Y:S05]  /*10dc0*/  BRA.DIV UR4, `(.L_x_254) ;  /* 0x0000002e04807947 */ /* 0x000fea000b800000 */
[----:B------:R-:W-:-:S13]  /*10dd0*/  ELECT P6, URZ, PT ;  /* 0x00000000003f782f */ /* 0x000fda00038c0000 */
.L_x_336:
[----:B------:R-:W-:Y:S05]  /*10de0*/  @!P6 BRA `(.L_x_174) ;  /* 0x000000000080e947 */ /* 0x000fea0003800000 */
[----:B-1----:R-:W3:Y:S02]  /*10df0*/  LDL R0, [R1] ;  /* 0x0000000001007983 */ /* 0x002ee40000100800 */
[----:B---3--:R-:W-:-:S13]  /*10e00*/  R2UR UR4, R0 ;  /* 0x00000000000472ca */ /* 0x008fda00000e0000 */
[----:B------:R-:W-:-:S06]  /*10e10*/  ULOP3.LUT UR4, UR4, 0x2, URZ, 0xfc, !UPT ;  /* 0x0000000204047892 */ /* 0x000fcc000f8efc3f */
[----:B------:R-:W-:-:S05]  /*10e20*/  IMAD.U32 R0, RZ, RZ, UR4 ;  /* 0x00000004ff007e24 */ /* 0x000fca000f8e00ff */
[----:B------:R-:W-:-:S13]  /*10e30*/  ISETP.NE.AND P0, PT, R0, 0x3, PT ;  /* 0x000000030000780c */ /* 0x000fda0003f05270 */
[----:B------:R-:W-:Y:S05]  /*10e40*/  @!P0 BRA `(.L_x_255) ;  /* 0x0000000000048947 */ /* 0x000fea0003800000 */
[----:B------:R-:W-:Y:S01]  /*10e50*/  BPT.TRAP 0x1 ;  /* 0x000000040000795c */ /* 0x000fe20000300000 */
.L_x_255:
[C---:B------:R-:W-:Y:S01]  /*10e60*/  IMAD R3, R8.reuse, 0x8, R5 ;  /* 0x0000000808037824 */ /* 0x040fe200078e0205 */
[----:B------:R-:W-:Y:S01]  /*10e70*/  SHF.L.U32 R2, R21, 0x1f, RZ ;  /* 0x0000001f15027819 */ /* 0x000fe200000006ff */
[----:B------:R-:W-:-:S03]  /*10e80*/  VIADD R8, R8, 0x1 ;  /* 0x0000000108087836 */ /* 0x000fc60000000000 */
[----:B------:R-:W1:Y:S02]  /*10e90*/  SYNCS.PHASECHK.TRANS64.TRYWAIT P1, [R3+URZ+0x38840], R2 ;  /* 0x03884002030075a7 */ /* 0x000e64000802017f */
[----:B------:R-:W-:-:S04]  /*10ea0*/  ISETP.NE.AND P2, PT, R8, 0x2, PT ;  /* 0x000000020800780c */ /* 0x000fc80003f45270 */
[----:B------:R-:W-:Y:S01]  /*10eb0*/  SEL R0, RZ, 0x1, P2 ;  /* 0x00000001ff007807 */ /* 0x000fe20001000000 */
[----:B-1----:R-:W-:Y:S08]  /*10ec0*/  @!P1 BRA `(.L_x_256) ;  /* 0x0000002c00609947 */ /* 0x002ff00003800000 */
.L_x_337:
[----:B------:R-:W-:Y:S02]  /*10ed0*/  SEL R8, R8, RZ, P2 ;  /* 0x000000ff08087207 */ /* 0x000fe40001000000 */
[----:B------:R-:W-:Y:S01]  /*10ee0*/  LOP3.LUT R0, R21, R0, RZ, 0x3c, !PT ;  /* 0x0000000015007212 */ /* 0x000fe200078e3cff */
[----:B------:R-:W-:Y:S06]  /*10ef0*/  @!P0 BRA `(.L_x_257) ;  /* 0x0000000000048947 */ /* 0x000fec0003800000 */
[----:B------:R-:W-:Y:S01]  /*10f00*/  BPT.TRAP 0x1 ;  /* 0x000000040000795c */ /* 0x000fe20000300000 */
.L_x_257:
[----:B0-----:R-:W-:Y:S01]  /*10f10*/  IMAD R5, R8, 0x8, R5 ;  /* 0x0000000808057824 */ /* 0x001fe200078e0205 */
[----:B------:R-:W-:-:S04]  /*10f20*/  SHF.L.U32 R0, R0, 0x1f, RZ ;  /* 0x0000001f00007819 */ /* 0x000fc800000006ff */
[----:B------:R-:W0:Y:S02]  /*10f30*/  SYNCS.PHASECHK.TRANS64.TRYWAIT P1, [R5+URZ+0x38840], R0 ;  /* 0x03884000050075a7 */ /* 0x000e24000802017f */
[----:B0-----:R-:W-:Y:S05]  /*10f40*/  @!P1 BRA `(.L_x_258) ;  /* 0x0000002c00549947 */ /* 0x001fea0003800000 */
.L_x_338:
[----:B------:R-:W-:Y:S05]  /*10f50*/  @!P0 BRA `(.L_x_259) ;  /* 0x0000000000048947 */ /* 0x000fea0003800000 */
[----:B------:R-:W-:Y:S01]  /*10f60*/  BPT.TRAP 0x1 ;  /* 0x000000040000795c */ /* 0x000fe20000300000 */
.L_x_259:
[----:B------:R-:W3:Y:S02]  /*10f70*/  SYNCS.PHASECHK.TRANS64.TRYWAIT P1, [R3+URZ+0x38860], R2 ;  /* 0x03886002030075a7 */ /* 0x000ee4000802017f */
[----:B---3--:R-:W-:Y:S05]  /*10f80*/  @!P1 BRA `(.L_x_260) ;  /* 0x0000002c00589947 */ /* 0x008fea0003800000 */
.L_x_339:
[----:B------:R-:W-:Y:S05]  /*10f90*/  @!P0 BRA `(.L_x_261) ;  /* 0x0000000000048947 */ /* 0x000fea0003800000 */
[----:B------:R-:W-:Y:S01]  /*10fa0*/  BPT.TRAP 0x1 ;  /* 0x000000040000795c */ /* 0x000fe20000300000 */
.L_x_261:
[----:B----4-:R4:W0:Y:S02]  /*10fb0*/  SYNCS.PHASECHK.TRANS64.TRYWAIT P0, [R5+URZ+0x38860], R0 ;  /* 0x03886000050075a7 */ /* 0x010824000800017f */
[----:B0-----:R-:W-:Y:S05]  /*10fc0*/  @!P0 NANOSLEEP.SYNCS 0x989680 ;  /* 0x009896800000895d */ /* 0x001fea0003900000 */
[----:B------:R-:W0:Y:S02]  /*10fd0*/  @!P0 SYNCS.PHASECHK.TRANS64 P0, [R5+URZ+0x38860], R0 ;  /* 0x03886000050085a7 */ /* 0x000e24000800007f */
[----:B0-----:R-:W-:Y:S05]  /*10fe0*/  @!P0 BRA `(.L_x_261) ;  /* 0xfffffffc00f08947 */ /* 0x001fea000383ffff */
.L_x_174:
[----:B------:R-:W-:Y:S05]  /*10ff0*/  BSYNC B6 ;  /* 0x0000000000067941 */ /* 0x000fea0003800000 */
.L_x_171:
[----:B------:R-:W-:Y:S05]  /*11000*/  EXIT ;  /* 0x000000000000794d */ /* 0x000fea0003800000 */
.L_x_184:
[----:B0-----:R0:W1:Y:S02]  /*11010*/  SYNCS.PHASECHK.TRANS64.TRYWAIT P0, [R2+URZ+0x38800], R5 ;  /* 0x03880005020075a7 */ /* 0x001064000800017f */
[----:B-1----:R-:W-:Y:S05]  /*11020*/  @!P0 NANOSLEEP.SYNCS 0x989680 ;  /* 0x009896800000895d */ /* 0x002fea0003900000 */
[----:B------:R-:W1:Y:S02]  /*11030*/  @!P0 SYNCS.PHASECHK.TRANS64 P0, [R2+URZ+0x38800], R5 ;  /* 0x03880005020085a7 */ /* 0x000e64000800007f */
[----:B-1----:R-:W-:Y:S05]  /*11040*/  @!P0 BRA `(.L_x_184) ;  /* 0xfffffffc00f08947 */ /* 0x002fea000383ffff */
[----:B------:R-:W-:Y:S05]  /*11050*/  BRA `(.L_x_262) ;  /* 0xffffff2000e47947 */ /* 0x000fea000383ffff */
.L_x_188:
[----:B--2---:R2:W3:Y:S02]  /*11060*/  SYNCS.PHASECHK.TRANS64.TRYWAIT P1, [R2+URZ+0x38830], R5 ;  /* 0x03883005020075a7 */ /* 0x0044e4000802017f */
[----:B---3--:R-:W-:Y:S05]  /*11070*/  @!P1 NANOSLEEP.SYNCS 0x989680 ;  /* 0x009896800000995d */ /* 0x008fea0003900000 */
[----:B------:R-:W3:Y:S02]  /*11080*/  @!P1 SYNCS.PHASECHK.TRANS64 P1, [R2+URZ+0x38830], R5 ;  /* 0x03883005020095a7 */ /* 0x000ee4000802007f */
[----:B---3--:R-:W-:Y:S05]  /*11090*/  @!P1 BRA `(.L_x_188) ;  /* 0xfffffffc00f09947 */ /* 0x008fea000383ffff */
[----:B------:R-:W-:Y:S05]  /*110a0*/  BRA `(.L_x_187) ;  /* 0xffffff2400307947 */ /* 0x000fea000383ffff */
.L_x_189:
[----:B---3--:R3:W4:Y:S02]  /*110b0*/  SYNCS.PHASECHK.TRANS64.TRYWAIT P1, [R2+URZ+0x38810], R5 ;  /* 0x03881005020075a7 */ /* 0x008724000802017f */
[----:B----4-:R-:W-:Y:S05]  /*110c0*/  @!P1 NANOSLEEP.SYNCS 0x989680 ;  /* 0x009896800000995d */ /* 0x010fea0003900000 */
[----:B------:R-:W4:Y:S02]  /*110d0*/  @!P1 SYNCS.PHASECHK.TRANS64 P1, [R2+URZ+0x38810], R5 ;  /* 0x03881005020095a7 */ /* 0x000f24000802007f */
[----:B----4-:R-:W-:Y:S05]  /*110e0*/  @!P1 BRA `(.L_x_189) ;  /* 0xfffffffc00f09947 */ /* 0x010fea000383ffff */
[----:B------:R-:W-:Y:S05]  /*110f0*/  BRA `(.L_x_263) ;  /* 0xffffff2800207947 */ /* 0x000fea000383ffff */
.L_x_193:
[----:B------:R0:W0:Y:S02]  /*11100*/  SYNCS.PHASECHK.TRANS64.TRYWAIT P1, [R2+URZ+0x38850], R5 ;  /* 0x03885005020075a7 */ /* 0x000024000802017f */
[----:B0-----:R-:W-:Y:S05]  /*11110*/  @!P1 NANOSLEEP.SYNCS 0x989680 ;  /* 0x009896800000995d */ /* 0x001fea0003900000 */
[----:B------:R-:W0:Y:S02]  /*11120*/  @!P1 SYNCS.PHASECHK.TRANS64 P1, [R2+URZ+0x38850], R5 ;  /* 0x03885005020095a7 */ /* 0x000e24000802007f */
[----:B0-----:R-:W-:Y:S05]  /*11130*/  @!P1 BRA `(.L_x_193) ;  /* 0xfffffffc00f09947 */ /* 0x001fea000383ffff */
[----:B------:R-:W-:Y:S05]  /*11140*/  BRA `(.L_x_192) ;  /* 0xffffff28004c7947 */ /* 0x000fea000383ffff */
.L_x_200:
[----:B-1----:R1:W2:Y:S02]  /*11150*/  SYNCS.PHASECHK.TRANS64.TRYWAIT P2, [R196+URZ+0x38830], R201 ;  /* 0x038830c9c40075a7 */ /* 0x0022a4000804017f */
[----:B--2---:R-:W-:Y:S05]  /*11160*/  @!P2 NANOSLEEP.SYNCS 0x989680 ;  /* 0x009896800000a95d */ /* 0x004fea0003900000 */
[----:B------:R-:W2:Y:S02]  /*11170*/  @!P2 SYNCS.PHASECHK.TRANS64 P2, [R196+URZ+0x38830], R201 ;  /* 0x038830c9c400a5a7 */ /* 0x000ea4000804007f */
[----:B--2---:R-:W-:Y:S05]  /*11180*/  @!P2 BRA `(.L_x_200) ;  /* 0xfffffffc00f0a947 */ /* 0x004fea000383ffff */
[----:B------:R-:W-:Y:S05]  /*11190*/  BRA `(.L_x_199) ;  /* 0xffffff5400887947 */ /* 0x000fea000383ffff */
.L_x_204:
[----:B---3--:R3:W4:Y:S02]  /*111a0*/  SYNCS.PHASECHK.TRANS64.TRYWAIT P2, [R196+URZ+0x38850], R201 ;  /* 0x038850c9c40075a7 */ /* 0x008724000804017f */
[----:B----4-:R-:W-:Y:S05]  /*111b0*/  @!P2 NANOSLEEP.SYNCS 0x989680 ;  /* 0x009896800000a95d */ /* 0x010fea0003900000 */
[----:B------:R-:W4:Y:S02]  /*111c0*/  @!P2 SYNCS.PHASECHK.TRANS64 P2, [R196+URZ+0x38850], R201 ;  /* 0x038850c9c400a5a7 */ /* 0x000f24000804007f */
[----:B----4-:R-:W-:Y:S05]  /*111d0*/  @!P2 BRA `(.L_x_204) ;  /* 0xfffffffc00f0a947 */ /* 0x010fea000383ffff */
[----:B------:R-:W-:Y:S05]  /*111e0*/  BRA `(.L_x_203) ;  /* 0xffffff5800547947 */ /* 0x000fea000383ffff */
.L_x_219:
[----:B------:R-:W-:Y:S01]  /*111f0*/  IMAD.MOV.U32 R13, RZ, RZ, R17 ;  /* 0x000000ffff0d7224 */ /* 0x000fe200078e0011 */
[----:B------:R-:W-:Y:S01]  /*11200*/  MOV R15, 0xffffffff ;  /* 0xffffffff000f7802 */ /* 0x000fe20000000f00 */
[----:B------:R-:W-:Y:S02]  /*11210*/  IMAD.MOV.U32 R12, RZ, RZ, RZ ;  /* 0x000000ffff0c7224 */ /* 0x000fe400078e00ff */
[----:B------:R-:W-:-:S07]  /*11220*/  IMAD.MOV.U32 R11, RZ, RZ, 0x1f ;  /* 0x0000001fff0b7424 */ /* 0x000fce00078e00ff */
[----:B------:R-:W-:Y:S05]  /*11230*/  WARPSYNC.COLLECTIVE R15, `(.L_x_264) ;  /* 0x000000000f087348 */ /* 0x000fea0003c00000 */
[----:B------:R0:W1:Y:S02]  /*11240*/  SHFL.IDX P6, R14, R13, R12, R11 ;  /* 0x0000000c0d0e7389 */ /* 0x00006400000c000b */
[----:B01----:R-:W-:Y:S01]  /*11250*/  ENDCOLLECTIVE ;  /* 0x000000000000791b */ /* 0x003fe20003800000 */
.L_x_264:
[----:B------:R-:W-:Y:S05]  /*11260*/  BRA `(.L_x_265) ;  /* 0xffffffc400d07947 */ /* 0x000fea000383ffff */
.L_x_221:
[----:B0-----:R-:W-:-:S04]  /*11270*/  IMAD.U32 R3, RZ, RZ, UR42 ;  /* 0x0000002aff037e24 */ /* 0x001fc8000f8e00ff */
[----:B------:R0:W1:Y:S03]  /*11280*/  SYNCS.PHASECHK.TRANS64.TRYWAIT P0, [R3+URZ+0x38840], R0 ;  /* 0x03884000030075a7 */ /* 0x000066000800017f */
[----:B-1----:R-:W-:Y:S05]  /*11290*/  @!P0 NANOSLEEP.SYNCS 0x989680 ;  /* 0x009896800000895d */ /* 0x002fea0003900000 */
[----:B------:R-:W1:Y:S02]  /*112a0*/  @!P0 SYNCS.PHASECHK.TRANS64 P0, [R3+URZ+0x38840], R0 ;  /* 0x03884000030085a7 */ /* 0x000e64000800007f */
[----:B-1----:R-:W-:Y:S05]  /*112b0*/  @!P0 BRA `(.L_x_221) ;  /* 0xfffffffc00ec8947 */ /* 0x002fea000383ffff */
[----:B------:R-:W-:Y:S05]  /*112c0*/  BRA `(.L_x_266) ;  /* 0xffffffc800087947 */ /* 0x000fea000383ffff */
.L_x_222:
[----:B------:R-:W-:Y:S01]  /*112d0*/  BSSY B0, `(.L_x_267) ;  /* 0x0000008000007945 */ /* 0x000fe20003800000 */
[----:B------:R-:W-:Y:S02]  /*112e0*/  IMAD.MOV.U32 R13, RZ, RZ, R4 ;  /* 0x000000ffff0d7224 */ /* 0x000fe400078e0004 */
[----:B------:R-:W-:Y:S02]  /*112f0*/  IMAD.MOV.U32 R12, RZ, RZ, RZ ;  /* 0x000000ffff0c7224 */ /* 0x000fe400078e00ff */
[----:B------:R-:W-:Y:S02]  /*11300*/  IMAD.MOV.U32 R11, RZ, RZ, 0x181f ;  /* 0x0000181fff0b7424 */ /* 0x000fe400078e00ff */
[----:B------:R-:W-:-:S07]  /*11310*/  IMAD.MOV.U32 R15, RZ, RZ, -0x1 ;  /* 0xffffffffff0f7424 */ /* 0x000fce00078e00ff */
[----:B------:R-:W-:Y:S05]  /*11320*/  WARPSYNC.COLLECTIVE R15, `(.L_x_268) ;  /* 0x000000000f087348 */ /* 0x000fea0003c00000 */
[----:B------:R0:W1:Y:S02]  /*11330*/  SHFL.IDX P6, R14, R13, R12, R11 ;  /* 0x0000000c0d0e7389 */ /* 0x00006400000c000b */
[----:B01----:R-:W-:Y:S01]  /*11340*/  ENDCOLLECTIVE ;  /* 0x000000000000791b */ /* 0x003fe20003800000 */
.L_x_268:
[----:B------:R-:W-:Y:S05]  /*11350*/  BSYNC B0 ;  /* 0x0000000000007941 */ /* 0x000fea0003800000 */
.L_x_267:
[----:B------:R-:W-:Y:S01]  /*11360*/  IMAD.MOV.U32 R13, RZ, RZ, R0 ;  /* 0x000000ffff0d7224 */ /* 0x000fe200078e0000 */
[----:B------:R-:W-:Y:S01]  /*11370*/  MOV R11, 0x181f ;  /* 0x0000181f000b7802 */ /* 0x000fe20000000f00 */
[----:B------:R-:W-:Y:S01]  /*11380*/  IMAD.MOV.U32 R12, RZ, RZ, RZ ;  /* 0x000000ffff0c7224 */ /* 0x000fe200078e00ff */
[----:B------:R-:W-:Y:S01]  /*11390*/  @P0 LEA R7, R24, UR42, 0x1 ;  /* 0x0000002a18070c11 */ /* 0x000fe2000f8e08ff */
[----:B------:R-:W-:Y:S02]  /*113a0*/  IMAD.MOV.U32 R15, RZ, RZ, -0x1 ;  /* 0xffffffffff0f7424 */ /* 0x000fe400078e00ff */
[----:B------:R-:W-:-:S07]  /*113b0*/  IMAD.MOV.U32 R2, RZ, RZ, R14 ;  /* 0x000000ffff027224 */ /* 0x000fce00078e000e */
[----:B------:R-:W-:Y:S05]  /*113c0*/  WARPSYNC.COLLECTIVE R15, `(.L_x_269) ;  /* 0x000000000f087348 */ /* 0x000fea0003c00000 */
[----:B------:R0:W1:Y:S02]  /*113d0*/  SHFL.IDX P6, R14, R13, R12, R11 ;  /* 0x0000000c0d0e7389 */ /* 0x00006400000c000b */
[----:B01----:R-:W-:Y:S01]  /*113e0*/  ENDCOLLECTIVE ;  /* 0x000000000000791b */ /* 0x003fe20003800000 */
.L_x_269:
[----:B------:R-:W-:Y:S02]  /*113f0*/  IMAD.MOV.U32 R13, RZ, RZ, R4 ;  /* 0x000000ffff0d7224 */ /* 0x000fe400078e0004 */
[----:B------:R-:W-:Y:S01]  /*11400*/  IMAD.MOV.U32 R12, RZ, RZ, 0x1 ;  /* 0x00000001ff0c7424 */ /* 0x000fe200078e00ff */
[----:B------:R-:W-:-:S05]  /*11410*/  @P0 LEA R14, P1, R22, R14, 0x1 ;  /* 0x0000000e160e0211 */ /* 0x000fca00078208ff */
[----:B------:R-:W-:Y:S02]  /*11420*/  @P0 IMAD.X R3, RZ, RZ, R2, P1 ;  /* 0x000000ffff030224 */ /* 0x000fe400008e0602 */
[----:B------:R-:W-:-:S07]  /*11430*/  @P0 IMAD.MOV.U32 R2, RZ, RZ, R14 ;  /* 0x000000ffff020224 */ /* 0x000fce00078e000e */
[----:B------:R-:W-:Y:S05]  /*11440*/  WARPSYNC.COLLECTIVE R15, `(.L_x_270) ;  /* 0x000000000f087348 */ /* 0x000fea0003c00000 */
[----:B------:R0:W1:Y:S02]  /*11450*/  SHFL.IDX P6, R14, R13, R12, R11 ;  /* 0x0000000c0d0e7389 */ /* 0x00006400000c000b */
[----:B01----:R-:W-:Y:S01]  /*11460*/  ENDCOLLECTIVE ;  /* 0x000000000000791b */ /* 0x003fe20003800000 */
.L_x_270:
        /* <DEDUP_REMOVED lines=11> */
.L_x_271:
[----:B------:R-:W-:Y:S01]  /*11520*/  MOV R13, R4 ;  /* 0x00000004000d7202 */ /* 0x000fe20000000f00 */
[----:B------:R-:W-:Y:S01]  /*11530*/  IMAD.MOV.U32 R12, RZ, RZ, 0x2 ;  /* 0x00000002ff0c7424 */ /* 0x000fe200078e00ff */
[----:B------:R-:W-:-:S13]  /*11540*/  @P0 LEA R2, P1, R22, R14, 0x1 ;  /* 0x0000000e16020211 */ /* 0x000fda00078208ff */
[----:B------:R-:W-:Y:S05]  /*11550*/  WARPSYNC.COLLECTIVE R15, `(.L_x_272) ;  /* 0x000000000f087348 */ /* 0x000fea0003c00000 */
[----:B------:R0:W1:Y:S02]  /*11560*/  SHFL.IDX P6, R14, R13, R12, R11 ;  /* 0x0000000c0d0e7389 */ /* 0x00006400000c000b */
[----:B01----:R-:W-:Y:S01]  /*11570*/  ENDCOLLECTIVE ;  /* 0x000000000000791b */ /* 0x003fe20003800000 */
.L_x_272:
[----:B------:R-:W-:-:S05]  /*11580*/  @P0 IMAD.X R3, RZ, RZ, R5, P1 ;  /* 0x000000ffff030224 */ /* 0x000fca00008e0605 */
[----:B------:R-:W-:Y:S01]  /*11590*/  @!PT LDS RZ, [RZ] ;  /* 0x00000000fffff984 */ /* 0x000fe20000000800 */
[----:B------:R-:W-:Y:S01]  /*115a0*/  @!PT LDS RZ, [RZ] ;  /* 0x00000000fffff984 */ /* 0x000fe20000000800 */
[----:B------:R-:W-:Y:S01]  /*115b0*/  @!PT LDS RZ, [RZ] ;  /* 0x00000000fffff984 */ /* 0x000fe20000000800 */
[----:B------:R0:W-:Y:S01]  /*115c0*/  @P0 LDGSTS.E.BYPASS.LTC128B.128 [R9+0x22c00], desc[UR36][R2.64], !P2 ;  /* 0x22c0000002090fae */ /* 0x0001e2000d101d64 */
[----:B------:R-:W-:Y:S01]  /*115d0*/  ISETP.GE.AND P0, PT, R18, 0x21, PT ;  /* 0x000000211200780c */ /* 0x000fe20003f06270 */
[----:B------:R-:W-:Y:S02]  /*115e0*/  IMAD.MOV.U32 R13, RZ, RZ, R0 ;  /* 0x000000ffff0d7224 */ /* 0x000fe400078e0000 */
[----:B------:R-:W-:-:S10]  /*115f0*/  IMAD.MOV.U32 R5, RZ, RZ, R14 ;  /* 0x000000ffff057224 */ /* 0x000fd400078e000e */
[----:B0-----:R-:W-:Y:S05]  /*11600*/  WARPSYNC.COLLECTIVE R15, `(.L_x_273) ;  /* 0x000000000f087348 */ /* 0x001fea0003c00000 */
[----:B------:R1:W2:Y:S02]  /*11610*/  SHFL.IDX P6, R14, R13, R12, R11 ;  /* 0x0000000c0d0e7389 */ /* 0x0002a400000c000b */
[----:B012---:R-:W-:Y:S01]  /*11620*/  ENDCOLLECTIVE ;  /* 0x000000000000791b */ /* 0x007fe20003800000 */
.L_x_273:
[----:B------:R-:W-:Y:S02]  /*11630*/  IMAD.MOV.U32 R13, RZ, RZ, R4 ;  /* 0x000000ffff0d7224 */ /* 0x000fe400078e0004 */
[----:B------:R-:W-:Y:S01]  /*11640*/  IMAD.MOV.U32 R12, RZ, RZ, 0x3 ;  /* 0x00000003ff0c7424 */ /* 0x000fe200078e00ff */
[----:B------:R-:W-:-:S13]  /*11650*/  @P0 LEA R2, P1, R22, R14, 0x1 ;  /* 0x0000000e16020211 */ /* 0x000fda00078208ff */
[----:B------:R-:W-:Y:S05]  /*11660*/  WARPSYNC.COLLECTIVE R15, `(.L_x_274) ;  /* 0x000000000f087348 */ /* 0x000fea0003c00000 */
[----:B------:R0:W1:Y:S02]  /*11670*/  SHFL.IDX P6, R14, R13, R12, R11 ;  /* 0x0000000c0d0e7389 */ /* 0x00006400000c000b */
[----:B01----:R-:W-:Y:S01]  /*11680*/  ENDCOLLECTIVE ;  /* 0x000000000000791b */ /* 0x003fe20003800000 */
.L_x_274:
[----:B------:R-:W-:Y:S01]  /*11690*/  @P0 IMAD.X R3, RZ, RZ, R5, P1 ;  /* 0x000000ffff030224 */ /* 0x000fe200008e0605 */
[----:B------:R-:W-:-:S05]  /*116a0*/  @P0 LEA R5, R24, UR42, 0x1 ;  /* 0x0000002a18050c11 */ /* 0x000fca000f8e08ff */
[----:B------:R-:W-:Y:S01]  /*116b0*/  @!PT LDS RZ, [RZ] ;  /* 0x00000000fffff984 */ /* 0x000fe20000000800 */
[----:B------:R-:W-:Y:S01]  /*116c0*/  @!PT LDS RZ, [RZ] ;  /* 0x00000000fffff984 */ /* 0x000fe20000000800 */
[----:B------:R-:W-:Y:S01]  /*116d0*/  @!PT LDS RZ, [RZ] ;  /* 0x00000000fffff984 */ /* 0x000fe20000000800 */
[----:B------:R0:W-:Y:S01]  /*116e0*/  @P0 LDGSTS.E.BYPASS.LTC128B.128 [R5+0x23400], desc[UR36][R2.64], !P2 ;  /* 0x2340000002050fae */ /* 0x0001e2000d101d64 */
[----:B------:R-:W-:Y:S02]  /*116f0*/  IMAD.MOV.U32 R13, RZ, RZ, R0 ;  /* 0x000000ffff0d7224 */ /* 0x000fe400078e0000 */
[----:B------:R-:W-:-:S07]  /*11700*/  IMAD.MOV.U32 R4, RZ, RZ, R14 ;  /* 0x000000ffff047224 */ /* 0x000fce00078e000e */
[----:B0-----:R-:W-:Y:S05]  /*11710*/  WARPSYNC.COLLECTIVE R15, `(.L_x_275) ;  /* 0x000000000f087348 */ /* 0x001fea0003c00000 */
[----:B------:R1:W2:Y:S02]  /*11720*/  SHFL.IDX P6, R14, R13, R12, R11 ;  /* 0x0000000c0d0e7389 */ /* 0x0002a400000c000b */
[----:B012---:R-:W-:Y:S01]  /*11730*/  ENDCOLLECTIVE ;  /* 0x000000000000791b */ /* 0x007fe20003800000 */
.L_x_275:
[----:B------:R-:W-:Y:S05]  /*11740*/  BRA `(.L_x_276) ;  /* 0xffffffc400d07947 */ /* 0x000fea000383ffff */
.L_x_225:
[----:B------:R-:W-:Y:S01]  /*11750*/  MOV R13, R4 ;  /* 0x00000004000d7202 */ /* 0x000fe20000000f00 */
[----:B------:R-:W-:Y:S01]  /*11760*/  IMAD.MOV.U32 R12, RZ, RZ, RZ ;  /* 0x000000ffff0c7224 */ /* 0x000fe200078e00ff */
[----:B------:R-:W-:Y:S01]  /*11770*/  LOP3.LUT R16, R16, 0xfffffeff, RZ, 0xc0, !PT ;  /* 0xfffffeff10107812 */ /* 0x000fe200078ec0ff */
[----:B------:R-:W-:Y:S02]  /*11780*/  IMAD.MOV.U32 R11, RZ, RZ, 0x181f ;  /* 0x0000181fff0b7424 */ /* 0x000fe400078e00ff */
[----:B------:R-:W-:Y:S02]  /*11790*/  IMAD.MOV.U32 R15, RZ, RZ, -0x1 ;  /* 0xffffffffff0f7424 */ /* 0x000fe400078e00ff */
[----:B------:R-:W-:-:S07]  /*117a0*/  IMAD R6, R20, 0x40, R21 ;  /* 0x0000004014067824 */ /* 0x000fce00078e0215 */
[----:B------:R-:W-:Y:S05]  /*117b0*/  WARPSYNC.COLLECTIVE R15, `(.L_x_277) ;  /* 0x000000000f087348 */ /* 0x000fea0003c00000 */
[----:B------:R0:W1:Y:S02]  /*117c0*/  SHFL.IDX P6, R14, R13, R12, R11 ;  /* 0x0000000c0d0e7389 */ /* 0x00006400000c000b */
[----:B01----:R-:W-:Y:S01]  /*117d0*/  ENDCOLLECTIVE ;  /* 0x000000000000791b */ /* 0x003fe20003800000 */
.L_x_277:
[----:B------:R-:W-:Y:S02]  /*117e0*/  VIADD R10, R6, 0x10 ;  /* 0x00000010060a7836 */ /* 0x000fe40000000000 */
[----:B------:R-:W-:Y:S02]  /*117f0*/  IMAD.MOV.U32 R13, RZ, RZ, R0 ;  /* 0x000000ffff0d7224 */ /* 0x000fe400078e0000 */
[----:B------:R-:W-:-:S07]  /*11800*/  IMAD.MOV.U32 R2, RZ, RZ, R14 ;  /* 0x000000ffff027224 */ /* 0x000fce00078e000e */
[----:B------:R-:W-:Y:S05]  /*11810*/  WARPSYNC.COLLECTIVE R15, `(.L_x_278) ;  /* 0x000000000f087348 */ /* 0x000fea0003c00000 */
[----:B------:R0:W1:Y:S02]  /*11820*/  SHFL.IDX P6, R14, R13, R12, R11 ;  /* 0x0000000c0d0e7389 */ /* 0x00006400000c000b */
[----:B01----:R-:W-:Y:S01]  /*11830*/  ENDCOLLECTIVE ;  /* 0x000000000000791b */ /* 0x003fe20003800000 */
.L_x_278:
[----:B------:R-:W-:Y:S02]  /*11840*/  ULDC UR4, c[0x0][0x288] ;  /* 0x0000a20000047ab9 */ /* 0x000fe40000000800 */
[----:B------:R-:W-:-:S05]  /*11850*/  IMAD R5, R8, UR4, RZ ;  /* 0x0000000408057c24 */ /* 0x000fca000f8e02ff */
[----:B------:R-:W-:Y:S02]  /*11860*/  ISETP.GE.AND P2, PT, R6, R5, PT ;  /* 0x000000050600720c */ /* 0x000fe40003f46270 */
[----:B------:R-:W-:Y:S01]  /*11870*/  MOV R13, R4 ;  /* 0x00000004000d7202 */ /* 0x000fe20000000f00 */
[----:B------:R-:W-:-:S10]  /*11880*/  IMAD.MOV.U32 R12, RZ, RZ, 0x1 ;  /* 0x00000001ff0c7424 */ /* 0x000fd400078e00ff */
[----:B------:R-:W-:Y:S02]  /*11890*/  @!P2 LEA R8, R24, UR42, 0x1 ;  /* 0x0000002a1808ac11 */ /* 0x000fe4000f8e08ff */
[----:B------:R-:W-:Y:S02]  /*118a0*/  @P2 LOP3.LUT R16, R16, 0x100, RZ, 0xfc, !PT ;  /* 0x0000010010102812 */ /* 0x000fe400078efcff */
[----:B------:R-:W-:-:S13]  /*118b0*/  @!P2 LEA R3, P1, R22, R14, 0x1 ;  /* 0x0000000e1603a211 */ /* 0x000fda00078208ff */
[----:B------:R-:W-:Y:S05]  /*118c0*/  WARPSYNC.COLLECTIVE R15, `(.L_x_279) ;  /* 0x000000000f087348 */ /* 0x000fea0003c00000 */
[----:B------:R0:W1:Y:S02]  /*118d0*/  SHFL.IDX P6, R14, R13, R12, R11 ;  /* 0x0000000c0d0e7389 */ /* 0x00006400000c000b */
[----:B01----:R-:W-:Y:S01]  /*118e0*/  ENDCOLLECTIVE ;  /* 0x000000000000791b */ /* 0x003fe20003800000 */
.L_x_279:
[----:B------:R-:W-:Y:S01]  /*118f0*/  LOP3.LUT R16, R16, 0xffffff7f, RZ, 0xc0, !PT ;  /* 0xffffff7f10107812 */ /* 0x000fe200078ec0ff */
[----:B------:R-:W-:-:S05]  /*11900*/  @!P2 IMAD.X R2, RZ, RZ, R2, P1 ;  /* 0x000000ffff02a224 */ /* 0x000fca00008e0602 */
[----:B------:R-:W-:-:S04]  /*11910*/  @!P2 LOP3.LUT R3, R3, R2, RZ, 0x3c, !PT ;  /* 0x000000020303a212 */ /* 0x000fc800078e3cff */
[----:B------:R-:W-:Y:S01]  /*11920*/  @!P2 LOP3.LUT R2, R3, R2, RZ, 0x3c, !PT ;  /* 0x000000020302a212 */ /* 0x000fe200078e3cff */
[----:B------:R-:W-:-:S03]  /*11930*/  IMAD.MOV.U32 R13, RZ, RZ, R0 ;  /* 0x000000ffff0d7224 */ /* 0x000fc600078e0000 */
[----:B------:R-:W-:-:S05]  /*11940*/  @!P2 LOP3.LUT R3, R3, R2, RZ, 0x3c, !PT ;  /* 0x000000020303a212 */ /* 0x000fca00078e3cff */
[----:B------:R-:W-:Y:S01]  /*11950*/  @!PT LDS RZ, [RZ] ;  /* 0x00000000fffff984 */ /* 0x000fe20000000800 */
[----:B------:R-:W-:Y:S01]  /*11960*/  @!PT LDS RZ, [RZ] ;  /* 0x00000000fffff984 */ /* 0x000fe20000000800 */
[----:B------:R-:W-:Y:S01]  /*11970*/  @!PT LDS RZ, [RZ] ;  /* 0x00000000fffff984 */ /* 0x000fe20000000800 */
[----:B------:R0:W-:Y:S01]  /*11980*/  @!P2 LDGSTS.E.BYPASS.LTC128B.128 [R8+0x20400], desc[UR36][R2.64], !P0 ;  /* 0x204000000208afae */ /* 0x0001e2000c101d64 */
[----:B------:R-:W-:Y:S01]  /*11990*/  ISETP.GE.AND P2, PT, R10, R5, PT ;  /* 0x000000050a00720c */ /* 0x000fe20003f46270 */
[----:B------:R-:W-:-:S12]  /*119a0*/  IMAD.MOV.U32 R9, RZ, RZ, R14 ;  /* 0x000000ffff097224 */ /* 0x000fd800078e000e */
[----:B0-----:R-:W-:Y:S05]  /*119b0*/  WARPSYNC.COLLECTIVE R15, `(.L_x_280) ;  /* 0x000000000f087348 */ /* 0x001fea0003c00000 */
[----:B------:R1:W2:Y:S02]  /*119c0*/  SHFL.IDX P6, R14, R13, R12, R11 ;  /* 0x0000000c0d0e7389 */ /* 0x0002a400000c000b */
[----:B012---:R-:W-:Y:S01]  /*119d0*/  ENDCOLLECTIVE ;  /* 0x000000000000791b */ /* 0x007fe20003800000 */
.L_x_280:
[----:B------:R-:W-:Y:S01]  /*119e0*/  VIADD R8, R6, 0x20 ;  /* 0x0000002006087836 */ /* 0x000fe20000000000 */
[----:B------:R-:W-:Y:S02]  /*119f0*/  @!P2 LEA R10, R24, UR42, 0x1 ;  /* 0x0000002a180aac11 */ /* 0x000fe4000f8e08ff */
[----:B------:R-:W-:Y:S02]  /*11a00*/  @P2 LOP3.LUT R16, R16, 0x80, RZ, 0xfc, !PT ;  /* 0x0000008010102812 */ /* 0x000fe400078efcff */
[----:B------:R-:W-:Y:S01]  /*11a10*/  MOV R13, R4 ;  /* 0x00000004000d7202 */ /* 0x000fe20000000f00 */
[----:B------:R-:W-:Y:S01]  /*11a20*/  IMAD.MOV.U32 R12, RZ, RZ, 0x2 ;  /* 0x00000002ff0c7424 */ /* 0x000fe200078e00ff */
[----:B------:R-:W-:Y:S01]  /*11a30*/  LOP3.LUT R16, R16, 0xffffffbf, RZ, 0xc0, !PT ;  /* 0xffffffbf10107812 */ /* 0x000fe200078ec0ff */
[----:B------:R-:W-:-:S07]  /*11a40*/  IMAD.MOV.U32 R7, RZ, RZ, R14 ;  /* 0x000000ffff077224 */ /* 0x000fce00078e000e */
[----:B------:R-:W-:Y:S05]  /*11a50*/  WARPSYNC.COLLECTIVE R15, `(.L_x_281) ;  /* 0x000000000f087348 */ /* 0x000fea0003c00000 */
[----:B------:R0:W1:Y:S02]  /*11a60*/  SHFL.IDX P6, R14, R13, R12, R11 ;  /* 0x0000000c0d0e7389 */ /* 0x00006400000c000b */
[----:B01----:R-:W-:Y:S01]  /*11a70*/  ENDCOLLECTIVE ;  /* 0x000000000000791b */ /* 0x003fe20003800000 */
.L_x_281:
[----:B------:R-:W-:-:S05]  /*11a80*/  @!P2 LEA R7, P1, R22, R7, 0x1 ;  /* 0x000000071607a211 */ /* 0x000fca00078208ff */
[----:B------:R-:W-:Y:S02]  /*11a90*/  @!P2 IMAD.X R9, RZ, RZ, R9, P1 ;  /* 0x000000ffff09a224 */ /* 0x000fe400008e0609 */
[----:B------:R-:W-:Y:S02]  /*11aa0*/  @!P2 IMAD.MOV.U32 R2, RZ, RZ, R7 ;  /* 0x000000ffff02a224 */ /* 0x000fe400078e0007 */
[----:B------:R-:W-:Y:S02]  /*11ab0*/  @!P2 IMAD.MOV.U32 R3, RZ, RZ, R9 ;  /* 0x000000ffff03a224 */ /* 0x000fe400078e0009 */
[----:B------:R-:W-:-:S03]  /*11ac0*/  IMAD.MOV.U32 R13, RZ, RZ, R0 ;  /* 0x000000ffff0d7224 */ /* 0x000fc600078e0000 */
[----:B------:R-:W-:Y:S01]  /*11ad0*/  @!PT LDS RZ, [RZ] ;  /* 0x00000000fffff984 */ /* 0x000fe20000000800 */
[----:B------:R-:W-:Y:S01]  /*11ae0*/  @!PT LDS RZ, [RZ] ;  /* 0x00000000fffff984 */ /* 0x000fe20000000800 */
[----:B------:R-:W-:Y:S01]  /*11af0*/  @!PT LDS RZ, [RZ] ;  /* 0x00000000fffff984 */ /* 0x000fe20000000800 */
[----:B------:R0:W-:Y:S01]  /*11b00*/  @!P2 LDGSTS.E.BYPASS.LTC128B.128 [R10+0x20c00], desc[UR36][R2.64], !P0 ;  /* 0x20c00000020aafae */ /* 0x0001e2000c101d64 */
[----:B------:R-:W-:Y:S01]  /*11b10*/  ISETP.GE.AND P2, PT, R8, R5, PT ;  /* 0x000000050800720c */ /* 0x000fe20003f46270 */
[----:B0-----:R-:W-:-:S12]  /*11b20*/  IMAD.MOV.U32 R2, RZ, RZ, R14 ;  /* 0x000000ffff027224 */ /* 0x001fd800078e000e */
[----:B------:R-:W-:Y:S05]  /*11b30*/  WARPSYNC.COLLECTIVE R15, `(.L_x_282) ;  /* 0x000000000f087348 */ /* 0x000fea0003c00000 */
[----:B------:R0:W1:Y:S02]  /*11b40*/  SHFL.IDX P6, R14, R13, R12, R11 ;  /* 0x0000000c0d0e7389 */ /* 0x00006400000c000b */
[----:B01----:R-:W-:Y:S01]  /*11b50*/  ENDCOLLECTIVE ;  /* 0x000000000000791b */ /* 0x003fe20003800000 */
.L_x_282:
[----:B------:R-:W-:Y:S02]  /*11b60*/  @!P2 LEA R7, R24, UR42, 0x1 ;  /* 0x0000002a1807ac11 */ /* 0x000fe4000f8e08ff */
[----:B------:R-:W-:Y:S01]  /*11b70*/  @P2 LOP3.LUT R16, R16, 0x40, RZ, 0xfc, !PT ;  /* 0x0000004010102812 */ /* 0x000fe200078efcff */
[----:B------:R-:W-:Y:S01]  /*11b80*/  IMAD.MOV.U32 R13, RZ, RZ, R4 ;  /* 0x000000ffff0d7224 */ /* 0x000fe200078e0004 */
[----:B------:R-:W-:Y:S01]  /*11b90*/  MOV R12, 0x3 ;  /* 0x00000003000c7802 */ /* 0x000fe20000000f00 */
[----:B------:R-:W-:-:S05]  /*11ba0*/  IMAD.MOV.U32 R8, RZ, RZ, R14 ;  /* 0x000000ffff087224 */ /* 0x000fca00078e000e */
[----:B------:R-:W-:-:S05]  /*11bb0*/  @!P2 LEA R8, P1, R22, R8, 0x1 ;  /* 0x000000081608a211 */ /* 0x000fca00078208ff */
[----:B------:R-:W-:Y:S02]  /*11bc0*/  @!P2 IMAD.X R11, RZ, RZ, R2, P1 ;  /* 0x000000ffff0ba224 */ /* 0x000fe400008e0602 */
[----:B------:R-:W-:Y:S02]  /*11bd0*/  @!P2 IMAD.MOV.U32 R2, RZ, RZ, R8 ;  /* 0x000000ffff02a224 */ /* 0x000fe400078e0008 */
[----:B------:R-:W-:Y:S02]  /*11be0*/  @!P2 IMAD.MOV.U32 R3, RZ, RZ, R11 ;  /* 0x000000ffff03a224 */ /* 0x000fe400078e000b */
[----:B------:R-:W-:-:S03]  /*11bf0*/  IMAD.MOV.U32 R11, RZ, RZ, 0x181f ;  /* 0x0000181fff0b7424 */ /* 0x000fc600078e00ff */
[----:B------:R-:W-:Y:S01]  /*11c00*/  @!PT LDS RZ, [RZ] ;  /* 0x00000000fffff984 */ /* 0x000fe20000000800 */
[----:B------:R-:W-:Y:S01]  /*11c10*/  @!PT LDS RZ, [RZ] ;  /* 0x00000000fffff984 */ /* 0x000fe20000000800 */
[----:B------:R-:W-:Y:S01]  /*11c20*/  @!PT LDS RZ, [RZ] ;  /* 0x00000000fffff984 */ /* 0x000fe20000000800 */
[----:B------:R0:W-:Y:S04]  /*11c30*/  @!P2 LDGSTS.E.BYPASS.LTC128B.128 [R7+0x21400], desc[UR36][R2.64], !P0 ;  /* 0x214000000207afae */ /* 0x0001e8000c101d64 */
[----:B0-----:R-:W-:Y:S05]  /*11c40*/  WARPSYNC.COLLECTIVE R15, `(.L_x_283) ;  /* 0x000000000f087348 */ /* 0x001fea0003c00000 */
[----:B------:R1:W2:Y:S02]  /*11c50*/  SHFL.IDX P6, R14, R13, R12, R11 ;  /* 0x0000000c0d0e7389 */ /* 0x0002a400000c000b */
[----:B012---:R-:W-:Y:S01]  /*11c60*/  ENDCOLLECTIVE ;  /* 0x000000000000791b */ /* 0x007fe20003800000 */
.L_x_283:
[----:B------:R-:W-:Y:S02]  /*11c70*/  IMAD.MOV.U32 R13, RZ, RZ, R0 ;  /* 0x000000ffff0d7224 */ /* 0x000fe400078e0000 */
[----:B------:R-:W-:-:S07]  /*11c80*/  IMAD.MOV.U32 R4, RZ, RZ, R14 ;  /* 0x000000ffff047224 */ /* 0x000fce00078e000e */
[----:B------:R-:W-:Y:S05]  /*11c90*/  WARPSYNC.COLLECTIVE R15, `(.L_x_284) ;  /* 0x000000000f087348 */ /* 0x000fea0003c00000 */
[----:B------:R0:W1:Y:S02]  /*11ca0*/  SHFL.IDX P6, R14, R13, R12, R11 ;  /* 0x0000000c0d0e7389 */ /* 0x00006400000c000b */
[----:B01----:R-:W-:Y:S01]  /*11cb0*/  ENDCOLLECTIVE ;  /* 0x000000000000791b */ /* 0x003fe20003800000 */
.L_x_284:
[----:B------:R-:W-:Y:S05]  /*11cc0*/  BRA `(.L_x_285) ;  /* 0xffffffc8007c7947 */ /* 0x000fea000383ffff */
.L_x_227:
        /* <DEDUP_REMOVED lines=8> */
.L_x_287:
[----:B------:R-:W-:Y:S05]  /*11d50*/  BSYNC B0 ;  /* 0x0000000000007941 */ /* 0x000fea0003800000 */
.L_x_286:
[----:B------:R-:W-:Y:S01]  /*11d60*/  MOV R13, R0 ;  /* 0x00000000000d7202 */ /* 0x000fe20000000f00 */
[----:B------:R-:W-:Y:S01]  /*11d70*/  IMAD.MOV.U32 R12, RZ, RZ, RZ ;  /* 0x000000ffff0c7224 */ /* 0x000fe200078e00ff */
[----:B------:R-:W-:Y:S01]  /*11d80*/  P2R R3, PR, RZ, 0x4 ;  /* 0x00000004ff037803 */ /* 0x000fe20000000000 */
[----:B------:R-:W-:Y:S01]  /*11d90*/  IMAD.MOV.U32 R11, RZ, RZ, 0x181f ;  /* 0x0000181fff0b7424 */ /* 0x000fe200078e00ff */
[C---:B------:R-:W-:Y:S01]  /*11da0*/  LOP3.LUT P2, RZ, R16.reuse, 0x100, RZ, 0xc0, !PT ;  /* 0x0000010010ff7812 */ /* 0x040fe2000784c0ff */
[----:B------:R-:W-:Y:S01]  /*11db0*/  IMAD.MOV.U32 R15, RZ, RZ, -0x1 ;  /* 0xffffffffff0f7424 */ /* 0x000fe200078e00ff */
[----:B------:R-:W-:Y:S01]  /*11dc0*/  P2R R8, PR, RZ, 0x2 ;  /* 0x00000002ff087803 */ /* 0x000fe20000000000 */
[----:B------:R-:W-:Y:S01]  /*11dd0*/  IMAD.MOV.U32 R2, RZ, RZ, R14 ;  /* 0x000000ffff027224 */ /* 0x000fe200078e000e */
[----:B------:R-:W-:-:S13]  /*11de0*/  LOP3.LUT P1, RZ, R16, 0x800, RZ, 0xc0, !PT ;  /* 0x0000080010ff7812 */ /* 0x000fda000782c0ff */
[----:B------:R-:W-:Y:S05]  /*11df0*/  WARPSYNC.COLLECTIVE R15, `(.L_x_288) ;  /* 0x000000000f087348 */ /* 0x000fea0003c00000 */
[----:B------:R0:W1:Y:S02]  /*11e00*/  SHFL.IDX P6, R14, R13, R12, R11 ;  /* 0x0000000c0d0e7389 */ /* 0x00006400000c000b */
[----:B01----:R-:W-:Y:S01]  /*11e10*/  ENDCOLLECTIVE ;  /* 0x000000000000791b */ /* 0x003fe20003800000 */
.L_x_288:
[----:B------:R-:W-:Y:S01]  /*11e20*/  P2R R10, PR, RZ, 0x8 ;  /* 0x00000008ff0a7803 */ /* 0x000fe20000000000 */
[----:B------:R-:W-:Y:S02]  /*11e30*/  IMAD.MOV.U32 R13, RZ, RZ, R4 ;  /* 0x000000ffff0d7224 */ /* 0x000fe400078e0004 */
[----:B------:R-:W-:Y:S01]  /*11e40*/  IMAD.MOV.U32 R12, RZ, RZ, 0x1 ;  /* 0x00000001ff0c7424 */ /* 0x000fe200078e00ff */
[----:B------:R-:W-:-:S05]  /*11e50*/  @!P2 LEA R14, P0, R22, R14, 0x1 ;  /* 0x0000000e160ea211 */ /* 0x000fca00078008ff */
[----:B------:R-:W-:Y:S01]  /*11e60*/  @!P2 IMAD.X R21, RZ, RZ, R2, P0 ;  /* 0x000000ffff15a224 */ /* 0x000fe200000e0602 */
[----:B------:R-:W-:-:S04]  /*11e70*/  @!P2 LOP3.LUT R2, R5, 0x40, RZ, 0xc0, !PT ;  /* 0x000000400502a812 */ /* 0x000fc800078ec0ff */
[----:B------:R-:W-:-:S04]  /*11e80*/  @!P2 SHF.R.U32.HI R9, RZ, 0x2, R2 ;  /* 0x00000002ff09a819 */ /* 0x000fc80000011602 */
[----:B------:R-:W-:Y:S02]  /*11e90*/  @!P2 ISETP.NE.U32.AND P6, PT, R9, RZ, PT ;  /* 0x000000ff0900a20c */ /* 0x000fe40003fc5070 */
[----:B------:R-:W-:-:S04]  /*11ea0*/  @!P2 LOP3.LUT R9, R6, 0x80, RZ, 0xc0, !PT ;  /* 0x000000800609a812 */ /* 0x000fc800078ec0ff */
[----:B------:R-:W-:-:S04]  /*11eb0*/  @!P2 SHF.R.U32.HI R9, RZ, 0x3, R9 ;  /* 0x00000003ff09a819 */ /* 0x000fc80000011609 */
[----:B------:R-:W-:Y:S02]  /*11ec0*/  @!P2 ISETP.NE.U32.AND P0, PT, R9, RZ, PT ;  /* 0x000000ff0900a20c */ /* 0x000fe40003f05070 */
[----:B------:R-:W-:Y:S02]  /*11ed0*/  ISETP.NE.AND P2, PT, R3, RZ, PT ;  /* 0x000000ff0300720c */ /* 0x000fe40003f45270 */
[----:B------:R-:W-:Y:S02]  /*11ee0*/  P2R R9, PR, RZ, 0x1 ;  /* 0x00000001ff097803 */ /* 0x000fe40000000000 */
[----:B------:R-:W-:-:S13]  /*11ef0*/  LOP3.LUT P0, RZ, R16, 0x100, RZ, 0xc0, !PT ;  /* 0x0000010010ff7812 */ /* 0x000fda000780c0ff */
[----:B------:R-:W-:Y:S01]  /*11f00*/  @!P0 LEA R7, R24, UR42, 0x1 ;  /* 0x0000002a18078c11 */ /* 0x000fe2000f8e08ff */
[----:B------:R-:W-:Y:S02]  /*11f10*/  @!P0 IMAD.MOV.U32 R2, RZ, RZ, R14 ;  /* 0x000000ffff028224 */ /* 0x000fe400078e000e */
[----:B------:R-:W-:-:S05]  /*11f20*/  @!P0 IMAD.MOV.U32 R3, RZ, RZ, R21 ;  /* 0x000000ffff038224 */ /* 0x000fca00078e0015 */
[----:B------:R-:W-:Y:S01]  /*11f30*/  @!PT LDS RZ, [RZ] ;  /* 0x00000000fffff984 */ /* 0x000fe20000000800 */
[----:B------:R-:W-:Y:S01]  /*11f40*/  @!PT LDS RZ, [RZ] ;  /* 0x00000000fffff984 */ /* 0x000fe20000000800 */
[----:B------:R-:W-:Y:S01]  /*11f50*/  @!PT LDS RZ, [RZ] ;  /* 0x00000000fffff984 */ /* 0x000fe20000000800 */
[----:B------:R0:W-:Y:S01]  /*11f60*/  @!P0 LDGSTS.E.BYPASS.LTC128B.128 [R7+0x26400], desc[UR36][R2.64], !P1 ;  /* 0x2640000002078fae */ /* 0x0001e2000c901d64 */
[----:B------:R-:W-:Y:S02]  /*11f70*/  ISETP.NE.AND P1, PT, R8, RZ, PT ;  /* 0x000000ff0800720c */ /* 0x000fe40003f25270 */
[----:B------:R-:W-:Y:S01]  /*11f80*/  P2R R8, PR, RZ, 0x20 ;  /* 0x00000020ff087803 */ /* 0x000fe20000000000 */
[----:B------:R0:W-:Y:S01]  /*11f90*/  @!P0 LDGSTS.E.BYPASS.LTC128B.128 [R7+0x28400], desc[UR36][R2.64+0x80], !P5 ;  /* 0x2840008002078fae */ /* 0x0001e2000e901d64 */
[----:B------:R-:W-:-:S03]  /*11fa0*/  LOP3.LUT P5, RZ, R16, 0x800, RZ, 0xc0, !PT ;  /* 0x0000080010ff7812 */ /* 0x000fc600078ac0ff */
[----:B------:R0:W-:Y:S04]  /*11fb0*/  @!P0 LDGSTS.E.BYPASS.LTC128B.128 [R7+0x2a400], desc[UR36][R2.64+0x100], !P4 ;  /* 0x2a40010002078fae */ /* 0x0001e8000e101d64 */
[----:B------:R0:W-:Y:S01]  /*11fc0*/  @!P0 LDGSTS.E.BYPASS.LTC128B.128 [R7+0x2c400], desc[UR36][R2.64+0x180], !P3 ;  /* 0x2c40018002078fae */ /* 0x0001e2000d901d64 */
[----:B------:R-:W-:-:S03]  /*11fd0*/  LOP3.LUT P3, RZ, R16, 0x80, RZ, 0xc0, !PT ;  /* 0x0000008010ff7812 */ /* 0x000fc6000786c0ff */
[----:B------:R0:W-:Y:S04]  /*11fe0*/  @!P0 LDGSTS.E.BYPASS.LTC128B.128 [R7+0x2e400], desc[UR36][R2.64+0x200], !P2 ;  /* 0x2e40020002078fae */ /* 0x0001e8000d101d64 */
[----:B------:R0:W-:Y:S04]  /*11ff0*/  @!P0 LDGSTS.E.BYPASS.LTC128B.128 [R7+0x30400], desc[UR36][R2.64+0x280], !P1 ;  /* 0x3040028002078fae */ /* 0x0001e8000c901d64 */
[----:B------:R0:W-:Y:S01]  /*12000*/  @!P0 LDGSTS.E.BYPASS.LTC128B.128 [R7+0x32400], desc[UR36][R2.64+0x300], P6 ;  /* 0x3240030002078fae */ /* 0x0001e2000b101d64 */
[----:B------:R-:W-:Y:S02]  /*12010*/  ISETP.NE.AND P0, PT, R9, RZ, PT ;  /* 0x000000ff0900720c */ /* 0x000fe40003f05270 */
[----:B------:R-:W-:-:S02]  /*12020*/  LOP3.LUT P6, RZ, R16, 0x100, RZ, 0xc0, !PT ;  /* 0x0000010010ff7812 */ /* 0x000fc400078cc0ff */
[----:B------:R-:W-:-:S04]  /*12030*/  @!P3 LOP3.LUT R20, R5, 0x40, RZ, 0xc0, !PT ;  /* 0x000000400514b812 */ /* 0x000fc800078ec0ff */
[----:B------:R-:W-:-:S07]  /*12040*/  @!P3 SHF.R.U32.HI R20, RZ, 0x2, R20 ;  /* 0x00000002ff14b819 */ /* 0x000fce0000011614 */
[----:B------:R0:W-:Y:S02]  /*12050*/  @!P6 LDGSTS.E.BYPASS.LTC128B.128 [R7+0x34400], desc[UR36][R2.64+0x380], P0 ;  /* 0x344003800207efae */ /* 0x0001e40008101d64 */
[----:B0-----:R-:W-:Y:S05]  /*12060*/  WARPSYNC.COLLECTIVE R15, `(.L_x_289) ;  /* 0x000000000f087348 */ /* 0x001fea0003c00000 */
[----:B------:R1:W2:Y:S02]  /*12070*/  SHFL.IDX P6, R14, R13, R12, R11 ;  /* 0x0000000c0d0e7389 */ /* 0x0002a400000c000b */
[----:B012---:R-:W-:Y:S01]  /*12080*/  ENDCOLLECTIVE ;  /* 0x000000000000791b */ /* 0x007fe20003800000 */
.L_x_289:
[----:B------:R-:W-:-:S04]  /*12090*/  @!P3 LOP3.LUT R7, R6, 0x80, RZ, 0xc0, !PT ;  /* 0x000000800607b812 */ /* 0x000fc800078ec0ff */
[----:B------:R-:W-:Y:S01]  /*120a0*/  @!P3 SHF.R.U32.HI R7, RZ, 0x3, R7 ;  /* 0x00000003ff07b819 */ /* 0x000fe20000011607 */
[----:B------:R-:W-:Y:S01]  /*120b0*/  IMAD.MOV.U32 R13, RZ, RZ, R0 ;  /* 0x000000ffff0d7224 */ /* 0x000fe200078e0000 */
[----:B------:R-:W-:-:S07]  /*120c0*/  MOV R9, R14 ;  /* 0x0000000e00097202 */ /* 0x000fce0000000f00 */
[----:B------:R-:W-:Y:S05]  /*120d0*/  WARPSYNC.COLLECTIVE R15, `(.L_x_290) ;  /* 0x000000000f087348 */ /* 0x000fea0003c00000 */
[----:B------:R0:W1:Y:S02]  /*120e0*/  SHFL.IDX P6, R14, R13, R12, R11 ;  /* 0x0000000c0d0e7389 */ /* 0x00006400000c000b */
[----:B01----:R-:W-:Y:S01]  /*120f0*/  ENDCOLLECTIVE ;  /* 0x000000000000791b */ /* 0x003fe20003800000 */
.L_x_290:
[----:B------:R-:W-:Y:S02]  /*12100*/  IMAD.MOV.U32 R13, RZ, RZ, R4 ;  /* 0x000000ffff0d7224 */ /* 0x000fe400078e0004 */
[----:B------:R-:W-:Y:S01]  /*12110*/  IMAD.MOV.U32 R12, RZ, RZ, 0x2 ;  /* 0x00000002ff0c7424 */ /* 0x000fe200078e00ff */
[----:B------:R-:W-:Y:S02]  /*12120*/  @!P3 LEA R14, P0, R22, R14, 0x1 ;  /* 0x0000000e160eb211 */ /* 0x000fe400078008ff */
[----:B------:R-:W-:-:S03]  /*12130*/  @!P3 ISETP.NE.U32.AND P6, PT, R20, RZ, PT ;  /* 0x000000ff1400b20c */ /* 0x000fc60003fc5070 */
[----:B------:R-:W-:Y:S01]  /*12140*/  @!P3 IMAD.X R21, RZ, RZ, R9, P0 ;  /* 0x000000ffff15b224 */ /* 0x000fe200000e0609 */
[----:B------:R-:W-:Y:S02]  /*12150*/  @!P3 ISETP.NE.U32.AND P0, PT, R7, RZ, PT ;  /* 0x000000ff0700b20c */ /* 0x000fe40003f05070 */
[----:B------:R-:W-:Y:S02]  /*12160*/  ISETP.NE.AND P3, PT, R10, RZ, PT ;  /* 0x000000ff0a00720c */ /* 0x000fe40003f65270 */
[----:B------:R-:W-:Y:S02]  /*12170*/  P2R R7, PR, RZ, 0x1 ;  /* 0x00000001ff077803 */ /* 0x000fe40000000000 */
[----:B------:R-:W-:Y:S02]  /*12180*/  LOP3.LUT P0, RZ, R16, 0x80, RZ, 0xc0, !PT ;  /* 0x0000008010ff7812 */ /* 0x000fe4000780c0ff */
[----:B------:R-:W-:-:S11]  /*12190*/  P2R R10, PR, RZ, 0x2 ;  /* 0x00000002ff0a7803 */ /* 0x000fd60000000000 */
[----:B------:R-:W-:Y:S01]  /*121a0*/  @!P0 LEA R9, R24, UR42, 0x1 ;  /* 0x0000002a18098c11 */ /* 0x000fe2000f8e08ff */
[----:B------:R-:W-:Y:S02]  /*121b0*/  @!P0 IMAD.MOV.U32 R2, RZ, RZ, R14 ;  /* 0x000000ffff028224 */ /* 0x000fe400078e000e */
[----:B------:R-:W-:-:S05]  /*121c0*/  @!P0 IMAD.MOV.U32 R3, RZ, RZ, R21 ;  /* 0x000000ffff038224 */ /* 0x000fca00078e0015 */
[----:B------:R-:W-:Y:S01]  /*121d0*/  @!PT LDS RZ, [RZ] ;  /* 0x00000000fffff984 */ /* 0x000fe20000000800 */
[----:B------:R-:W-:Y:S01]  /*121e0*/  @!PT LDS RZ, [RZ] ;  /* 0x00000000fffff984 */ /* 0x000fe20000000800 */
[----:B------:R-:W-:Y:S01]  /*121f0*/  @!PT LDS RZ, [RZ] ;  /* 0x00000000fffff984 */ /* 0x000fe20000000800 */
[----:B------:R0:W-:Y:S01]  /*12200*/  @!P0 LDGSTS.E.BYPASS.LTC128B.128 [R9+0x26c00], desc[UR36][R2.64], !P5 ;  /* 0x26c0000002098fae */ /* 0x0001e2000e901d64 */
[----:B------:R-:W-:-:S04]  /*12210*/  ISETP.NE.AND P5, PT, R8, RZ, PT ;  /* 0x000000ff0800720c */ /* 0x000fc80003fa5270 */
[----:B------:R-:W-:-:S09]  /*12220*/  P2R R8, PR, RZ, 0x20 ;  /* 0x00000020ff087803 */ /* 0x000fd20000000000 */
[----:B------:R0:W-:Y:S01]  /*12230*/  @!P0 LDGSTS.E.BYPASS.LTC128B.128 [R9+0x28c00], desc[UR36][R2.64+0x80], !P5 ;  /* 0x28c0008002098fae */ /* 0x0001e2000e901d64 */
[----:B------:R-:W-:-:S03]  /*12240*/  LOP3.LUT P5, RZ, R16, 0x800, RZ, 0xc0, !PT ;  /* 0x0000080010ff7812 */ /* 0x000fc600078ac0ff */
[----:B------:R0:W-:Y:S04]  /*12250*/  @!P0 LDGSTS.E.BYPASS.LTC128B.128 [R9+0x2ac00], desc[UR36][R2.64+0x100], !P4 ;  /* 0x2ac0010002098fae */ /* 0x0001e8000e101d64 */
[----:B------:R0:W-:Y:S04]  /*12260*/  @!P0 LDGSTS.E.BYPASS.LTC128B.128 [R9+0x2cc00], desc[UR36][R2.64+0x180], !P3 ;  /* 0x2cc0018002098fae */ /* 0x0001e8000d901d64 */
[----:B------:R0:W-:Y:S04]  /*12270*/  @!P0 LDGSTS.E.BYPASS.LTC128B.128 [R9+0x2ec00], desc[UR36][R2.64+0x200], !P2 ;  /* 0x2ec0020002098fae */ /* 0x0001e8000d101d64 */
[----:B------:R0:W-:Y:S01]  /*12280*/  @!P0 LDGSTS.E.BYPASS.LTC128B.128 [R9+0x30c00], desc[UR36][R2.64+0x280], !P1 ;  /* 0x30c0028002098fae */ /* 0x0001e2000c901d64 */
[----:B------:R-:W-:-:S03]  /*12290*/  LOP3.LUT P1, RZ, R16, 0x40, RZ, 0xc0, !PT ;  /* 0x0000004010ff7812 */ /* 0x000fc6000782c0ff */
[----:B------:R0:W-:Y:S01]  /*122a0*/  @!P0 LDGSTS.E.BYPASS.LTC128B.128 [R9+0x32c00], desc[UR36][R2.64+0x300], P6 ;  /* 0x32c0030002098fae */ /* 0x0001e2000b101d64 */
[----:B------:R-:W-:Y:S02]  /*122b0*/  ISETP.NE.AND P0, PT, R7, RZ, PT ;  /* 0x000000ff0700720c */ /* 0x000fe40003f05270 */
[----:B------:R-:W-:-:S07]  /*122c0*/  LOP3.LUT P6, RZ, R16, 0x80, RZ, 0xc0, !PT ;  /* 0x0000008010ff7812 */ /* 0x000fce00078cc0ff */
[----:B------:R-:W-:-:S04]  /*122d0*/  @!P1 LOP3.LUT R20, R5, 0x40, RZ, 0xc0, !PT ;  /* 0x0000004005149812 */ /* 0x000fc800078ec0ff */
[----:B------:R-:W-:Y:S02]  /*122e0*/  @!P1 SHF.R.U32.HI R20, RZ, 0x2, R20 ;  /* 0x00000002ff149819 */ /* 0x000fe40000011614 */
[----:B------:R0:W-:Y:S05]  /*122f0*/  @!P6 LDGSTS.E.BYPASS.LTC128B.128 [R9+0x34c00], desc[UR36][R2.64+0x380], P0 ;  /* 0x34c003800209efae */ /* 0x0001ea0008101d64 */
[----:B0-----:R-:W-:Y:S05]  /*12300*/  WARPSYNC.COLLECTIVE R15, `(.L_x_291) ;  /* 0x000000000f087348 */ /* 0x001fea0003c00000 */
[----:B------:R1:W2:Y:S02]  /*12310*/  SHFL.IDX P6, R14, R13, R12, R11 ;  /* 0x0000000c0d0e7389 */ /* 0x0002a400000c000b */
[----:B012---:R-:W-:Y:S01]  /*12320*/  ENDCOLLECTIVE ;  /* 0x000000000000791b */ /* 0x007fe20003800000 */
.L_x_291:
[----:B------:R-:W-:-:S04]  /*12330*/  @!P1 LOP3.LUT R9, R6, 0x80, RZ, 0xc0, !PT ;  /* 0x0000008006099812 */ /* 0x000fc800078ec0ff */
[----:B------:R-:W-:Y:S01]  /*12340*/  @!P1 SHF.R.U32.HI R9, RZ, 0x3, R9 ;  /* 0x00000003ff099819 */ /* 0x000fe20000011609 */
[----:B------:R-:W-:Y:S02]  /*12350*/  IMAD.MOV.U32 R13, RZ, RZ, R0 ;  /* 0x000000ffff0d7224 */ /* 0x000fe400078e0000 */
[----:B------:R-:W-:-:S07]  /*12360*/  IMAD.MOV.U32 R7, RZ, RZ, R14 ;  /* 0x000000ffff077224 */ /* 0x000fce00078e000e */
[----:B------:R-:W-:Y:S05]  /*12370*/  WARPSYNC.COLLECTIVE R15, `(.L_x_292) ;  /* 0x000000000f087348 */ /* 0x000fea0003c00000 */
[----:B------:R0:W1:Y:S02]  /*12380*/  SHFL.IDX P6, R14, R13, R12, R11 ;  /* 0x0000000c0d0e7389 */ /* 0x00006400000c000b */
[----:B01----:R-:W-:Y:S01]  /*12390*/  ENDCOLLECTIVE ;  /* 0x000000000000791b */ /* 0x003fe20003800000 */
.L_x_292:
[----:B------:R-:W-:Y:S02]  /*123a0*/  IMAD.MOV.U32 R13, RZ, RZ, R4 ;  /* 0x000000ffff0d7224 */ /* 0x000fe400078e0004 */
[----:B------:R-:W-:Y:S01]  /*123b0*/  IMAD.MOV.U32 R12, RZ, RZ, 0x3 ;  /* 0x00000003ff0c7424 */ /* 0x000fe200078e00ff */
[----:B------:R-:W-:Y:S02]  /*123c0*/  @!P1 LEA R14, P0, R22, R14, 0x1 ;  /* 0x0000000e160e9211 */ /* 0x000fe400078008ff */
[----:B------:R-:W-:Y:S02]  /*123d0*/  @!P1 ISETP.NE.U32.AND P6, PT, R20, RZ, PT ;  /* 0x000000ff1400920c */ /* 0x000fe40003fc5070 */
[----:B------:R-:W-:Y:S02]  /*123e0*/  @!P1 IADD3.X R7, RZ, R7, RZ, P0, !PT ;  /* 0x00000007ff079210 */ /* 0x000fe400007fe4ff */
[----:B------:R-:W-:Y:S02]  /*123f0*/  @!P1 ISETP.NE.U32.AND P0, PT, R9, RZ, PT ;  /* 0x000000ff0900920c */ /* 0x000fe40003f05070 */
[----:B------:R-:W-:-:S02]  /*12400*/  ISETP.NE.AND P1, PT, R10, RZ, PT ;  /* 0x000000ff0a00720c */ /* 0x000fc40003f25270 */
        /* <DEDUP_REMOVED lines=9> */
[----:B------:R-:W-:-:S13]  /*124a0*/  ISETP.NE.AND P5, PT, R8, RZ, PT ;  /* 0x000000ff0800720c */ /* 0x000fda0003fa5270 */
[----:B------:R0:W-:Y:S04]  /*124b0*/  @!P0 LDGSTS.E.BYPASS.LTC128B.128 [R21+0x29400], desc[UR36][R2.64+0x80], !P5 ;  /* 0x2940008002158fae */ /* 0x0001e8000e901d64 */
[----:B------:R0:W-:Y:S04]  /*124c0*/  @!P0 LDGSTS.E.BYPASS.LTC128B.128 [R21+0x2b400], desc[UR36][R2.64+0x100], !P4 ;  /* 0x2b40010002158fae */ /* 0x0001e8000e101d64 */
[----:B------:R0:W-:Y:S04]  /*124d0*/  @!P0 LDGSTS.E.BYPASS.LTC128B.128 [R21+0x2d400], desc[UR36][R2.64+0x180], !P3 ;  /* 0x2d40018002158fae */ /* 0x0001e8000d901d64 */
[----:B------:R0:W-:Y:S04]  /*124e0*/  @!P0 LDGSTS.E.BYPASS.LTC128B.128 [R21+0x2f400], desc[UR36][R2.64+0x200], !P2 ;  /* 0x2f40020002158fae */ /* 0x0001e8000d101d64 */
[----:B------:R0:W-:Y:S04]  /*124f0*/  @!P0 LDGSTS.E.BYPASS.LTC128B.128 [R21+0x31400], desc[UR36][R2.64+0x280], !P1 ;  /* 0x3140028002158fae */ /* 0x0001e8000c901d64 */
[----:B------:R0:W-:Y:S01]  /*12500*/  @!P0 LDGSTS.E.BYPASS.LTC128B.128 [R21+0x33400], desc[UR36][R2.64+0x300], P6 ;  /* 0x3340030002158fae */ /* 0x0001e2000b101d64 */
[----:B------:R-:W-:-:S02]  /*12510*/  ISETP.NE.AND P0, PT, R9, RZ, PT ;  /* 0x000000ff0900720c */ /* 0x000fc40003f05270 */
[----:B------:R-:W-:-:S13]  /*12520*/  LOP3.LUT P6, RZ, R16, 0x40, RZ, 0xc0, !PT ;  /* 0x0000004010ff7812 */ /* 0x000fda00078cc0ff */
[----:B------:R0:W-:Y:S02]  /*12530*/  @!P6 LDGSTS.E.BYPASS.LTC128B.128 [R21+0x35400], desc[UR36][R2.64+0x380], P0 ;  /* 0x354003800215efae */ /* 0x0001e40008101d64 */
[----:B0-----:R-:W-:Y:S05]  /*12540*/  WARPSYNC.COLLECTIVE R15, `(.L_x_293) ;  /* 0x000000000f087348 */ /* 0x001fea0003c00000 */
[----:B------:R1:W2:Y:S02]  /*12550*/  SHFL.IDX P6, R14, R13, R12, R11 ;  /* 0x0000000c0d0e7389 */ /* 0x0002a400000c000b */
[----:B012---:R-:W-:Y:S01]  /*12560*/  ENDCOLLECTIVE ;  /* 0x000000000000791b */ /* 0x007fe20003800000 */
.L_x_293:
[----:B------:R-:W-:Y:S02]  /*12570*/  IMAD.MOV.U32 R13, RZ, RZ, R0 ;  /* 0x000000ffff0d7224 */ /* 0x000fe400078e0000 */
[----:B------:R-:W-:-:S07]  /*12580*/  IMAD.MOV.U32 R4, RZ, RZ, R14 ;  /* 0x000000ffff047224 */ /* 0x000fce00078e000e */
[----:B------:R-:W-:Y:S05]  /*12590*/  WARPSYNC.COLLECTIVE R15, `(.L_x_294) ;  /* 0x000000000f087348 */ /* 0x000fea0003c00000 */
[----:B------:R0:W1:Y:S02]  /*125a0*/  SHFL.IDX P6, R14, R13, R12, R11 ;  /* 0x0000000c0d0e7389 */ /* 0x00006400000c000b */
[----:B01----:R-:W-:Y:S01]  /*125b0*/  ENDCOLLECTIVE ;  /* 0x000000000000791b */ /* 0x003fe20003800000 */
.L_x_294:
[----:B------:R-:W-:Y:S05]  /*125c0*/  BRA `(.L_x_295) ;  /* 0xffffffcc00187947 */ /* 0x000fea000383ffff */
.L_x_230:
[----:B01----:R-:W-:-:S04]  /*125d0*/  IMAD.U32 R3, RZ, RZ, UR42 ;  /* 0x0000002aff037e24 */ /* 0x003fc8000f8e00ff */
[----:B------:R0:W1:Y:S03]  /*125e0*/  SYNCS.PHASECHK.TRANS64.TRYWAIT P0, [R3+URZ+0x38820], R0 ;  /* 0x03882000030075a7 */ /* 0x000066000800017f */
[----:B-1----:R-:W-:Y:S05]  /*125f0*/  @!P0 NANOSLEEP.SYNCS 0x989680 ;  /* 0x009896800000895d */ /* 0x002fea0003900000 */
[----:B------:R-:W1:Y:S02]  /*12600*/  @!P0 SYNCS.PHASECHK.TRANS64 P0, [R3+URZ+0x38820], R0 ;  /* 0x03882000030085a7 */ /* 0x000e64000800007f */
[----:B-1----:R-:W-:Y:S05]  /*12610*/  @!P0 BRA `(.L_x_230) ;  /* 0xfffffffc00ec8947 */ /* 0x002fea000383ffff */
[----:B------:R-:W-:Y:S05]  /*12620*/  BRA `(.L_x_296) ;  /* 0xffffffcc00887947 */ /* 0x000fea000383ffff */
.L_x_232:
[----:B01----:R-:W-:-:S04]  /*12630*/  IMAD.U32 R3, RZ, RZ, UR42 ;  /* 0x0000002aff037e24 */ /* 0x003fc8000f8e00ff */
[----:B------:R0:W1:Y:S03]  /*12640*/  SYNCS.PHASECHK.TRANS64.TRYWAIT P0, [R3+URZ+0x38860], R0 ;  /* 0x03886000030075a7 */ /* 0x000066000800017f */
[----:B-1----:R-:W-:Y:S05]  /*12650*/  @!P0 NANOSLEEP.SYNCS 0x989680 ;  /* 0x009896800000895d */ /* 0x002fea0003900000 */
[----:B------:R-:W1:Y:S02]  /*12660*/  @!P0 SYNCS.PHASECHK.TRANS64 P0, [R3+URZ+0x38860], R0 ;  /* 0x03886000030085a7 */ /* 0x000e64000800007f */
[----:B-1----:R-:W-:Y:S05]  /*12670*/  @!P0 BRA `(.L_x_232) ;  /* 0xfffffffc00ec8947 */ /* 0x002fea000383ffff */
[----:B------:R-:W-:Y:S05]  /*12680*/  BRA `(.L_x_297) ;  /* 0xffffffcc00847947 */ /* 0x000fea000383ffff */
.L_x_233:
[----:B------:R-:W-:Y:S01]  /*12690*/  BSSY B0, `(.L_x_298) ;  /* 0x0000008000007945 */ /* 0x000fe20003800000 */
[----:B------:R-:W-:Y:S01]  /*126a0*/  MOV R13, R8 ;  /* 0x00000008000d7202 */ /* 0x000fe20000000f00 */
[----:B------:R-:W-:Y:S02]  /*126b0*/  IMAD.MOV.U32 R12, RZ, RZ, RZ ;  /* 0x000000ffff0c7224 */ /* 0x000fe400078e00ff */
[----:B------:R-:W-:Y:S02]  /*126c0*/  IMAD.MOV.U32 R11, RZ, RZ, 0x181f ;  /* 0x0000181fff0b7424 */ /* 0x000fe400078e00ff */
[----:B------:R-:W-:-:S07]  /*126d0*/  IMAD.MOV.U32 R15, RZ, RZ, -0x1 ;  /* 0xffffffffff0f7424 */ /* 0x000fce00078e00ff */
[----:B------:R-:W-:Y:S05]  /*126e0*/  WARPSYNC.COLLECTIVE R15, `(.L_x_299) ;  /* 0x000000000f087348 */ /* 0x000fea0003c00000 */
[----:B------:R0:W1:Y:S02]  /*126f0*/  SHFL.IDX P6, R14, R13, R12, R11 ;  /* 0x0000000c0d0e7389 */ /* 0x00006400000c000b */
[----:B01----:R-:W-:Y:S01]  /*12700*/  ENDCOLLECTIVE ;  /* 0x000000000000791b */ /* 0x003fe20003800000 */
.L_x_299:
[----:B------:R-:W-:Y:S05]  /*12710*/  BSYNC B0 ;  /* 0x0000000000007941 */ /* 0x000fea0003800000 */
.L_x_298:
[----:B------:R-:W-:Y:S01]  /*12720*/  IMAD.MOV.U32 R13, RZ, RZ, R6 ;  /* 0x000000ffff0d7224 */ /* 0x000fe200078e0006 */
[----:B------:R-:W-:Y:S01]  /*12730*/  SHF.L.U32 R0, R22, 0x1, RZ ;  /* 0x0000000116007819 */ /* 0x000fe200000006ff */
[----:B------:R-:W-:Y:S01]  /*12740*/  IMAD.MOV.U32 R12, RZ, RZ, RZ ;  /* 0x000000ffff0c7224 */ /* 0x000fe200078e00ff */
[C---:B------:R-:W-:Y:S01]  /*12750*/  LOP3.LUT R4, R17.reuse, 0x1, RZ, 0xc0, !PT ;  /* 0x0000000111047812 */ /* 0x040fe200078ec0ff */
[----:B------:R-:W-:Y:S01]  /*12760*/  IMAD.MOV.U32 R11, RZ, RZ, 0x181f ;  /* 0x0000181fff0b7424 */ /* 0x000fe200078e00ff */
[----:B------:R-:W-:Y:S01]  /*12770*/  LEA R7, R24, UR42, 0x1 ;  /* 0x0000002a18077c11 */ /* 0x000fe2000f8e08ff */
[----:B------:R-:W-:Y:S01]  /*12780*/  IMAD.MOV.U32 R15, RZ, RZ, -0x1 ;  /* 0xffffffffff0f7424 */ /* 0x000fe200078e00ff */
[----:B------:R-:W-:Y:S01]  /*12790*/  ISETP.NE.U32.AND P1, PT, R4, 0x1, PT ;  /* 0x000000010400780c */ /* 0x000fe20003f25070 */
[----:B------:R-:W-:Y:S01]  /*127a0*/  IMAD.MOV.U32 R3, RZ, RZ, R14 ;  /* 0x000000ffff037224 */ /* 0x000fe200078e000e */
[----:B------:R-:W-:-:S13]  /*127b0*/  LOP3.LUT P5, RZ, R17, 0x2, RZ, 0xc0, !PT ;  /* 0x0000000211ff7812 */ /* 0x000fda00078ac0ff */
[----:B------:R-:W-:Y:S05]  /*127c0*/  WARPSYNC.COLLECTIVE R15, `(.L_x_300) ;  /* 0x000000000f087348 */ /* 0x000fea0003c00000 */
[----:B------:R0:W1:Y:S02]  /*127d0*/  SHFL.IDX P6, R14, R13, R12, R11 ;  /* 0x0000000c0d0e7389 */ /* 0x00006400000c000b */
[----:B01----:R-:W-:Y:S01]  /*127e0*/  ENDCOLLECTIVE ;  /* 0x000000000000791b */ /* 0x003fe20003800000 */
.L_x_300:
[C---:B------:R-:W-:Y:S02]  /*127f0*/  LOP3.LUT P4, RZ, R17.reuse, 0x4, RZ, 0xc0, !PT ;  /* 0x0000000411ff7812 */ /* 0x040fe4000788c0ff */
[C---:B------:R-:W-:Y:S02]  /*12800*/  LOP3.LUT P3, RZ, R17.reuse, 0x8, RZ, 0xc0, !PT ;  /* 0x0000000811ff7812 */ /* 0x040fe4000786c0ff */
[C---:B------:R-:W-:Y:S02]  /*12810*/  LOP3.LUT P2, RZ, R17.reuse, 0x10, RZ, 0xc0, !PT ;  /* 0x0000001011ff7812 */ /* 0x040fe4000784c0ff */
[----:B------:R-:W-:Y:S02]  /*12820*/  LOP3.LUT R16, R16, 0xffffffbf, RZ, 0xc0, !PT ;  /* 0xffffffbf10107812 */ /* 0x000fe400078ec0ff */
[----:B------:R-:W-:Y:S02]  /*12830*/  PRMT R4, R17, 0x8880, RZ ;  /* 0x0000888011047816 */ /* 0x000fe400000000ff */
[----:B------:R-:W-:Y:S01]  /*12840*/  @P1 LOP3.LUT R16, R16, 0x40, RZ, 0xfc, !PT ;  /* 0x0000004010101812 */ /* 0x000fe200078efcff */
[----:B------:R-:W-:-:S03]  /*12850*/  IMAD.MOV.U32 R13, RZ, RZ, R8 ;  /* 0x000000ffff0d7224 */ /* 0x000fc600078e0008 */
[----:B------:R-:W-:Y:S01]  /*12860*/  LOP3.LUT R16, R16, 0xffffff7f, RZ, 0xc0, !PT ;  /* 0xffffff7f10107812 */ /* 0x000fe200078ec0ff */
[----:B------:R-:W-:Y:S01]  /*12870*/  IMAD.MOV.U32 R12, RZ, RZ, 0x1 ;  /* 0x00000001ff0c7424 */ /* 0x000fe200078e00ff */
        /* <DEDUP_REMOVED lines=29> */
.L_x_301:
[----:B------:R-:W-:Y:S02]  /*12a50*/  IMAD.MOV.U32 R13, RZ, RZ, R6 ;  /* 0x000000ffff0d7224 */ /* 0x000fe400078e0006 */
[----:B------:R-:W-:-:S07]  /*12a60*/  IMAD.MOV.U32 R5, RZ, RZ, R14 ;  /* 0x000000ffff057224 */ /* 0x000fce00078e000e */
[----:B------:R-:W-:Y:S05]  /*12a70*/  WARPSYNC.COLLECTIVE R15, `(.L_x_302) ;  /* 0x000000000f087348 */ /* 0x000fea0003c00000 */
[----:B------:R0:W1:Y:S02]  /*12a80*/  SHFL.IDX P6, R14, R13, R12, R11 ;  /* 0x0000000c0d0e7389 */ /* 0x00006400000c000b */
[----:B01----:R-:W-:Y:S01]  /*12a90*/  ENDCOLLECTIVE ;  /* 0x000000000000791b */ /* 0x003fe20003800000 */
.L_x_302:
[----:B------:R-:W-:Y:S02]  /*12aa0*/  IMAD.MOV.U32 R13, RZ, RZ, R8 ;  /* 0x000000ffff0d7224 */ /* 0x000fe400078e0008 */
[----:B------:R-:W-:Y:S01]  /*12ab0*/  IMAD.MOV.U32 R12, RZ, RZ, 0x2 ;  /* 0x00000002ff0c7424 */ /* 0x000fe200078e00ff */
        /* <DEDUP_REMOVED lines=26> */
.L_x_303:
[----:B------:R-:W-:Y:S01]  /*12c60*/  IMAD.MOV.U32 R13, RZ, RZ, R6 ;  /* 0x000000ffff0d7224 */ /* 0x000fe200078e0006 */
[----:B------:R-:W-:-:S07]  /*12c70*/  MOV R9, R14 ;  /* 0x0000000e00097202 */ /* 0x000fce0000000f00 */
[----:B------:R-:W-:Y:S05]  /*12c80*/  WARPSYNC.COLLECTIVE R15, `(.L_x_304) ;  /* 0x000000000f087348 */ /* 0x000fea0003c00000 */
[----:B------:R0:W1:Y:S02]  /*12c90*/  SHFL.IDX P6, R14, R13, R12, R11 ;  /* 0x0000000c0d0e7389 */ /* 0x00006400000c000b */
[----:B01----:R-:W-:Y:S01]  /*12ca0*/  ENDCOLLECTIVE ;  /* 0x000000000000791b */ /* 0x003fe20003800000 */
.L_x_304:
        /* <DEDUP_REMOVED lines=28> */
.L_x_305:
[----:B------:R-:W-:Y:S02]  /*12e70*/  IMAD.MOV.U32 R13, RZ, RZ, R6 ;  /* 0x000000ffff0d7224 */ /* 0x000fe400078e0006 */
[----:B------:R-:W-:-:S07]  /*12e80*/  IMAD.MOV.U32 R8, RZ, RZ, R14 ;  /* 0x000000ffff087224 */ /* 0x000fce00078e000e */
[----:B------:R-:W-:Y:S05]  /*12e90*/  WARPSYNC.COLLECTIVE R15, `(.L_x_306) ;  /* 0x000000000f087348 */ /* 0x000fea0003c00000 */
[----:B------:R0:W1:Y:S02]  /*12ea0*/  SHFL.IDX P6, R14, R13, R12, R11 ;  /* 0x0000000c0d0e7389 */ /* 0x00006400000c000b */
[----:B01----:R-:W-:Y:S01]  /*12eb0*/  ENDCOLLECTIVE ;  /* 0x000000000000791b */ /* 0x003fe20003800000 */
.L_x_306:
[----:B------:R-:W-:Y:S05]  /*12ec0*/  BRA `(.L_x_307) ;  /* 0xffffffcc00187947 */ /* 0x000fea000383ffff */
.L_x_240:
[----:B-1----:R1:W2:Y:S02]  /*12ed0*/  SYNCS.PHASECHK.TRANS64.TRYWAIT P0, [R10+URZ+0x38840], R20 ;  /* 0x038840140a0075a7 */ /* 0x0022a4000800017f */
[----:B--2---:R-:W-:Y:S05]  /*12ee0*/  @!P0 NANOSLEEP.SYNCS 0x989680 ;  /* 0x009896800000895d */ /* 0x004fea0003900000 */
[----:B------:R-:W2:Y:S02]  /*12ef0*/  @!P0 SYNCS.PHASECHK.TRANS64 P0, [R10+URZ+0x38840], R20 ;  /* 0x038840140a0085a7 */ /* 0x000ea4000800007f */
[----:B--2---:R-:W-:Y:S05]  /*12f00*/  @!P0 BRA `(.L_x_240) ;  /* 0xfffffffc00f08947 */ /* 0x004fea000383ffff */
[----:B------:R-:W-:Y:S05]  /*12f10*/  BRA `(.L_x_308) ;  /* 0xffffffd000687947 */ /* 0x000fea000383ffff */
.L_x_241:
[----:B------:R-:W-:Y:S01]  /*12f20*/  BSSY B1, `(.L_x_309) ;  /* 0x0000008000017945 */ /* 0x000fe20003800000 */
[----:B------:R-:W-:Y:S01]  /*12f30*/  IMAD.MOV.U32 R13, RZ, RZ, R29 ;  /* 0x000000ffff0d7224 */ /* 0x000fe200078e001d */
[----:B------:R-:W-:Y:S01]  /*12f40*/  MOV R12, RZ ;  /* 0x000000ff000c7202 */ /* 0x000fe20000000f00 */
[----:B------:R-:W-:Y:S02]  /*12f50*/  IMAD.MOV.U32 R11, RZ, RZ, 0x181f ;  /* 0x0000181fff0b7424 */ /* 0x000fe400078e00ff */
[----:B------:R-:W-:-:S07]  /*12f60*/  IMAD.MOV.U32 R15, RZ, RZ, -0x1 ;  /* 0xffffffffff0f7424 */ /* 0x000fce00078e00ff */
[----:B-1----:R-:W-:Y:S05]  /*12f70*/  WARPSYNC.COLLECTIVE R15, `(.L_x_310) ;  /* 0x000000000f087348 */ /* 0x002fea0003c00000 */
[----:B------:R0:W2:Y:S02]  /*12f80*/  SHFL.IDX P6, R14, R13, R12, R11 ;  /* 0x0000000c0d0e7389 */ /* 0x0000a400000c000b */
[----:B012---:R-:W-:Y:S01]  /*12f90*/  ENDCOLLECTIVE ;  /* 0x000000000000791b */ /* 0x007fe20003800000 */
.L_x_310:
[----:B------:R-:W-:Y:S05]  /*12fa0*/  BSYNC B1 ;  /* 0x0000000000017941 */ /* 0x000fea0003800000 */
.L_x_309:
[----:B------:R-:W-:Y:S01]  /*12fb0*/  IMAD.MOV.U32 R13, RZ, RZ, R26 ;  /* 0x000000ffff0d7224 */ /* 0x000fe200078e001a */
[----:B------:R-:W-:Y:S01]  /*12fc0*/  LEA R27, R17, UR42, 0x1 ;  /* 0x0000002a111b7c11 */ /* 0x000fe2000f8e08ff */
[----:B------:R-:W-:Y:S02]  /*12fd0*/  IMAD.MOV.U32 R12, RZ, RZ, RZ ;  /* 0x000000ffff0c7224 */ /* 0x000fe400078e00ff */
[----:B------:R-:W-:Y:S02]  /*12fe0*/  IMAD.MOV.U32 R11, RZ, RZ, 0x181f ;  /* 0x0000181fff0b7424 */ /* 0x000fe400078e00ff */
[----:B------:R-:W-:Y:S02]  /*12ff0*/  IMAD.MOV.U32 R15, RZ, RZ, -0x1 ;  /* 0xffffffffff0f7424 */ /* 0x000fe400078e00ff */
[----:B------:R-:W-:-:S07]  /*13000*/  IMAD.MOV.U32 R3, RZ, RZ, R14 ;  /* 0x000000ffff037224 */ /* 0x000fce00078e000e */
[----:B------:R-:W-:Y:S05]  /*13010*/  WARPSYNC.COLLECTIVE R15, `(.L_x_311) ;  /* 0x000000000f087348 */ /* 0x000fea0003c00000 */
[----:B------:R0:W1:Y:S02]  /*13020*/  SHFL.IDX P6, R14, R13, R12, R11 ;  /* 0x0000000c0d0e7389 */ /* 0x00006400000c000b */
[----:B01----:R-:W-:Y:S01]  /*13030*/  ENDCOLLECTIVE ;  /* 0x000000000000791b */ /* 0x003fe20003800000 */
.L_x_311:
[----:B------:R-:W-:Y:S01]  /*13040*/  MOV R13, R29 ;  /* 0x0000001d000d7202 */ /* 0x000fe20000000f00 */
[----:B------:R-:W-:Y:S01]  /*13050*/  IMAD.MOV.U32 R12, RZ, RZ, 0x1 ;  /* 0x00000001ff0c7424 */ /* 0x000fe200078e00ff */
[----:B------:R-:W-:-:S13]  /*13060*/  IADD3 R2, P0, R14, R0, RZ ;  /* 0x000000000e027210 */ /* 0x000fda0007f1e0ff */
[----:B------:R-:W-:Y:S05]  /*13070*/  WARPSYNC.COLLECTIVE R15, `(.L_x_312) ;  /* 0x000000000f087348 */ /* 0x000fea0003c00000 */
[----:B------:R0:W1:Y:S02]  /*13080*/  SHFL.IDX P6, R14, R13, R12, R11 ;  /* 0x0000000c0d0e7389 */ /* 0x00006400000c000b */
[----:B01----:R-:W-:Y:S01]  /*13090*/  ENDCOLLECTIVE ;  /* 0x000000000000791b */ /* 0x003fe20003800000 */
.L_x_312:
[----:B------:R-:W-:-:S05]  /*130a0*/  IMAD.X R3, RZ, RZ, R3, P0 ;  /* 0x000000ffff037224 */ /* 0x000fca00000e0603 */
[----:B------:R-:W-:Y:S01]  /*130b0*/  @!PT LDS RZ, [RZ] ;  /* 0x00000000fffff984 */ /* 0x000fe20000000800 */
[----:B------:R-:W-:Y:S01]  /*130c0*/  @!PT LDS RZ, [RZ] ;  /* 0x00000000fffff984 */ /* 0x000fe20000000800 */
[----:B------:R-:W-:Y:S01]  /*130d0*/  @!PT LDS RZ, [RZ] ;  /* 0x00000000fffff984 */ /* 0x000fe20000000800 */
[----:B------:R0:W-:Y:S01]  /*130e0*/  LDGSTS.E.BYPASS.LTC128B.128 [R27+0x22400], desc[UR36][R2.64], !P1 ;  /* 0x22400000021b7fae */ /* 0x0001e2000c901d64 */
[----:B------:R-:W-:Y:S02]  /*130f0*/  IMAD.MOV.U32 R13, RZ, RZ, R26 ;  /* 0x000000ffff0d7224 */ /* 0x000fe400078e001a */
[----:B0-----:R-:W-:-:S07]  /*13100*/  IMAD.MOV.U32 R3, RZ, RZ, R14 ;  /* 0x000000ffff037224 */ /* 0x001fce00078e000e */
[----:B------:R-:W-:Y:S05]  /*13110*/  WARPSYNC.COLLECTIVE R15, `(.L_x_313) ;  /* 0x000000000f087348 */ /* 0x000fea0003c00000 */
[----:B------:R0:W1:Y:S02]  /*13120*/  SHFL.IDX P6, R14, R13, R12, R11 ;  /* 0x0000000c0d0e7389 */ /* 0x00006400000c000b */
[----:B01----:R-:W-:Y:S01]  /*13130*/  ENDCOLLECTIVE ;  /* 0x000000000000791b */ /* 0x003fe20003800000 */
.L_x_313:
[----:B------:R-:W-:Y:S02]  /*13140*/  IMAD.MOV.U32 R13, RZ, RZ, R29 ;  /* 0x000000ffff0d7224 */ /* 0x000fe400078e001d */
[----:B------:R-:W-:Y:S01]  /*13150*/  IMAD.MOV.U32 R12, RZ, RZ, 0x2 ;  /* 0x00000002ff0c7424 */ /* 0x000fe200078e00ff */
[----:B------:R-:W-:-:S13]  /*13160*/  IADD3 R2, P0, R14, R0, RZ ;  /* 0x000000000e027210 */ /* 0x000fda0007f1e0ff */
[----:B------:R-:W-:Y:S05]  /*13170*/  WARPSYNC.COLLECTIVE R15, `(.L_x_314) ;  /* 0x000000000f087348 */ /* 0x000fea0003c00000 */
[----:B------:R0:W1:Y:S02]  /*13180*/  SHFL.IDX P6, R14, R13, R12, R11 ;  /* 0x0000000c0d0e7389 */ /* 0x00006400000c000b */
[----:B01----:R-:W-:Y:S01]  /*13190*/  ENDCOLLECTIVE ;  /* 0x000000000000791b */ /* 0x003fe20003800000 */
.L_x_314:
        /* <DEDUP_REMOVED lines=10> */
.L_x_315:
[----:B------:R-:W-:Y:S02]  /*13240*/  IMAD.MOV.U32 R13, RZ, RZ, R29 ;  /* 0x000000ffff0d7224 */ /* 0x000fe400078e001d */
[----:B------:R-:W-:Y:S01]  /*13250*/  IMAD.MOV.U32 R12, RZ, RZ, 0x3 ;  /* 0x00000003ff0c7424 */ /* 0x000fe200078e00ff */
[----:B------:R-:W-:-:S13]  /*13260*/  IADD3 R2, P0, R14, R0, RZ ;  /* 0x000000000e027210 */ /* 0x000fda0007f1e0ff */
[----:B------:R-:W-:Y:S05]  /*13270*/  WARPSYNC.COLLECTIVE R15, `(.L_x_316) ;  /* 0x000000000f087348 */ /* 0x000fea0003c00000 */
[----:B------:R0:W1:Y:S02]  /*13280*/  SHFL.IDX P6, R14, R13, R12, R11 ;  /* 0x0000000c0d0e7389 */ /* 0x00006400000c000b */
[----:B01----:R-:W-:Y:S01]  /*13290*/  ENDCOLLECTIVE ;  /* 0x000000000000791b */ /* 0x003fe20003800000 */
.L_x_316:
[----:B------:R-:W-:-:S05]  /*132a0*/  IADD3.X R3, RZ, R3, RZ, P0, !PT ;  /* 0x00000003ff037210 */ /* 0x000fca00007fe4ff */
        /* <DEDUP_REMOVED lines=9> */
.L_x_317:
[----:B------:R-:W-:Y:S05]  /*13340*/  BRA `(.L_x_318) ;  /* 0xffffffd0001c7947 */ /* 0x000fea000383ffff */
.L_x_246:
[----:B---3--:R3:W4:Y:S02]  /*13350*/  SYNCS.PHASECHK.TRANS64.TRYWAIT P0, [R10+URZ+0x38860], R20 ;  /* 0x038860140a0075a7 */ /* 0x008724000800017f */
[----:B----4-:R-:W-:Y:S05]  /*13360*/  @!P0 NANOSLEEP.SYNCS 0x989680 ;  /* 0x009896800000895d */ /* 0x010fea0003900000 */
[----:B------:R-:W4:Y:S02]  /*13370*/  @!P0 SYNCS.PHASECHK.TRANS64 P0, [R10+URZ+0x38860], R20 ;  /* 0x038860140a0085a7 */ /* 0x000f24000800007f */
[----:B----4-:R-:W-:Y:S05]  /*13380*/  @!P0 BRA `(.L_x_246) ;  /* 0xfffffffc00f08947 */ /* 0x010fea000383ffff */
[----:B------:R-:W-:Y:S05]  /*13390*/  BRA `(.L_x_319) ;  /* 0xffffffd000687947 */ /* 0x000fea000383ffff */
.L_x_247:
[----:B------:R-:W-:Y:S01]  /*133a0*/  BSSY B1, `(.L_x_320) ;  /* 0x0000008000017945 */ /* 0x000fe20003800000 */
[----:B------:R-:W-:Y:S02]  /*133b0*/  IMAD.MOV.U32 R13, RZ, RZ, R19 ;  /* 0x000000ffff0d7224 */ /* 0x000fe400078e0013 */
[----:B------:R-:W-:Y:S02]  /*133c0*/  IMAD.MOV.U32 R12, RZ, RZ, RZ ;  /* 0x000000ffff0c7224 */ /* 0x000fe400078e00ff */
[----:B------:R-:W-:Y:S02]  /*133d0*/  IMAD.MOV.U32 R11, RZ, RZ, 0x181f ;  /* 0x0000181fff0b7424 */ /* 0x000fe400078e00ff */
[----:B------:R-:W-:-:S07]  /*133e0*/  IMAD.MOV.U32 R15, RZ, RZ, -0x1 ;  /* 0xffffffffff0f7424 */ /* 0x000fce00078e00ff */
[----:B-123--:R-:W-:Y:S05]  /*133f0*/  WARPSYNC.COLLECTIVE R15, `(.L_x_321) ;  /* 0x000000000f087348 */ /* 0x00efea0003c00000 */
[----:B------:R0:W4:Y:S02]  /*13400*/  SHFL.IDX P6, R14, R13, R12, R11 ;  /* 0x0000000c0d0e7389 */ /* 0x00012400000c000b */
[----:B01234-:R-:W-:Y:S01]  /*13410*/  ENDCOLLECTIVE ;  /* 0x000000000000791b */ /* 0x01ffe20003800000 */
.L_x_321:
[----:B------:R-:W-:Y:S05]  /*13420*/  BSYNC B1 ;  /* 0x0000000000017941 */ /* 0x000fea0003800000 */
.L_x_320:
[----:B------:R-:W-:Y:S01]  /*13430*/  IMAD.MOV.U32 R13, RZ, RZ, R18 ;  /* 0x000000ffff0d7224 */ /* 0x000fe200078e0012 */
[----:B------:R-:W-:Y:S01]  /*13440*/  MOV R3, R14 ;  /* 0x0000000e00037202 */ /* 0x000fe20000000f00 */
[----:B------:R-:W-:Y:S01]  /*13450*/  IMAD.MOV.U32 R12, RZ, RZ, RZ ;  /* 0x000000ffff0c7224 */ /* 0x000fe200078e00ff */
[----:B------:R-:W-:Y:S01]  /*13460*/  LEA R17, R17, UR42, 0x1 ;  /* 0x0000002a11117c11 */ /* 0x000fe2000f8e08ff */
[----:B------:R-:W-:Y:S01]  /*13470*/  IMAD.MOV.U32 R11, RZ, RZ, 0x181f ;  /* 0x0000181fff0b7424 */ /* 0x000fe200078e00ff */
[C---:B------:R-:W-:Y:S01]  /*13480*/  LOP3.LUT P2, RZ, R16.reuse, 0x20, RZ, 0xc0, !PT ;  /* 0x0000002010ff7812 */ /* 0x040fe2000784c0ff */
[----:B------:R-:W-:Y:S01]  /*13490*/  IMAD.MOV.U32 R15, RZ, RZ, -0x1 ;  /* 0xffffffffff0f7424 */ /* 0x000fe200078e00ff */
[----:B------:R-:W-:Y:S02]  /*134a0*/  LOP3.LUT P1, RZ, R16, 0x10, RZ, 0xc0, !PT ;  /* 0x0000001010ff7812 */ /* 0x000fe4000782c0ff */
[----:B------:R-:W-:-:S11]  /*134b0*/  P2R R4, PR, RZ, 0x20 ;  /* 0x00000020ff047803 */ /* 0x000fd60000000000 */
[----:B------:R-:W-:Y:S05]  /*134c0*/  WARPSYNC.COLLECTIVE R15, `(.L_x_322) ;  /* 0x000000000f087348 */ /* 0x000fea0003c00000 */
[----:B------:R0:W1:Y:S02]  /*134d0*/  SHFL.IDX P6, R14, R13, R12, R11 ;  /* 0x0000000c0d0e7389 */ /* 0x00006400000c000b */
[----:B01----:R-:W-:Y:S01]  /*134e0*/  ENDCOLLECTIVE ;  /* 0x000000000000791b */ /* 0x003fe20003800000 */
.L_x_322:
[----:B------:R-:W-:Y:S02]  /*134f0*/  IMAD.MOV.U32 R13, RZ, RZ, R19 ;  /* 0x000000ffff0d7224 */ /* 0x000fe400078e0013 */
[----:B------:R-:W-:Y:S01]  /*13500*/  IMAD.MOV.U32 R12, RZ, RZ, 0x1 ;  /* 0x00000001ff0c7424 */ /* 0x000fe200078e00ff */
[----:B------:R-:W-:Y:S02]  /*13510*/  LOP3.LUT P6, RZ, R16, 0x200, RZ, 0xc0, !PT ;  /* 0x0000020010ff7812 */ /* 0x000fe400078cc0ff */
[----:B------:R-:W-:-:S05]  /*13520*/  IADD3 R2, P0, R14, R0, RZ ;  /* 0x000000000e027210 */ /* 0x000fca0007f1e0ff */
[----:B------:R-:W-:Y:S01]  /*13530*/  IMAD.X R3, RZ, RZ, R3, P0 ;  /* 0x000000ffff037224 */ /* 0x000fe200000e0603 */
        /* <DEDUP_REMOVED lines=8> */
.L_x_323:
        /* <DEDUP_REMOVED lines=16> */
.L_x_324:
[----:B------:R-:W-:Y:S01]  /*136c0*/  @!PT LDS RZ, [RZ] ;  /* 0x00000000fffff984 */ /* 0x000fe20000000800 */
[----:B------:R-:W-:Y:S01]  /*136d0*/  @!PT LDS RZ, [RZ] ;  /* 0x00000000fffff984 */ /* 0x000fe20000000800 */
[----:B------:R-:W-:Y:S01]  /*136e0*/  @!PT LDS RZ, [RZ] ;  /* 0x00000000fffff984 */ /* 0x000fe20000000800 */
[----:B------:R0:W-:Y:S01]  /*136f0*/  LDGSTS.E.BYPASS.LTC128B.128 [R17+0xe400], desc[UR36][R2.64+0x380], P1 ;  /* 0x0e40038002117fae */ /* 0x0001e20008901d64 */
[----:B------:R-:W-:Y:S02]  /*13700*/  IMAD.MOV.U32 R13, RZ, RZ, R19 ;  /* 0x000000ffff0d7224 */ /* 0x000fe400078e0013 */
        /* <DEDUP_REMOVED lines=13> */
.L_x_325:
        /* <DEDUP_REMOVED lines=10> */
[----:B------:R-:W-:-:S07]  /*13880*/  IMAD.MOV.U32 R20, RZ, RZ, R14 ;  /* 0x000000ffff147224 */ /* 0x000fce00078e000e */
[----:B0-----:R-:W-:Y:S05]  /*13890*/  WARPSYNC.COLLECTIVE R15, `(.L_x_326) ;  /* 0x000000000f087348 */ /* 0x001fea0003c00000 */
[----:B------:R1:W2:Y:S02]  /*138a0*/  SHFL.IDX P6, R14, R13, R12, R11 ;  /* 0x0000000c0d0e7389 */ /* 0x0002a400000c000b */
[----:B012---:R-:W-:Y:S01]  /*138b0*/  ENDCOLLECTIVE ;  /* 0x000000000000791b */ /* 0x007fe20003800000 */
.L_x_326:
[----:B------:R-:W-:Y:S02]  /*138c0*/  IMAD.MOV.U32 R13, RZ, RZ, R19 ;  /* 0x000000ffff0d7224 */ /* 0x000fe400078e0013 */
[----:B------:R-:W-:Y:S01]  /*138d0*/  IMAD.MOV.U32 R12, RZ, RZ, 0x3 ;  /* 0x00000003ff0c7424 */ /* 0x000fe200078e00ff */
[----:B------:R-:W-:Y:S02]  /*138e0*/  IADD3 R2, P2, R14, R0, RZ ;  /* 0x000000000e027210 */ /* 0x000fe40007f5e0ff */
[----:B------:R-:W-:-:S03]  /*138f0*/  LOP3.LUT P6, RZ, R16, 0x10, RZ, 0xc0, !PT ;  /* 0x0000001010ff7812 */ /* 0x000fc600078cc0ff */
[----:B------:R-:W-:Y:S01]  /*13900*/  IMAD.X R3, RZ, RZ, R20, P2 ;  /* 0x000000ffff037224 */ /* 0x000fe200010e0614 */
[----:B------:R-:W-:-:S04]  /*13910*/  LOP3.LUT P2, RZ, R16, 0x20, RZ, 0xc0, !PT ;  /* 0x0000002010ff7812 */ /* 0x000fc8000784c0ff */
[----:B------:R-:W-:Y:S01]  /*13920*/  @!PT LDS RZ, [RZ] ;  /* 0x00000000fffff984 */ /* 0x000fe20000000800 */
[----:B------:R-:W-:Y:S01]  /*13930*/  @!PT LDS RZ, [RZ] ;  /* 0x00000000fffff984 */ /* 0x000fe20000000800 */
[----:B------:R-:W-:Y:S01]  /*13940*/  @!PT LDS RZ, [RZ] ;  /* 0x00000000fffff984 */ /* 0x000fe20000000800 */
[----:B------:R0:W-:Y:S01]  /*13950*/  LDGSTS.E.BYPASS.LTC128B.128 [R17+0x1400], desc[UR36][R2.64], !P5 ;  /* 0x0140000002117fae */ /* 0x0001e2000e901d64 */
[----:B------:R-:W-:Y:S01]  /*13960*/  ISETP.NE.AND P5, PT, R4, RZ, PT ;  /* 0x000000ff0400720c */ /* 0x000fe20003fa5270 */
[----:B------:R-:W-:-:S07]  /*13970*/  IMAD.MOV.U32 R4, RZ, RZ, RZ ;  /* 0x000000ffff047224 */ /* 0x000fce00078e00ff */
[----:B------:R0:W-:Y:S04]  /*13980*/  LDGSTS.E.BYPASS.LTC128B.128 [R17+0x3400], desc[UR36][R2.64+0x80], !P2 ;  /* 0x0340008002117fae */ /* 0x0001e8000d101d64 */
[----:B------:R0:W-:Y:S02]  /*13990*/  LDGSTS.E.BYPASS.LTC128B.128 [R17+0x5400], desc[UR36][R2.64+0x100], !P6 ;  /* 0x0540010002117fae */ /* 0x0001e4000f101d64 */
[----:B0-----:R-:W-:Y:S05]  /*139a0*/  WARPSYNC.COLLECTIVE R15, `(.L_x_327) ;  /* 0x000000000f087348 */ /* 0x001fea0003c00000 */
[----:B------:R1:W2:Y:S02]  /*139b0*/  SHFL.IDX P6, R14, R13, R12, R11 ;  /* 0x0000000c0d0e7389 */ /* 0x0002a400000c000b */
[----:B012---:R-:W-:Y:S01]  /*139c0*/  ENDCOLLECTIVE ;  /* 0x000000000000791b */ /* 0x007fe20003800000 */
.L_x_327:
[----:B------:R-:W-:Y:S01]  /*139d0*/  @!PT LDS RZ, [RZ] ;  /* 0x00000000fffff984 */ /* 0x000fe20000000800 */
[----:B------:R-:W-:Y:S01]  /*139e0*/  @!PT LDS RZ, [RZ] ;  /* 0x00000000fffff984 */ /* 0x000fe20000000800 */
[----:B------:R-:W-:Y:S01]  /*139f0*/  @!PT LDS RZ, [RZ] ;  /* 0x00000000fffff984 */ /* 0x000fe20000000800 */
[----:B------:R0:W-:Y:S04]  /*13a00*/  LDGSTS.E.BYPASS.LTC128B.128 [R17+0x7400], desc[UR36][R2.64+0x180], !P5 ;  /* 0x0740018002117fae */ /* 0x0001e8000e901d64 */
        /* <DEDUP_REMOVED lines=9> */
.L_x_328:
[----:B------:R-:W-:Y:S05]  /*13aa0*/  BRA `(.L_x_329) ;  /* 0xffffffcc00dc7947 */ /* 0x000fea000383ffff */
.L_x_252:
[----:B0-----:R0:W1:Y:S02]  /*13ab0*/  SYNCS.PHASECHK.TRANS64.TRYWAIT P0, [R5+URZ+0x38820], R4 ;  /* 0x03882004050075a7 */ /* 0x001064000800017f */
[----:B-1----:R-:W-:Y:S05]  /*13ac0*/  @!P0 NANOSLEEP.SYNCS 0x989680 ;  /* 0x009896800000895d */ /* 0x002fea0003900000 */
[----:B------:R-:W1:Y:S02]  /*13ad0*/  @!P0 SYNCS.PHASECHK.TRANS64 P0, [R5+URZ+0x38820], R4 ;  /* 0x03882004050085a7 */ /* 0x000e64000800007f */
[----:B-1----:R-:W-:Y:S05]  /*13ae0*/  @!P0 BRA `(.L_x_252) ;  /* 0xfffffffc00f08947 */ /* 0x002fea000383ffff */
[----:B------:R-:W-:Y:S05]  /*13af0*/  BRA `(.L_x_330) ;  /* 0xffffffd000887947 */ /* 0x000fea000383ffff */
.L_x_253:
[----:B------:R-:W1:Y:S01]  /*13b00*/  S2R R0, SR_TID.X ;  /* 0x0000000000007919 */ /* 0x000e620000002100 */
[----:B------:R-:W-:Y:S01]  /*13b10*/  BSSY B0, `(.L_x_331) ;  /* 0x000000a000007945 */ /* 0x000fe20003800000 */
[----:B------:R-:W-:Y:S02]  /*13b20*/  IMAD.MOV.U32 R12, RZ, RZ, RZ ;  /* 0x000000ffff0c7224 */ /* 0x000fe400078e00ff */
[----:B------:R-:W-:Y:S02]  /*13b30*/  IMAD.MOV.U32 R11, RZ, RZ, 0x1f ;  /* 0x0000001fff0b7424 */ /* 0x000fe400078e00ff */
[----:B------:R-:W-:Y:S01]  /*13b40*/  IMAD.MOV.U32 R15, RZ, RZ, -0x1 ;  /* 0xffffffffff0f7424 */ /* 0x000fe200078e00ff */
[----:B-1----:R-:W-:-:S04]  /*13b50*/  SHF.R.U32.HI R0, RZ, 0x5, R0 ;  /* 0x00000005ff007819 */ /* 0x002fc80000011600 */
[----:B------:R-:W-:-:S05]  /*13b60*/  LOP3.LUT R0, R0, 0x3, RZ, 0xc0, !PT ;  /* 0x0000000300007812 */ /* 0x000fca00078ec0ff */
[----:B------:R-:W-:-:S07]  /*13b70*/  IMAD.MOV.U32 R13, RZ, RZ, R0 ;  /* 0x000000ffff0d7224 */ /* 0x000fce00078e0000 */
[----:B0-2--5:R-:W-:Y:S05]  /*13b80*/  WARPSYNC.COLLECTIVE R15, `(.L_x_332) ;  /* 0x000000000f087348 */ /* 0x025fea0003c00000 */
[----:B------:R1:W3:Y:S02]  /*13b90*/  SHFL.IDX P6, R14, R13, R12, R11 ;  /* 0x0000000c0d0e7389 */ /* 0x0002e400000c000b */
[----:B0123-5:R-:W-:Y:S01]  /*13ba0*/  ENDCOLLECTIVE ;  /* 0x000000000000791b */ /* 0x02ffe20003800000 */
.L_x_332:
[----:B------:R-:W-:Y:S05]  /*13bb0*/  BSYNC B0 ;  /* 0x0000000000007941 */ /* 0x000fea0003800000 */
.L_x_331:
[----:B------:R-:W-:Y:S05]  /*13bc0*/  BRA `(.L_x_333) ;  /* 0xffffffd000707947 */ /* 0x000fea000383ffff */
.L_x_254:
[----:B------:R-:W-:Y:S01]  /*13bd0*/  BSSY B0, `(.L_x_334) ;  /* 0x0000006000007945 */ /* 0x000fe20003800000 */
[----:B------:R-:W-:-:S07]  /*13be0*/  IMAD.MOV.U32 R15, RZ, RZ, -0x1 ;  /* 0xffffffffff0f7424 */ /* 0x000fce00078e00ff */
[----:B012--5:R-:W-:Y:S05]  /*13bf0*/  WARPSYNC.COLLECTIVE R15, `(.L_x_335) ;  /* 0x000000000f0c7348 */ /* 0x027fea0003c00000 */
[----:B------:R-:W-:Y:S02]  /*13c00*/  ELECT P6, UR62, PT ;  /* 0x00000000003e782f */ /* 0x000fe400038c0000 */
[----:B------:R-:W-:Y:S01]  /*13c10*/  MOV R14, UR62 ;  /* 0x0000003e000e7c02 */ /* 0x000fe20008000f00 */
[----:B012--5:R-:W-:Y:S10]  /*13c20*/  ENDCOLLECTIVE ;  /* 0x000000000000791b */ /* 0x027ff40003800000 */
.L_x_335:
[----:B------:R-:W-:Y:S05]  /*13c30*/  BSYNC B0 ;  /* 0x0000000000007941 */ /* 0x000fea0003800000 */
.L_x_334:
[----:B------:R-:W-:Y:S05]  /*13c40*/  BRA `(.L_x_336) ;  /* 0xffffffd000647947 */ /* 0x000fea000383ffff */
.L_x_256:
[----:B-1----:R1:W3:Y:S02]  /*13c50*/  SYNCS.PHASECHK.TRANS64.TRYWAIT P1, [R3+URZ+0x38840], R2 ;  /* 0x03884002030075a7 */ /* 0x0022e4000802017f */
[----:B---3--:R-:W-:Y:S05]  /*13c60*/  @!P1 NANOSLEEP.SYNCS 0x989680 ;  /* 0x009896800000995d */ /* 0x008fea0003900000 */
[----:B------:R-:W3:Y:S02]  /*13c70*/  @!P1 SYNCS.PHASECHK.TRANS64 P1, [R3+URZ+0x38840], R2 ;  /* 0x03884002030095a7 */ /* 0x000ee4000802007f */
[----:B---3--:R-:W-:Y:S05]  /*13c80*/  @!P1 BRA `(.L_x_256) ;  /* 0xfffffffc00f09947 */ /* 0x008fea000383ffff */
[----:B------:R-:W-:Y:S05]  /*13c90*/  BRA `(.L_x_337) ;  /* 0xffffffd0008c7947 */ /* 0x000fea000383ffff */
.L_x_258:
[----:B0-----:R0:W3:Y:S02]  /*13ca0*/  SYNCS.PHASECHK.TRANS64.TRYWAIT P1, [R5+URZ+0x38840], R0 ;  /* 0x03884000050075a7 */ /* 0x0010e4000802017f */
[----:B---3--:R-:W-:Y:S05]  /*13cb0*/  @!P1 NANOSLEEP.SYNCS 0x989680 ;  /* 0x009896800000995d */ /* 0x008fea0003900000 */
[----:B------:R-:W3:Y:S02]  /*13cc0*/  @!P1 SYNCS.PHASECHK.TRANS64 P1, [R5+URZ+0x38840], R0 ;  /* 0x03884000050095a7 */ /* 0x000ee4000802007f */
[----:B---3--:R-:W-:Y:S05]  /*13cd0*/  @!P1 BRA `(.L_x_258) ;  /* 0xfffffffc00f09947 */ /* 0x008fea000383ffff */
[----:B------:R-:W-:Y:S05]  /*13ce0*/  BRA `(.L_x_338) ;  /* 0xffffffd000987947 */ /* 0x000fea000383ffff */
.L_x_260:
[----:B---3--:R3:W4:Y:S02]  /*13cf0*/  SYNCS.PHASECHK.TRANS64.TRYWAIT P1, [R3+URZ+0x38860], R2 ;  /* 0x03886002030075a7 */ /* 0x008724000802017f */
[----:B----4-:R-:W-:Y:S05]  /*13d00*/  @!P1 NANOSLEEP.SYNCS 0x989680 ;  /* 0x009896800000995d */ /* 0x010fea0003900000 */
[----:B------:R-:W4:Y:S02]  /*13d10*/  @!P1 SYNCS.PHASECHK.TRANS64 P1, [R3+URZ+0x38860], R2 ;  /* 0x03886002030095a7 */ /* 0x000f24000802007f */
[----:B----4-:R-:W-:Y:S05]  /*13d20*/  @!P1 BRA `(.L_x_260) ;  /* 0xfffffffc00f09947 */ /* 0x010fea000383ffff */
[----:B------:R-:W-:Y:S05]  /*13d30*/  BRA `(.L_x_339) ;  /* 0xffffffd000947947 */ /* 0x000fea000383ffff */
.L_x_340:
        /* <DEDUP_REMOVED lines=12> */
.L_x_5828:


//--------------------- .text._ZN7cutlass13device_kernelIN5flash11enable_sm90INS1_16FlashAttnFwdSm90INS1_25CollectiveMainloopFwdSm90ILi2EN4cute5tupleIJNS5_1CILi1EEES8_S8_EEENS6_IJNS7_ILi64EEESA_SA_EEELi512ENS_10bfloat16_tEfNS_4arch4Sm90ELb0ELb0ELb1ELb1ELb1ELb0ELb0ELb0ELb0ELb1ELb1ELb0EEENS1_21CollectiveEpilogueFwdINS6_IJSA_NS7_ILi512EEESA_EEES9_SC_SE_Li256ELb1ELb1ELb1ELb0EEENS1_36VarlenDynamicPersistentTileSchedulerILi64ELi64ELi256ELi128ELb1ELb1ELb1ELb0ELb1ELb1EEEEEEEEEvNT_6ParamsE --------------------------
	.section	.text._ZN7cutlass13device_kernelIN5flash11enable_sm90INS1_16FlashAttnFwdSm90INS1_25CollectiveMainloopFwdSm90ILi2EN4cute5tupleIJNS5_1CILi1EEES8_S8_EEENS6_IJNS7_ILi64EEESA_SA_EEELi512ENS_10bfloat16_tEfNS_4arch4Sm90ELb0ELb0ELb1ELb1ELb1ELb0ELb0ELb0ELb0ELb1ELb1ELb0EEENS1_21CollectiveEpilogueFwdINS6_IJSA_NS7_ILi512EEESA_EEES9_SC_SE_Li256ELb1ELb1ELb1ELb0EEENS1_36VarlenDynamicPersistentTileSchedulerILi64ELi64ELi256ELi128ELb1ELb1ELb1ELb0ELb1ELb1EEEEEEEEEvNT_6ParamsE,"ax",@progbits
	.align	128
.text._ZN7cutlass13device_kernelIN5flash11enable_sm90INS1_16FlashAttnFwdSm90INS1_25CollectiveMainloopFwdSm90ILi2EN4cute5tupleIJNS5_1CILi1EEES8_S8_EEENS6_IJNS7_ILi64EEESA_SA_EEELi512ENS_10bfloat16_tEfNS_4arch4Sm90ELb0ELb0ELb1ELb1ELb1ELb0ELb0ELb0ELb0ELb1ELb1ELb0EEENS1_21CollectiveEpilogueFwdINS6_IJSA_NS7_ILi512EEESA_EEES9_SC_SE_Li256ELb1ELb1ELb1ELb0EEENS1_36VarlenDynamicPersistentTileSchedulerILi64ELi64ELi256ELi128ELb1ELb1ELb1ELb0ELb1ELb1EEEEEEEEEvNT_6ParamsE:
        .type           _ZN7cutlass13device_kernelIN5flash11enable_sm90INS1_16FlashAttnFwdSm90INS1_25CollectiveMainloopFwdSm90ILi2EN4cute5tupleIJNS5_1CILi1EEES8_S8_EEENS6_IJNS7_ILi64EEESA_SA_EEELi512ENS_10bfloat16_tEfNS_4arch4Sm90ELb0ELb0ELb1ELb1ELb1ELb0ELb0ELb0ELb0ELb1ELb1ELb0EEENS1_21CollectiveEpilogueFwdINS6_IJSA_NS7_ILi512EEESA_EEES9_SC_SE_Li256ELb1ELb1ELb1ELb0EEENS1_36VarlenDynamicPersistentTileSchedulerILi64ELi64ELi256ELi128ELb1ELb1ELb1ELb0ELb1ELb1EEEEEEEEEvNT_6ParamsE,@function
        .size           _ZN7cutlass13device_kernelIN5flash11enable_sm90INS1_16FlashAttnFwdSm90INS1_25CollectiveMainloopFwdSm90ILi2EN4cute5tupleIJNS5_1CILi1EEES8_S8_EEENS6_IJNS7_ILi64EEESA_SA_EEELi512ENS_10bfloat16_tEfNS_4arch4Sm90ELb0ELb0ELb1ELb1ELb1ELb0ELb0ELb0ELb0ELb1ELb1ELb0EEENS1_21CollectiveEpilogueFwdINS6_IJSA_NS7_ILi512EEESA_EEES9_SC_SE_Li256ELb1ELb1ELb1ELb0EEENS1_36VarlenDynamicPersistentTileSchedulerILi64ELi64ELi256ELi128ELb1ELb1ELb1ELb0ELb1ELb1EEEEEEEEEvNT_6ParamsE,(.L_x_5829 - _ZN7cutlass13device_kernelIN5flash11enable_sm90INS1_16FlashAttnFwdSm90INS1_25CollectiveMainloopFwdSm90ILi2EN4cute5tupleIJNS5_1CILi1EEES8_S8_EEENS6_IJNS7_ILi64EEESA_SA_EEELi512ENS_10bfloat16_tEfNS_4arch4Sm90ELb0ELb0ELb1ELb1ELb1ELb0ELb0ELb0ELb0ELb1ELb1ELb0EEENS1_21CollectiveEpilogueFwdINS6_IJSA_NS7_ILi512EEESA_EEES9_SC_SE_Li256ELb1ELb1ELb1ELb0EEENS1_36VarlenDynamicPersistentTileSchedulerILi64ELi64ELi256ELi128ELb1ELb1ELb1ELb0ELb1ELb1EEEEEEEEEvNT_6ParamsE)
        .other          _ZN7cutlass13device_kernelIN5flash11enable_sm90INS1_16FlashAttnFwdSm90INS1_25CollectiveMainloopFwdSm90ILi2EN4cute5tupleIJNS5_1CILi1EEES8_S8_EEENS6_IJNS7_ILi64EEESA_SA_EEELi512ENS_10bfloat16_tEfNS_4arch4Sm90ELb0ELb0ELb1ELb1ELb1ELb0ELb0ELb0ELb0ELb1ELb1ELb0EEENS1_21CollectiveEpilogueFwdINS6_IJSA_NS7_ILi512EEESA_EEES9_SC_SE_Li256ELb1ELb1ELb1ELb0EEENS1_36VarlenDynamicPersistentTileSchedulerILi64ELi64ELi256ELi128ELb1ELb1ELb1ELb0ELb1ELb1EEEEEEEEEvNT_6ParamsE,@"STO_CUDA_ENTRY STV_DEFAULT"
_ZN7cutlass13device_kernelIN5flash11enable_sm90INS1_16FlashAttnFwdSm90INS1_25CollectiveMainloopFwdSm90ILi2EN4cute5tupleIJNS5_1CILi1EEES8_S8_EEENS6_IJNS7_ILi64EEESA_SA_EEELi512ENS_10bfloat16_tEfNS_4arch4Sm90ELb0ELb0ELb1ELb1ELb1ELb0ELb0ELb0ELb0ELb1ELb1ELb0EEENS1_21CollectiveEpilogueFwdINS6_IJSA_NS7_ILi512EEESA_EEES9_SC_SE_Li256ELb1ELb1ELb1ELb0EEENS1_36VarlenDynamicPersistentTileSchedulerILi64ELi64ELi256ELi128ELb1ELb1ELb1ELb0ELb1ELb1EEEEEEEEEvNT_6ParamsE:
[----:B------:R-:W0:Y:S02]  /*0000*/  LDC R1, c[0x0][0x28] ;  /* 0x00000a00ff017b82 */ /* 0x000e240000000800 */
[----:B0-----:R-:W-:Y:S01]  /*0010*/  VIADD R1, R1, 0xffffffc0 ;  /* 0xffffffc001017836 */ /* 0x001fe20000000000 */
[----:B------:R-:W0:Y:S01]  /*0020*/  S2R R0, SR_TID.X ;  /* 0x0000000000007919 */ /* 0x000e220000002100 */
[----:B------:R-:W-:Y:S01]  /*0030*/  ELECT P0, URZ, PT ;  /* 0x00000000003f782f */ /* 0x000fe20003800000 */
[----:B------:R-:W-:Y:S01]  /*0040*/  UMOV UR4, 0x80 ;  /* 0x0000008000047882 */ /* 0x000fe20000000000 */
[----:B------:R-:W-:Y:S01]  /*0050*/  UMOV UR7, 0x100 ;  /* 0x0000010000077882 */ /* 0x000fe20000000000 */
[----:B0-----:R-:W-:-:S05]  /*0060*/  SHF.R.U32.HI R2, RZ, 0x5, R0 ;  /* 0x00000005ff027819 */ /* 0x001fca0000011600 */
[----:B------:R-:W0:Y:S02]  /*0070*/  SHFL.IDX PT, R3, R2, RZ, 0x1f ;  /* 0x00001fff02037589 */ /* 0x000e2400000e0000 */
[C---:B0-----:R-:W-:Y:S02]  /*0080*/  ISETP.NE.OR P0, PT, R3.reuse, RZ, !P0 ;  /* 0x000000ff0300720c */ /* 0x041fe40004705670 */
[----:B------:R-:W-:Y:S02]  /*0090*/  ISETP.NE.AND P1, PT, R3, RZ, PT ;  /* 0x000000ff0300720c */ /* 0x000fe40003f25270 */
[----:B------:R-:W-:-:S06]  /*00a0*/  SHF.R.U32.HI R3, RZ, 0x7, R0 ;  /* 0x00000007ff037819 */ /* 0x000fcc0000011600 */
[----:B------:R-:W0:Y:S03]  /*00b0*/  SHFL.IDX PT, R3, R3, RZ, 0x1f ;  /* 0x00001fff03037589 */ /* 0x000e2600000e0000 */
[----:B------:R-:W-:Y:S01]  /*00c0*/  VOTEU.ALL UP0, P0 ;  /* 0x00000000003f7886 */ /* 0x000fe20000000000 */
[----:B------:R-:W-:-:S04]  /*00d0*/  VOTEU.ALL UP1, P0 ;  /* 0x00000000003f7886 */ /* 0x000fc80000020000 */
[----:B------:R-:W1:Y:S01]  /*00e0*/  @!UP0 S2UR UR8, SR_CgaCtaId ;  /* 0x00000000000889c3 */ /* 0x000e620000008800 */
[----:B------:R-:W-:Y:S01]  /*00f0*/  @!UP0 UMOV UR6, 0x400 ;  /* 0x0000040000068882 */ /* 0x000fe20000000000 */
[----:B------:R-:W-:-:S04]  /*0100*/  @!UP0 UIADD3 UR4, -UR4, 0x100000, URZ ;  /* 0x0010000004048890 */ /* 0x000fc8000fffe13f */
[----:B------:R-:W-:Y:S02]  /*0110*/  @!UP0 USHF.L.U32 UR5, UR4, 0xb, URZ ;  /* 0x0000000b04058899 */ /* 0x000fe4000800063f */
[----:B------:R-:W-:Y:S02]  /*0120*/  @!UP0 USHF.L.U32 UR4, UR4, 0x1, URZ ;  /* 0x0000000104048899 */ /* 0x000fe4000800063f */
[----:B-1----:R-:W-:Y:S02]  /*0130*/  @!UP0 ULEA UR8, UR8, UR6, 0x18 ;  /* 0x0000000608088291 */ /* 0x002fe4000f8ec03f */
[----:B------:R-:W-:-:S04]  /*0140*/  @!UP0 UIADD3 UR6, -UR7, 0x100000, URZ ;  /* 0x0010000007068890 */ /* 0x000fc8000fffe13f */
[----:B------:R-:W-:Y:S02]  /*0150*/  @!UP0 USHF.L.U32 UR7, UR6, 0xb, URZ ;  /* 0x0000000b06078899 */ /* 0x000fe4000800063f */
[----:B------:R-:W-:Y:S01]  /*0160*/  @!UP0 USHF.L.U32 UR6, UR6, 0x1, URZ ;  /* 0x0000000106068899 */ /* 0x000fe2000800063f */
[----:B------:R-:W-:-:S05]  /*0170*/  VOTEU.ALL UP0, P0 ;  /* 0x00000000003f7886 */ /* 0x000fca0000000000 */
[----:B------:R1:W2:Y:S06]  /*0180*/  @!UP0 SYNCS.EXCH.64 URZ, [UR8+0x28c00], UR4 ;  /* 0x028c0004083f85b2 */ /* 0x0002ac0008000100 */
[----:B------:R1:W3:Y:S02]  /*0190*/  @!UP1 SYNCS.EXCH.64 URZ, [UR8+0x28c20], UR6 ;  /* 0x028c2006083f95b2 */ /* 0x0002e40008000100 */
        /* <DEDUP_REMOVED lines=11> */
[----:B------:R0:W4:Y:S01]  /*0250*/  SYNCS.EXCH.64 URZ, [UR6+0x28c40], UR4 ;  /* 0x028c4004063f75b2 */ /* 0x0001220008000100 */
[----:B------:R0:W0:Y:S01]  /*0260*/  SYNCS.EXCH.64 URZ, [UR6+0x28c38], UR4 ;  /* 0x028c3804063f75b2 */ /* 0x0000220008000100 */
[----:B------:R0:W0:Y:S01]  /*0270*/  SYNCS.EXCH.64 URZ, [UR6+0x28c48], UR4 ;  /* 0x028c4804063f75b2 */ /* 0x0000220008000100 */
[----:B------:R-:W-:Y:S01]  /*0280*/  NOP ;  /* 0x0000000000007918 */ /* 0x000fe20000000000 */
.L_x_341:
        /* <DEDUP_REMOVED lines=22> */
.L_x_342:
        /* <DEDUP_REMOVED lines=18> */
.L_x_343:
        /* <DEDUP_REMOVED lines=22> */
.L_x_344:
        /* <DEDUP_REMOVED lines=23> */
.L_x_345:
[----:B------:R-:W-:Y:S01]  /*07e0*/  UISETP.NE.AND UP0, UPT, UR47, URZ, UPT ;  /* 0x0000003f2f00728c */ /* 0x000fe2000bf05270 */
[----:B------:R-:W-:Y:S01]  /*07f0*/  NOP ;  /* 0x0000000000007918 */ /* 0x000fe20000000000 */
[----:B------:R-:W-:Y:S01]  /*0800*/  UMOV UR37, 0x1 ;  /* 0x0000000100257882 */ /* 0x000fe20000000000 */
[----:B------:R-:W-:Y:S01]  /*0810*/  ULDC.64 UR50, c[0x0][0x208] ;  /* 0x0000820000327ab9 */ /* 0x000fe20000000a00 */
[----:B------:R-:W-:Y:S01]  /*0820*/  USEL UR37, UR37, 0x2, !UP0 ;  /* 0x0000000225257887 */ /* 0x000fe2000c000000 */
[----:B01234-:R-:W-:Y:S01]  /*0830*/  BAR.SYNC.DEFER_BLOCKING 0x0 ;  /* 0x0000000000007b1d */ /* 0x01ffe20000010000 */
[----:B------:R-:W-:-:S13]  /*0840*/  PLOP3.LUT P0, PT, PT, PT, UP0, 0x80, 0x0 ;  /* 0x000000000000781c */ /* 0x000fda0003f0f008 */
[----:B------:R-:W-:Y:S05]  /*0850*/  @!P0 BRA `(.L_x_346) ;  /* 0x000000c000cc8947 */ /* 0x000fea0003800000 */
.L_x_347:
[----:B------:R-:W-:-:S08]  /*0860*/  NOP ;  /* 0x0000000000007918 */ /* 0x000fd00000000000 */
[----:B------:R-:W0:Y:S02]  /*0870*/  USETMAXREG.TRY_ALLOC.CTAPOOL UP0, 0xe8 ;  /* 0x000000e8000079c8 */ /* 0x000e240008000600 */
[----:B0-----:R-:W-:-:S13]  /*0880*/  PLOP3.LUT P0, PT, PT, PT, UP0, 0x80, 0x0 ;  /* 0x000000000000781c */ /* 0x001fda0003f0f008 */
[----:B------:R-:W-:Y:S05]  /*0890*/  @!P0 BRA `(.L_x_347) ;  /* 0xfffffffc00f08947 */ /* 0x000fea000383ffff */
[----:B------:R-:W-:Y:S01]  /*08a0*/  LOP3.LUT R2, R0, 0xffffff80, RZ, 0xc0, !PT ;  /* 0xffffff8000027812 */ /* 0x000fe200078ec0ff */
[----:B------:R-:W0:Y:S01]  /*08b0*/  S2UR UR38, SR_CgaCtaId ;  /* 0x00000000002679c3 */ /* 0x000e220000008800 */
[----:B------:R-:W-:Y:S01]  /*08c0*/  UMOV UR39, 0x400 ;  /* 0x0000040000277882 */ /* 0x000fe20000000000 */
[----:B------:R-:W-:Y:S01]  /*08d0*/  ULDC UR4, c[0x0][0xc3c] ;  /* 0x00030f0000047ab9 */ /* 0x000fe20000000800 */
[----:B------:R-:W-:-:S13]  /*08e0*/  ISETP.NE.AND P0, PT, R2, 0x80, PT ;  /* 0x000000800200780c */ /* 0x000fda0003f05270 */
[----:B------:R-:W-:Y:S06]  /*08f0*/  @!P0 BAR.ARV 0x8, 0x100 ;  /* 0x0204000000008b1d */ /* 0x000fec0000002000 */
[----:B------:R-:W-:Y:S01]  /*0900*/  ISETP.GE.U32.AND P0, PT, R0, 0x100, PT ;  /* 0x000001000000780c */ /* 0x000fe20003f06070 */
[----:B0-----:R-:W-:-:S12]  /*0910*/  ULEA UR39, UR38, UR39, 0x18 ;  /* 0x0000002726277291 */ /* 0x001fd8000f8ec03f */
[----:B------:R-:W-:Y:S08]  /*0920*/  @P0 BAR.ARV 0xf, 0x100 ;  /* 0x03c4000000000b1d */ /* 0x000ff00000002000 */
[----:B------:R-:W-:Y:S06]  /*0930*/  BAR.SYNC.DEFER_BLOCKING 0x5, 0x180 ;  /* 0x0146000000007b1d */ /* 0x000fec0000010000 */
[----:B------:R-:W0:Y:S02]  /*0940*/  LDS.128 R4, [UR39+0x28cd0] ;  /* 0x028cd027ff047984 */ /* 0x000e240008000c00 */
[----:B------:R-:W-:Y:S06]  /*0950*/  BAR.ARV 0x4, 0x180 ;  /* 0x0106000000007b1d */ /* 0x000fec0000002000 */
[----:B0-----:R-:W-:-:S13]  /*0960*/  ISETP.GE.AND P0, PT, R7, UR4, PT ;  /* 0x0000000407007c0c */ /* 0x001fda000bf06270 */
[----:B------:R-:W-:Y:S05]  /*0970*/  @P0 EXIT ;  /* 0x000000000000094d */ /* 0x000fea0003800000 */
[----:B------:R-:W-:Y:S01]  /*0980*/  VIADD R0, R0, 0xffffff80 ;  /* 0xffffff8000007836 */ /* 0x000fe20000000000 */
[----:B------:R-:W-:Y:S01]  /*0990*/  R2UR UR5, R5 ;  /* 0x00000000050572ca */ /* 0x000fe200000e0000 */
[----:B------:R-:W-:Y:S01]  /*09a0*/  IMAD.MOV.U32 R22, RZ, RZ, 0x40 ;  /* 0x00000040ff167424 */ /* 0x000fe200078e00ff */
[----:B------:R-:W-:Y:S01]  /*09b0*/  R2UR UR6, R6 ;  /* 0x00000000060672ca */ /* 0x000fe200000e0000 */
[----:B------:R-:W-:Y:S01]  /*09c0*/  UMOV UR46, URZ ;  /* 0x0000003f002e7c82 */ /* 0x000fe20008000000 */
[----:B------:R-:W-:Y:S01]  /*09d0*/  SHF.R.S32.HI R3, RZ, 0x1f, R0 ;  /* 0x0000001fff037819 */ /* 0x000fe20000011400 */
[----:B------:R-:W-:Y:S01]  /*09e0*/  UMOV UR36, URZ ;  /* 0x0000003f00247c82 */ /* 0x000fe20008000000 */
[----:B------:R-:W-:Y:S01]  /*09f0*/  R2UR UR7, R7 ;  /* 0x00000000070772ca */ /* 0x000fe200000e0000 */
[----:B------:R-:W-:Y:S01]  /*0a00*/  UMOV UR48, URZ ;  /* 0x0000003f00307c82 */ /* 0x000fe20008000000 */
[CC--:B------:R-:W-:Y:S02]  /*0a10*/  LEA.HI R5, R3.reuse, R0.reuse, RZ, 0x5 ;  /* 0x0000000003057211 */ /* 0x0c0fe400078f28ff */
[----:B------:R-:W-:-:S02]  /*0a20*/  LEA.HI R4, R3, R0, RZ, 0x4 ;  /* 0x0000000003047211 */ /* 0x000fc400078f20ff */
[CC--:B------:R-:W-:Y:S02]  /*0a30*/  LEA.HI R8, R3.reuse, R0.reuse, RZ, 0x2 ;  /* 0x0000000003087211 */ /* 0x0c0fe400078f10ff */
[--C-:B------:R-:W-:Y:S02]  /*0a40*/  SHF.R.S32.HI R10, RZ, 0x5, R5.reuse ;  /* 0x00000005ff0a7819 */ /* 0x100fe40000011405 */
[----:B------:R-:W-:Y:S02]  /*0a50*/  SHF.R.S32.HI R9, RZ, 0x1f, R5 ;  /* 0x0000001fff097819 */ /* 0x000fe40000011405 */
[CC--:B------:R-:W-:Y:S02]  /*0a60*/  LEA.HI R2, R3.reuse, R0.reuse, RZ, 0x7 ;  /* 0x0000000003027211 */ /* 0x0c0fe400078f38ff */
[----:B------:R-:W-:Y:S02]  /*0a70*/  LEA.HI R6, R3, R0, RZ, 0x3 ;  /* 0x0000000003067211 */ /* 0x000fe400078f18ff */
[----:B------:R-:W-:-:S02]  /*0a80*/  SHF.R.S32.HI R7, RZ, 0x4, R4 ;  /* 0x00000004ff077819 */ /* 0x000fc40000011404 */
[----:B------:R-:W-:Y:S02]  /*0a90*/  LOP3.LUT R5, R4, 0xfffffff0, RZ, 0xc0, !PT ;  /* 0xfffffff004057812 */ /* 0x000fe400078ec0ff */
[----:B------:R-:W-:Y:S02]  /*0aa0*/  LOP3.LUT R13, R8, 0xfffffffc, RZ, 0xc0, !PT ;  /* 0xfffffffc080d7812 */ /* 0x000fe400078ec0ff */
[----:B------:R-:W-:Y:S01]  /*0ab0*/  LOP3.LUT R11, R6, 0xfffffff8, RZ, 0xc0, !PT ;  /* 0xfffffff8060b7812 */ /* 0x000fe200078ec0ff */
[----:B------:R-:W-:Y:S01]  /*0ac0*/  IMAD.IADD R6, R0, 0x1, -R5 ;  /* 0x0000000100067824 */ /* 0x000fe200078e0a05 */
[----:B------:R-:W-:Y:S01]  /*0ad0*/  LOP3.LUT R3, R2, 0xffffff80, RZ, 0xc0, !PT ;  /* 0xffffff8002037812 */ /* 0x000fe200078ec0ff */
[----:B------:R-:W-:Y:S01]  /*0ae0*/  IMAD.IADD R13, R0, 0x1, -R13 ;  /* 0x00000001000d7824 */ /* 0x000fe200078e0a0d */
[----:B------:R-:W-:Y:S01]  /*0af0*/  LEA.HI R4, R4, R7, RZ, 0x1 ;  /* 0x0000000704047211 */ /* 0x000fe200078f08ff */
[C---:B------:R-:W-:Y:S01]  /*0b00*/  IMAD.IADD R11, R0.reuse, 0x1, -R11 ;  /* 0x00000001000b7824 */ /* 0x040fe200078e0a0b */
[----:B------:R-:W-:Y:S01]  /*0b10*/  LEA.HI R9, R9, R10, RZ, 0x2 ;  /* 0x0000000a09097211 */ /* 0x000fe200078f10ff */
[----:B------:R-:W-:Y:S01]  /*0b20*/  IMAD.IADD R3, R0, 0x1, -R3 ;  /* 0x0000000100037824 */ /* 0x000fe200078e0a03 */
[----:B------:R-:W-:-:S02]  /*0b30*/  LOP3.LUT R4, R4, 0x1ffffffe, RZ, 0xc0, !PT ;  /* 0x1ffffffe04047812 */ /* 0x000fc400078ec0ff */
[----:B------:R-:W-:Y:S02]  /*0b40*/  SHF.R.S32.HI R5, RZ, 0x1f, R6 ;  /* 0x0000001fff057819 */ /* 0x000fe40000011406 */
[----:B------:R-:W-:Y:S01]  /*0b50*/  LEA.HI R0, R13, R13, RZ, 0x1 ;  /* 0x0000000d0d007211 */ /* 0x000fe200078f08ff */
[----:B------:R-:W-:Y:S01]  /*0b60*/  IMAD.IADD R8, R7, 0x1, -R4 ;  /* 0x0000000107087824 */ /* 0x000fe200078e0a04 */
[----:B------:R-:W-:Y:S02]  /*0b70*/  SHF.R.S32.HI R217, RZ, 0x7, R2 ;  /* 0x00000007ffd97819 */ /* 0x000fe40000011402 */
[----:B------:R-:W-:Y:S01]  /*0b80*/  LOP3.LUT R9, R9, 0x3ffffc, RZ, 0xc0, !PT ;  /* 0x003ffffc09097812 */ /* 0x000fe200078ec0ff */
[----:B------:R-:W-:Y:S01]  /*0b90*/  IMAD.SHL.U32 R8, R8, 0x8, RZ ;  /* 0x0000000808087824 */ /* 0x000fe200078e00ff */
[----:B------:R-:W-:Y:S01]  /*0ba0*/  LEA.HI R5, R5, R6, RZ, 0x3 ;  /* 0x0000000605057211 */ /* 0x000fe200078f18ff */
[----:B------:R-:W-:Y:S01]  /*0bb0*/  IMAD R12, R217, 0x100, R6 ;  /* 0x00000100d90c7824 */ /* 0x000fe200078e0206 */
[----:B------:R-:W-:Y:S01]  /*0bc0*/  LOP3.LUT R4, R0, 0x1ffffffe, RZ, 0xc0, !PT ;  /* 0x1ffffffe00047812 */ /* 0x000fe200078ec0ff */
[----:B------:R-:W-:Y:S01]  /*0bd0*/  IMAD.IADD R9, R10, 0x1, -R9 ;  /* 0x000000010a097824 */ /* 0x000fe200078e0a09 */
[----:B------:R-:W-:-:S02]  /*0be0*/  SHF.R.S32.HI R0, RZ, 0x1f, R3 ;  /* 0x0000001fff007819 */ /* 0x000fc40000011403 */
[----:B------:R-:W-:Y:S01]  /*0bf0*/  LOP3.LUT R7, R5, 0xfffffff8, RZ, 0xc0, !PT ;  /* 0xfffffff805077812 */ /* 0x000fe200078ec0ff */
[----:B------:R-:W-:Y:S01]  /*0c00*/  IMAD.IADD R13, R13, 0x1, -R4 ;  /* 0x000000010d0d7824 */ /* 0x000fe200078e0a04 */
[----:B------:R-:W-:Y:S01]  /*0c10*/  LEA.HI R4, R0, R3, RZ, 0x2 ;  /* 0x0000000300047211 */ /* 0x000fe200078f10ff */
[----:B------:R-:W-:Y:S01]  /*0c20*/  IMAD R15, R9, 0x10, R12 ;  /* 0x00000010090f7824 */ /* 0x000fe200078e020c */
[----:B------:R-:W-:Y:S01]  /*0c30*/  LEA.HI R2, R2, R217, RZ, 0x1 ;  /* 0x000000d902027211 */ /* 0x000fe200078f08ff */
[----:B------:R-:W-:Y:S01]  /*0c40*/  IMAD.IADD R6, R6, 0x1, -R7 ;  /* 0x0000000106067824 */ /* 0x000fe200078e0a07 */
[----:B------:R-:W-:Y:S01]  /*0c50*/  LOP3.LUT R12, R4, 0x7ffffffc, RZ, 0xc0, !PT ;  /* 0x7ffffffc040c7812 */ /* 0x000fe200078ec0ff */
[----:B------:R-:W-:Y:S01]  /*0c60*/  IMAD.SHL.U32 R7, R5, 0x40, RZ ;  /* 0x0000004005077824 */ /* 0x000fe200078e00ff */
[----:B------:R-:W-:Y:S02]  /*0c70*/  LEA.HI R5, R0, R3, RZ, 0x5 ;  /* 0x0000000300057211 */ /* 0x000fe400078f28ff */
[----:B------:R-:W-:Y:S01]  /*0c80*/  SHF.R.S32.HI R0, RZ, 0x2, R4 ;  /* 0x00000002ff007819 */ /* 0x000fe20000011404 */
[----:B------:R-:W-:Y:S01]  /*0c90*/  IMAD.IADD R12, R3, 0x1, -R12 ;  /* 0x00000001030c7824 */ /* 0x000fe200078e0a0c */
[----:B------:R-:W-:Y:S01]  /*0ca0*/  LOP3.LUT R9, R7, 0x7ffffe00, RZ, 0xc0, !PT ;  /* 0x7ffffe0007097812 */ /* 0x000fe200078ec0ff */
[----:B------:R-:W-:Y:S01]  /*0cb0*/  IMAD.SHL.U32 R3, R6, 0x40, RZ ;  /* 0x0000004006037824 */ /* 0x000fe200078e00ff */
[----:B------:R-:W-:Y:S01]  /*0cc0*/  SHF.R.S32.HI R7, RZ, 0x1f, R4 ;  /* 0x0000001fff077819 */ /* 0x000fe20000011404 */
[----:B------:R-:W-:Y:S01]  /*0cd0*/  IMAD.U32 R4, R15, 0x40, R8 ;  /* 0x000000400f047824 */ /* 0x000fe200078e0008 */
[----:B------:R-:W-:Y:S01]  /*0ce0*/  LOP3.LUT R2, R2, 0xfffffe, RZ, 0xc0, !PT ;  /* 0x00fffffe02027812 */ /* 0x000fe200078ec0ff */
[----:B------:R-:W-:Y:S01]  /*0cf0*/  IMAD R9, R10, 0x400, R9 ;  /* 0x000004000a097824 */ /* 0x000fe200078e0209 */
[----:B------:R-:W-:Y:S01]  /*0d00*/  LEA.HI R7, R7, R0, RZ, 0x3 ;  /* 0x0000000007077211 */ /* 0x000fe200078f18ff */
[----:B------:R-:W-:Y:S01]  /*0d10*/  IMAD.SHL.U32 R218, R12, 0x2, RZ ;  /* 0x000000020cda7824 */ /* 0x000fe200078e00ff */
[----:B------:R-:W-:Y:S01]  /*0d20*/  LOP3.LUT R3, R3, 0x1c0, RZ, 0xc0, !PT ;  /* 0x000001c003037812 */ /* 0x000fe200078ec0ff */
[----:B------:R0:W-:Y:S01]  /*0d30*/  STL [R1+0x38], R4 ;  /* 0x0000380401007387 */ /* 0x0001e20000100800 */
[----:B------:R-:W-:-:S02]  /*0d40*/  LOP3.LUT R7, R7, 0xfffffff8, RZ, 0xc0, !PT ;  /* 0xfffffff807077812 */ /* 0x000fc400078ec0ff */
[----:B------:R-:W-:Y:S02]  /*0d50*/  LOP3.LUT R8, R3, 0x8, R8, 0xf8, !PT ;  /* 0x0000000803087812 */ /* 0x000fe400078ef808 */
[----:B------:R-:W-:Y:S01]  /*0d60*/  SHF.R.U32.HI R3, RZ, 0x3, R3 ;  /* 0x00000003ff037819 */ /* 0x000fe20000011603 */
[----:B------:R-:W-:Y:S01]  /*0d70*/  IMAD.IADD R16, R0, 0x1, -R7 ;  /* 0x0000000100107824 */ /* 0x000fe200078e0a07 */
[----:B------:R-:W-:Y:S01]  /*0d80*/  SHF.R.S32.HI R5, RZ, 0x5, R5 ;  /* 0x00000005ff057819 */ /* 0x000fe20000011405 */
[----:B------:R-:W-:Y:S01]  /*0d90*/  IMAD.IADD R0, R217, 0x1, -R2 ;  /* 0x00000001d9007824 */ /* 0x000fe200078e0a02 */
[----:B------:R-:W-:Y:S01]  /*0da0*/  LOP3.LUT R8, R8, R3, RZ, 0x3c, !PT ;  /* 0x0000000308087212 */ /* 0x000fe200078e3cff */
[----:B------:R-:W-:Y:S01]  /*0db0*/  IMAD.SHL.U32 R2, R11, 0x8, RZ ;  /* 0x000000080b027824 */ /* 0x000fe200078e00ff */
[----:B------:R-:W-:Y:S01]  /*0dc0*/  R2P PR, R6, 0x6 ;  /* 0x0000000606007804 */ /* 0x000fe20000000000 */
[----:B0-----:R-:W-:Y:S02]  /*0dd0*/  IMAD.SHL.U32 R4, R0, 0x100, RZ ;  /* 0x0000010000047824 */ /* 0x001fe400078e00ff */
[----:B------:R-:W-:-:S02]  /*0de0*/  IMAD.IADD R8, R9, 0x1, R8 ;  /* 0x0000000109087824 */ /* 0x000fc400078e0208 */
[----:B------:R-:W-:Y:S01]  /*0df0*/  IMAD R16, R5, 0x10, R16 ;  /* 0x0000001005107824 */ /* 0x000fe200078e0210 */
[----:B------:R0:W-:Y:S01]  /*0e00*/  STL [R1+0x34], R4 ;  /* 0x0000340401007387 */ /* 0x0001e20000100800 */
[----:B------:R-:W-:Y:S01]  /*0e10*/  IMAD.IADD R17, R218, 0x1, R4 ;  /* 0x00000001da117824 */ /* 0x000fe200078e0204 */
[----:B------:R-:W-:Y:S01]  /*0e20*/  LEA R18, R8, UR39, 0x1 ;  /* 0x0000002708127c11 */ /* 0x000fe2000f8e08ff */
[----:B------:R-:W-:Y:S01]  /*0e30*/  VIADD R185, R2, 0x40 ;  /* 0x0000004002b97836 */ /* 0x000fe20000000000 */
[----:B------:R-:W-:Y:S01]  /*0e40*/  SEL R22, R22, 0xffffffc0, !P2 ;  /* 0xffffffc016167807 */ /* 0x000fe20005000000 */
[C---:B------:R-:W-:Y:S01]  /*0e50*/  VIADD R216, R17.reuse, 0x8 ;  /* 0x0000000811d87836 */ /* 0x040fe20000000000 */
[----:B------:R-:W-:Y:S01]  /*0e60*/  SHF.R.S32.HI R0, RZ, 0x1f, R17 ;  /* 0x0000001fff007819 */ /* 0x000fe20000011411 */
[C---:B------:R-:W-:Y:S01]  /*0e70*/  VIADD R215, R17.reuse, 0x10 ;  /* 0x0000001011d77836 */ /* 0x040fe20000000000 */
[----:B------:R-:W-:Y:S01]  /*0e80*/  SHF.R.S32.HI R3, RZ, 0x1f, R185 ;  /* 0x0000001fff037819 */ /* 0x000fe200000114b9 */
[----:B------:R-:W-:Y:S01]  /*0e90*/  VIADD R214, R17, 0x18 ;  /* 0x0000001811d67836 */ /* 0x000fe20000000000 */
[----:B------:R-:W-:Y:S01]  /*0ea0*/  SHF.R.S32.HI R3, RZ, 0x1f, R216 ;  /* 0x0000001fff037819 */ /* 0x000fe200000114d8 */
[----:B0-----:R-:W-:Y:S01]  /*0eb0*/  IMAD R4, R13, 0x8, R16 ;  /* 0x000000080d047824 */ /* 0x001fe200078e0210 */
[----:B------:R-:W-:Y:S01]  /*0ec0*/  SHF.R.S32.HI R0, RZ, 0x1f, R215 ;  /* 0x0000001fff007819 */ /* 0x000fe200000114d7 */
[----:B------:R-:W-:-:S02]  /*0ed0*/  VIADD R213, R17, 0x20 ;  /* 0x0000002011d57836 */ /* 0x000fc40000000000 */
[C---:B------:R-:W-:Y:S01]  /*0ee0*/  VIADD R212, R17.reuse, 0x28 ;  /* 0x0000002811d47836 */ /* 0x040fe20000000000 */
[----:B------:R0:W-:Y:S01]  /*0ef0*/  STL [R1+0x30], R4 ;  /* 0x0000300401007387 */ /* 0x0001e20000100800 */
[C---:B------:R-:W-:Y:S01]  /*0f00*/  VIADD R211, R17.reuse, 0x30 ;  /* 0x0000003011d37836 */ /* 0x040fe20000000000 */
[----:B------:R-:W-:Y:S01]  /*0f10*/  SHF.R.S32.HI R3, RZ, 0x1f, R213 ;  /* 0x0000001fff037819 */ /* 0x000fe200000114d5 */
[C---:B------:R-:W-:Y:S01]  /*0f20*/  VIADD R210, R17.reuse, 0x38 ;  /* 0x0000003811d27836 */ /* 0x040fe20000000000 */
[----:B------:R-:W-:Y:S01]  /*0f30*/  SHF.R.S32.HI R0, RZ, 0x1f, R212 ;  /* 0x0000001fff007819 */ /* 0x000fe200000114d4 */
[C---:B------:R-:W-:Y:S02]  /*0f40*/  VIADD R209, R17.reuse, 0x40 ;  /* 0x0000004011d17836 */ /* 0x040fe40000000000 */
[C---:B------:R-:W-:Y:S01]  /*0f50*/  VIADD R208, R17.reuse, 0x48 ;  /* 0x0000004811d07836 */ /* 0x040fe20000000000 */
[----:B------:R-:W-:Y:S01]  /*0f60*/  SHF.R.S32.HI R3, RZ, 0x1f, R210 ;  /* 0x0000001fff037819 */ /* 0x000fe200000114d2 */
[C---:B------:R-:W-:Y:S01]  /*0f70*/  VIADD R207, R17.reuse, 0x50 ;  /* 0x0000005011cf7836 */ /* 0x040fe20000000000 */
[----:B0-----:R-:W-:Y:S01]  /*0f80*/  SHF.R.S32.HI R4, RZ, 0x1f, R214 ;  /* 0x0000001fff047819 */ /* 0x001fe200000114d6 */
[C---:B------:R-:W-:Y:S01]  /*0f90*/  VIADD R206, R17.reuse, 0x58 ;  /* 0x0000005811ce7836 */ /* 0x040fe20000000000 */
[----:B------:R-:W-:Y:S01]  /*0fa0*/  SHF.R.S32.HI R4, RZ, 0x1f, R211 ;  /* 0x0000001fff047819 */ /* 0x000fe200000114d3 */
        /* <DEDUP_REMOVED lines=40> */
[----:B------:R-:W-:Y:S01]  /*1230*/  VIADD R186, R17, 0xf8 ;  /* 0x000000f811ba7836 */ /* 0x000fe20000000000 */
[----:B------:R-:W-:Y:S01]  /*1240*/  SHF.R.S32.HI R222, RZ, 0x1f, R189 ;  /* 0x0000001fffde7819 */ /* 0x000fe200000114bd */
[----:B------:R-:W-:Y:S01]  /*1250*/  VIADD R19, R18, 0x26820 ;  /* 0x0002682012137836 */ /* 0x000fe20000000000 */
[----:B------:R-:W-:Y:S01]  /*1260*/  SHF.R.S32.HI R221, RZ, 0x1f, R188 ;  /* 0x0000001fffdd7819 */ /* 0x000fe200000114bc */
[C---:B------:R-:W-:Y:S01]  /*1270*/  @P1 VIADD R19, R23.reuse, 0xffffffe0 ;  /* 0xffffffe017131836 */ /* 0x040fe20000000000 */
[----:B------:R-:W-:Y:S01]  /*1280*/  SHF.R.S32.HI R220, RZ, 0x1f, R187 ;  /* 0x0000001fffdc7819 */ /* 0x000fe200000114bb */
[----:B------:R-:W-:Y:S01]  /*1290*/  IMAD.IADD R23, R23, 0x1, R22 ;  /* 0x0000000117177824 */ /* 0x000fe200078e0216 */
[----:B------:R-:W-:Y:S01]  /*12a0*/  SHF.R.S32.HI R219, RZ, 0x1f, R186 ;  /* 0x0000001fffdb7819 */ /* 0x000fe200000114ba */
[----:B------:R-:W-:-:S02]  /*12b0*/  VIADD R184, R2, 0x80 ;  /* 0x0000008002b87836 */ /* 0x000fc40000000000 */
[----:B------:R-:W-:-:S07]  /*12c0*/  IMAD.IADD R22, R22, 0x1, R19 ;  /* 0x0000000116167824 */ /* 0x000fce00078e0213 */
.L_x_402:
[----:B------:R-:W-:Y:S01]  /*12d0*/  ULDC.64 UR8, c[0x0][0xc88] ;  /* 0x0003220000087ab9 */ /* 0x000fe20000000a00 */
[----:B------:R-:W-:Y:S01]  /*12e0*/  ULDC.64 UR10, c[0x0][0xa20] ;  /* 0x00028800000a7ab9 */ /* 0x000fe20000000a00 */
[----:B------:R-:W-:-:S06]  /*12f0*/  UIMAD.WIDE UR8, UR7, 0x4, UR8 ;  /* 0x00000004070878a5 */ /* 0x000fcc000f8e0208 */
[----:B01-3--:R-:W-:Y:S02]  /*1300*/  IMAD.U32 R4, RZ, RZ, UR8 ;  /* 0x00000008ff047e24 */ /* 0x00bfe4000f8e00ff */
[----:B----4-:R-:W-:Y:S01]  /*1310*/  IMAD.U32 R5, RZ, RZ, UR9 ;  /* 0x00000009ff057e24 */ /* 0x010fe2000f8e00ff */
[----:B------:R-:W-:-:S04]  /*1320*/  ULDC.64 UR8, c[0x0][0xa28] ;  /* 0x00028a0000087ab9 */ /* 0x000fc80000000a00 */
[----:B--2---:R-:W2:Y:S01]  /*1330*/  LDG.E R4, desc[UR50][R4.64] ;  /* 0x0000003204047981 */ /* 0x004ea2000c1e1900 */
[----:B------:R-:W-:Y:S02]  /*1340*/  UISETP.NE.U32.AND UP0, UPT, UR8, URZ, UPT ;  /* 0x0000003f0800728c */ /* 0x000fe4000bf05070 */
[----:B------:R-:W-:Y:S02]  /*1350*/  UISETP.NE.U32.AND UP1, UPT, UR10, URZ, UPT ;  /* 0x0000003f0a00728c */ /* 0x000fe4000bf25070 */
[----:B------:R-:W-:Y:S02]  /*1360*/  UISETP.NE.AND.EX UP0, UPT, UR9, URZ, UPT, UP0 ;  /* 0x0000003f0900728c */ /* 0x000fe4000bf05300 */
[----:B------:R-:W-:-:S04]  /*1370*/  UISETP.NE.AND.EX UP1, UPT, UR11, URZ, UPT, UP1 ;  /* 0x0000003f0b00728c */ /* 0x000fc8000bf25310 */
[----:B------:R-:W-:Y:S02]  /*1380*/  PLOP3.LUT P0, PT, PT, PT, UP0, 0x80, 0x0 ;  /* 0x000000000000781c */ /* 0x000fe40003f0f008 */
[----:B------:R-:W-:Y:S02]  /*1390*/  PLOP3.LUT P1, PT, PT, PT, UP1, 0x80, 0x0 ;  /* 0x000000000000781c */ /* 0x000fe40003f2f018 */
[----:B--2---:R-:W-:-:S13]  /*13a0*/  R2UR UR40, R4 ;  /* 0x00000000042872ca */ /* 0x004fda00000e0000 */
[----:B------:R-:W-:Y:S02]  /*13b0*/  USHF.R.S32.HI UR41, URZ, 0x1f, UR40 ;  /* 0x0000001f3f297899 */ /* 0x000fe40008011428 */
[----:B------:R-:W-:-:S04]  /*13c0*/  @UP0 ULEA UR8, UP2, UR40, UR8, 0x2 ;  /* 0x0000000828080291 */ /* 0x000fc8000f84103f */
[----:B------:R-:W-:Y:S02]  /*13d0*/  @UP0 ULEA.HI.X UR9, UR40, UR9, UR41, 0x2, UP2 ;  /* 0x0000000928090291 */ /* 0x000fe400090f1429 */
[----:B------:R-:W-:Y:S01]  /*13e0*/  @UP1 ULEA UR10, UP0, UR40, UR10, 0x2 ;  /* 0x0000000a280a1291 */ /* 0x000fe2000f80103f */
[----:B------:R-:W-:-:S03]  /*13f0*/  IMAD.U32 R4, RZ, RZ, UR8 ;  /* 0x00000008ff047e24 */ /* 0x000fc6000f8e00ff */
[----:B------:R-:W-:Y:S01]  /*1400*/  @UP1 ULEA.HI.X UR11, UR40, UR11, UR41, 0x2, UP0 ;  /* 0x0000000b280b1291 */ /* 0x000fe200080f1429 */
[----:B------:R-:W-:Y:S01]  /*1410*/  IMAD.U32 R5, RZ, RZ, UR9 ;  /* 0x00000009ff057e24 */ /* 0x000fe2000f8e00ff */
[----:B------:R-:W-:Y:S01]  /*1420*/  ULDC.64 UR8, c[0x0][0x418] ;  /* 0x0001060000087ab9 */ /* 0x000fe20000000a00 */
[----:B------:R-:W-:-:S03]  /*1430*/  IMAD.U32 R6, RZ, RZ, UR10 ;  /* 0x0000000aff067e24 */ /* 0x000fc6000f8e00ff */
[----:B------:R-:W-:Y:S01]  /*1440*/  IMAD.U32 R7, RZ, RZ, UR11 ;  /* 0x0000000bff077e24 */ /* 0x000fe2000f8e00ff */
[----:B------:R-:W2:Y:S04]  /*1450*/  @P0 LDG.E R4, desc[UR50][R4.64] ;  /* 0x0000003204040981 */ /* 0x000ea8000c1e1900 */
[----:B------:R-:W3:Y:S01]  /*1460*/  @P1 LDG.E R6, desc[UR50][R6.64] ;  /* 0x0000003206061981 */ /* 0x000ee2000c1e1900 */
[----:B------:R-:W-:Y:S02]  /*1470*/  ULOP3.LUT UR4, UR6, 0xff000000, URZ, 0xc0, !UPT ;  /* 0xff00000006047892 */ /* 0x000fe4000f8ec03f */
[----:B------:R-:W-:Y:S02]  /*1480*/  UISETP.NE.U32.AND UP0, UPT, UR8, URZ, UPT ;  /* 0x0000003f0800728c */ /* 0x000fe4000bf05070 */
[----:B------:R-:W-:-:S02]  /*1490*/  USHF.R.U32.HI UR7, URZ, 0x8, UR4 ;  /* 0x000000083f077899 */ /* 0x000fc40008011604 */
[----:B------:R-:W-:Y:S02]  /*14a0*/  UISETP.NE.AND.EX UP0, UPT, UR9, URZ, UPT, UP0 ;  /* 0x0000003f0900728c */ /* 0x000fe4000bf05300 */
[----:B------:R-:W-:Y:S02]  /*14b0*/  ULOP3.LUT UR42, UR6, 0xffff, URZ, 0xc0, !UPT ;  /* 0x0000ffff062a7892 */ /* 0x000fe4000f8ec03f */
[----:B------:R-:W-:Y:S01]  /*14c0*/  ULOP3.LUT UR6, UR6, 0xff0000, URZ, 0xc0, !UPT ;  /* 0x00ff000006067892 */ /* 0x000fe2000f8ec03f */
[----:B------:R-:W-:Y:S01]  /*14d0*/  ULDC UR4, c[0x0][0x424] ;  /* 0x0001090000047ab9 */ /* 0x000fe20000000800 */
[----:B------:R-:W-:Y:S01]  /*14e0*/  UMOV UR53, URZ ;  /* 0x0000003f00357c82 */ /* 0x000fe20008000000 */
[----:B------:R-:W-:Y:S02]  /*14f0*/  USEL UR4, UR4, 0x1, UP0 ;  /* 0x0000000104047887 */ /* 0x000fe40008000000 */
[----:B------:R-:W-:Y:S01]  /*1500*/  ULEA.HI UR6, UR6, UR7, URZ, 0x10 ;  /* 0x0000000706067291 */ /* 0x000fe2000f8f803f */
[----:B------:R-:W-:-:S02]  /*1510*/  UMOV UR43, UR5 ;  /* 0x00000005002b7c82 */ /* 0x000fc40008000000 */
[----:B------:R-:W-:Y:S02]  /*1520*/  ULDC UR7, c[0x0][0x2f0] ;  /* 0x0000bc0000077ab9 */ /* 0x000fe40000000800 */
[----:B------:R-:W-:-:S03]  /*1530*/  UIMAD UR4, UR4, UR7, URZ ;  /* 0x00000007040472a4 */ /* 0x000fc6000f8e023f */
[----:B------:R-:W-:Y:S01]  /*1540*/  ULDC UR7, c[0x0][0x9f0] ;  /* 0x00027c0000077ab9 */ /* 0x000fe20000000800 */
[----:B--2---:R-:W-:-:S03]  /*1550*/  @P0 R2UR UR53, R4 ;  /* 0x00000000043502ca */ /* 0x004fc600000e0000 */
[----:B---3--:R-:W-:Y:S01]  /*1560*/  @P1 R2UR UR4, R6 ;  /* 0x00000000060412ca */ /* 0x008fe200000e0000 */
[----:B-----5:R-:W-:-:S14]  /*1570*/  @P1 BRA `(.L_x_348) ;  /* 0x0000000000341947 */ /* 0x020fdc0003800000 */
[----:B------:R-:W-:Y:S02]  /*1580*/  ULDC.64 UR8, c[0x0][0xa08] ;  /* 0x0002820000087ab9 */ /* 0x000fe40000000a00 */
[----:B------:R-:W-:-:S04]  /*1590*/  ISETP.NE.U32.AND P0, PT, RZ, UR8, PT ;  /* 0x00000008ff007c0c */ /* 0x000fc8000bf05070 */
[----:B------:R-:W-:-:S13]  /*15a0*/  ISETP.NE.AND.EX P0, PT, RZ, UR9, PT, P0 ;  /* 0x00000009ff007c0c */ /* 0x000fda000bf05300 */
[----:B------:R-:W-:Y:S05]  /*15b0*/  @!P0 BRA `(.L_x_348) ;  /* 0x0000000000248947 */ /* 0x000fea0003800000 */
[----:B------:R-:W-:Y:S02]  /*15c0*/  ULDC.64 UR4, c[0x0][0xa08] ;  /* 0x0002820000047ab9 */ /* 0x000fe40000000a00 */
[----:B------:R-:W-:-:S06]  /*15d0*/  UIMAD.WIDE UR4, UR40, 0x4, UR4 ;  /* 0x00000004280478a5 */ /* 0x000fcc000f8e0204 */
[----:B------:R-:W-:Y:S02]  /*15e0*/  IMAD.U32 R4, RZ, RZ, UR4 ;  /* 0x00000004ff047e24 */ /* 0x000fe4000f8e00ff */
[----:B------:R-:W-:-:S05]  /*15f0*/  IMAD.U32 R5, RZ, RZ, UR5 ;  /* 0x00000005ff057e24 */ /* 0x000fca000f8e00ff */
[----:B------:R-:W2:Y:S04]  /*1600*/  LDG.E R3, desc[UR50][R4.64] ;  /* 0x0000003204037981 */ /* 0x000ea8000c1e1900 */
[----:B------:R-:W3:Y:S01]  /*1610*/  LDG.E R0, desc[UR50][R4.64+0x4] ;  /* 0x0000043204007981 */ /* 0x000ee2000c1e1900 */
[----:B--2---:R-:W-:Y:S02]  /*1620*/  R2UR UR4, R3 ;  /* 0x00000000030472ca */ /* 0x004fe400000e0000 */
[----:B---3--:R-:W-:-:S13]  /*1630*/  R2UR UR5, R0 ;  /* 0x00000000000572ca */ /* 0x008fda00000e0000 */
[----:B------:R-:W-:-:S12]  /*1640*/  UIADD3 UR4, -UR4, UR5, URZ ;  /* 0x0000000504047290 */ /* 0x000fd8000fffe13f */
.L_x_348:
[----:B------:R-:W-:Y:S02]  /*1650*/  UISETP.NE.AND UP1, UPT, UR47, 0x1, UPT ;  /* 0x000000012f00788c */ /* 0x000fe4000bf25270 */
[----:B------:R-:W-:Y:S02]  /*1660*/  UIADD3 UR53, -UR53, UR4, URZ ;  /* 0x0000000435357290 */ /* 0x000fe4000fffe13f */
[----:B------:R-:W-:Y:S02]  /*1670*/  USHF.R.U32.HI UR45, URZ, 0x10, UR6 ;  /* 0x000000103f2d7899 */ /* 0x000fe40008011606 */
[----:B------:R-:W-:Y:S01]  /*1680*/  UIADD3 UR4, UR53, 0x3f, URZ ;  /* 0x0000003f35047890 */ /* 0x000fe2000fffe03f */
[----:B------:R-:W-:Y:S01]  /*1690*/  PLOP3.LUT P0, PT, PT, PT, UP1, 0x80, 0x0 ;  /* 0x000000000000781c */ /* 0x000fe20003f0f018 */
[----:B------:R-:W-:Y:S02]  /*16a0*/  UISETP.NE.AND UP0, UPT, UR45, URZ, UPT ;  /* 0x0000003f2d00728c */ /* 0x000fe4000bf05270 */
[----:B------:R-:W-:-:S02]  /*16b0*/  USHF.R.S32.HI UR5, URZ, 0x1f, UR4 ;  /* 0x0000001f3f057899 */ /* 0x000fc40008011404 */
[----:B------:R-:W-:Y:S02]  /*16c0*/  ULOP3.LUT UR44, UR6, 0xff, URZ, 0xc0, !UPT ;  /* 0x000000ff062c7892 */ /* 0x000fe4000f8ec03f */
[----:B------:R-:W-:Y:S02]  /*16d0*/  ULEA.HI UR5, UR5, UR4, URZ, 0x6 ;  /* 0x0000000405057291 */ /* 0x000fe4000f8f303f */
[----:B------:R-:W-:Y:S02]  /*16e0*/  USEL UR10, UR45, UR7, UP0 ;  /* 0x000000072d0a7287 */ /* 0x000fe40008000000 */
[----:B------:R-:W-:Y:S02]  /*16f0*/  USHF.R.S32.HI UR9, URZ, 0x6, UR5 ;  /* 0x000000063f097899 */ /* 0x000fe40008011405 */
[----:B------:R-:W-:Y:S10]  /*1700*/  @!P0 BRA `(.L_x_349) ;  /* 0x0000002000048947 */ /* 0x000ff40003800000 */
        /* <DEDUP_REMOVED lines=37> */
.L_x_350:
[----:B------:R-:W-:Y:S01]  /*1960*/  UIMAD UR21, UR44, UR4, URZ ;  /* 0x000000042c1572a4 */ /* 0x000fe2000f8e023f */
[----:B------:R-:W-:Y:S01]  /*1970*/  IMAD.U32 R0, RZ, RZ, UR9 ;  /* 0x00000009ff007e24 */ /* 0x000fe2000f8e00ff */
[----:B------:R-:W-:Y:S01]  /*1980*/  PLOP3.LUT P0, PT, PT, PT, PT, 0x80, 0x0 ;  /* 0x000000000000781c */ /* 0x000fe20003f0f070 */
[----:B------:R-:W-:Y:S01]  /*1990*/  IMAD.U32 R3, RZ, RZ, UR4 ;  /* 0x00000004ff037e24 */ /* 0x000fe2000f8e00ff */
[----:B------:R-:W-:Y:S02]  /*19a0*/  CS2R R12, SRZ ;  /* 0x00000000000c7805 */ /* 0x000fe4000001ff00 */
[----:B------:R-:W-:Y:S02]  /*19b0*/  CS2R R150, SRZ ;  /* 0x0000000000967805 */ /* 0x000fe4000001ff00 */
[----:B------:R-:W-:Y:S02]  /*19c0*/  CS2R R148, SRZ ;  /* 0x0000000000947805 */ /* 0x000fe4000001ff00 */
[----:B------:R-:W-:-:S02]  /*19d0*/  CS2R R146, SRZ ;  /* 0x0000000000927805 */ /* 0x000fc4000001ff00 */
[----:B------:R-:W-:Y:S02]  /*19e0*/  VIADDMNMX R0, R3, UR21, R0, PT ;  /* 0x0000001503007c46 */ /* 0x000fe4000b800100 */
[----:B------:R-:W-:Y:S02]  /*19f0*/  CS2R R144, SRZ ;  /* 0x0000000000907805 */ /* 0x000fe4000001ff00 */
[----:B------:R-:W-:Y:S02]  /*1a00*/  CS2R R142, SRZ ;  /* 0x00000000008e7805 */ /* 0x000fe4000001ff00 */
[----:B------:R-:W-:Y:S02]  /*1a10*/  CS2R R140, SRZ ;  /* 0x00000000008c7805 */ /* 0x000fe4000001ff00 */
[----:B------:R-:W-:Y:S02]  /*1a20*/  R2UR UR16, R0 ;  /* 0x00000000001072ca */ /* 0x000fe400000e0000 */
        /* <DEDUP_REMOVED lines=12> */
[----:B------:R-:W-:Y:S01]  /*1af0*/  UISETP.GT.AND UP0, UPT, UR16, UR21, UPT ;  /* 0x000000151000728c */ /* 0x000fe2000bf04270 */
[----:B------:R-:W-:-:S02]  /*1b00*/  CS2R R114, SRZ ;  /* 0x0000000000727805 */ /* 0x000fc4000001ff00 */
[----:B------:R-:W-:Y:S02]  /*1b10*/  CS2R R112, SRZ ;  /* 0x0000000000707805 */ /* 0x000fe4000001ff00 */
[----:B------:R-:W-:Y:S02]  /*1b20*/  CS2R R110, SRZ ;  /* 0x00000000006e7805 */ /* 0x000fe4000001ff00 */
        /* <DEDUP_REMOVED lines=44> */
[----:B------:R-:W-:Y:S06]  /*1df0*/  @!P1 BRA `(.L_x_351) ;  /* 0x0000006000a89947 */ /* 0x000fec0003800000 */
[----:B------:R-:W0:Y:S01]  /*1e00*/  SHFL.IDX PT, R0, R217, RZ, 0x1f ;  /* 0x00001fffd9007589 */ /* 0x000e2200000e0000 */
[----:B------:R-:W-:Y:S02]  /*1e10*/  ISETP.NE.AND P0, PT, RZ, UR47, PT ;  /* 0x0000002fff007c0c */ /* 0x000fe4000bf05270 */
[----:B0-----:R-:W-:Y:S01]  /*1e20*/  R2UR UR4, R0 ;  /* 0x00000000000472ca */ /* 0x001fe200000e0000 */
[----:B------:R-:W-:-:S05]  /*1e30*/  IMAD.MOV.U32 R0, RZ, RZ, 0x1 ;  /* 0x00000001ff007424 */ /* 0x000fca00078e00ff */
[----:B------:R-:W-:-:S04]  /*1e40*/  SEL R0, R0, 0x2, !P0 ;  /* 0x0000000200007807 */ /* 0x000fc80004000000 */
[----:B------:R-:W-:-:S03]  /*1e50*/  LOP3.LUT R0, R0, 0x1, RZ, 0xfc, !PT ;  /* 0x0000000100007812 */ /* 0x000fc600078efcff */
[----:B------:R-:W-:Y:S01]  /*1e60*/  ULEA.HI UR5, UR4, UR4, URZ, 0x1 ;  /* 0x0000000404057291 */ /* 0x000fe2000f8f083f */
[----:B------:R-:W-:-:S03]  /*1e70*/  ISETP.NE.AND P0, PT, R0, 0x3, PT ;  /* 0x000000030000780c */ /* 0x000fc60003f05270 */
[----:B------:R-:W-:-:S04]  /*1e80*/  ULOP3.LUT UR5, UR5, 0x1fffe, URZ, 0xc0, !UPT ;  /* 0x0001fffe05057892 */ /* 0x000fc8000f8ec03f */
[----:B------:R-:W-:-:S04]  /*1e90*/  UIADD3 UR5, UR4, -UR5, URZ ;  /* 0x8000000504057290 */ /* 0x000fc8000fffe03f */
[----:B------:R-:W-:-:S04]  /*1ea0*/  ULEA UR5, UR5, UR39, 0xf ;  /* 0x0000002705057291 */ /* 0x000fc8000f8e783f */
[----:B------:R-:W-:-:S04]  /*1eb0*/  UIADD3 UR5, UR5, 0x400, URZ ;  /* 0x0000040005057890 */ /* 0x000fc8000fffe03f */
[----:B------:R-:W-:-:S04]  /*1ec0*/  USHF.R.U32.HI UR5, URZ, 0x4, UR5 ;  /* 0x000000043f057899 */ /* 0x000fc80008011605 */
[----:B------:R-:W-:-:S04]  /*1ed0*/  ULOP3.LUT UR5, UR5, 0x3fff, URZ, 0xc0, !UPT ;  /* 0x00003fff05057892 */ /* 0x000fc8000f8ec03f */
[----:B------:R-:W-:Y:S01]  /*1ee0*/  ULOP3.LUT UR20, UR5, 0x2000000, URZ, 0xfc, !UPT ;  /* 0x0200000005147892 */ /* 0x000fe2000f8efc3f */
[----:B------:R-:W-:Y:S11]  /*1ef0*/  @!P0 BRA `(.L_x_352) ;  /* 0x0000000000048947 */ /* 0x000ff60003800000 */
[----:B------:R-:W-:Y:S01]  /*1f00*/  BPT.TRAP 0x1 ;  /* 0x000000040000795c */ /* 0x000fe20000300000 */
.L_x_352:
[----:B------:R-:W-:Y:S01]  /*1f10*/  ULEA UR17, UR48, UR39, 0x3 ;  /* 0x0000002730117291 */ /* 0x000fe2000f8e183f */
[----:B------:R-:W-:-:S05]  /*1f20*/  IMAD.U32 R0, RZ, RZ, UR36 ;  /* 0x00000024ff007e24 */ /* 0x000fca000f8e00ff */
[----:B------:R-:W-:-:S04]  /*1f30*/  SHF.L.U32 R0, R0, 0x1f, RZ ;  /* 0x0000001f00007819 */ /* 0x000fc800000006ff */
[----:B------:R-:W0:Y:S02]  /*1f40*/  SYNCS.PHASECHK.TRANS64.TRYWAIT P1, [UR17+0x28c50], R0 ;  /* 0x028c5000ff0075a7 */ /* 0x000e240008020151 */
[----:B0-----:R-:W-:Y:S05]  /*1f50*/  @!P1 BRA `(.L_x_353) ;  /* 0x0000010400949947 */ /* 0x001fea0003800000 */
.L_x_485:
[----:B------:R-:W-:Y:S01]  /*1f60*/  BAR.SYNC.DEFER_BLOCKING 0xe, 0x100 ;  /* 0x0384000000007b1d */ /* 0x000fe20000010000 */
[----:B------:R-:W-:Y:S02]  /*1f70*/  UIADD3 UR4, UR39, 0x26800, URZ ;  /* 0x0002680027047890 */ /* 0x000fe4000fffe03f */
[----:B------:R-:W-:Y:S02]  /*1f80*/  ULEA UR12, UR48, UR20, 0xc ;  /* 0x00000014300c7291 */ /* 0x000fe4000f8e603f */
[----:B------:R-:W-:Y:S01]  /*1f90*/  USHF.R.U32.HI UR4, URZ, 0x4, UR4 ;  /* 0x000000043f047899 */ /* 0x000fe20008011604 */
[----:B------:R-:W-:Y:S01]  /*1fa0*/  UMOV UR7, 0x40000040 ;  /* 0x4000004000077882 */ /* 0x000fe20000000000 */
[----:B------:R-:W-:Y:S02]  /*1fb0*/  UMOV UR5, 0x40000040 ;  /* 0x4000004000057882 */ /* 0x000fe40000000000 */
[----:B------:R-:W-:Y:S01]  /*1fc0*/  ULOP3.LUT UR4, UR4, 0x3fff, URZ, 0xc0, !UPT ;  /* 0x00003fff04047892 */ /* 0x000fe2000f8ec03f */
[----:B------:R-:W-:Y:S01]  /*1fd0*/  UMOV UR6, UR12 ;  /* 0x0000000c00067c82 */ /* 0x000fe20008000000 */
[----:B------:R-:W-:-:S02]  /*1fe0*/  UIADD3 UR10, UR12, 0x100, URZ ;  /* 0x000001000c0a7890 */ /* 0x000fc4000fffe03f */
[----:B------:R-:W-:Y:S01]  /*1ff0*/  ULOP3.LUT UR13, UR4, 0x10000, URZ, 0xfc, !UPT ;  /* 0x00010000040d7892 */ /* 0x000fe2000f8efc3f */
[----:B------:R-:W-:Y:S01]  /*2000*/  UMOV UR11, 0x40000040 ;  /* 0x40000040000b7882 */ /* 0x000fe20000000000 */
[----:B------:R-:W-:Y:S02]  /*2010*/  UMOV UR9, 0x40000040 ;  /* 0x4000004000097882 */ /* 0x000fe40000000000 */
[----:B------:R-:W-:Y:S02]  /*2020*/  UIADD3 UR8, UR13, 0x4, URZ ;  /* 0x000000040d087890 */ /* 0x000fe4000fffe03f */
[----:B------:R-:W-:Y:S01]  /*2030*/  UIADD3 UR14, UR12, 0x180, URZ ;  /* 0x000001800c0e7890 */ /* 0x000fe2000fffe03f */
[----:B------:R-:W-:Y:S01]  /*2040*/  UMOV UR4, UR13 ;  /* 0x0000000d00047c82 */ /* 0x000fe20008000000 */
[----:B------:R-:W-:Y:S01]  /*2050*/  UMOV UR15, 0x40000040 ;  /* 0x40000040000f7882 */ /* 0x000fe20000000000 */
[----:B------:R-:W-:-:S06]  /*2060*/  WARPGROUP.ARRIVE ;  /* 0x00000000000079c5 */ /* 0x000fcc0000000000 */
[----:B------:R-:W-:Y:S01]  /*2070*/  HGMMA.64x256x16.F32.BF16 R24, gdesc[UR4].tnspB, RZ, !UPT, gsb0 ;  /* 0x43e00000041879f0 */ /* 0x000fe2000c0018ff */
[----:B------:R-:W-:Y:S02]  /*2080*/  UIADD3 UR6, UR12, 0x80, URZ ;  /* 0x000000800c067890 */ /* 0x000fe4000fffe03f */
[----:B------:R-:W-:Y:S01]  /*2090*/  UIADD3 UR4, UR13, 0x2, URZ ;  /* 0x000000020d047890 */ /* 0x000fe2000fffe03f */
[----:B------:R-:W-:Y:S01]  /*20a0*/  UMOV UR7, 0x40000040 ;  /* 0x4000004000077882 */ /* 0x000fe20000000000 */
[----:B------:R-:W-:Y:S01]  /*20b0*/  UMOV UR5, 0x40000040 ;  /* 0x4000004000057882 */ /* 0x000fe20000000000 */
[----:B------:R-:W-:-:S03]  /*20c0*/  UIADD3 UR12, UR13, 0x6, URZ ;  /* 0x000000060d0c7890 */ /* 0x000fc6000fffe03f */
[----:B------:R-:W-:Y:S01]  /*20d0*/  UMOV UR13, 0x40000040 ;  /* 0x40000040000d7882 */ /* 0x000fe20000000000 */
[----:B------:R-:W-:Y:S02]  /*20e0*/  WARPGROUP.DEPBAR.LE gsb0, 0x0 ;  /* 0x00008000000079c5 */ /* 0x000fe40000010000 */
[----:B------:R-:W-:-:S15]  /*20f0*/  WARPGROUP.ARRIVE ;  /* 0x00000000000079c5 */ /* 0x000fde0000000000 */
[----:B------:R-:W-:-:S01]  /*2100*/  NOP ;  /* 0x0000000000007918 */ /* 0x000fc20000000000 */
        /* <DEDUP_REMOVED lines=13> */
.L_x_354:
[----:B------:R-:W-:-:S04]  /*21e0*/  UIADD3 UR6, UR17, 0x28c60, URZ ;  /* 0x00028c6011067890 */ /* 0x000fc8000fffe03f */
[----:B------:R-:W-:-:S09]  /*21f0*/  UPRMT UR6, UR38, 0x654, UR6 ;  /* 0x0000065426067896 */ /* 0x000fd20008000006 */
[----:B------:R-:W-:Y:S01]  /*2200*/  SYNCS.ARRIVE.TRANS64.RED.A1T0 RZ, [UR6], RZ ;  /* 0x000000ffffff79a7 */ /* 0x000fe20008100406 */
[----:B------:R-:W-:-:S04]  /*2210*/  UIADD3 UR6, UR16, -0x2, URZ ;  /* 0xfffffffe10067890 */ /* 0x000fc8000fffe03f */
[----:B------:R-:W-:-:S06]  /*2220*/  UISETP.GE.AND UP0, UPT, UR6, UR21, UPT ;  /* 0x000000150600728c */ /* 0x000fcc000bf06270 */
[----:B------:R-:W-:-:S13]  /*2230*/  PLOP3.LUT P1, PT, PT, PT, UP0, 0x80, 0x0 ;  /* 0x000000000000781c */ /* 0x000fda0003f2f008 */
[----:B------:R-:W-:Y:S05]  /*2240*/  @!P1 BRA `(.L_x_355) ;  /* 0x0000000800f89947 */ /* 0x000fea0003800000 */
[----:B------:R-:W-:-:S05]  /*2250*/  UMOV UR22, UR6 ;  /* 0x0000000600167c82 */ /* 0x000fca0008000000 */
.L_x_361:
[----:B------:R-:W-:Y:S01]  /*2260*/  BAR.SYNC.DEFER_BLOCKING 0xe, 0x100 ;  /* 0x0384000000007b1d */ /* 0x000fe20000010000 */
[----:B01----:R-:W-:Y:S01]  /*2270*/  IMAD.U32 R3, RZ, RZ, UR48 ;  /* 0x00000030ff037e24 */ /* 0x003fe2000f8e00ff */
[----:B------:R-:W-:-:S03]  /*2280*/  UIADD3 UR48, UR48, 0x1, URZ ;  /* 0x0000000130307890 */ /* 0x000fc6000fffe03f */
[----:B------:R-:W-:Y:S01]  /*2290*/  IMAD R0, R3, 0x40, R16 ;  /* 0x0000004003007824 */ /* 0x000fe200078e0210 */
[----:B------:R-:W-:-:S04]  /*22a0*/  UISETP.NE.AND UP0, UPT, UR48, 0x2, UPT ;  /* 0x000000023000788c */ /* 0x000fc8000bf05270 */
[----:B------:R-:W-:Y:S01]  /*22b0*/  LEA R0, R0, UR39, 0x2 ;  /* 0x0000002700007c11 */ /* 0x000fe2000f8e10ff */
[----:B------:R-:W-:Y:S02]  /*22c0*/  USEL UR6, URZ, 0x1, UP0 ;  /* 0x000000013f067887 */ /* 0x000fe40008000000 */
[----:B------:R-:W-:Y:S02]  /*22d0*/  USEL UR48, UR48, URZ, UP0 ;  /* 0x0000003f30307287 */ /* 0x000fe40008000000 */
[----:B------:R-:W-:Y:S01]  /*22e0*/  ULOP3.LUT UR36, UR36, UR6, URZ, 0x3c, !UPT ;  /* 0x0000000624247292 */ /* 0x000fe2000f8e3c3f */
        /* <DEDUP_REMOVED lines=132> */
.L_x_356:
[----:B------:R-:W-:Y:S01]  /*2b30*/  ULEA UR6, UR48, UR39, 0x3 ;  /* 0x0000002730067291 */ /* 0x000fe2000f8e183f */
[----:B------:R-:W-:-:S05]  /*2b40*/  IMAD.U32 R0, RZ, RZ, UR36 ;  /* 0x00000024ff007e24 */ /* 0x000fca000f8e00ff */
[----:B------:R-:W-:-:S04]  /*2b50*/  SHF.L.U32 R0, R0, 0x1f, RZ ;  /* 0x0000001f00007819 */ /* 0x000fc800000006ff */
[----:B------:R0:W1:Y:S01]  /*2b60*/  SYNCS.PHASECHK.TRANS64.TRYWAIT P1, [UR6+0x28c50], R0 ;  /* 0x028c5000ff0075a7 */ /* 0x0000620008020146 */
[----:B------:R-:W-:Y:S05]  /*2b70*/  @!P0 BRA `(.L_x_357) ;  /* 0x0000000000048947 */ /* 0x000fea0003800000 */
[----:B------:R-:W-:Y:S01]  /*2b80*/  BPT.TRAP 0x1 ;  /* 0x000000040000795c */ /* 0x000fe20000300000 */
.L_x_357:
[----:B-1----:R-:W-:Y:S05]  /*2b90*/  @P1 BRA `(.L_x_358) ;  /* 0x0000000000081947 */ /* 0x002fea0003800000 */
[----:B------:R-:W1:Y:S02]  /*2ba0*/  SYNCS.PHASECHK.TRANS64.TRYWAIT P1, [UR6+0x28c50], R0 ;  /* 0x028c5000ff0075a7 */ /* 0x000e640008020146 */
[----:B-1----:R-:W-:Y:S05]  /*2bb0*/  @!P1 BRA `(.L_x_359) ;  /* 0x000000f800949947 */ /* 0x002fea0003800000 */
.L_x_358:
[----:B------:R-:W-:Y:S01]  /*2bc0*/  UIADD3 UR6, UR39, 0x26800, URZ ;  /* 0x0002680027067890 */ /* 0x000fe2000fffe03f */
[----:B------:R-:W-:Y:S01]  /*2bd0*/  WARPGROUP.ARRIVE ;  /* 0x00000000000079c5 */ /* 0x000fe20000000000 */
[----:B------:R-:W-:Y:S02]  /*2be0*/  ULEA UR18, UR48, UR20, 0xc ;  /* 0x0000001430127291 */ /* 0x000fe4000f8e603f */
[----:B------:R-:W-:Y:S01]  /*2bf0*/  USHF.R.U32.HI UR6, URZ, 0x4, UR6 ;  /* 0x000000043f067899 */ /* 0x000fe20008011606 */
[----:B------:R-:W-:Y:S01]  /*2c00*/  UMOV UR19, 0x40000040 ;  /* 0x4000004000137882 */ /* 0x000fe20000000000 */
[----:B------:R-:W-:Y:S02]  /*2c10*/  UMOV UR17, 0x40000040 ;  /* 0x4000004000117882 */ /* 0x000fe40000000000 */
[----:B------:R-:W-:Y:S01]  /*2c20*/  ULOP3.LUT UR6, UR6, 0x3fff, URZ, 0xc0, !UPT ;  /* 0x00003fff06067892 */ /* 0x000fe2000f8ec03f */
[----:B------:R-:W-:Y:S01]  /*2c30*/  UMOV UR7, 0x40000040 ;  /* 0x4000004000077882 */ /* 0x000fe20000000000 */
[----:B------:R-:W-:-:S02]  /*2c40*/  UIADD3 UR10, UR18, 0x100, URZ ;  /* 0x00000100120a7890 */ /* 0x000fc4000fffe03f */
[----:B------:R-:W-:Y:S02]  /*2c50*/  ULOP3.LUT UR16, UR6, 0x10000, URZ, 0xfc, !UPT ;  /* 0x0001000006107892 */ /* 0x000fe4000f8efc3f */
[----:B------:R-:W-:Y:S01]  /*2c60*/  UIADD3 UR6, UR18, 0x80, URZ ;  /* 0x0000008012067890 */ /* 0x000fe2000fffe03f */
[----:B------:R-:W-:Y:S01]  /*2c70*/  UMOV UR11, 0x40000040 ;  /* 0x40000040000b7882 */ /* 0x000fe20000000000 */
[----:B------:R-:W-:Y:S01]  /*2c80*/  UIADD3 UR14, UR18, 0x180, URZ ;  /* 0x00000180120e7890 */ /* 0x000fe2000fffe03f */
[----:B------:R-:W-:-:S04]  /*2c90*/  UMOV UR15, 0x40000040 ;  /* 0x40000040000f7882 */ /* 0x000fc80000000000 */
        /* <DEDUP_REMOVED lines=17> */
.L_x_360:
[----:B------:R-:W-:Y:S02]  /*2db0*/  UISETP.GT.AND UP0, UPT, UR22, UR21, UPT ;  /* 0x000000151600728c */ /* 0x000fe4000bf04270 */
[----:B------:R-:W-:Y:S02]  /*2dc0*/  ULEA UR6, UR48, UR39, 0x3 ;  /* 0x0000002730067291 */ /* 0x000fe4000f8e183f */
[----:B------:R-:W-:Y:S02]  /*2dd0*/  UIADD3 UR22, UR22, -0x1, URZ ;  /* 0xffffffff16167890 */ /* 0x000fe4000fffe03f */
[----:B------:R-:W-:Y:S01]  /*2de0*/  UIADD3 UR6, UR6, 0x28c60, URZ ;  /* 0x00028c6006067890 */ /* 0x000fe2000fffe03f */
[----:B------:R-:W-:-:S03]  /*2df0*/  PLOP3.LUT P1, PT, PT, PT, UP0, 0x80, 0x0 ;  /* 0x000000000000781c */ /* 0x000fc60003f2f008 */
[----:B------:R-:W-:-:S09]  /*2e00*/  UPRMT UR6, UR38, 0x654, UR6 ;  /* 0x0000065426067896 */ /* 0x000fd20008000006 */
[----:B------:R-:W-:Y:S01]  /*2e10*/  SYNCS.ARRIVE.TRANS64.RED.A1T0 RZ, [UR6], RZ ;  /* 0x000000ffffff79a7 */ /* 0x000fe20008100406 */
[----:B------:R-:W-:Y:S05]  /*2e20*/  @P1 BRA `(.L_x_361) ;  /* 0xfffffff4000c1947 */ /* 0x000fea000383ffff */
.L_x_355:
[----:B------:R-:W-:Y:S01]  /*2e30*/  BAR.SYNC.DEFER_BLOCKING 0xe, 0x100 ;  /* 0x0384000000007b1d */ /* 0x000fe20000010000 */
[----:B01----:R-:W-:Y:S01]  /*2e40*/  IMAD.U32 R3, RZ, RZ, UR48 ;  /* 0x00000030ff037e24 */ /* 0x003fe2000f8e00ff */
[----:B------:R-:W-:Y:S01]  /*2e50*/  UIADD3 UR48, UR48, 0x1, URZ ;  /* 0x0000000130307890 */ /* 0x000fe2000fffe03f */
[----:B------:R-:W-:Y:S02]  /*2e60*/  PLOP3.LUT P0, PT, PT, PT, PT, 0x8, 0x0 ;  /* 0x000000000000781c */ /* 0x000fe40003f0e170 */
[----:B------:R-:W-:Y:S01]  /*2e70*/  CS2R R12, SRZ ;  /* 0x00000000000c7805 */ /* 0x000fe2000001ff00 */
        /* <DEDUP_REMOVED lines=138> */
.L_x_349:
        /* <DEDUP_REMOVED lines=37> */
.L_x_362:
        /* <DEDUP_REMOVED lines=94> */
[----:B------:R-:W-:Y:S02]  /*3f50*/  IMAD.U32 R10, RZ, RZ, UR6 ;  /* 0x00000006ff0a7e24 */ /* 0x000fe4000f8e00ff */
[----:B------:R-:W-:Y:S02]  /*3f60*/  IMAD.U32 R6, RZ, RZ, UR4 ;  /* 0x00000004ff067e24 */ /* 0x000fe4000f8e00ff */
[----:B------:R-:W-:-:S02]  /*3f70*/  IMAD.U32 R7, RZ, RZ, UR5 ;  /* 0x00000005ff077e24 */ /* 0x000fc4000f8e00ff */
[----:B------:R-:W-:Y:S02]  /*3f80*/  IMAD.U32 R11, RZ, RZ, UR7 ;  /* 0x00000007ff0b7e24 */ /* 0x000fe4000f8e00ff */
[----:B------:R-:W-:Y:S02]  /*3f90*/  IMAD.MOV.U32 R8, RZ, RZ, 0x70 ;  /* 0x00000070ff087424 */ /* 0x000fe400078e00ff */
[----:B------:R-:W-:Y:S02]  /*3fa0*/  IMAD.MOV.U32 R12, RZ, RZ, 0x1 ;  /* 0x00000001ff0c7424 */ /* 0x000fe400078e00ff */
[----:B0-----:R-:W-:-:S07]  /*3fb0*/  IMAD.MOV.U32 R13, RZ, RZ, RZ ;  /* 0x000000ffff0d7224 */ /* 0x001fce00078e00ff */
[----:B------:R-:W-:-:S07]  /*3fc0*/  LEPC R20, `(.L_x_363) ;  /* 0x000000001014794e */ /* 0x000fce0000000000 */
[----:B-1----:R-:W-:Y:S05]  /*3fd0*/  CALL.ABS.NOINC R14 ;  /* 0x000000000e007343 */ /* 0x002fea0003c00000 */
.L_x_363:
[----:B------:R-:W-:Y:S01]  /*3fe0*/  ULEA.HI UR4, UR46, UR46, URZ, 0x1 ;  /* 0x0000002e2e047291 */ /* 0x000fe2000f8f083f */
[----:B------:R-:W-:Y:S01]  /*3ff0*/  IMAD.MOV.U32 R3, RZ, RZ, 0x1 ;  /* 0x00000001ff037424 */ /* 0x000fe200078e00ff */
[----:B------:R-:W-:Y:S02]  /*4000*/  ISETP.NE.AND P0, PT, RZ, UR47, PT ;  /* 0x0000002fff007c0c */ /* 0x000fe4000bf05270 */
[----:B------:R-:W-:Y:S02]  /*4010*/  ULOP3.LUT UR4, UR4, 0xfffffffe, URZ, 0xc0, !UPT ;  /* 0xfffffffe04047892 */ /* 0x000fe4000f8ec03f */
[----:B------:R-:W-:Y:S02]  /*4020*/  SEL R3, R3, 0x2, !P0 ;  /* 0x0000000203037807 */ /* 0x000fe40004000000 */
[----:B------:R-:W-:Y:S02]  /*4030*/  UIADD3 UR4, UR46, -UR4, URZ ;  /* 0x800000042e047290 */ /* 0x000fe4000fffe03f */
[----:B------:R-:W-:-:S04]  /*4040*/  LOP3.LUT R3, R3, 0x1, RZ, 0xfc, !PT ;  /* 0x0000000103037812 */ /* 0x000fc800078efcff */
[----:B------:R-:W-:Y:S01]  /*4050*/  IMAD.U32 R0, RZ, RZ, UR4 ;  /* 0x00000004ff007e24 */ /* 0x000fe2000f8e00ff */
[----:B------:R-:W-:-:S04]  /*4060*/  ISETP.NE.AND P0, PT, R3, 0x3, PT ;  /* 0x000000030300780c */ /* 0x000fc80003f05270 */
[----:B------:R-:W-:-:S04]  /*4070*/  SHF.L.U32 R0, R0, 0x1f, RZ ;  /* 0x0000001f00007819 */ /* 0x000fc800000006ff */
[----:B------:R-:W0:Y:S02]  /*4080*/  SYNCS.PHASECHK.TRANS64.TRYWAIT P1, [UR39+0x28c00], R0 ;  /* 0x028c0000ff0075a7 */ /* 0x000e240008020167 */
[----:B0-----:R-:W-:Y:S05]  /*4090*/  @!P1 BRA `(.L_x_364) ;  /* 0x000000e400749947 */ /* 0x001fea0003800000 */
.L_x_486:
[----:B------:R-:W-:Y:S05]  /*40a0*/  @!P0 BRA `(.L_x_365) ;  /* 0x0000000000048947 */ /* 0x000fea0003800000 */
[----:B------:R-:W-:Y:S01]  /*40b0*/  BPT.TRAP 0x1 ;  /* 0x000000040000795c */ /* 0x000fe20000300000 */
.L_x_365:
[----:B------:R-:W-:Y:S02]  /*40c0*/  IMAD.U32 R6, RZ, RZ, UR48 ;  /* 0x00000030ff067e24 */ /* 0x000fe4000f8e00ff */
[----:B------:R-:W-:-:S03]  /*40d0*/  IMAD.U32 R9, RZ, RZ, UR36 ;  /* 0x00000024ff097e24 */ /* 0x000fc6000f8e00ff */
[----:B------:R-:W-:Y:S02]  /*40e0*/  LEA R6, R6, UR39, 0x3 ;  /* 0x0000002706067c11 */ /* 0x000fe4000f8e18ff */
[----:B------:R-:W-:-:S04]  /*40f0*/  SHF.L.U32 R9, R9, 0x1f, RZ ;  /* 0x0000001f09097819 */ /* 0x000fc800000006ff */
[----:B------:R1:W2:Y:S01]  /*4100*/  SYNCS.PHASECHK.TRANS64.TRYWAIT P1, [R6+URZ+0x28c30], R9 ;  /* 0x028c3009060075a7 */ /* 0x0002a2000802017f */
[----:B------:R-:W-:Y:S05]  /*4110*/  @!P0 BRA `(.L_x_366) ;  /* 0x0000000000048947 */ /* 0x000fea0003800000 */
[----:B------:R-:W-:Y:S01]  /*4120*/  BPT.TRAP 0x1 ;  /* 0x000000040000795c */ /* 0x000fe20000300000 */
.L_x_366:
[----:B--2---:R-:W-:Y:S05]  /*4130*/  @P1 BRA `(.L_x_367) ;  /* 0x0000000000081947 */ /* 0x004fea0003800000 */
[----:B------:R-:W2:Y:S02]  /*4140*/  SYNCS.PHASECHK.TRANS64.TRYWAIT P1, [R6+URZ+0x28c30], R9 ;  /* 0x028c3009060075a7 */ /* 0x000ea4000802017f */
[----:B--2---:R-:W-:Y:S05]  /*4150*/  @!P1 BRA `(.L_x_368) ;  /* 0x000000e4005c9947 */ /* 0x004fea0003800000 */
.L_x_367:
[----:B------:R-:W-:-:S04]  /*4160*/  UIADD3 UR4, UR39, 0x22400, URZ ;  /* 0x0002240027047890 */ /* 0x000fc8000fffe03f */
[----:B------:R-:W-:-:S04]  /*4170*/  USHF.R.U32.HI UR4, URZ, 0x4, UR4 ;  /* 0x000000043f047899 */ /* 0x000fc80008011604 */
[----:B------:R-:W-:-:S06]  /*4180*/  ULOP3.LUT UR4, UR4, 0x3fff, URZ, 0xc0, !UPT ;  /* 0x00003fff04047892 */ /* 0x000fcc000f8ec03f */
[----:B0-----:R-:W-:Y:S01]  /*4190*/  IMAD.U32 R3, RZ, RZ, UR4 ;  /* 0x00000004ff037e24 */ /* 0x001fe2000f8e00ff */
[----:B------:R-:W-:Y:S05]  /*41a0*/  WARPSYNC.ALL ;  /* 0x0000000000007948 */ /* 0x000fea0003800000 */
[----:B------:R-:W-:-:S04]  /*41b0*/  LOP3.LUT R3, R3, 0x10000, RZ, 0xfc, !PT ;  /* 0x0001000003037812 */ /* 0x000fc800078efcff */
[----:B------:R-:W-:Y:S01]  /*41c0*/  R2UR UR12, R3 ;  /* 0x00000000030c72ca */ /* 0x000fe200000e0000 */
[----:B------:R-:W-:Y:S01]  /*41d0*/  UIADD3 UR4, UR39, 0x20400, URZ ;  /* 0x0002040027047890 */ /* 0x000fe2000fffe03f */
[----:B------:R-:W-:Y:S01]  /*41e0*/  WARPGROUP.ARRIVE ;  /* 0x00000000000079c5 */ /* 0x000fe20000000000 */
[----:B------:R-:W-:Y:S01]  /*41f0*/  UMOV UR7, 0x40000040 ;  /* 0x4000004000077882 */ /* 0x000fe20000000000 */
[----:B------:R-:W-:Y:S01]  /*4200*/  UMOV UR5, 0x40000040 ;  /* 0x4000004000057882 */ /* 0x000fe20000000000 */
[----:B------:R-:W-:Y:S01]  /*4210*/  USHF.R.U32.HI UR4, URZ, 0x4, UR4 ;  /* 0x000000043f047899 */ /* 0x000fe20008011604 */
[----:B------:R-:W-:Y:S01]  /*4220*/  UMOV UR11, 0x40000040 ;  /* 0x40000040000b7882 */ /* 0x000fe20000000000 */
[----:B------:R-:W-:Y:S02]  /*4230*/  UMOV UR9, 0x40000040 ;  /* 0x4000004000097882 */ /* 0x000fe40000000000 */
[----:B------:R-:W-:Y:S01]  /*4240*/  ULOP3.LUT UR4, UR4, 0x3fff, URZ, 0xc0, !UPT ;  /* 0x00003fff04047892 */ /* 0x000fe2000f8ec03f */
[----:B------:R-:W-:-:S03]  /*4250*/  UMOV UR15, 0x40000040 ;  /* 0x40000040000f7882 */ /* 0x000fc60000000000 */
[----:B------:R-:W-:Y:S02]  /*4260*/  ULEA UR12, UR48, UR12, 0x9 ;  /* 0x0000000c300c7291 */ /* 0x000fe4000f8e483f */
[----:B------:R-:W-:Y:S02]  /*4270*/  ULOP3.LUT UR13, UR4, 0x10000, URZ, 0xfc, !UPT ;  /* 0x00010000040d7892 */ /* 0x000fe4000f8efc3f */
[----:B------:R-:W-:Y:S02]  /*4280*/  UIADD3 UR10, UR12, 0x4, URZ ;  /* 0x000000040c0a7890 */ /* 0x000fe4000fffe03f */
[----:B------:R-:W-:Y:S01]  /*4290*/  UIADD3 UR8, UR13, 0x4, URZ ;  /* 0x000000040d087890 */ /* 0x000fe2000fffe03f */
[----:B------:R-:W-:Y:S02]  /*42a0*/  UMOV UR6, UR12 ;  /* 0x0000000c00067c82 */ /* 0x000fe40008000000 */
[----:B------:R-:W-:Y:S01]  /*42b0*/  UMOV UR4, UR13 ;  /* 0x0000000d00047c82 */ /* 0x000fe20008000000 */
[----:B------:R-:W-:Y:S01]  /*42c0*/  UIADD3 UR14, UR12, 0x6, URZ ;  /* 0x000000060c0e7890 */ /* 0x000fe2000fffe03f */
[----:B------:R-:W-:Y:S01]  /*42d0*/  HGMMA.64x64x16.F32.BF16 R24, gdesc[UR4], RZ, !UPT, gsb0 ;  /* 0x00e00000041879f0 */ /* 0x000fe2000c0018ff */
[----:B------:R-:W-:-:S02]  /*42e0*/  UIADD3 UR6, UR12, 0x2, URZ ;  /* 0x000000020c067890 */ /* 0x000fc4000fffe03f */
[----:B------:R-:W-:Y:S01]  /*42f0*/  UIADD3 UR4, UR13, 0x2, URZ ;  /* 0x000000020d047890 */ /* 0x000fe2000fffe03f */
[----:B------:R-:W-:Y:S01]  /*4300*/  UMOV UR7, 0x40000040 ;  /* 0x4000004000077882 */ /* 0x000fe20000000000 */
[----:B------:R-:W-:Y:S01]  /*4310*/  UMOV UR5, 0x40000040 ;  /* 0x4000004000057882 */ /* 0x000fe20000000000 */
[----:B------:R-:W-:-:S03]  /*4320*/  UIADD3 UR12, UR13, 0x6, URZ ;  /* 0x000000060d0c7890 */ /* 0x000fc6000fffe03f */
        /* <DEDUP_REMOVED lines=13> */
.L_x_369:
        /* <DEDUP_REMOVED lines=45> */
[----:B------:R-:W-:Y:S01]  /*46d0*/  FMNMX.FTZ R4, R28, R5, !PT ;  /* 0x000000051c047209 */ /* 0x000fe20007810000 */
[----:B------:R-:W-:Y:S01]  /*46e0*/  FMUL.FTZ R46, R46, UR6 ;  /* 0x000000062e2e7c20 */ /* 0x000fe20008410000 */
[----:B------:R-:W-:Y:S01]  /*46f0*/  FMUL.FTZ R47, R47, UR6 ;  /* 0x000000062f2f7c20 */ /* 0x000fe20008410000 */
[----:B------:R-:W4:Y:S01]  /*4700*/  MUFU.TANH R26, R26 ;  /* 0x0000001a001a7308 */ /* 0x000f220000002400 */
        /* <DEDUP_REMOVED lines=8> */
[----:B---3--:R-:W-:-:S02]  /*4790*/  FSEL R32, R32, -INF , P1 ;  /* 0xff80000020207808 */ /* 0x008fc40000800000 */
[----:B------:R-:W-:Y:S02]  /*47a0*/  R2UR UR6, R6 ;  /* 0x00000000060672ca */ /* 0x000fe400000e0000 */
[----:B------:R-:W-:-:S03]  /*47b0*/  FMNMX.FTZ R4, R32, R5, !PT ;  /* 0x0000000520047209 */ /* 0x000fc60007810000 */
[----:B------:R-:W3:Y:S01]  /*47c0*/  MUFU.TANH R27, R27 ;  /* 0x0000001b001b7308 */ /* 0x000ee20000002400 */
[----:B----4-:R-:W-:Y:S02]  /*47d0*/  FSEL R26, R26, -INF , P5 ;  /* 0xff8000001a1a7808 */ /* 0x010fe40002800000 */
[----:B------:R-:W-:-:S05]  /*47e0*/  ISETP.GT.AND P5, PT, R0, 0x18, PT ;  /* 0x000000180000780c */ /* 0x000fca0003fa4270 */
[----:B------:R-:W4:Y:S01]  /*47f0*/  MUFU.TANH R36, R36 ;  /* 0x0000002400247308 */ /* 0x000f220000002400 */
[----:B0-----:R-:W-:Y:S01]  /*4800*/  FSEL R33, R33, -INF , P6 ;  /* 0xff80000021217808 */ /* 0x001fe20003000000 */
[----:B------:R-:W-:-:S03]  /*4810*/  UIADD3 UR6, UR6, 0x28c40, URZ ;  /* 0x00028c4006067890 */ /* 0x000fc6000fffe03f */
[----:B------:R-:W-:Y:S01]  /*4820*/  FMNMX.FTZ R5, R33, R4, !PT ;  /* 0x0000000421057209 */ /* 0x000fe20007810000 */
[----:B------:R-:W-:Y:S02]  /*4830*/  UPRMT UR6, UR38, 0x654, UR6 ;  /* 0x0000065426067896 */ /* 0x000fe40008000006 */
[----:B------:R-:W0:Y:S01]  /*4840*/  MUFU.TANH R30, R30 ;  /* 0x0000001e001e7308 */ /* 0x000e220000002400 */
[----:B---3--:R-:W-:Y:S02]  /*4850*/  FSEL R27, R27, -INF , P4 ;  /* 0xff8000001b1b7808 */ /* 0x008fe40002000000 */
[----:B------:R-:W-:-:S04]  /*4860*/  ISETP.GT.AND P4, PT, R0, 0x19, PT ;  /* 0x000000190000780c */ /* 0x000fc80003f84270 */
[----:B------:R-:W-:Y:S01]  /*4870*/  SYNCS.ARRIVE.TRANS64.RED.A1T0 RZ, [UR6], RZ ;  /* 0x000000ffffff79a7 */ /* 0x000fe20008100406 */
[----:B------:R-:W3:Y:S01]  /*4880*/  MUFU.TANH R37, R37 ;  /* 0x0000002500257308 */ /* 0x000ee20000002400 */
[----:B----4-:R-:W-:-:S04]  /*4890*/  FSEL R36, R36, -INF , P5 ;  /* 0xff80000024247808 */ /* 0x010fc80002800000 */
[----:B------:R-:W-:-:S03]  /*48a0*/  FMNMX.FTZ R4, R36, R5, !PT ;  /* 0x0000000524047209 */ /* 0x000fc60007810000 */
[----:B------:R-:W4:Y:S01]  /*48b0*/  MUFU.TANH R31, R31 ;  /* 0x0000001f001f7308 */ /* 0x000f220000002400 */
[----:B0-----:R-:W-:Y:S02]  /*48c0*/  FSEL R30, R30, -INF , P3 ;  /* 0xff8000001e1e7808 */ /* 0x001fe40001800000 */
[----:B------:R-:W-:-:S05]  /*48d0*/  ISETP.GT.AND P3, PT, R0, 0x20, PT ;  /* 0x000000200000780c */ /* 0x000fca0003f64270 */
[----:B------:R-:W0:Y:S01]  /*48e0*/  MUFU.TANH R40, R40 ;  /* 0x0000002800287308 */ /* 0x000e220000002400 */
[----:B---3--:R-:W-:-:S04]  /*48f0*/  FSEL R37, R37, -INF , P4 ;  /* 0xff80000025257808 */ /* 0x008fc80002000000 */
[----:B------:R-:W-:-:S03]  /*4900*/  FMNMX.FTZ R5, R37, R4, !PT ;  /* 0x0000000425057209 */ /* 0x000fc60007810000 */
[----:B------:R-:W3:Y:S01]  /*4910*/  MUFU.TANH R34, R34 ;  /* 0x0000002200227308 */ /* 0x000ee20000002400 */
[----:B----4-:R-:W-:Y:S02]  /*4920*/  FSEL R31, R31, -INF , P2 ;  /* 0xff8000001f1f7808 */ /* 0x010fe40001000000 */
[----:B------:R-:W-:-:S05]  /*4930*/  ISETP.GT.AND P2, PT, R0, 0x21, PT ;  /* 0x000000210000780c */ /* 0x000fca0003f44270 */
[----:B------:R-:W4:Y:S01]  /*4940*/  MUFU.TANH R41, R41 ;  /* 0x0000002900297308 */ /* 0x000f220000002400 */
[----:B0-----:R-:W-:-:S04]  /*4950*/  FSEL R40, R40, -INF , P3 ;  /* 0xff80000028287808 */ /* 0x001fc80001800000 */
[----:B------:R-:W-:-:S03]  /*4960*/  FMNMX.FTZ R4, R40, R5, !PT ;  /* 0x0000000528047209 */ /* 0x000fc60007810000 */
[----:B------:R-:W0:Y:S01]  /*4970*/  MUFU.TANH R35, R35 ;  /* 0x0000002300237308 */ /* 0x000e220000002400 */
[----:B---3--:R-:W-:Y:S02]  /*4980*/  FSEL R34, R34, -INF , P1 ;  /* 0xff80000022227808 */ /* 0x008fe40000800000 */
[----:B------:R-:W-:-:S05]  /*4990*/  ISETP.GT.AND P1, PT, R0, 0x28, PT ;  /* 0x000000280000780c */ /* 0x000fca0003f24270 */
        /* <DEDUP_REMOVED lines=34> */
[----:B---3--:R-:W-:-:S04]  /*4bc0*/  FSEL R53, R53, -INF , P2 ;  /* 0xff80000035357808 */ /* 0x008fc80001000000 */
[----:B------:R-:W-:-:S03]  /*4bd0*/  FMNMX.FTZ R4, R53, R0, !PT ;  /* 0x0000000035047209 */ /* 0x000fc60007810000 */
[----:B------:R-:W3:Y:S01]  /*4be0*/  MUFU.TANH R50, R50 ;  /* 0x0000003200327308 */ /* 0x000ee20000002400 */
[----:B----4-:R-:W-:Y:S01]  /*4bf0*/  FSEL R46, R46, -INF , P1 ;  /* 0xff8000002e2e7808 */ /* 0x010fe20000800000 */
[----:B------:R-:W4:Y:S06]  /*4c00*/  SHFL.BFLY PT, R5, R4, 0x2, 0x1f ;  /* 0x0c401f0004057f89 */ /* 0x000f2c00000e0000 */
[----:B------:R-:W5:Y:S01]  /*4c10*/  MUFU.TANH R51, R51 ;  /* 0x0000003300337308 */ /* 0x000f620000002400 */
[----:B0-----:R-:W-:-:S07]  /*4c20*/  FSEL R47, R47, -INF , P6 ;  /* 0xff8000002f2f7808 */ /* 0x001fce0003000000 */
[----:B------:R-:W0:Y:S01]  /*4c30*/  MUFU.TANH R54, R54 ;  /* 0x0000003600367308 */ /* 0x000e220000002400 */
[----:B---3--:R-:W-:-:S07]  /*4c40*/  FSEL R50, R50, -INF , P5 ;  /* 0xff80000032327808 */ /* 0x008fce0002800000 */
[----:B------:R-:W3:Y:S01]  /*4c50*/  MUFU.TANH R55, R55 ;  /* 0x0000003700377308 */ /* 0x000ee20000002400 */
[----:B-----5:R-:W-:Y:S02]  /*4c60*/  FSEL R51, R51, -INF , P4 ;  /* 0xff80000033337808 */ /* 0x020fe40002000000 */
[----:B----4-:R-:W-:Y:S02]  /*4c70*/  FMNMX.FTZ R7, R4, R5, !PT ;  /* 0x0000000504077209 */ /* 0x010fe40007810000 */
[----:B------:R-:W-:-:S03]  /*4c80*/  FMNMX.FTZ R5, R26, R27, !PT ;  /* 0x0000001b1a057209 */ /* 0x000fc60007810000 */
[----:B------:R-:W4:Y:S01]  /*4c90*/  SHFL.BFLY PT, R8, R7, 0x1, 0x1f ;  /* 0x0c201f0007087f89 */ /* 0x000f2200000e0000 */
[----:B------:R-:W-:Y:S02]  /*4ca0*/  FMNMX.FTZ R0, R30, R5, !PT ;  /* 0x000000051e007209 */ /* 0x000fe40007810000 */
[----:B0-----:R-:W-:Y:S02]  /*4cb0*/  FSEL R54, R54, -INF , P3 ;  /* 0xff80000036367808 */ /* 0x001fe40001800000 */
[----:B------:R-:W-:-:S04]  /*4cc0*/  FMNMX.FTZ R5, R31, R0, !PT ;  /* 0x000000001f057209 */ /* 0x000fc80007810000 */
[----:B------:R-:W-:Y:S02]  /*4cd0*/  FMNMX.FTZ R0, R34, R5, !PT ;  /* 0x0000000522007209 */ /* 0x000fe40007810000 */
[----:B---3--:R-:W-:Y:S02]  /*4ce0*/  FSEL R55, R55, -INF , P2 ;  /* 0xff80000037377808 */ /* 0x008fe40001000000 */
[----:B------:R-:W-:-:S04]  /*4cf0*/  FMNMX.FTZ R5, R35, R0, !PT ;  /* 0x0000000023057209 */ /* 0x000fc80007810000 */
[----:B------:R-:W-:-:S04]  /*4d00*/  FMNMX.FTZ R0, R38, R5, !PT ;  /* 0x0000000526007209 */ /* 0x000fc80007810000 */
[----:B------:R-:W-:Y:S02]  /*4d10*/  FMNMX.FTZ R5, R39, R0, !PT ;  /* 0x0000000027057209 */ /* 0x000fe40007810000 */
[----:B----4-:R-:W-:Y:S02]  /*4d20*/  FMNMX.FTZ R7, R7, R8, !PT ;  /* 0x0000000807077209 */ /* 0x010fe40007810000 */
        /* <DEDUP_REMOVED lines=14> */
[----:B------:R-:W-:Y:S01]  /*4e10*/  MUFU.EX2 R24, R24 ;  /* 0x0000001800187308 */ /* 0x000fe20000000800 */
[--C-:B------:R-:W-:Y:S01]  /*4e20*/  FFMA.FTZ R32, R32, UR10, -R4.reuse ;  /* 0x0000000a20207c23 */ /* 0x100fe20008010804 */
[--C-:B------:R-:W-:Y:S01]  /*4e30*/  FFMA.FTZ R33, R33, UR10, -R4.reuse ;  /* 0x0000000a21217c23 */ /* 0x100fe20008010804 */
[----:B------:R-:W-:Y:S01]  /*4e40*/  FMNMX.FTZ R0, R54, R5, !PT ;  /* 0x0000000536007209 */ /* 0x000fe20007810000 */
[--C-:B------:R-:W-:Y:S01]  /*4e50*/  FFMA.FTZ R36, R36, UR10, -R4.reuse ;  /* 0x0000000a24247c23 */ /* 0x100fe20008010804 */
[--C-:B------:R-:W-:Y:S01]  /*4e60*/  FFMA.FTZ R37, R37, UR10, -R4.reuse ;  /* 0x0000000a25257c23 */ /* 0x100fe20008010804 */
[--C-:B------:R-:W-:Y:S01]  /*4e70*/  FFMA.FTZ R40, R40, UR10, -R4.reuse ;  /* 0x0000000a28287c23 */ /* 0x100fe20008010804 */
[----:B------:R-:W-:Y:S01]  /*4e80*/  FMNMX.FTZ R0, R55, R0, !PT ;  /* 0x0000000037007209 */ /* 0x000fe20007810000 */
[----:B------:R-:W0:Y:S01]  /*4e90*/  MUFU.EX2 R25, R25 ;  /* 0x0000001900197308 */ /* 0x000e220000000800 */
[--C-:B------:R-:W-:Y:S01]  /*4ea0*/  FFMA.FTZ R41, R41, UR10, -R4.reuse ;  /* 0x0000000a29297c23 */ /* 0x100fe20008010804 */
[--C-:B------:R-:W-:Y:S01]  /*4eb0*/  FFMA.FTZ R44, R44, UR10, -R4.reuse ;  /* 0x0000000a2c2c7c23 */ /* 0x100fe20008010804 */
[--C-:B------:R-:W-:Y:S01]  /*4ec0*/  FFMA.FTZ R45, R45, UR10, -R4.reuse ;  /* 0x0000000a2d2d7c23 */ /* 0x100fe20008010804 */
[----:B------:R-:W3:Y:S01]  /*4ed0*/  SHFL.BFLY PT, R5, R0, 0x2, 0x1f ;  /* 0x0c401f0000057f89 */ /* 0x000ee200000e0000 */
[--C-:B------:R-:W-:Y:S01]  /*4ee0*/  FFMA.FTZ R48, R48, UR10, -R4.reuse ;  /* 0x0000000a30307c23 */ /* 0x100fe20008010804 */
[--C-:B------:R-:W-:Y:S01]  /*4ef0*/  FFMA.FTZ R49, R49, UR10, -R4.reuse ;  /* 0x0000000a31317c23 */ /* 0x100fe20008010804 */
[--C-:B------:R-:W-:Y:S01]  /*4f00*/  FFMA.FTZ R52, R52, UR10, -R4.reuse ;  /* 0x0000000a34347c23 */ /* 0x100fe20008010804 */
[----:B------:R-:W-:Y:S01]  /*4f10*/  MUFU.EX2 R28, R28 ;  /* 0x0000001c001c7308 */ /* 0x000fe20000000800 */
[----:B------:R-:W-:-:S07]  /*4f20*/  FFMA.FTZ R4, R53, UR10, -R4 ;  /* 0x0000000a35047c23 */ /* 0x000fce0008010804 */
[----:B------:R-:W4:Y:S01]  /*4f30*/  MUFU.EX2 R29, R29 ;  /* 0x0000001d001d7308 */ /* 0x000f220000000800 */
[----:B0-----:R-:W-:Y:S01]  /*4f40*/  FADD.FTZ R11, R24, R25 ;  /* 0x00000019180b7221 */ /* 0x001fe20000010000 */
[----:B------:R-:W-:-:S06]  /*4f50*/  F2FP.BF16.F32.PACK_AB R152, R25, R24 ;  /* 0x000000181998723e */ /* 0x000fcc00000010ff */
[----:B------:R-:W-:Y:S01]  /*4f60*/  MUFU.EX2 R32, R32 ;  /* 0x0000002000207308 */ /* 0x000fe20000000800 */
[----:B---3--:R-:W-:-:S07]  /*4f70*/  FMNMX.FTZ R5, R0, R5, !PT ;  /* 0x0000000500057209 */ /* 0x008fce0007810000 */
[----:B------:R-:W0:Y:S01]  /*4f80*/  MUFU.EX2 R33, R33 ;  /* 0x0000002100217308 */ /* 0x000e220000000800 */
[----:B------:R-:W3:Y:S01]  /*4f90*/  SHFL.BFLY PT, R0, R5, 0x1, 0x1f ;  /* 0x0c201f0005007f89 */ /* 0x000ee200000e0000 */
[----:B----4-:R-:W-:-:S06]  /*4fa0*/  F2FP.BF16.F32.PACK_AB R154, R29, R28 ;  /* 0x0000001c1d9a723e */ /* 0x010fcc00000010ff */
[----:B------:R-:W-:Y:S08]  /*4fb0*/  MUFU.EX2 R36, R36 ;  /* 0x0000002400247308 */ /* 0x000ff00000000800 */
[----:B------:R-:W4:Y:S01]  /*4fc0*/  MUFU.EX2 R37, R37 ;  /* 0x0000002500257308 */ /* 0x000f220000000800 */
[----:B0-----:R-:W-:-:S07]  /*4fd0*/  F2FP.BF16.F32.PACK_AB R156, R33, R32 ;  /* 0x00000020219c723e */ /* 0x001fce00000010ff */
[----:B------:R-:W-:Y:S01]  /*4fe0*/  MUFU.EX2 R40, R40 ;  /* 0x0000002800287308 */ /* 0x000fe20000000800 */
[----:B---3--:R-:W-:-:S04]  /*4ff0*/  FMNMX.FTZ R0, R5, R0, !PT ;  /* 0x0000000005007209 */ /* 0x008fc80007810000 */
[C---:B------:R-:W-:Y:S01]  /*5000*/  FSETP.NEU.FTZ.AND P1, PT, R0.reuse, -INF , PT ;  /* 0xff8000000000780b */ /* 0x040fe20003f3d000 */
[----:B------:R-:W-:Y:S02]  /*5010*/  FMUL.FTZ R5, R0, UR10 ;  /* 0x0000000a00057c20 */ /* 0x000fe40008410000 */
[----:B------:R-:W0:Y:S01]  /*5020*/  MUFU.EX2 R41, R41 ;  /* 0x0000002900297308 */ /* 0x000e220000000800 */
[----:B----4-:R-:W-:Y:S02]  /*5030*/  F2FP.BF16.F32.PACK_AB R158, R37, R36 ;  /* 0x00000024259e723e */ /* 0x010fe400000010ff */
[----:B------:R-:W-:-:S05]  /*5040*/  FSEL R8, R5, RZ, P1 ;  /* 0x000000ff05087208 */ /* 0x000fca0000800000 */
[--C-:B------:R-:W-:Y:S01]  /*5050*/  FFMA.FTZ R26, R26, UR10, -R8.reuse ;  /* 0x0000000a1a1a7c23 */ /* 0x100fe20008010808 */
        /* <DEDUP_REMOVED lines=13> */
[----:B------:R-:W3:Y:S01]  /*5130*/  MUFU.EX2 R27, R27 ;  /* 0x0000001b001b7308 */ /* 0x000ee20000000800 */
[--C-:B------:R-:W-:Y:S01]  /*5140*/  FFMA.FTZ R51, R51, UR10, -R8.reuse ;  /* 0x0000000a33337c23 */ /* 0x100fe20008010808 */
[--C-:B------:R-:W-:Y:S01]  /*5150*/  FFMA.FTZ R54, R54, UR10, -R8.reuse ;  /* 0x0000000a36367c23 */ /* 0x100fe20008010808 */
[----:B------:R-:W-:Y:S01]  /*5160*/  FFMA.FTZ R8, R55, UR10, -R8 ;  /* 0x0000000a37087c23 */ /* 0x000fe20008010808 */
[----:B0-----:R-:W-:-:S04]  /*5170*/  F2FP.BF16.F32.PACK_AB R160, R41, R40 ;  /* 0x0000002829a0723e */ /* 0x001fc800000010ff */
[----:B------:R-:W-:Y:S08]  /*5180*/  MUFU.EX2 R30, R30 ;  /* 0x0000001e001e7308 */ /* 0x000ff00000000800 */
[----:B------:R-:W0:Y:S01]  /*5190*/  MUFU.EX2 R31, R31 ;  /* 0x0000001f001f7308 */ /* 0x000e220000000800 */
[----:B---3--:R-:W-:-:S07]  /*51a0*/  F2FP.BF16.F32.PACK_AB R153, R27, R26 ;  /* 0x0000001a1b99723e */ /* 0x008fce00000010ff */
[----:B------:R-:W3:Y:S08]  /*51b0*/  MUFU.EX2 R34, R34 ;  /* 0x0000002200227308 */ /* 0x000ef00000000800 */
[----:B------:R4:W-:Y:S01]  /*51c0*/  MUFU.EX2 R5, R4 ;  /* 0x0000000400057308 */ /* 0x0009e20000000800 */
[----:B0-----:R-:W-:-:S05]  /*51d0*/  F2FP.BF16.F32.PACK_AB R155, R31, R30 ;  /* 0x0000001e1f9b723e */ /* 0x001fca00000010ff */
[----:B------:R0:W-:Y:S02]  /*51e0*/  STSM.16.M88.4 [R18+0x26800], R152 ;  /* 0x0268009812007844 */ /* 0x0001e40000000200 */
[----:B------:R-:W5:Y:S01]  /*51f0*/  MUFU.EX2 R35, R35 ;  /* 0x0000002300237308 */ /* 0x000f620000000800 */
[----:B----4-:R-:W-:Y:S01]  /*5200*/  FADD.FTZ R4, R28, R11 ;  /* 0x0000000b1c047221 */ /* 0x010fe20000010000 */
[----:B------:R-:W-:-:S03]  /*5210*/  FADD.FTZ R11, R26, R27 ;  /* 0x0000001b1a0b7221 */ /* 0x000fc60000010000 */
[----:B------:R-:W-:Y:S01]  /*5220*/  FADD.FTZ R13, R29, R4 ;  /* 0x000000041d0d7221 */ /* 0x000fe20000010000 */
[----:B------:R-:W-:Y:S02]  /*5230*/  FADD.FTZ R4, R30, R11 ;  /* 0x0000000b1e047221 */ /* 0x000fe40000010000 */
[----:B------:R-:W4:Y:S01]  /*5240*/  MUFU.EX2 R38, R38 ;  /* 0x0000002600267308 */ /* 0x000f220000000800 */
[----:B------:R-:W-:Y:S01]  /*5250*/  FADD.FTZ R10, R32, R13 ;  /* 0x0000000d200a7221 */ /* 0x000fe20000010000 */
[----:B------:R-:W-:-:S03]  /*5260*/  FADD.FTZ R11, R31, R4 ;  /* 0x000000041f0b7221 */ /* 0x000fc60000010000 */
[----:B------:R-:W-:Y:S01]  /*5270*/  FADD.FTZ R13, R33, R10 ;  /* 0x0000000a210d7221 */ /* 0x000fe20000010000 */
[----:B---3--:R-:W-:Y:S02]  /*5280*/  FADD.FTZ R4, R34, R11 ;  /* 0x0000000b22047221 */ /* 0x008fe40000010000 */
[----:B------:R-:W3:Y:S01]  /*5290*/  MUFU.EX2 R39, R39 ;  /* 0x0000002700277308 */ /* 0x000ee20000000800 */
[----:B------:R-:W-:Y:S01]  /*52a0*/  FADD.FTZ R10, R36, R13 ;  /* 0x0000000d240a7221 */ /* 0x000fe20000010000 */
[C---:B-----5:R-:W-:Y:S01]  /*52b0*/  FADD.FTZ R11, R35.reuse, R4 ;  /* 0x00000004230b7221 */ /* 0x060fe20000010000 */
[----:B------:R-:W-:Y:S02]  /*52c0*/  F2FP.BF16.F32.PACK_AB R157, R35, R34 ;  /* 0x00000022239d723e */ /* 0x000fe400000010ff */
[----:B------:R-:W-:-:S03]  /*52d0*/  FADD.FTZ R13, R37, R10 ;  /* 0x0000000a250d7221 */ /* 0x000fc60000010000 */
[----:B------:R-:W5:Y:S01]  /*52e0*/  MUFU.EX2 R42, R42 ;  /* 0x0000002a002a7308 */ /* 0x000f620000000800 */
[----:B----4-:R-:W-:Y:S01]  /*52f0*/  FADD.FTZ R4, R38, R11 ;  /* 0x0000000b26047221 */ /* 0x010fe20000010000 */
[----:B------:R-:W-:-:S04]  /*5300*/  FADD.FTZ R10, R40, R13 ;  /* 0x0000000d280a7221 */ /* 0x000fc80000010000 */
[----:B------:R-:W-:Y:S02]  /*5310*/  FADD.FTZ R15, R41, R10 ;  /* 0x0000000a290f7221 */ /* 0x000fe40000010000 */
[----:B------:R-:W4:Y:S01]  /*5320*/  MUFU.EX2 R43, R43 ;  /* 0x0000002b002b7308 */ /* 0x000f220000000800 */
[C---:B---3--:R-:W-:Y:S01]  /*5330*/  FADD.FTZ R13, R39.reuse, R4 ;  /* 0x00000004270d7221 */ /* 0x048fe20000010000 */
[----:B------:R-:W-:-:S05]  /*5340*/  F2FP.BF16.F32.PACK_AB R159, R39, R38 ;  /* 0x00000026279f723e */ /* 0x000fca00000010ff */
[----:B------:R0:W-:Y:S01]  /*5350*/  STSM.16.M88.4 [R19], R156 ;  /* 0x0000009c13007844 */ /* 0x0001e20000000200 */
[----:B------:R-:W3:Y:S01]  /*5360*/  MUFU.EX2 R44, R44 ;  /* 0x0000002c002c7308 */ /* 0x000ee20000000800 */
[----:B-----5:R-:W-:-:S07]  /*5370*/  FADD.FTZ R4, R42, R13 ;  /* 0x0000000d2a047221 */ /* 0x020fce0000010000 */
[----:B------:R-:W-:Y:S01]  /*5380*/  MUFU.EX2 R46, R46 ;  /* 0x0000002e002e7308 */ /* 0x000fe20000000800 */
[C---:B----4-:R-:W-:Y:S01]  /*5390*/  FADD.FTZ R13, R43.reuse, R4 ;  /* 0x000000042b0d7221 */ /* 0x050fe20000010000 */
[----:B------:R-:W-:-:S06]  /*53a0*/  F2FP.BF16.F32.PACK_AB R161, R43, R42 ;  /* 0x0000002a2ba1723e */ /* 0x000fcc00000010ff */
[----:B------:R-:W4:Y:S01]  /*53b0*/  MUFU.EX2 R45, R45 ;  /* 0x0000002d002d7308 */ /* 0x000f220000000800 */
[----:B---3--:R-:W-:-:S07]  /*53c0*/  FADD.FTZ R4, R44, R15 ;  /* 0x0000000f2c047221 */ /* 0x008fce0000010000 */
[----:B------:R-:W3:Y:S08]  /*53d0*/  MUFU.EX2 R47, R47 ;  /* 0x0000002f002f7308 */ /* 0x000ef00000000800 */
[----:B------:R-:W-:Y:S01]  /*53e0*/  MUFU.EX2 R48, R48 ;  /* 0x0000003000307308 */ /* 0x000fe20000000800 */
[C---:B----4-:R-:W-:Y:S01]  /*53f0*/  F2FP.BF16.F32.PACK_AB R162, R45.reuse, R44 ;  /* 0x0000002c2da2723e */ /* 0x050fe200000010ff */
[----:B------:R-:W-:-:S06]  /*5400*/  FADD.FTZ R45, R45, R4 ;  /* 0x000000042d2d7221 */ /* 0x000fcc0000010000 */
[----:B------:R-:W4:Y:S01]  /*5410*/  MUFU.EX2 R49, R49 ;  /* 0x0000003100317308 */ /* 0x000f220000000800 */
[----:B---3--:R-:W-:-:S05]  /*5420*/  F2FP.BF16.F32.PACK_AB R163, R47, R46 ;  /* 0x0000002e2fa3723e */ /* 0x008fca00000010ff */
[----:B------:R0:W-:Y:S02]  /*5430*/  STSM.16.M88.4 [R23], R160 ;  /* 0x000000a017007844 */ /* 0x0001e40000000200 */
[----:B------:R-:W-:Y:S08]  /*5440*/  MUFU.EX2 R50, R50 ;  /* 0x0000003200327308 */ /* 0x000ff00000000800 */
[----:B------:R-:W3:Y:S01]  /*5450*/  MUFU.EX2 R51, R51 ;  /* 0x0000003300337308 */ /* 0x000ee20000000800 */
[----:B----4-:R-:W-:Y:S01]  /*5460*/  F2FP.BF16.F32.PACK_AB R164, R49, R48 ;  /* 0x0000003031a4723e */ /* 0x010fe200000010ff */
[----:B------:R-:W-:-:S04]  /*5470*/  FADD.FTZ R48, R48, R45 ;  /* 0x0000002d30307221 */ /* 0x000fc80000010000 */
[----:B------:R-:W-:Y:S02]  /*5480*/  FADD.FTZ R49, R49, R48 ;  /* 0x0000003031317221 */ /* 0x000fe40000010000 */
[----:B------:R-:W4:Y:S08]  /*5490*/  MUFU.EX2 R52, R52 ;  /* 0x0000003400347308 */ /* 0x000f300000000800 */
[----:B------:R-:W-:Y:S01]  /*54a0*/  MUFU.EX2 R54, R54 ;  /* 0x0000003600367308 */ /* 0x000fe20000000800 */
[----:B---3--:R-:W-:-:S07]  /*54b0*/  F2FP.BF16.F32.PACK_AB R165, R51, R50 ;  /* 0x0000003233a5723e */ /* 0x008fce00000010ff */
[----:B------:R3:W5:Y:S01]  /*54c0*/  MUFU.EX2 R11, R8 ;  /* 0x00000008000b7308 */ /* 0x0007620000000800 */
[----:B----4-:R-:W-:Y:S01]  /*54d0*/  F2FP.BF16.F32.PACK_AB R166, R5, R52 ;  /* 0x0000003405a6723e */ /* 0x010fe200000010ff */
[----:B------:R-:W-:-:S04]  /*54e0*/  FADD.FTZ R4, R52, R49 ;  /* 0x0000003134047221 */ /* 0x000fc80000010000 */
[----:B------:R-:W-:Y:S01]  /*54f0*/  FADD.FTZ R4, R5, R4 ;  /* 0x0000000405047221 */ /* 0x000fe20000010000 */
[----:B---3--:R-:W-:-:S04]  /*5500*/  FADD.FTZ R8, R46, R13 ;  /* 0x0000000d2e087221 */ /* 0x008fc80000010000 */
[----:B------:R-:W-:-:S04]  /*5510*/  FADD.FTZ R47, R47, R8 ;  /* 0x000000082f2f7221 */ /* 0x000fc80000010000 */
[----:B------:R-:W-:Y:S01]  /*5520*/  FADD.FTZ R50, R50, R47 ;  /* 0x0000002f32327221 */ /* 0x000fe20000010000 */
[----:B-----5:R-:W-:-:S03]  /*5530*/  F2FP.BF16.F32.PACK_AB R167, R11, R54 ;  /* 0x000000360ba7723e */ /* 0x020fc600000010ff */
[----:B------:R-:W-:Y:S02]  /*5540*/  FADD.FTZ R51, R51, R50 ;  /* 0x0000003233337221 */ /* 0x000fe40000010000 */
[----:B------:R0:W-:Y:S02]  /*5550*/  STSM.16.M88.4 [R22], R164 ;  /* 0x000000a416007844 */ /* 0x0001e40000000200 */
[----:B------:R-:W-:-:S04]  /*5560*/  FADD.FTZ R54, R54, R51 ;  /* 0x0000003336367221 */ /* 0x000fc80000010000 */
[----:B------:R-:W-:Y:S01]  /*5570*/  FADD.FTZ R5, R11, R54 ;  /* 0x000000360b057221 */ /* 0x000fe20000010000 */
[----:B------:R-:W-:Y:S06]  /*5580*/  @!P0 BRA `(.L_x_370) ;  /* 0x0000000000048947 */ /* 0x000fec0003800000 */
[----:B------:R-:W-:Y:S01]  /*5590*/  BPT.TRAP 0x1 ;  /* 0x000000040000795c */ /* 0x000fe20000300000 */
.L_x_370:
[----:B------:R3:W4:Y:S01]  /*55a0*/  SYNCS.PHASECHK.TRANS64.TRYWAIT P1, [R6+URZ+0x28c50], R9 ;  /* 0x028c5009060075a7 */ /* 0x000722000802017f */
[----:B------:R-:W-:Y:S05]  /*55b0*/  @!P0 BRA `(.L_x_371) ;  /* 0x0000000000048947 */ /* 0x000fea0003800000 */
[----:B------:R-:W-:Y:S01]  /*55c0*/  BPT.TRAP 0x1 ;  /* 0x000000040000795c */ /* 0x000fe20000300000 */
.L_x_371:
[----:B------:R-:W-:Y:S01]  /*55d0*/  ULOP3.LUT UR54, UR54, 0x2000000, URZ, 0xfc, !UPT ;  /* 0x0200000036367892 */ /* 0x000fe2000f8efc3f */
[----:B----4-:R-:W-:Y:S11]  /*55e0*/  @P1 BRA `(.L_x_372) ;  /* 0x0000000000081947 */ /* 0x010ff60003800000 */
[----:B------:R-:W4:Y:S02]  /*55f0*/  SYNCS.PHASECHK.TRANS64.TRYWAIT P1, [R6+URZ+0x28c50], R9 ;  /* 0x028c5009060075a7 */ /* 0x000f24000802017f */
[----:B----4-:R-:W-:Y:S05]  /*5600*/  @!P1 BRA `(.L_x_373) ;  /* 0x000000d000449947 */ /* 0x010fea0003800000 */
.L_x_372:
[----:B------:R-:W-:Y:S01]  /*5610*/  ULEA UR11, UR48, UR54, 0xc ;  /* 0x00000036300b7291 */ /* 0x000fe2000f8e603f */
[----:B------:R-:W-:Y:S01]  /*5620*/  WARPGROUP.ARRIVE ;  /* 0x00000000000079c5 */ /* 0x000fe20000000000 */
[----:B------:R-:W-:-:S05]  /*5630*/  UMOV UR7, 0x40000040 ;  /* 0x4000004000077882 */ /* 0x000fca0000000000 */
[----:B------:R-:W-:Y:S02]  /*5640*/  UMOV UR6, UR11 ;  /* 0x0000000b00067c82 */ /* 0x000fe40008000000 */
[----:B------:R-:W-:Y:S01]  /*5650*/  HGMMA.64x256x16.F32.BF16 R24, R152, gdesc[UR4].tnspB, RZ, !UPT, gsb0 ;  /* 0x43e0000498187df0 */ /* 0x000fe2000c0018ff */
[----:B------:R-:W-:Y:S01]  /*5660*/  UIADD3 UR6, UR11, 0x80, URZ ;  /* 0x000000800b067890 */ /* 0x000fe2000fffe03f */
[----:B------:R-:W-:Y:S01]  /*5670*/  UMOV UR7, 0x40000040 ;  /* 0x4000004000077882 */ /* 0x000fe20000000000 */
[----:B------:R-:W-:Y:S02]  /*5680*/  WARPGROUP.DEPBAR.LE gsb0, 0x0 ;  /* 0x00008000000079c5 */ /* 0x000fe40000010000 */
[----:B------:R-:W-:-:S15]  /*5690*/  WARPGROUP.ARRIVE ;  /* 0x00000000000079c5 */ /* 0x000fde0000000000 */
[----:B------:R-:W-:-:S08]  /*56a0*/  NOP ;  /* 0x0000000000007918 */ /* 0x000fd00000000000 */
[----:B------:R-:W-:Y:S01]  /*56b0*/  HGMMA.64x256x16.F32.BF16 R24, R156, gdesc[UR4].tnspB, R24, gsb0 ;  /* 0x43e000049c187df0 */ /* 0x000fe20008001818 */
        /* <DEDUP_REMOVED lines=18> */
[----:B-----5:R-:W5:Y:S02]  /*57e0*/  FENCE.VIEW.ASYNC.S ;  /* 0x00000000000073c6 */ /* 0x020f640000000000 */
[----:B-----5:R-:W-:Y:S01]  /*57f0*/  NOP ;  /* 0x0000000000007918 */ /* 0x020fe20000000000 */
[----:B------:R-:W-:Y:S06]  /*5800*/  BAR.ARV 0xe, 0x100 ;  /* 0x0384000000007b1d */ /* 0x000fec0000002000 */
[----:B------:R-:W-:Y:S05]  /*5810*/  @!P0 BRA `(.L_x_374) ;  /* 0x0000000000048947 */ /* 0x000fea0003800000 */
[----:B------:R-:W-:Y:S01]  /*5820*/  BPT.TRAP 0x1 ;  /* 0x000000040000795c */ /* 0x000fe20000300000 */
.L_x_374:
[----:B------:R-:W-:Y:S01]  /*5830*/  R2UR UR6, R6 ;  /* 0x00000000060672ca */ /* 0x000fe200000e0000 */
[----:B------:R-:W-:-:S04]  /*5840*/  UIADD3 UR20, UR52, -0x2, URZ ;  /* 0xfffffffe34147890 */ /* 0x000fc8000fffe03f */
[----:B------:R-:W-:-:S06]  /*5850*/  UISETP.GE.AND UP0, UPT, UR20, UR49, UPT ;  /* 0x000000311400728c */ /* 0x000fcc000bf06270 */
[----:B------:R-:W-:Y:S02]  /*5860*/  PLOP3.LUT P1, PT, PT, PT, UP0, 0x80, 0x0 ;  /* 0x000000000000781c */ /* 0x000fe40003f2f008 */
[----:B------:R-:W-:-:S04]  /*5870*/  UIADD3 UR6, UR6, 0x28c60, URZ ;  /* 0x00028c6006067890 */ /* 0x000fc8000fffe03f */
[----:B------:R-:W-:-:S09]  /*5880*/  UPRMT UR6, UR38, 0x654, UR6 ;  /* 0x0000065426067896 */ /* 0x000fd20008000006 */
[----:B------:R-:W-:Y:S01]  /*5890*/  SYNCS.ARRIVE.TRANS64.RED.A1T0 RZ, [UR6], RZ ;  /* 0x000000ffffff79a7 */ /* 0x000fe20008100406 */
[----:B------:R-:W-:Y:S05]  /*58a0*/  @!P1 BRA `(.L_x_375) ;  /* 0x0000001c00549947 */ /* 0x000fea0003800000 */
[----:B------:R-:W-:Y:S01]  /*58b0*/  IMAD.MOV.U32 R8, RZ, RZ, R0 ;  /* 0x000000ffff087224 */ /* 0x000fe200078e0000 */
[----:B------:R-:W-:Y:S01]  /*58c0*/  UMOV UR23, UR48 ;  /* 0x0000003000177c82 */ /* 0x000fe20008000000 */
[----:B-1234-:R-:W-:Y:S01]  /*58d0*/  IMAD.MOV.U32 R9, RZ, RZ, R7 ;  /* 0x000000ffff097224 */ /* 0x01efe200078e0007 */
[----:B------:R-:W-:Y:S01]  /*58e0*/  ULDC UR24, c[0x0][0x9d8] ;  /* 0x0002760000187ab9 */ /* 0x000fe20000000800 */
[----:B------:R-:W-:-:S05]  /*58f0*/  ULDC UR21, c[0x0][0x988] ;  /* 0x0002620000157ab9 */ /* 0x000fca0000000800 */
.L_x_386:
[----:B------:R-:W-:Y:S01]  /*5900*/  UIADD3 UR48, UR23, 0x1, URZ ;  /* 0x0000000117307890 */ /* 0x000fe2000fffe03f */
[----:B------:R-:W-:Y:S01]  /*5910*/  UMOV UR6, UR20 ;  /* 0x0000001400067c82 */ /* 0x000fe20008000000 */
[----:B------:R-:W-:Y:S02]  /*5920*/  UIADD3 UR20, UR20, -0x1, URZ ;  /* 0xffffffff14147890 */ /* 0x000fe4000fffe03f */
[----:B------:R-:W-:-:S04]  /*5930*/  UISETP.NE.AND UP0, UPT, UR48, 0x2, UPT ;  /* 0x000000023000788c */ /* 0x000fc8000bf05270 */
[----:B------:R-:W-:Y:S02]  /*5940*/  USEL UR7, URZ, 0x1, UP0 ;  /* 0x000000013f077887 */ /* 0x000fe40008000000 */
[----:B------:R-:W-:Y:S02]  /*5950*/  USEL UR48, UR48, URZ, UP0 ;  /* 0x0000003f30307287 */ /* 0x000fe40008000000 */
[----:B------:R-:W-:Y:S02]  /*5960*/  ULOP3.LUT UR36, UR36, UR7, URZ, 0x3c, !UPT ;  /* 0x0000000724247292 */ /* 0x000fe4000f8e3c3f */
[----:B------:R-:W-:Y:S01]  /*5970*/  UISETP.GT.AND UP0, UPT, UR6, UR49, UPT ;  /* 0x000000310600728c */ /* 0x000fe2000bf04270 */
[----:B-12---:R-:W-:Y:S10]  /*5980*/  @!P0 BRA `(.L_x_376) ;  /* 0x0000000000048947 */ /* 0x006ff40003800000 */
[----:B------:R-:W-:Y:S01]  /*5990*/  BPT.TRAP 0x1 ;  /* 0x000000040000795c */ /* 0x000fe20000300000 */
.L_x_376:
[----:B------:R-:W-:Y:S01]  /*59a0*/  ULEA UR22, UR48, UR39, 0x3 ;  /* 0x0000002730167291 */ /* 0x000fe2000f8e183f */
[----:B------:R-:W-:-:S05]  /*59b0*/  IMAD.U32 R6, RZ, RZ, UR36 ;  /* 0x00000024ff067e24 */ /* 0x000fca000f8e00ff */
[----:B------:R-:W-:-:S04]  /*59c0*/  SHF.L.U32 R6, R6, 0x1f, RZ ;  /* 0x0000001f06067819 */ /* 0x000fc800000006ff */
[----:B------:R1:W2:Y:S01]  /*59d0*/  SYNCS.PHASECHK.TRANS64.TRYWAIT P1, [UR22+0x28c30], R6 ;  /* 0x028c3006ff0075a7 */ /* 0x0002a20008020156 */
[----:B------:R-:W-:Y:S05]  /*59e0*/  @!P0 BRA `(.L_x_377) ;  /* 0x0000000000048947 */ /* 0x000fea0003800000 */
[----:B------:R-:W-:Y:S01]  /*59f0*/  BPT.TRAP 0x1 ;  /* 0x000000040000795c */ /* 0x000fe20000300000 */
.L_x_377:
[----:B--2---:R-:W-:Y:S05]  /*5a00*/  @P1 BRA `(.L_x_378) ;  /* 0x0000000000081947 */ /* 0x004fea0003800000 */
[----:B------:R-:W2:Y:S02]  /*5a10*/  SYNCS.PHASECHK.TRANS64.TRYWAIT P1, [UR22+0x28c30], R6 ;  /* 0x028c3006ff0075a7 */ /* 0x000ea40008020156 */
[----:B--2---:R-:W-:Y:S05]  /*5a20*/  @!P1 BRA `(.L_x_379) ;  /* 0x000000cc00509947 */ /* 0x004fea0003800000 */
.L_x_378:
[----:B------:R-:W-:Y:S01]  /*5a30*/  R2UR UR18, R3 ;  /* 0x00000000031272ca */ /* 0x000fe200000e0000 */
[----:B------:R-:W-:Y:S01]  /*5a40*/  UIADD3 UR6, UR39, 0x20400, URZ ;  /* 0x0002040027067890 */ /* 0x000fe2000fffe03f */
[----:B0-----:R-:W-:Y:S01]  /*5a50*/  WARPGROUP.ARRIVE ;  /* 0x00000000000079c5 */ /* 0x001fe20000000000 */
        /* <DEDUP_REMOVED lines=10> */
[----:B------:R-:W-:Y:S02]  /*5b00*/  UIADD3 UR10, UR18, 0x4, URZ ;  /* 0x00000004120a7890 */ /* 0x000fe4000fffe03f */
[----:B------:R-:W-:-:S03]  /*5b10*/  UIADD3 UR14, UR18, 0x6, URZ ;  /* 0x00000006120e7890 */ /* 0x000fc6000fffe03f */
[----:B------:R-:W-:Y:S03]  /*5b20*/  HGMMA.64x64x16.F32.BF16 R152, gdesc[UR16], RZ, !UPT, gsb0 ;  /* 0x00e00000109879f0 */ /* 0x000fe6000c0018ff */
        /* <DEDUP_REMOVED lines=12> */
.L_x_380:
        /* <DEDUP_REMOVED lines=18> */
[----:B------:R-:W-:Y:S01]  /*5d10*/  UMOV UR10, UR21 ;  /* 0x00000015000a7c82 */ /* 0x000fe20008000000 */
[----:B------:R-:W-:Y:S01]  /*5d20*/  FMUL.FTZ R155, R155, UR24 ;  /* 0x000000189b9b7c20 */ /* 0x000fe20008410000 */
[----:B------:R-:W-:Y:S01]  /*5d30*/  FMUL.FTZ R158, R158, UR24 ;  /* 0x000000189e9e7c20 */ /* 0x000fe20008410000 */
[----:B------:R-:W-:Y:S01]  /*5d40*/  FMUL.FTZ R159, R159, UR24 ;  /* 0x000000189f9f7c20 */ /* 0x000fe20008410000 */
[----:B------:R-:W3:Y:S01]  /*5d50*/  MUFU.TANH R11, R11 ;  /* 0x0000000b000b7308 */ /* 0x000ee20000002400 */
[----:B--2---:R-:W-:Y:S01]  /*5d60*/  FMNMX.FTZ R7, R0, R9, !PT ;  /* 0x0000000900077209 */ /* 0x004fe20007810000 */
[----:B------:R-:W-:Y:S01]  /*5d70*/  FMUL.FTZ R162, R162, UR24 ;  /* 0x00000018a2a27c20 */ /* 0x000fe20008410000 */
[----:B------:R-:W-:Y:S01]  /*5d80*/  FMUL.FTZ R172, R182, UR24 ;  /* 0x00000018b6ac7c20 */ /* 0x000fe20008410000 */
[----:B------:R-:W-:Y:S01]  /*5d90*/  FMUL.FTZ R173, R183, UR24 ;  /* 0x00000018b7ad7c20 */ /* 0x000fe20008410000 */
[----:B------:R-:W-:Y:S01]  /*5da0*/  ISETP.NE.AND P1, PT, R17, RZ, PT ;  /* 0x000000ff1100720c */ /* 0x000fe20003f25270 */
[----:B------:R-:W-:-:S02]  /*5db0*/  UIADD3 UR6, UR22, 0x28c40, URZ ;  /* 0x00028c4016067890 */ /* 0x000fc4000fffe03f */
[----:B------:R-:W2:Y:S01]  /*5dc0*/  MUFU.TANH R12, R12 ;  /* 0x0000000c000c7308 */ /* 0x000ea20000002400 */
[----:B0-----:R-:W-:Y:S01]  /*5dd0*/  FMNMX.FTZ R7, R10, R7, !PT ;  /* 0x000000070a077209 */ /* 0x001fe20007810000 */
[----:B------:R-:W-:-:S06]  /*5de0*/  UPRMT UR6, UR38, 0x654, UR6 ;  /* 0x0000065426067896 */ /* 0x000fcc0008000006 */
[----:B------:R-:W0:Y:S01]  /*5df0*/  MUFU.TANH R13, R13 ;  /* 0x0000000d000d7308 */ /* 0x000e220000002400 */
[----:B---3--:R-:W-:Y:S02]  /*5e00*/  FMNMX.FTZ R7, R11, R7, !PT ;  /* 0x000000070b077209 */ /* 0x008fe40007810000 */
[----:B------:R-:W-:Y:S05]  /*5e10*/  SYNCS.ARRIVE.TRANS64.RED.A1T0 RZ, [UR6], RZ ;  /* 0x000000ffffff79a7 */ /* 0x000fea0008100406 */
[----:B------:R-:W3:Y:S01]  /*5e20*/  MUFU.TANH R14, R14 ;  /* 0x0000000e000e7308 */ /* 0x000ee20000002400 */
[----:B--2---:R-:W-:-:S07]  /*5e30*/  FMNMX.FTZ R7, R12, R7, !PT ;  /* 0x000000070c077209 */ /* 0x004fce0007810000 */
[----:B------:R-:W2:Y:S01]  /*5e40*/  MUFU.TANH R15, R15 ;  /* 0x0000000f000f7308 */ /* 0x000ea20000002400 */
[----:B0-----:R-:W-:-:S07]  /*5e50*/  FMNMX.FTZ R7, R13, R7, !PT ;  /* 0x000000070d077209 */ /* 0x001fce0007810000 */
[----:B------:R-:W0:Y:S01]  /*5e60*/  MUFU.TANH R20, R20 ;  /* 0x0000001400147308 */ /* 0x000e220000002400 */
[----:B---3--:R-:W-:-:S07]  /*5e70*/  FMNMX.FTZ R7, R14, R7, !PT ;  /* 0x000000070e077209 */ /* 0x008fce0007810000 */
        /* <DEDUP_REMOVED lines=16> */
[----:B------:R-:W-:Y:S01]  /*5f80*/  MUFU.TANH R155, R155 ;  /* 0x0000009b009b7308 */ /* 0x000fe20000002400 */
[----:B---3--:R-:W-:-:S07]  /*5f90*/  FMNMX.FTZ R7, R164, R7, !PT ;  /* 0x00000007a4077209 */ /* 0x008fce0007810000 */
[----:B------:R-:W-:Y:S01]  /*5fa0*/  MUFU.TANH R158, R158 ;  /* 0x0000009e009e7308 */ /* 0x000fe20000002400 */
[----:B--2---:R-:W-:-:S05]  /*5fb0*/  FMNMX.FTZ R7, R165, R7, !PT ;  /* 0x00000007a5077209 */ /* 0x004fca0007810000 */
[----:B------:R-:W0:Y:S02]  /*5fc0*/  SHFL.BFLY PT, R161, R7, 0x2, 0x1f ;  /* 0x0c401f0007a17f89 */ /* 0x000e2400000e0000 */
[----:B------:R-:W-:Y:S08]  /*5fd0*/  MUFU.TANH R159, R159 ;  /* 0x0000009f009f7308 */ /* 0x000ff00000002400 */
[----:B------:R-:W-:Y:S08]  /*5fe0*/  MUFU.TANH R162, R162 ;  /* 0x000000a200a27308 */ /* 0x000ff00000002400 */
[----:B------:R-:W-:Y:S01]  /*5ff0*/  MUFU.TANH R172, R172 ;  /* 0x000000ac00ac7308 */ /* 0x000fe20000002400 */
[----:B0-----:R-:W-:Y:S01]  /*6000*/  FMNMX.FTZ R7, R7, R161, !PT ;  /* 0x000000a107077209 */ /* 0x001fe20007810000 */
[----:B------:R-:W-:-:S06]  /*6010*/  FMUL.FTZ R161, R154, UR24 ;  /* 0x000000189aa17c20 */ /* 0x000fcc0008410000 */
[----:B------:R-:W-:Y:S01]  /*6020*/  MUFU.TANH R173, R173 ;  /* 0x000000ad00ad7308 */ /* 0x000fe20000002400 */
[----:B------:R-:W0:Y:S07]  /*6030*/  SHFL.BFLY PT, R168, R7, 0x1, 0x1f ;  /* 0x0c201f0007a87f89 */ /* 0x000e2e00000e0000 */
[----:B------:R-:W-:Y:S01]  /*6040*/  MUFU.TANH R161, R161 ;  /* 0x000000a100a17308 */ /* 0x000fe20000002400 */
[----:B0-----:R-:W-:-:S05]  /*6050*/  FMNMX.FTZ R7, R7, R168, !PT ;  /* 0x000000a807077209 */ /* 0x001fca0007810000 */
[C---:B------:R-:W-:Y:S01]  /*6060*/  FADD.FTZ R9, -R7.reuse, R9 ;  /* 0x0000000907097221 */ /* 0x040fe20000010100 */
[----:B------:R-:W-:-:S03]  /*6070*/  FMUL.FTZ R154, R7, UR10 ;  /* 0x0000000a079a7c20 */ /* 0x000fc60008410000 */
[----:B------:R-:W-:Y:S01]  /*6080*/  FMUL.FTZ R9, R9, UR10 ;  /* 0x0000000a09097c20 */ /* 0x000fe20008410000 */
        /* <DEDUP_REMOVED lines=9> */
[--C-:B------:R-:W-:Y:S01]  /*6120*/  FFMA.FTZ R20, R20, UR10, -R154.reuse ;  /* 0x0000000a14147c23 */ /* 0x100fe2000801089a */
[--C-:B------:R-:W-:Y:S01]  /*6130*/  FFMA.FTZ R21, R21, UR10, -R154.reuse ;  /* 0x0000000a15157c23 */ /* 0x100fe2000801089a */
[--C-:B------:R-:W-:Y:S01]  /*6140*/  FFMA.FTZ R153, R153, UR10, -R154.reuse ;  /* 0x0000000a99997c23 */ /* 0x100fe2000801089a */
[--C-:B------:R-:W-:Y:S01]  /*6150*/  FFMA.FTZ R156, R156, UR10, -R154.reuse ;  /* 0x0000000a9c9c7c23 */ /* 0x100fe2000801089a */
[----:B------:R-:W2:Y:S01]  /*6160*/  MUFU.EX2 R0, R0 ;  /* 0x0000000000007308 */ /* 0x000ea20000000800 */
[--C-:B------:R-:W-:Y:S01]  /*6170*/  FFMA.FTZ R157, R157, UR10, -R154.reuse ;  /* 0x0000000a9d9d7c23 */ /* 0x100fe2000801089a */
[--C-:B------:R-:W-:Y:S01]  /*6180*/  FFMA.FTZ R160, R160, UR10, -R154.reuse ;  /* 0x0000000aa0a07c23 */ /* 0x100fe2000801089a */
[--C-:B------:R-:W-:Y:S01]  /*6190*/  FFMA.FTZ R164, R164, UR10, -R154.reuse ;  /* 0x0000000aa4a47c23 */ /* 0x100fe2000801089a */
[----:B------:R-:W-:-:S04]  /*61a0*/  FFMA.FTZ R165, R165, UR10, -R154 ;  /* 0x0000000aa5a57c23 */ /* 0x000fc8000801089a */
[----:B------:R3:W4:Y:S01]  /*61b0*/  MUFU.EX2 R152, R10 ;  /* 0x0000000a00987308 */ /* 0x0007220000000800 */
[-C--:B0-----:R-:W-:Y:S01]  /*61c0*/  FMUL.FTZ R24, R24, R9.reuse ;  /* 0x0000000918187220 */ /* 0x081fe20000410000 */
[-C--:B------:R-:W-:Y:S01]  /*61d0*/  FMUL.FTZ R25, R25, R9.reuse ;  /* 0x0000000919197220 */ /* 0x080fe20000410000 */
[-C--:B------:R-:W-:Y:S01]  /*61e0*/  FMUL.FTZ R28, R28, R9.reuse ;  /* 0x000000091c1c7220 */ /* 0x080fe20000410000 */
[-C--:B------:R-:W-:Y:S01]  /*61f0*/  FMUL.FTZ R29, R29, R9.reuse ;  /* 0x000000091d1d7220 */ /* 0x080fe20000410000 */
[-C--:B------:R-:W-:Y:S01]  /*6200*/  FMUL.FTZ R32, R32, R9.reuse ;  /* 0x0000000920207220 */ /* 0x080fe20000410000 */
[-C--:B------:R-:W-:Y:S01]  /*6210*/  FMUL.FTZ R33, R33, R9.reuse ;  /* 0x0000000921217220 */ /* 0x080fe20000410000 */
[-C--:B------:R-:W-:Y:S01]  /*6220*/  FMUL.FTZ R36, R36, R9.reuse ;  /* 0x0000000924247220 */ /* 0x080fe20000410000 */
[----:B------:R0:W-:Y:S01]  /*6230*/  MUFU.EX2 R169, R12 ;  /* 0x0000000c00a97308 */ /* 0x0001e20000000800 */
[----:B--2---:R-:W-:Y:S01]  /*6240*/  FFMA.FTZ R154, R9, R4, R0 ;  /* 0x00000004099a7223 */ /* 0x004fe20000010000 */
[----:B---3--:R-:W-:Y:S01]  /*6250*/  FMUL.FTZ R10, R163, UR24 ;  /* 0x00000018a30a7c20 */ /* 0x008fe20008410000 */
[----:B------:R-:W-:Y:S01]  /*6260*/  FMUL.FTZ R163, R166, UR24 ;  /* 0x00000018a6a37c20 */ /* 0x000fe20008410000 */
[----:B------:R-:W-:Y:S01]  /*6270*/  FMUL.FTZ R4, R167, UR24 ;  /* 0x00000018a7047c20 */ /* 0x000fe20008410000 */
[----:B------:R-:W-:Y:S01]  /*6280*/  FMUL.FTZ R166, R171, UR24 ;  /* 0x00000018aba67c20 */ /* 0x000fe20008410000 */
[----:B------:R-:W-:Y:S01]  /*6290*/  FMUL.FTZ R167, R174, UR24 ;  /* 0x00000018aea77c20 */ /* 0x000fe20008410000 */
[----:B------:R-:W-:Y:S01]  /*62a0*/  FMUL.FTZ R171, R179, UR24 ;  /* 0x00000018b3ab7c20 */ /* 0x000fe20008410000 */
[----:B------:R-:W-:Y:S01]  /*62b0*/  MUFU.TANH R10, R10 ;  /* 0x0000000a000a7308 */ /* 0x000fe20000002400 */
[C---:B----4-:R-:W-:Y:S01]  /*62c0*/  FADD.FTZ R154, R152.reuse, R154 ;  /* 0x0000009a989a7221 */ /* 0x050fe20000010000 */
[----:B------:R-:W-:Y:S01]  /*62d0*/  F2FP.BF16.F32.PACK_AB R152, R152, R0 ;  /* 0x000000009898723e */ /* 0x000fe200000010ff */
[----:B0-----:R-:W-:Y:S01]  /*62e0*/  FMUL.FTZ R12, R170, UR24 ;  /* 0x00000018aa0c7c20 */ /* 0x001fe20008410000 */
[----:B------:R-:W-:Y:S01]  /*62f0*/  FMUL.FTZ R170, R178, UR24 ;  /* 0x00000018b2aa7c20 */ /* 0x000fe20008410000 */
        /* <DEDUP_REMOVED lines=8> */
[-C--:B------:R-:W-:Y:S01]  /*6380*/  FMUL.FTZ R52, R52, R9.reuse ;  /* 0x0000000934347220 */ /* 0x080fe20000410000 */
[-C--:B------:R-:W-:Y:S01]  /*6390*/  FMUL.FTZ R53, R53, R9.reuse ;  /* 0x0000000935357220 */ /* 0x080fe20000410000 */
[-C--:B------:R-:W-:Y:S01]  /*63a0*/  FMUL.FTZ R56, R56, R9.reuse ;  /* 0x0000000938387220 */ /* 0x080fe20000410000 */
[----:B------:R-:W2:Y:S01]  /*63b0*/  MUFU.TANH R163, R163 ;  /* 0x000000a300a37308 */ /* 0x000ea20000002400 */
[-C--:B------:R-:W-:Y:S01]  /*63c0*/  FMUL.FTZ R57, R57, R9.reuse ;  /* 0x0000000939397220 */ /* 0x080fe20000410000 */
[-C--:B------:R-:W-:Y:S01]  /*63d0*/  FMUL.FTZ R60, R60, R9.reuse ;  /* 0x000000093c3c7220 */ /* 0x080fe20000410000 */
[-C--:B------:R-:W-:Y:S01]  /*63e0*/  FMUL.FTZ R61, R61, R9.reuse ;  /* 0x000000093d3d7220 */ /* 0x080fe20000410000 */
[-C--:B------:R-:W-:Y:S01]  /*63f0*/  FMUL.FTZ R64, R64, R9.reuse ;  /* 0x0000000940407220 */ /* 0x080fe20000410000 */
[-C--:B------:R-:W-:Y:S01]  /*6400*/  FMUL.FTZ R65, R65, R9.reuse ;  /* 0x0000000941417220 */ /* 0x080fe20000410000 */
[-C--:B------:R-:W-:Y:S01]  /*6410*/  FMUL.FTZ R68, R68, R9.reuse ;  /* 0x0000000944447220 */ /* 0x080fe20000410000 */
[-C--:B------:R-:W-:Y:S01]  /*6420*/  FMUL.FTZ R69, R69, R9.reuse ;  /* 0x0000000945457220 */ /* 0x080fe20000410000 */
[----:B------:R-:W3:Y:S01]  /*6430*/  MUFU.TANH R4, R4 ;  /* 0x0000000400047308 */ /* 0x000ee20000002400 */
[----:B0-----:R-:W-:Y:S01]  /*6440*/  FADD.FTZ R11, R0, R154 ;  /* 0x0000009a000b7221 */ /* 0x001fe20000010000 */
[----:B------:R-:W-:Y:S01]  /*6450*/  F2FP.BF16.F32.PACK_AB R154, R169, R0 ;  /* 0x00000000a99a723e */ /* 0x000fe200000010ff */
[-C--:B------:R-:W-:Y:S01]  /*6460*/  FMUL.FTZ R72, R72, R9.reuse ;  /* 0x0000000948487220 */ /* 0x080fe20000410000 */
[----:B------:R-:W-:Y:S01]  /*6470*/  FMNMX.FTZ R0, R161, R8, !PT ;  /* 0x00000008a1007209 */ /* 0x000fe20007810000 */
[----:B------:R-:W-:Y:S01]  /*6480*/  FADD.FTZ R11, R169, R11 ;  /* 0x0000000ba90b7221 */ /* 0x000fe20000010000 */
[----:B------:R-:W-:Y:S01]  /*6490*/  FMUL.FTZ R169, R175, UR24 ;  /* 0x00000018afa97c20 */ /* 0x000fe20008410000 */
[-C--:B------:R-:W-:Y:S01]  /*64a0*/  FMUL.FTZ R73, R73, R9.reuse ;  /* 0x0000000949497220 */ /* 0x080fe20000410000 */
[----:B------:R-:W-:Y:S01]  /*64b0*/  FMNMX.FTZ R0, R155, R0, !PT ;  /* 0x000000009b007209 */ /* 0x000fe20007810000 */
[----:B------:R-:W0:Y:S01]  /*64c0*/  MUFU.TANH R12, R12 ;  /* 0x0000000c000c7308 */ /* 0x000e220000002400 */
[-C--:B------:R-:W-:Y:S01]  /*64d0*/  FMUL.FTZ R76, R76, R9.reuse ;  /* 0x000000094c4c7220 */ /* 0x080fe20000410000 */
[-C--:B------:R-:W-:Y:S01]  /*64e0*/  FMUL.FTZ R77, R77, R9.reuse ;  /* 0x000000094d4d7220 */ /* 0x080fe20000410000 */
[----:B------:R-:W-:Y:S01]  /*64f0*/  FMNMX.FTZ R0, R158, R0, !PT ;  /* 0x000000009e007209 */ /* 0x000fe20007810000 */
[-C--:B------:R-:W-:Y:S01]  /*6500*/  FMUL.FTZ R80, R80, R9.reuse ;  /* 0x0000000950507220 */ /* 0x080fe20000410000 */
[-C--:B------:R-:W-:Y:S01]  /*6510*/  FMUL.FTZ R81, R81, R9.reuse ;  /* 0x0000000951517220 */ /* 0x080fe20000410000 */
[-C--:B------:R-:W-:Y:S01]  /*6520*/  FMUL.FTZ R84, R84, R9.reuse ;  /* 0x0000000954547220 */ /* 0x080fe20000410000 */
[----:B------:R-:W-:Y:S01]  /*6530*/  FMNMX.FTZ R0, R159, R0, !PT ;  /* 0x000000009f007209 */ /* 0x000fe20007810000 */
[----:B------:R-:W4:Y:S01]  /*6540*/  MUFU.TANH R166, R166 ;  /* 0x000000a600a67308 */ /* 0x000f220000002400 */
[-C--:B------:R-:W-:Y:S01]  /*6550*/  FMUL.FTZ R85, R85, R9.reuse ;  /* 0x0000000955557220 */ /* 0x080fe20000410000 */
[-C--:B------:R-:W-:Y:S01]  /*6560*/  FMUL.FTZ R88, R88, R9.reuse ;  /* 0x0000000958587220 */ /* 0x080fe20000410000 */
[----:B------:R-:W-:Y:S01]  /*6570*/  FMNMX.FTZ R0, R162, R0, !PT ;  /* 0x00000000a2007209 */ /* 0x000fe20007810000 */
[-C--:B------:R-:W-:Y:S01]  /*6580*/  FMUL.FTZ R89, R89, R9.reuse ;  /* 0x0000000959597220 */ /* 0x080fe20000410000 */
[-C--:B------:R-:W-:Y:S01]  /*6590*/  FMUL.FTZ R92, R92, R9.reuse ;  /* 0x000000095c5c7220 */ /* 0x080fe20000410000 */
[-C--:B------:R-:W-:Y:S01]  /*65a0*/  FMUL.FTZ R93, R93, R9.reuse ;  /* 0x000000095d5d7220 */ /* 0x080fe20000410000 */
[----:B------:R-:W-:Y:S01]  /*65b0*/  FMNMX.FTZ R0, R10, R0, !PT ;  /* 0x000000000a007209 */ /* 0x000fe20007810000 */
[----:B------:R-:W5:Y:S01]  /*65c0*/  MUFU.TANH R167, R167 ;  /* 0x000000a700a77308 */ /* 0x000f620000002400 */
[-C--:B------:R-:W-:Y:S01]  /*65d0*/  FMUL.FTZ R96, R96, R9.reuse ;  /* 0x0000000960607220 */ /* 0x080fe20000410000 */
[-C--:B------:R-:W-:Y:S01]  /*65e0*/  FMUL.FTZ R97, R97, R9.reuse ;  /* 0x0000000961617220 */ /* 0x080fe20000410000 */
[----:B--2---:R-:W-:Y:S01]  /*65f0*/  FMNMX.FTZ R0, R163, R0, !PT ;  /* 0x00000000a3007209 */ /* 0x004fe20007810000 */
[-C--:B------:R-:W-:Y:S01]  /*6600*/  FMUL.FTZ R100, R100, R9.reuse ;  /* 0x0000000964647220 */ /* 0x080fe20000410000 */
[-C--:B------:R-:W-:Y:S01]  /*6610*/  FMUL.FTZ R101, R101, R9.reuse ;  /* 0x0000000965657220 */ /* 0x080fe20000410000 */
[-C--:B------:R-:W-:Y:S01]  /*6620*/  FMUL.FTZ R104, R104, R9.reuse ;  /* 0x0000000968687220 */ /* 0x080fe20000410000 */
[----:B---3--:R-:W-:Y:S01]  /*6630*/  FMNMX.FTZ R0, R4, R0, !PT ;  /* 0x0000000004007209 */ /* 0x008fe20007810000 */
[----:B------:R-:W2:Y:S01]  /*6640*/  MUFU.TANH R169, R169 ;  /* 0x000000a900a97308 */ /* 0x000ea20000002400 */
[-C--:B------:R-:W-:Y:S01]  /*6650*/  FMUL.FTZ R105, R105, R9.reuse ;  /* 0x0000000969697220 */ /* 0x080fe20000410000 */
[-C--:B------:R-:W-:Y:S01]  /*6660*/  FMUL.FTZ R108, R108, R9.reuse ;  /* 0x000000096c6c7220 */ /* 0x080fe20000410000 */
[----:B0-----:R-:W-:Y:S01]  /*6670*/  FMNMX.FTZ R0, R12, R0, !PT ;  /* 0x000000000c007209 */ /* 0x001fe20007810000 */
[-C--:B------:R-:W-:Y:S01]  /*6680*/  FMUL.FTZ R109, R109, R9.reuse ;  /* 0x000000096d6d7220 */ /* 0x080fe20000410000 */
[-C--:B------:R-:W-:Y:S01]  /*6690*/  FMUL.FTZ R112, R112, R9.reuse ;  /* 0x0000000970707220 */ /* 0x080fe20000410000 */
[-C--:B------:R-:W-:Y:S01]  /*66a0*/  FMUL.FTZ R113, R113, R9.reuse ;  /* 0x0000000971717220 */ /* 0x080fe20000410000 */
[----:B----4-:R-:W-:Y:S01]  /*66b0*/  FMNMX.FTZ R0, R166, R0, !PT ;  /* 0x00000000a6007209 */ /* 0x010fe20007810000 */
[----:B------:R-:W0:Y:S01]  /*66c0*/  MUFU.TANH R170, R170 ;  /* 0x000000aa00aa7308 */ /* 0x000e220000002400 */
[-C--:B------:R-:W-:Y:S01]  /*66d0*/  FMUL.FTZ R116, R116, R9.reuse ;  /* 0x0000000974747220 */ /* 0x080fe20000410000 */
[-C--:B------:R-:W-:Y:S01]  /*66e0*/  FMUL.FTZ R117, R117, R9.reuse ;  /* 0x0000000975757220 */ /* 0x080fe20000410000 */
[----:B-----5:R-:W-:Y:S01]  /*66f0*/  FMNMX.FTZ R0, R167, R0, !PT ;  /* 0x00000000a7007209 */ /* 0x020fe20007810000 */
[-C--:B------:R-:W-:Y:S01]  /*6700*/  FMUL.FTZ R120, R120, R9.reuse ;  /* 0x0000000978787220 */ /* 0x080fe20000410000 */
[-C--:B------:R-:W-:Y:S01]  /*6710*/  FMUL.FTZ R121, R121, R9.reuse ;  /* 0x0000000979797220 */ /* 0x080fe20000410000 */
[-C--:B------:R-:W-:Y:S01]  /*6720*/  FMUL.FTZ R124, R124, R9.reuse ;  /* 0x000000097c7c7220 */ /* 0x080fe20000410000 */
[-C--:B------:R-:W-:Y:S01]  /*6730*/  FMUL.FTZ R125, R125, R9.reuse ;  /* 0x000000097d7d7220 */ /* 0x080fe20000410000 */
[----:B------:R-:W3:Y:S01]  /*6740*/  MUFU.TANH R171, R171 ;  /* 0x000000ab00ab7308 */ /* 0x000ee20000002400 */
[----:B--2---:R-:W-:Y:S01]  /*6750*/  FMNMX.FTZ R0, R169, R0, !PT ;  /* 0x00000000a9007209 */ /* 0x004fe20007810000 */
[-C--:B------:R-:W-:Y:S01]  /*6760*/  FMUL.FTZ R128, R128, R9.reuse ;  /* 0x0000000980807220 */ /* 0x080fe20000410000 */
[-C--:B------:R-:W-:Y:S01]  /*6770*/  FMUL.FTZ R129, R129, R9.reuse ;  /* 0x0000000981817220 */ /* 0x080fe20000410000 */
[-C--:B------:R-:W-:Y:S01]  /*6780*/  FMUL.FTZ R132, R132, R9.reuse ;  /* 0x0000000984847220 */ /* 0x080fe20000410000 */
[-C--:B------:R-:W-:Y:S01]  /*6790*/  FMUL.FTZ R133, R133, R9.reuse ;  /* 0x0000000985857220 */ /* 0x080fe20000410000 */
[-C--:B------:R-:W-:Y:S01]  /*67a0*/  FMUL.FTZ R136, R136, R9.reuse ;  /* 0x0000000988887220 */ /* 0x080fe20000410000 */
[-C--:B------:R-:W-:Y:S01]  /*67b0*/  FMUL.FTZ R137, R137, R9.reuse ;  /* 0x0000000989897220 */ /* 0x080fe20000410000 */
[----:B------:R-:W-:Y:S01]  /*67c0*/  MUFU.EX2 R178, R156 ;  /* 0x0000009c00b27308 */ /* 0x000fe20000000800 */
[----:B0-----:R-:W-:Y:S01]  /*67d0*/  FMNMX.FTZ R0, R170, R0, !PT ;  /* 0x00000000aa007209 */ /* 0x001fe20007810000 */
[-C--:B------:R-:W-:Y:S01]  /*67e0*/  FMUL.FTZ R140, R140, R9.reuse ;  /* 0x000000098c8c7220 */ /* 0x080fe20000410000 */
[-C--:B------:R-:W-:Y:S01]  /*67f0*/  FMUL.FTZ R141, R141, R9.reuse ;  /* 0x000000098d8d7220 */ /* 0x080fe20000410000 */
[-C--:B------:R-:W-:Y:S01]  /*6800*/  FMUL.FTZ R144, R144, R9.reuse ;  /* 0x0000000990907220 */ /* 0x080fe20000410000 */
[-C--:B------:R-:W-:Y:S01]  /*6810*/  FMUL.FTZ R145, R145, R9.reuse ;  /* 0x0000000991917220 */ /* 0x080fe20000410000 */
[-C--:B------:R-:W-:Y:S01]  /*6820*/  FMUL.FTZ R148, R148, R9.reuse ;  /* 0x0000000994947220 */ /* 0x080fe20000410000 */
[----:B------:R-:W-:Y:S01]  /*6830*/  FMUL.FTZ R149, R149, R9 ;  /* 0x0000000995957220 */ /* 0x000fe20000410000 */
[----:B------:R-:W-:Y:S01]  /*6840*/  MUFU.EX2 R13, R13 ;  /* 0x0000000d000d7308 */ /* 0x000fe20000000800 */
[----:B---3--:R-:W-:-:S04]  /*6850*/  FMNMX.FTZ R0, R171, R0, !PT ;  /* 0x00000000ab007209 */ /* 0x008fc80007810000 */
[----:B------:R-:W-:-:S03]  /*6860*/  FMNMX.FTZ R0, R172, R0, !PT ;  /* 0x00000000ac007209 */ /* 0x000fc60007810000 */
[----:B------:R-:W-:Y:S01]  /*6870*/  MUFU.EX2 R14, R14 ;  /* 0x0000000e000e7308 */ /* 0x000fe20000000800 */
[----:B------:R-:W-:-:S05]  /*6880*/  FMNMX.FTZ R0, R173, R0, !PT ;  /* 0x00000000ad007209 */ /* 0x000fca0007810000 */
[----:B------:R-:W0:Y:S02]  /*6890*/  SHFL.BFLY PT, R174, R0, 0x2, 0x1f ;  /* 0x0c401f0000ae7f89 */ /* 0x000e2400000e0000 */
[----:B------:R-:W-:Y:S08]  /*68a0*/  MUFU.EX2 R15, R15 ;  /* 0x0000000f000f7308 */ /* 0x000ff00000000800 */
[----:B------:R-:W-:Y:S08]  /*68b0*/  MUFU.EX2 R20, R20 ;  /* 0x0000001400147308 */ /* 0x000ff00000000800 */
[----:B------:R-:W-:Y:S01]  /*68c0*/  MUFU.EX2 R21, R21 ;  /* 0x0000001500157308 */ /* 0x000fe20000000800 */
[----:B0-----:R-:W-:-:S07]  /*68d0*/  FMNMX.FTZ R0, R0, R174, !PT ;  /* 0x000000ae00007209 */ /* 0x001fce0007810000 */
[----:B------:R-:W0:Y:S01]  /*68e0*/  MUFU.EX2 R168, R168 ;  /* 0x000000a800a87308 */ /* 0x000e220000000800 */
[----:B------:R-:W2:Y:S07]  /*68f0*/  SHFL.BFLY PT, R174, R0, 0x1, 0x1f ;  /* 0x0c201f0000ae7f89 */ /* 0x000eae00000e0000 */
[----:B------:R-:W-:Y:S08]  /*6900*/  MUFU.EX2 R177, R165 ;  /* 0x000000a500b17308 */ /* 0x000ff00000000800 */
[----:B------:R0:W-:Y:S02]  /*6910*/  MUFU.EX2 R179, R160 ;  /* 0x000000a000b37308 */ /* 0x0001e40000000800 */
[----:B0-----:R-:W-:-:S02]  /*6920*/  F2FP.BF16.F32.PACK_AB R160, R168, R21 ;  /* 0x00000015a8a0723e */ /* 0x001fc400000010ff */
[----:B--2---:R-:W-:-:S05]  /*6930*/  FMNMX.FTZ R0, R0, R174, !PT ;  /* 0x000000ae00007209 */ /* 0x004fca0007810000 */
[C---:B------:R-:W-:Y:S01]  /*6940*/  FADD.FTZ R175, -R0.reuse, R8 ;  /* 0x0000000800af7221 */ /* 0x040fe20000010100 */
[----:B------:R-:W-:Y:S01]  /*6950*/  FMUL.FTZ R174, R0, UR10 ;  /* 0x0000000a00ae7c20 */ /* 0x000fe20008410000 */
[----:B------:R-:W-:Y:S02]  /*6960*/  MUFU.EX2 R8, R153 ;  /* 0x0000009900087308 */ /* 0x000fe40000000800 */
        /* <DEDUP_REMOVED lines=19> */
[----:B------:R-:W3:Y:S01]  /*6aa0*/  MUFU.EX2 R155, R155 ;  /* 0x0000009b009b7308 */ /* 0x000ee20000000800 */
[-C--:B0-----:R-:W-:Y:S01]  /*6ab0*/  FMUL.FTZ R26, R26, R10.reuse ;  /* 0x0000000a1a1a7220 */ /* 0x081fe20000410000 */
[-C--:B------:R-:W-:Y:S01]  /*6ac0*/  FMUL.FTZ R27, R27, R10.reuse ;  /* 0x0000000a1b1b7220 */ /* 0x080fe20000410000 */
[-C--:B------:R-:W-:Y:S01]  /*6ad0*/  FMUL.FTZ R30, R30, R10.reuse ;  /* 0x0000000a1e1e7220 */ /* 0x080fe20000410000 */
[-C--:B------:R-:W-:Y:S01]  /*6ae0*/  FMUL.FTZ R31, R31, R10.reuse ;  /* 0x0000000a1f1f7220 */ /* 0x080fe20000410000 */
[-C--:B------:R-:W-:Y:S01]  /*6af0*/  FMUL.FTZ R34, R34, R10.reuse ;  /* 0x0000000a22227220 */ /* 0x080fe20000410000 */
[-C--:B------:R-:W-:Y:S01]  /*6b00*/  FMUL.FTZ R35, R35, R10.reuse ;  /* 0x0000000a23237220 */ /* 0x080fe20000410000 */
[-C--:B------:R-:W-:Y:S01]  /*6b10*/  FMUL.FTZ R38, R38, R10.reuse ;  /* 0x0000000a26267220 */ /* 0x080fe20000410000 */
[----:B------:R-:W-:Y:S01]  /*6b20*/  MUFU.EX2 R156, R159 ;  /* 0x0000009f009c7308 */ /* 0x000fe20000000800 */
[----:B--2---:R-:W-:Y:S01]  /*6b30*/  FFMA.FTZ R5, R10, R5, R153 ;  /* 0x000000050a057223 */ /* 0x004fe20000010099 */
[-C--:B------:R-:W-:Y:S01]  /*6b40*/  FMUL.FTZ R39, R39, R10.reuse ;  /* 0x0000000a27277220 */ /* 0x080fe20000410000 */
[-C--:B------:R-:W-:Y:S01]  /*6b50*/  FMUL.FTZ R42, R42, R10.reuse ;  /* 0x0000000a2a2a7220 */ /* 0x080fe20000410000 */
[-C--:B------:R-:W-:Y:S01]  /*6b60*/  FMUL.FTZ R43, R43, R10.reuse ;  /* 0x0000000a2b2b7220 */ /* 0x080fe20000410000 */
[-C--:B------:R-:W-:Y:S01]  /*6b70*/  FMUL.FTZ R46, R46, R10.reuse ;  /* 0x0000000a2e2e7220 */ /* 0x080fe20000410000 */
[-C--:B------:R-:W-:Y:S01]  /*6b80*/  FMUL.FTZ R47, R47, R10.reuse ;  /* 0x0000000a2f2f7220 */ /* 0x080fe20000410000 */
[-C--:B------:R-:W-:Y:S01]  /*6b90*/  FMUL.FTZ R50, R50, R10.reuse ;  /* 0x0000000a32327220 */ /* 0x080fe20000410000 */
[----:B------:R-:W-:Y:S01]  /*6ba0*/  MUFU.EX2 R175, R157 ;  /* 0x0000009d00af7308 */ /* 0x000fe20000000800 */
[C---:B---3--:R-:W-:Y:S01]  /*6bb0*/  FADD.FTZ R5, R155.reuse, R5 ;  /* 0x000000059b057221 */ /* 0x048fe20000010000 */
[----:B------:R-:W-:Y:S01]  /*6bc0*/  F2FP.BF16.F32.PACK_AB R153, R155, R153 ;  /* 0x000000999b99723e */ /* 0x000fe200000010ff */
[-C--:B------:R-:W-:Y:S01]  /*6bd0*/  FMUL.FTZ R51, R51, R10.reuse ;  /* 0x0000000a33337220 */ /* 0x080fe20000410000 */
[-C--:B------:R-:W-:Y:S01]  /*6be0*/  FMUL.FTZ R54, R54, R10.reuse ;  /* 0x0000000a36367220 */ /* 0x080fe20000410000 */
        /* <DEDUP_REMOVED lines=11> */
[----:B------:R3:W4:Y:S01]  /*6ca0*/  MUFU.EX2 R157, R162 ;  /* 0x000000a2009d7308 */ /* 0x0007220000000800 */
[----:B0-----:R-:W-:-:S02]  /*6cb0*/  IMAD.U32 R158, RZ, RZ, UR23 ;  /* 0x00000017ff9e7e24 */ /* 0x001fc4000f8e00ff */
[-C--:B------:R-:W-:Y:S01]  /*6cc0*/  FMUL.FTZ R75, R75, R10.reuse ;  /* 0x0000000a4b4b7220 */ /* 0x080fe20000410000 */
[-C--:B------:R-:W-:Y:S01]  /*6cd0*/  FMUL.FTZ R78, R78, R10.reuse ;  /* 0x0000000a4e4e7220 */ /* 0x080fe20000410000 */
[-C--:B------:R-:W-:Y:S01]  /*6ce0*/  FMUL.FTZ R79, R79, R10.reuse ;  /* 0x0000000a4f4f7220 */ /* 0x080fe20000410000 */
[----:B------:R-:W-:Y:S02]  /*6cf0*/  @!P1 IMAD R158, R158, 0x40, R16 ;  /* 0x000000409e9e9824 */ /* 0x000fe400078e0210 */
[-C--:B------:R-:W-:Y:S01]  /*6d00*/  FMUL.FTZ R82, R82, R10.reuse ;  /* 0x0000000a52527220 */ /* 0x080fe20000410000 */
[-C--:B------:R-:W-:Y:S01]  /*6d10*/  FMUL.FTZ R83, R83, R10.reuse ;  /* 0x0000000a53537220 */ /* 0x080fe20000410000 */
[----:B------:R-:W0:Y:S01]  /*6d20*/  MUFU.EX2 R176, R176 ;  /* 0x000000b000b07308 */ /* 0x000e220000000800 */
[----:B--2---:R-:W-:Y:S01]  /*6d30*/  FADD.FTZ R5, R155, R5 ;  /* 0x000000059b057221 */ /* 0x004fe20000010000 */
[----:B------:R-:W-:Y:S01]  /*6d40*/  F2FP.BF16.F32.PACK_AB R155, R156, R155 ;  /* 0x0000009b9c9b723e */ /* 0x000fe200000010ff */
[----:B------:R-:W-:Y:S01]  /*6d50*/  FMUL.FTZ R86, R86, R10 ;  /* 0x0000000a56567220 */ /* 0x000fe20000410000 */
[----:B------:R-:W-:Y:S01]  /*6d60*/  @!P1 LEA R158, R158, UR39, 0x2 ;  /* 0x000000279e9e9c11 */ /* 0x000fe2000f8e10ff */
[----:B------:R-:W-:Y:S01]  /*6d70*/  FADD.FTZ R5, R156, R5 ;  /* 0x000000059c057221 */ /* 0x000fe20000010000 */
[----:B------:R-:W-:Y:S01]  /*6d80*/  FADD.FTZ R156, R13, R11 ;  /* 0x0000000b0d9c7221 */ /* 0x000fe20000010000 */
[----:B---3--:R-:W-:Y:S01]  /*6d90*/  F2FP.BF16.F32.PACK_AB R162, R178, R8 ;  /* 0x00000008b2a2723e */ /* 0x008fe200000010ff */
[----:B------:R-:W2:Y:S01]  /*6da0*/  MUFU.EX2 R159, R163 ;  /* 0x000000a3009f7308 */ /* 0x000ea20000000800 */
[----:B----4-:R-:W-:Y:S01]  /*6db0*/  FADD.FTZ R11, R157, R5 ;  /* 0x000000059d0b7221 */ /* 0x010fe20000010000 */
[C---:B------:R-:W-:Y:S01]  /*6dc0*/  FADD.FTZ R5, R14.reuse, R156 ;  /* 0x0000009c0e057221 */ /* 0x040fe20000010000 */
[----:B------:R-:W-:Y:S01]  /*6dd0*/  @!P1 STS [R158+0x28800], R9 ;  /* 0x028800099e009388 */ /* 0x000fe20000000800 */
[----:B------:R-:W-:Y:S01]  /*6de0*/  F2FP.BF16.F32.PACK_AB R156, R14, R13 ;  /* 0x0000000d0e9c723e */ /* 0x000fe200000010ff */
[-C--:B------:R-:W-:Y:S01]  /*6df0*/  FMUL.FTZ R87, R87, R10.reuse ;  /* 0x0000000a57577220 */ /* 0x080fe20000410000 */
[----:B------:R-:W-:Y:S01]  /*6e00*/  FADD.FTZ R5, R15, R5 ;  /* 0x000000050f057221 */ /* 0x000fe20000010000 */
[----:B------:R3:W-:Y:S01]  /*6e10*/  @!P1 STS [R158+0x28820], R10 ;  /* 0x0288200a9e009388 */ /* 0x0007e20000000800 */
[----:B------:R-:W4:Y:S01]  /*6e20*/  MUFU.EX2 R4, R4 ;  /* 0x0000000400047308 */ /* 0x000f220000000800 */
[----:B0-----:R-:W-:Y:S01]  /*6e30*/  FADD.FTZ R11, R176, R11 ;  /* 0x0000000bb00b7221 */ /* 0x001fe20000010000 */
[----:B------:R-:W-:Y:S01]  /*6e40*/  FADD.FTZ R5, R20, R5 ;  /* 0x0000000514057221 */ /* 0x000fe20000010000 */
[----:B------:R-:W-:Y:S01]  /*6e50*/  BAR.SYNC.DEFER_BLOCKING 0xf, 0x100 ;  /* 0x03c4000000007b1d */ /* 0x000fe20000010000 */
[----:B------:R-:W-:Y:S01]  /*6e60*/  F2FP.BF16.F32.PACK_AB R157, R176, R157 ;  /* 0x0000009db09d723e */ /* 0x000fe200000010ff */
[-C--:B------:R-:W-:Y:S01]  /*6e70*/  FMUL.FTZ R90, R90, R10.reuse ;  /* 0x0000000a5a5a7220 */ /* 0x080fe20000410000 */
[-C--:B------:R-:W-:Y:S01]  /*6e80*/  FMUL.FTZ R91, R91, R10.reuse ;  /* 0x0000000a5b5b7220 */ /* 0x080fe20000410000 */
[-C--:B------:R-:W-:Y:S01]  /*6e90*/  FMUL.FTZ R94, R94, R10.reuse ;  /* 0x0000000a5e5e7220 */ /* 0x080fe20000410000 */
[-C--:B------:R-:W-:Y:S01]  /*6ea0*/  FMUL.FTZ R95, R95, R10.reuse ;  /* 0x0000000a5f5f7220 */ /* 0x080fe20000410000 */
[----:B------:R-:W0:Y:S01]  /*6eb0*/  MUFU.EX2 R12, R12 ;  /* 0x0000000c000c7308 */ /* 0x000e220000000800 */
[----:B--2---:R-:W-:Y:S01]  /*6ec0*/  FADD.FTZ R11, R159, R11 ;  /* 0x0000000b9f0b7221 */ /* 0x004fe20000010000 */
[----:B---3--:R-:W-:Y:S01]  /*6ed0*/  F2FP.BF16.F32.PACK_AB R158, R20, R15 ;  /* 0x0000000f149e723e */ /* 0x008fe200000010ff */
[-C--:B------:R-:W-:Y:S01]  /*6ee0*/  FMUL.FTZ R98, R98, R10.reuse ;  /* 0x0000000a62627220 */ /* 0x080fe20000410000 */
[-C--:B------:R-:W-:Y:S01]  /*6ef0*/  FMUL.FTZ R99, R99, R10.reuse ;  /* 0x0000000a63637220 */ /* 0x080fe20000410000 */
[-C--:B------:R-:W-:Y:S01]  /*6f00*/  FMUL.FTZ R102, R102, R10.reuse ;  /* 0x0000000a66667220 */ /* 0x080fe20000410000 */
[-C--:B------:R-:W-:Y:S01]  /*6f10*/  FMUL.FTZ R103, R103, R10.reuse ;  /* 0x0000000a67677220 */ /* 0x080fe20000410000 */
[-C--:B------:R-:W-:Y:S01]  /*6f20*/  FMUL.FTZ R106, R106, R10.reuse ;  /* 0x0000000a6a6a7220 */ /* 0x080fe20000410000 */
[----:B------:R-:W2:Y:S01]  /*6f30*/  MUFU.EX2 R161, R166 ;  /* 0x000000a600a17308 */ /* 0x000ea20000000800 */
[C---:B----4-:R-:W-:Y:S01]  /*6f40*/  FADD.FTZ R11, R4.reuse, R11 ;  /* 0x0000000b040b7221 */ /* 0x050fe20000010000 */
[----:B------:R-:W-:Y:S01]  /*6f50*/  F2FP.BF16.F32.PACK_AB R159, R4, R159 ;  /* 0x0000009f049f723e */ /* 0x000fe200000010ff */
[----:B------:R-:W-:Y:S01]  /*6f60*/  FADD.FTZ R4, R21, R5 ;  /* 0x0000000515047221 */ /* 0x000fe20000010000 */
[-C--:B------:R-:W-:Y:S01]  /*6f70*/  FMUL.FTZ R107, R107, R10.reuse ;  /* 0x0000000a6b6b7220 */ /* 0x080fe20000410000 */
[-C--:B------:R-:W-:Y:S01]  /*6f80*/  FMUL.FTZ R110, R110, R10.reuse ;  /* 0x0000000a6e6e7220 */ /* 0x080fe20000410000 */
[-C--:B------:R-:W-:Y:S01]  /*6f90*/  FMUL.FTZ R111, R111, R10.reuse ;  /* 0x0000000a6f6f7220 */ /* 0x080fe20000410000 */
[----:B------:R-:W-:Y:S01]  /*6fa0*/  FADD.FTZ R4, R168, R4 ;  /* 0x00000004a8047221 */ /* 0x000fe20000010000 */
[----:B------:R-:W3:Y:S01]  /*6fb0*/  MUFU.EX2 R163, R167 ;  /* 0x000000a700a37308 */ /* 0x000ee20000000800 */
[----:B0-----:R-:W-:Y:S01]  /*6fc0*/  FADD.FTZ R11, R12, R11 ;  /* 0x0000000b0c0b7221 */ /* 0x001fe20000010000 */
[----:B------:R0:W-:Y:S01]  /*6fd0*/  STSM.16.M88.4 [R18+0x26800], R152 ;  /* 0x0268009812007844 */ /* 0x0001e20000000200 */
[----:B------:R-:W-:Y:S01]  /*6fe0*/  FADD.FTZ R4, R8, R4 ;  /* 0x0000000408047221 */ /* 0x000fe20000010000 */
[-C--:B------:R-:W-:Y:S01]  /*6ff0*/  FMUL.FTZ R114, R114, R10.reuse ;  /* 0x0000000a72727220 */ /* 0x080fe20000410000 */
[----:B------:R-:W-:Y:S01]  /*7000*/  FMUL.FTZ R115, R115, R10 ;  /* 0x0000000a73737220 */ /* 0x000fe20000410000 */
[----:B------:R0:W-:Y:S01]  /*7010*/  STSM.16.M88.4 [R19], R156 ;  /* 0x0000009c13007844 */ /* 0x0001e20000000200 */
[----:B------:R-:W-:Y:S01]  /*7020*/  FADD.FTZ R4, R178, R4 ;  /* 0x00000004b2047221 */ /* 0x000fe20000010000 */
[----:B------:R-:W4:Y:S01]  /*7030*/  MUFU.EX2 R169, R169 ;  /* 0x000000a900a97308 */ /* 0x000f220000000800 */
[C---:B--2---:R-:W-:Y:S01]  /*7040*/  FADD.FTZ R11, R161.reuse, R11 ;  /* 0x0000000ba10b7221 */ /* 0x044fe20000010000 */
[----:B------:R-:W-:Y:S01]  /*7050*/  F2FP.BF16.F32.PACK_AB R161, R161, R12 ;  /* 0x0000000ca1a1723e */ /* 0x000fe200000010ff */
[----:B------:R-:W-:Y:S01]  /*7060*/  FADD.FTZ R4, R175, R4 ;  /* 0x00000004af047221 */ /* 0x000fe20000010000 */
[-C--:B------:R-:W-:Y:S01]  /*7070*/  FMUL.FTZ R118, R118, R10.reuse ;  /* 0x0000000a76767220 */ /* 0x080fe20000410000 */
[-C--:B------:R-:W-:Y:S01]  /*7080*/  FMUL.FTZ R119, R119, R10.reuse ;  /* 0x0000000a77777220 */ /* 0x080fe20000410000 */
[-C--:B------:R-:W-:Y:S01]  /*7090*/  FMUL.FTZ R122, R122, R10.reuse ;  /* 0x0000000a7a7a7220 */ /* 0x080fe20000410000 */
[----:B------:R-:W-:Y:S01]  /*70a0*/  FADD.FTZ R4, R179, R4 ;  /* 0x00000004b3047221 */ /* 0x000fe20000010000 */
        /* <DEDUP_REMOVED lines=9> */
[C---:B----4-:R-:W-:Y:S01]  /*7140*/  FADD.FTZ R11, R169.reuse, R11 ;  /* 0x0000000ba90b7221 */ /* 0x050fe20000010000 */
[----:B------:R-:W-:Y:S01]  /*7150*/  F2FP.BF16.F32.PACK_AB R163, R169, R163 ;  /* 0x000000a3a9a3723e */ /* 0x000fe200000010ff */
[-C--:B------:R-:W-:Y:S01]  /*7160*/  FMUL.FTZ R135, R135, R10.reuse ;  /* 0x0000000a87877220 */ /* 0x080fe20000410000 */
[-C--:B------:R-:W-:Y:S01]  /*7170*/  FMUL.FTZ R138, R138, R10.reuse ;  /* 0x0000000a8a8a7220 */ /* 0x080fe20000410000 */
[-C--:B------:R-:W-:Y:S01]  /*7180*/  FMUL.FTZ R139, R139, R10.reuse ;  /* 0x0000000a8b8b7220 */ /* 0x080fe20000410000 */
[-C--:B------:R-:W-:Y:S01]  /*7190*/  FMUL.FTZ R142, R142, R10.reuse ;  /* 0x0000000a8e8e7220 */ /* 0x080fe20000410000 */
[----:B------:R0:W-:Y:S01]  /*71a0*/  STSM.16.M88.4 [R23], R160 ;  /* 0x000000a017007844 */ /* 0x0001e20000000200 */
[----:B------:R-:W4:Y:S01]  /*71b0*/  MUFU.EX2 R167, R172 ;  /* 0x000000ac00a77308 */ /* 0x000f220000000800 */
[----:B--2---:R-:W-:Y:S01]  /*71c0*/  FADD.FTZ R11, R165, R11 ;  /* 0x0000000ba50b7221 */ /* 0x004fe20000010000 */
[-C--:B------:R-:W-:Y:S01]  /*71d0*/  FMUL.FTZ R143, R143, R10.reuse ;  /* 0x0000000a8f8f7220 */ /* 0x080fe20000410000 */
[-C--:B------:R-:W-:Y:S01]  /*71e0*/  FMUL.FTZ R146, R146, R10.reuse ;  /* 0x0000000a92927220 */ /* 0x080fe20000410000 */
[-C--:B------:R-:W-:Y:S01]  /*71f0*/  FMUL.FTZ R147, R147, R10.reuse ;  /* 0x0000000a93937220 */ /* 0x080fe20000410000 */
[-C--:B------:R-:W-:Y:S01]  /*7200*/  FMUL.FTZ R150, R150, R10.reuse ;  /* 0x0000000a96967220 */ /* 0x080fe20000410000 */
[----:B------:R-:W-:-:S02]  /*7210*/  FMUL.FTZ R151, R151, R10 ;  /* 0x0000000a97977220 */ /* 0x000fc40000410000 */
[----:B------:R2:W5:Y:S01]  /*7220*/  MUFU.EX2 R174, R164 ;  /* 0x000000a400ae7308 */ /* 0x0005620000000800 */
[C---:B---3--:R-:W-:Y:S01]  /*7230*/  FADD.FTZ R11, R171.reuse, R11 ;  /* 0x0000000bab0b7221 */ /* 0x048fe20000010000 */
[----:B------:R-:W-:-:S06]  /*7240*/  F2FP.BF16.F32.PACK_AB R165, R171, R165 ;  /* 0x000000a5aba5723e */ /* 0x000fcc00000010ff */
[----:B------:R-:W3:Y:S01]  /*7250*/  MUFU.EX2 R173, R173 ;  /* 0x000000ad00ad7308 */ /* 0x000ee20000000800 */
[----:B----4-:R-:W-:Y:S01]  /*7260*/  FADD.FTZ R11, R167, R11 ;  /* 0x0000000ba70b7221 */ /* 0x010fe20000010000 */
[----:B--2---:R-:W-:Y:S02]  /*7270*/  F2FP.BF16.F32.PACK_AB R164, R179, R175 ;  /* 0x000000afb3a4723e */ /* 0x004fe400000010ff */
[----:B-----5:R-:W-:Y:S01]  /*7280*/  F2FP.BF16.F32.PACK_AB R166, R177, R174 ;  /* 0x000000aeb1a6723e */ /* 0x020fe200000010ff */
[----:B------:R-:W-:-:S04]  /*7290*/  FADD.FTZ R4, R174, R4 ;  /* 0x00000004ae047221 */ /* 0x000fc80000010000 */
[----:B------:R-:W-:Y:S01]  /*72a0*/  FADD.FTZ R4, R177, R4 ;  /* 0x00000004b1047221 */ /* 0x000fe20000010000 */
[C---:B---3--:R-:W-:Y:S01]  /*72b0*/  F2FP.BF16.F32.PACK_AB R167, R173.reuse, R167 ;  /* 0x000000a7ada7723e */ /* 0x048fe200000010ff */
[----:B------:R-:W-:-:S04]  /*72c0*/  FADD.FTZ R5, R173, R11 ;  /* 0x0000000bad057221 */ /* 0x000fc80000010000 */
[----:B------:R0:W-:Y:S01]  /*72d0*/  STSM.16.M88.4 [R22], R164 ;  /* 0x000000a416007844 */ /* 0x0001e20000000200 */
[----:B------:R-:W-:Y:S05]  /*72e0*/  @!P0 BRA `(.L_x_381) ;  /* 0x0000000000048947 */ /* 0x000fea0003800000 */
[----:B------:R-:W-:Y:S01]  /*72f0*/  BPT.TRAP 0x1 ;  /* 0x000000040000795c */ /* 0x000fe20000300000 */
.L_x_381:
[----:B------:R2:W3:Y:S01]  /*7300*/  SYNCS.PHASECHK.TRANS64.TRYWAIT P1, [UR22+0x28c50], R6 ;  /* 0x028c5006ff0075a7 */ /* 0x0004e20008020156 */
[----:B------:R-:W-:Y:S05]  /*7310*/  @!P0 BRA `(.L_x_382) ;  /* 0x0000000000048947 */ /* 0x000fea0003800000 */
[----:B------:R-:W-:Y:S01]  /*7320*/  BPT.TRAP 0x1 ;  /* 0x000000040000795c */ /* 0x000fe20000300000 */
.L_x_382:
[----:B---3--:R-:W-:Y:S05]  /*7330*/  @P1 BRA `(.L_x_383) ;  /* 0x0000000000081947 */ /* 0x008fea0003800000 */
[----:B------:R-:W3:Y:S02]  /*7340*/  SYNCS.PHASECHK.TRANS64.TRYWAIT P1, [UR22+0x28c50], R6 ;  /* 0x028c5006ff0075a7 */ /* 0x000ee40008020156 */
[----:B---3--:R-:W-:Y:S05]  /*7350*/  @!P1 BRA `(.L_x_384) ;  /* 0x000000b4001c9947 */ /* 0x008fea0003800000 */
.L_x_383:
[----:B------:R-:W-:Y:S01]  /*7360*/  ULEA UR11, UR48, UR54, 0xc ;  /* 0x00000036300b7291 */ /* 0x000fe2000f8e603f */
[----:B------:R-:W-:Y:S01]  /*7370*/  WARPGROUP.ARRIVE ;  /* 0x00000000000079c5 */ /* 0x000fe20000000000 */
[----:B------:R-:W-:-:S05]  /*7380*/  UMOV UR7, 0x40000040 ;  /* 0x4000004000077882 */ /* 0x000fca0000000000 */
[----:B------:R-:W-:Y:S02]  /*7390*/  UMOV UR6, UR11 ;  /* 0x0000000b00067c82 */ /* 0x000fe40008000000 */
        /* <DEDUP_REMOVED lines=30> */
.L_x_385:
[----:B------:R-:W-:Y:S01]  /*7580*/  UIADD3 UR22, UR22, 0x28c60, URZ ;  /* 0x00028c6016167890 */ /* 0x000fe2000fffe03f */
[----:B------:R-:W-:Y:S01]  /*7590*/  PLOP3.LUT P1, PT, PT, PT, UP0, 0x80, 0x0 ;  /* 0x000000000000781c */ /* 0x000fe20003f2f008 */
[----:B------:R-:W-:Y:S01]  /*75a0*/  UMOV UR23, UR48 ;  /* 0x0000003000177c82 */ /* 0x000fe20008000000 */
[----:B------:R-:W-:Y:S01]  /*75b0*/  IMAD.MOV.U32 R8, RZ, RZ, R0 ;  /* 0x000000ffff087224 */ /* 0x000fe200078e0000 */
[----:B------:R-:W-:Y:S01]  /*75c0*/  UPRMT UR22, UR38, 0x654, UR22 ;  /* 0x0000065426167896 */ /* 0x000fe20008000016 */
[----:B---3--:R-:W-:-:S08]  /*75d0*/  IMAD.MOV.U32 R9, RZ, RZ, R7 ;  /* 0x000000ffff097224 */ /* 0x008fd000078e0007 */
[----:B------:R-:W-:Y:S01]  /*75e0*/  SYNCS.ARRIVE.TRANS64.RED.A1T0 RZ, [UR22], RZ ;  /* 0x000000ffffff79a7 */ /* 0x000fe20008100416 */
[----:B------:R-:W-:Y:S05]  /*75f0*/  @P1 BRA `(.L_x_386) ;  /* 0xffffffe000c01947 */ /* 0x000fea000383ffff */
.L_x_375:
[----:B------:R-:W5:Y:S01]  /*7600*/  SHFL.BFLY PT, R3, R4, 0x2, 0x1f ;  /* 0x0c401f0004037f89 */ /* 0x000f6200000e0000 */
[----:B------:R-:W-:Y:S01]  /*7610*/  IMAD.U32 R12, RZ, RZ, UR10 ;  /* 0x0000000aff0c7e24 */ /* 0x000fe2000f8e00ff */
[----:B------:R-:W-:Y:S08]  /*7620*/  BAR.ARV 0x8, 0x100 ;  /* 0x0204000000007b1d */ /* 0x000ff00000002000 */
[----:B------:R-:W-:Y:S01]  /*7630*/  BAR.SYNC.DEFER_BLOCKING 0xf, 0x100 ;  /* 0x03c4000000007b1d */ /* 0x000fe20000010000 */
[----:B------:R-:W-:Y:S01]  /*7640*/  ISETP.NE.AND P2, PT, R17, RZ, PT ;  /* 0x000000ff1100720c */ /* 0x000fe20003f45270 */
[----:B------:R-:W-:Y:S01]  /*7650*/  IMAD.MOV.U32 R13, RZ, RZ, -0x800000 ;  /* 0xff800000ff0d7424 */ /* 0x000fe200078e00ff */
[----:B------:R-:W-:-:S03]  /*7660*/  UIADD3 UR46, UR46, 0x1, URZ ;  /* 0x000000012e2e7890 */ /* 0x000fc6000fffe03f */
[----:B------:R-:W0:Y:S01]  /*7670*/  SHFL.BFLY PT, R8, R5, 0x2, 0x1f ;  /* 0x0c401f0005087f89 */ /* 0x000e2200000e0000 */
[----:B-----5:R-:W-:-:S05]  /*7680*/  FADD.FTZ R3, R3, R4 ;  /* 0x0000000403037221 */ /* 0x020fca0000010000 */
[----:B-1234-:R-:W1:Y:S01]  /*7690*/  SHFL.BFLY PT, R6, R3, 0x1, 0x1f ;  /* 0x0c201f0003067f89 */ /* 0x01ee6200000e0000 */
[----:B0-----:R-:W-:Y:S01]  /*76a0*/  FADD.FTZ R8, R8, R5 ;  /* 0x0000000508087221 */ /* 0x001fe20000010000 */
[----:B------:R-:W-:Y:S01]  /*76b0*/  IMAD.U32 R5, RZ, RZ, UR48 ;  /* 0x00000030ff057e24 */ /* 0x000fe2000f8e00ff */
[----:B------:R-:W-:-:S03]  /*76c0*/  UIADD3 UR48, UR48, 0x1, URZ ;  /* 0x0000000130307890 */ /* 0x000fc6000fffe03f */
[----:B------:R-:W0:Y:S01]  /*76d0*/  SHFL.BFLY PT, R9, R8, 0x1, 0x1f ;  /* 0x0c201f0008097f89 */ /* 0x000e2200000e0000 */
[----:B------:R-:W-:Y:S01]  /*76e0*/  @!P2 IMAD R5, R5, 0x40, R16 ;  /* 0x000000400505a824 */ /* 0x000fe200078e0210 */
[----:B------:R-:W-:Y:S01]  /*76f0*/  UISETP.NE.AND UP0, UPT, UR48, 0x2, UPT ;  /* 0x000000023000788c */ /* 0x000fe2000bf05270 */
[----:B-1----:R-:W-:Y:S01]  /*7700*/  FADD.FTZ R10, R3, R6 ;  /* 0x00000006030a7221 */ /* 0x002fe20000010000 */
[----:B------:R-:W-:Y:S02]  /*7710*/  IMAD.MOV.U32 R3, RZ, RZ, RZ ;  /* 0x000000ffff037224 */ /* 0x000fe400078e00ff */
[----:B------:R-:W-:Y:S02]  /*7720*/  USEL UR4, URZ, 0x1, UP0 ;  /* 0x000000013f047887 */ /* 0x000fe40008000000 */
[----:B------:R-:W-:Y:S01]  /*7730*/  USEL UR48, UR48, URZ, UP0 ;  /* 0x0000003f30307287 */ /* 0x000fe20008000000 */
[----:B------:R-:W-:Y:S01]  /*7740*/  FSETP.NE.FTZ.AND P0, PT, R10, RZ, PT ;  /* 0x000000ff0a00720b */ /* 0x000fe20003f15000 */
[----:B------:R-:W-:-:S12]  /*7750*/  ULOP3.LUT UR36, UR36, UR4, URZ, 0x3c, !UPT ;  /* 0x0000000424247292 */ /* 0x000fd8000f8e3c3f */
[----:B------:R-:W1:Y:S01]  /*7760*/  @P0 MUFU.LG2 R6, R10 ;  /* 0x0000000a00060308 */ /* 0x000e620000000c00 */
[----:B------:R-:W-:Y:S01]  /*7770*/  @P0 FMUL.FTZ R4, R12, 0.69314718246459960938 ;  /* 0x3f3172180c040820 */ /* 0x000fe20000410000 */
[----:B0-----:R-:W-:Y:S01]  /*7780*/  FADD.FTZ R11, R8, R9 ;  /* 0x00000009080b7221 */ /* 0x001fe20000010000 */
[----:B------:R-:W-:-:S04]  /*7790*/  IMAD.MOV.U32 R12, RZ, RZ, -0x800000 ;  /* 0xff800000ff0c7424 */ /* 0x000fc800078e00ff */
[----:B------:R-:W-:Y:S01]  /*77a0*/  FSETP.NE.FTZ.AND P1, PT, R11, RZ, PT ;  /* 0x000000ff0b00720b */ /* 0x000fe20003f35000 */
[----:B-1----:R-:W-:Y:S01]  /*77b0*/  @P0 FMUL.FTZ R9, R6, 0.69314718246459960938 ;  /* 0x3f31721806090820 */ /* 0x002fe20000410000 */
[----:B------:R-:W-:-:S11]  /*77c0*/  @!P2 LEA R6, R5, UR39, 0x2 ;  /* 0x000000270506ac11 */ /* 0x000fd6000f8e10ff */
[----:B------:R-:W0:Y:S01]  /*77d0*/  @P1 MUFU.RCP R3, R11 ;  /* 0x0000000b00031308 */ /* 0x000e220000001000 */
[----:B------:R-:W-:Y:S01]  /*77e0*/  @P0 FFMA.FTZ R12, R4, R7, R9 ;  /* 0x00000007040c0223 */ /* 0x000fe20000010009 */
[----:B------:R-:W-:-:S06]  /*77f0*/  IMAD.MOV.U32 R4, RZ, RZ, RZ ;  /* 0x000000ffff047224 */ /* 0x000fcc00078e00ff */
[----:B------:R-:W1:Y:S01]  /*7800*/  @P0 MUFU.RCP R4, R10 ;  /* 0x0000000a00040308 */ /* 0x000e620000001000 */
[----:B------:R-:W-:-:S07]  /*7810*/  PLOP3.LUT P0, PT, PT, PT, PT, 0x8, 0x0 ;  /* 0x000000000000781c */ /* 0x000fce0003f0e170 */
[----:B------:R-:W2:Y:S01]  /*7820*/  @P1 MUFU.LG2 R5, R11 ;  /* 0x0000000b00051308 */ /* 0x000ea20000000c00 */
[----:B0-----:R-:W-:Y:S01]  /*7830*/  @!P2 STS [R6+0x28820], R3 ;  /* 0x028820030600a388 */ /* 0x001fe20000000800 */
[-C--:B------:R-:W-:Y:S01]  /*7840*/  FMUL.FTZ R26, R26, R3.reuse ;  /* 0x000000031a1a7220 */ /* 0x080fe20000410000 */
[-C--:B------:R-:W-:Y:S01]  /*7850*/  FMUL.FTZ R27, R27, R3.reuse ;  /* 0x000000031b1b7220 */ /* 0x080fe20000410000 */
[-C--:B------:R-:W-:Y:S01]  /*7860*/  FMUL.FTZ R30, R30, R3.reuse ;  /* 0x000000031e1e7220 */ /* 0x080fe20000410000 */
[-C--:B------:R-:W-:Y:S01]  /*7870*/  FMUL.FTZ R31, R31, R3.reuse ;  /* 0x000000031f1f7220 */ /* 0x080fe20000410000 */
[-C--:B------:R-:W-:Y:S01]  /*7880*/  FMUL.FTZ R34, R34, R3.reuse ;  /* 0x0000000322227220 */ /* 0x080fe20000410000 */
[-C--:B------:R-:W-:Y:S01]  /*7890*/  FMUL.FTZ R35, R35, R3.reuse ;  /* 0x0000000323237220 */ /* 0x080fe20000410000 */
[----:B------:R-:W-:Y:S01]  /*78a0*/  FMUL.FTZ R38, R38, R3 ;  /* 0x0000000326267220 */ /* 0x000fe20000410000 */
        /* <DEDUP_REMOVED lines=10> */
[----:B0-----:R-:W-:-:S02]  /*7950*/  IMAD.U32 R6, RZ, RZ, UR10 ;  /* 0x0000000aff067e24 */ /* 0x001fc4000f8e00ff */
        /* <DEDUP_REMOVED lines=55> */
[----:B------:R-:W-:Y:S01]  /*7cd0*/  @P1 FMUL.FTZ R6, R6, 0.69314718246459960938 ;  /* 0x3f31721806061820 */ /* 0x000fe20000410000 */
[----:B--2---:R-:W-:Y:S01]  /*7ce0*/  @P1 FMUL.FTZ R4, R5, 0.69314718246459960938 ;  /* 0x3f31721805041820 */ /* 0x004fe20000410000 */
        /* <DEDUP_REMOVED lines=58> */
[----:B------:R-:W-:Y:S06]  /*8090*/  BAR.ARV 0xe, 0x100 ;  /* 0x0384000000007b1d */ /* 0x000fec0000002000 */
.L_x_351:
[----:B------:R-:W0:Y:S08]  /*80a0*/  S2UR UR38, SR_CgaCtaId ;  /* 0x00000000002679c3 */ /* 0x000e300000008800 */
[----:B------:R-:W-:Y:S06]  /*80b0*/  BAR.SYNC.DEFER_BLOCKING 0x5, 0x180 ;  /* 0x0146000000007b1d */ /* 0x000fec0000010000 */
[----:B------:R-:W-:Y:S01]  /*80c0*/  UMOV UR39, 0x400 ;  /* 0x0000040000277882 */ /* 0x000fe20000000000 */
[----:B------:R-:W-:Y:S01]  /*80d0*/  BSSY B0, `(.L_x_387) ;  /* 0x00004a6000007945 */ /* 0x000fe20003800000 */
[----:B0-----:R-:W-:-:S09]  /*80e0*/  ULEA UR39, UR38, UR39, 0x18 ;  /* 0x0000002726277291 */ /* 0x001fd2000f8ec03f */
[----:B------:R-:W0:Y:S02]  /*80f0*/  LDS.128 R4, [UR39+0x28cd0] ;  /* 0x028cd027ff047984 */ /* 0x000e240008000c00 */
[----:B0-----:R-:W-:Y:S02]  /*8100*/  R2UR UR5, R5 ;  /* 0x00000000050572ca */ /* 0x001fe400000e0000 */
[----:B------:R-:W-:Y:S02]  /*8110*/  R2UR UR6, R6 ;  /* 0x00000000060672ca */ /* 0x000fe400000e0000 */
[----:B------:R-:W-:Y:S01]  /*8120*/  R2UR UR7, R7 ;  /* 0x00000000070772ca */ /* 0x000fe200000e0000 */
[----:B------:R-:W-:Y:S06]  /*8130*/  BAR.ARV 0x4, 0x180 ;  /* 0x0106000000007b1d */ /* 0x000fec0000002000 */
[----:B------:R-:W-:Y:S08]  /*8140*/  @P0 BRA `(.L_x_388) ;  /* 0x0000003800680947 */ /* 0x000ff00003800000 */
[----:B------:R-:W2:Y:S01]  /*8150*/  LDL R0, [R1+0x38] ;  /* 0x0000380001007983 */ /* 0x000ea20000100800 */
[----:B------:R-:W0:Y:S01]  /*8160*/  S2UR UR4, SR_SWINHI ;  /* 0x00000000000479c3 */ /* 0x000e220000002f00 */
[----:B------:R-:W-:Y:S01]  /*8170*/  F2FP.BF16.F32.PACK_AB R6, R29, R28 ;  /* 0x0000001c1d06723e */ /* 0x000fe200000010ff */
[----:B------:R-:W-:Y:S01]  /*8180*/  USHF.L.U64.HI UR12, UR40, 0x2, UR41 ;  /* 0x00000002280c7899 */ /* 0x000fe20008010229 */
[----:B------:R-:W-:Y:S01]  /*8190*/  F2FP.BF16.F32.PACK_AB R7, R31, R30 ;  /* 0x0000001e1f07723e */ /* 0x000fe200000010ff */
[----:B------:R-:W-:Y:S01]  /*81a0*/  ULDC.64 UR10, c[0x0][0xc00] ;  /* 0x00030000000a7ab9 */ /* 0x000fe20000000a00 */
[----:B------:R-:W-:Y:S02]  /*81b0*/  F2FP.BF16.F32.PACK_AB R9, R35, R34 ;  /* 0x000000222309723e */ /* 0x000fe400000010ff */
[----:B------:R-:W-:Y:S02]  /*81c0*/  F2FP.BF16.F32.PACK_AB R10, R37, R36 ;  /* 0x00000024250a723e */ /* 0x000fe400000010ff */
[----:B------:R-:W-:Y:S01]  /*81d0*/  F2FP.BF16.F32.PACK_AB R11, R39, R38 ;  /* 0x00000026270b723e */ /* 0x000fe200000010ff */
[----:B------:R-:W-:Y:S01]  /*81e0*/  UMOV UR8, UR39 ;  /* 0x0000002700087c82 */ /* 0x000fe20008000000 */
[----:B0-----:R-:W-:Y:S01]  /*81f0*/  UMOV UR9, UR4 ;  /* 0x0000000400097c82 */ /* 0x001fe20008000000 */
[----:B------:R-:W-:Y:S01]  /*8200*/  USHF.L.U32 UR4, UR40, 0x2, URZ ;  /* 0x0000000228047899 */ /* 0x000fe2000800063f */
[----:B------:R-:W-:-:S02]  /*8210*/  IMAD.U32 R14, RZ, RZ, UR8 ;  /* 0x00000008ff0e7e24 */ /* 0x000fc4000f8e00ff */
[----:B------:R-:W-:Y:S01]  /*8220*/  IMAD.U32 R15, RZ, RZ, UR9 ;  /* 0x00000009ff0f7e24 */ /* 0x000fe2000f8e00ff */
[----:B------:R-:W-:Y:S02]  /*8230*/  ULDC.64 UR8, c[0x0][0xc08] ;  /* 0x0003020000087ab9 */ /* 0x000fe40000000a00 */
[----:B------:R-:W-:-:S04]  /*8240*/  UISETP.NE.U32.AND UP0, UPT, UR8, URZ, UPT ;  /* 0x0000003f0800728c */ /* 0x000fc8000bf05070 */
[----:B------:R-:W-:Y:S01]  /*8250*/  UISETP.NE.AND.EX UP0, UPT, UR9, URZ, UPT, UP0 ;  /* 0x0000003f0900728c */ /* 0x000fe2000bf05300 */
[----:B------:R-:W-:Y:S05]  /*8260*/  BAR.SYNC.DEFER_BLOCKING 0x1, 0x100 ;  /* 0x0044000000007b1d */ /* 0x000fea0000010000 */
[----:B------:R-:W-:-:S05]  /*8270*/  PLOP3.LUT P1, PT, PT, PT, UP0, 0x80, 0x0 ;  /* 0x000000000000781c */ /* 0x000fca0003f2f008 */
[----:B------:R-:W-:-:S04]  /*8280*/  @UP0 UIADD3 UR8, UP1, UR4, UR8, URZ ;  /* 0x0000000804080290 */ /* 0x000fc8000ff3e03f */
[----:B------:R-:W-:Y:S02]  /*8290*/  @UP0 UIADD3.X UR9, UR12, UR9, URZ, UP1, !UPT ;  /* 0x000000090c090290 */ /* 0x000fe40008ffe43f */
[----:B------:R-:W-:Y:S01]  /*82a0*/  UIADD3 UR4, UP0, UR4, UR10, URZ ;  /* 0x0000000a04047290 */ /* 0x000fe2000ff1e03f */
[----:B--2---:R-:W-:-:S03]  /*82b0*/  IMAD.WIDE R20, R0, 0x2, R14 ;  /* 0x0000000200147825 */ /* 0x004fc600078e020e */
[C---:B------:R-:W-:Y:S02]  /*82c0*/  LOP3.LUT R5, R20.reuse, 0x380, RZ, 0xc0, !PT ;  /* 0x0000038014057812 */ /* 0x040fe400078ec0ff */
[----:B------:R-:W-:Y:S02]  /*82d0*/  IADD3 R8, P0, R20, 0x20, RZ ;  /* 0x0000002014087810 */ /* 0x000fe40007f1e0ff */
[----:B------:R-:W-:Y:S02]  /*82e0*/  SHF.R.U64 R5, R5, 0x3, RZ ;  /* 0x0000000305057819 */ /* 0x000fe400000012ff */
[----:B------:R-:W-:Y:S02]  /*82f0*/  LOP3.LUT R3, R8, 0x380, RZ, 0xc0, !PT ;  /* 0x0000038008037812 */ /* 0x000fe400078ec0ff */
[----:B------:R-:W-:Y:S01]  /*8300*/  LOP3.LUT R4, R5, R20, RZ, 0x3c, !PT ;  /* 0x0000001405047212 */ /* 0x000fe200078e3cff */
[----:B------:R-:W-:Y:S01]  /*8310*/  IMAD.MOV.U32 R5, RZ, RZ, R21 ;  /* 0x000000ffff057224 */ /* 0x000fe200078e0015 */
[----:B------:R-:W-:-:S04]  /*8320*/  SHF.R.U64 R3, R3, 0x3, RZ ;  /* 0x0000000303037819 */ /* 0x000fc800000012ff */
[----:B------:R-:W-:Y:S02]  /*8330*/  MOV R0, R4 ;  /* 0x0000000400007202 */ /* 0x000fe40000000f00 */
[----:B------:R-:W-:Y:S02]  /*8340*/  F2FP.BF16.F32.PACK_AB R4, R25, R24 ;  /* 0x000000181904723e */ /* 0x000fe400000010ff */
[----:B------:R-:W-:-:S05]  /*8350*/  F2FP.BF16.F32.PACK_AB R5, R27, R26 ;  /* 0x0000001a1b05723e */ /* 0x000fca00000010ff */
[----:B------:R0:W-:Y:S02]  /*8360*/  STSM.16.M88.4 [R0], R4 ;  /* 0x0000000400007844 */ /* 0x0001e40000000200 */
[----:B0-----:R-:W-:Y:S01]  /*8370*/  IMAD.X R5, RZ, RZ, R21, P0 ;  /* 0x000000ffff057224 */ /* 0x001fe200000e0615 */
[----:B------:R-:W-:Y:S02]  /*8380*/  LOP3.LUT R4, R3, R8, RZ, 0x3c, !PT ;  /* 0x0000000803047212 */ /* 0x000fe400078e3cff */
[----:B------:R-:W-:Y:S02]  /*8390*/  F2FP.BF16.F32.PACK_AB R8, R33, R32 ;  /* 0x000000202108723e */ /* 0x000fe400000010ff */
[----:B------:R-:W-:Y:S02]  /*83a0*/  MOV R3, R4 ;  /* 0x0000000400037202 */ /* 0x000fe40000000f00 */
[----:B------:R-:W-:Y:S02]  /*83b0*/  IADD3 R5, P0, R20, 0x40, RZ ;  /* 0x0000004014057810 */ /* 0x000fe40007f1e0ff */
[----:B------:R-:W-:Y:S01]  /*83c0*/  F2FP.BF16.F32.PACK_AB R6, R45, R44 ;  /* 0x0000002c2d06723e */ /* 0x000fe200000010ff */
[----:B------:R0:W-:Y:S01]  /*83d0*/  STSM.16.M88.4 [R3], R8 ;  /* 0x0000000803007844 */ /* 0x0001e20000000200 */
[----:B------:R-:W-:-:S02]  /*83e0*/  LOP3.LUT R4, R5, 0x380, RZ, 0xc0, !PT ;  /* 0x0000038005047812 */ /* 0x000fc400078ec0ff */
[----:B------:R-:W-:Y:S02]  /*83f0*/  F2FP.BF16.F32.PACK_AB R7, R47, R46 ;  /* 0x0000002e2f07723e */ /* 0x000fe400000010ff */
[----:B------:R-:W-:-:S04]  /*8400*/  SHF.R.U64 R4, R4, 0x3, RZ ;  /* 0x0000000304047819 */ /* 0x000fc800000012ff */
[----:B------:R-:W-:Y:S01]  /*8410*/  LOP3.LUT R4, R4, R5, RZ, 0x3c, !PT ;  /* 0x0000000504047212 */ /* 0x000fe200078e3cff */
[----:B------:R-:W-:-:S05]  /*8420*/  IMAD.X R5, RZ, RZ, R21, P0 ;  /* 0x000000ffff057224 */ /* 0x000fca00000e0615 */
[----:B------:R-:W-:Y:S02]  /*8430*/  MOV R0, R4 ;  /* 0x0000000400007202 */ /* 0x000fe40000000f00 */
[----:B0-----:R-:W-:Y:S02]  /*8440*/  IADD3 R8, P0, R20, 0x60, RZ ;  /* 0x0000006014087810 */ /* 0x001fe40007f1e0ff */
[----:B------:R-:W-:Y:S02]  /*8450*/  F2FP.BF16.F32.PACK_AB R4, R41, R40 ;  /* 0x000000282904723e */ /* 0x000fe400000010ff */
[----:B------:R-:W-:Y:S02]  /*8460*/  LOP3.LUT R3, R8, 0x380, RZ, 0xc0, !PT ;  /* 0x0000038008037812 */ /* 0x000fe400078ec0ff */
[----:B------:R-:W-:Y:S02]  /*8470*/  F2FP.BF16.F32.PACK_AB R5, R43, R42 ;  /* 0x0000002a2b05723e */ /* 0x000fe400000010ff */
[----:B------:R-:W-:-:S02]  /*8480*/  SHF.R.U64 R3, R3, 0x3, RZ ;  /* 0x0000000303037819 */ /* 0x000fc400000012ff */
[----:B------:R-:W-:Y:S01]  /*8490*/  F2FP.BF16.F32.PACK_AB R9, R51, R50 ;  /* 0x000000323309723e */ /* 0x000fe200000010ff */
[----:B------:R0:W-:Y:S01]  /*84a0*/  STSM.16.M88.4 [R0], R4 ;  /* 0x0000000400007844 */ /* 0x0001e20000000200 */
[----:B------:R-:W-:Y:S02]  /*84b0*/  F2FP.BF16.F32.PACK_AB R10, R53, R52 ;  /* 0x00000034350a723e */ /* 0x000fe400000010ff */
[----:B------:R-:W-:Y:S01]  /*84c0*/  F2FP.BF16.F32.PACK_AB R11, R55, R54 ;  /* 0x00000036370b723e */ /* 0x000fe200000010ff */
[----:B0-----:R-:W-:Y:S01]  /*84d0*/  IMAD.X R5, RZ, RZ, R21, P0 ;  /* 0x000000ffff057224 */ /* 0x001fe200000e0615 */
[----:B------:R-:W-:Y:S02]  /*84e0*/  LOP3.LUT R4, R3, R8, RZ, 0x3c, !PT ;  /* 0x0000000803047212 */ /* 0x000fe400078e3cff */
[----:B------:R-:W-:Y:S02]  /*84f0*/  F2FP.BF16.F32.PACK_AB R8, R49, R48 ;  /* 0x000000303108723e */ /* 0x000fe400000010ff */
[----:B------:R-:W-:-:S02]  /*8500*/  MOV R3, R4 ;  /* 0x0000000400037202 */ /* 0x000fc40000000f00 */
[----:B------:R-:W-:Y:S02]  /*8510*/  IADD3 R5, P0, R20, 0x2000, RZ ;  /* 0x0000200014057810 */ /* 0x000fe40007f1e0ff */
[----:B------:R-:W-:Y:S01]  /*8520*/  F2FP.BF16.F32.PACK_AB R6, R61, R60 ;  /* 0x0000003c3d06723e */ /* 0x000fe200000010ff */
[----:B------:R0:W-:Y:S01]  /*8530*/  STSM.16.M88.4 [R3], R8 ;  /* 0x0000000803007844 */ /* 0x0001e20000000200 */
[----:B------:R-:W-:Y:S02]  /*8540*/  LOP3.LUT R4, R5, 0x380, RZ, 0xc0, !PT ;  /* 0x0000038005047812 */ /* 0x000fe400078ec0ff */
        /* <DEDUP_REMOVED lines=117> */
[----:B------:R-:W-:Y:S01]  /*8ca0*/  LOP3.LUT R3, R8, 0x380, RZ, 0xc0, !PT ;  /* 0x0000038008037812 */ /* 0x000fe200078ec0ff */
[----:B------:R-:W-:Y:S01]  /*8cb0*/  IMAD.X R21, RZ, RZ, R21, P0 ;  /* 0x000000ffff157224 */ /* 0x000fe200000e0615 */
[----:B------:R-:W-:Y:S02]  /*8cc0*/  F2FP.BF16.F32.PACK_AB R5, R139, R138 ;  /* 0x0000008a8b05723e */ /* 0x000fe400000010ff */
[----:B------:R-:W-:-:S02]  /*8cd0*/  SHF.R.U64 R3, R3, 0x3, RZ ;  /* 0x0000000303037819 */ /* 0x000fc400000012ff */
[----:B------:R-:W-:Y:S01]  /*8ce0*/  F2FP.BF16.F32.PACK_AB R9, R147, R146 ;  /* 0x000000929309723e */ /* 0x000fe200000010ff */
[----:B------:R0:W-:Y:S01]  /*8cf0*/  STSM.16.M88.4 [R0], R4 ;  /* 0x0000000400007844 */ /* 0x0001e20000000200 */
[----:B------:R-:W-:Y:S02]  /*8d00*/  LOP3.LUT R20, R3, R8, RZ, 0x3c, !PT ;  /* 0x0000000803147212 */ /* 0x000fe400078e3cff */
[----:B------:R-:W-:Y:S02]  /*8d10*/  F2FP.BF16.F32.PACK_AB R8, R145, R144 ;  /* 0x000000909108723e */ /* 0x000fe400000010ff */
[----:B------:R-:W-:Y:S02]  /*8d20*/  MOV R20, R20 ;  /* 0x0000001400147202 */ /* 0x000fe40000000f00 */
[----:B------:R-:W-:Y:S02]  /*8d30*/  F2FP.BF16.F32.PACK_AB R10, R149, R148 ;  /* 0x00000094950a723e */ /* 0x000fe400000010ff */
[----:B------:R-:W-:-:S02]  /*8d40*/  F2FP.BF16.F32.PACK_AB R11, R151, R150 ;  /* 0x00000096970b723e */ /* 0x000fc400000010ff */
[----:B------:R-:W-:-:S03]  /*8d50*/  ISETP.NE.U32.AND P0, PT, RZ, UR10, PT ;  /* 0x0000000aff007c0c */ /* 0x000fc6000bf05070 */
[----:B------:R1:W-:Y:S01]  /*8d60*/  STSM.16.M88.4 [R20], R8 ;  /* 0x0000000814007844 */ /* 0x0003e20000000200 */
[----:B------:R-:W-:Y:S01]  /*8d70*/  BAR.SYNC.DEFER_BLOCKING 0x1, 0x100 ;  /* 0x0044000000007b1d */ /* 0x000fe20000010000 */
[----:B------:R-:W-:Y:S01]  /*8d80*/  ISETP.NE.AND.EX P0, PT, RZ, UR11, PT, P0 ;  /* 0x0000000bff007c0c */ /* 0x000fe2000bf05300 */
[----:B0-----:R-:W-:Y:S01]  /*8d90*/  IMAD.U32 R4, RZ, RZ, UR8 ;  /* 0x00000008ff047e24 */ /* 0x001fe2000f8e00ff */
[----:B------:R-:W-:Y:S01]  /*8da0*/  UIADD3.X UR8, UR12, UR11, URZ, UP0, !UPT ;  /* 0x0000000b0c087290 */ /* 0x000fe200087fe43f */
[----:B------:R-:W-:-:S05]  /*8db0*/  IMAD.U32 R5, RZ, RZ, UR9 ;  /* 0x00000009ff057e24 */ /* 0x000fca000f8e00ff */
[----:B------:R0:W2:Y:S02]  /*8dc0*/  @P1 LDG.E R3, desc[UR50][R4.64] ;  /* 0x0000003204031981 */ /* 0x0000a4000c1e1900 */
[----:B0-----:R-:W-:Y:S01]  /*8dd0*/  IMAD.U32 R4, RZ, RZ, UR4 ;  /* 0x00000004ff047e24 */ /* 0x001fe2000f8e00ff */
[----:B------:R-:W-:Y:S01]  /*8de0*/  UISETP.NE.AND UP0, UPT, UR45, URZ, UPT ;  /* 0x0000003f2d00728c */ /* 0x000fe2000bf05270 */
[----:B------:R-:W-:Y:S01]  /*8df0*/  IMAD.U32 R5, RZ, RZ, UR8 ;  /* 0x00000008ff057e24 */ /* 0x000fe2000f8e00ff */
[----:B------:R-:W-:-:S04]  /*8e00*/  ULDC UR4, c[0x0][0xad4] ;  /* 0x0002b50000047ab9 */ /* 0x000fc80000000800 */
[----:B------:R1:W5:Y:S01]  /*8e10*/  @P0 LDG.E R0, desc[UR50][R4.64] ;  /* 0x0000003204000981 */ /* 0x000362000c1e1900 */
[----:B------:R-:W-:Y:S01]  /*8e20*/  ULDC UR8, c[0x0][0xa88] ;  /* 0x0002a20000087ab9 */ /* 0x000fe20000000800 */
[----:B------:R-:W-:Y:S01]  /*8e30*/  USEL UR45, UR45, UR4, UP0 ;  /* 0x000000042d2d7287 */ /* 0x000fe20008000000 */
[----:B--2---:R-:W-:Y:S01]  /*8e40*/  @P1 R2UR UR8, R3 ;  /* 0x00000000030812ca */ /* 0x004fe200000e0000 */
[----:B-1----:R-:W-:-:S14]  /*8e50*/  @P1 BRA `(.L_x_389) ;  /* 0x0000000000181947 */ /* 0x002fdc0003800000 */
[----:B------:R-:W-:Y:S05]  /*8e60*/  @!P0 BRA `(.L_x_389) ;  /* 0x0000000000148947 */ /* 0x000fea0003800000 */
[----:B------:R-:W2:Y:S04]  /*8e70*/  LDG.E R6, desc[UR50][R4.64] ;  /* 0x0000003204067981 */ /* 0x000ea8000c1e1900 */
[----:B------:R-:W3:Y:S01]  /*8e80*/  LDG.E R3, desc[UR50][R4.64+0x4] ;  /* 0x0000043204037981 */ /* 0x000ee2000c1e1900 */
[----:B--2---:R-:W-:Y:S02]  /*8e90*/  R2UR UR4, R6 ;  /* 0x00000000060472ca */ /* 0x004fe400000e0000 */
[----:B---3--:R-:W-:-:S13]  /*8ea0*/  R2UR UR8, R3 ;  /* 0x00000000030872ca */ /* 0x008fda00000e0000 */
[----:B------:R-:W-:-:S12]  /*8eb0*/  UIADD3 UR8, -UR4, UR8, URZ ;  /* 0x0000000804087290 */ /* 0x000fd8000fffe13f */
.L_x_389:
[----:B------:R-:W0:Y:S01]  /*8ec0*/  SHFL.IDX PT, R3, R217, RZ, 0x1f ;  /* 0x00001fffd9037589 */ /* 0x000e2200000e0000 */
[----:B------:R-:W-:Y:S01]  /*8ed0*/  UMOV UR4, URZ ;  /* 0x0000003f00047c82 */ /* 0x000fe20008000000 */
[----:B-----5:R-:W-:Y:S01]  /*8ee0*/  @P0 R2UR UR4, R0 ;  /* 0x00000000000402ca */ /* 0x020fe200000e0000 */
[----:B------:R-:W-:Y:S02]  /*8ef0*/  UISETP.NE.U32.AND UP0, UPT, UR10, URZ, UPT ;  /* 0x0000003f0a00728c */ /* 0x000fe4000bf05070 */
[----:B------:R-:W-:Y:S02]  /*8f00*/  UISETP.GT.AND UP1, UPT, UR45, 0x1, UPT ;  /* 0x000000012d00788c */ /* 0x000fe4000bf24270 */
[----:B------:R-:W-:-:S04]  /*8f10*/  UISETP.NE.AND.EX UP0, UPT, UR11, URZ, UPT, UP0 ;  /* 0x0000003f0b00728c */ /* 0x000fc8000bf05300 */
[----:B------:R-:W-:Y:S01]  /*8f20*/  PLOP3.LUT P1, PT, PT, PT, UP1, 0x80, 0x0 ;  /* 0x000000000000781c */ /* 0x000fe20003f2f018 */
[----:B------:R-:W-:-:S03]  /*8f30*/  USEL UR9, UR40, URZ, !UP0 ;  /* 0x0000003f28097287 */ /* 0x000fc6000c000000 */
[----:B------:R-:W-:Y:S01]  /*8f40*/  USHF.R.S32.HI UR18, URZ, 0x1f, UR4 ;  /* 0x0000001f3f127899 */ /* 0x000fe20008011404 */
[----:B0-----:R-:W-:-:S13]  /*8f50*/  ISETP.NE.AND P0, PT, R3, RZ, PT ;  /* 0x000000ff0300720c */ /* 0x001fda0003f05270 */
[----:B------:R-:W-:Y:S05]  /*8f60*/  @P0 BRA `(.L_x_390) ;  /* 0x0000000400080947 */ /* 0x000fea0003800000 */
[----:B------:R-:W2:Y:S01]  /*8f70*/  LDL R6, [R1+0x30] ;  /* 0x0000300001067983 */ /* 0x000ea20000100800 */
[----:B------:R-:W0:Y:S01]  /*8f80*/  LDC R0, c[0x0][0xbe8] ;  /* 0x0002fa00ff007b82 */ /* 0x000e220000000800 */
[----:B------:R-:W-:Y:S02]  /*8f90*/  IMAD.U32 R9, RZ, RZ, UR43 ;  /* 0x0000002bff097e24 */ /* 0x000fe4000f8e00ff */
[----:B------:R-:W3:Y:S01]  /*8fa0*/  LDL R10, [R1+0x34] ;  /* 0x00003400010a7983 */ /* 0x000ee20000100800 */
[----:B------:R-:W-:Y:S01]  /*8fb0*/  UISETP.GT.AND UP1, UPT, UR45, 0x1, UPT ;  /* 0x000000012d00788c */ /* 0x000fe2000bf24270 */
[----:B------:R-:W-:Y:S01]  /*8fc0*/  UMOV UR19, 0x9b8 ;  /* 0x000009b800137882 */ /* 0x000fe20000000000 */
[----:B0-----:R-:W-:Y:S02]  /*8fd0*/  ISETP.NE.AND P0, PT, R0, 0x1, PT ;  /* 0x000000010000780c */ /* 0x001fe40003f05270 */
[----:B------:R-:W-:Y:S02]  /*8fe0*/  USEL UR19, UR19, 0x978, UP1 ;  /* 0x0000097813137887 */ /* 0x000fe40008800000 */
[----:B------:R-:W-:-:S09]  /*8ff0*/  UISETP.NE.U32.AND UP0, UPT, UR10, URZ, UPT ;  /* 0x0000003f0a00728c */ /* 0x000fd2000bf05070 */
[----:B------:R-:W0:Y:S08]  /*9000*/  @P0 LDC R4, c[0x0][0xbec] ;  /* 0x0002fb00ff040b82 */ /* 0x000e300000000800 */
[----:B------:R-:W1:Y:S01]  /*9010*/  @P0 LDC R5, c[0x0][0xbf0] ;  /* 0x0002fc00ff050b82 */ /* 0x000e620000000800 */
[----:B------:R-:W-:Y:S02]  /*9020*/  UISETP.NE.AND.EX UP0, UPT, UR11, URZ, UPT, UP0 ;  /* 0x0000003f0b00728c */ /* 0x000fe4000bf05300 */
[----:B------:R-:W-:-:S02]  /*9030*/  USEL UR16, UR44, URZ, UP1 ;  /* 0x0000003f2c107287 */ /* 0x000fc40008800000 */
[----:B------:R-:W-:Y:S01]  /*9040*/  USEL UR40, UR40, URZ, !UP0 ;  /* 0x0000003f28287287 */ /* 0x000fe2000c000000 */
[----:B------:R-:W-:Y:S01]  /*9050*/  ULDC.64 UR14, c[0x0][UR19+0x228] ;  /* 0x00008a00130e7abb */ /* 0x000fe20008000a00 */
[----:B------:R-:W-:Y:S01]  /*9060*/  ULDC.64 UR12, c[0x0][UR19+0x220] ;  /* 0x00008800130c7abb */ /* 0x000fe20008000a00 */
[----:B------:R-:W-:Y:S02]  /*9070*/  UIMAD.WIDE.U32 UR20, UR14, UR16, URZ ;  /* 0x000000100e1472a5 */ /* 0x000fe4000f8e003f */
[----:B------:R-:W-:Y:S02]  /*9080*/  UIMAD UR22, UR15, UR16, URZ ;  /* 0x000000100f1672a4 */ /* 0x000fe4000f8e023f */
[----:B------:R-:W-:Y:S01]  /*9090*/  UIMAD.WIDE.U32 UR14, UR12, UR40, URZ ;  /* 0x000000280c0e72a5 */ /* 0x000fe2000f8e003f */
[----:B------:R-:W-:Y:S01]  /*90a0*/  ULDC.64 UR10, c[0x0][UR19+0x218] ;  /* 0x00008600130a7abb */ /* 0x000fe20008000a00 */
[----:B------:R-:W-:Y:S02]  /*90b0*/  USEL UR41, UR41, URZ, !UP0 ;  /* 0x0000003f29297287 */ /* 0x000fe4000c000000 */
[----:B------:R-:W-:-:S02]  /*90c0*/  UIMAD UR40, UR13, UR40, URZ ;  /* 0x000000280d2872a4 */ /* 0x000fc4000f8e023f */
[----:B------:R-:W-:Y:S02]  /*90d0*/  UIMAD.WIDE.U32 UR16, UR10, UR42, URZ ;  /* 0x0000002a0a1072a5 */ /* 0x000fe4000f8e003f */
[----:B------:R-:W-:Y:S02]  /*90e0*/  UIMAD UR10, UR11, UR42, URZ ;  /* 0x0000002a0b0a72a4 */ /* 0x000fe4000f8e023f */
[----:B------:R-:W-:Y:S02]  /*90f0*/  UIMAD UR40, UR12, UR41, UR40 ;  /* 0x000000290c2872a4 */ /* 0x000fe4000f8e0228 */
[----:B------:R-:W-:Y:S02]  /*9100*/  UIADD3 UR22, UR21, UR22, URZ ;  /* 0x0000001615167290 */ /* 0x000fe4000fffe03f */
[----:B------:R-:W-:Y:S02]  /*9110*/  UIADD3 UR11, UR17, UR10, URZ ;  /* 0x0000000a110b7290 */ /* 0x000fe4000fffe03f */
[----:B------:R-:W-:-:S02]  /*9120*/  UIADD3 UR16, UP0, UP2, UR14, UR16, UR4 ;  /* 0x000000100e107290 */ /* 0x000fc4000fa1e004 */
[----:B------:R-:W-:-:S04]  /*9130*/  UIADD3 UR10, UR15, UR40, URZ ;  /* 0x000000280f0a7290 */ /* 0x000fc8000fffe03f */
[----:B------:R-:W-:Y:S01]  /*9140*/  UIADD3.X UR10, UR10, UR11, UR18, UP0, UP2 ;  /* 0x0000000b0a0a7290 */ /* 0x000fe200087e4412 */
[----:B------:R-:W-:Y:S02]  /*9150*/  IMAD.U32 R11, RZ, RZ, UR43 ;  /* 0x0000002bff0b7e24 */ /* 0x000fe4000f8e00ff */
[----:B--2---:R-:W-:-:S04]  /*9160*/  IMAD R9, R9, 0x40, R6 ;  /* 0x0000004009097824 */ /* 0x004fc800078e0206 */
[----:B0-----:R-:W-:-:S04]  /*9170*/  @P0 IMAD.HI.U32 R4, R9, R4, RZ ;  /* 0x0000000409040227 */ /* 0x001fc800078e00ff */
[----:B------:R-:W-:Y:S01]  /*9180*/  IMAD.MOV.U32 R3, RZ, RZ, R9 ;  /* 0x000000ffff037224 */ /* 0x000fe200078e0009 */
[----:B-1----:R-:W-:Y:S01]  /*9190*/  @P0 SHF.R.U32.HI R3, RZ, R5, R4 ;  /* 0x00000005ff030219 */ /* 0x002fe20000011604 */
[----:B------:R-:W-:Y:S02]  /*91a0*/  IMAD.U32 R4, RZ, RZ, UR20 ;  /* 0x00000014ff047e24 */ /* 0x000fe4000f8e00ff */
[----:B------:R-:W-:Y:S02]  /*91b0*/  IMAD.U32 R6, RZ, RZ, UR22 ;  /* 0x00000016ff067e24 */ /* 0x000fe4000f8e00ff */
[--C-:B------:R-:W-:Y:S01]  /*91c0*/  IMAD.MOV R7, RZ, RZ, -R3.reuse ;  /* 0x000000ffff077224 */ /* 0x100fe200078e0a03 */
[----:B------:R-:W-:Y:S02]  /*91d0*/  IADD3 R4, P0, P2, R3, UR16, R4 ;  /* 0x0000001003047c10 */ /* 0x000fe4000fa1e004 */
[----:B------:R-:W-:Y:S01]  /*91e0*/  SHF.R.S32.HI R3, RZ, 0x1f, R3 ;  /* 0x0000001fff037819 */ /* 0x000fe20000011403 */
[----:B------:R-:W-:-:S03]  /*91f0*/  IMAD R7, R0, R7, R9 ;  /* 0x0000000700077224 */ /* 0x000fc600078e0209 */
[----:B------:R-:W-:Y:S01]  /*9200*/  IADD3.X R5, R3, UR10, R6, P0, P2 ;  /* 0x0000000a03057c10 */ /* 0x000fe200087e4406 */
[----:B------:R-:W-:Y:S01]  /*9210*/  ULDC.64 UR10, c[0x0][UR19+0x210] ;  /* 0x00008400130a7abb */ /* 0x000fe20008000a00 */
[----:B------:R-:W-:Y:S01]  /*9220*/  SHF.R.S32.HI R3, RZ, 0x1f, R7 ;  /* 0x0000001fff037819 */ /* 0x000fe20000011407 */
[C---:B------:R-:W-:Y:S02]  /*9230*/  IMAD R6, R7.reuse, UR11, RZ ;  /* 0x0000000b07067c24 */ /* 0x040fe4000f8e02ff */
[----:B------:R-:W-:-:S04]  /*9240*/  IMAD.WIDE.U32 R4, R7, UR10, R4 ;  /* 0x0000000a07047c25 */ /* 0x000fc8000f8e0004 */
[----:B------:R-:W-:Y:S01]  /*9250*/  IMAD R3, R3, UR10, R6 ;  /* 0x0000000a03037c24 */ /* 0x000fe2000f8e0206 */
[----:B------:R-:W-:Y:S01]  /*9260*/  ULDC.64 UR10, c[0x0][0xba8] ;  /* 0x0002ea00000a7ab9 */ /* 0x000fe20000000a00 */
[----:B------:R-:W-:Y:S01]  /*9270*/  @!UP1 ULDC UR10, c[0x0][0xb50] ;  /* 0x0002d400000a9ab9 */ /* 0x000fe20000000800 */
[----:B------:R-:W-:Y:S01]  /*9280*/  @!UP1 ULDC UR11, c[0x0][0xb54] ;  /* 0x0002d500000b9ab9 */ /* 0x000fe20000000800 */
[----:B------:R-:W-:Y:S01]  /*9290*/  IMAD.IADD R3, R5, 0x1, R3 ;  /* 0x0000000105037824 */ /* 0x000fe200078e0203 */
[----:B------:R-:W-:-:S04]  /*92a0*/  LEA R8, P0, R4, UR10, 0x2 ;  /* 0x0000000a04087c11 */ /* 0x000fc8000f8010ff */
[----:B------:R-:W-:Y:S01]  /*92b0*/  LEA.HI.X R9, R4, UR11, R3, 0x2, P0 ;  /* 0x0000000b04097c11 */ /* 0x000fe200080f1403 */
[----:B---3--:R-:W-:Y:S01]  /*92c0*/  IMAD.MOV R3, RZ, RZ, -R10 ;  /* 0x000000ffff037224 */ /* 0x008fe200078e0a0a */
[----:B------:R-:W-:Y:S04]  /*92d0*/  SHFL.IDX PT, R4, R8, RZ, 0x1c1f ;  /* 0x001c1fff08047589 */ /* 0x000fe800000e0000 */
[----:B------:R-:W-:Y:S01]  /*92e0*/  ISETP.NE.AND P0, PT, R218, R3, PT ;  /* 0x00000003da00720c */ /* 0x000fe20003f05270 */
[----:B------:R-:W0:Y:S01]  /*92f0*/  SHFL.IDX PT, R5, R9, RZ, 0x1c1f ;  /* 0x001c1fff09057589 */ /* 0x000e2200000e0000 */
[----:B------:R-:W-:Y:S02]  /*9300*/  IMAD R3, R0, UR8, RZ ;  /* 0x0000000800037c24 */ /* 0x000fe4000f8e02ff */
[----:B------:R-:W-:Y:S01]  /*9310*/  IMAD R0, R11, 0x40, R16 ;  /* 0x000000400b007824 */ /* 0x000fe200078e0210 */
[----:B------:R-:W-:Y:S04]  /*9320*/  SHFL.IDX PT, R6, R8, 0x1, 0x1c1f ;  /* 0x003c1f0008067f89 */ /* 0x000fe800000e0000 */
[----:B------:R-:W1:Y:S01]  /*9330*/  SHFL.IDX PT, R7, R9, 0x1, 0x1c1f ;  /* 0x003c1f0009077f89 */ /* 0x000e6200000e0000 */
[C---:B------:R-:W-:Y:S01]  /*9340*/  ISETP.GE.OR P2, PT, R0.reuse, R3, P0 ;  /* 0x000000030000720c */ /* 0x040fe20000746670 */
[----:B------:R-:W-:-:S05]  /*9350*/  VIADD R0, R0, 0x8 ;  /* 0x0000000800007836 */ /* 0x000fca0000000000 */
[----:B------:R-:W-:-:S07]  /*9360*/  ISETP.GE.OR P0, PT, R0, R3, P0 ;  /* 0x000000030000720c */ /* 0x000fce0000706670 */
[----:B0-----:R0:W-:Y:S06]  /*9370*/  @!P2 ST.E desc[UR50][R4.64], R12 ;  /* 0x0000000c0400a985 */ /* 0x0011ec000c101932 */
[----:B-1----:R0:W-:Y:S02]  /*9380*/  @!P0 ST.E desc[UR50][R6.64], R13 ;  /* 0x0000000d06008985 */ /* 0x0021e4000c101932 */
.L_x_390:
[----:B------:R-:W-:Y:S05]  /*9390*/  @P1 BRA `(.L_x_391) ;  /* 0x0000001000681947 */ /* 0x000fea0003800000 */
[----:B------:R-:W1:Y:S01]  /*93a0*/  S2R R0, SR_TID.X ;  /* 0x0000000000007919 */ /* 0x000e620000002100 */
[----:B------:R-:W2:Y:S01]  /*93b0*/  LDC R82, c[0x0][0xbe8] ;  /* 0x0002fa00ff527b82 */ /* 0x000ea20000000800 */
[----:B------:R-:W-:Y:S01]  /*93c0*/  ULDC UR14, c[0x0][0xac8] ;  /* 0x0002b200000e7ab9 */ /* 0x000fe20000000800 */
[----:B------:R-:W-:Y:S01]  /*93d0*/  ULDC.64 UR12, c[0x0][0xaa0] ;  /* 0x0002a800000c7ab9 */ /* 0x000fe20000000a00 */
[----:B-1----:R-:W-:-:S05]  /*93e0*/  VIADD R0, R0, 0xffffff80 ;  /* 0xffffff8000007836 */ /* 0x002fca0000000000 */
[----:B------:R-:W-:-:S04]  /*93f0*/  SHF.R.S32.HI R3, RZ, 0x1f, R0 ;  /* 0x0000001fff037819 */ /* 0x000fc80000011400 */
[----:B------:R-:W-:-:S04]  /*9400*/  LEA.HI R20, R3, R0, RZ, 0x3 ;  /* 0x0000000003147211 */ /* 0x000fc800078f18ff */
[----:B------:R-:W-:-:S05]  /*9410*/  SHF.R.S32.HI R3, RZ, 0x3, R20 ;  /* 0x00000003ff037819 */ /* 0x000fca0000011414 */
[----:B0-----:R-:W-:-:S04]  /*9420*/  IMAD R5, R3, 0x40, R2 ;  /* 0x0000004003057824 */ /* 0x001fc800078e0202 */
[----:B------:R-:W-:-:S03]  /*9430*/  IMAD.WIDE R14, R5, 0x2, R14 ;  /* 0x00000002050e7825 */ /* 0x000fc600078e020e */
[C---:B------:R-:W-:Y:S02]  /*9440*/  IADD3 R41, P2, R14.reuse, 0x7000, RZ ;  /* 0x000070000e297810 */ /* 0x040fe40007f5e0ff */
[----:B------:R-:W-:Y:S02]  /*9450*/  IADD3 R33, P0, R14, 0x5000, RZ ;  /* 0x000050000e217810 */ /* 0x000fe40007f1e0ff */
[----:B------:R-:W-:Y:S02]  /*9460*/  LOP3.LUT R40, R41, 0x380, RZ, 0xc0, !PT ;  /* 0x0000038029287812 */ /* 0x000fe400078ec0ff */
[----:B------:R-:W-:Y:S02]  /*9470*/  LOP3.LUT R32, R33, 0x380, RZ, 0xc0, !PT ;  /* 0x0000038021207812 */ /* 0x000fe400078ec0ff */
[----:B------:R-:W-:Y:S02]  /*9480*/  SHF.R.U64 R40, R40, 0x3, RZ ;  /* 0x0000000328287819 */ /* 0x000fe400000012ff */
[----:B------:R-:W-:-:S02]  /*9490*/  IADD3 R37, P1, R14, 0x6000, RZ ;  /* 0x000060000e257810 */ /* 0x000fc40007f3e0ff */
[----:B------:R-:W-:Y:S01]  /*94a0*/  LOP3.LUT R40, R40, R41, RZ, 0x3c, !PT ;  /* 0x0000002928287212 */ /* 0x000fe200078e3cff */
[--C-:B------:R-:W-:Y:S01]  /*94b0*/  IMAD.X R41, RZ, RZ, R15.reuse, P2 ;  /* 0x000000ffff297224 */ /* 0x100fe200010e060f */
[----:B------:R-:W-:Y:S02]  /*94c0*/  IADD3 R69, P2, R14, 0xe000, RZ ;  /* 0x0000e0000e457810 */ /* 0x000fe40007f5e0ff */
[----:B------:R-:W-:Y:S02]  /*94d0*/  SHF.R.U64 R32, R32, 0x3, RZ ;  /* 0x0000000320207819 */ /* 0x000fe400000012ff */
[----:B------:R-:W-:Y:S01]  /*94e0*/  LOP3.LUT R68, R69, 0x380, RZ, 0xc0, !PT ;  /* 0x0000038045447812 */ /* 0x000fe200078ec0ff */
[----:B------:R-:W-:Y:S01]  /*94f0*/  UIMAD UR18, UR18, UR12, URZ ;  /* 0x0000000c121272a4 */ /* 0x000fe2000f8e023f */
[----:B------:R-:W-:Y:S01]  /*9500*/  LOP3.LUT R36, R37, 0x380, RZ, 0xc0, !PT ;  /* 0x0000038025247812 */ /* 0x000fe200078ec0ff */
[----:B------:R-:W-:Y:S01]  /*9510*/  VIADD R87, R2, 0xc0 ;  /* 0x000000c002577836 */ /* 0x000fe20000000000 */
[----:B------:R-:W-:Y:S01]  /*9520*/  SHF.R.U64 R68, R68, 0x3, RZ ;  /* 0x0000000344447819 */ /* 0x000fe200000012ff */
[----:B------:R-:W-:Y:S01]  /*9530*/  UIMAD.WIDE.U32 UR10, UR4, UR12, URZ ;  /* 0x0000000c040a72a5 */ /* 0x000fe2000f8e003f */
[----:B------:R-:W-:Y:S01]  /*9540*/  LOP3.LUT R32, R32, R33, RZ, 0x3c, !PT ;  /* 0x0000002120207212 */ /* 0x000fe200078e3cff */
[--C-:B------:R-:W-:Y:S01]  /*9550*/  IMAD.X R33, RZ, RZ, R15.reuse, P0 ;  /* 0x000000ffff217224 */ /* 0x100fe200000e060f */
[----:B------:R-:W-:Y:S01]  /*9560*/  LOP3.LUT R68, R68, R69, RZ, 0x3c, !PT ;  /* 0x0000004544447212 */ /* 0x000fe200078e3cff */
[----:B------:R-:W-:Y:S01]  /*9570*/  IMAD.X R69, RZ, RZ, R15, P2 ;  /* 0x000000ffff457224 */ /* 0x000fe200010e060f */
[----:B--2---:R-:W-:Y:S01]  /*9580*/  ISETP.NE.AND P2, PT, R82, 0x1, PT ;  /* 0x000000015200780c */ /* 0x004fe20003f45270 */
[----:B------:R-:W-:Y:S01]  /*9590*/  VIADD R89, R2, 0x100 ;  /* 0x0000010002597836 */ /* 0x000fe20000000000 */
[----:B------:R-:W-:-:S02]  /*95a0*/  IADD3 R61, P0, R14, 0xc000, RZ ;  /* 0x0000c0000e3d7810 */ /* 0x000fc40007f1e0ff */
[----:B------:R-:W-:Y:S02]  /*95b0*/  IADD3 R9, P3, R14, 0x1000, RZ ;  /* 0x000010000e097810 */ /* 0x000fe40007f7e0ff */
[----:B------:R-:W-:Y:S02]  /*95c0*/  LOP3.LUT R81, R20, 0xfffffff8, RZ, 0xc0, !PT ;  /* 0xfffffff814517812 */ /* 0x000fe400078ec0ff */
[C---:B------:R-:W-:Y:S02]  /*95d0*/  IADD3 R13, P4, R14.reuse, 0x2000, RZ ;  /* 0x000020000e0d7810 */ /* 0x040fe40007f9e0ff */
[C---:B------:R-:W-:Y:S02]  /*95e0*/  IADD3 R25, P5, R14.reuse, 0x3000, RZ ;  /* 0x000030000e197810 */ /* 0x040fe40007fbe0ff */
[----:B------:R-:W-:Y:S01]  /*95f0*/  IADD3 R29, P6, R14, 0x4000, RZ ;  /* 0x000040000e1d7810 */ /* 0x000fe20007fde0ff */
[----:B------:R-:W0:Y:S01]  /*9600*/  @P2 LDC R77, c[0x0][0xbec] ;  /* 0x0002fb00ff4d2b82 */ /* 0x000e220000000800 */
[----:B------:R-:W-:Y:S01]  /*9610*/  SHF.R.U64 R36, R36, 0x3, RZ ;  /* 0x0000000324247819 */ /* 0x000fe200000012ff */
[----:B------:R-:W-:Y:S01]  /*9620*/  UIMAD UR18, UR4, UR13, UR18 ;  /* 0x0000000d041272a4 */ /* 0x000fe2000f8e0212 */
[----:B------:R-:W-:Y:S01]  /*9630*/  LOP3.LUT R60, R61, 0x380, RZ, 0xc0, !PT ;  /* 0x000003803d3c7812 */ /* 0x000fe200078ec0ff */
[----:B------:R-:W-:Y:S01]  /*9640*/  VIADD R93, R2, 0x140 ;  /* 0x00000140025d7836 */ /* 0x000fe20000000000 */
[----:B------:R-:W-:Y:S01]  /*9650*/  LOP3.LUT R36, R36, R37, RZ, 0x3c, !PT ;  /* 0x0000002524247212 */ /* 0x000fe200078e3cff */
[----:B------:R-:W-:Y:S01]  /*9660*/  IMAD.X R37, RZ, RZ, R15, P1 ;  /* 0x000000ffff257224 */ /* 0x000fe200008e060f */
[----:B------:R-:W-:Y:S01]  /*9670*/  IADD3 R65, P1, R14, 0xd000, RZ ;  /* 0x0000d0000e417810 */ /* 0x000fe20007f3e0ff */
[----:B------:R-:W1:Y:S01]  /*9680*/  @P2 LDC R79, c[0x0][0xbf0] ;  /* 0x0002fc00ff4f2b82 */ /* 0x000e620000000800 */
[----:B------:R-:W-:Y:S01]  /*9690*/  SHF.R.U64 R60, R60, 0x3, RZ ;  /* 0x000000033c3c7819 */ /* 0x000fe200000012ff */
[----:B------:R-:W-:Y:S01]  /*96a0*/  VIADD R95, R2, 0x180 ;  /* 0x00000180025f7836 */ /* 0x000fe20000000000 */
[----:B------:R-:W-:Y:S01]  /*96b0*/  LOP3.LUT R8, R9, 0x380, RZ, 0xc0, !PT ;  /* 0x0000038009087812 */ /* 0x000fe200078ec0ff */
[----:B------:R-:W-:Y:S01]  /*96c0*/  IMAD.IADD R0, R0, 0x1, -R81 ;  /* 0x0000000100007824 */ /* 0x000fe200078e0a51 */
[----:B------:R-:W-:Y:S01]  /*96d0*/  LOP3.LUT R64, R65, 0x380, RZ, 0xc0, !PT ;  /* 0x0000038041407812 */ /* 0x000fe200078ec0ff */
[----:B------:R-:W5:Y:S01]  /*96e0*/  LD.E.128 R32, desc[UR50][R32.64] ;  /* 0x0000003220207980 */ /* 0x000f62000c101d00 */
[----:B------:R-:W-:Y:S01]  /*96f0*/  LOP3.LUT R60, R60, R61, RZ, 0x3c, !PT ;  /* 0x0000003d3c3c7212 */ /* 0x000fe200078e3cff */
[----:B------:R-:W-:Y:S01]  /*9700*/  IMAD.X R61, RZ, RZ, R15, P0 ;  /* 0x000000ffff3d7224 */ /* 0x000fe200000e060f */
[----:B------:R-:W-:Y:S01]  /*9710*/  ISETP.GE.AND P0, PT, R185, UR14, PT ;  /* 0x0000000eb9007c0c */ /* 0x000fe2000bf06270 */
[----:B------:R-:W5:Y:S01]  /*9720*/  LD.E.128 R40, desc[UR50][R40.64] ;  /* 0x0000003228287980 */ /* 0x000f62000c101d00 */
[----:B------:R-:W-:Y:S01]  /*9730*/  SHF.R.U64 R8, R8, 0x3, RZ ;  /* 0x0000000308087819 */ /* 0x000fe200000012ff */
[----:B------:R-:W-:Y:S01]  /*9740*/  ULDC.64 UR12, c[0x0][0xae8] ;  /* 0x0002ba00000c7ab9 */ /* 0x000fe20000000a00 */
[----:B------:R-:W-:Y:S01]  /*9750*/  SHF.R.U64 R64, R64, 0x3, RZ ;  /* 0x0000000340407819 */ /* 0x000fe200000012ff */
[----:B------:R-:W-:Y:S01]  /*9760*/  IMAD.U32 R81, RZ, RZ, UR43 ;  /* 0x0000002bff517e24 */ /* 0x000fe2000f8e00ff */
[----:B------:R-:W-:Y:S01]  /*9770*/  SEL R76, RZ, 0xffffffff, P0 ;  /* 0xffffffffff4c7807 */ /* 0x000fe20000000000 */
[----:B------:R-:W-:Y:S01]  /*9780*/  IMAD R0, R0, 0x20, R3 ;  /* 0x0000002000007824 */ /* 0x000fe200078e0203 */
[----:B------:R-:W-:Y:S01]  /*9790*/  LOP3.LUT R8, R8, R9, RZ, 0x3c, !PT ;  /* 0x0000000908087212 */ /* 0x000fe200078e3cff */
[--C-:B------:R-:W-:Y:S01]  /*97a0*/  IMAD.X R9, RZ, RZ, R15.reuse, P3 ;  /* 0x000000ffff097224 */ /* 0x100fe200018e060f */
[----:B------:R-:W-:Y:S01]  /*97b0*/  ISETP.GE.AND P0, PT, R184, UR14, PT ;  /* 0x0000000eb8007c0c */ /* 0x000fe2000bf06270 */
[----:B------:R-:W5:Y:S01]  /*97c0*/  LD.E.128 R68, desc[UR50][R68.64] ;  /* 0x0000003244447980 */ /* 0x000f62000c101d00 */
[----:B------:R-:W-:Y:S01]  /*97d0*/  LOP3.LUT R64, R64, R65, RZ, 0x3c, !PT ;  /* 0x0000004140407212 */ /* 0x000fe200078e3cff */
[----:B------:R-:W-:Y:S01]  /*97e0*/  IMAD.X R65, RZ, RZ, R15, P1 ;  /* 0x000000ffff417224 */ /* 0x000fe200008e060f */
[----:B------:R-:W-:Y:S01]  /*97f0*/  IADD3 R45, P3, R14, 0x8000, RZ ;  /* 0x000080000e2d7810 */ /* 0x000fe20007f7e0ff */
[----:B------:R-:W-:Y:S01]  /*9800*/  IMAD.SHL.U32 R76, R76, 0x2, RZ ;  /* 0x000000024c4c7824 */ /* 0x000fe200078e00ff */
[----:B------:R-:W-:-:S02]  /*9810*/  ISETP.GE.AND P1, PT, R2, UR14, PT ;  /* 0x0000000e02007c0c */ /* 0x000fc4000bf26270 */
[----:B------:R-:W-:Y:S02]  /*9820*/  LOP3.LUT R12, R13, 0x380, RZ, 0xc0, !PT ;  /* 0x000003800d0c7812 */ /* 0x000fe400078ec0ff */
[----:B------:R-:W-:Y:S02]  /*9830*/  LOP3.LUT R24, R25, 0x380, RZ, 0xc0, !PT ;  /* 0x0000038019187812 */ /* 0x000fe400078ec0ff */
[----:B------:R-:W-:Y:S01]  /*9840*/  LOP3.LUT R28, R29, 0x380, RZ, 0xc0, !PT ;  /* 0x000003801d1c7812 */ /* 0x000fe200078ec0ff */
[----:B------:R-:W-:Y:S01]  /*9850*/  UIADD3 UR11, UR11, UR18, URZ ;  /* 0x000000120b0b7290 */ /* 0x000fe2000fffe03f */
[----:B------:R-:W-:Y:S01]  /*9860*/  SEL R20, RZ, 0xffffffff, P0 ;  /* 0xffffffffff147807 */ /* 0x000fe20000000000 */
[----:B------:R-:W-:Y:S01]  /*9870*/  IMAD R80, R81, 0x40, R0 ;  /* 0x0000004051507824 */ /* 0x000fe200078e0200 */
[----:B------:R-:W-:Y:S01]  /*9880*/  ISETP.GE.AND P0, PT, R87, UR14, PT ;  /* 0x0000000e57007c0c */ /* 0x000fe2000bf06270 */
[----:B------:R-:W-:Y:S01]  /*9890*/  USHF.R.S32.HI UR4, URZ, 0x1f, UR9 ;  /* 0x0000001f3f047899 */ /* 0x000fe20008011409 */
[----:B------:R-:W-:Y:S01]  /*98a0*/  LOP3.LUT R44, R45, 0x380, RZ, 0xc0, !PT ;  /* 0x000003802d2c7812 */ /* 0x000fe200078ec0ff */
[----:B------:R-:W5:Y:S01]  /*98b0*/  LD.E.128 R8, desc[UR50][R8.64] ;  /* 0x0000003208087980 */ /* 0x000f62000c101d00 */
[----:B------:R-:W-:Y:S01]  /*98c0*/  SEL R21, RZ, 0x1, P1 ;  /* 0x00000001ff157807 */ /* 0x000fe20000800000 */
[----:B------:R-:W-:Y:S01]  /*98d0*/  IMAD.SHL.U32 R20, R20, 0x4, RZ ;  /* 0x0000000414147824 */ /* 0x000fe200078e00ff */
[----:B------:R-:W-:Y:S01]  /*98e0*/  SHF.R.U64 R12, R12, 0x3, RZ ;  /* 0x000000030c0c7819 */ /* 0x000fe200000012ff */
[----:B------:R-:W5:Y:S01]  /*98f0*/  LD.E.128 R36, desc[UR50][R36.64] ;  /* 0x0000003224247980 */ /* 0x000f62000c101d00 */
[----:B------:R-:W-:-:S02]  /*9900*/  SHF.R.U64 R24, R24, 0x3, RZ ;  /* 0x0000000318187819 */ /* 0x000fc400000012ff */
[----:B------:R-:W-:Y:S01]  /*9910*/  SHF.R.U64 R28, R28, 0x3, RZ ;  /* 0x000000031c1c7819 */ /* 0x000fe200000012ff */
[----:B------:R-:W5:Y:S01]  /*9920*/  LD.E.128 R60, desc[UR50][R60.64] ;  /* 0x000000323c3c7980 */ /* 0x000f62000c101d00 */
[----:B------:R-:W-:Y:S02]  /*9930*/  SEL R0, RZ, 0xffffffff, P0 ;  /* 0xffffffffff007807 */ /* 0x000fe40000000000 */
[----:B------:R-:W-:Y:S01]  /*9940*/  SHF.R.U64 R44, R44, 0x3, RZ ;  /* 0x000000032c2c7819 */ /* 0x000fe200000012ff */
[----:B------:R-:W-:Y:S01]  /*9950*/  UIMAD.WIDE.U32 UR10, UR42, UR12, UR10 ;  /* 0x0000000c2a0a72a5 */ /* 0x000fe2000f8e000a */
[----:B------:R-:W-:Y:S01]  /*9960*/  LOP3.LUT R21, R76, 0x2, R21, 0xe2, !PT ;  /* 0x000000024c157812 */ /* 0x000fe200078ee215 */
[----:B------:R-:W5:Y:S01]  /*9970*/  LD.E.128 R64, desc[UR50][R64.64] ;  /* 0x0000003240407980 */ /* 0x000f62000c101d00 */
[----:B------:R-:W-:Y:S01]  /*9980*/  ISETP.GE.AND P0, PT, R89, UR14, PT ;  /* 0x0000000e59007c0c */ /* 0x000fe2000bf06270 */
[----:B------:R-:W-:Y:S01]  /*9990*/  IMAD.SHL.U32 R76, R0, 0x8, RZ ;  /* 0x00000008004c7824 */ /* 0x000fe200078e00ff */
[----:B------:R-:W-:Y:S01]  /*99a0*/  LOP3.LUT R12, R12, R13, RZ, 0x3c, !PT ;  /* 0x0000000d0c0c7212 */ /* 0x000fe200078e3cff */
[--C-:B------:R-:W-:Y:S01]  /*99b0*/  IMAD.X R13, RZ, RZ, R15.reuse, P4 ;  /* 0x000000ffff0d7224 */ /* 0x100fe200020e060f */
[----:B------:R-:W-:Y:S01]  /*99c0*/  LOP3.LUT R24, R24, R25, RZ, 0x3c, !PT ;  /* 0x0000001918187212 */ /* 0x000fe200078e3cff */
[--C-:B------:R-:W-:Y:S01]  /*99d0*/  IMAD.X R25, RZ, RZ, R15.reuse, P5 ;  /* 0x000000ffff197224 */ /* 0x100fe200028e060f */
[----:B------:R-:W-:Y:S01]  /*99e0*/  LOP3.LUT R28, R28, R29, RZ, 0x3c, !PT ;  /* 0x0000001d1c1c7212 */ /* 0x000fe200078e3cff */
[--C-:B------:R-:W-:Y:S01]  /*99f0*/  IMAD.X R29, RZ, RZ, R15.reuse, P6 ;  /* 0x000000ffff1d7224 */ /* 0x100fe200030e060f */
[----:B------:R-:W-:Y:S01]  /*9a00*/  LOP3.LUT R44, R44, R45, RZ, 0x3c, !PT ;  /* 0x0000002d2c2c7212 */ /* 0x000fe200078e3cff */
[----:B------:R-:W-:Y:S01]  /*9a10*/  IMAD.X R45, RZ, RZ, R15, P3 ;  /* 0x000000ffff2d7224 */ /* 0x000fe200018e060f */
[----:B------:R-:W-:Y:S01]  /*9a20*/  IADD3 R49, P4, R14, 0x9000, RZ ;  /* 0x000090000e317810 */ /* 0x000fe20007f9e0ff */
[----:B0-----:R-:W-:Y:S01]  /*9a30*/  @P2 IMAD.HI.U32 R0, R80, R77, RZ ;  /* 0x0000004d50002227 */ /* 0x001fe200078e00ff */
[C---:B------:R-:W-:Y:S01]  /*9a40*/  IADD3 R53, P5, R14.reuse, 0xa000, RZ ;  /* 0x0000a0000e357810 */ /* 0x040fe20007fbe0ff */
[----:B------:R-:W-:Y:S01]  /*9a50*/  UIMAD UR11, UR42, UR13, UR11 ;  /* 0x0000000d2a0b72a4 */ /* 0x000fe2000f8e020b */
[----:B------:R-:W-:Y:S01]  /*9a60*/  IADD3 R57, P6, R14, 0xb000, RZ ;  /* 0x0000b0000e397810 */ /* 0x000fe20007fde0ff */
[----:B------:R-:W5:Y:S01]  /*9a70*/  LD.E.128 R24, desc[UR50][R24.64] ;  /* 0x0000003218187980 */ /* 0x000f62000c101d00 */
[----:B------:R-:W-:Y:S01]  /*9a80*/  LOP3.LUT R21, R20, 0x4, R21, 0xe2, !PT ;  /* 0x0000000414157812 */ /* 0x000fe200078ee215 */
[----:B------:R-:W-:Y:S01]  /*9a90*/  ULDC.64 UR12, c[0x0][0xaf0] ;  /* 0x0002bc00000c7ab9 */ /* 0x000fe20000000a00 */
[----:B------:R-:W-:Y:S01]  /*9aa0*/  IADD3 R7, P3, R14, 0xf000, RZ ;  /* 0x0000f0000e077810 */ /* 0x000fe20007f7e0ff */
[----:B------:R-:W5:Y:S01]  /*9ab0*/  LD.E.128 R28, desc[UR50][R28.64] ;  /* 0x000000321c1c7980 */ /* 0x000f62000c101d00 */
[----:B------:R-:W-:Y:S01]  /*9ac0*/  SEL R20, RZ, 0xffffffff, P0 ;  /* 0xffffffffff147807 */ /* 0x000fe20000000000 */
[----:B------:R-:W-:Y:S01]  /*9ad0*/  UIMAD UR4, UR4, UR12, URZ ;  /* 0x0000000c040472a4 */ /* 0x000fe2000f8e023f */
[----:B------:R-:W-:Y:S01]  /*9ae0*/  LOP3.LUT R48, R49, 0x380, RZ, 0xc0, !PT ;  /* 0x0000038031307812 */ /* 0x000fe200078ec0ff */
[----:B------:R-:W-:Y:S01]  /*9af0*/  IMAD.MOV.U32 R77, RZ, RZ, R80 ;  /* 0x000000ffff4d7224 */ /* 0x000fe200078e0050 */
[----:B------:R-:W-:Y:S01]  /*9b00*/  LOP3.LUT R52, R53, 0x380, RZ, 0xc0, !PT ;  /* 0x0000038035347812 */ /* 0x000fe200078ec0ff */
[----:B------:R-:W5:Y:S01]  /*9b10*/  LD.E.128 R44, desc[UR50][R44.64] ;  /* 0x000000322c2c7980 */ /* 0x000f62000c101d00 */
[----:B------:R-:W-:-:S02]  /*9b20*/  LOP3.LUT R56, R57, 0x380, RZ, 0xc0, !PT ;  /* 0x0000038039387812 */ /* 0x000fc400078ec0ff */
[----:B------:R-:W-:Y:S01]  /*9b30*/  LOP3.LUT R5, R14, 0x380, RZ, 0xc0, !PT ;  /* 0x000003800e057812 */ /* 0x000fe200078ec0ff */
[----:B------:R-:W-:Y:S01]  /*9b40*/  UIMAD.WIDE.U32 UR10, UR9, UR12, UR10 ;  /* 0x0000000c090a72a5 */ /* 0x000fe2000f8e000a */
[----:B------:R-:W-:Y:S01]  /*9b50*/  LOP3.LUT R6, R7, 0x380, RZ, 0xc0, !PT ;  /* 0x0000038007067812 */ /* 0x000fe200078ec0ff */
[----:B------:R-:W-:Y:S01]  /*9b60*/  IMAD.X R73, RZ, RZ, R15, P3 ;  /* 0x000000ffff497224 */ /* 0x000fe200018e060f */
[----:B-1----:R-:W-:Y:S01]  /*9b70*/  @P2 SHF.R.U32.HI R77, RZ, R79, R0 ;  /* 0x0000004fff4d2219 */ /* 0x002fe20000011600 */
[----:B------:R-:W-:Y:S01]  /*9b80*/  IMAD.SHL.U32 R79, R20, 0x10, RZ ;  /* 0x00000010144f7824 */ /* 0x000fe200078e00ff */
[----:B------:R-:W-:Y:S01]  /*9b90*/  LOP3.LUT R76, R76, 0x8, R21, 0xe2, !PT ;  /* 0x000000084c4c7812 */ /* 0x000fe200078ee215 */
[----:B------:R-:W-:Y:S01]  /*9ba0*/  UIMAD UR4, UR9, UR13, UR4 ;  /* 0x0000000d090472a4 */ /* 0x000fe2000f8e0204 */
[----:B------:R-:W-:Y:S02]  /*9bb0*/  SHF.R.U64 R48, R48, 0x3, RZ ;  /* 0x0000000330307819 */ /* 0x000fe400000012ff */
[----:B------:R-:W-:-:S02]  /*9bc0*/  SHF.R.U64 R52, R52, 0x3, RZ ;  /* 0x0000000334347819 */ /* 0x000fc400000012ff */
[----:B------:R-:W-:Y:S02]  /*9bd0*/  SHF.R.U64 R56, R56, 0x3, RZ ;  /* 0x0000000338387819 */ /* 0x000fe400000012ff */
[----:B------:R-:W-:Y:S02]  /*9be0*/  SHF.R.U64 R5, R5, 0x3, RZ ;  /* 0x0000000305057819 */ /* 0x000fe400000012ff */
[----:B------:R-:W-:Y:S01]  /*9bf0*/  SHF.R.U64 R6, R6, 0x3, RZ ;  /* 0x0000000306067819 */ /* 0x000fe200000012ff */
[----:B------:R-:W-:Y:S01]  /*9c00*/  UIADD3 UR4, UR11, UR4, URZ ;  /* 0x000000040b047290 */ /* 0x000fe2000fffe03f */
[----:B------:R-:W-:Y:S01]  /*9c10*/  LOP3.LUT R76, R79, 0x10, R76, 0xe2, !PT ;  /* 0x000000104f4c7812 */ /* 0x000fe200078ee24c */
[----:B------:R-:W-:Y:S01]  /*9c20*/  IMAD.MOV R79, RZ, RZ, -R77 ;  /* 0x000000ffff4f7224 */ /* 0x000fe200078e0a4d */
[----:B------:R-:W-:Y:S02]  /*9c30*/  ISETP.GE.AND P0, PT, R93, UR14, PT ;  /* 0x0000000e5d007c0c */ /* 0x000fe4000bf06270 */
[----:B------:R-:W-:Y:S01]  /*9c40*/  LOP3.LUT R48, R48, R49, RZ, 0x3c, !PT ;  /* 0x0000003130307212 */ /* 0x000fe200078e3cff */
[--C-:B------:R-:W-:Y:S01]  /*9c50*/  IMAD.X R49, RZ, RZ, R15.reuse, P4 ;  /* 0x000000ffff317224 */ /* 0x100fe200020e060f */
[----:B------:R-:W-:Y:S01]  /*9c60*/  LOP3.LUT R52, R52, R53, RZ, 0x3c, !PT ;  /* 0x0000003534347212 */ /* 0x000fe200078e3cff */
[--C-:B------:R-:W-:Y:S01]  /*9c70*/  IMAD.X R53, RZ, RZ, R15.reuse, P5 ;  /* 0x000000ffff357224 */ /* 0x100fe200028e060f */
[----:B------:R-:W-:Y:S01]  /*9c80*/  LOP3.LUT R56, R56, R57, RZ, 0x3c, !PT ;  /* 0x0000003938387212 */ /* 0x000fe200078e3cff */
[--C-:B------:R-:W-:Y:S01]  /*9c90*/  IMAD.X R57, RZ, RZ, R15.reuse, P6 ;  /* 0x000000ffff397224 */ /* 0x100fe200030e060f */
[----:B------:R-:W-:Y:S01]  /*9ca0*/  LOP3.LUT R4, R5, R14, RZ, 0x3c, !PT ;  /* 0x0000000e05047212 */ /* 0x000fe200078e3cff */
[----:B------:R-:W-:Y:S01]  /*9cb0*/  IMAD.MOV.U32 R5, RZ, RZ, R15 ;  /* 0x000000ffff057224 */ /* 0x000fe200078e000f */
[----:B------:R-:W-:-:S02]  /*9cc0*/  LOP3.LUT R72, R6, R7, RZ, 0x3c, !PT ;  /* 0x0000000706487212 */ /* 0x000fc400078e3cff */
[----:B------:R-:W-:Y:S01]  /*9cd0*/  SHF.R.S32.HI R78, RZ, 0x1f, R77 ;  /* 0x0000001fff4e7819 */ /* 0x000fe2000001144d */
[----:B------:R-:W-:Y:S01]  /*9ce0*/  IMAD.U32 R20, RZ, RZ, UR10 ;  /* 0x0000000aff147e24 */ /* 0x000fe2000f8e00ff */
[----:B------:R-:W-:Y:S01]  /*9cf0*/  SEL R0, RZ, 0xffffffff, P0 ;  /* 0xffffffffff007807 */ /* 0x000fe20000000000 */
[----:B------:R-:W-:Y:S01]  /*9d00*/  IMAD.U32 R21, RZ, RZ, UR11 ;  /* 0x0000000bff157e24 */ /* 0x000fe2000f8e00ff */
[----:B------:R-:W-:Y:S01]  /*9d10*/  ULDC.64 UR10, c[0x0][0xae0] ;  /* 0x0002b800000a7ab9 */ /* 0x000fe20000000a00 */
[----:B------:R-:W-:Y:S01]  /*9d20*/  IMAD R79, R82, R79, R80 ;  /* 0x0000004f524f7224 */ /* 0x000fe200078e0250 */
[----:B------:R-:W5:Y:S01]  /*9d30*/  LD.E.128 R4, desc[UR50][R4.64] ;  /* 0x0000003204047980 */ /* 0x000f62000c101d00 */
[----:B------:R-:W-:Y:S02]  /*9d40*/  IMAD.U32 R21, RZ, RZ, UR4 ;  /* 0x00000004ff157e24 */ /* 0x000fe4000f8e00ff */
[----:B------:R-:W-:Y:S01]  /*9d50*/  IMAD R78, R78, UR10, RZ ;  /* 0x0000000a4e4e7c24 */ /* 0x000fe2000f8e02ff */
[----:B------:R-:W5:Y:S01]  /*9d60*/  LD.E.128 R12, desc[UR50][R12.64] ;  /* 0x000000320c0c7980 */ /* 0x000f62000c101d00 */
[----:B------:R-:W-:Y:S01]  /*9d70*/  IMAD.SHL.U32 R83, R0, 0x20, RZ ;  /* 0x0000002000537824 */ /* 0x000fe200078e00ff */
[----:B------:R-:W-:-:S02]  /*9d80*/  ISETP.GE.AND P0, PT, R95, UR14, PT ;  /* 0x0000000e5f007c0c */ /* 0x000fc4000bf06270 */
[----:B------:R-:W5:Y:S01]  /*9d90*/  LD.E.128 R48, desc[UR50][R48.64] ;  /* 0x0000003230307980 */ /* 0x000f62000c101d00 */
[----:B------:R-:W-:-:S03]  /*9da0*/  SHF.R.S32.HI R0, RZ, 0x1f, R79 ;  /* 0x0000001fff007819 */ /* 0x000fc6000001144f */
[----:B------:R-:W5:Y:S01]  /*9db0*/  LD.E.128 R52, desc[UR50][R52.64] ;  /* 0x0000003234347980 */ /* 0x000f62000c101d00 */
[----:B------:R-:W-:-:S03]  /*9dc0*/  IMAD.WIDE.U32 R20, R77, UR10, R20 ;  /* 0x0000000a4d147c25 */ /* 0x000fc6000f8e0014 */
[----:B------:R-:W5:Y:S01]  /*9dd0*/  LD.E.128 R56, desc[UR50][R56.64] ;  /* 0x0000003238387980 */ /* 0x000f62000c101d00 */
[----:B------:R-:W-:Y:S01]  /*9de0*/  IMAD R81, R77, UR11, R78 ;  /* 0x0000000b4d517c24 */ /* 0x000fe2000f8e024e */
[----:B------:R-:W-:Y:S02]  /*9df0*/  ULDC.64 UR10, c[0x0][0xad8] ;  /* 0x0002b600000a7ab9 */ /* 0x000fe40000000a00 */
[----:B------:R-:W5:Y:S01]  /*9e00*/  LD.E.128 R72, desc[UR50][R72.64] ;  /* 0x0000003248487980 */ /* 0x000f62000c101d00 */
[----:B------:R-:W-:Y:S01]  /*9e10*/  VIADD R97, R2, 0x1c0 ;  /* 0x000001c002617836 */ /* 0x000fe20000000000 */
[----:B------:R-:W-:Y:S01]  /*9e20*/  @!PT LDS RZ, [RZ] ;  /* 0x00000000fffff984 */ /* 0x000fe20000000800 */
[----:B------:R-:W-:Y:S01]  /*9e30*/  @!PT LDS RZ, [RZ] ;  /* 0x00000000fffff984 */ /* 0x000fe20000000800 */
[----:B------:R-:W-:Y:S01]  /*9e40*/  @!PT LDS RZ, [RZ] ;  /* 0x00000000fffff984 */ /* 0x000fe20000000800 */
[----:B------:R-:W-:Y:S01]  /*9e50*/  @!PT LDS RZ, [RZ] ;  /* 0x00000000fffff984 */ /* 0x000fe20000000800 */
[----:B------:R0:W-:Y:S06]  /*9e60*/  MEMBAR.ALL.CTA ;  /* 0x0000000000007992 */ /* 0x0001ec0000008000 */
[----:B0-----:R-:W0:Y:S01]  /*9e70*/  FENCE.VIEW.ASYNC.S ;  /* 0x00000000000073c6 */ /* 0x001e220000000000 */
[----:B------:R-:W-:Y:S01]  /*9e80*/  IMAD.U32 R90, RZ, RZ, UR43 ;  /* 0x0000002bff5a7e24 */ /* 0x000fe2000f8e00ff */
[----:B------:R-:W-:Y:S01]  /*9e90*/  LOP3.LUT R76, R83, 0x20, R76, 0xe2, !PT ;  /* 0x00000020534c7812 */ /* 0x000fe200078ee24c */
[----:B------:R-:W-:Y:S01]  /*9ea0*/  IMAD.IADD R21, R21, 0x1, R81 ;  /* 0x0000000115157824 */ /* 0x000fe200078e0251 */
[----:B------:R-:W-:Y:S01]  /*9eb0*/  SEL R77, RZ, 0x40, P0 ;  /* 0x00000040ff4d7807 */ /* 0x000fe20000000000 */
[----:B------:R-:W-:Y:S01]  /*9ec0*/  IMAD R78, R0, UR10, RZ ;  /* 0x0000000a004e7c24 */ /* 0x000fe2000f8e02ff */
[----:B------:R-:W-:Y:S01]  /*9ed0*/  ISETP.GE.AND P0, PT, R97, UR14, PT ;  /* 0x0000000e61007c0c */ /* 0x000fe2000bf06270 */
[----:B------:R-:W-:-:S02]  /*9ee0*/  IMAD R90, R90, 0x40, R3 ;  /* 0x000000405a5a7824 */ /* 0x000fc400078e0203 */
[----:B------:R-:W-:Y:S01]  /*9ef0*/  IMAD R91, R82, UR8, RZ ;  /* 0x00000008525b7c24 */ /* 0x000fe2000f8e02ff */
[----:B------:R-:W-:Y:S01]  /*9f00*/  LOP3.LUT R0, R76, R77, RZ, 0xfc, !PT ;  /* 0x0000004d4c007212 */ /* 0x000fe200078efcff */
[C---:B------:R-:W-:Y:S01]  /*9f10*/  IMAD R77, R79.reuse, UR11, R78 ;  /* 0x0000000b4f4d7c24 */ /* 0x040fe2000f8e024e */
[----:B------:R-:W-:Y:S01]  /*9f20*/  UIADD3 UR4, UR39, 0x28c20, URZ ;  /* 0x00028c2027047890 */ /* 0x000fe2000fffe03f */
[----:B------:R-:W-:Y:S01]  /*9f30*/  IMAD.WIDE.U32 R20, R79, UR10, R20 ;  /* 0x0000000a4f147c25 */ /* 0x000fe2000f8e0014 */
[----:B------:R-:W-:Y:S01]  /*9f40*/  SEL R3, RZ, 0x80, P0 ;  /* 0x00000080ff037807 */ /* 0x000fe20000000000 */
[----:B------:R-:W-:Y:S01]  /*9f50*/  ULDC.64 UR10, c[0x0][0xa80] ;  /* 0x0002a000000a7ab9 */ /* 0x000fe20000000a00 */
[----:B------:R-:W-:Y:S01]  /*9f60*/  ISETP.GE.AND P0, PT, R90, R91, PT ;  /* 0x0000005b5a00720c */ /* 0x000fe20003f06270 */
[----:B------:R-:W-:Y:S01]  /*9f70*/  IMAD.IADD R21, R21, 0x1, R77 ;  /* 0x0000000115157824 */ /* 0x000fe200078e024d */
[----:B------:R-:W-:Y:S01]  /*9f80*/  UPRMT UR4, URZ, 0x654, UR4 ;  /* 0x000006543f047896 */ /* 0x000fe20008000004 */
[----:B------:R-:W-:-:S04]  /*9f90*/  LEA R86, P1, R20, UR10, 0x1 ;  /* 0x0000000a14567c11 */ /* 0x000fc8000f8208ff */
[----:B------:R-:W-:Y:S01]  /*9fa0*/  LEA.HI.X R88, R20, UR11, R21, 0x1, P1 ;  /* 0x0000000b14587c11 */ /* 0x000fe200088f0c15 */
[----:B------:R-:W-:Y:S01]  /*9fb0*/  BSSY B1, `(.L_x_392) ;  /* 0x000002c000017945 */ /* 0x000fe20003800000 */
[----:B0-----:R0:W1:Y:S02]  /*9fc0*/  SHFL.IDX PT, R20, R86, RZ, 0x181f ;  /* 0x00181fff56147589 */ /* 0x00106400000e0000 */
[----:B------:R-:W-:Y:S02]  /*9fd0*/  SYNCS.ARRIVE.TRANS64.RED.A1T0 RZ, [UR4], RZ ;  /* 0x000000ffffff79a7 */ /* 0x000fe40008100404 */
[----:B------:R0:W2:Y:S01]  /*9fe0*/  SHFL.IDX PT, R21, R88, RZ, 0x181f ;  /* 0x00181fff58157589 */ /* 0x0000a200000e0000 */
[----:B------:R-:W-:Y:S02]  /*9ff0*/  LOP3.LUT R3, R0, R3, RZ, 0xfc, !PT ;  /* 0x0000000300037212 */ /* 0x000fe400078efcff */
[----:B------:R-:W-:Y:S01]  /*a000*/  SHF.R.S32.HI R152, RZ, 0x1f, R185 ;  /* 0x0000001fff987819 */ /* 0x000fe200000114b9 */
[----:B------:R-:W-:Y:S06]  /*a010*/  @P0 BRA `(.L_x_393) ;  /* 0x0000000000940947 */ /* 0x000fec0003800000 */
[----:B------:R-:W-:Y:S02]  /*a020*/  ISETP.GE.AND P1, PT, R185, UR14, PT ;  /* 0x0000000eb9007c0c */ /* 0x000fe4000bf26270 */
[----:B------:R-:W-:Y:S02]  /*a030*/  ISETP.GE.AND P0, PT, R2, UR14, PT ;  /* 0x0000000e02007c0c */ /* 0x000fe4000bf06270 */
[----:B------:R-:W-:Y:S02]  /*a040*/  ISETP.GE.AND P4, PT, R184, UR14, PT ;  /* 0x0000000eb8007c0c */ /* 0x000fe4000bf86270 */
[----:B------:R-:W-:Y:S02]  /*a050*/  ISETP.GE.AND P3, PT, R87, UR14, PT ;  /* 0x0000000e57007c0c */ /* 0x000fe4000bf66270 */
[----:B------:R-:W-:Y:S02]  /*a060*/  SHF.R.S32.HI R81, RZ, 0x1f, R184 ;  /* 0x0000001fff517819 */ /* 0x000fe400000114b8 */
[----:B------:R-:W-:-:S02]  /*a070*/  SHF.R.S32.HI R83, RZ, 0x1f, R87 ;  /* 0x0000001fff537819 */ /* 0x000fc40000011457 */
[----:B------:R-:W-:Y:S02]  /*a080*/  SHF.R.S32.HI R85, RZ, 0x1f, R89 ;  /* 0x0000001fff557819 */ /* 0x000fe40000011459 */
[CC--:B-1----:R-:W-:Y:S01]  /*a090*/  @!P1 LEA R76, P2, R185.reuse, R20.reuse, 0x1 ;  /* 0x00000014b94c9211 */ /* 0x0c2fe200078408ff */
[----:B--2---:R-:W-:Y:S02]  /*a0a0*/  @!P0 IMAD.WIDE R78, R2, 0x2, R20 ;  /* 0x00000002024e8825 */ /* 0x004fe400078e0214 */
[----:B------:R-:W-:Y:S02]  /*a0b0*/  @!P4 LEA R80, P5, R184, R20, 0x1 ;  /* 0x00000014b850c211 */ /* 0x000fe400078a08ff */
[----:B------:R-:W-:Y:S01]  /*a0c0*/  @!P1 LEA.HI.X R77, R185, R21, R152, 0x1, P2 ;  /* 0x00000015b94d9211 */ /* 0x000fe200010f0c98 */
[----:B-----5:R1:W-:Y:S01]  /*a0d0*/  @!P0 ST.E.128 desc[UR50][R78.64], R4 ;  /* 0x000000044e008985 */ /* 0x0203e2000c101d32 */
[----:B------:R-:W-:Y:S02]  /*a0e0*/  ISETP.GE.AND P2, PT, R89, UR14, PT ;  /* 0x0000000e59007c0c */ /* 0x000fe4000bf46270 */
[----:B------:R-:W-:Y:S01]  /*a0f0*/  LOP3.LUT P0, RZ, R0, 0x40, RZ, 0xc0, !PT ;  /* 0x0000004000ff7812 */ /* 0x000fe2000780c0ff */
[----:B------:R2:W-:Y:S01]  /*a100*/  @!P1 ST.E.128 desc[UR50][R76.64], R12 ;  /* 0x0000000c4c009985 */ /* 0x0005e2000c101d32 */
[----:B------:R-:W-:-:S02]  /*a110*/  ISETP.GE.AND P1, PT, R93, UR14, PT ;  /* 0x0000000e5d007c0c */ /* 0x000fc4000bf26270 */
[CC--:B------:R-:W-:Y:S02]  /*a120*/  @!P3 LEA R82, P6, R87.reuse, R20.reuse, 0x1 ;  /* 0x000000145752b211 */ /* 0x0c0fe400078c08ff */
[-C--:B------:R-:W-:Y:S02]  /*a130*/  @!P4 LEA.HI.X R81, R184, R21.reuse, R81, 0x1, P5 ;  /* 0x00000015b851c211 */ /* 0x080fe400028f0c51 */
[-C--:B------:R-:W-:Y:S02]  /*a140*/  @!P3 LEA.HI.X R83, R87, R21.reuse, R83, 0x1, P6 ;  /* 0x000000155753b211 */ /* 0x080fe400030f0c53 */
[----:B------:R-:W-:Y:S01]  /*a150*/  LOP3.LUT P6, RZ, R3, 0x80, RZ, 0xc0, !PT ;  /* 0x0000008003ff7812 */ /* 0x000fe200078cc0ff */
[----:B------:R3:W-:Y:S01]  /*a160*/  @!P4 ST.E.128 desc[UR50][R80.64], R28 ;  /* 0x0000001c5000c985 */ /* 0x0007e2000c101d32 */
[C---:B------:R-:W-:Y:S02]  /*a170*/  @!P2 LEA R84, P5, R89.reuse, R20, 0x1 ;  /* 0x000000145954a211 */ /* 0x040fe400078a08ff */
[----:B-1----:R-:W-:Y:S01]  /*a180*/  SHF.R.S32.HI R5, RZ, 0x1f, R93 ;  /* 0x0000001fff057819 */ /* 0x002fe2000001145d */
[----:B------:R3:W-:Y:S01]  /*a190*/  @!P3 ST.E.128 desc[UR50][R82.64], R36 ;  /* 0x000000245200b985 */ /* 0x0007e2000c101d32 */
[----:B------:R-:W-:-:S02]  /*a1a0*/  @!P2 LEA.HI.X R85, R89, R21, R85, 0x1, P5 ;  /* 0x000000155955a211 */ /* 0x000fc400028f0c55 */
[CC--:B------:R-:W-:Y:S02]  /*a1b0*/  @!P1 LEA R4, P5, R93.reuse, R20.reuse, 0x1 ;  /* 0x000000145d049211 */ /* 0x0c0fe400078a08ff */
[----:B------:R-:W-:Y:S01]  /*a1c0*/  SHF.R.S32.HI R7, RZ, 0x1f, R95 ;  /* 0x0000001fff077819 */ /* 0x000fe2000001145f */
[----:B------:R3:W-:Y:S01]  /*a1d0*/  @!P2 ST.E.128 desc[UR50][R84.64], R44 ;  /* 0x0000002c5400a985 */ /* 0x0007e2000c101d32 */
[-C--:B------:R-:W-:Y:S02]  /*a1e0*/  @!P1 LEA.HI.X R5, R93, R21.reuse, R5, 0x1, P5 ;  /* 0x000000155d059211 */ /* 0x080fe400028f0c05 */
[C---:B------:R-:W-:Y:S02]  /*a1f0*/  @P0 LEA R6, P5, R95.reuse, R20, 0x1 ;  /* 0x000000145f060211 */ /* 0x040fe400078a08ff */
[----:B--2---:R-:W-:Y:S01]  /*a200*/  SHF.R.S32.HI R13, RZ, 0x1f, R97 ;  /* 0x0000001fff0d7819 */ /* 0x004fe20000011461 */
[----:B------:R3:W-:Y:S01]  /*a210*/  @!P1 ST.E.128 desc[UR50][R4.64], R52 ;  /* 0x0000003404009985 */ /* 0x0007e2000c101d32 */
[----:B------:R-:W-:-:S02]  /*a220*/  @P0 LEA.HI.X R7, R95, R21, R7, 0x1, P5 ;  /* 0x000000155f070211 */ /* 0x000fc400028f0c07 */
[----:B------:R-:W-:-:S03]  /*a230*/  @P6 LEA R12, P5, R97, R20, 0x1 ;  /* 0x00000014610c6211 */ /* 0x000fc600078a08ff */
[----:B------:R3:W-:Y:S01]  /*a240*/  @P0 ST.E.128 desc[UR50][R6.64], R60 ;  /* 0x0000003c06000985 */ /* 0x0007e2000c101d32 */
[----:B------:R-:W-:-:S05]  /*a250*/  @P6 LEA.HI.X R13, R97, R21, R13, 0x1, P5 ;  /* 0x00000015610d6211 */ /* 0x000fca00028f0c0d */
[----:B------:R3:W-:Y:S04]  /*a260*/  @P6 ST.E.128 desc[UR50][R12.64], R68 ;  /* 0x000000440c006985 */ /* 0x0007e8000c101d32 */
.L_x_393:
[----:B------:R-:W-:Y:S05]  /*a270*/  BSYNC B1 ;  /* 0x0000000000017941 */ /* 0x000fea0003800000 */
.L_x_392:
[----:B---3-5:R-:W-:Y:S01]  /*a280*/  VIADD R6, R90, 0x20 ;  /* 0x000000205a067836 */ /* 0x028fe20000000000 */
[----:B------:R3:W4:Y:S04]  /*a290*/  SHFL.IDX PT, R5, R88, 0x1, 0x181f ;  /* 0x00381f0058057f89 */ /* 0x00072800000e0000 */
[----:B------:R-:W-:Y:S01]  /*a2a0*/  ISETP.GE.AND P0, PT, R6, R91, PT ;  /* 0x0000005b0600720c */ /* 0x000fe20003f06270 */
[----:B------:R3:W0:-:S12]  /*a2b0*/  SHFL.IDX PT, R4, R86, 0x1, 0x181f ;  /* 0x00381f0056047f89 */ /* 0x00061800000e0000 */
[----:B---3--:R-:W-:Y:S05]  /*a2c0*/  @P0 BRA `(.L_x_394) ;  /* 0x0000002800180947 */ /* 0x008fea0003800000 */
[----:B------:R-:W-:Y:S02]  /*a2d0*/  ISETP.GE.AND P0, PT, R2, UR14, PT ;  /* 0x0000000e02007c0c */ /* 0x000fe4000bf06270 */
[----:B------:R-:W-:Y:S02]  /*a2e0*/  ISETP.GE.AND P4, PT, R185, UR14, PT ;  /* 0x0000000eb9007c0c */ /* 0x000fe4000bf86270 */
[----:B------:R-:W-:Y:S02]  /*a2f0*/  ISETP.GE.AND P3, PT, R184, UR14, PT ;  /* 0x0000000eb8007c0c */ /* 0x000fe4000bf66270 */
[----:B------:R-:W-:Y:S02]  /*a300*/  ISETP.GE.AND P2, PT, R87, UR14, PT ;  /* 0x0000000e57007c0c */ /* 0x000fe4000bf46270 */
[----:B------:R-:W-:Y:S02]  /*a310*/  ISETP.GE.AND P1, PT, R89, UR14, PT ;  /* 0x0000000e59007c0c */ /* 0x000fe4000bf26270 */
[----:B------:R-:W-:-:S02]  /*a320*/  SHF.R.S32.HI R15, RZ, 0x1f, R184 ;  /* 0x0000001fff0f7819 */ /* 0x000fc400000114b8 */
[----:B--2---:R-:W-:Y:S01]  /*a330*/  SHF.R.S32.HI R21, RZ, 0x1f, R87 ;  /* 0x0000001fff157819 */ /* 0x004fe20000011457 */
[----:B0---4-:R-:W-:Y:S02]  /*a340*/  @!P0 IMAD.WIDE R6, R2, 0x2, R4 ;  /* 0x0000000202068825 */ /* 0x011fe400078e0204 */
[-C--:B------:R-:W-:Y:S02]  /*a350*/  @!P4 LEA R12, P5, R185, R4.reuse, 0x1 ;  /* 0x00000004b90cc211 */ /* 0x080fe400078a08ff */
[-C--:B------:R-:W-:Y:S01]  /*a360*/  @!P3 LEA R14, P6, R184, R4.reuse, 0x1 ;  /* 0x00000004b80eb211 */ /* 0x080fe200078c08ff */
[----:B------:R0:W-:Y:S01]  /*a370*/  @!P0 ST.E.128 desc[UR50][R6.64], R8 ;  /* 0x0000000806008985 */ /* 0x0001e2000c101d32 */
[----:B------:R-:W-:Y:S02]  /*a380*/  ISETP.GE.AND P0, PT, R93, UR14, PT ;  /* 0x0000000e5d007c0c */ /* 0x000fe4000bf06270 */
[----:B------:R-:W-:Y:S02]  /*a390*/  @!P4 LEA.HI.X R13, R185, R5, R152, 0x1, P5 ;  /* 0x00000005b90dc211 */ /* 0x000fe400028f0c98 */
[----:B-1----:R-:W-:-:S02]  /*a3a0*/  @!P2 LEA R20, P5, R87, R4, 0x1 ;  /* 0x000000045714a211 */ /* 0x002fc400078a08ff */
[-C--:B------:R-:W-:Y:S01]  /*a3b0*/  @!P3 LEA.HI.X R15, R184, R5.reuse, R15, 0x1, P6 ;  /* 0x00000005b80fb211 */ /* 0x080fe200030f0c0f */
[----:B------:R3:W-:Y:S01]  /*a3c0*/  @!P4 ST.E.128 desc[UR50][R12.64], R24 ;  /* 0x000000180c00c985 */ /* 0x0007e2000c101d32 */
[----:B------:R-:W-:Y:S02]  /*a3d0*/  LOP3.LUT P6, RZ, R0, 0x40, RZ, 0xc0, !PT ;  /* 0x0000004000ff7812 */ /* 0x000fe400078cc0ff */
[----:B------:R-:W-:Y:S01]  /*a3e0*/  @!P2 LEA.HI.X R21, R87, R5, R21, 0x1, P5 ;  /* 0x000000055715a211 */ /* 0x000fe200028f0c15 */
[----:B------:R3:W-:Y:S01]  /*a3f0*/  @!P3 ST.E.128 desc[UR50][R14.64], R32 ;  /* 0x000000200e00b985 */ /* 0x0007e2000c101d32 */
[----:B------:R-:W-:-:S03]  /*a400*/  SHF.R.S32.HI R0, RZ, 0x1f, R89 ;  /* 0x0000001fff007819 */ /* 0x000fc60000011459 */
[----:B------:R3:W-:Y:S01]  /*a410*/  @!P2 ST.E.128 desc[UR50][R20.64], R40 ;  /* 0x000000281400a985 */ /* 0x0007e2000c101d32 */
[----:B0-----:R-:W-:-:S04]  /*a420*/  @!P1 LEA R6, P5, R89, R4, 0x1 ;  /* 0x0000000459069211 */ /* 0x001fc800078a08ff */
[-C--:B------:R-:W-:Y:S02]  /*a430*/  @!P1 LEA.HI.X R7, R89, R5.reuse, R0, 0x1, P5 ;  /* 0x0000000559079211 */ /* 0x080fe400028f0c00 */
[----:B------:R-:W-:Y:S02]  /*a440*/  SHF.R.S32.HI R0, RZ, 0x1f, R93 ;  /* 0x0000001fff007819 */ /* 0x000fe4000001145d */
[C---:B------:R-:W-:Y:S01]  /*a450*/  @!P0 LEA R8, P5, R93.reuse, R4, 0x1 ;  /* 0x000000045d088211 */ /* 0x040fe200078a08ff */
[----:B------:R3:W-:Y:S03]  /*a460*/  @!P1 ST.E.128 desc[UR50][R6.64], R48 ;  /* 0x0000003006009985 */ /* 0x0007e6000c101d32 */
[----:B------:R-:W-:Y:S02]  /*a470*/  @!P0 LEA.HI.X R9, R93, R5, R0, 0x1, P5 ;  /* 0x000000055d098211 */ /* 0x000fe400028f0c00 */
[----:B------:R-:W-:-:S02]  /*a480*/  SHF.R.S32.HI R0, RZ, 0x1f, R95 ;  /* 0x0000001fff007819 */ /* 0x000fc4000001145f */
[----:B------:R-:W-:Y:S01]  /*a490*/  @P6 LEA R10, P5, R95, R4, 0x1 ;  /* 0x000000045f0a6211 */ /* 0x000fe200078a08ff */
[----:B------:R3:W-:Y:S01]  /*a4a0*/  @!P0 ST.E.128 desc[UR50][R8.64], R56 ;  /* 0x0000003808008985 */ /* 0x0007e2000c101d32 */
[----:B------:R-:W-:Y:S02]  /*a4b0*/  LOP3.LUT P0, RZ, R3, 0x80, RZ, 0xc0, !PT ;  /* 0x0000008003ff7812 */ /* 0x000fe4000780c0ff */
[----:B------:R-:W-:-:S05]  /*a4c0*/  @P6 LEA.HI.X R11, R95, R5, R0, 0x1, P5 ;  /* 0x000000055f0b6211 */ /* 0x000fca00028f0c00 */
[----:B------:R3:W-:Y:S06]  /*a4d0*/  @P6 ST.E.128 desc[UR50][R10.64], R64 ;  /* 0x000000400a006985 */ /* 0x0007ec000c101d32 */
[----:B------:R-:W-:Y:S05]  /*a4e0*/  @!P0 BRA `(.L_x_394) ;  /* 0x0000002400908947 */ /* 0x000fea0003800000 */
[----:B------:R-:W-:Y:S02]  /*a4f0*/  LEA R4, P0, R97, R4, 0x1 ;  /* 0x0000000461047211 */ /* 0x000fe400078008ff */
[----:B------:R-:W-:-:S04]  /*a500*/  SHF.R.S32.HI R0, RZ, 0x1f, R97 ;  /* 0x0000001fff007819 */ /* 0x000fc80000011461 */
[----:B------:R-:W-:-:S05]  /*a510*/  LEA.HI.X R5, R97, R5, R0, 0x1, P0 ;  /* 0x0000000561057211 */ /* 0x000fca00000f0c00 */
[----:B------:R0:W-:Y:S01]  /*a520*/  ST.E.128 desc[UR50][R4.64], R72 ;  /* 0x0000004804007985 */ /* 0x0001e2000c101d32 */
[----:B------:R-:W-:Y:S05]  /*a530*/  BRA `(.L_x_394) ;  /* 0x00000024007c7947 */ /* 0x000fea0003800000 */
.L_x_391:
[----:B------:R-:W2:Y:S01]  /*a540*/  LDL R0, [R1+0x30] ;  /* 0x0000300001007983 */ /* 0x000ea20000100800 */
[----:B------:R-:W-:Y:S01]  /*a550*/  ULDC.64 UR12, c[0x0][0xb08] ;  /* 0x0002c200000c7ab9 */ /* 0x000fe20000000a00 */
[----:B------:R-:W-:Y:S01]  /*a560*/  ULDC UR14, c[0x0][0xbe8] ;  /* 0x0002fa00000e7ab9 */ /* 0x000fe20000000800 */
[----:B------:R-:W-:Y:S01]  /*a570*/  UIMAD UR18, UR18, UR12, URZ ;  /* 0x0000000c121272a4 */ /* 0x000fe2000f8e023f */
[----:B------:R-:W-:Y:S01]  /*a580*/  IMAD.U32 R9, RZ, RZ, UR43 ;  /* 0x0000002bff097e24 */ /* 0x000fe2000f8e00ff */
[----:B------:R-:W-:Y:S01]  /*a590*/  UIMAD.WIDE.U32 UR10, UR4, UR12, URZ ;  /* 0x0000000c040a72a5 */ /* 0x000fe2000f8e003f */
[----:B------:R-:W-:Y:S01]  /*a5a0*/  BSSY B1, `(.L_x_395) ;  /* 0x00000cc000017945 */ /* 0x000fe20003800000 */
[----:B------:R-:W-:Y:S01]  /*a5b0*/  UIMAD UR18, UR4, UR13, UR18 ;  /* 0x0000000d041272a4 */ /* 0x000fe2000f8e0212 */
[----:B------:R-:W-:Y:S01]  /*a5c0*/  SHF.R.S32.HI R21, RZ, 0x1f, R197 ;  /* 0x0000001fff157819 */ /* 0x000fe200000114c5 */
[----:B------:R-:W-:Y:S01]  /*a5d0*/  UISETP.NE.AND UP0, UPT, UR14, 0x1, UPT ;  /* 0x000000010e00788c */ /* 0x000fe2000bf05270 */
[----:B------:R-:W-:Y:S01]  /*a5e0*/  SHF.R.S32.HI R152, RZ, 0x1f, R198 ;  /* 0x0000001fff987819 */ /* 0x000fe200000114c6 */
[----:B------:R-:W-:Y:S01]  /*a5f0*/  UIADD3 UR11, UR11, UR18, URZ ;  /* 0x000000120b0b7290 */ /* 0x000fe2000fffe03f */
[----:B------:R-:W-:Y:S01]  /*a600*/  SHF.R.S32.HI R153, RZ, 0x1f, R199 ;  /* 0x0000001fff997819 */ /* 0x000fe200000114c7 */
[----:B------:R-:W-:Y:S01]  /*a610*/  ULDC.64 UR12, c[0x0][0xb38] ;  /* 0x0002ce00000c7ab9 */ /* 0x000fe20000000a00 */
[----:B------:R-:W-:Y:S01]  /*a620*/  USHF.R.S32.HI UR4, URZ, 0x1f, UR9 ;  /* 0x0000001f3f047899 */ /* 0x000fe20008011409 */
[----:B------:R-:W-:Y:S01]  /*a630*/  PLOP3.LUT P0, PT, PT, PT, UP0, 0x80, 0x0 ;  /* 0x000000000000781c */ /* 0x000fe20003f0f008 */
[----:B------:R-:W-:Y:S01]  /*a640*/  UIMAD.WIDE.U32 UR10, UR42, UR12, UR10 ;  /* 0x0000000c2a0a72a5 */ /* 0x000fe2000f8e000a */
[----:B------:R-:W-:Y:S01]  /*a650*/  SHF.R.S32.HI R154, RZ, 0x1f, R200 ;  /* 0x0000001fff9a7819 */ /* 0x000fe200000114c8 */
[----:B------:R-:W-:Y:S01]  /*a660*/  UIMAD UR8, UR8, UR14, URZ ;  /* 0x0000000e080872a4 */ /* 0x000fe2000f8e023f */
[----:B------:R-:W-:Y:S01]  /*a670*/  SHF.R.S32.HI R155, RZ, 0x1f, R201 ;  /* 0x0000001fff9b7819 */ /* 0x000fe200000114c9 */
[----:B------:R-:W-:Y:S01]  /*a680*/  UIMAD UR11, UR42, UR13, UR11 ;  /* 0x0000000d2a0b72a4 */ /* 0x000fe2000f8e020b */
[----:B------:R-:W-:-:S02]  /*a690*/  SHF.R.S32.HI R156, RZ, 0x1f, R202 ;  /* 0x0000001fff9c7819 */ /* 0x000fc400000114ca */
[----:B------:R-:W-:Y:S01]  /*a6a0*/  ULDC.64 UR12, c[0x0][0xb40] ;  /* 0x0002d000000c7ab9 */ /* 0x000fe20000000a00 */
[----:B------:R-:W-:Y:S01]  /*a6b0*/  SHF.R.S32.HI R157, RZ, 0x1f, R203 ;  /* 0x0000001fff9d7819 */ /* 0x000fe200000114cb */
[----:B------:R-:W-:Y:S01]  /*a6c0*/  UIMAD UR4, UR4, UR12, URZ ;  /* 0x0000000c040472a4 */ /* 0x000fe2000f8e023f */
[----:B------:R-:W-:Y:S01]  /*a6d0*/  SHF.R.S32.HI R158, RZ, 0x1f, R204 ;  /* 0x0000001fff9e7819 */ /* 0x000fe200000114cc */
[----:B------:R-:W-:Y:S01]  /*a6e0*/  UIMAD.WIDE.U32 UR10, UR9, UR12, UR10 ;  /* 0x0000000c090a72a5 */ /* 0x000fe2000f8e000a */
[----:B------:R-:W-:Y:S01]  /*a6f0*/  SHF.R.S32.HI R159, RZ, 0x1f, R205 ;  /* 0x0000001fff9f7819 */ /* 0x000fe200000114cd */
[----:B------:R-:W-:Y:S01]  /*a700*/  UIMAD UR4, UR9, UR13, UR4 ;  /* 0x0000000d090472a4 */ /* 0x000fe2000f8e0204 */
[----:B------:R-:W-:Y:S02]  /*a710*/  SHF.R.S32.HI R160, RZ, 0x1f, R206 ;  /* 0x0000001fffa07819 */ /* 0x000fe400000114ce */
[----:B------:R-:W-:Y:S01]  /*a720*/  @UP0 ULDC UR9, c[0x0][0xbec] ;  /* 0x0002fb0000090ab9 */ /* 0x000fe20000000800 */
[----:B------:R-:W-:Y:S01]  /*a730*/  UIADD3 UR11, UR11, UR4, URZ ;  /* 0x000000040b0b7290 */ /* 0x000fe2000fffe03f */
[----:B------:R-:W-:Y:S01]  /*a740*/  SHF.R.S32.HI R161, RZ, 0x1f, R207 ;  /* 0x0000001fffa17819 */ /* 0x000fe200000114cf */
[----:B------:R-:W-:Y:S01]  /*a750*/  ULDC.64 UR12, c[0x0][0xb48] ;  /* 0x0002d200000c7ab9 */ /* 0x000fe20000000a00 */
[----:B------:R-:W-:Y:S01]  /*a760*/  @UP0 ULDC UR4, c[0x0][0xbf0] ;  /* 0x0002fc0000040ab9 */ /* 0x000fe20000000800 */
[----:B------:R-:W-:Y:S01]  /*a770*/  UIMAD.WIDE.U32 UR10, UR44, UR12, UR10 ;  /* 0x0000000c2c0a72a5 */ /* 0x000fe2000f8e000a */
[----:B------:R-:W-:-:S02]  /*a780*/  SHF.R.S32.HI R162, RZ, 0x1f, R208 ;  /* 0x0000001fffa27819 */ /* 0x000fc400000114d0 */
[----:B------:R-:W-:Y:S01]  /*a790*/  SHF.R.S32.HI R163, RZ, 0x1f, R209 ;  /* 0x0000001fffa37819 */ /* 0x000fe200000114d1 */
[----:B------:R-:W-:Y:S01]  /*a7a0*/  UIMAD UR44, UR44, UR13, UR11 ;  /* 0x0000000d2c2c72a4 */ /* 0x000fe2000f8e020b */
[----:B------:R-:W-:Y:S01]  /*a7b0*/  SHF.R.S32.HI R164, RZ, 0x1f, R210 ;  /* 0x0000001fffa47819 */ /* 0x000fe200000114d2 */
[----:B0-----:R-:W-:Y:S01]  /*a7c0*/  IMAD.U32 R6, RZ, RZ, UR10 ;  /* 0x0000000aff067e24 */ /* 0x001fe2000f8e00ff */
[----:B------:R-:W-:Y:S01]  /*a7d0*/  ULDC.64 UR12, c[0x0][0xb30] ;  /* 0x0002cc00000c7ab9 */ /* 0x000fe20000000a00 */
[----:B------:R-:W-:Y:S01]  /*a7e0*/  IMAD.U32 R7, RZ, RZ, UR11 ;  /* 0x0000000bff077e24 */ /* 0x000fe2000f8e00ff */
[----:B------:R-:W-:Y:S01]  /*a7f0*/  ULDC.64 UR10, c[0x0][0xb28] ;  /* 0x0002ca00000a7ab9 */ /* 0x000fe20000000a00 */
[----:B------:R-:W-:Y:S01]  /*a800*/  IMAD.U32 R5, RZ, RZ, UR44 ;  /* 0x0000002cff057e24 */ /* 0x000fe2000f8e00ff */
[----:B------:R-:W-:Y:S02]  /*a810*/  SHF.R.S32.HI R165, RZ, 0x1f, R211 ;  /* 0x0000001fffa57819 */ /* 0x000fe400000114d3 */
[----:B------:R-:W-:-:S02]  /*a820*/  SHF.R.S32.HI R166, RZ, 0x1f, R212 ;  /* 0x0000001fffa67819 */ /* 0x000fc400000114d4 */
[----:B------:R-:W-:Y:S02]  /*a830*/  SHF.R.S32.HI R167, RZ, 0x1f, R213 ;  /* 0x0000001fffa77819 */ /* 0x000fe400000114d5 */
[----:B------:R-:W-:Y:S02]  /*a840*/  SHF.R.S32.HI R14, RZ, 0x1f, R214 ;  /* 0x0000001fff0e7819 */ /* 0x000fe400000114d6 */
[----:B------:R-:W-:Y:S02]  /*a850*/  SHF.R.S32.HI R15, RZ, 0x1f, R215 ;  /* 0x0000001fff0f7819 */ /* 0x000fe400000114d7 */
[----:B------:R-:W-:Y:S02]  /*a860*/  SHF.R.S32.HI R168, RZ, 0x1f, R216 ;  /* 0x0000001fffa87819 */ /* 0x000fe400000114d8 */
[----:B------:R-:W-:Y:S01]  /*a870*/  SHF.R.S32.HI R169, RZ, 0x1f, R17 ;  /* 0x0000001fffa97819 */ /* 0x000fe20000011411 */
[----:B--2---:R-:W-:-:S04]  /*a880*/  IMAD R9, R9, 0x40, R0 ;  /* 0x0000004009097824 */ /* 0x004fc800078e0200 */
[----:B------:R-:W-:-:S04]  /*a890*/  @P0 IMAD.HI.U32 R0, R9, UR9, RZ ;  /* 0x0000000909000c27 */ /* 0x000fc8000f8e00ff */
[----:B------:R-:W-:Y:S01]  /*a8a0*/  IMAD.MOV.U32 R3, RZ, RZ, R9 ;  /* 0x000000ffff037224 */ /* 0x000fe200078e0009 */
[----:B------:R-:W-:Y:S01]  /*a8b0*/  @P0 SHF.R.U32.HI R3, RZ, UR4, R0 ;  /* 0x00000004ff030c19 */ /* 0x000fe20008011600 */
[----:B------:R-:W-:-:S03]  /*a8c0*/  UIADD3 UR4, UR39, 0x28c20, URZ ;  /* 0x00028c2027047890 */ /* 0x000fc6000fffe03f */
[--C-:B------:R-:W-:Y:S01]  /*a8d0*/  SHF.R.S32.HI R0, RZ, 0x1f, R3.reuse ;  /* 0x0000001fff007819 */ /* 0x100fe20000011403 */
[----:B------:R-:W-:Y:S01]  /*a8e0*/  IMAD.MOV R4, RZ, RZ, -R3 ;  /* 0x000000ffff047224 */ /* 0x000fe200078e0a03 */
[----:B------:R-:W-:-:S03]  /*a8f0*/  UPRMT UR4, URZ, 0x654, UR4 ;  /* 0x000006543f047896 */ /* 0x000fc60008000004 */
[----:B------:R-:W-:Y:S02]  /*a900*/  IMAD R0, R0, UR12, RZ ;  /* 0x0000000c00007c24 */ /* 0x000fe4000f8e02ff */
[----:B------:R-:W-:Y:S02]  /*a910*/  IMAD R7, R4, UR14, R9 ;  /* 0x0000000e04077c24 */ /* 0x000fe4000f8e0209 */
[----:B------:R-:W-:Y:S02]  /*a920*/  IMAD.MOV.U32 R4, RZ, RZ, R6 ;  /* 0x000000ffff047224 */ /* 0x000fe400078e0006 */
[C---:B------:R-:W-:Y:S01]  /*a930*/  IMAD R9, R3.reuse, UR13, R0 ;  /* 0x0000000d03097c24 */ /* 0x040fe2000f8e0200 */
[----:B------:R-:W-:Y:S01]  /*a940*/  SHF.R.S32.HI R0, RZ, 0x1f, R7 ;  /* 0x0000001fff007819 */ /* 0x000fe20000011407 */
[----:B------:R-:W-:Y:S01]  /*a950*/  IMAD.WIDE.U32 R4, R3, UR12, R4 ;  /* 0x0000000c03047c25 */ /* 0x000fe2000f8e0004 */
[----:B------:R-:W-:Y:S03]  /*a960*/  SYNCS.ARRIVE.TRANS64.RED.A1T0 RZ, [UR4], RZ ;  /* 0x000000ffffff79a7 */ /* 0x000fe60008100404 */
[----:B------:R-:W-:-:S02]  /*a970*/  IMAD.IADD R5, R5, 0x1, R9 ;  /* 0x0000000105057824 */ /* 0x000fc400078e0209 */
[----:B------:R-:W-:Y:S02]  /*a980*/  IMAD R0, R0, UR10, RZ ;  /* 0x0000000a00007c24 */ /* 0x000fe4000f8e02ff */
[----:B------:R-:W-:Y:S02]  /*a990*/  IMAD.U32 R9, RZ, RZ, UR43 ;  /* 0x0000002bff097e24 */ /* 0x000fe4000f8e00ff */
[----:B------:R-:W-:Y:S02]  /*a9a0*/  IMAD R3, R7, UR11, R0 ;  /* 0x0000000b07037c24 */ /* 0x000fe4000f8e0200 */
[----:B------:R-:W-:Y:S02]  /*a9b0*/  IMAD R0, R9, 0x40, R16 ;  /* 0x0000004009007824 */ /* 0x000fe400078e0210 */
[----:B------:R-:W-:Y:S01]  /*a9c0*/  IMAD.WIDE.U32 R4, R7, UR10, R4 ;  /* 0x0000000a07047c25 */ /* 0x000fe2000f8e0004 */
[----:B------:R-:W-:Y:S02]  /*a9d0*/  ULDC.64 UR10, c[0x0][0xb00] ;  /* 0x0002c000000a7ab9 */ /* 0x000fe40000000a00 */
[----:B------:R-:W-:Y:S01]  /*a9e0*/  ISETP.GE.AND P0, PT, R0, UR8, PT ;  /* 0x0000000800007c0c */ /* 0x000fe2000bf06270 */
[----:B------:R-:W-:Y:S01]  /*a9f0*/  IMAD.IADD R5, R5, 0x1, R3 ;  /* 0x0000000105057824 */ /* 0x000fe200078e0203 */
[----:B------:R-:W-:-:S04]  /*aa00*/  LEA R3, P1, R4, UR10, 0x2 ;  /* 0x0000000a04037c11 */ /* 0x000fc8000f8210ff */
[----:B------:R-:W-:Y:S01]  /*aa10*/  LEA.HI.X R10, R4, UR11, R5, 0x2, P1 ;  /* 0x0000000b040a7c11 */ /* 0x000fe200088f1405 */
[----:B------:R0:W1:Y:S04]  /*aa20*/  SHFL.IDX PT, R12, R3, RZ, 0x1c1f ;  /* 0x001c1fff030c7589 */ /* 0x00006800000e0000 */
[----:B------:R0:W2:Y:S02]  /*aa30*/  SHFL.IDX PT, R11, R10, RZ, 0x1c1f ;  /* 0x001c1fff0a0b7589 */ /* 0x0000a400000e0000 */
[----:B------:R-:W-:Y:S05]  /*aa40*/  @P0 BRA `(.L_x_396) ;  /* 0x0000000800040947 */ /* 0x000fea0003800000 */
[----:B------:R-:W-:Y:S02]  /*aa50*/  ULDC UR4, c[0x0][0xac8] ;  /* 0x0002b20000047ab9 */ /* 0x000fe40000000800 */
[----:B------:R-:W-:Y:S02]  /*aa60*/  ISETP.GE.AND P2, PT, R17, UR4, PT ;  /* 0x0000000411007c0c */ /* 0x000fe4000bf46270 */
[----:B------:R-:W-:Y:S02]  /*aa70*/  ISETP.GE.AND P1, PT, R216, UR4, PT ;  /* 0x00000004d8007c0c */ /* 0x000fe4000bf26270 */
[----:B------:R-:W-:Y:S02]  /*aa80*/  ISETP.GE.AND P0, PT, R215, UR4, PT ;  /* 0x00000004d7007c0c */ /* 0x000fe4000bf06270 */
[----:B------:R-:W-:-:S07]  /*aa90*/  ISETP.GE.AND P4, PT, R213, UR4, PT ;  /* 0x00000004d5007c0c */ /* 0x000fce000bf86270 */
[----:B-1----:R-:W-:-:S04]  /*aaa0*/  @!P2 LEA R4, P3, R17, R12, 0x2 ;  /* 0x0000000c1104a211 */ /* 0x002fc800078610ff */
[-C--:B--2---:R-:W-:Y:S02]  /*aab0*/  @!P2 LEA.HI.X R5, R17, R11.reuse, R169, 0x2, P3 ;  /* 0x0000000b1105a211 */ /* 0x084fe400018f14a9 */
[----:B------:R-:W-:Y:S02]  /*aac0*/  ISETP.GE.AND P3, PT, R214, UR4, PT ;  /* 0x00000004d6007c0c */ /* 0x000fe4000bf66270 */
[CC--:B------:R-:W-:Y:S01]  /*aad0*/  @!P0 LEA R6, P5, R215.reuse, R12.reuse, 0x2 ;  /* 0x0000000cd7068211 */ /* 0x0c0fe200078a10ff */
[----:B------:R1:W-:Y:S03]  /*aae0*/  @!P2 ST.E.64 desc[UR50][R4.64], R24 ;  /* 0x000000180400a985 */ /* 0x0003e6000c101b32 */
[----:B------:R-:W-:Y:S02]  /*aaf0*/  @!P0 LEA.HI.X R7, R215, R11, R15, 0x2, P5 ;  /* 0x0000000bd7078211 */ /* 0x000fe400028f140f */
[----:B-1----:R-:W-:-:S04]  /*ab00*/  @!P1 LEA R4, P2, R216, R12, 0x2 ;  /* 0x0000000cd8049211 */ /* 0x002fc800078410ff */
[----:B------:R-:W-:Y:S02]  /*ab10*/  @!P1 LEA.HI.X R5, R216, R11, R168, 0x2, P2 ;  /* 0x0000000bd8059211 */ /* 0x000fe400010f14a8 */
[----:B------:R-:W-:-:S03]  /*ab20*/  ISETP.GE.AND P2, PT, R210, UR4, PT ;  /* 0x00000004d2007c0c */ /* 0x000fc6000bf46270 */
[----:B------:R1:W-:Y:S01]  /*ab30*/  @!P1 ST.E.64 desc[UR50][R4.64], R28 ;  /* 0x0000001c04009985 */ /* 0x0003e2000c101b32 */
[----:B------:R-:W-:-:S03]  /*ab40*/  ISETP.GE.AND P1, PT, R211, UR4, PT ;  /* 0x00000004d3007c0c */ /* 0x000fc6000bf26270 */
[----:B------:R2:W-:Y:S01]  /*ab50*/  @!P0 ST.E.64 desc[UR50][R6.64], R32 ;  /* 0x0000002006008985 */ /* 0x0005e2000c101b32 */
[----:B------:R-:W-:Y:S02]  /*ab60*/  ISETP.GE.AND P0, PT, R212, UR4, PT ;  /* 0x00000004d4007c0c */ /* 0x000fe4000bf06270 */
[CC--:B-1----:R-:W-:Y:S02]  /*ab70*/  @!P3 LEA R4, P5, R214.reuse, R12.reuse, 0x2 ;  /* 0x0000000cd604b211 */ /* 0x0c2fe400078a10ff */
[CC--:B--2---:R-:W-:Y:S02]  /*ab80*/  @!P4 LEA R6, P6, R213.reuse, R12.reuse, 0x2 ;  /* 0x0000000cd506c211 */ /* 0x0c4fe400078c10ff */
[-C--:B------:R-:W-:Y:S02]  /*ab90*/  @!P3 LEA.HI.X R5, R214, R11.reuse, R14, 0x2, P5 ;  /* 0x0000000bd605b211 */ /* 0x080fe400028f140e */
[----:B------:R-:W-:Y:S02]  /*aba0*/  @!P4 LEA.HI.X R7, R213, R11, R167, 0x2, P6 ;  /* 0x0000000bd507c211 */ /* 0x000fe400030f14a7 */
[----:B------:R-:W-:Y:S01]  /*abb0*/  @!P2 LEA R8, P6, R210, R12, 0x2 ;  /* 0x0000000cd208a211 */ /* 0x000fe200078c10ff */
[----:B------:R1:W-:Y:S01]  /*abc0*/  @!P3 ST.E.64 desc[UR50][R4.64], R36 ;  /* 0x000000240400b985 */ /* 0x0003e2000c101b32 */
[----:B------:R-:W-:-:S02]  /*abd0*/  ISETP.GE.AND P3, PT, R209, UR4, PT ;  /* 0x00000004d1007c0c */ /* 0x000fc4000bf66270 */
[-C--:B------:R-:W-:Y:S01]  /*abe0*/  @!P2 LEA.HI.X R9, R210, R11.reuse, R164, 0x2, P6 ;  /* 0x0000000bd209a211 */ /* 0x080fe200030f14a4 */
[----:B------:R2:W-:Y:S01]  /*abf0*/  @!P4 ST.E.64 desc[UR50][R6.64], R40 ;  /* 0x000000280600c985 */ /* 0x0005e2000c101b32 */
[CC--:B-1----:R-:W-:Y:S02]  /*ac00*/  @!P0 LEA R4, P4, R212.reuse, R12.reuse, 0x2 ;  /* 0x0000000cd4048211 */ /* 0x0c2fe400078810ff */
[C---:B--2---:R-:W-:Y:S02]  /*ac10*/  @!P1 LEA R6, P5, R211.reuse, R12, 0x2 ;  /* 0x0000000cd3069211 */ /* 0x044fe400078a10ff */
[-C--:B------:R-:W-:Y:S02]  /*ac20*/  @!P0 LEA.HI.X R5, R212, R11.reuse, R166, 0x2, P4 ;  /* 0x0000000bd4058211 */ /* 0x080fe400020f14a6 */
[----:B------:R-:W-:Y:S02]  /*ac30*/  ISETP.GE.AND P4, PT, R208, UR4, PT ;  /* 0x00000004d0007c0c */ /* 0x000fe4000bf86270 */
[----:B------:R-:W-:Y:S01]  /*ac40*/  @!P1 LEA.HI.X R7, R211, R11, R165, 0x2, P5 ;  /* 0x0000000bd3079211 */ /* 0x000fe200028f14a5 */
[----:B------:R1:W-:Y:S01]  /*ac50*/  @!P0 ST.E.64 desc[UR50][R4.64], R44 ;  /* 0x0000002c04008985 */ /* 0x0003e2000c101b32 */
[----:B------:R-:W-:-:S02]  /*ac60*/  ISETP.GE.AND P5, PT, R207, UR4, PT ;  /* 0x00000004cf007c0c */ /* 0x000fc4000bfa6270 */
[----:B------:R-:W-:Y:S01]  /*ac70*/  ISETP.GE.AND P0, PT, R206, UR4, PT ;  /* 0x00000004ce007c0c */ /* 0x000fe2000bf06270 */
[----:B------:R2:W-:Y:S01]  /*ac80*/  @!P1 ST.E.64 desc[UR50][R6.64], R48 ;  /* 0x0000003006009985 */ /* 0x0005e2000c101b32 */
[----:B------:R-:W-:-:S03]  /*ac90*/  ISETP.GE.AND P1, PT, R205, UR4, PT ;  /* 0x00000004cd007c0c */ /* 0x000fc6000bf26270 */
[----:B------:R3:W-:Y:S01]  /*aca0*/  @!P2 ST.E.64 desc[UR50][R8.64], R52 ;  /* 0x000000340800a985 */ /* 0x0007e2000c101b32 */
[CC--:B-1----:R-:W-:Y:S02]  /*acb0*/  @!P3 LEA R4, P6, R209.reuse, R12.reuse, 0x2 ;  /* 0x0000000cd104b211 */ /* 0x0c2fe400078c10ff */
[CC--:B--2---:R-:W-:Y:S02]  /*acc0*/  @!P4 LEA R6, P2, R208.reuse, R12.reuse, 0x2 ;  /* 0x0000000cd006c211 */ /* 0x0c4fe400078410ff */
[-C--:B------:R-:W-:Y:S02]  /*acd0*/  @!P3 LEA.HI.X R5, R209, R11.reuse, R163, 0x2, P6 ;  /* 0x0000000bd105b211 */ /* 0x080fe400030f14a3 */
[----:B---3--:R-:W-:Y:S02]  /*ace0*/  @!P5 LEA R8, P6, R207, R12, 0x2 ;  /* 0x0000000ccf08d211 */ /* 0x008fe400078c10ff */
[----:B------:R-:W-:Y:S01]  /*acf0*/  @!P4 LEA.HI.X R7, R208, R11, R162, 0x2, P2 ;  /* 0x0000000bd007c211 */ /* 0x000fe200010f14a2 */
[----:B------:R1:W-:Y:S01]  /*ad00*/  @!P3 ST.E.64 desc[UR50][R4.64], R56 ;  /* 0x000000380400b985 */ /* 0x0003e2000c101b32 */
[----:B------:R-:W-:-:S02]  /*ad10*/  ISETP.GE.AND P2, PT, R204, UR4, PT ;  /* 0x00000004cc007c0c */ /* 0x000fc4000bf46270 */
[-C--:B------:R-:W-:Y:S01]  /*ad20*/  @!P5 LEA.HI.X R9, R207, R11.reuse, R161, 0x2, P6 ;  /* 0x0000000bcf09d211 */ /* 0x080fe200030f14a1 */
[----:B------:R2:W-:Y:S01]  /*ad30*/  @!P4 ST.E.64 desc[UR50][R6.64], R60 ;  /* 0x0000003c0600c985 */ /* 0x0005e2000c101b32 */
[----:B------:R-:W-:Y:S02]  /*ad40*/  ISETP.GE.AND P3, PT, R203, UR4, PT ;  /* 0x00000004cb007c0c */ /* 0x000fe4000bf66270 */
[----:B------:R-:W-:Y:S01]  /*ad50*/  ISETP.GE.AND P4, PT, R202, UR4, PT ;  /* 0x00000004ca007c0c */ /* 0x000fe2000bf86270 */
[----:B------:R3:W-:Y:S01]  /*ad60*/  @!P5 ST.E.64 desc[UR50][R8.64], R64 ;  /* 0x000000400800d985 */ /* 0x0007e2000c101b32 */
[CC--:B-1----:R-:W-:Y:S02]  /*ad70*/  @!P0 LEA R4, P6, R206.reuse, R12.reuse, 0x2 ;  /* 0x0000000cce048211 */ /* 0x0c2fe400078c10ff */
[----:B--2---:R-:W-:Y:S02]  /*ad80*/  @!P1 LEA R6, P5, R205, R12, 0x2 ;  /* 0x0000000ccd069211 */ /* 0x004fe400078a10ff */
[----:B------:R-:W-:-:S02]  /*ad90*/  @!P0 LEA.HI.X R5, R206, R11, R160, 0x2, P6 ;  /* 0x0000000bce058211 */ /* 0x000fc400030f14a0 */
[----:B------:R-:W-:Y:S02]  /*ada0*/  @!P1 LEA.HI.X R7, R205, R11, R159, 0x2, P5 ;  /* 0x0000000bcd079211 */ /* 0x000fe400028f149f */
[----:B------:R-:W-:Y:S01]  /*adb0*/  ISETP.GE.AND P5, PT, R201, UR4, PT ;  /* 0x00000004c9007c0c */ /* 0x000fe2000bfa6270 */
[----:B------:R1:W-:Y:S01]  /*adc0*/  @!P0 ST.E.64 desc[UR50][R4.64], R68 ;  /* 0x0000004404008985 */ /* 0x0003e2000c101b32 */
[----:B---3--:R-:W-:-:S03]  /*add0*/  @!P2 LEA R8, P6, R204, R12, 0x2 ;  /* 0x0000000ccc08a211 */ /* 0x008fc600078c10ff */
[----:B------:R2:W-:Y:S01]  /*ade0*/  @!P1 ST.E.64 desc[UR50][R6.64], R72 ;  /* 0x0000004806009985 */ /* 0x0005e2000c101b32 */
[----:B------:R-:W-:-:S05]  /*adf0*/  @!P2 LEA.HI.X R9, R204, R11, R158, 0x2, P6 ;  /* 0x0000000bcc09a211 */ /* 0x000fca00030f149e */
[----:B------:R3:W-:Y:S01]  /*ae00*/  @!P2 ST.E.64 desc[UR50][R8.64], R76 ;  /* 0x0000004c0800a985 */ /* 0x0007e2000c101b32 */
[----:B------:R-:W-:Y:S02]  /*ae10*/  ISETP.GE.AND P2, PT, R200, UR4, PT ;  /* 0x00000004c8007c0c */ /* 0x000fe4000bf46270 */
[----:B-1----:R-:W-:-:S04]  /*ae20*/  @!P3 LEA R4, P1, R203, R12, 0x2 ;  /* 0x0000000ccb04b211 */ /* 0x002fc800078210ff */
[-C--:B------:R-:W-:Y:S02]  /*ae30*/  @!P3 LEA.HI.X R5, R203, R11.reuse, R157, 0x2, P1 ;  /* 0x0000000bcb05b211 */ /* 0x080fe400008f149d */
[----:B------:R-:W-:Y:S02]  /*ae40*/  ISETP.GE.AND P1, PT, R199, UR4, PT ;  /* 0x00000004c7007c0c */ /* 0x000fe4000bf26270 */
[CC--:B--2---:R-:W-:Y:S01]  /*ae50*/  @!P4 LEA R6, P0, R202.reuse, R12.reuse, 0x2 ;  /* 0x0000000cca06c211 */ /* 0x0c4fe200078010ff */
[----:B------:R1:W-:Y:S01]  /*ae60*/  @!P3 ST.E.64 desc[UR50][R4.64], R80 ;  /* 0x000000500400b985 */ /* 0x0003e2000c101b32 */
[----:B---3--:R-:W-:Y:S02]  /*ae70*/  @!P5 LEA R8, P6, R201, R12, 0x2 ;  /* 0x0000000cc908d211 */ /* 0x008fe400078c10ff */
[----:B------:R-:W-:Y:S02]  /*ae80*/  @!P4 LEA.HI.X R7, R202, R11, R156, 0x2, P0 ;  /* 0x0000000bca07c211 */ /* 0x000fe400000f149c */
[----:B------:R-:W-:-:S02]  /*ae90*/  ISETP.GE.AND P0, PT, R198, UR4, PT ;  /* 0x00000004c6007c0c */ /* 0x000fc4000bf06270 */
[----:B------:R-:W-:Y:S01]  /*aea0*/  @!P5 LEA.HI.X R9, R201, R11, R155, 0x2, P6 ;  /* 0x0000000bc909d211 */ /* 0x000fe200030f149b */
[----:B------:R2:W-:Y:S01]  /*aeb0*/  @!P4 ST.E.64 desc[UR50][R6.64], R84 ;  /* 0x000000540600c985 */ /* 0x0005e2000c101b32 */
[----:B------:R-:W-:-:S03]  /*aec0*/  ISETP.GE.AND P4, PT, R196, UR4, PT ;  /* 0x00000004c4007c0c */ /* 0x000fc6000bf86270 */
[----:B------:R3:W-:Y:S01]  /*aed0*/  @!P5 ST.E.64 desc[UR50][R8.64], R88 ;  /* 0x000000580800d985 */ /* 0x0007e2000c101b32 */
[----:B------:R-:W-:Y:S02]  /*aee0*/  ISETP.GE.AND P5, PT, R197, UR4, PT ;  /* 0x00000004c5007c0c */ /* 0x000fe4000bfa6270 */
[----:B-1----:R-:W-:-:S04]  /*aef0*/  @!P2 LEA R4, P6, R200, R12, 0x2 ;  /* 0x0000000cc804a211 */ /* 0x002fc800078c10ff */
[----:B------:R-:W-:Y:S02]  /*af00*/  @!P2 LEA.HI.X R5, R200, R11, R154, 0x2, P6 ;  /* 0x0000000bc805a211 */ /* 0x000fe400030f149a */
[----:B--2---:R-:W-:-:S03]  /*af10*/  @!P1 LEA R6, P3, R199, R12, 0x2 ;  /* 0x0000000cc7069211 */ /* 0x004fc600078610ff */
[----:B------:R1:W-:Y:S01]  /*af20*/  @!P2 ST.E.64 desc[UR50][R4.64], R92 ;  /* 0x0000005c0400a985 */ /* 0x0003e2000c101b32 */
[----:B------:R-:W-:Y:S02]  /*af30*/  ISETP.GE.AND P2, PT, R194, UR4, PT ;  /* 0x00000004c2007c0c */ /* 0x000fe4000bf46270 */
[-C--:B------:R-:W-:Y:S02]  /*af40*/  @!P1 LEA.HI.X R7, R199, R11.reuse, R153, 0x2, P3 ;  /* 0x0000000bc7079211 */ /* 0x080fe400018f1499 */
[----:B------:R-:W-:Y:S02]  /*af50*/  ISETP.GE.AND P3, PT, R195, UR4, PT ;  /* 0x00000004c3007c0c */ /* 0x000fe4000bf66270 */
[C---:B---3--:R-:W-:Y:S01]  /*af60*/  @!P0 LEA R8, P6, R198.reuse, R12, 0x2 ;  /* 0x0000000cc6088211 */ /* 0x048fe200078c10ff */
[----:B------:R2:W-:Y:S01]  /*af70*/  @!P1 ST.E.64 desc[UR50][R6.64], R96 ;  /* 0x0000006006009985 */ /* 0x0005e2000c101b32 */
[----:B------:R-:W-:Y:S02]  /*af80*/  ISETP.GE.AND P1, PT, R193, UR4, PT ;  /* 0x00000004c1007c0c */ /* 0x000fe4000bf26270 */
[----:B------:R-:W-:-:S02]  /*af90*/  @!P0 LEA.HI.X R9, R198, R11, R152, 0x2, P6 ;  /* 0x0000000bc6098211 */ /* 0x000fc400030f1498 */
[----:B-1----:R-:W-:-:S03]  /*afa0*/  @!P5 LEA R4, P6, R197, R12, 0x2 ;  /* 0x0000000cc504d211 */ /* 0x002fc600078c10ff */
[----:B------:R1:W-:Y:S01]  /*afb0*/  @!P0 ST.E.64 desc[UR50][R8.64], R100 ;  /* 0x0000006408008985 */ /* 0x0003e2000c101b32 */
[----:B------:R-:W-:Y:S02]  /*afc0*/  @!P5 LEA.HI.X R5, R197, R11, R21, 0x2, P6 ;  /* 0x0000000bc505d211 */ /* 0x000fe400030f1415 */
[----:B--2---:R-:W-:-:S03]  /*afd0*/  @!P4 LEA R6, P0, R196, R12, 0x2 ;  /* 0x0000000cc406c211 */ /* 0x004fc600078010ff */
[----:B------:R2:W-:Y:S01]  /*afe0*/  @!P5 ST.E.64 desc[UR50][R4.64], R104 ;  /* 0x000000680400d985 */ /* 0x0005e2000c101b32 */
[-C--:B------:R-:W-:Y:S02]  /*aff0*/  @!P4 LEA.HI.X R7, R196, R11.reuse, R229, 0x2, P0 ;  /* 0x0000000bc407c211 */ /* 0x080fe400000f14e5 */
[----:B------:R-:W-:Y:S02]  /*b000*/  ISETP.GE.AND P0, PT, R192, UR4, PT ;  /* 0x00000004c0007c0c */ /* 0x000fe4000bf06270 */
[CC--:B-1----:R-:W-:Y:S01]  /*b010*/  @!P3 LEA R8, P6, R195.reuse, R12.reuse, 0x2 ;  /* 0x0000000cc308b211 */ /* 0x0c2fe200078c10ff */
[----:B------:R1:W-:Y:S03]  /*b020*/  @!P4 ST.E.64 desc[UR50][R6.64], R108 ;  /* 0x0000006c0600c985 */ /* 0x0003e6000c101b32 */
[----:B------:R-:W-:Y:S02]  /*b030*/  @!P3 LEA.HI.X R9, R195, R11, R228, 0x2, P6 ;  /* 0x0000000bc309b211 */ /* 0x000fe400030f14e4 */
[----:B--2---:R-:W-:-:S03]  /*b040*/  @!P2 LEA R4, P4, R194, R12, 0x2 ;  /* 0x0000000cc204a211 */ /* 0x004fc600078810ff */
[----:B------:R2:W-:Y:S01]  /*b050*/  @!P3 ST.E.64 desc[UR50][R8.64], R112 ;  /* 0x000000700800b985 */ /* 0x0005e2000c101b32 */
[----:B------:R-:W-:Y:S02]  /*b060*/  ISETP.GE.AND P3, PT, R191, UR4, PT ;  /* 0x00000004bf007c0c */ /* 0x000fe4000bf66270 */
[-C--:B------:R-:W-:Y:S02]  /*b070*/  @!P2 LEA.HI.X R5, R194, R11.reuse, R227, 0x2, P4 ;  /* 0x0000000bc205a211 */ /* 0x080fe400020f14e3 */
[----:B------:R-:W-:Y:S02]  /*b080*/  ISETP.GE.AND P4, PT, R190, UR4, PT ;  /* 0x00000004be007c0c */ /* 0x000fe4000bf86270 */
[----:B-1----:R-:W-:Y:S01]  /*b090*/  @!P1 LEA R6, P5, R193, R12, 0x2 ;  /* 0x0000000cc1069211 */ /* 0x002fe200078a10ff */
[----:B------:R1:W-:Y:S01]  /*b0a0*/  @!P2 ST.E.64 desc[UR50][R4.64], R116 ;  /* 0x000000740400a985 */ /* 0x0003e2000c101b32 */
[----:B------:R-:W-:Y:S02]  /*b0b0*/  ISETP.GE.AND P2, PT, R189, UR4, PT ;  /* 0x00000004bd007c0c */ /* 0x000fe4000bf46270 */
[----:B------:R-:W-:-:S02]  /*b0c0*/  @!P1 LEA.HI.X R7, R193, R11, R226, 0x2, P5 ;  /* 0x0000000bc1079211 */ /* 0x000fc400028f14e2 */
[----:B--2---:R-:W-:-:S03]  /*b0d0*/  @!P0 LEA R8, P6, R192, R12, 0x2 ;  /* 0x0000000cc0088211 */ /* 0x004fc600078c10ff */
[----:B------:R2:W-:Y:S01]  /*b0e0*/  @!P1 ST.E.64 desc[UR50][R6.64], R120 ;  /* 0x0000007806009985 */ /* 0x0005e2000c101b32 */
[----:B------:R-:W-:Y:S02]  /*b0f0*/  ISETP.GE.AND P1, PT, R188, UR4, PT ;  /* 0x00000004bc007c0c */ /* 0x000fe4000bf26270 */
[----:B------:R-:W-:Y:S02]  /*b100*/  @!P0 LEA.HI.X R9, R192, R11, R225, 0x2, P6 ;  /* 0x0000000bc0098211 */ /* 0x000fe400030f14e1 */
[----:B-1----:R-:W-:-:S03]  /*b110*/  @!P3 LEA R4, P5, R191, R12, 0x2 ;  /* 0x0000000cbf04b211 */ /* 0x002fc600078a10ff */
[----:B------:R1:W-:Y:S01]  /*b120*/  @!P0 ST.E.64 desc[UR50][R8.64], R124 ;  /* 0x0000007c08008985 */ /* 0x0003e2000c101b32 */
[----:B------:R-:W-:Y:S02]  /*b130*/  ISETP.GE.AND P0, PT, R187, UR4, PT ;  /* 0x00000004bb007c0c */ /* 0x000fe4000bf06270 */
[-C--:B------:R-:W-:Y:S02]  /*b140*/  @!P3 LEA.HI.X R5, R191, R11.reuse, R224, 0x2, P5 ;  /* 0x0000000bbf05b211 */ /* 0x080fe400028f14e0 */
[----:B------:R-:W-:Y:S02]  /*b150*/  ISETP.GE.AND P5, PT, R186, UR4, PT ;  /* 0x00000004ba007c0c */ /* 0x000fe4000bfa6270 */
[C---:B--2---:R-:W-:Y:S01]  /*b160*/  @!P4 LEA R6, P6, R190.reuse, R12, 0x2 ;  /* 0x0000000cbe06c211 */ /* 0x044fe200078c10ff */
[----:B------:R2:W-:Y:S03]  /*b170*/  @!P3 ST.E.64 desc[UR50][R4.64], R128 ;  /* 0x000000800400b985 */ /* 0x0005e6000c101b32 */
[----:B------:R-:W-:-:S02]  /*b180*/  @!P4 LEA.HI.X R7, R190, R11, R223, 0x2, P6 ;  /* 0x0000000bbe07c211 */ /* 0x000fc400030f14df */
[----:B-1----:R-:W-:-:S03]  /*b190*/  @!P1 LEA R8, P6, R188, R12, 0x2 ;  /* 0x0000000cbc089211 */ /* 0x002fc600078c10ff */
[----:B------:R1:W-:Y:S01]  /*b1a0*/  @!P4 ST.E.64 desc[UR50][R6.64], R132 ;  /* 0x000000840600c985 */ /* 0x0003e2000c101b32 */
[----:B------:R-:W-:Y:S02]  /*b1b0*/  @!P1 LEA.HI.X R9, R188, R11, R221, 0x2, P6 ;  /* 0x0000000bbc099211 */ /* 0x000fe400030f14dd */
[----:B--2---:R-:W-:-:S04]  /*b1c0*/  @!P2 LEA R4, P3, R189, R12, 0x2 ;  /* 0x0000000cbd04a211 */ /* 0x004fc800078610ff */
[----:B------:R-:W-:Y:S02]  /*b1d0*/  @!P2 LEA.HI.X R5, R189, R11, R222, 0x2, P3 ;  /* 0x0000000bbd05a211 */ /* 0x000fe400018f14de */
[----:B-1----:R-:W-:-:S03]  /*b1e0*/  @!P0 LEA R6, P4, R187, R12, 0x2 ;  /* 0x0000000cbb068211 */ /* 0x002fc600078810ff */
[----:B------:R3:W-:Y:S01]  /*b1f0*/  @!P2 ST.E.64 desc[UR50][R4.64], R136 ;  /* 0x000000880400a985 */ /* 0x0007e2000c101b32 */
[C---:B------:R-:W-:Y:S02]  /*b200*/  @!P5 LEA R12, P3, R186.reuse, R12, 0x2 ;  /* 0x0000000cba0cd211 */ /* 0x040fe400078610ff */
[-C--:B------:R-:W-:Y:S01]  /*b210*/  @!P0 LEA.HI.X R7, R187, R11.reuse, R220, 0x2, P4 ;  /* 0x0000000bbb078211 */ /* 0x080fe200020f14dc */
[----:B------:R3:W-:Y:S01]  /*b220*/  @!P1 ST.E.64 desc[UR50][R8.64], R140 ;  /* 0x0000008c08009985 */ /* 0x0007e2000c101b32 */
[----:B------:R-:W-:-:S03]  /*b230*/  @!P5 LEA.HI.X R13, R186, R11, R219, 0x2, P3 ;  /* 0x0000000bba0dd211 */ /* 0x000fc600018f14db */
[----:B------:R3:W-:Y:S04]  /*b240*/  @!P0 ST.E.64 desc[UR50][R6.64], R144 ;  /* 0x0000009006008985 */ /* 0x0007e8000c101b32 */
[----:B------:R3:W-:Y:S02]  /*b250*/  @!P5 ST.E.64 desc[UR50][R12.64], R148 ;  /* 0x000000940c00d985 */ /* 0x0007e4000c101b32 */
.L_x_396:
[----:B------:R-:W-:Y:S05]  /*b260*/  BSYNC B1 ;  /* 0x0000000000017941 */ /* 0x000fea0003800000 */
.L_x_395:
[----:B------:R-:W-:Y:S01]  /*b270*/  VIADD R0, R0, 0x8 ;  /* 0x0000000800007836 */ /* 0x000fe20000000000 */
[----:B------:R4:W1:Y:S04]  /*b280*/  SHFL.IDX PT, R20, R10, 0x1, 0x1c1f ;  /* 0x003c1f000a147f89 */ /* 0x00086800000e0000 */
[----:B------:R-:W-:Y:S01]  /*b290*/  ISETP.GE.AND P0, PT, R0, UR8, PT ;  /* 0x0000000800007c0c */ /* 0x000fe2000bf06270 */
[----:B0-----:R-:W0:-:S12]  /*b2a0*/  SHFL.IDX PT, R3, R3, 0x1, 0x1c1f ;  /* 0x003c1f0003037f89 */ /* 0x001e1800000e0000 */
[----:B----4-:R-:W-:Y:S05]  /*b2b0*/  @P0 BRA `(.L_x_394) ;  /* 0x00000018001c0947 */ /* 0x010fea0003800000 */
[----:B------:R-:W-:Y:S02]  /*b2c0*/  ULDC UR4, c[0x0][0xac8] ;  /* 0x0002b20000047ab9 */ /* 0x000fe40000000800 */
[----:B------:R-:W-:Y:S02]  /*b2d0*/  ISETP.GE.AND P4, PT, R17, UR4, PT ;  /* 0x0000000411007c0c */ /* 0x000fe4000bf86270 */
[----:B------:R-:W-:Y:S02]  /*b2e0*/  ISETP.GE.AND P2, PT, R216, UR4, PT ;  /* 0x00000004d8007c0c */ /* 0x000fe4000bf46270 */
[----:B------:R-:W-:Y:S02]  /*b2f0*/  ISETP.GE.AND P1, PT, R215, UR4, PT ;  /* 0x00000004d7007c0c */ /* 0x000fe4000bf26270 */
[----:B------:R-:W-:-:S07]  /*b300*/  ISETP.GE.AND P0, PT, R214, UR4, PT ;  /* 0x00000004d6007c0c */ /* 0x000fce000bf06270 */
[CC--:B0--3--:R-:W-:Y:S02]  /*b310*/  @!P4 LEA R4, P3, R17.reuse, R3.reuse, 0x2 ;  /* 0x000000031104c211 */ /* 0x0c9fe400078610ff */
[-C--:B------:R-:W-:Y:S02]  /*b320*/  @!P2 LEA R6, P6, R216, R3.reuse, 0x2 ;  /* 0x00000003d806a211 */ /* 0x080fe400078c10ff */
[----:B-1----:R-:W-:Y:S02]  /*b330*/  @!P4 LEA.HI.X R5, R17, R20, R169, 0x2, P3 ;  /* 0x000000141105c211 */ /* 0x002fe400018f14a9 */
[----:B------:R-:W-:Y:S02]  /*b340*/  ISETP.GE.AND P3, PT, R213, UR4, PT ;  /* 0x00000004d5007c0c */ /* 0x000fe4000bf66270 */
[----:B------:R-:W-:Y:S01]  /*b350*/  @!P1 LEA R8, P5, R215, R3, 0x2 ;  /* 0x00000003d7089211 */ /* 0x000fe200078a10ff */
[----:B------:R0:W-:Y:S01]  /*b360*/  @!P4 ST.E.64 desc[UR50][R4.64], R26 ;  /* 0x0000001a0400c985 */ /* 0x0001e2000c101b32 */
[----:B------:R-:W-:-:S02]  /*b370*/  ISETP.GE.AND P4, PT, R212, UR4, PT ;  /* 0x00000004d4007c0c */ /* 0x000fc4000bf86270 */
[-C--:B------:R-:W-:Y:S02]  /*b380*/  @!P2 LEA.HI.X R7, R216, R20.reuse, R168, 0x2, P6 ;  /* 0x00000014d807a211 */ /* 0x080fe400030f14a8 */
[CC--:B------:R-:W-:Y:S02]  /*b390*/  @!P0 LEA R10, P6, R214.reuse, R3.reuse, 0x2 ;  /* 0x00000003d60a8211 */ /* 0x0c0fe400078c10ff */
[-C--:B------:R-:W-:Y:S01]  /*b3a0*/  @!P1 LEA.HI.X R9, R215, R20.reuse, R15, 0x2, P5 ;  /* 0x00000014d7099211 */ /* 0x080fe200028f140f */
[----:B------:R1:W-:Y:S01]  /*b3b0*/  @!P2 ST.E.64 desc[UR50][R6.64], R30 ;  /* 0x0000001e0600a985 */ /* 0x0003e2000c101b32 */
[----:B------:R-:W-:Y:S02]  /*b3c0*/  ISETP.GE.AND P5, PT, R211, UR4, PT ;  /* 0x00000004d3007c0c */ /* 0x000fe4000bfa6270 */
[----:B--2---:R-:W-:Y:S01]  /*b3d0*/  @!P0 LEA.HI.X R11, R214, R20, R14, 0x2, P6 ;  /* 0x00000014d60b8211 */ /* 0x004fe200030f140e */
[----:B------:R2:W-:Y:S01]  /*b3e0*/  @!P1 ST.E.64 desc[UR50][R8.64], R34 ;  /* 0x0000002208009985 */ /* 0x0005e2000c101b32 */
[----:B0-----:R-:W-:-:S03]  /*b3f0*/  @!P3 LEA R4, P1, R213, R3, 0x2 ;  /* 0x00000003d504b211 */ /* 0x001fc600078210ff */
[----:B------:R0:W-:Y:S01]  /*b400*/  @!P0 ST.E.64 desc[UR50][R10.64], R38 ;  /* 0x000000260a008985 */ /* 0x0001e2000c101b32 */
[----:B------:R-:W-:Y:S02]  /*b410*/  ISETP.GE.AND P0, PT, R210, UR4, PT ;  /* 0x00000004d2007c0c */ /* 0x000fe4000bf06270 */
[C---:B------:R-:W-:Y:S02]  /*b420*/  @!P4 LEA R12, P2, R212.reuse, R3, 0x2 ;  /* 0x00000003d40cc211 */ /* 0x040fe400078410ff */
[-C--:B------:R-:W-:Y:S02]  /*b430*/  @!P3 LEA.HI.X R5, R213, R20.reuse, R167, 0x2, P1 ;  /* 0x00000014d505b211 */ /* 0x080fe400008f14a7 */
[----:B------:R-:W-:Y:S02]  /*b440*/  ISETP.GE.AND P1, PT, R209, UR4, PT ;  /* 0x00000004d1007c0c */ /* 0x000fe4000bf26270 */
[----:B------:R-:W-:Y:S01]  /*b450*/  @!P4 LEA.HI.X R13, R212, R20, R166, 0x2, P2 ;  /* 0x00000014d40dc211 */ /* 0x000fe200010f14a6 */
[----:B------:R3:W-:Y:S01]  /*b460*/  @!P3 ST.E.64 desc[UR50][R4.64], R42 ;  /* 0x0000002a0400b985 */ /* 0x0007e2000c101b32 */
[----:B------:R-:W-:-:S02]  /*b470*/  ISETP.GE.AND P2, PT, R208, UR4, PT ;  /* 0x00000004d0007c0c */ /* 0x000fc4000bf46270 */
[-C--:B------:R-:W-:Y:S01]  /*b480*/  @!P5 LEA R14, P6, R211, R3.reuse, 0x2 ;  /* 0x00000003d30ed211 */ /* 0x080fe200078c10ff */
[----:B------:R4:W-:Y:S01]  /*b490*/  @!P4 ST.E.64 desc[UR50][R12.64], R46 ;  /* 0x0000002e0c00c985 */ /* 0x0009e2000c101b32 */
[----:B------:R-:W-:Y:S02]  /*b4a0*/  ISETP.GE.AND P3, PT, R207, UR4, PT ;  /* 0x00000004cf007c0c */ /* 0x000fe4000bf66270 */
[----:B------:R-:W-:Y:S02]  /*b4b0*/  @!P5 LEA.HI.X R15, R211, R20, R165, 0x2, P6 ;  /* 0x00000014d30fd211 */ /* 0x000fe400030f14a5 */
[-C--:B-1----:R-:W-:Y:S02]  /*b4c0*/  @!P0 LEA R6, P6, R210, R3.reuse, 0x2 ;  /* 0x00000003d2068211 */ /* 0x082fe400078c10ff */
[----:B------:R-:W-:Y:S01]  /*b4d0*/  ISETP.GE.AND P4, PT, R206, UR4, PT ;  /* 0x00000004ce007c0c */ /* 0x000fe2000bf86270 */
[----:B------:R1:W-:Y:S01]  /*b4e0*/  @!P5 ST.E.64 desc[UR50][R14.64], R50 ;  /* 0x000000320e00d985 */ /* 0x0003e2000c101b32 */
[----:B--2---:R-:W-:-:S02]  /*b4f0*/  @!P1 LEA R8, P5, R209, R3, 0x2 ;  /* 0x00000003d1089211 */ /* 0x004fc400078a10ff */
[-C--:B------:R-:W-:Y:S02]  /*b500*/  @!P0 LEA.HI.X R7, R210, R20.reuse, R164, 0x2, P6 ;  /* 0x00000014d2078211 */ /* 0x080fe400030f14a4 */
[C---:B0-----:R-:W-:Y:S02]  /*b510*/  @!P2 LEA R10, P6, R208.reuse, R3, 0x2 ;  /* 0x00000003d00aa211 */ /* 0x041fe400078c10ff */
[-C--:B------:R-:W-:Y:S01]  /*b520*/  @!P1 LEA.HI.X R9, R209, R20.reuse, R163, 0x2, P5 ;  /* 0x00000014d1099211 */ /* 0x080fe200028f14a3 */
[----:B------:R0:W-:Y:S01]  /*b530*/  @!P0 ST.E.64 desc[UR50][R6.64], R54 ;  /* 0x0000003606008985 */ /* 0x0001e2000c101b32 */
[----:B------:R-:W-:Y:S02]  /*b540*/  ISETP.GE.AND P5, PT, R205, UR4, PT ;  /* 0x00000004cd007c0c */ /* 0x000fe4000bfa6270 */
[----:B------:R-:W-:Y:S01]  /*b550*/  @!P2 LEA.HI.X R11, R208, R20, R162, 0x2, P6 ;  /* 0x00000014d00ba211 */ /* 0x000fe200030f14a2 */
[----:B------:R2:W-:Y:S01]  /*b560*/  @!P1 ST.E.64 desc[UR50][R8.64], R58 ;  /* 0x0000003a08009985 */ /* 0x0005e2000c101b32 */
[----:B------:R-:W-:-:S02]  /*b570*/  ISETP.GE.AND P0, PT, R204, UR4, PT ;  /* 0x00000004cc007c0c */ /* 0x000fc4000bf06270 */
[-C--:B---3--:R-:W-:Y:S01]  /*b580*/  @!P3 LEA R4, P6, R207, R3.reuse, 0x2 ;  /* 0x00000003cf04b211 */ /* 0x088fe200078c10ff */
[----:B------:R3:W-:Y:S01]  /*b590*/  @!P2 ST.E.64 desc[UR50][R10.64], R62 ;  /* 0x0000003e0a00a985 */ /* 0x0007e2000c101b32 */
[CC--:B----4-:R-:W-:Y:S02]  /*b5a0*/  @!P4 LEA R12, P2, R206.reuse, R3.reuse, 0x2 ;  /* 0x00000003ce0cc211 */ /* 0x0d0fe400078410ff */
[----:B------:R-:W-:Y:S02]  /*b5b0*/  ISETP.GE.AND P1, PT, R203, UR4, PT ;  /* 0x00000004cb007c0c */ /* 0x000fe4000bf26270 */
[-C--:B------:R-:W-:Y:S02]  /*b5c0*/  @!P3 LEA.HI.X R5, R207, R20.reuse, R161, 0x2, P6 ;  /* 0x00000014cf05b211 */ /* 0x080fe400030f14a1 */
[----:B------:R-:W-:Y:S02]  /*b5d0*/  @!P4 LEA.HI.X R13, R206, R20, R160, 0x2, P2 ;  /* 0x00000014ce0dc211 */ /* 0x000fe400010f14a0 */
[----:B------:R-:W-:Y:S01]  /*b5e0*/  ISETP.GE.AND P2, PT, R202, UR4, PT ;  /* 0x00000004ca007c0c */ /* 0x000fe2000bf46270 */
[----:B------:R-:W-:Y:S01]  /*b5f0*/  @!P3 ST.E.64 desc[UR50][R4.64], R66 ;  /* 0x000000420400b985 */ /* 0x000fe2000c101b32 */
[----:B-1----:R-:W-:-:S03]  /*b600*/  @!P5 LEA R14, P6, R205, R3, 0x2 ;  /* 0x00000003cd0ed211 */ /* 0x002fc600078c10ff */
[----:B------:R1:W-:Y:S01]  /*b610*/  @!P4 ST.E.64 desc[UR50][R12.64], R70 ;  /* 0x000000460c00c985 */ /* 0x0003e2000c101b32 */
[-C--:B------:R-:W-:Y:S02]  /*b620*/  @!P5 LEA.HI.X R15, R205, R20.reuse, R159, 0x2, P6 ;  /* 0x00000014cd0fd211 */ /* 0x080fe400030f149f */
[CC--:B0-----:R-:W-:Y:S02]  /*b630*/  @!P0 LEA R6, P4, R204.reuse, R3.reuse, 0x2 ;  /* 0x00000003cc068211 */ /* 0x0c1fe400078810ff */
[-C--:B--2---:R-:W-:Y:S01]  /*b640*/  @!P1 LEA R8, P3, R203, R3.reuse, 0x2 ;  /* 0x00000003cb089211 */ /* 0x084fe200078610ff */
[----:B------:R0:W-:Y:S01]  /*b650*/  @!P5 ST.E.64 desc[UR50][R14.64], R74 ;  /* 0x0000004a0e00d985 */ /* 0x0001e2000c101b32 */
[----:B------:R-:W-:Y:S02]  /*b660*/  @!P0 LEA.HI.X R7, R204, R20, R158, 0x2, P4 ;  /* 0x00000014cc078211 */ /* 0x000fe400020f149e */
[----:B------:R-:W-:Y:S02]  /*b670*/  ISETP.GE.AND P4, PT, R200, UR4, PT ;  /* 0x00000004c8007c0c */ /* 0x000fe4000bf86270 */
[----:B------:R-:W-:Y:S01]  /*b680*/  ISETP.GE.AND P5, PT, R201, UR4, PT ;  /* 0x00000004c9007c0c */ /* 0x000fe2000bfa6270 */
[----:B------:R2:W-:Y:S01]  /*b690*/  @!P0 ST.E.64 desc[UR50][R6.64], R78 ;  /* 0x0000004e06008985 */ /* 0x0005e2000c101b32 */
[----:B---3--:R-:W-:-:S02]  /*b6a0*/  @!P2 LEA R10, P6, R202, R3, 0x2 ;  /* 0x00000003ca0aa211 */ /* 0x008fc400078c10ff */
[-C--:B------:R-:W-:Y:S02]  /*b6b0*/  @!P1 LEA.HI.X R9, R203, R20.reuse, R157, 0x2, P3 ;  /* 0x00000014cb099211 */ /* 0x080fe400018f149d */
[----:B------:R-:W-:Y:S02]  /*b6c0*/  ISETP.GE.AND P3, PT, R199, UR4, PT ;  /* 0x00000004c7007c0c */ /* 0x000fe4000bf66270 */
[----:B------:R-:W-:Y:S01]  /*b6d0*/  @!P2 LEA.HI.X R11, R202, R20, R156, 0x2, P6 ;  /* 0x00000014ca0ba211 */ /* 0x000fe200030f149c */
[----:B------:R3:W-:Y:S01]  /*b6e0*/  @!P1 ST.E.64 desc[UR50][R8.64], R82 ;  /* 0x0000005208009985 */ /* 0x0007e2000c101b32 */
[----:B------:R-:W-:Y:S02]  /*b6f0*/  ISETP.GE.AND P1, PT, R197, UR4, PT ;  /* 0x00000004c5007c0c */ /* 0x000fe4000bf26270 */
[----:B-1----:R-:W-:Y:S01]  /*b700*/  @!P4 LEA R12, P0, R200, R3, 0x2 ;  /* 0x00000003c80cc211 */ /* 0x002fe200078010ff */
[----:B------:R1:W-:Y:S01]  /*b710*/  @!P2 ST.E.64 desc[UR50][R10.64], R86 ;  /* 0x000000560a00a985 */ /* 0x0003e2000c101b32 */
[----:B------:R-:W-:-:S02]  /*b720*/  ISETP.GE.AND P2, PT, R198, UR4, PT ;  /* 0x00000004c6007c0c */ /* 0x000fc4000bf46270 */
[CC--:B------:R-:W-:Y:S02]  /*b730*/  @!P5 LEA R4, P6, R201.reuse, R3.reuse, 0x2 ;  /* 0x00000003c904d211 */ /* 0x0c0fe400078c10ff */
[-C--:B------:R-:W-:Y:S02]  /*b740*/  @!P4 LEA.HI.X R13, R200, R20.reuse, R154, 0x2, P0 ;  /* 0x00000014c80dc211 */ /* 0x080fe400000f149a */
[----:B------:R-:W-:Y:S02]  /*b750*/  @!P5 LEA.HI.X R5, R201, R20, R155, 0x2, P6 ;  /* 0x00000014c905d211 */ /* 0x000fe400030f149b */
[----:B------:R-:W-:Y:S02]  /*b760*/  ISETP.GE.AND P0, PT, R196, UR4, PT ;  /* 0x00000004c4007c0c */ /* 0x000fe4000bf06270 */
[----:B0-----:R-:W-:Y:S01]  /*b770*/  @!P3 LEA R14, P6, R199, R3, 0x2 ;  /* 0x00000003c70eb211 */ /* 0x001fe200078c10ff */
[----:B------:R0:W-:Y:S01]  /*b780*/  @!P5 ST.E.64 desc[UR50][R4.64], R90 ;  /* 0x0000005a0400d985 */ /* 0x0001e2000c101b32 */
[----:B------:R-:W-:-:S02]  /*b790*/  ISETP.GE.AND P5, PT, R195, UR4, PT ;  /* 0x00000004c3007c0c */ /* 0x000fc4000bfa6270 */
[-C--:B------:R-:W-:Y:S01]  /*b7a0*/  @!P3 LEA.HI.X R15, R199, R20.reuse, R153, 0x2, P6 ;  /* 0x00000014c70fb211 */ /* 0x080fe200030f1499 */
[----:B------:R4:W-:Y:S01]  /*b7b0*/  @!P4 ST.E.64 desc[UR50][R12.64], R94 ;  /* 0x0000005e0c00c985 */ /* 0x0009e2000c101b32 */
[-C--:B--2---:R-:W-:Y:S02]  /*b7c0*/  @!P2 LEA R6, P6, R198, R3.reuse, 0x2 ;  /* 0x00000003c606a211 */ /* 0x084fe400078c10ff */
[----:B------:R-:W-:Y:S01]  /*b7d0*/  ISETP.GE.AND P4, PT, R194, UR4, PT ;  /* 0x00000004c2007c0c */ /* 0x000fe2000bf86270 */
[----:B------:R2:W-:Y:S01]  /*b7e0*/  @!P3 ST.E.64 desc[UR50][R14.64], R98 ;  /* 0x000000620e00b985 */ /* 0x0005e2000c101b32 */
[-C--:B---3--:R-:W-:Y:S02]  /*b7f0*/  @!P1 LEA R8, P3, R197, R3.reuse, 0x2 ;  /* 0x00000003c5089211 */ /* 0x088fe400078610ff */
[----:B------:R-:W-:Y:S02]  /*b800*/  @!P2 LEA.HI.X R7, R198, R20, R152, 0x2, P6 ;  /* 0x00000014c607a211 */ /* 0x000fe400030f1498 */
[----:B-1----:R-:W-:-:S02]  /*b810*/  @!P0 LEA R10, P6, R196, R3, 0x2 ;  /* 0x00000003c40a8211 */ /* 0x002fc400078c10ff */
[-C--:B------:R-:W-:Y:S01]  /*b820*/  @!P1 LEA.HI.X R9, R197, R20.reuse, R21, 0x2, P3 ;  /* 0x00000014c5099211 */ /* 0x080fe200018f1415 */
[----:B------:R1:W-:Y:S01]  /*b830*/  @!P2 ST.E.64 desc[UR50][R6.64], R102 ;  /* 0x000000660600a985 */ /* 0x0003e2000c101b32 */
[----:B------:R-:W-:Y:S02]  /*b840*/  ISETP.GE.AND P3, PT, R193, UR4, PT ;  /* 0x00000004c1007c0c */ /* 0x000fe4000bf66270 */
[----:B------:R-:W-:Y:S01]  /*b850*/  @!P0 LEA.HI.X R11, R196, R20, R229, 0x2, P6 ;  /* 0x00000014c40b8211 */ /* 0x000fe200030f14e5 */
[----:B------:R3:W-:Y:S01]  /*b860*/  @!P1 ST.E.64 desc[UR50][R8.64], R106 ;  /* 0x0000006a08009985 */ /* 0x0007e2000c101b32 */
[-C--:B0-----:R-:W-:Y:S02]  /*b870*/  @!P5 LEA R4, P1, R195, R3.reuse, 0x2 ;  /* 0x00000003c304d211 */ /* 0x081fe400078210ff */
[----:B----4-:R-:W-:Y:S01]  /*b880*/  @!P4 LEA R12, P2, R194, R3, 0x2 ;  /* 0x00000003c20cc211 */ /* 0x010fe200078410ff */
[----:B------:R-:W-:Y:S01]  /*b890*/  @!P0 ST.E.64 desc[UR50][R10.64], R110 ;  /* 0x0000006e0a008985 */ /* 0x000fe2000c101b32 */
[----:B------:R-:W-:-:S02]  /*b8a0*/  ISETP.GE.AND P0, PT, R192, UR4, PT ;  /* 0x00000004c0007c0c */ /* 0x000fc4000bf06270 */
[-C--:B------:R-:W-:Y:S02]  /*b8b0*/  @!P5 LEA.HI.X R5, R195, R20.reuse, R228, 0x2, P1 ;  /* 0x00000014c305d211 */ /* 0x080fe400008f14e4 */
[----:B------:R-:W-:Y:S02]  /*b8c0*/  ISETP.GE.AND P1, PT, R191, UR4, PT ;  /* 0x00000004bf007c0c */ /* 0x000fe4000bf26270 */
[C---:B--2---:R-:W-:Y:S01]  /*b8d0*/  @!P3 LEA R14, P6, R193.reuse, R3, 0x2 ;  /* 0x00000003c10eb211 */ /* 0x044fe200078c10ff */
[----:B------:R0:W-:Y:S01]  /*b8e0*/  @!P5 ST.E.64 desc[UR50][R4.64], R114 ;  /* 0x000000720400d985 */ /* 0x0001e2000c101b32 */
[-C--:B------:R-:W-:Y:S02]  /*b8f0*/  @!P4 LEA.HI.X R13, R194, R20.reuse, R227, 0x2, P2 ;  /* 0x00000014c20dc211 */ /* 0x080fe400010f14e3 */
[----:B------:R-:W-:Y:S02]  /*b900*/  @!P3 LEA.HI.X R15, R193, R20, R226, 0x2, P6 ;  /* 0x00000014c10fb211 */ /* 0x000fe400030f14e2 */
[----:B------:R-:W-:Y:S01]  /*b910*/  ISETP.GE.AND P2, PT, R188, UR4, PT ;  /* 0x00000004bc007c0c */ /* 0x000fe2000bf46270 */
[----:B------:R2:W-:Y:S01]  /*b920*/  @!P4 ST.E.64 desc[UR50][R12.64], R118 ;  /* 0x000000760c00c985 */ /* 0x0005e2000c101b32 */
[----:B------:R-:W-:-:S02]  /*b930*/  ISETP.GE.AND P4, PT, R190, UR4, PT ;  /* 0x00000004be007c0c */ /* 0x000fc4000bf86270 */
[CC--:B-1----:R-:W-:Y:S01]  /*b940*/  @!P0 LEA R6, P5, R192.reuse, R3.reuse, 0x2 ;  /* 0x00000003c0068211 */ /* 0x0c2fe200078a10ff */
[----:B------:R1:W-:Y:S01]  /*b950*/  @!P3 ST.E.64 desc[UR50][R14.64], R122 ;  /* 0x0000007a0e00b985 */ /* 0x0003e2000c101b32 */
[----:B------:R-:W-:Y:S02]  /*b960*/  ISETP.GE.AND P3, PT, R189, UR4, PT ;  /* 0x00000004bd007c0c */ /* 0x000fe4000bf66270 */
[----:B------:R-:W-:Y:S02]  /*b970*/  @!P0 LEA.HI.X R7, R192, R20, R225, 0x2, P5 ;  /* 0x00000014c0078211 */ /* 0x000fe400028f14e1 */
[----:B------:R-:W-:Y:S02]  /*b980*/  ISETP.GE.AND P5, PT, R187, UR4, PT ;  /* 0x00000004bb007c0c */ /* 0x000fe4000bfa6270 */
[-C--:B---3--:R-:W-:Y:S01]  /*b990*/  @!P1 LEA R8, P6, R191, R3.reuse, 0x2 ;  /* 0x00000003bf089211 */ /* 0x088fe200078c10ff */
[----:B------:R3:W-:Y:S02]  /*b9a0*/  @!P0 ST.E.64 desc[UR50][R6.64], R126 ;  /* 0x0000007e06008985 */ /* 0x0007e4000c101b32 */
[----:B0-----:R-:W-:-:S02]  /*b9b0*/  @!P4 LEA R4, P0, R190, R3, 0x2 ;  /* 0x00000003be04c211 */ /* 0x001fc400078010ff */
[-C--:B------:R-:W-:Y:S02]  /*b9c0*/  @!P1 LEA.HI.X R9, R191, R20.reuse, R224, 0x2, P6 ;  /* 0x00000014bf099211 */ /* 0x080fe400030f14e0 */
[-C--:B------:R-:W-:Y:S02]  /*b9d0*/  @!P3 LEA R10, P6, R189, R3.reuse, 0x2 ;  /* 0x00000003bd0ab211 */ /* 0x080fe400078c10ff */
[-C--:B------:R-:W-:Y:S01]  /*b9e0*/  @!P4 LEA.HI.X R5, R190, R20.reuse, R223, 0x2, P0 ;  /* 0x00000014be05c211 */ /* 0x080fe200000f14df */
[----:B------:R3:W-:Y:S01]  /*b9f0*/  @!P1 ST.E.64 desc[UR50][R8.64], R130 ;  /* 0x0000008208009985 */ /* 0x0007e2000c101b32 */
[-C--:B--2---:R-:W-:Y:S02]  /*ba00*/  @!P2 LEA R12, P1, R188, R3.reuse, 0x2 ;  /* 0x00000003bc0ca211 */ /* 0x084fe400078210ff */
[----:B-1----:R-:W-:Y:S01]  /*ba10*/  @!P5 LEA R14, P0, R187, R3, 0x2 ;  /* 0x00000003bb0ed211 */ /* 0x002fe200078010ff */
[----:B------:R3:W-:Y:S01]  /*ba20*/  @!P4 ST.E.64 desc[UR50][R4.64], R134 ;  /* 0x000000860400c985 */ /* 0x0007e2000c101b32 */
[----:B------:R-:W-:-:S02]  /*ba30*/  @!P3 LEA.HI.X R11, R189, R20, R222, 0x2, P6 ;  /* 0x00000014bd0bb211 */ /* 0x000fc400030f14de */
[-C--:B------:R-:W-:Y:S02]  /*ba40*/  @!P2 LEA.HI.X R13, R188, R20.reuse, R221, 0x2, P1 ;  /* 0x00000014bc0da211 */ /* 0x080fe400008f14dd */
[----:B------:R-:W-:Y:S01]  /*ba50*/  @!P5 LEA.HI.X R15, R187, R20, R220, 0x2, P0 ;  /* 0x00000014bb0fd211 */ /* 0x000fe200000f14dc */
[----:B------:R3:W-:Y:S01]  /*ba60*/  @!P3 ST.E.64 desc[UR50][R10.64], R138 ;  /* 0x0000008a0a00b985 */ /* 0x0007e2000c101b32 */
[----:B------:R-:W-:-:S03]  /*ba70*/  ISETP.GE.AND P0, PT, R186, UR4, PT ;  /* 0x00000004ba007c0c */ /* 0x000fc6000bf06270 */
[----:B------:R3:W-:Y:S04]  /*ba80*/  @!P2 ST.E.64 desc[UR50][R12.64], R142 ;  /* 0x0000008e0c00a985 */ /* 0x0007e8000c101b32 */
[----:B------:R3:W-:Y:S06]  /*ba90*/  @!P5 ST.E.64 desc[UR50][R14.64], R146 ;  /* 0x000000920e00d985 */ /* 0x0007ec000c101b32 */
[----:B------:R-:W-:Y:S05]  /*baa0*/  @P0 BRA `(.L_x_394) ;  /* 0x0000001000200947 */ /* 0x000fea0003800000 */
[----:B---3--:R-:W-:-:S04]  /*bab0*/  LEA R4, P0, R186, R3, 0x2 ;  /* 0x00000003ba047211 */ /* 0x008fc800078010ff */
[----:B------:R-:W-:-:S05]  /*bac0*/  LEA.HI.X R5, R186, R20, R219, 0x2, P0 ;  /* 0x00000014ba057211 */ /* 0x000fca00000f14db */
[----:B------:R0:W-:Y:S01]  /*bad0*/  ST.E.64 desc[UR50][R4.64], R150 ;  /* 0x0000009604007985 */ /* 0x0001e2000c101b32 */
[----:B------:R-:W-:Y:S05]  /*bae0*/  BRA `(.L_x_394) ;  /* 0x0000001000107947 */ /* 0x000fea0003800000 */
.L_x_388:
[----:B------:R-:W-:Y:S02]  /*baf0*/  ULDC.64 UR8, c[0x0][0xc00] ;  /* 0x0003000000087ab9 */ /* 0x000fe40000000a00 */
[----:B------:R-:W-:-:S04]  /*bb00*/  UISETP.NE.U32.AND UP0, UPT, UR8, URZ, UPT ;  /* 0x0000003f0800728c */ /* 0x000fc8000bf05070 */
[----:B------:R-:W-:-:S03]  /*bb10*/  UISETP.NE.AND.EX UP0, UPT, UR9, URZ, UPT, UP0 ;  /* 0x0000003f0900728c */ /* 0x000fc6000bf05300 */
[----:B------:R-:W-:Y:S02]  /*bb20*/  ULDC.64 UR8, c[0x0][0xc00] ;  /* 0x0003000000087ab9 */ /* 0x000fe40000000a00 */
[----:B------:R-:W-:Y:S01]  /*bb30*/  UIMAD.WIDE UR8, UR40, 0x4, UR8 ;  /* 0x00000004280878a5 */ /* 0x000fe2000f8e0208 */
[----:B------:R-:W-:-:S05]  /*bb40*/  PLOP3.LUT P1, PT, PT, PT, UP0, 0x80, 0x0 ;  /* 0x000000000000781c */ /* 0x000fca0003f2f008 */
[----:B------:R-:W-:Y:S02]  /*bb50*/  IMAD.U32 R4, RZ, RZ, UR8 ;  /* 0x00000008ff047e24 */ /* 0x000fe4000f8e00ff */
[----:B------:R-:W-:Y:S01]  /*bb60*/  IMAD.U32 R5, RZ, RZ, UR9 ;  /* 0x00000009ff057e24 */ /* 0x000fe2000f8e00ff */
[----:B------:R-:W-:Y:S02]  /*bb70*/  ULDC.64 UR8, c[0x0][0xc08] ;  /* 0x0003020000087ab9 */ /* 0x000fe40000000a00 */
[----:B------:R-:W-:-:S03]  /*bb80*/  UISETP.NE.U32.AND UP1, UPT, UR8, URZ, UPT ;  /* 0x0000003f0800728c */ /* 0x000fc6000bf25070 */
[----:B------:R-:W2:Y:S01]  /*bb90*/  @P1 LDG.E R8, desc[UR50][R4.64] ;  /* 0x0000003204081981 */ /* 0x000ea2000c1e1900 */
[----:B------:R-:W-:Y:S01]  /*bba0*/  UISETP.NE.AND.EX UP1, UPT, UR9, URZ, UPT, UP1 ;  /* 0x0000003f0900728c */ /* 0x000fe2000bf25310 */
[----:B------:R-:W-:Y:S02]  /*bbb0*/  ULDC UR4, c[0x0][0xa88] ;  /* 0x0002a20000047ab9 */ /* 0x000fe40000000800 */
[----:B------:R-:W-:-:S03]  /*bbc0*/  IMAD.U32 R0, RZ, RZ, UR4 ;  /* 0x00000004ff007e24 */ /* 0x000fc6000f8e00ff */
[----:B------:R-:W-:-:S05]  /*bbd0*/  PLOP3.LUT P2, PT, PT, PT, UP1, 0x80, 0x0 ;  /* 0x000000000000781c */ /* 0x000fca0003f4f018 */
[----:B------:R-:W-:Y:S02]  /*bbe0*/  @UP1 ULDC.64 UR8, c[0x0][0xc08] ;  /* 0x0003020000081ab9 */ /* 0x000fe40000000a00 */
[----:B------:R-:W-:-:S06]  /*bbf0*/  @UP1 UIMAD.WIDE UR8, UR40, 0x4, UR8 ;  /* 0x00000004280818a5 */ /* 0x000fcc000f8e0208 */
[----:B------:R-:W-:Y:S02]  /*bc00*/  IMAD.U32 R6, RZ, RZ, UR8 ;  /* 0x00000008ff067e24 */ /* 0x000fe4000f8e00ff */
[----:B------:R-:W-:-:S05]  /*bc10*/  IMAD.U32 R7, RZ, RZ, UR9 ;  /* 0x00000009ff077e24 */ /* 0x000fca000f8e00ff */
[----:B------:R0:W5:Y:S01]  /*bc20*/  @P2 LDG.E R0, desc[UR50][R6.64] ;  /* 0x0000003206002981 */ /* 0x000162000c1e1900 */
[----:B------:R-:W-:Y:S01]  /*bc30*/  UMOV UR4, URZ ;  /* 0x0000003f00047c82 */ /* 0x000fe20008000000 */
[----:B------:R-:W-:Y:S01]  /*bc40*/  UISETP.NE.AND UP1, UPT, UR45, URZ, UPT ;  /* 0x0000003f2d00728c */ /* 0x000fe2000bf25270 */
[----:B------:R-:W1:Y:S10]  /*bc50*/  S2R R3, SR_TID.X ;  /* 0x0000000000037919 */ /* 0x000e740000002100 */
[----:B------:R-:W-:Y:S01]  /*bc60*/  @!UP1 ULDC UR45, c[0x0][0xad4] ;  /* 0x0002b500002d9ab9 */ /* 0x000fe20000000800 */
[----:B--2---:R-:W-:Y:S01]  /*bc70*/  @P1 R2UR UR4, R8 ;  /* 0x00000000080412ca */ /* 0x004fe200000e0000 */
[----:B-1----:R-:W-:-:S05]  /*bc80*/  VIADD R8, R3, 0xffffff80 ;  /* 0xffffff8003087836 */ /* 0x002fca0000000000 */
[----:B------:R-:W-:-:S07]  /*bc90*/  ISETP.GT.AND P0, PT, R8, 0x3f, PT ;  /* 0x0000003f0800780c */ /* 0x000fce0003f04270 */
[----:B------:R-:W-:Y:S01]  /*bca0*/  USHF.R.S32.HI UR19, URZ, 0x1f, UR4 ;  /* 0x0000001f3f137899 */ /* 0x000fe20008011404 */
[----:B0-----:R-:W-:Y:S11]  /*bcb0*/  @P2 BRA `(.L_x_397) ;  /* 0x0000000000102947 */ /* 0x001ff60003800000 */
[----:B------:R-:W-:Y:S05]  /*bcc0*/  @!P1 BRA `(.L_x_397) ;  /* 0x00000000000c9947 */ /* 0x000fea0003800000 */
[----:B------:R-:W2:Y:S04]  /*bcd0*/  LDG.E R3, desc[UR50][R4.64] ;  /* 0x0000003204037981 */ /* 0x000ea8000c1e1900 */
[----:B-----5:R-:W2:Y:S02]  /*bce0*/  LDG.E R0, desc[UR50][R4.64+0x4] ;  /* 0x0000043204007981 */ /* 0x020ea4000c1e1900 */
[----:B--2---:R-:W-:-:S07]  /*bcf0*/  IMAD.IADD R0, R0, 0x1, -R3 ;  /* 0x0000000100007824 */ /* 0x004fce00078e0a03 */
.L_x_397:
[----:B------:R-:W-:Y:S01]  /*bd00*/  USEL UR40, UR40, URZ, !UP0 ;  /* 0x0000003f28287287 */ /* 0x000fe2000c000000 */
[----:B------:R-:W-:Y:S01]  /*bd10*/  BSSY B1, `(.L_x_398) ;  /* 0x0000039000017945 */ /* 0x000fe20003800000 */
[----:B------:R-:W-:-:S03]  /*bd20*/  USEL UR41, UR41, URZ, !UP0 ;  /* 0x0000003f29297287 */ /* 0x000fc6000c000000 */
[----:B------:R-:W-:Y:S09]  /*bd30*/  @P0 BRA `(.L_x_399) ;  /* 0x0000000000d80947 */ /* 0x000ff20003800000 */
[----:B------:R-:W0:Y:S01]  /*bd40*/  S2R R3, SR_TID.X ;  /* 0x0000000000037919 */ /* 0x000e220000002100 */
[----:B------:R-:W1:Y:S01]  /*bd50*/  LDC R9, c[0x0][0xbe8] ;  /* 0x0002fa00ff097b82 */ /* 0x000e620000000800 */
[----:B------:R-:W-:-:S04]  /*bd60*/  IMAD.U32 R4, RZ, RZ, UR43 ;  /* 0x0000002bff047e24 */ /* 0x000fc8000f8e00ff */
[----:B0-----:R-:W-:Y:S02]  /*bd70*/  IMAD R3, R4, 0x40, R3 ;  /* 0x0000004004037824 */ /* 0x001fe400078e0203 */
[----:B-1---5:R-:W-:Y:S02]  /*bd80*/  IMAD R4, R0, R9, RZ ;  /* 0x0000000900047224 */ /* 0x022fe400078e02ff */
[----:B------:R-:W-:-:S05]  /*bd90*/  VIADD R6, R3, 0xffffff80 ;  /* 0xffffff8003067836 */ /* 0x000fca0000000000 */
[----:B------:R-:W-:-:S13]  /*bda0*/  ISETP.GE.AND P0, PT, R6, R4, PT ;  /* 0x000000040600720c */ /* 0x000fda0003f06270 */
[----:B------:R-:W-:Y:S05]  /*bdb0*/  @P0 BRA `(.L_x_399) ;  /* 0x0000000000b80947 */ /* 0x000fea0003800000 */
[----:B------:R-:W-:Y:S01]  /*bdc0*/  ISETP.NE.AND P0, PT, R9, 0x1, PT ;  /* 0x000000010900780c */ /* 0x000fe20003f05270 */
[----:B------:R-:W-:Y:S01]  /*bdd0*/  UISETP.GT.AND UP0, UPT, UR45, 0x1, UPT ;  /* 0x000000012d00788c */ /* 0x000fe2000bf04270 */
[----:B------:R-:W-:-:S03]  /*bde0*/  UMOV UR17, 0x9b8 ;  /* 0x000009b800117882 */ /* 0x000fc60000000000 */
[----:B------:R-:W-:Y:S02]  /*bdf0*/  USEL UR17, UR17, 0x978, UP0 ;  /* 0x0000097811117887 */ /* 0x000fe40008000000 */
[----:B------:R-:W-:-:S06]  /*be00*/  USEL UR16, UR44, URZ, UP0 ;  /* 0x0000003f2c107287 */ /* 0x000fcc0008000000 */
[----:B------:R-:W0:Y:S04]  /*be10*/  @P0 LDC R3, c[0x0][0xbec] ;  /* 0x0002fb00ff030b82 */ /* 0x000e280000000800 */
[----:B------:R-:W-:Y:S01]  /*be20*/  ULDC.64 UR8, c[0x0][UR17+0x218] ;  /* 0x0000860011087abb */ /* 0x000fe20008000a00 */
[----:B------:R-:W-:Y:S01]  /*be30*/  ULDC.64 UR12, c[0x0][UR17+0x220] ;  /* 0x00008800110c7abb */ /* 0x000fe20008000a00 */
[----:B------:R-:W-:Y:S01]  /*be40*/  ULDC.64 UR14, c[0x0][UR17+0x228] ;  /* 0x00008a00110e7abb */ /* 0x000fe20008000a00 */
[----:B------:R-:W-:Y:S01]  /*be50*/  UIMAD.WIDE.U32 UR10, UR8, UR42, URZ ;  /* 0x0000002a080a72a5 */ /* 0x000fe2000f8e003f */
[----:B------:R-:W1:Y:S01]  /*be60*/  @P0 LDC R5, c[0x0][0xbf0] ;  /* 0x0002fc00ff050b82 */ /* 0x000e620000000800 */
[----:B------:R-:W-:Y:S02]  /*be70*/  UIMAD UR18, UR9, UR42, URZ ;  /* 0x0000002a091272a4 */ /* 0x000fe4000f8e023f */
[----:B------:R-:W-:-:S02]  /*be80*/  UIMAD UR13, UR13, UR40, URZ ;  /* 0x000000280d0d72a4 */ /* 0x000fc4000f8e023f */
[----:B------:R-:W-:Y:S02]  /*be90*/  UIMAD.WIDE.U32 UR20, UR14, UR16, URZ ;  /* 0x000000100e1472a5 */ /* 0x000fe4000f8e003f */
[----:B------:R-:W-:Y:S02]  /*bea0*/  UIMAD.WIDE.U32 UR8, UR12, UR40, URZ ;  /* 0x000000280c0872a5 */ /* 0x000fe4000f8e003f */
[----:B------:R-:W-:Y:S02]  /*beb0*/  UIMAD UR14, UR15, UR16, URZ ;  /* 0x000000100f0e72a4 */ /* 0x000fe4000f8e023f */
[----:B------:R-:W-:Y:S02]  /*bec0*/  UIMAD UR13, UR12, UR41, UR13 ;  /* 0x000000290c0d72a4 */ /* 0x000fe4000f8e020d */
[----:B------:R-:W-:Y:S02]  /*bed0*/  UIADD3 UR10, UP1, UP2, UR8, UR10, UR4 ;  /* 0x0000000a080a7290 */ /* 0x000fe4000fa3e004 */
[----:B------:R-:W-:Y:S01]  /*bee0*/  UIADD3 UR14, UR21, UR14, URZ ;  /* 0x0000000e150e7290 */ /* 0x000fe2000fffe03f */
[----:B0-----:R-:W-:Y:S01]  /*bef0*/  @P0 IMAD.HI.U32 R4, R6, R3, RZ ;  /* 0x0000000306040227 */ /* 0x001fe200078e00ff */
[----:B------:R-:W-:-:S02]  /*bf00*/  UIADD3 UR18, UR11, UR18, URZ ;  /* 0x000000120b127290 */ /* 0x000fc4000fffe03f */
[----:B------:R-:W-:Y:S01]  /*bf10*/  UIADD3 UR13, UR9, UR13, URZ ;  /* 0x0000000d090d7290 */ /* 0x000fe2000fffe03f */
[----:B------:R-:W-:Y:S02]  /*bf20*/  IMAD.MOV.U32 R3, RZ, RZ, R6 ;  /* 0x000000ffff037224 */ /* 0x000fe400078e0006 */
[----:B------:R-:W-:Y:S01]  /*bf30*/  IMAD.U32 R10, RZ, RZ, UR14 ;  /* 0x0000000eff0a7e24 */ /* 0x000fe2000f8e00ff */
[----:B------:R-:W-:Y:S01]  /*bf40*/  ULDC.64 UR8, c[0x0][UR17+0x210] ;  /* 0x0000840011087abb */ /* 0x000fe20008000a00 */
[----:B-1----:R-:W-:Y:S01]  /*bf50*/  @P0 SHF.R.U32.HI R3, RZ, R5, R4 ;  /* 0x00000005ff030219 */ /* 0x002fe20000011604 */
[----:B------:R-:W-:Y:S02]  /*bf60*/  IMAD.U32 R4, RZ, RZ, UR20 ;  /* 0x00000014ff047e24 */ /* 0x000fe4000f8e00ff */
[----:B------:R-:W-:Y:S01]  /*bf70*/  IMAD.U32 R5, RZ, RZ, UR21 ;  /* 0x00000015ff057e24 */ /* 0x000fe2000f8e00ff */
[--C-:B------:R-:W-:Y:S01]  /*bf80*/  SHF.R.S32.HI R5, RZ, 0x1f, R3.reuse ;  /* 0x0000001fff057819 */ /* 0x100fe20000011403 */
[----:B------:R-:W-:Y:S01]  /*bf90*/  IMAD.MOV R7, RZ, RZ, -R3 ;  /* 0x000000ffff077224 */ /* 0x000fe200078e0a03 */
[----:B------:R-:W-:Y:S01]  /*bfa0*/  IADD3 R4, P0, P1, R3, UR10, R4 ;  /* 0x0000000a03047c10 */ /* 0x000fe2000f91e004 */
[----:B------:R-:W-:-:S02]  /*bfb0*/  UIADD3.X UR10, UR13, UR18, UR19, UP1, UP2 ;  /* 0x000000120d0a7290 */ /* 0x000fc40008fe4413 */
[----:B------:R-:W-:-:S04]  /*bfc0*/  IMAD R7, R9, R7, R6 ;  /* 0x0000000709077224 */ /* 0x000fc800078e0206 */
[----:B------:R-:W-:Y:S01]  /*bfd0*/  IADD3.X R5, R5, UR10, R10, P0, P1 ;  /* 0x0000000a05057c10 */ /* 0x000fe200087e240a */
[C---:B------:R-:W-:Y:S01]  /*bfe0*/  IMAD R6, R7.reuse, UR9, RZ ;  /* 0x0000000907067c24 */ /* 0x040fe2000f8e02ff */
[----:B------:R-:W-:Y:S01]  /*bff0*/  SHF.R.S32.HI R3, RZ, 0x1f, R7 ;  /* 0x0000001fff037819 */ /* 0x000fe20000011407 */
[----:B------:R-:W-:Y:S01]  /*c000*/  ULDC.64 UR10, c[0x0][0xba8] ;  /* 0x0002ea00000a7ab9 */ /* 0x000fe20000000a00 */
[----:B------:R-:W-:Y:S01]  /*c010*/  @!UP0 ULDC UR10, c[0x0][0xb50] ;  /* 0x0002d400000a8ab9 */ /* 0x000fe20000000800 */
[----:B------:R-:W-:Y:S01]  /*c020*/  IMAD.WIDE.U32 R4, R7, UR8, R4 ;  /* 0x0000000807047c25 */ /* 0x000fe2000f8e0004 */
[----:B------:R-:W-:-:S03]  /*c030*/  @!UP0 ULDC UR11, c[0x0][0xb54] ;  /* 0x0002d500000b8ab9 */ /* 0x000fc60000000800 */
[----:B------:R-:W-:Y:S01]  /*c040*/  IMAD R3, R3, UR8, R6 ;  /* 0x0000000803037c24 */ /* 0x000fe2000f8e0206 */
[----:B------:R-:W-:-:S03]  /*c050*/  LEA R6, P0, R4, UR10, 0x2 ;  /* 0x0000000a04067c11 */ /* 0x000fc6000f8010ff */
[----:B------:R-:W-:-:S05]  /*c060*/  IMAD.IADD R3, R5, 0x1, R3 ;  /* 0x0000000105037824 */ /* 0x000fca00078e0203 */
[----:B------:R-:W-:Y:S01]  /*c070*/  LEA.HI.X R7, R4, UR11, R3, 0x2, P0 ;  /* 0x0000000b04077c11 */ /* 0x000fe200080f1403 */
[----:B------:R-:W-:-:S05]  /*c080*/  IMAD.MOV.U32 R3, RZ, RZ, -0x800000 ;  /* 0xff800000ff037424 */ /* 0x000fca00078e00ff */
[----:B------:R0:W-:Y:S02]  /*c090*/  STG.E desc[UR50][R6.64], R3 ;  /* 0x0000000306007986 */ /* 0x0001e4000c101932 */
.L_x_399:
[----:B------:R-:W-:Y:S05]  /*c0a0*/  BSYNC B1 ;  /* 0x0000000000017941 */ /* 0x000fea0003800000 */
.L_x_398:
[----:B------:R-:W-:-:S06]  /*c0b0*/  UISETP.GT.AND UP0, UPT, UR45, 0x1, UPT ;  /* 0x000000012d00788c */ /* 0x000fcc000bf04270 */
[----:B------:R-:W-:-:S13]  /*c0c0*/  PLOP3.LUT P0, PT, PT, PT, UP0, 0x80, 0x0 ;  /* 0x000000000000781c */ /* 0x000fda0003f0f008 */
[----:B------:R-:W-:Y:S05]  /*c0d0*/  @P0 BRA `(.L_x_394) ;  /* 0x0000000800940947 */ /* 0x000fea0003800000 */
[----:B------:R-:W1:Y:S01]  /*c0e0*/  LDC R11, c[0x0][0xbe8] ;  /* 0x0002fa00ff0b7b82 */ /* 0x000e620000000800 */
[----:B0-----:R-:W-:Y:S01]  /*c0f0*/  SHF.R.S32.HI R3, RZ, 0x1f, R8 ;  /* 0x0000001fff037819 */ /* 0x001fe20000011408 */
[----:B------:R-:W-:Y:S01]  /*c100*/  ULDC.64 UR12, c[0x0][0xaa0] ;  /* 0x0002a800000c7ab9 */ /* 0x000fe20000000a00 */
[----:B------:R-:W-:Y:S01]  /*c110*/  IMAD.U32 R6, RZ, RZ, UR43 ;  /* 0x0000002bff067e24 */ /* 0x000fe2000f8e00ff */
[----:B------:R-:W-:Y:S01]  /*c120*/  UIMAD UR10, UR19, UR12, URZ ;  /* 0x0000000c130a72a4 */ /* 0x000fe2000f8e023f */
[----:B------:R-:W-:Y:S01]  /*c130*/  LEA.HI R3, R3, R8, RZ, 0x3 ;  /* 0x0000000803037211 */ /* 0x000fe200078f18ff */
[----:B------:R-:W-:Y:S01]  /*c140*/  UIMAD.WIDE.U32 UR8, UR4, UR12, URZ ;  /* 0x0000000c040872a5 */ /* 0x000fe2000f8e003f */
[----:B------:R-:W-:Y:S01]  /*c150*/  VIADD R37, R2, 0xc0 ;  /* 0x000000c002257836 */ /* 0x000fe20000000000 */
[----:B------:R-:W-:Y:S01]  /*c160*/  UIMAD UR10, UR4, UR13, UR10 ;  /* 0x0000000d040a72a4 */ /* 0x000fe2000f8e020a */
[----:B------:R-:W-:Y:S01]  /*c170*/  LOP3.LUT R5, R3, 0xfffffff8, RZ, 0xc0, !PT ;  /* 0xfffffff803057812 */ /* 0x000fe200078ec0ff */
[----:B------:R-:W-:Y:S01]  /*c180*/  ULDC UR12, c[0x0][0xac8] ;  /* 0x0002b200000c7ab9 */ /* 0x000fe20000000800 */
[----:B------:R-:W-:Y:S01]  /*c190*/  SHF.R.S32.HI R13, RZ, 0x3, R3 ;  /* 0x00000003ff0d7819 */ /* 0x000fe20000011403 */
[----:B------:R-:W-:Y:S01]  /*c1a0*/  UIADD3 UR9, UR9, UR10, URZ ;  /* 0x0000000a09097290 */ /* 0x000fe2000fffe03f */
[----:B------:R-:W-:Y:S01]  /*c1b0*/  ISETP.GE.AND P1, PT, R185, UR12, PT ;  /* 0x0000000cb9007c0c */ /* 0x000fe2000bf26270 */
[----:B------:R-:W-:Y:S01]  /*c1c0*/  IMAD.IADD R8, R8, 0x1, -R5 ;  /* 0x0000000108087824 */ /* 0x000fe200078e0a05 */
[----:B------:R-:W-:Y:S01]  /*c1d0*/  ULDC.64 UR10, c[0x0][0xae8] ;  /* 0x0002ba00000a7ab9 */ /* 0x000fe20000000a00 */
[----:B------:R-:W-:Y:S01]  /*c1e0*/  ISETP.GE.AND P2, PT, R2, UR12, PT ;  /* 0x0000000c02007c0c */ /* 0x000fe2000bf46270 */
[----:B------:R-:W-:Y:S01]  /*c1f0*/  UIMAD.WIDE.U32 UR8, UR42, UR10, UR8 ;  /* 0x0000000a2a0872a5 */ /* 0x000fe2000f8e0008 */
[----:B------:R-:W-:Y:S01]  /*c200*/  IMAD R3, R8, 0x20, R13 ;  /* 0x0000002008037824 */ /* 0x000fe200078e020d */
[----:B------:R-:W-:Y:S01]  /*c210*/  BSSY B1, `(.L_x_400) ;  /* 0x000006d000017945 */ /* 0x000fe20003800000 */
[----:B------:R-:W-:Y:S01]  /*c220*/  VIADD R33, R2, 0x100 ;  /* 0x0000010002217836 */ /* 0x000fe20000000000 */
[----:B------:R-:W-:Y:S01]  /*c230*/  UIMAD UR9, UR42, UR11, UR9 ;  /* 0x0000000b2a0972a4 */ /* 0x000fe2000f8e0209 */
[----:B------:R-:W-:Y:S01]  /*c240*/  IMAD R9, R6, 0x40, R3 ;  /* 0x0000004006097824 */ /* 0x000fe200078e0203 */
[----:B------:R-:W-:Y:S01]  /*c250*/  SEL R3, RZ, 0xffffffff, P1 ;  /* 0xffffffffff037807 */ /* 0x000fe20000800000 */
[----:B------:R-:W-:Y:S01]  /*c260*/  ULDC.64 UR10, c[0x0][0xaf0] ;  /* 0x0002bc00000a7ab9 */ /* 0x000fe20000000a00 */
[----:B-1----:R-:W-:Y:S01]  /*c270*/  ISETP.NE.AND P0, PT, R11, 0x1, PT ;  /* 0x000000010b00780c */ /* 0x002fe20003f05270 */
[----:B------:R-:W-:Y:S01]  /*c280*/  UIMAD UR41, UR41, UR10, URZ ;  /* 0x0000000a292972a4 */ /* 0x000fe2000f8e023f */
[----:B------:R-:W-:Y:S01]  /*c290*/  ISETP.GE.AND P1, PT, R184, UR12, PT ;  /* 0x0000000cb8007c0c */ /* 0x000fe2000bf26270 */
[----:B------:R-:W-:Y:S01]  /*c2a0*/  IMAD.SHL.U32 R15, R3, 0x2, RZ ;  /* 0x00000002030f7824 */ /* 0x000fe200078e00ff */
[----:B------:R-:W-:Y:S01]  /*c2b0*/  SEL R6, RZ, 0x1, P2 ;  /* 0x00000001ff067807 */ /* 0x000fe20001000000 */
[----:B------:R-:W-:Y:S01]  /*c2c0*/  UIMAD UR4, UR40, UR11, UR41 ;  /* 0x0000000b280472a4 */ /* 0x000fe2000f8e0229 */
[----:B------:R-:W-:Y:S01]  /*c2d0*/  SEL R7, RZ, 0xffffffff, P1 ;  /* 0xffffffffff077807 */ /* 0x000fe20000800000 */
[----:B------:R-:W-:Y:S01]  /*c2e0*/  UIMAD.WIDE.U32 UR40, UR40, UR10, UR8 ;  /* 0x0000000a282872a5 */ /* 0x000fe2000f8e0008 */
[----:B------:R-:W-:Y:S01]  /*c2f0*/  IMAD.MOV.U32 R3, RZ, RZ, R9 ;  /* 0x000000ffff037224 */ /* 0x000fe200078e0009 */
[----:B------:R-:W-:Y:S01]  /*c300*/  LOP3.LUT R6, R15, 0x2, R6, 0xe2, !PT ;  /* 0x000000020f067812 */ /* 0x000fe200078ee206 */
[----:B------:R-:W-:Y:S01]  /*c310*/  ULDC.64 UR8, c[0x0][0xae0] ;  /* 0x0002b80000087ab9 */ /* 0x000fe20000000a00 */
[----:B------:R-:W-:Y:S01]  /*c320*/  IMAD.SHL.U32 R7, R7, 0x4, RZ ;  /* 0x0000000407077824 */ /* 0x000fe200078e00ff */
[----:B------:R-:W-:Y:S01]  /*c330*/  UIADD3 UR4, UR41, UR4, URZ ;  /* 0x0000000429047290 */ /* 0x000fe2000fffe03f */
[----:B------:R-:W0:Y:S01]  /*c340*/  @P0 LDC R4, c[0x0][0xbec] ;  /* 0x0002fb00ff040b82 */ /* 0x000e220000000800 */
[C---:B------:R-:W-:Y:S01]  /*c350*/  VIADD R31, R2.reuse, 0x140 ;  /* 0x00000140021f7836 */ /* 0x040fe20000000000 */
[----:B------:R-:W-:Y:S01]  /*c360*/  SHF.R.S32.HI R35, RZ, 0x1f, R184 ;  /* 0x0000001fff237819 */ /* 0x000fe200000114b8 */
[----:B------:R-:W-:Y:S01]  /*c370*/  VIADD R27, R2, 0x180 ;  /* 0x00000180021b7836 */ /* 0x000fe20000000000 */
[----:B------:R-:W-:Y:S01]  /*c380*/  LOP3.LUT R10, R7, 0x4, R6, 0xe2, !PT ;  /* 0x00000004070a7812 */ /* 0x000fe200078ee206 */
[----:B------:R-:W-:Y:S01]  /*c390*/  IMAD.U32 R26, RZ, RZ, UR43 ;  /* 0x0000002bff1a7e24 */ /* 0x000fe2000f8e00ff */
[----:B------:R-:W-:Y:S01]  /*c3a0*/  SHF.R.S32.HI R30, RZ, 0x1f, R31 ;  /* 0x0000001fff1e7819 */ /* 0x000fe2000001141f */
[----:B-----5:R-:W-:Y:S01]  /*c3b0*/  IMAD R25, R0, R11, RZ ;  /* 0x0000000b00197224 */ /* 0x020fe200078e02ff */
[----:B------:R-:W1:Y:S01]  /*c3c0*/  @P0 LDC R5, c[0x0][0xbf0] ;  /* 0x0002fc00ff050b82 */ /* 0x000e620000000800 */
[----:B------:R-:W-:Y:S01]  /*c3d0*/  IMAD R26, R26, 0x40, R13 ;  /* 0x000000401a1a7824 */ /* 0x000fe200078e020d */
[----:B------:R-:W-:Y:S01]  /*c3e0*/  SHF.R.S32.HI R28, RZ, 0x1f, R27 ;  /* 0x0000001fff1c7819 */ /* 0x000fe2000001141b */
[----:B------:R-:W-:Y:S01]  /*c3f0*/  VIADD R29, R2, 0x1c0 ;  /* 0x000001c0021d7836 */ /* 0x000fe20000000000 */
[----:B------:R-:W-:-:S02]  /*c400*/  SHF.R.S32.HI R34, RZ, 0x1f, R37 ;  /* 0x0000001fff227819 */ /* 0x000fc40000011425 */
[----:B------:R-:W-:Y:S02]  /*c410*/  SHF.R.S32.HI R36, RZ, 0x1f, R33 ;  /* 0x0000001fff247819 */ /* 0x000fe40000011421 */
[----:B------:R-:W-:Y:S02]  /*c420*/  ISETP.GE.AND P1, PT, R29, UR12, PT ;  /* 0x0000000c1d007c0c */ /* 0x000fe4000bf26270 */
[----:B------:R-:W-:Y:S02]  /*c430*/  SHF.R.S32.HI R32, RZ, 0x1f, R29 ;  /* 0x0000001fff207819 */ /* 0x000fe4000001141d */
[----:B------:R-:W-:Y:S02]  /*c440*/  SEL R0, RZ, 0x80, P1 ;  /* 0x00000080ff007807 */ /* 0x000fe40000800000 */
[----:B------:R-:W-:Y:S01]  /*c450*/  SHF.R.S32.HI R38, RZ, 0x1f, R185 ;  /* 0x0000001fff267819 */ /* 0x000fe200000114b9 */
[----:B0-----:R-:W-:-:S05]  /*c460*/  @P0 IMAD.HI.U32 R4, R9, R4, RZ ;  /* 0x0000000409040227 */ /* 0x001fca00078e00ff */
[----:B-1----:R-:W-:Y:S01]  /*c470*/  @P0 SHF.R.U32.HI R3, RZ, R5, R4 ;  /* 0x00000005ff030219 */ /* 0x002fe20000011604 */
[----:B------:R-:W-:Y:S01]  /*c480*/  IMAD.U32 R5, RZ, RZ, UR41 ;  /* 0x00000029ff057e24 */ /* 0x000fe2000f8e00ff */
[----:B------:R-:W-:Y:S01]  /*c490*/  ISETP.GE.AND P0, PT, R37, UR12, PT ;  /* 0x0000000c25007c0c */ /* 0x000fe2000bf06270 */
[----:B------:R-:W-:Y:S01]  /*c4a0*/  IMAD.U32 R4, RZ, RZ, UR40 ;  /* 0x00000028ff047e24 */ /* 0x000fe2000f8e00ff */
[--C-:B------:R-:W-:Y:S01]  /*c4b0*/  SHF.R.S32.HI R6, RZ, 0x1f, R3.reuse ;  /* 0x0000001fff067819 */ /* 0x100fe20000011403 */
[----:B------:R-:W-:Y:S01]  /*c4c0*/  IMAD.U32 R5, RZ, RZ, UR4 ;  /* 0x00000004ff057e24 */ /* 0x000fe2000f8e00ff */
[----:B------:R-:W-:Y:S01]  /*c4d0*/  SEL R7, RZ, 0xffffffff, P0 ;  /* 0xffffffffff077807 */ /* 0x000fe20000000000 */
[----:B------:R-:W-:Y:S01]  /*c4e0*/  IMAD.MOV R8, RZ, RZ, -R3 ;  /* 0x000000ffff087224 */ /* 0x000fe200078e0a03 */
[----:B------:R-:W-:Y:S01]  /*c4f0*/  ISETP.GE.AND P0, PT, R33, UR12, PT ;  /* 0x0000000c21007c0c */ /* 0x000fe2000bf06270 */
[----:B------:R-:W-:Y:S02]  /*c500*/  IMAD R6, R6, UR8, RZ ;  /* 0x0000000806067c24 */ /* 0x000fe4000f8e02ff */
[----:B------:R-:W-:Y:S01]  /*c510*/  IMAD.SHL.U32 R15, R7, 0x8, RZ ;  /* 0x00000008070f7824 */ /* 0x000fe200078e00ff */
[----:B------:R-:W-:Y:S01]  /*c520*/  SEL R12, RZ, 0xffffffff, P0 ;  /* 0xffffffffff0c7807 */ /* 0x000fe20000000000 */
[----:B------:R-:W-:Y:S01]  /*c530*/  IMAD R7, R3, UR9, R6 ;  /* 0x0000000903077c24 */ /* 0x000fe2000f8e0206 */
[----:B------:R-:W-:Y:S01]  /*c540*/  ISETP.GE.AND P0, PT, R31, UR12, PT ;  /* 0x0000000c1f007c0c */ /* 0x000fe2000bf06270 */
[----:B------:R-:W-:Y:S01]  /*c550*/  IMAD.WIDE.U32 R4, R3, UR8, R4 ;  /* 0x0000000803047c25 */ /* 0x000fe2000f8e0004 */
[----:B------:R-:W-:Y:S01]  /*c560*/  LOP3.LUT R10, R15, 0x8, R10, 0xe2, !PT ;  /* 0x000000080f0a7812 */ /* 0x000fe200078ee20a */
[----:B------:R-:W-:-:S02]  /*c570*/  ULDC.64 UR8, c[0x0][0xad8] ;  /* 0x0002b60000087ab9 */ /* 0x000fc40000000a00 */
[----:B------:R-:W-:Y:S02]  /*c580*/  IMAD R3, R11, R8, R9 ;  /* 0x000000080b037224 */ /* 0x000fe400078e0209 */
[----:B------:R-:W-:Y:S02]  /*c590*/  IMAD.SHL.U32 R9, R12, 0x10, RZ ;  /* 0x000000100c097824 */ /* 0x000fe400078e00ff */
[----:B------:R-:W-:Y:S01]  /*c5a0*/  IMAD.IADD R5, R5, 0x1, R7 ;  /* 0x0000000105057824 */ /* 0x000fe200078e0207 */
[----:B------:R-:W-:Y:S02]  /*c5b0*/  SHF.R.S32.HI R6, RZ, 0x1f, R3 ;  /* 0x0000001fff067819 */ /* 0x000fe40000011403 */
[----:B------:R-:W-:Y:S01]  /*c5c0*/  SEL R7, RZ, 0xffffffff, P0 ;  /* 0xffffffffff077807 */ /* 0x000fe20000000000 */
[----:B------:R-:W-:Y:S01]  /*c5d0*/  IMAD.WIDE.U32 R4, R3, UR8, R4 ;  /* 0x0000000803047c25 */ /* 0x000fe2000f8e0004 */
[----:B------:R-:W-:Y:S02]  /*c5e0*/  LOP3.LUT R10, R9, 0x10, R10, 0xe2, !PT ;  /* 0x00000010090a7812 */ /* 0x000fe400078ee20a */
[----:B------:R-:W-:Y:S01]  /*c5f0*/  ISETP.GE.AND P0, PT, R27, UR12, PT ;  /* 0x0000000c1b007c0c */ /* 0x000fe2000bf06270 */
[----:B------:R-:W-:-:S02]  /*c600*/  IMAD R6, R6, UR8, RZ ;  /* 0x0000000806067c24 */ /* 0x000fc4000f8e02ff */
[----:B------:R-:W-:Y:S02]  /*c610*/  IMAD.SHL.U32 R9, R7, 0x20, RZ ;  /* 0x0000002007097824 */ /* 0x000fe400078e00ff */
[----:B------:R-:W-:Y:S01]  /*c620*/  IMAD R7, R3, UR9, R6 ;  /* 0x0000000903077c24 */ /* 0x000fe2000f8e0206 */
[----:B------:R-:W-:Y:S02]  /*c630*/  ULDC.64 UR8, c[0x0][0xa80] ;  /* 0x0002a00000087ab9 */ /* 0x000fe40000000a00 */
[----:B------:R-:W-:Y:S01]  /*c640*/  LOP3.LUT R10, R9, 0x20, R10, 0xe2, !PT ;  /* 0x00000020090a7812 */ /* 0x000fe200078ee20a */
[----:B------:R-:W-:Y:S01]  /*c650*/  IMAD.IADD R3, R5, 0x1, R7 ;  /* 0x0000000105037824 */ /* 0x000fe200078e0207 */
[----:B------:R-:W-:Y:S02]  /*c660*/  SEL R9, RZ, 0x40, P0 ;  /* 0x00000040ff097807 */ /* 0x000fe40000000000 */
[----:B------:R-:W-:Y:S02]  /*c670*/  LEA R20, P0, R4, UR8, 0x1 ;  /* 0x0000000804147c11 */ /* 0x000fe4000f8008ff */
[----:B------:R-:W-:-:S02]  /*c680*/  LOP3.LUT R21, R10, R9, RZ, 0xfc, !PT ;  /* 0x000000090a157212 */ /* 0x000fc400078efcff */
[----:B------:R-:W-:Y:S01]  /*c690*/  LEA.HI.X R3, R4, UR9, R3, 0x1, P0 ;  /* 0x0000000904037c11 */ /* 0x000fe200080f0c03 */
[----:B------:R0:W1:Y:S01]  /*c6a0*/  SHFL.IDX PT, R6, R20, RZ, 0x181f ;  /* 0x00181fff14067589 */ /* 0x00006200000e0000 */
[----:B------:R-:W-:Y:S02]  /*c6b0*/  ISETP.GE.AND P0, PT, R26, R25, PT ;  /* 0x000000191a00720c */ /* 0x000fe40003f06270 */
[----:B------:R-:W-:Y:S01]  /*c6c0*/  LOP3.LUT R24, R21, R0, RZ, 0xfc, !PT ;  /* 0x0000000015187212 */ /* 0x000fe200078efcff */
[----:B------:R0:W2:Y:S10]  /*c6d0*/  SHFL.IDX PT, R7, R3, RZ, 0x181f ;  /* 0x00181fff03077589 */ /* 0x0000b400000e0000 */
[----:B0-----:R-:W-:Y:S05]  /*c6e0*/  @P0 BRA `(.L_x_401) ;  /* 0x00000000007c0947 */ /* 0x001fea0003800000 */
[----:B------:R-:W-:Y:S02]  /*c6f0*/  ISETP.GE.AND P2, PT, R185, UR12, PT ;  /* 0x0000000cb9007c0c */ /* 0x000fe4000bf46270 */
[----:B------:R-:W-:Y:S02]  /*c700*/  ISETP.GE.AND P1, PT, R2, UR12, PT ;  /* 0x0000000c02007c0c */ /* 0x000fe4000bf26270 */
[----:B------:R-:W-:Y:S02]  /*c710*/  ISETP.GE.AND P5, PT, R184, UR12, PT ;  /* 0x0000000cb8007c0c */ /* 0x000fe4000bfa6270 */
[----:B------:R-:W-:-:S07]  /*c720*/  ISETP.GE.AND P3, PT, R37, UR12, PT ;  /* 0x0000000c25007c0c */ /* 0x000fce000bf66270 */
[CC--:B-1----:R-:W-:Y:S02]  /*c730*/  @!P2 LEA R8, P0, R185.reuse, R6.reuse, 0x1 ;  /* 0x00000006b908a211 */ /* 0x0c2fe400078008ff */
[----:B--2---:R-:W-:Y:S02]  /*c740*/  @!P1 IMAD.WIDE R4, R2, 0x2, R6 ;  /* 0x0000000202049825 */ /* 0x004fe400078e0206 */
[----:B------:R-:W-:Y:S02]  /*c750*/  @!P2 LEA.HI.X R9, R185, R7, R38, 0x1, P0 ;  /* 0x00000007b909a211 */ /* 0x000fe400000f0c26 */
[----:B------:R-:W-:Y:S01]  /*c760*/  @!P5 LEA R10, P4, R184, R6, 0x1 ;  /* 0x00000006b80ad211 */ /* 0x000fe200078808ff */
[----:B------:R-:W-:Y:S01]  /*c770*/  @!P1 ST.E.128 desc[UR50][R4.64], RZ ;  /* 0x000000ff04009985 */ /* 0x000fe2000c101d32 */
[----:B------:R-:W-:Y:S02]  /*c780*/  ISETP.GE.AND P1, PT, R31, UR12, PT ;  /* 0x0000000c1f007c0c */ /* 0x000fe4000bf26270 */
[----:B------:R-:W-:Y:S01]  /*c790*/  LOP3.LUT P0, RZ, R21, 0x40, RZ, 0xc0, !PT ;  /* 0x0000004015ff7812 */ /* 0x000fe2000780c0ff */
[----:B------:R0:W-:Y:S01]  /*c7a0*/  @!P2 ST.E.128 desc[UR50][R8.64], RZ ;  /* 0x000000ff0800a985 */ /* 0x0001e2000c101d32 */
[----:B------:R-:W-:-:S02]  /*c7b0*/  ISETP.GE.AND P2, PT, R33, UR12, PT ;  /* 0x0000000c21007c0c */ /* 0x000fc4000bf46270 */
[-C--:B------:R-:W-:Y:S02]  /*c7c0*/  @!P5 LEA.HI.X R11, R184, R7.reuse, R35, 0x1, P4 ;  /* 0x00000007b80bd211 */ /* 0x080fe400020f0c23 */
[----:B------:R-:W-:Y:S02]  /*c7d0*/  LOP3.LUT P4, RZ, R24, 0x80, RZ, 0xc0, !PT ;  /* 0x0000008018ff7812 */ /* 0x000fe4000788c0ff */
[CC--:B------:R-:W-:Y:S01]  /*c7e0*/  @!P3 LEA R12, P6, R37.reuse, R6.reuse, 0x1 ;  /* 0x00000006250cb211 */ /* 0x0c0fe200078c08ff */
[----:B------:R3:W-:Y:S03]  /*c7f0*/  @!P5 ST.E.128 desc[UR50][R10.64], RZ ;  /* 0x000000ff0a00d985 */ /* 0x0007e6000c101d32 */
[----:B------:R-:W-:Y:S02]  /*c800*/  @!P3 LEA.HI.X R13, R37, R7, R34, 0x1, P6 ;  /* 0x00000007250db211 */ /* 0x000fe400030f0c22 */
[----:B0-----:R-:W-:-:S02]  /*c810*/  @!P1 LEA R8, P6, R31, R6, 0x1 ;  /* 0x000000061f089211 */ /* 0x001fc400078c08ff */
[-C--:B------:R-:W-:Y:S01]  /*c820*/  @!P2 LEA R4, P5, R33, R6.reuse, 0x1 ;  /* 0x000000062104a211 */ /* 0x080fe200078a08ff */
[----:B------:R3:W-:Y:S01]  /*c830*/  @!P3 ST.E.128 desc[UR50][R12.64], RZ ;  /* 0x000000ff0c00b985 */ /* 0x0007e2000c101d32 */
[-C--:B------:R-:W-:Y:S02]  /*c840*/  @P0 LEA R14, P3, R27, R6.reuse, 0x1 ;  /* 0x000000061b0e0211 */ /* 0x080fe400078608ff */
[-C--:B------:R-:W-:Y:S02]  /*c850*/  @!P2 LEA.HI.X R5, R33, R7.reuse, R36, 0x1, P5 ;  /* 0x000000072105a211 */ /* 0x080fe400028f0c24 */
[----:B------:R-:W-:Y:S02]  /*c860*/  @P4 LEA R6, P5, R29, R6, 0x1 ;  /* 0x000000061d064211 */ /* 0x000fe400078a08ff */
[-C--:B------:R-:W-:Y:S01]  /*c870*/  @!P1 LEA.HI.X R9, R31, R7.reuse, R30, 0x1, P6 ;  /* 0x000000071f099211 */ /* 0x080fe200030f0c1e */
[----:B------:R3:W-:Y:S01]  /*c880*/  @!P2 ST.E.128 desc[UR50][R4.64], RZ ;  /* 0x000000ff0400a985 */ /* 0x0007e2000c101d32 */
[----:B------:R-:W-:-:S02]  /*c890*/  @P0 LEA.HI.X R15, R27, R7, R28, 0x1, P3 ;  /* 0x000000071b0f0211 */ /* 0x000fc400018f0c1c */
[----:B------:R-:W-:Y:S01]  /*c8a0*/  @P4 LEA.HI.X R7, R29, R7, R32, 0x1, P5 ;  /* 0x000000071d074211 */ /* 0x000fe200028f0c20 */
[----:B------:R3:W-:Y:S04]  /*c8b0*/  @!P1 ST.E.128 desc[UR50][R8.64], RZ ;  /* 0x000000ff08009985 */ /* 0x0007e8000c101d32 */
[----:B------:R3:W-:Y:S04]  /*c8c0*/  @P0 ST.E.128 desc[UR50][R14.64], RZ ;  /* 0x000000ff0e000985 */ /* 0x0007e8000c101d32 */
[----:B------:R3:W-:Y:S02]  /*c8d0*/  @P4 ST.E.128 desc[UR50][R6.64], RZ ;  /* 0x000000ff06004985 */ /* 0x0007e4000c101d32 */
.L_x_401:
[----:B------:R-:W-:Y:S05]  /*c8e0*/  BSYNC B1 ;  /* 0x0000000000017941 */ /* 0x000fea0003800000 */
.L_x_400:
[----:B------:R-:W-:Y:S01]  /*c8f0*/  VIADD R0, R26, 0x20 ;  /* 0x000000201a007836 */ /* 0x000fe20000000000 */
[----:B--23--:R0:W2:Y:S04]  /*c900*/  SHFL.IDX PT, R7, R3, 0x1, 0x181f ;  /* 0x00381f0003077f89 */ /* 0x00c0a800000e0000 */
[----:B------:R-:W-:Y:S01]  /*c910*/  ISETP.GE.AND P0, PT, R0, R25, PT ;  /* 0x000000190000720c */ /* 0x000fe20003f06270 */
[----:B-1----:R0:W1:-:S12]  /*c920*/  SHFL.IDX PT, R6, R20, 0x1, 0x181f ;  /* 0x00381f0014067f89 */ /* 0x00205800000e0000 */
[----:B0-----:R-:W-:Y:S05]  /*c930*/  @P0 BRA `(.L_x_394) ;  /* 0x00000000007c0947 */ /* 0x001fea0003800000 */
[----:B------:R-:W-:Y:S02]  /*c940*/  ISETP.GE.AND P1, PT, R2, UR12, PT ;  /* 0x0000000c02007c0c */ /* 0x000fe4000bf26270 */
[----:B------:R-:W-:Y:S02]  /*c950*/  ISETP.GE.AND P5, PT, R185, UR12, PT ;  /* 0x0000000cb9007c0c */ /* 0x000fe4000bfa6270 */
[----:B------:R-:W-:Y:S02]  /*c960*/  ISETP.GE.AND P4, PT, R184, UR12, PT ;  /* 0x0000000cb8007c0c */ /* 0x000fe4000bf86270 */
[----:B------:R-:W-:Y:S02]  /*c970*/  ISETP.GE.AND P3, PT, R37, UR12, PT ;  /* 0x0000000c25007c0c */ /* 0x000fe4000bf66270 */
[----:B------:R-:W-:-:S05]  /*c980*/  ISETP.GE.AND P2, PT, R33, UR12, PT ;  /* 0x0000000c21007c0c */ /* 0x000fca000bf46270 */
[----:B-12---:R-:W-:Y:S02]  /*c990*/  @!P1 IMAD.WIDE R4, R2, 0x2, R6 ;  /* 0x0000000202049825 */ /* 0x006fe400078e0206 */
[CC--:B------:R-:W-:Y:S02]  /*c9a0*/  @!P5 LEA R8, P0, R185.reuse, R6.reuse, 0x1 ;  /* 0x00000006b908d211 */ /* 0x0c0fe400078008ff */
[-C--:B------:R-:W-:Y:S01]  /*c9b0*/  @!P4 LEA R10, P6, R184, R6.reuse, 0x1 ;  /* 0x00000006b80ac211 */ /* 0x080fe200078c08ff */
[----:B------:R0:W-:Y:S01]  /*c9c0*/  @!P1 ST.E.128 desc[UR50][R4.64], RZ ;  /* 0x000000ff04009985 */ /* 0x0001e2000c101d32 */
[----:B------:R-:W-:Y:S02]  /*c9d0*/  @!P5 LEA.HI.X R9, R185, R7, R38, 0x1, P0 ;  /* 0x00000007b909d211 */ /* 0x000fe400000f0c26 */
[----:B------:R-:W-:Y:S02]  /*c9e0*/  ISETP.GE.AND P1, PT, R31, UR12, PT ;  /* 0x0000000c1f007c0c */ /* 0x000fe4000bf26270 */
[----:B------:R-:W-:Y:S01]  /*c9f0*/  LOP3.LUT P0, RZ, R21, 0x40, RZ, 0xc0, !PT ;  /* 0x0000004015ff7812 */ /* 0x000fe2000780c0ff */
[----:B------:R1:W-:Y:S01]  /*ca00*/  @!P5 ST.E.128 desc[UR50][R8.64], RZ ;  /* 0x000000ff0800d985 */ /* 0x0003e2000c101d32 */
[----:B------:R-:W-:-:S02]  /*ca10*/  @!P3 LEA R12, P5, R37, R6, 0x1 ;  /* 0x00000006250cb211 */ /* 0x000fc400078a08ff */
[-C--:B------:R-:W-:Y:S02]  /*ca20*/  @!P4 LEA.HI.X R11, R184, R7.reuse, R35, 0x1, P6 ;  /* 0x00000007b80bc211 */ /* 0x080fe400030f0c23 */
[-C--:B------:R-:W-:Y:S02]  /*ca30*/  @!P2 LEA R14, P6, R33, R6.reuse, 0x1 ;  /* 0x00000006210ea211 */ /* 0x080fe400078c08ff */
[-C--:B------:R-:W-:Y:S01]  /*ca40*/  @!P3 LEA.HI.X R13, R37, R7.reuse, R34, 0x1, P5 ;  /* 0x00000007250db211 */ /* 0x080fe200028f0c22 */
[----:B------:R1:W-:Y:S01]  /*ca50*/  @!P4 ST.E.128 desc[UR50][R10.64], RZ ;  /* 0x000000ff0a00c985 */ /* 0x0003e2000c101d32 */
[----:B------:R-:W-:Y:S02]  /*ca60*/  LOP3.LUT P5, RZ, R24, 0x80, RZ, 0xc0, !PT ;  /* 0x0000008018ff7812 */ /* 0x000fe400078ac0ff */
[----:B------:R-:W-:Y:S01]  /*ca70*/  @!P2 LEA.HI.X R15, R33, R7, R36, 0x1, P6 ;  /* 0x00000007210fa211 */ /* 0x000fe200030f0c24 */
[----:B------:R1:W-:Y:S01]  /*ca80*/  @!P3 ST.E.128 desc[UR50][R12.64], RZ ;  /* 0x000000ff0c00b985 */ /* 0x0003e2000c101d32 */
[----:B0-----:R-:W-:-:S03]  /*ca90*/  @!P1 LEA R4, P6, R31, R6, 0x1 ;  /* 0x000000061f049211 */ /* 0x001fc600078c08ff */
[----:B------:R1:W-:Y:S01]  /*caa0*/  @!P2 ST.E.128 desc[UR50][R14.64], RZ ;  /* 0x000000ff0e00a985 */ /* 0x0003e2000c101d32 */
[----:B------:R-:W-:Y:S02]  /*cab0*/  @!P1 LEA.HI.X R5, R31, R7, R30, 0x1, P6 ;  /* 0x000000071f059211 */ /* 0x000fe400030f0c1e */
[----:B------:R-:W-:-:S03]  /*cac0*/  @P0 LEA R20, P6, R27, R6, 0x1 ;  /* 0x000000061b140211 */ /* 0x000fc600078c08ff */
[----:B------:R1:W-:Y:S01]  /*cad0*/  @!P1 ST.E.128 desc[UR50][R4.64], RZ ;  /* 0x000000ff04009985 */ /* 0x0003e2000c101d32 */
[----:B------:R-:W-:Y:S02]  /*cae0*/  @P0 LEA.HI.X R21, R27, R7, R28, 0x1, P6 ;  /* 0x000000071b150211 */ /* 0x000fe400030f0c1c */
[----:B------:R-:W-:-:S03]  /*caf0*/  @P5 LEA R6, P6, R29, R6, 0x1 ;  /* 0x000000061d065211 */ /* 0x000fc600078c08ff */
[----:B------:R1:W-:Y:S01]  /*cb00*/  @P0 ST.E.128 desc[UR50][R20.64], RZ ;  /* 0x000000ff14000985 */ /* 0x0003e2000c101d32 */
[----:B------:R-:W-:-:S05]  /*cb10*/  @P5 LEA.HI.X R7, R29, R7, R32, 0x1, P6 ;  /* 0x000000071d075211 */ /* 0x000fca00030f0c20 */
[----:B------:R1:W-:Y:S04]  /*cb20*/  @P5 ST.E.128 desc[UR50][R6.64], RZ ;  /* 0x000000ff06005985 */ /* 0x0003e8000c101d32 */
.L_x_394:
[----:B------:R-:W-:Y:S05]  /*cb30*/  BSYNC B0 ;  /* 0x0000000000007941 */ /* 0x000fea0003800000 */
.L_x_387:
[----:B------:R-:W-:Y:S02]  /*cb40*/  ULDC UR4, c[0x0][0xc3c] ;  /* 0x00030f0000047ab9 */ /* 0x000fe40000000800 */
[----:B------:R-:W-:-:S06]  /*cb50*/  UISETP.GE.AND UP0, UPT, UR7, UR4, UPT ;  /* 0x000000040700728c */ /* 0x000fcc000bf06270 */
[----:B------:R-:W-:-:S13]  /*cb60*/  PLOP3.LUT P0, PT, PT, PT, UP0, 0x80, 0x0 ;  /* 0x000000000000781c */ /* 0x000fda0003f0f008 */
[----:B------:R-:W-:Y:S05]  /*cb70*/  @!P0 BRA `(.L_x_402) ;  /* 0xffffff4400d48947 */ /* 0x000fea000383ffff */
[----:B------:R-:W-:Y:S05]  /*cb80*/  EXIT ;  /* 0x000000000000794d */ /* 0x000fea0003800000 */
.L_x_346:
[----:B------:R-:W-:-:S08]  /*cb90*/  NOP ;  /* 0x0000000000007918 */ /* 0x000fd00000000000 */
[----:B------:R-:W0:-:S00]  /*cba0*/  USETMAXREG.DEALLOC.CTAPOOL 0x28 ;  /* 0x00000028000079c8 */ /* 0x000e0000080e0500 */
[----:B0-----:R-:W-:Y:S01]  /*cbb0*/  LOP3.LUT R2, R2, 0x3, RZ, 0xc0, !PT ;  /* 0x0000000302027812 */ /* 0x001fe200078ec0ff */
[----:B------:R-:W-:Y:S01]  /*cbc0*/  IMAD.MOV.U32 R6, RZ, RZ, RZ ;  /* 0x000000ffff067224 */ /* 0x000fe200078e00ff */
[----:B------:R-:W-:-:S04]  /*cbd0*/  LOP3.LUT R16, R16, 0xffffdfff, RZ, 0xc0, !PT ;  /* 0xffffdfff10107812 */ /* 0x000fc800078ec0ff */
[----:B------:R-:W0:Y:S02]  /*cbe0*/  SHFL.IDX PT, R2, R2, RZ, 0x1f ;  /* 0x00001fff02027589 */ /* 0x000e2400000e0000 */
[----:B0-----:R-:W-:-:S13]  /*cbf0*/  ISETP.NE.AND P0, PT, R2, RZ, PT ;  /* 0x000000ff0200720c */ /* 0x001fda0003f05270 */
[----:B------:R-:W-:Y:S01]  /*cc00*/  @P0 LOP3.LUT R16, R16, 0x2000, RZ, 0xfc, !PT ;  /* 0x0000200010100812 */ /* 0x000fe200078efcff */
[----:B------:R-:W-:Y:S06]  /*cc10*/  @!P0 BRA `(.L_x_403) ;  /* 0x00000000001c8947 */ /* 0x000fec0003800000 */
[----:B------:R-:W0:Y:S08]  /*cc20*/  S2UR UR5, SR_CgaCtaId ;  /* 0x00000000000579c3 */ /* 0x000e300000008800 */
[----:B------:R-:W-:Y:S06]  /*cc30*/  BAR.SYNC.DEFER_BLOCKING 0x5, 0x180 ;  /* 0x0146000000007b1d */ /* 0x000fec0000010000 */
[----:B------:R-:W-:-:S02]  /*cc40*/  UMOV UR4, 0x400 ;  /* 0x0000040000047882 */ /* 0x000fc40000000000 */
[----:B0-----:R-:W-:-:S09]  /*cc50*/  ULEA UR4, UR5, UR4, 0x18 ;  /* 0x0000000405047291 */ /* 0x001fd2000f8ec03f */
[----:B------:R-:W0:Y:S01]  /*cc60*/  LDS.128 R24, [UR4+0x28cd0] ;  /* 0x028cd004ff187984 */ /* 0x000e220008000c00 */
[----:B------:R-:W-:Y:S06]  /*cc70*/  BAR.ARV 0x4, 0x180 ;  /* 0x0106000000007b1d */ /* 0x000fec0000002000 */
[----:B------:R-:W-:Y:S05]  /*cc80*/  BRA `(.L_x_404) ;  /* 0x0000000800907947 */ /* 0x000fea0003800000 */
.L_x_403:
[----:B------:R-:W-:Y:S01]  /*cc90*/  LOP3.LUT R7, R0, 0x1f, RZ, 0xc0, !PT ;  /* 0x0000001f00077812 */ /* 0x000fe200078ec0ff */
[----:B------:R-:W-:Y:S01]  /*cca0*/  ULDC UR4, c[0x0][0xc3c] ;  /* 0x00030f0000047ab9 */ /* 0x000fe20000000800 */
[----:B------:R-:W-:Y:S01]  /*ccb0*/  IMAD.MOV.U32 R9, RZ, RZ, RZ ;  /* 0x000000ffff097224 */ /* 0x000fe200078e00ff */
[----:B------:R-:W0:Y:S01]  /*ccc0*/  S2UR UR6, SR_CTAID.X ;  /* 0x00000000000679c3 */ /* 0x000e220000002500 */
[----:B------:R-:W-:Y:S01]  /*ccd0*/  ISETP.NE.AND P0, PT, R7, 0x1f, PT ;  /* 0x0000001f0700780c */ /* 0x000fe20003f05270 */
[----:B------:R-:W-:-:S03]  /*cce0*/  ULDC UR5, c[0x0][0xc38] ;  /* 0x00030e0000057ab9 */ /* 0x000fc60000000800 */
[----:B------:R-:W-:-:S13]  /*ccf0*/  ISETP.GE.OR P1, PT, R7, UR4, !P0 ;  /* 0x0000000407007c0c */ /* 0x000fda000c726670 */
[----:B------:R-:W1:Y:S08]  /*cd00*/  @!P1 LDC.64 R4, c[0x0][0xc80] ;  /* 0x00032000ff049b82 */ /* 0x000e700000000a00 */
[----:B------:R-:W2:Y:S01]  /*cd10*/  @!P1 LDC.64 R2, c[0x0][0xc78] ;  /* 0x00031e00ff029b82 */ /* 0x000ea20000000a00 */
[----:B-1----:R-:W-:-:S05]  /*cd20*/  @!P1 IMAD.WIDE.U32 R4, R7, 0x4, R4 ;  /* 0x0000000407049825 */ /* 0x002fca00078e0004 */
[----:B------:R-:W3:Y:S01]  /*cd30*/  @!P1 LDG.E R6, desc[UR50][R4.64] ;  /* 0x0000003204069981 */ /* 0x000ee2000c1e1900 */
[----:B--2---:R-:W-:-:S05]  /*cd40*/  @!P1 IMAD.WIDE.U32 R2, R7, 0x4, R2 ;  /* 0x0000000407029825 */ /* 0x004fca00078e0002 */
[----:B------:R-:W3:Y:S01]  /*cd50*/  @!P1 LDG.E R9, desc[UR50][R2.64] ;  /* 0x0000003202099981 */ /* 0x000ee2000c1e1900 */
[C---:B------:R-:W-:Y:S02]  /*cd60*/  ISETP.NE.AND P1, PT, R7.reuse, RZ, PT ;  /* 0x000000ff0700720c */ /* 0x040fe40003f25270 */
[C---:B------:R-:W-:Y:S02]  /*cd70*/  ISETP.GE.U32.AND P2, PT, R7.reuse, 0x2, PT ;  /* 0x000000020700780c */ /* 0x040fe40003f46070 */
[C---:B------:R-:W-:Y:S02]  /*cd80*/  ISETP.GE.U32.AND P3, PT, R7.reuse, 0x4, PT ;  /* 0x000000040700780c */ /* 0x040fe40003f66070 */
[C---:B------:R-:W-:Y:S02]  /*cd90*/  ISETP.GE.U32.AND P4, PT, R7.reuse, 0x8, PT ;  /* 0x000000080700780c */ /* 0x040fe40003f86070 */
[----:B------:R-:W-:Y:S01]  /*cda0*/  ISETP.GE.U32.AND P5, PT, R7, 0x10, PT ;  /* 0x000000100700780c */ /* 0x000fe20003fa6070 */
[----:B------:R-:W-:Y:S01]  /*cdb0*/  UMOV UR4, URZ ;  /* 0x0000003f00047c82 */ /* 0x000fe20008000000 */
[----:B---3--:R-:W-:-:S05]  /*cdc0*/  IMAD R8, R6, R9, RZ ;  /* 0x0000000906087224 */ /* 0x008fca00078e02ff */
[----:B------:R-:W1:Y:S02]  /*cdd0*/  SHFL.UP PT, R10, R8, 0x1, RZ ;  /* 0x04200000080a7989 */ /* 0x000e6400000e00ff */
[----:B-1----:R-:W-:-:S05]  /*cde0*/  SEL R11, R10, RZ, P1 ;  /* 0x000000ff0a0b7207 */ /* 0x002fca0000800000 */
[----:B------:R-:W-:-:S05]  /*cdf0*/  IMAD.IADD R11, R8, 0x1, R11 ;  /* 0x00000001080b7824 */ /* 0x000fca00078e020b */
        /* <DEDUP_REMOVED lines=12> */
[----:B------:R-:W1:Y:S02]  /*cec0*/  SHFL.IDX PT, R4, R5, 0x1f, 0x1f ;  /* 0x03e01f0005047f89 */ /* 0x000e6400000e0000 */
[----:B-1----:R-:W-:-:S05]  /*ced0*/  IMAD R8, R4, UR5, RZ ;  /* 0x0000000504087c24 */ /* 0x002fca000f8e02ff */
[----:B0-----:R-:W-:Y:S01]  /*cee0*/  ISETP.GT.AND P6, PT, R8, UR6, PT ;  /* 0x0000000608007c0c */ /* 0x001fe2000bfc4270 */
[----:B------:R-:W-:-:S12]  /*cef0*/  IMAD.MOV.U32 R3, RZ, RZ, R8 ;  /* 0x000000ffff037224 */ /* 0x000fd800078e0008 */
[----:B------:R-:W-:Y:S05]  /*cf00*/  @P6 BRA `(.L_x_405) ;  /* 0x0000000000986947 */ /* 0x000fea0003800000 */
[----:B------:R-:W-:Y:S01]  /*cf10*/  IMAD.MOV.U32 R8, RZ, RZ, R3 ;  /* 0x000000ffff087224 */ /* 0x000fe200078e0003 */
[----:B------:R-:W-:Y:S01]  /*cf20*/  UMOV UR4, URZ ;  /* 0x0000003f00047c82 */ /* 0x000fe20008000000 */
[----:B------:R-:W-:-:S05]  /*cf30*/  ULDC UR5, c[0x0][0xc38] ;  /* 0x00030e0000057ab9 */ /* 0x000fca0000000800 */
.L_x_407:
[----:B------:R-:W0:Y:S01]  /*cf40*/  LDC R2, c[0x0][0xc3c] ;  /* 0x00030f00ff027b82 */ /* 0x000e220000000800 */
[----:B------:R-:W-:-:S06]  /*cf50*/  UIADD3 UR4, UR4, 0x1f, URZ ;  /* 0x0000001f04047890 */ /* 0x000fcc000fffe03f */
[----:B0-----:R-:W-:-:S13]  /*cf60*/  ISETP.LE.AND P6, PT, R2, UR4, PT ;  /* 0x0000000402007c0c */ /* 0x001fda000bfc3270 */
[----:B------:R-:W-:Y:S05]  /*cf70*/  @P6 BRA `(.L_x_406) ;  /* 0x0000000400a86947 */ /* 0x000fea0003800000 */
[----:B------:R-:W-:Y:S02]  /*cf80*/  VIADD R9, R7, UR4 ;  /* 0x0000000407097c36 */ /* 0x000fe40008000000 */
[----:B------:R-:W-:-:S03]  /*cf90*/  IMAD.MOV.U32 R6, RZ, RZ, RZ ;  /* 0x000000ffff067224 */ /* 0x000fc600078e00ff */
[----:B------:R-:W-:-:S13]  /*cfa0*/  ISETP.GE.OR P6, PT, R9, R2, !P0 ;  /* 0x000000020900720c */ /* 0x000fda00047c6670 */
[----:B------:R-:W0:Y:S08]  /*cfb0*/  @!P6 LDC.64 R4, c[0x0][0xc80] ;  /* 0x00032000ff04eb82 */ /* 0x000e300000000a00 */
[----:B------:R-:W1:Y:S01]  /*cfc0*/  @!P6 LDC.64 R2, c[0x0][0xc78] ;  /* 0x00031e00ff02eb82 */ /* 0x000e620000000a00 */
[----:B0-----:R-:W-:-:S05]  /*cfd0*/  @!P6 IMAD.WIDE R4, R9, 0x4, R4 ;  /* 0x000000040904e825 */ /* 0x001fca00078e0204 */
[----:B------:R-:W2:Y:S01]  /*cfe0*/  @!P6 LDG.E R6, desc[UR50][R4.64] ;  /* 0x000000320406e981 */ /* 0x000ea2000c1e1900 */
[----:B-1----:R-:W-:-:S04]  /*cff0*/  @!P6 IMAD.WIDE R2, R9, 0x4, R2 ;  /* 0x000000040902e825 */ /* 0x002fc800078e0202 */
[----:B------:R-:W-:-:S06]  /*d000*/  IMAD.MOV.U32 R9, RZ, RZ, RZ ;  /* 0x000000ffff097224 */ /* 0x000fcc00078e00ff */
[----:B------:R-:W2:Y:S02]  /*d010*/  @!P6 LDG.E R9, desc[UR50][R2.64] ;  /* 0x000000320209e981 */ /* 0x000ea4000c1e1900 */
[----:B--2---:R-:W-:-:S05]  /*d020*/  IMAD R13, R6, R9, RZ ;  /* 0x00000009060d7224 */ /* 0x004fca00078e02ff */
[----:B------:R-:W0:Y:S02]  /*d030*/  SHFL.UP PT, R10, R13, 0x1, RZ ;  /* 0x042000000d0a7989 */ /* 0x000e2400000e00ff */
[----:B0-----:R-:W-:-:S05]  /*d040*/  SEL R10, R10, RZ, P1 ;  /* 0x000000ff0a0a7207 */ /* 0x001fca0000800000 */
[----:B------:R-:W-:-:S05]  /*d050*/  IMAD.IADD R10, R13, 0x1, R10 ;  /* 0x000000010d0a7824 */ /* 0x000fca00078e020a */
        /* <DEDUP_REMOVED lines=12> */
[----:B------:R-:W0:Y:S02]  /*d120*/  SHFL.IDX PT, R2, R5, 0x1f, 0x1f ;  /* 0x03e01f0005027f89 */ /* 0x000e2400000e0000 */
[----:B0-----:R-:W-:-:S04]  /*d130*/  IMAD R3, R2, UR5, RZ ;  /* 0x0000000502037c24 */ /* 0x001fc8000f8e02ff */
[----:B------:R-:W-:-:S05]  /*d140*/  IMAD.IADD R8, R3, 0x1, R8 ;  /* 0x0000000103087824 */ /* 0x000fca00078e0208 */
[----:B------:R-:W-:-:S13]  /*d150*/  ISETP.GT.AND P6, PT, R8, UR6, PT ;  /* 0x0000000608007c0c */ /* 0x000fda000bfc4270 */
[----:B------:R-:W-:Y:S05]  /*d160*/  @!P6 BRA `(.L_x_407) ;  /* 0xfffffffc0074e947 */ /* 0x000fea000383ffff */
.L_x_405:
[----:B------:R-:W-:Y:S02]  /*d170*/  IMAD.IADD R10, R8, 0x1, -R3 ;  /* 0x00000001080a7824 */ /* 0x000fe400078e0a03 */
[----:B------:R-:W-:Y:S02]  /*d180*/  IMAD.MOV.U32 R24, RZ, RZ, RZ ;  /* 0x000000ffff187224 */ /* 0x000fe400078e00ff */
[----:B------:R-:W-:-:S05]  /*d190*/  IMAD R2, R5, UR5, R10 ;  /* 0x0000000505027c24 */ /* 0x000fca000f8e020a */
[----:B------:R-:W-:-:S13]  /*d1a0*/  ISETP.GT.AND P0, PT, R2, UR6, PT ;  /* 0x0000000602007c0c */ /* 0x000fda000bf04270 */
[----:B------:R-:W-:-:S04]  /*d1b0*/  VOTE.ANY R4, PT, !P0 ;  /* 0x0000000000047806 */ /* 0x000fc800040e0100 */
[----:B------:R-:W0:Y:S01]  /*d1c0*/  POPC R27, R4 ;  /* 0x00000004001b7309 */ /* 0x000e220000000000 */
[----:B------:R-:W-:Y:S01]  /*d1d0*/  ISETP.NE.AND P0, PT, R4, RZ, PT ;  /* 0x000000ff0400720c */ /* 0x000fe20003f05270 */
[----:B0-----:R-:W0:Y:S04]  /*d1e0*/  SHFL.IDX PT, R6, R6, R27, 0x1f ;  /* 0x00001f1b06067589 */ /* 0x001e2800000e0000 */
[----:B------:R1:W2:Y:S01]  /*d1f0*/  SHFL.IDX PT, R9, R9, R27, 0x1f ;  /* 0x00001f1b09097589 */ /* 0x0002a200000e0000 */
[----:B0-----:R-:W-:-:S04]  /*d200*/  IABS R12, R6 ;  /* 0x00000006000c7213 */ /* 0x001fc80000000000 */
[----:B------:R-:W0:Y:S08]  /*d210*/  I2F.RP R8, R12 ;  /* 0x0000000c00087306 */ /* 0x000e300000209400 */
[----:B0-----:R-:W0:Y:S02]  /*d220*/  MUFU.RCP R8, R8 ;  /* 0x0000000800087308 */ /* 0x001e240000001000 */
[----:B0-----:R-:W-:-:S06]  /*d230*/  VIADD R2, R8, 0xffffffe ;  /* 0x0ffffffe08027836 */ /* 0x001fcc0000000000 */
[----:B------:R-:W0:Y:S02]  /*d240*/  F2I.FTZ.U32.TRUNC.NTZ R3, R2 ;  /* 0x0000000200037305 */ /* 0x000e24000021f000 */
[----:B0-----:R-:W-:Y:S01]  /*d250*/  IMAD.MOV R11, RZ, RZ, -R3 ;  /* 0x000000ffff0b7224 */ /* 0x001fe200078e0a03 */
[----:B-12---:R-:W-:Y:S06]  /*d260*/  @!P0 BRA `(.L_x_408) ;  /* 0x0000000000088947 */ /* 0x006fec0003800000 */
[----:B------:R-:W-:-:S06]  /*d270*/  VIADD R24, R27, 0xffffffff ;  /* 0xffffffff1b187836 */ /* 0x000fcc0000000000 */
[----:B------:R0:W1:Y:S02]  /*d280*/  SHFL.IDX PT, R24, R5, R24, 0x1f ;  /* 0x00001f1805187589 */ /* 0x00006400000e0000 */
.L_x_408:
[----:B-1----:R-:W-:Y:S01]  /*d290*/  IMAD R24, R24, UR5, R10 ;  /* 0x0000000518187c24 */ /* 0x002fe2000f8e020a */
[----:B------:R-:W-:Y:S01]  /*d2a0*/  IABS R4, R9 ;  /* 0x0000000900047213 */ /* 0x000fe20000000000 */
[----:B0-----:R-:W-:Y:S01]  /*d2b0*/  IMAD.MOV.U32 R5, RZ, RZ, R11 ;  /* 0x000000ffff057224 */ /* 0x001fe200078e000b */
[----:B------:R-:W-:Y:S01]  /*d2c0*/  IABS R11, R6 ;  /* 0x00000006000b7213 */ /* 0x000fe20000000000 */
[----:B------:R-:W-:Y:S01]  /*d2d0*/  IMAD.MOV.U32 R2, RZ, RZ, RZ ;  /* 0x000000ffff027224 */ /* 0x000fe200078e00ff */
[----:B------:R-:W-:Y:S01]  /*d2e0*/  IADD3 R25, -R24, UR6, RZ ;  /* 0x0000000618197c10 */ /* 0x000fe2000fffe1ff */
[----:B------:R-:W-:Y:S01]  /*d2f0*/  IMAD R5, R5, R12, RZ ;  /* 0x0000000c05057224 */ /* 0x000fe200078e02ff */
[----:B------:R-:W0:Y:S01]  /*d300*/  I2F.RP R8, R4 ;  /* 0x0000000400087306 */ /* 0x000e220000209400 */
[----:B------:R-:W-:Y:S01]  /*d310*/  VIADD R27, R27, UR4 ;  /* 0x000000041b1b7c36 */ /* 0x000fe20008000000 */
[----:B------:R-:W-:Y:S01]  /*d320*/  IABS R10, R25 ;  /* 0x00000019000a7213 */ /* 0x000fe20000000000 */
[----:B------:R-:W-:-:S04]  /*d330*/  IMAD.HI.U32 R2, R3, R5, R2 ;  /* 0x0000000503027227 */ /* 0x000fc800078e0002 */
[----:B------:R-:W-:Y:S02]  /*d340*/  IMAD.MOV.U32 R3, RZ, RZ, R10 ;  /* 0x000000ffff037224 */ /* 0x000fe400078e000a */
[----:B------:R-:W-:Y:S02]  /*d350*/  IMAD.MOV R5, RZ, RZ, -R11 ;  /* 0x000000ffff057224 */ /* 0x000fe400078e0a0b */
[----:B------:R-:W-:-:S04]  /*d360*/  IMAD.HI.U32 R2, R2, R3, RZ ;  /* 0x0000000302027227 */ /* 0x000fc800078e00ff */
[----:B------:R-:W-:Y:S01]  /*d370*/  IMAD R3, R2, R5, R3 ;  /* 0x0000000502037224 */ /* 0x000fe200078e0203 */
[----:B0-----:R-:W0:Y:S01]  /*d380*/  MUFU.RCP R8, R8 ;  /* 0x0000000800087308 */ /* 0x001e220000001000 */
[----:B------:R-:W-:-:S03]  /*d390*/  LOP3.LUT R5, R25, R6, RZ, 0x3c, !PT ;  /* 0x0000000619057212 */ /* 0x000fc600078e3cff */
[----:B------:R-:W-:Y:S02]  /*d3a0*/  ISETP.GT.U32.AND P1, PT, R12, R3, PT ;  /* 0x000000030c00720c */ /* 0x000fe40003f24070 */
[----:B------:R-:W-:-:S11]  /*d3b0*/  ISETP.GE.AND P2, PT, R5, RZ, PT ;  /* 0x000000ff0500720c */ /* 0x000fd60003f46270 */
[----:B------:R-:W-:Y:S02]  /*d3c0*/  @!P1 IMAD.IADD R3, R3, 0x1, -R12 ;  /* 0x0000000103039824 */ /* 0x000fe400078e0a0c */
[----:B0-----:R-:W-:Y:S02]  /*d3d0*/  VIADD R10, R8, 0xffffffe ;  /* 0x0ffffffe080a7836 */ /* 0x001fe40000000000 */
[----:B------:R-:W-:Y:S01]  /*d3e0*/  @!P1 VIADD R2, R2, 0x1 ;  /* 0x0000000102029836 */ /* 0x000fe20000000000 */
[----:B------:R-:W-:Y:S02]  /*d3f0*/  ISETP.GE.U32.AND P0, PT, R3, R12, PT ;  /* 0x0000000c0300720c */ /* 0x000fe40003f06070 */
[----:B------:R-:W0:Y:S01]  /*d400*/  F2I.FTZ.U32.TRUNC.NTZ R3, R10 ;  /* 0x0000000a00037305 */ /* 0x000e22000021f000 */
[----:B------:R-:W-:-:S10]  /*d410*/  ISETP.NE.AND P1, PT, R6, RZ, PT ;  /* 0x000000ff0600720c */ /* 0x000fd40003f25270 */
[----:B------:R-:W-:-:S04]  /*d420*/  @P0 VIADD R2, R2, 0x1 ;  /* 0x0000000102020836 */ /* 0x000fc80000000000 */
[----:B------:R-:W-:Y:S01]  /*d430*/  IMAD.MOV.U32 R8, RZ, RZ, R2 ;  /* 0x000000ffff087224 */ /* 0x000fe200078e0002 */
[----:B------:R-:W-:Y:S01]  /*d440*/  IABS R2, R9 ;  /* 0x0000000900027213 */ /* 0x000fe20000000000 */
[----:B0-----:R-:W-:Y:S02]  /*d450*/  IMAD.MOV R5, RZ, RZ, -R3 ;  /* 0x000000ffff057224 */ /* 0x001fe400078e0a03 */
[----:B------:R-:W-:Y:S01]  /*d460*/  @!P2 IMAD.MOV R8, RZ, RZ, -R8 ;  /* 0x000000ffff08a224 */ /* 0x000fe200078e0a08 */
[----:B------:R-:W-:Y:S01]  /*d470*/  @!P1 LOP3.LUT R8, RZ, R6, RZ, 0x33, !PT ;  /* 0x00000006ff089212 */ /* 0x000fe200078e33ff */
[----:B------:R-:W-:Y:S02]  /*d480*/  IMAD.MOV R11, RZ, RZ, -R2 ;  /* 0x000000ffff0b7224 */ /* 0x000fe400078e0a02 */
[----:B------:R-:W-:Y:S01]  /*d490*/  IMAD R5, R5, R4, RZ ;  /* 0x0000000405057224 */ /* 0x000fe200078e02ff */
[----:B------:R-:W-:Y:S01]  /*d4a0*/  IABS R10, R8 ;  /* 0x00000008000a7213 */ /* 0x000fe20000000000 */
[----:B------:R-:W-:-:S02]  /*d4b0*/  IMAD.MOV.U32 R2, RZ, RZ, RZ ;  /* 0x000000ffff027224 */ /* 0x000fc400078e00ff */
[----:B------:R-:W-:Y:S02]  /*d4c0*/  IMAD R6, R6, R8, RZ ;  /* 0x0000000806067224 */ /* 0x000fe400078e02ff */
[----:B------:R-:W-:-:S04]  /*d4d0*/  IMAD.HI.U32 R2, R3, R5, R2 ;  /* 0x0000000503027227 */ /* 0x000fc800078e0002 */
[----:B------:R-:W-:Y:S02]  /*d4e0*/  IMAD.MOV.U32 R3, RZ, RZ, R10 ;  /* 0x000000ffff037224 */ /* 0x000fe400078e000a */
[----:B------:R-:W-:Y:S02]  /*d4f0*/  IMAD.MOV.U32 R5, RZ, RZ, R11 ;  /* 0x000000ffff057224 */ /* 0x000fe400078e000b */
[----:B------:R-:W-:-:S04]  /*d500*/  IMAD.HI.U32 R2, R2, R3, RZ ;  /* 0x0000000302027227 */ /* 0x000fc800078e00ff */
[----:B------:R-:W-:Y:S02]  /*d510*/  IMAD R3, R2, R5, R3 ;  /* 0x0000000502037224 */ /* 0x000fe400078e0203 */
[----:B------:R-:W-:-:S03]  /*d520*/  IMAD.IADD R25, R25, 0x1, -R6 ;  /* 0x0000000119197824 */ /* 0x000fc600078e0a06 */
[----:B------:R-:W-:-:S13]  /*d530*/  ISETP.GT.U32.AND P1, PT, R4, R3, PT ;  /* 0x000000030400720c */ /* 0x000fda0003f24070 */
[----:B------:R-:W-:Y:S02]  /*d540*/  @!P1 IMAD.IADD R3, R3, 0x1, -R4 ;  /* 0x0000000103039824 */ /* 0x000fe400078e0a04 */
[----:B------:R-:W-:Y:S01]  /*d550*/  @!P1 VIADD R2, R2, 0x1 ;  /* 0x0000000102029836 */ /* 0x000fe20000000000 */
[----:B------:R-:W-:Y:S02]  /*d560*/  ISETP.NE.AND P1, PT, R9, RZ, PT ;  /* 0x000000ff0900720c */ /* 0x000fe40003f25270 */
[----:B------:R-:W-:Y:S02]  /*d570*/  ISETP.GE.U32.AND P0, PT, R3, R4, PT ;  /* 0x000000040300720c */ /* 0x000fe40003f06070 */
[----:B------:R-:W-:-:S04]  /*d580*/  LOP3.LUT R3, R8, R9, RZ, 0x3c, !PT ;  /* 0x0000000908037212 */ /* 0x000fc800078e3cff */
[----:B------:R-:W-:-:S07]  /*d590*/  ISETP.GE.AND P2, PT, R3, RZ, PT ;  /* 0x000000ff0300720c */ /* 0x000fce0003f46270 */
[----:B------:R-:W-:-:S06]  /*d5a0*/  @P0 VIADD R2, R2, 0x1 ;  /* 0x0000000102020836 */ /* 0x000fcc0000000000 */
[----:B------:R-:W-:Y:S01]  /*d5b0*/  @!P2 IMAD.MOV R2, RZ, RZ, -R2 ;  /* 0x000000ffff02a224 */ /* 0x000fe200078e0a02 */
[----:B------:R-:W-:-:S05]  /*d5c0*/  @!P1 LOP3.LUT R2, RZ, R9, RZ, 0x33, !PT ;  /* 0x00000009ff029212 */ /* 0x000fca00078e33ff */
[----:B------:R-:W-:-:S04]  /*d5d0*/  IMAD.MOV R26, RZ, RZ, -R2 ;  /* 0x000000ffff1a7224 */ /* 0x000fc800078e0a02 */
[C---:B------:R-:W-:Y:S02]  /*d5e0*/  IMAD R26, R9.reuse, R26, R8 ;  /* 0x0000001a091a7224 */ /* 0x040fe400078e0208 */
[----:B------:R-:W-:-:S04]  /*d5f0*/  IMAD R9, R9, 0x1000000, R2 ;  /* 0x0100000009097824 */ /* 0x000fc800078e0202 */
[----:B------:R-:W-:Y:S01]  /*d600*/  IMAD R26, R26, 0x10000, R9 ;  /* 0x000100001a1a7824 */ /* 0x000fe200078e0209 */
[----:B------:R-:W-:Y:S06]  /*d610*/  BRA `(.L_x_409) ;  /* 0x0000000000147947 */ /* 0x000fec0003800000 */
.L_x_406:
[----:B------:R-:W-:Y:S01]  /*d620*/  ULDC UR4, c[0x0][0xc3c] ;  /* 0x00030f0000047ab9 */ /* 0x000fe20000000800 */
[----:B------:R-:W-:Y:S02]  /*d630*/  IMAD.MOV.U32 R25, RZ, RZ, RZ ;  /* 0x000000ffff197224 */ /* 0x000fe400078e00ff */
[----:B------:R-:W-:Y:S02]  /*d640*/  IMAD.U32 R24, RZ, RZ, UR6 ;  /* 0x00000006ff187e24 */ /* 0x000fe4000f8e00ff */
[----:B------:R-:W-:Y:S02]  /*d650*/  IMAD.MOV.U32 R26, RZ, RZ, RZ ;  /* 0x000000ffff1a7224 */ /* 0x000fe400078e00ff */
[----:B------:R-:W-:-:S07]  /*d660*/  IMAD.U32 R27, RZ, RZ, UR4 ;  /* 0x00000004ff1b7e24 */ /* 0x000fce000f8e00ff */
.L_x_409:
[----:B------:R-:W-:-:S13]  /*d670*/  ISETP.NE.AND P0, PT, R7, RZ, PT ;  /* 0x000000ff0700720c */ /* 0x000fda0003f05270 */
[----:B------:R-:W0:Y:S01]  /*d680*/  @!P0 S2R R3, SR_CgaCtaId ;  /* 0x0000000000038919 */ /* 0x000e220000008800 */
[----:B------:R-:W-:-:S04]  /*d690*/  @!P0 MOV R2, 0x400 ;  /* 0x0000040000028802 */ /* 0x000fc80000000f00 */
[----:B0-----:R-:W-:-:S05]  /*d6a0*/  @!P0 LEA R2, R3, R2, 0x18 ;  /* 0x0000000203028211 */ /* 0x001fca00078ec0ff */
[----:B------:R1:W-:Y:S01]  /*d6b0*/  @!P0 STS.128 [R2+0x28cd0], R24 ;  /* 0x028cd01802008388 */ /* 0x0003e20000000c00 */
[----:B------:R-:W-:Y:S06]  /*d6c0*/  BAR.ARV 0x5, 0x180 ;  /* 0x0146000000007b1d */ /* 0x000fec0000002000 */
.L_x_404:
[----:B------:R2:W-:Y:S01]  /*d6d0*/  STL [R1+0x24], RZ ;  /* 0x000024ff01007387 */ /* 0x0005e20000100800 */
[----:B------:R-:W-:Y:S01]  /*d6e0*/  ULDC UR4, c[0x0][0xc3c] ;  /* 0x00030f0000047ab9 */ /* 0x000fe20000000800 */
[----:B------:R-:W-:Y:S01]  /*d6f0*/  IMAD.MOV.U32 R22, RZ, RZ, 0x1 ;  /* 0x00000001ff167424 */ /* 0x000fe200078e00ff */
[----:B0-----:R-:W-:Y:S01]  /*d700*/  ISETP.GE.AND P0, PT, R27, UR4, PT ;  /* 0x000000041b007c0c */ /* 0x001fe2000bf06270 */
[----:B------:R-:W-:-:S12]  /*d710*/  IMAD.MOV.U32 R18, RZ, RZ, RZ ;  /* 0x000000ffff127224 */ /* 0x000fd800078e00ff */
[----:B--2---:R-:W-:Y:S05]  /*d720*/  @P0 BRA `(.L_x_410) ;  /* 0x0000004800b80947 */ /* 0x004fea0003800000 */
[----:B------:R-:W0:Y:S01]  /*d730*/  S2UR UR5, SR_CgaCtaId ;  /* 0x00000000000579c3 */ /* 0x000e220000008800 */
[C---:B-1----:R-:W-:Y:S01]  /*d740*/  IMAD.SHL.U32 R2, R0.reuse, 0x8, RZ ;  /* 0x0000000800027824 */ /* 0x042fe200078e00ff */
[----:B------:R-:W-:Y:S01]  /*d750*/  UMOV UR4, 0x400 ;  /* 0x0000040000047882 */ /* 0x000fe20000000000 */
[C---:B------:R-:W-:Y:S01]  /*d760*/  LOP3.LUT R4, R0.reuse, 0x7f, RZ, 0xc0, !PT ;  /* 0x0000007f00047812 */ /* 0x040fe200078ec0ff */
[----:B------:R-:W-:Y:S01]  /*d770*/  IMAD.SHL.U32 R5, R0, 0x10, RZ ;  /* 0x0000001000057824 */ /* 0x000fe200078e00ff */
[----:B------:R1:W-:Y:S01]  /*d780*/  STL [R1+0x24], RZ ;  /* 0x000024ff01007387 */ /* 0x0003e20000100800 */
[C---:B------:R-:W-:Y:S01]  /*d790*/  LOP3.LUT R3, R2.reuse, 0x1f8, RZ, 0xc0, !PT ;  /* 0x000001f802037812 */ /* 0x040fe200078ec0ff */
[----:B------:R-:W-:Y:S01]  /*d7a0*/  BSSY B8, `(.L_x_410) ;  /* 0x00004a6000087945 */ /* 0x000fe20003800000 */
[----:B------:R-:W-:Y:S01]  /*d7b0*/  SHF.R.U32.HI R36, RZ, 0x3, R4 ;  /* 0x00000003ff247819 */ /* 0x000fe20000011604 */
[----:B------:R-:W-:Y:S01]  /*d7c0*/  IMAD.MOV.U32 R22, RZ, RZ, 0x1 ;  /* 0x00000001ff167424 */ /* 0x000fe200078e00ff */
[----:B------:R-:W-:Y:S01]  /*d7d0*/  LOP3.LUT R3, R3, 0x38, R0, 0x78, !PT ;  /* 0x0000003803037812 */ /* 0x000fe200078e7800 */
[----:B------:R-:W-:Y:S01]  /*d7e0*/  IMAD.MOV.U32 R18, RZ, RZ, RZ ;  /* 0x000000ffff127224 */ /* 0x000fe200078e00ff */
[----:B------:R-:W-:Y:S01]  /*d7f0*/  LOP3.LUT R0, R2, 0x38, RZ, 0xc0, !PT ;  /* 0x0000003802007812 */ /* 0x000fe200078ec0ff */
[----:B------:R-:W-:Y:S01]  /*d800*/  ULOP3.LUT UR36, UR37, 0x2, URZ, 0xfc, !UPT ;  /* 0x0000000225247892 */ /* 0x000fe2000f8efc3f */
[----:B------:R-:W-:Y:S01]  /*d810*/  LOP3.LUT R33, R3, 0x200, R2, 0xf8, !PT ;  /* 0x0000020003217812 */ /* 0x000fe200078ef802 */
[----:B------:R-:W-:Y:S01]  /*d820*/  ULDC UR38, c[0x0][0xc] ;  /* 0x0000030000267ab9 */ /* 0x000fe20000000800 */
[----:B------:R-:W-:-:S02]  /*d830*/  LOP3.LUT R3, R36, 0x70, R5, 0xf8, !PT ;  /* 0x0000007024037812 */ /* 0x000fc400078ef805 */
[C---:B------:R-:W-:Y:S02]  /*d840*/  LOP3.LUT R2, R0.reuse, 0x40, RZ, 0xfc, !PT ;  /* 0x0000004000027812 */ /* 0x040fe400078efcff */
[C---:B------:R-:W-:Y:S02]  /*d850*/  LOP3.LUT R4, R0.reuse, 0x80, RZ, 0xfc, !PT ;  /* 0x0000008000047812 */ /* 0x040fe400078efcff */
[C---:B------:R-:W-:Y:S01]  /*d860*/  LOP3.LUT R3, R0.reuse, 0xc0, RZ, 0xfc, !PT ;  /* 0x000000c000037812 */ /* 0x040fe200078efcff */
[----:B0-----:R-:W-:Y:S01]  /*d870*/  ULEA UR4, UR5, UR4, 0x18 ;  /* 0x0000000405047291 */ /* 0x001fe2000f8ec03f */
[C---:B------:R-:W-:Y:S02]  /*d880*/  LOP3.LUT R2, R0.reuse, 0x100, RZ, 0xfc, !PT ;  /* 0x0000010000027812 */ /* 0x040fe400078efcff */
[C---:B------:R-:W-:Y:S02]  /*d890*/  LOP3.LUT R4, R0.reuse, 0x140, RZ, 0xfc, !PT ;  /* 0x0000014000047812 */ /* 0x040fe400078efcff */
[C---:B------:R-:W-:Y:S01]  /*d8a0*/  LOP3.LUT R3, R0.reuse, 0x180, RZ, 0xfc, !PT ;  /* 0x0000018000037812 */ /* 0x040fe200078efcff */
[----:B------:R-:W-:Y:S01]  /*d8b0*/  IMAD.U32 R17, RZ, RZ, UR4 ;  /* 0x00000004ff117e24 */ /* 0x000fe2000f8e00ff */
[----:B------:R-:W-:-:S03]  /*d8c0*/  LOP3.LUT R2, R0, 0x1c0, RZ, 0xfc, !PT ;  /* 0x000001c000027812 */ /* 0x000fc600078efcff */
[----:B------:R-:W-:-:S05]  /*d8d0*/  IMAD R0, R33, 0x2, R17 ;  /* 0x0000000221007824 */ /* 0x000fca00078e0211 */
[----:B------:R1:W-:Y:S02]  /*d8e0*/  STL [R1+0x2c], R0 ;  /* 0x00002c0001007387 */ /* 0x0003e40000100800 */
.L_x_471:
[----:B------:R-:W0:Y:S02]  /*d8f0*/  LDC.64 R2, c[0x0][0xc88] ;  /* 0x00032200ff027b82 */ /* 0x000e240000000a00 */
[----:B0-----:R-:W-:-:S05]  /*d900*/  IMAD.WIDE R2, R27, 0x4, R2 ;  /* 0x000000041b027825 */ /* 0x001fca00078e0202 */
[----:B-1----:R-:W1:Y:S01]  /*d910*/  LDG.E R29, desc[UR50][R2.64] ;  /* 0x00000032021d7981 */ /* 0x002e62000c1e1900 */
[----:B------:R-:W-:Y:S05]  /*d920*/  YIELD ;  /* 0x0000000000007946 */ /* 0x000fea0003800000 */
[----:B------:R-:W-:Y:S01]  /*d930*/  ULDC.64 UR4, c[0x0][0xa28] ;  /* 0x00028a0000047ab9 */ /* 0x000fe20000000a00 */
[----:B------:R-:W-:Y:S01]  /*d940*/  IMAD.MOV.U32 R31, RZ, RZ, RZ ;  /* 0x000000ffff1f7224 */ /* 0x000fe200078e00ff */
[----:B------:R-:W-:Y:S01]  /*d950*/  ISETP.NE.U32.AND P0, PT, RZ, UR4, PT ;  /* 0x00000004ff007c0c */ /* 0x000fe2000bf05070 */
[----:B------:R-:W-:-:S03]  /*d960*/  ULDC.64 UR6, c[0x0][0xa18] ;  /* 0x0002860000067ab9 */ /* 0x000fc60000000a00 */
[----:B------:R-:W-:Y:S01]  /*d970*/  ISETP.NE.AND.EX P0, PT, RZ, UR5, PT, P0 ;  /* 0x00000005ff007c0c */ /* 0x000fe2000bf05300 */
[----:B------:R-:W-:Y:S01]  /*d980*/  IMAD.MOV.U32 R37, RZ, RZ, RZ ;  /* 0x000000ffff257224 */ /* 0x000fe200078e00ff */
[----:B-1----:R-:W-:-:S11]  /*d990*/  SHF.R.S32.HI R0, RZ, 0x1f, R29 ;  /* 0x0000001fff007819 */ /* 0x002fd6000001141d */
[C---:B------:R-:W-:Y:S01]  /*d9a0*/  @P0 LEA R2, P1, R29.reuse, UR4, 0x2 ;  /* 0x000000041d020c11 */ /* 0x040fe2000f8210ff */
[C---:B------:R-:W-:Y:S01]  /*d9b0*/  IMAD.SHL.U32 R19, R29.reuse, 0x4, RZ ;  /* 0x000000041d137824 */ /* 0x040fe200078e00ff */
[C-C-:B------:R-:W-:Y:S01]  /*d9c0*/  SHF.L.U64.HI R32, R29.reuse, 0x2, R0.reuse ;  /* 0x000000021d207819 */ /* 0x140fe20000010200 */
[----:B------:R0:W-:Y:S01]  /*d9d0*/  STL [R1+0x4], R0 ;  /* 0x0000040001007387 */ /* 0x0001e20000100800 */
[----:B------:R-:W-:Y:S01]  /*d9e0*/  @P0 LEA.HI.X R3, R29, UR5, R0, 0x2, P1 ;  /* 0x000000051d030c11 */ /* 0x000fe200088f1400 */
[----:B------:R-:W-:-:S04]  /*d9f0*/  ULDC.64 UR4, c[0x0][0xa00] ;  /* 0x0002800000047ab9 */ /* 0x000fc80000000a00 */
[----:B------:R1:W5:Y:S01]  /*da00*/  @P0 LDG.E R31, desc[UR50][R2.64] ;  /* 0x00000032021f0981 */ /* 0x000362000c1e1900 */
[----:B------:R-:W-:Y:S02]  /*da10*/  ISETP.NE.U32.AND P0, PT, RZ, UR4, PT ;  /* 0x00000004ff007c0c */ /* 0x000fe4000bf05070 */
[----:B------:R-:W-:Y:S02]  /*da20*/  LOP3.LUT R16, R16, 0xfffffeff, RZ, 0xc0, !PT ;  /* 0xfffffeff10107812 */ /* 0x000fe400078ec0ff */
[----:B------:R-:W-:Y:S02]  /*da30*/  ISETP.NE.AND.EX P2, PT, RZ, UR5, PT, P0 ;  /* 0x00000005ff007c0c */ /* 0x000fe4000bf45300 */
[----:B------:R-:W-:Y:S02]  /*da40*/  ISETP.NE.U32.AND P0, PT, RZ, UR6, PT ;  /* 0x00000006ff007c0c */ /* 0x000fe4000bf05070 */
[----:B-1----:R-:W-:Y:S02]  /*da50*/  IADD3 R2, P1, R19, UR4, RZ ;  /* 0x0000000413027c10 */ /* 0x002fe4000ff3e0ff */
[----:B------:R-:W-:-:S02]  /*da60*/  ISETP.NE.AND.EX P0, PT, RZ, UR7, PT, P0 ;  /* 0x00000007ff007c0c */ /* 0x000fc4000bf05300 */
[----:B------:R-:W-:Y:S01]  /*da70*/  IADD3.X R3, R32, UR5, RZ, P1, !PT ;  /* 0x0000000520037c10 */ /* 0x000fe20008ffe4ff */
[----:B------:R-:W-:-:S04]  /*da80*/  ULDC.64 UR4, c[0x0][0x418] ;  /* 0x0001060000047ab9 */ /* 0x000fc80000000a00 */
[----:B------:R-:W-:Y:S01]  /*da90*/  @P2 LOP3.LUT R16, R16, 0x100, RZ, 0xfc, !PT ;  /* 0x0000010010102812 */ /* 0x000fe200078efcff */
[----:B------:R1:W5:Y:S05]  /*daa0*/  @P2 LDG.E R37, desc[UR50][R2.64] ;  /* 0x0000003202252981 */ /* 0x00036a000c1e1900 */
[----:B------:R-:W-:-:S04]  /*dab0*/  @P0 IADD3 R4, P1, R19, UR6, RZ ;  /* 0x0000000613040c10 */ /* 0x000fc8000ff3e0ff */
[----:B------:R-:W-:-:S05]  /*dac0*/  @P0 IADD3.X R5, R32, UR7, RZ, P1, !PT ;  /* 0x0000000720050c10 */ /* 0x000fca0008ffe4ff */
[----:B0-2---:R-:W2:Y:S01]  /*dad0*/  @P0 LDG.E R0, desc[UR50][R4.64] ;  /* 0x0000003204000981 */ /* 0x005ea2000c1e1900 */
[----:B------:R-:W-:-:S03]  /*dae0*/  UISETP.NE.U32.AND UP0, UPT, UR4, URZ, UPT ;  /* 0x0000003f0400728c */ /* 0x000fc6000bf05070 */
[----:B------:R-:W-:Y:S01]  /*daf0*/  ULDC UR4, c[0x0][0x424] ;  /* 0x0001090000047ab9 */ /* 0x000fe20000000800 */
[----:B------:R-:W-:-:S03]  /*db00*/  UISETP.NE.AND.EX UP0, UPT, UR5, URZ, UPT, UP0 ;  /* 0x0000003f0500728c */ /* 0x000fc6000bf05300 */
[----:B------:R-:W-:Y:S01]  /*db10*/  ULDC UR5, c[0x0][0x2f0] ;  /* 0x0000bc0000057ab9 */ /* 0x000fe20000000800 */
[----:B------:R-:W-:-:S04]  /*db20*/  USEL UR4, UR4, 0x1, UP0 ;  /* 0x0000000104047887 */ /* 0x000fc80008000000 */
[----:B------:R-:W-:-:S06]  /*db30*/  UIMAD UR4, UR4, UR5, URZ ;  /* 0x00000005040472a4 */ /* 0x000fcc000f8e023f */
[----:B------:R-:W-:Y:S01]  /*db40*/  IMAD.U32 R28, RZ, RZ, UR4 ;  /* 0x00000004ff1c7e24 */ /* 0x000fe2000f8e00ff */
[----:B--2---:R1:W-:Y:S01]  /*db50*/  @P0 STL [R1+0x8], R0 ;  /* 0x0000080001000387 */ /* 0x0043e20000100800 */
[----:B---34-:R-:W-:Y:S05]  /*db60*/  @P0 BRA `(.L_x_411) ;  /* 0x0000000000200947 */ /* 0x018fea0003800000 */
[----:B------:R-:W-:Y:S02]  /*db70*/  ULDC UR4, c[0x0][0x288] ;  /* 0x0000a20000047ab9 */ /* 0x000fe40000000800 */
[----:B-1----:R-:W-:-:S05]  /*db80*/  IMAD.U32 R0, RZ, RZ, UR4 ;  /* 0x00000004ff007e24 */ /* 0x002fca000f8e00ff */
[----:B------:R0:W-:Y:S01]  /*db90*/  STL [R1+0x8], R0 ;  /* 0x0000080001007387 */ /* 0x0001e20000100800 */
[----:B------:R-:W-:Y:S05]  /*dba0*/  @!P2 BRA `(.L_x_411) ;  /* 0x000000000010a947 */ /* 0x000fea0003800000 */
[----:B------:R-:W2:Y:S04]  /*dbb0*/  LDG.E R5, desc[UR50][R2.64] ;  /* 0x0000003202057981 */ /* 0x000ea8000c1e1900 */
[----:B0-----:R-:W2:Y:S02]  /*dbc0*/  LDG.E R0, desc[UR50][R2.64+0x4] ;  /* 0x0000043202007981 */ /* 0x001ea4000c1e1900 */
[----:B--2---:R-:W-:-:S05]  /*dbd0*/  IMAD.IADD R0, R0, 0x1, -R5 ;  /* 0x0000000100007824 */ /* 0x004fca00078e0a05 */
[----:B------:R2:W-:Y:S02]  /*dbe0*/  STL [R1+0x8], R0 ;  /* 0x0000080001007387 */ /* 0x0005e40000100800 */
.L_x_411:
[----:B------:R-:W-:Y:S01]  /*dbf0*/  ULDC.64 UR4, c[0x0][0xa20] ;  /* 0x0002880000047ab9 */ /* 0x000fe20000000a00 */
[----:B------:R-:W-:Y:S01]  /*dc00*/  IMAD.MOV.U32 R23, RZ, RZ, R29 ;  /* 0x000000ffff177224 */ /* 0x000fe200078e001d */
[----:B------:R-:W-:-:S04]  /*dc10*/  ISETP.NE.U32.AND P0, PT, RZ, UR4, PT ;  /* 0x00000004ff007c0c */ /* 0x000fc8000bf05070 */
[----:B------:R-:W-:-:S13]  /*dc20*/  ISETP.NE.AND.EX P0, PT, RZ, UR5, PT, P0 ;  /* 0x00000005ff007c0c */ /* 0x000fda000bf05300 */
[----:B------:R-:W-:Y:S05]  /*dc30*/  @!P0 BRA `(.L_x_412) ;  /* 0x0000000000108947 */ /* 0x000fea0003800000 */
[----:B-1----:R-:W-:-:S04]  /*dc40*/  IADD3 R2, P0, R19, UR4, RZ ;  /* 0x0000000413027c10 */ /* 0x002fc8000ff1e0ff */
[----:B------:R-:W-:-:S05]  /*dc50*/  IADD3.X R3, R32, UR5, RZ, P0, !PT ;  /* 0x0000000520037c10 */ /* 0x000fca00087fe4ff */
[----:B------:R1:W5:Y:S01]  /*dc60*/  LDG.E R28, desc[UR50][R2.64] ;  /* 0x00000032021c7981 */ /* 0x000362000c1e1900 */
[----:B------:R-:W-:Y:S05]  /*dc70*/  BRA `(.L_x_413) ;  /* 0x0000000000247947 */ /* 0x000fea0003800000 */
.L_x_412:
[----:B------:R-:W-:Y:S02]  /*dc80*/  ULDC.64 UR4, c[0x0][0xa08] ;  /* 0x0002820000047ab9 */ /* 0x000fe40000000a00 */
[----:B------:R-:W-:-:S04]  /*dc90*/  ISETP.NE.U32.AND P0, PT, RZ, UR4, PT ;  /* 0x00000004ff007c0c */ /* 0x000fc8000bf05070 */
[----:B------:R-:W-:-:S13]  /*dca0*/  ISETP.NE.AND.EX P0, PT, RZ, UR5, PT, P0 ;  /* 0x00000005ff007c0c */ /* 0x000fda000bf05300 */
[----:B------:R-:W-:Y:S05]  /*dcb0*/  @!P0 BRA `(.L_x_413) ;  /* 0x0000000000148947 */ /* 0x000fea0003800000 */
[----:B-1----:R-:W1:Y:S02]  /*dcc0*/  LDC.64 R2, c[0x0][0xa08] ;  /* 0x00028200ff027b82 */ /* 0x002e640000000a00 */
[----:B-1----:R-:W-:-:S05]  /*dcd0*/  IMAD.WIDE R2, R23, 0x4, R2 ;  /* 0x0000000417027825 */ /* 0x002fca00078e0202 */
[----:B------:R-:W3:Y:S04]  /*dce0*/  LDG.E R28, desc[UR50][R2.64] ;  /* 0x00000032021c7981 */ /* 0x000ee8000c1e1900 */
[----:B------:R-:W3:Y:S02]  /*dcf0*/  LDG.E R5, desc[UR50][R2.64+0x4] ;  /* 0x0000043202057981 */ /* 0x000ee4000c1e1900 */
[----:B---3--:R-:W-:-:S07]  /*dd00*/  IMAD.IADD R28, R5, 0x1, -R28 ;  /* 0x00000001051c7824 */ /* 0x008fce00078e0a1c */
.L_x_413:
[----:B-----5:R-:W-:Y:S01]  /*dd10*/  IMAD.IADD R28, R28, 0x1, -R31 ;  /* 0x000000011c1c7824 */ /* 0x020fe200078e0a1f */
[C---:B012---:R-:W-:Y:S01]  /*dd20*/  LOP3.LUT R0, R26.reuse, 0xff000000, RZ, 0xc0, !PT ;  /* 0xff0000001a007812 */ /* 0x047fe200078ec0ff */
[----:B------:R-:W-:Y:S01]  /*dd30*/  BSSY B0, `(.L_x_414) ;  /* 0x0000028000007945 */ /* 0x000fe20003800000 */
[----:B------:R-:W-:Y:S02]  /*dd40*/  LOP3.LUT R4, R26, 0xff0000, RZ, 0xc0, !PT ;  /* 0x00ff00001a047812 */ /* 0x000fe400078ec0ff */
[C---:B------:R-:W-:Y:S02]  /*dd50*/  ISETP.GE.AND P0, PT, R28.reuse, 0x1, PT ;  /* 0x000000011c00780c */ /* 0x040fe40003f06270 */
[----:B------:R-:W-:Y:S01]  /*dd60*/  SHF.R.U32.HI R3, RZ, 0x8, R0 ;  /* 0x00000008ff037819 */ /* 0x000fe20000011600 */
[----:B------:R-:W-:-:S03]  /*dd70*/  VIADD R0, R28, 0x3f ;  /* 0x0000003f1c007836 */ /* 0x000fc60000000000 */
[----:B------:R-:W-:Y:S02]  /*dd80*/  LEA.HI R4, R4, R3, RZ, 0x10 ;  /* 0x0000000304047211 */ /* 0x000fe400078f80ff */
[----:B------:R-:W-:-:S04]  /*dd90*/  SHF.R.S32.HI R3, RZ, 0x1f, R0 ;  /* 0x0000001fff037819 */ /* 0x000fc80000011400 */
[----:B------:R-:W-:Y:S01]  /*dda0*/  LEA.HI R0, R3, R0, RZ, 0x6 ;  /* 0x0000000003007211 */ /* 0x000fe200078f30ff */
[----:B------:R-:W-:-:S03]  /*ddb0*/  IMAD.MOV.U32 R3, RZ, RZ, RZ ;  /* 0x000000ffff037224 */ /* 0x000fc600078e00ff */
[----:B------:R-:W-:Y:S01]  /*ddc0*/  SHF.R.S32.HI R0, RZ, 0x6, R0 ;  /* 0x00000006ff007819 */ /* 0x000fe20000011400 */
[----:B------:R-:W-:Y:S06]  /*ddd0*/  @!P0 BRA `(.L_x_415) ;  /* 0x0000000000748947 */ /* 0x000fec0003800000 */
[----:B------:R-:W-:-:S04]  /*dde0*/  SHF.R.U32.HI R5, RZ, 0x10, R4 ;  /* 0x00000010ff057819 */ /* 0x000fc80000011604 */
[----:B------:R-:W-:-:S13]  /*ddf0*/  ISETP.NE.AND P0, PT, R5, RZ, PT ;  /* 0x000000ff0500720c */ /* 0x000fda0003f05270 */
[----:B------:R-:W0:Y:S02]  /*de00*/  @!P0 LDC R5, c[0x0][0x9f0] ;  /* 0x00027c00ff058b82 */ /* 0x000e240000000800 */
[----:B0-----:R-:W-:Y:S02]  /*de10*/  IABS R7, R5 ;  /* 0x0000000500077213 */ /* 0x001fe40000000000 */
[----:B------:R-:W-:Y:S02]  /*de20*/  IADD3 R6, R5, -0x1, R0 ;  /* 0xffffffff05067810 */ /* 0x000fe40007ffe000 */
[----:B------:R-:W0:Y:S08]  /*de30*/  I2F.RP R2, R7 ;  /* 0x0000000700027306 */ /* 0x000e300000209400 */
[----:B0-----:R-:W0:Y:S02]  /*de40*/  MUFU.RCP R2, R2 ;  /* 0x0000000200027308 */ /* 0x001e240000001000 */
[----:B0-----:R-:W-:-:S06]  /*de50*/  VIADD R2, R2, 0xffffffe ;  /* 0x0ffffffe02027836 */ /* 0x001fcc0000000000 */
[----:B------:R0:W1:Y:S02]  /*de60*/  F2I.FTZ.U32.TRUNC.NTZ R3, R2 ;  /* 0x0000000200037305 */ /* 0x000064000021f000 */
[----:B0-----:R-:W-:-:S04]  /*de70*/  LOP3.LUT R2, R6, R5, RZ, 0x3c, !PT ;  /* 0x0000000506027212 */ /* 0x001fc800078e3cff */
[----:B------:R-:W-:Y:S01]  /*de80*/  ISETP.GE.AND P2, PT, R2, RZ, PT ;  /* 0x000000ff0200720c */ /* 0x000fe20003f46270 */
[----:B-1----:R-:W-:-:S04]  /*de90*/  IMAD.MOV R2, RZ, RZ, -R3 ;  /* 0x000000ffff027224 */ /* 0x002fc800078e0a03 */
[----:B------:R-:W-:Y:S02]  /*dea0*/  IMAD R8, R2, R7, RZ ;  /* 0x0000000702087224 */ /* 0x000fe400078e02ff */
[----:B------:R-:W-:-:S04]  /*deb0*/  IMAD.MOV.U32 R2, RZ, RZ, RZ ;  /* 0x000000ffff027224 */ /* 0x000fc800078e00ff */
[----:B------:R-:W-:Y:S01]  /*dec0*/  IMAD.HI.U32 R8, R3, R8, R2 ;  /* 0x0000000803087227 */ /* 0x000fe200078e0002 */
[----:B------:R-:W-:Y:S02]  /*ded0*/  IABS R2, R6 ;  /* 0x0000000600027213 */ /* 0x000fe40000000000 */
[----:B------:R-:W-:-:S03]  /*dee0*/  IABS R3, R5 ;  /* 0x0000000500037213 */ /* 0x000fc60000000000 */
[----:B------:R-:W-:-:S04]  /*def0*/  IMAD.HI.U32 R8, R8, R2, RZ ;  /* 0x0000000208087227 */ /* 0x000fc800078e00ff */
[----:B------:R-:W-:-:S04]  /*df00*/  IMAD.MOV R3, RZ, RZ, -R3 ;  /* 0x000000ffff037224 */ /* 0x000fc800078e0a03 */
[----:B------:R-:W-:-:S05]  /*df10*/  IMAD R2, R8, R3, R2 ;  /* 0x0000000308027224 */ /* 0x000fca00078e0202 */
[----:B------:R-:W-:-:S13]  /*df20*/  ISETP.GT.U32.AND P1, PT, R7, R2, PT ;  /* 0x000000020700720c */ /* 0x000fda0003f24070 */
[----:B------:R-:W-:Y:S02]  /*df30*/  @!P1 IMAD.IADD R2, R2, 0x1, -R7 ;  /* 0x0000000102029824 */ /* 0x000fe400078e0a07 */
[----:B------:R-:W-:Y:S01]  /*df40*/  @!P1 VIADD R8, R8, 0x1 ;  /* 0x0000000108089836 */ /* 0x000fe20000000000 */
[----:B------:R-:W-:Y:S02]  /*df50*/  ISETP.NE.AND P1, PT, R5, RZ, PT ;  /* 0x000000ff0500720c */ /* 0x000fe40003f25270 */
[----:B------:R-:W-:-:S13]  /*df60*/  ISETP.GE.U32.AND P0, PT, R2, R7, PT ;  /* 0x000000070200720c */ /* 0x000fda0003f06070 */
[----:B------:R-:W-:-:S04]  /*df70*/  @P0 VIADD R8, R8, 0x1 ;  /* 0x0000000108080836 */ /* 0x000fc80000000000 */
[----:B------:R-:W-:-:S04]  /*df80*/  IMAD.MOV.U32 R3, RZ, RZ, R8 ;  /* 0x000000ffff037224 */ /* 0x000fc800078e0008 */
[----:B------:R-:W-:Y:S01]  /*df90*/  @!P2 IMAD.MOV R3, RZ, RZ, -R3 ;  /* 0x000000ffff03a224 */ /* 0x000fe200078e0a03 */
[----:B------:R-:W-:-:S07]  /*dfa0*/  @!P1 LOP3.LUT R3, RZ, R5, RZ, 0x33, !PT ;  /* 0x00000005ff039212 */ /* 0x000fce00078e33ff */
.L_x_415:
[----:B------:R-:W-:Y:S05]  /*dfb0*/  BSYNC B0 ;  /* 0x0000000000007941 */ /* 0x000fea0003800000 */
.L_x_414:
[----:B------:R-:W-:Y:S01]  /*dfc0*/  LOP3.LUT R30, R4, 0xff, RZ, 0xc0, !PT ;  /* 0x000000ff041e7812 */ /* 0x000fe200078ec0ff */
[----:B------:R-:W-:Y:S04]  /*dfd0*/  BSSY B7, `(.L_x_416) ;  /* 0x0000360000077945 */ /* 0x000fe80003800000 */
[----:B------:R-:W-:-:S05]  /*dfe0*/  IMAD R30, R30, R3, RZ ;  /* 0x000000031e1e7224 */ /* 0x000fca00078e02ff */
[----:B------:R-:W-:-:S04]  /*dff0*/  VIADDMNMX R35, R30, R3, R0, PT ;  /* 0x000000031e237246 */ /* 0x000fc80003800100 */
[----:B------:R-:W-:Y:S01]  /*e000*/  ISETP.GT.AND P0, PT, R35, R30, PT ;  /* 0x0000001e2300720c */ /* 0x000fe20003f04270 */
[----:B------:R0:W-:-:S12]  /*e010*/  STL [R1+0xc], R35 ;  /* 0x00000c2301007387 */ /* 0x0001d80000100800 */
[----:B0-----:R-:W-:Y:S05]  /*e020*/  @P0 BRA `(.L_x_417) ;  /* 0x0000000000440947 */ /* 0x001fea0003800000 */
[----:B------:R-:W0:Y:S02]  /*e030*/  S2R R2, SR_TID.X ;  /* 0x0000000000027919 */ /* 0x000e240000002100 */
[----:B0-----:R-:W-:-:S04]  /*e040*/  LOP3.LUT R2, R2, 0x7f, RZ, 0xc0, !PT ;  /* 0x0000007f02027812 */ /* 0x001fc800078ec0ff */
[----:B------:R-:W-:-:S13]  /*e050*/  ISETP.NE.AND P0, PT, R2, RZ, PT ;  /* 0x000000ff0200720c */ /* 0x000fda0003f05270 */
[----:B------:R-:W-:Y:S05]  /*e060*/  @P0 BRA `(.L_x_418) ;  /* 0x0000003400580947 */ /* 0x000fea0003800000 */
[----:B------:R-:W0:Y:S01]  /*e070*/  S2R R5, SR_LANEID ;  /* 0x0000000000057919 */ /* 0x000e220000000000 */
[----:B------:R-:W-:Y:S01]  /*e080*/  VOTEU.ANY UR4, UPT, PT ;  /* 0x0000000000047886 */ /* 0x000fe200038e0100 */
[----:B------:R-:W1:Y:S01]  /*e090*/  LDC.64 R2, c[0x0][0xc60] ;  /* 0x00031800ff027b82 */ /* 0x000e620000000a00 */
[----:B------:R-:W0:Y:S02]  /*e0a0*/  FLO.U32 R0, UR4 ;  /* 0x0000000400007d00 */ /* 0x000e2400080e0000 */
[----:B0-----:R-:W-:-:S06]  /*e0b0*/  ISETP.EQ.U32.AND P0, PT, R0, R5, PT ;  /* 0x000000050000720c */ /* 0x001fcc0003f02070 */
[----:B------:R-:W1:Y:S07]  /*e0c0*/  POPC R5, UR4 ;  /* 0x0000000400057d09 */ /* 0x000e6e0008000000 */
[----:B-1----:R-:W2:Y:S01]  /*e0d0*/  @P0 ATOMG.E.ADD.STRONG.GPU PT, R3, desc[UR50][R2.64], R5 ;  /* 0x00000005020309a8 */ /* 0x002ea200081ee1f2 */
[----:B------:R-:W0:Y:S02]  /*e0e0*/  S2R R4, SR_LTMASK ;  /* 0x0000000000047919 */ /* 0x000e240000003900 */
[----:B0-----:R-:W-:-:S04]  /*e0f0*/  LOP3.LUT R4, R4, UR4, RZ, 0xc0, !PT ;  /* 0x0000000404047c12 */ /* 0x001fc8000f8ec0ff */
[----:B------:R-:W0:Y:S01]  /*e100*/  POPC R7, R4 ;  /* 0x0000000400077309 */ /* 0x000e220000000000 */
[----:B--2---:R-:W0:Y:S02]  /*e110*/  SHFL.IDX PT, R0, R3, R0, 0x1f ;  /* 0x00001f0003007589 */ /* 0x004e2400000e0000 */
[----:B0-----:R-:W-:Y:S01]  /*e120*/  IADD3 R24, R0, UR38, R7 ;  /* 0x0000002600187c10 */ /* 0x001fe2000fffe007 */
[----:B------:R-:W-:Y:S06]  /*e130*/  BRA `(.L_x_418) ;  /* 0x0000003400247947 */ /* 0x000fec0003800000 */
.L_x_417:
[----:B------:R-:W-:Y:S01]  /*e140*/  VIADD R0, R17, 0x22400 ;  /* 0x0002240011007836 */ /* 0x000fe20000000000 */
[----:B------:R-:W-:Y:S04]  /*e150*/  BSSY B6, `(.L_x_419) ;  /* 0x0000013000067945 */ /* 0x000fe80003800000 */
[----:B------:R-:W-:-:S13]  /*e160*/  LOP3.LUT P0, RZ, R0, 0x3ff, RZ, 0xc0, !PT ;  /* 0x000003ff00ff7812 */ /* 0x000fda000780c0ff */
[----:B------:R-:W-:Y:S05]  /*e170*/  @!P0 BRA `(.L_x_420) ;  /* 0x0000000000408947 */ /* 0x000fea0003800000 */
[----:B------:R-:W-:Y:S01]  /*e180*/  MOV R2, 0x0 ;  /* 0x0000000000027802 */ /* 0x000fe20000000f00 */
[----:B------:R-:W-:Y:S01]  /*e190*/  ULDC.64 UR6, c[0x4][0x90] ;  /* 0x0100240000067ab9 */ /* 0x000fe20000000a00 */
[----:B------:R-:W-:Y:S01]  /*e1a0*/  ULDC.64 UR8, c[0x4][0x98] ;  /* 0x0100260000087ab9 */ /* 0x000fe20000000a00 */
[----:B------:R-:W-:Y:S01]  /*e1b0*/  ULDC.64 UR4, c[0x4][0x8] ;  /* 0x0100020000047ab9 */ /* 0x000fe20000000a00 */
[----:B------:R-:W-:Y:S02]  /*e1c0*/  IMAD.U32 R4, RZ, RZ, UR6 ;  /* 0x00000006ff047e24 */ /* 0x000fe4000f8e00ff */
[----:B------:R-:W0:Y:S01]  /*e1d0*/  LDC.64 R2, c[0x4][R2] ;  /* 0x0100000002027b82 */ /* 0x000e220000000a00 */
[----:B------:R-:W-:Y:S02]  /*e1e0*/  IMAD.U32 R5, RZ, RZ, UR7 ;  /* 0x00000007ff057e24 */ /* 0x000fe4000f8e00ff */
[----:B------:R-:W-:Y:S02]  /*e1f0*/  IMAD.U32 R6, RZ, RZ, UR8 ;  /* 0x00000008ff067e24 */ /* 0x000fe4000f8e00ff */
[----:B------:R-:W-:-:S02]  /*e200*/  IMAD.U32 R7, RZ, RZ, UR9 ;  /* 0x00000009ff077e24 */ /* 0x000fc4000f8e00ff */
[----:B------:R-:W-:Y:S02]  /*e210*/  IMAD.U32 R10, RZ, RZ, UR4 ;  /* 0x00000004ff0a7e24 */ /* 0x000fe4000f8e00ff */
[----:B------:R-:W-:Y:S02]  /*e220*/  IMAD.U32 R11, RZ, RZ, UR5 ;  /* 0x00000005ff0b7e24 */ /* 0x000fe4000f8e00ff */
[----:B------:R-:W-:Y:S02]  /*e230*/  IMAD.MOV.U32 R8, RZ, RZ, 0x70 ;  /* 0x00000070ff087424 */ /* 0x000fe400078e00ff */
[----:B------:R-:W-:Y:S02]  /*e240*/  IMAD.MOV.U32 R12, RZ, RZ, 0x1 ;  /* 0x00000001ff0c7424 */ /* 0x000fe400078e00ff */
[----:B------:R-:W-:-:S07]  /*e250*/  IMAD.MOV.U32 R13, RZ, RZ, RZ ;  /* 0x000000ffff0d7224 */ /* 0x000fce00078e00ff */
[----:B------:R-:W-:-:S07]  /*e260*/  LEPC R20, `(.L_x_420) ;  /* 0x000000001014794e */ /* 0x000fce0000000000 */
[----:B0-----:R-:W-:Y:S05]  /*e270*/  CALL.ABS.NOINC R2 ;  /* 0x0000000002007343 */ /* 0x001fea0003c00000 */
.L_x_420:
[----:B------:R-:W-:Y:S05]  /*e280*/  BSYNC B6 ;  /* 0x0000000000067941 */ /* 0x000fea0003800000 */
.L_x_419:
        /* <DEDUP_REMOVED lines=8> */
[----:B------:R0:W1:Y:S01]  /*e310*/  LDC.64 R2, c[0x4][R34] ;  /* 0x0100000022027b82 */ /* 0x0000620000000a00 */
[----:B------:R-:W-:Y:S02]  /*e320*/  IMAD.U32 R4, RZ, RZ, UR6 ;  /* 0x00000006ff047e24 */ /* 0x000fe4000f8e00ff */
[----:B------:R-:W-:Y:S02]  /*e330*/  IMAD.U32 R5, RZ, RZ, UR7 ;  /* 0x00000007ff057e24 */ /* 0x000fe4000f8e00ff */
[----:B------:R-:W-:Y:S02]  /*e340*/  IMAD.U32 R6, RZ, RZ, UR8 ;  /* 0x00000008ff067e24 */ /* 0x000fe4000f8e00ff */
[----:B------:R-:W-:-:S02]  /*e350*/  IMAD.U32 R7, RZ, RZ, UR9 ;  /* 0x00000009ff077e24 */ /* 0x000fc4000f8e00ff */
[----:B------:R-:W-:Y:S02]  /*e360*/  IMAD.U32 R10, RZ, RZ, UR4 ;  /* 0x00000004ff0a7e24 */ /* 0x000fe4000f8e00ff */
[----:B------:R-:W-:Y:S02]  /*e370*/  IMAD.U32 R11, RZ, RZ, UR5 ;  /* 0x00000005ff0b7e24 */ /* 0x000fe4000f8e00ff */
[----:B------:R-:W-:Y:S02]  /*e380*/  IMAD.MOV.U32 R8, RZ, RZ, 0x70 ;  /* 0x00000070ff087424 */ /* 0x000fe400078e00ff */
[----:B------:R-:W-:Y:S02]  /*e390*/  IMAD.MOV.U32 R12, RZ, RZ, 0x1 ;  /* 0x00000001ff0c7424 */ /* 0x000fe400078e00ff */
[----:B0-----:R-:W-:-:S07]  /*e3a0*/  IMAD.MOV.U32 R13, RZ, RZ, RZ ;  /* 0x000000ffff0d7224 */ /* 0x001fce00078e00ff */
[----:B------:R-:W-:-:S07]  /*e3b0*/  LEPC R20, `(.L_x_423) ;  /* 0x000000001014794e */ /* 0x000fce0000000000 */
[----:B-1----:R-:W-:Y:S05]  /*e3c0*/  CALL.ABS.NOINC R2 ;  /* 0x0000000002007343 */ /* 0x002fea0003c00000 */
.L_x_423:
[----:B------:R0:W1:Y:S01]  /*e3d0*/  LDC.64 R2, c[0x4][R34] ;  /* 0x0100000022027b82 */ /* 0x0000620000000a00 */
[----:B------:R-:W-:Y:S01]  /*e3e0*/  ULDC.64 UR6, c[0x4][0x90] ;  /* 0x0100240000067ab9 */ /* 0x000fe20000000a00 */
[----:B------:R-:W-:Y:S01]  /*e3f0*/  ULDC.64 UR8, c[0x4][0x98] ;  /* 0x0100260000087ab9 */ /* 0x000fe20000000a00 */
[----:B------:R-:W-:Y:S01]  /*e400*/  ULDC.64 UR4, c[0x4][0x18] ;  /* 0x0100060000047ab9 */ /* 0x000fe20000000a00 */
        /* <DEDUP_REMOVED lines=11> */
.L_x_422:
[----:B------:R-:W-:Y:S05]  /*e4c0*/  BSYNC B6 ;  /* 0x0000000000067941 */ /* 0x000fea0003800000 */
.L_x_421:
[----:B------:R-:W0:Y:S01]  /*e4d0*/  S2R R0, SR_TID.X ;  /* 0x0000000000007919 */ /* 0x000e220000002100 */
[----:B------:R-:W-:Y:S01]  /*e4e0*/  ULDC.64 UR4, c[0x0][0x9f8] ;  /* 0x00027e0000047ab9 */ /* 0x000fe20000000a00 */
[----:B------:R-:W1:Y:S01]  /*e4f0*/  LDC R20, c[0x0][0x430] ;  /* 0x00010c00ff147b82 */ /* 0x000e620000000800 */
[----:B------:R-:W-:Y:S01]  /*e500*/  ISETP.NE.U32.AND P0, PT, RZ, UR4, PT ;  /* 0x00000004ff007c0c */ /* 0x000fe2000bf05070 */
[----:B------:R-:W2:Y:S03]  /*e510*/  S2R R34, SR_TID.X ;  /* 0x0000000000227919 */ /* 0x000ea60000002100 */
[----:B------:R-:W-:-:S13]  /*e520*/  ISETP.NE.AND.EX P0, PT, RZ, UR5, PT, P0 ;  /* 0x00000005ff007c0c */ /* 0x000fda000bf05300 */
[----:B------:R-:W-:Y:S01]  /*e530*/  @P0 IADD3 R2, P1, R19, UR4, RZ ;  /* 0x0000000413020c10 */ /* 0x000fe2000ff3e0ff */
[----:B------:R-:W-:-:S03]  /*e540*/  ULDC UR4, c[0x0][0x320] ;  /* 0x0000c80000047ab9 */ /* 0x000fc60000000800 */
[----:B------:R-:W-:Y:S01]  /*e550*/  @P0 IADD3.X R3, R32, UR5, RZ, P1, !PT ;  /* 0x0000000520030c10 */ /* 0x000fe20008ffe4ff */
[----:B------:R-:W3:Y:S04]  /*e560*/  S2R R21, SR_TID.X ;  /* 0x0000000000157919 */ /* 0x000ee80000002100 */
[----:B------:R4:W5:Y:S01]  /*e570*/  @P0 LDG.E R23, desc[UR50][R2.64] ;  /* 0x0000003202170981 */ /* 0x000962000c1e1900 */
[----:B------:R-:W-:Y:S01]  /*e580*/  LOP3.LUT R16, R16, 0xffffffbf, RZ, 0xc0, !PT ;  /* 0xffffffbf10107812 */ /* 0x000fe200078ec0ff */
[----:B------:R-:W-:Y:S01]  /*e590*/  UMOV UR5, 0xffffffff ;  /* 0xffffffff00057882 */ /* 0x000fe20000000000 */
[----:B0-----:R-:W-:Y:S02]  /*e5a0*/  IMAD.SHL.U32 R0, R0, 0x8, RZ ;  /* 0x0000000800007824 */ /* 0x001fe400078e00ff */
[----:B--2---:R-:W-:-:S03]  /*e5b0*/  IMAD.SHL.U32 R34, R34, 0x8, RZ ;  /* 0x0000000822227824 */ /* 0x004fc600078e00ff */
[----:B------:R-:W-:-:S04]  /*e5c0*/  LOP3.LUT R0, R0, 0x38, RZ, 0xc0, !PT ;  /* 0x0000003800007812 */ /* 0x000fc800078ec0ff */
[C---:B------:R-:W-:Y:S02]  /*e5d0*/  LOP3.LUT R4, R0.reuse, 0x40, RZ, 0xfc, !PT ;  /* 0x0000004000047812 */ /* 0x040fe400078efcff */
[----:B------:R-:W-:Y:S02]  /*e5e0*/  LOP3.LUT R0, R0, 0x180, RZ, 0xfc, !PT ;  /* 0x0000018000007812 */ /* 0x000fe400078efcff */
[----:B------:R-:W-:Y:S02]  /*e5f0*/  ISETP.GE.AND P0, PT, R4, UR4, PT ;  /* 0x0000000404007c0c */ /* 0x000fe4000bf06270 */
[----:B------:R-:W-:Y:S02]  /*e600*/  LOP3.LUT R34, R34, 0x38, RZ, 0xc0, !PT ;  /* 0x0000003822227812 */ /* 0x000fe400078ec0ff */
[----:B------:R-:W-:Y:S02]  /*e610*/  ISETP.GE.AND P1, PT, R0, UR4, PT ;  /* 0x0000000400007c0c */ /* 0x000fe4000bf26270 */
[----:B------:R-:W-:-:S02]  /*e620*/  LOP3.LUT R0, R34, 0x1c0, RZ, 0xfc, !PT ;  /* 0x000001c022007812 */ /* 0x000fc400078efcff */
[----:B------:R-:W-:Y:S02]  /*e630*/  LOP3.LUT R34, R34, 0x80, RZ, 0xfc, !PT ;  /* 0x0000008022227812 */ /* 0x000fe400078efcff */
[----:B------:R-:W-:Y:S02]  /*e640*/  SEL R7, RZ, 0x40, P1 ;  /* 0x00000040ff077807 */ /* 0x000fe40000800000 */
[----:B------:R-:W-:Y:S01]  /*e650*/  ISETP.GE.AND P5, PT, R34, UR4, PT ;  /* 0x0000000422007c0c */ /* 0x000fe2000bfa6270 */
[----:B---3--:R-:W-:Y:S01]  /*e660*/  IMAD.SHL.U32 R21, R21, 0x8, RZ ;  /* 0x0000000815157824 */ /* 0x008fe200078e00ff */
[----:B------:R-:W-:Y:S01]  /*e670*/  @P0 LOP3.LUT R16, R16, 0x40, RZ, 0xfc, !PT ;  /* 0x0000004010100812 */ /* 0x000fe200078efcff */
[----:B------:R-:W0:Y:S01]  /*e680*/  S2R R34, SR_TID.X ;  /* 0x0000000000227919 */ /* 0x000e220000002100 */
[----:B------:R-:W-:Y:S02]  /*e690*/  ISETP.GE.AND P0, PT, R0, UR4, PT ;  /* 0x0000000400007c0c */ /* 0x000fe4000bf06270 */
[----:B------:R-:W-:Y:S01]  /*e6a0*/  LOP3.LUT R21, R21, 0x38, RZ, 0xc0, !PT ;  /* 0x0000003815157812 */ /* 0x000fe200078ec0ff */
[----:B------:R-:W2:Y:S01]  /*e6b0*/  S2R R0, SR_TID.X ;  /* 0x0000000000007919 */ /* 0x000ea20000002100 */
[----:B------:R-:W-:-:S02]  /*e6c0*/  LOP3.LUT R16, R16, 0xffffff7f, RZ, 0xc0, !PT ;  /* 0xffffff7f10107812 */ /* 0x000fc400078ec0ff */
[C---:B------:R-:W-:Y:S02]  /*e6d0*/  ISETP.GE.AND P2, PT, R21.reuse, UR4, PT ;  /* 0x0000000415007c0c */ /* 0x040fe4000bf46270 */
[----:B------:R-:W-:Y:S02]  /*e6e0*/  LOP3.LUT R21, R21, 0x140, RZ, 0xfc, !PT ;  /* 0x0000014015157812 */ /* 0x000fe400078efcff */
[----:B------:R-:W-:-:S09]  /*e6f0*/  SEL R8, RZ, 0x80, P0 ;  /* 0x00000080ff087807 */ /* 0x000fd20000000000 */
[----:B------:R-:W-:Y:S02]  /*e700*/  @P2 LOP3.LUT R16, R16, 0x80, RZ, 0xfc, !PT ;  /* 0x0000008010102812 */ /* 0x000fe400078efcff */
[----:B------:R-:W-:Y:S02]  /*e710*/  ISETP.GE.AND P2, PT, R21, UR4, PT ;  /* 0x0000000415007c0c */ /* 0x000fe4000bf46270 */
[----:B------:R-:W-:-:S04]  /*e720*/  LOP3.LUT R16, R16, 0xffffffdf, RZ, 0xc0, !PT ;  /* 0xffffffdf10107812 */ /* 0x000fc800078ec0ff */
[----:B------:R-:W-:Y:S01]  /*e730*/  @P5 LOP3.LUT R16, R16, 0x20, RZ, 0xfc, !PT ;  /* 0x0000002010105812 */ /* 0x000fe200078efcff */
[----:B0-----:R-:W-:-:S03]  /*e740*/  IMAD.SHL.U32 R34, R34, 0x8, RZ ;  /* 0x0000000822227824 */ /* 0x001fc600078e00ff */
[----:B------:R-:W-:Y:S01]  /*e750*/  LOP3.LUT R16, R16, 0xffffffef, RZ, 0xc0, !PT ;  /* 0xffffffef10107812 */ /* 0x000fe200078ec0ff */
[----:B--2---:R-:W-:Y:S01]  /*e760*/  IMAD.SHL.U32 R0, R0, 0x8, RZ ;  /* 0x0000000800007824 */ /* 0x004fe200078e00ff */
[----:B------:R-:W-:-:S04]  /*e770*/  LOP3.LUT R34, R34, 0x38, RZ, 0xc0, !PT ;  /* 0x0000003822227812 */ /* 0x000fc800078ec0ff */
[----:B------:R-:W-:Y:S02]  /*e780*/  LOP3.LUT R0, R0, 0x38, RZ, 0xc0, !PT ;  /* 0x0000003800007812 */ /* 0x000fe400078ec0ff */
[----:B------:R-:W-:Y:S02]  /*e790*/  LOP3.LUT R34, R34, 0x100, RZ, 0xfc, !PT ;  /* 0x0000010022227812 */ /* 0x000fe400078efcff */
[----:B------:R-:W-:Y:S02]  /*e7a0*/  LOP3.LUT R0, R0, 0xc0, RZ, 0xfc, !PT ;  /* 0x000000c000007812 */ /* 0x000fe400078efcff */
[----:B------:R-:W-:Y:S02]  /*e7b0*/  ISETP.GE.AND P3, PT, R34, UR4, PT ;  /* 0x0000000422007c0c */ /* 0x000fe4000bf66270 */
[----:B------:R-:W-:Y:S02]  /*e7c0*/  ISETP.GE.AND P4, PT, R0, UR4, PT ;  /* 0x0000000400007c0c */ /* 0x000fe4000bf86270 */
[----:B------:R-:W-:-:S11]  /*e7d0*/  LEA R0, R35, 0xffffffc0, 0x6 ;  /* 0xffffffc023007811 */ /* 0x000fd600078e30ff */
[----:B------:R-:W-:-:S04]  /*e7e0*/  @P4 LOP3.LUT R16, R16, 0x10, RZ, 0xfc, !PT ;  /* 0x0000001010104812 */ /* 0x000fc800078efcff */
[----:B------:R-:W-:-:S04]  /*e7f0*/  LOP3.LUT R16, R16, 0xfffffffb, RZ, 0xc0, !PT ;  /* 0xfffffffb10107812 */ /* 0x000fc800078ec0ff */
[----:B------:R-:W-:-:S04]  /*e800*/  LOP3.LUT R16, R16, 0xfffffff7, RZ, 0xc0, !PT ;  /* 0xfffffff710107812 */ /* 0x000fc800078ec0ff */
[----:B------:R-:W-:-:S04]  /*e810*/  @P3 LOP3.LUT R16, R16, 0x8, RZ, 0xfc, !PT ;  /* 0x0000000810103812 */ /* 0x000fc800078efcff */
[----:B------:R-:W-:Y:S01]  /*e820*/  @P2 LOP3.LUT R16, R16, 0x4, RZ, 0xfc, !PT ;  /* 0x0000000410102812 */ /* 0x000fe200078efcff */
[----:B-1--4-:R-:W-:Y:S06]  /*e830*/  BRA.DIV UR5, `(.L_x_424) ;  /* 0x0000003e05fc7947 */ /* 0x012fec000b800000 */
.L_x_489:
[----:B------:R-:W0:Y:S01]  /*e840*/  S2R R10, SR_TID.X ;  /* 0x00000000000a7919 */ /* 0x000e220000002100 */
[----:B------:R-:W-:Y:S01]  /*e850*/  ISETP.NE.AND P1, PT, R20, 0x1, PT ;  /* 0x000000011400780c */ /* 0x000fe20003f25270 */
[----:B------:R-:W-:Y:S01]  /*e860*/  IMAD.MOV.U32 R34, RZ, RZ, RZ ;  /* 0x000000ffff227224 */ /* 0x000fe200078e00ff */
[----:B-----5:R-:W-:Y:S02]  /*e870*/  SHF.R.S32.HI R32, RZ, 0x1f, R23 ;  /* 0x0000001fff207819 */ /* 0x020fe40000011417 */
[C---:B------:R-:W-:Y:S02]  /*e880*/  LOP3.LUT P6, RZ, R16.reuse, 0x80, RZ, 0xc0, !PT ;  /* 0x0000008010ff7812 */ /* 0x040fe400078cc0ff */
[----:B------:R-:W-:-:S07]  /*e890*/  LOP3.LUT R16, R16, 0xfffff7ff, RZ, 0xc0, !PT ;  /* 0xfffff7ff10107812 */ /* 0x000fce00078ec0ff */
[----:B------:R-:W1:Y:S01]  /*e8a0*/  @P1 LDC R3, c[0x0][0x434] ;  /* 0x00010d00ff031b82 */ /* 0x000e620000000800 */
[----:B------:R-:W-:-:S07]  /*e8b0*/  @P1 LOP3.LUT R16, R16, 0x800, RZ, 0xfc, !PT ;  /* 0x0000080010101812 */ /* 0x000fce00078efcff */
[----:B------:R-:W2:Y:S01]  /*e8c0*/  @P1 LDC R2, c[0x0][0x438] ;  /* 0x00010e00ff021b82 */ /* 0x000ea20000000800 */
[----:B0-----:R-:W-:-:S05]  /*e8d0*/  IMAD.SHL.U32 R10, R10, 0x10, RZ ;  /* 0x000000100a0a7824 */ /* 0x001fca00078e00ff */
[----:B------:R-:W-:-:S05]  /*e8e0*/  LOP3.LUT R10, R36, 0x70, R10, 0xf8, !PT ;  /* 0x00000070240a7812 */ /* 0x000fca00078ef80a */
[----:B------:R-:W-:-:S05]  /*e8f0*/  IMAD.IADD R35, R10, 0x1, R0 ;  /* 0x000000010a237824 */ /* 0x000fca00078e0200 */
[C---:B------:R-:W-:Y:S01]  /*e900*/  ISETP.GE.AND P0, PT, R35.reuse, R28, PT ;  /* 0x0000001c2300720c */ /* 0x040fe20003f06270 */
[----:B------:R-:W-:-:S03]  /*e910*/  IMAD.IADD R35, R35, 0x1, R31 ;  /* 0x0000000123237824 */ /* 0x000fc600078e021f */
[----:B------:R-:W-:Y:S01]  /*e920*/  ISETP.GT.U32.OR P0, PT, R10, 0x3f, P0 ;  /* 0x0000003f0a00780c */ /* 0x000fe20000704470 */
[----:B-1----:R-:W-:-:S04]  /*e930*/  @P1 IMAD.HI.U32 R3, R35, R3, RZ ;  /* 0x0000000323031227 */ /* 0x002fc800078e00ff */
[----:B------:R-:W-:Y:S01]  /*e940*/  IMAD.MOV.U32 R6, RZ, RZ, R35 ;  /* 0x000000ffff067224 */ /* 0x000fe200078e0023 */
[----:B--2---:R-:W-:-:S07]  /*e950*/  @P1 SHF.R.U32.HI R6, RZ, R2, R3 ;  /* 0x00000002ff061219 */ /* 0x004fce0000011603 */
[----:B------:R-:W0:Y:S01]  /*e960*/  @!P0 LDC.64 R4, c[0x0][0x428] ;  /* 0x00010a00ff048b82 */ /* 0x000e220000000a00 */
[--C-:B------:R-:W-:Y:S01]  /*e970*/  @!P0 SHF.R.S32.HI R3, RZ, 0x1f, R6.reuse ;  /* 0x0000001fff038819 */ /* 0x100fe20000011406 */
[----:B------:R-:W-:Y:S02]  /*e980*/  @!P0 IMAD.MOV.U32 R2, RZ, RZ, R6 ;  /* 0x000000ffff028224 */ /* 0x000fe400078e0006 */
[-C--:B0-----:R-:W-:Y:S02]  /*e990*/  @!P0 IMAD R9, R32, R4.reuse, RZ ;  /* 0x0000000420098224 */ /* 0x081fe400078e02ff */
[----:B------:R-:W-:-:S04]  /*e9a0*/  @!P0 IMAD.WIDE.U32 R2, R23, R4, R2 ;  /* 0x0000000417028225 */ /* 0x000fc800078e0002 */
[----:B------:R-:W-:Y:S02]  /*e9b0*/  @!P0 IMAD R9, R23, R5, R9 ;  /* 0x0000000517098224 */ /* 0x000fe400078e0209 */
[----:B------:R-:W0:Y:S02]  /*e9c0*/  @!P0 LDC.64 R4, c[0x0][0x418] ;  /* 0x00010600ff048b82 */ /* 0x000e240000000a00 */
[----:B------:R-:W-:Y:S01]  /*e9d0*/  @!P0 IMAD.IADD R3, R3, 0x1, R9 ;  /* 0x0000000103038824 */ /* 0x000fe200078e0209 */
[----:B0-----:R-:W-:-:S04]  /*e9e0*/  @!P0 LEA R4, P1, R2, R4, 0x2 ;  /* 0x0000000402048211 */ /* 0x001fc800078210ff */
[----:B------:R-:W-:Y:S02]  /*e9f0*/  @!P0 LEA.HI.X R5, R2, R5, R3, 0x2, P1 ;  /* 0x0000000502058211 */ /* 0x000fe400008f1403 */
[----:B------:R-:W-:Y:S02]  /*ea00*/  LOP3.LUT P1, RZ, R16, 0x40, RZ, 0xc0, !PT ;  /* 0x0000004010ff7812 */ /* 0x000fe4000782c0ff */
[----:B------:R-:W-:Y:S01]  /*ea10*/  SEL R3, RZ, 0x1, P6 ;  /* 0x00000001ff037807 */ /* 0x000fe20003000000 */
[----:B------:R0:W5:Y:S01]  /*ea20*/  @!P0 LDG.E R34, desc[UR50][R4.64] ;  /* 0x0000003204228981 */ /* 0x000162000c1e1900 */
[----:B------:R-:W-:Y:S02]  /*ea30*/  SEL R2, RZ, 0xffffffff, P1 ;  /* 0xffffffffff027807 */ /* 0x000fe40000800000 */
[----:B------:R-:W-:Y:S02]  /*ea40*/  ISETP.GT.U32.AND P1, PT, R10, 0x3f, PT ;  /* 0x0000003f0a00780c */ /* 0x000fe40003f24070 */
[----:B------:R-:W-:Y:S01]  /*ea50*/  LOP3.LUT R16, R16, 0xfffffbff, RZ, 0xc0, !PT ;  /* 0xfffffbff10107812 */ /* 0x000fe200078ec0ff */
[----:B------:R-:W-:Y:S01]  /*ea60*/  IMAD.SHL.U32 R2, R2, 0x2, RZ ;  /* 0x0000000202027824 */ /* 0x000fe200078e00ff */
[----:B------:R-:W-:-:S02]  /*ea70*/  LOP3.LUT R26, R26, 0xffff, RZ, 0xc0, !PT ;  /* 0x0000ffff1a1a7812 */ /* 0x000fc400078ec0ff */
[----:B0-----:R-:W-:Y:S02]  /*ea80*/  SEL R4, RZ, 0x8, P4 ;  /* 0x00000008ff047807 */ /* 0x001fe40002000000 */
[----:B------:R-:W-:Y:S02]  /*ea90*/  LOP3.LUT R2, R2, 0x2, R3, 0xe2, !PT ;  /* 0x0000000202027812 */ /* 0x000fe400078ee203 */
[----:B------:R-:W-:-:S04]  /*eaa0*/  SEL R3, RZ, 0x4, P5 ;  /* 0x00000004ff037807 */ /* 0x000fc80002800000 */
[----:B------:R-:W-:Y:S02]  /*eab0*/  LOP3.LUT R2, R4, R2, R3, 0xfe, !PT ;  /* 0x0000000204027212 */ /* 0x000fe400078efe03 */
[----:B------:R-:W-:Y:S02]  /*eac0*/  SEL R3, RZ, 0x10, P3 ;  /* 0x00000010ff037807 */ /* 0x000fe40001800000 */
[----:B------:R-:W-:-:S04]  /*ead0*/  SEL R4, RZ, 0x20, P2 ;  /* 0x00000020ff047807 */ /* 0x000fc80001000000 */
[----:B------:R-:W-:Y:S01]  /*eae0*/  LOP3.LUT R2, R4, R2, R3, 0xfe, !PT ;  /* 0x0000000204027212 */ /* 0x000fe200078efe03 */
[----:B------:R-:W-:-:S03]  /*eaf0*/  IMAD.U32 R3, RZ, RZ, UR36 ;  /* 0x00000024ff037e24 */ /* 0x000fc6000f8e00ff */
[----:B------:R-:W-:Y:S01]  /*eb00*/  LOP3.LUT R7, R2, R7, RZ, 0xfc, !PT ;  /* 0x0000000702077212 */ /* 0x000fe200078efcff */
[----:B------:R-:W-:Y:S01]  /*eb10*/  IMAD.MOV R2, RZ, RZ, -R6 ;  /* 0x000000ffff027224 */ /* 0x000fe200078e0a06 */
[----:B------:R-:W-:-:S03]  /*eb20*/  ISETP.NE.AND P0, PT, R3, 0x3, PT ;  /* 0x000000030300780c */ /* 0x000fc60003f05270 */
[----:B------:R-:W-:Y:S01]  /*eb30*/  IMAD R35, R20, R2, R35 ;  /* 0x0000000214237224 */ /* 0x000fe200078e0223 */
[----:B------:R-:W-:Y:S01]  /*eb40*/  LOP3.LUT R2, R7, R8, RZ, 0xfc, !PT ;  /* 0x0000000807027212 */ /* 0x000fe200078efcff */
[----:B------:R0:W-:Y:S04]  /*eb50*/  STL [R1+0x28], R7 ;  /* 0x0000280701007387 */ /* 0x0001e80000100800 */
[----:B------:R0:W-:Y:S04]  /*eb60*/  STL [R1], R2 ;  /* 0x0000000201007387 */ /* 0x0001e80000100800 */
[----:B------:R-:W-:-:S04]  /*eb70*/  @P0 LOP3.LUT R16, R16, 0x400, RZ, 0xfc, !PT ;  /* 0x0000040010100812 */ /* 0x000fc800078efcff */
[----:B------:R-:W-:-:S04]  /*eb80*/  LOP3.LUT R16, R16, 0xfffffffe, RZ, 0xc0, !PT ;  /* 0xfffffffe10107812 */ /* 0x000fc800078ec0ff */
[----:B------:R-:W-:Y:S01]  /*eb90*/  @P1 LOP3.LUT R16, R16, 0x1, RZ, 0xfc, !PT ;  /* 0x0000000110101812 */ /* 0x000fe200078efcff */
[----:B0-----:R-:W-:Y:S06]  /*eba0*/  @!P0 BRA `(.L_x_425) ;  /* 0x0000000000048947 */ /* 0x001fec0003800000 */
[----:B------:R-:W-:Y:S01]  /*ebb0*/  BPT.TRAP 0x1 ;  /* 0x000000040000795c */ /* 0x000fe20000300000 */
.L_x_425:
[----:B------:R-:W-:Y:S01]  /*ebc0*/  IADD3 R28, -R36, R28, -R0 ;  /* 0x0000001c241c7210 */ /* 0x000fe20007ffe900 */
[----:B------:R-:W-:Y:S01]  /*ebd0*/  IMAD R19, R18, 0x8, R17 ;  /* 0x0000000812137824 */ /* 0x000fe200078e0211 */
[----:B------:R-:W-:Y:S01]  /*ebe0*/  SHF.L.U32 R0, R22, 0x1f, RZ ;  /* 0x0000001f16007819 */ /* 0x000fe200000006ff */
[----:B------:R-:W-:Y:S03]  /*ebf0*/  BSSY B0, `(.L_x_426) ;  /* 0x0000003000007945 */ /* 0x000fe60003800000 */
[----:B------:R-:W0:Y:S02]  /*ec00*/  SYNCS.PHASECHK.TRANS64.TRYWAIT P0, [R19+URZ+0x28c40], R0 ;  /* 0x028c4000130075a7 */ /* 0x000e24000800017f */
[----:B0-----:R-:W-:Y:S05]  /*ec10*/  @!P0 BRA `(.L_x_427) ;  /* 0x0000003c00388947 */ /* 0x001fea0003800000 */
.L_x_490:
[----:B------:R-:W-:Y:S05]  /*ec20*/  BSYNC B0 ;  /* 0x0000000000007941 */ /* 0x000fea0003800000 */
.L_x_426:
[----:B------:R-:W1:Y:S01]  /*ec30*/  S2R R7, SR_TID.X ;  /* 0x0000000000077919 */ /* 0x000e620000002100 */
[----:B0-----:R-:W-:Y:S01]  /*ec40*/  SHF.R.S32.HI R0, RZ, 0x1f, R35 ;  /* 0x0000001fff007819 */ /* 0x001fe20000011423 */
[----:B------:R-:W-:Y:S01]  /*ec50*/  ULDC.64 UR4, c[0x0][0x300] ;  /* 0x0000c00000047ab9 */ /* 0x000fe20000000a00 */
[----:B-----5:R-:W-:Y:S01]  /*ec60*/  SHF.R.S32.HI R4, RZ, 0x1f, R34 ;  /* 0x0000001fff047819 */ /* 0x020fe20000011422 */
[----:B------:R-:W-:Y:S01]  /*ec70*/  IMAD.WIDE.U32 R2, R35, UR4, RZ ;  /* 0x0000000423027c25 */ /* 0x000fe2000f8e00ff */
[----:B------:R-:W-:Y:S01]  /*ec80*/  ULDC.64 UR6, c[0x0][0x2e8] ;  /* 0x0000ba0000067ab9 */ /* 0x000fe20000000a00 */
[----:B------:R0:W-:Y:S01]  /*ec90*/  STL [R1+0x1c], R0 ;  /* 0x00001c0001007387 */ /* 0x0001e20000100800 */
[----:B------:R-:W-:-:S03]  /*eca0*/  LOP3.LUT R16, R16, 0xfffffffd, RZ, 0xc0, !PT ;  /* 0xfffffffd10107812 */ /* 0x000fc600078ec0ff */
[----:B------:R2:W-:Y:S01]  /*ecb0*/  STL [R1+0x20], R4 ;  /* 0x0000200401007387 */ /* 0x0005e20000100800 */
[----:B0-----:R-:W-:-:S04]  /*ecc0*/  IMAD R0, R0, UR4, RZ ;  /* 0x0000000400007c24 */ /* 0x001fc8000f8e02ff */
[----:B------:R-:W-:Y:S01]  /*ecd0*/  IMAD R0, R35, UR5, R0 ;  /* 0x0000000523007c24 */ /* 0x000fe2000f8e0200 */
[----:B------:R-:W-:-:S03]  /*ece0*/  ULDC.64 UR4, c[0x0][0x310] ;  /* 0x0000c40000047ab9 */ /* 0x000fc60000000a00 */
[----:B------:R-:W-:Y:S02]  /*ecf0*/  IMAD.IADD R3, R3, 0x1, R0 ;  /* 0x0000000103037824 */ /* 0x000fe400078e0200 */
[----:B------:R-:W-:Y:S02]  /*ed00*/  IMAD R0, R4, UR4, RZ ;  /* 0x0000000404007c24 */ /* 0x000fe4000f8e02ff */
[----:B------:R-:W-:-:S04]  /*ed10*/  IMAD.WIDE.U32 R2, R34, UR4, R2 ;  /* 0x0000000422027c25 */ /* 0x000fc8000f8e0002 */
[----:B------:R-:W-:Y:S01]  /*ed20*/  IMAD R0, R34, UR5, R0 ;  /* 0x0000000522007c24 */ /* 0x000fe2000f8e0200 */
[----:B------:R-:W-:Y:S01]  /*ed30*/  ULDC.64 UR4, c[0x0][0x308] ;  /* 0x0000c20000047ab9 */ /* 0x000fe20000000a00 */
[----:B-1----:R-:W-:Y:S02]  /*ed40*/  IMAD.SHL.U32 R7, R7, 0x8, RZ ;  /* 0x0000000807077824 */ /* 0x002fe400078e00ff */
[----:B------:R-:W-:Y:S02]  /*ed50*/  IMAD.IADD R3, R3, 0x1, R0 ;  /* 0x0000000103037824 */ /* 0x000fe400078e0200 */
[----:B--2---:R-:W-:Y:S01]  /*ed60*/  IMAD R4, R18, 0x1000, R33 ;  /* 0x0000100012047824 */ /* 0x004fe200078e0221 */
[----:B------:R-:W-:Y:S01]  /*ed70*/  LOP3.LUT R7, R7, 0x38, RZ, 0xc0, !PT ;  /* 0x0000003807077812 */ /* 0x000fe200078ec0ff */
[C---:B------:R-:W-:Y:S01]  /*ed80*/  IMAD.WIDE.U32 R2, R26.reuse, UR4, R2 ;  /* 0x000000041a027c25 */ /* 0x040fe2000f8e0002 */
[----:B------:R-:W-:Y:S02]  /*ed90*/  ULDC UR4, c[0x0][0x2f4] ;  /* 0x0000bd0000047ab9 */ /* 0x000fe40000000800 */
[----:B------:R-:W-:Y:S01]  /*eda0*/  ISETP.GE.AND P2, PT, R7, UR4, PT ;  /* 0x0000000407007c0c */ /* 0x000fe2000bf46270 */
[----:B------:R-:W-:Y:S01]  /*edb0*/  IMAD R5, R26, UR5, R3 ;  /* 0x000000051a057c24 */ /* 0x000fe2000f8e0203 */
[----:B------:R-:W-:Y:S01]  /*edc0*/  LEA R0, P0, R2, UR6, 0x1 ;  /* 0x0000000602007c11 */ /* 0x000fe2000f8008ff */
[----:B------:R-:W-:-:S03]  /*edd0*/  UMOV UR5, 0xffffffff ;  /* 0xffffffff00057882 */ /* 0x000fc60000000000 */
[----:B------:R-:W-:Y:S02]  /*ede0*/  LEA.HI.X R5, R2, UR7, R5, 0x1, P0 ;  /* 0x0000000702057c11 */ /* 0x000fe400080f0c05 */
[----:B------:R-:W-:-:S05]  /*edf0*/  ISETP.GE.AND P0, PT, R28, 0x1, PT ;  /* 0x000000011c00780c */ /* 0x000fca0003f06270 */
[----:B------:R-:W-:Y:S01]  /*ee00*/  @P2 LOP3.LUT R16, R16, 0x2, RZ, 0xfc, !PT ;  /* 0x0000000210102812 */ /* 0x000fe200078efcff */
[----:B------:R-:W-:Y:S07]  /*ee10*/  BRA.DIV UR5, `(.L_x_428) ;  /* 0x0000003a05cc7947 */ /* 0x000fee000b800000 */
[----:B------:R-:W0:Y:S01]  /*ee20*/  SHFL.IDX PT, R3, R0, RZ, 0x181f ;  /* 0x00181fff00037589 */ /* 0x000e2200000e0000 */
[----:B------:R-:W-:-:S03]  /*ee30*/  @P0 IMAD R6, R4, 0x2, R17 ;  /* 0x0000000204060824 */ /* 0x000fc600078e0211 */
[----:B------:R-:W1:Y:S01]  /*ee40*/  SHFL.IDX PT, R2, R5, RZ, 0x181f ;  /* 0x00181fff05027589 */ /* 0x000e6200000e0000 */
[----:B0-----:R-:W-:-:S05]  /*ee50*/  @P0 LEA R3, P1, R7, R3, 0x1 ;  /* 0x0000000307030211 */ /* 0x001fca00078208ff */
[----:B-1----:R-:W-:-:S05]  /*ee60*/  @P0 IMAD.X R2, RZ, RZ, R2, P1 ;  /* 0x000000ffff020224 */ /* 0x002fca00008e0602 */
[----:B------:R-:W-:-:S04]  /*ee70*/  @P0 LOP3.LUT R3, R3, R2, RZ, 0x3c, !PT ;  /* 0x0000000203030212 */ /* 0x000fc800078e3cff */
[----:B------:R-:W-:-:S04]  /*ee80*/  @P0 LOP3.LUT R2, R3, R2, RZ, 0x3c, !PT ;  /* 0x0000000203020212 */ /* 0x000fc800078e3cff */
[----:B------:R-:W-:-:S05]  /*ee90*/  @P0 LOP3.LUT R3, R3, R2, RZ, 0x3c, !PT ;  /* 0x0000000203030212 */ /* 0x000fca00078e3cff */
[----:B------:R-:W-:Y:S01]  /*eea0*/  @!PT LDS RZ, [RZ] ;  /* 0x00000000fffff984 */ /* 0x000fe20000000800 */
[----:B------:R0:W-:Y:S01]  /*eeb0*/  @P0 LDGSTS.E.BYPASS.LTC128B.128 [R6+0x22400], desc[UR50][R2.64], !P2 ;  /* 0x2240000002060fae */ /* 0x0001e2000d101d72 */
[----:B------:R-:W-:-:S03]  /*eec0*/  ISETP.GE.AND P0, PT, R28, 0x11, PT ;  /* 0x000000111c00780c */ /* 0x000fc60003f06270 */
[----:B0-----:R-:W0:Y:S10]  /*eed0*/  SHFL.IDX PT, R3, R0, 0x1, 0x181f ;  /* 0x00381f0000037f89 */ /* 0x001e3400000e0000 */
[----:B------:R-:W-:Y:S01]  /*eee0*/  @P0 IMAD R6, R4, 0x2, R17 ;  /* 0x0000000204060824 */ /* 0x000fe200078e0211 */
[----:B------:R-:W1:Y:S01]  /*eef0*/  SHFL.IDX PT, R2, R5, 0x1, 0x181f ;  /* 0x00381f0005027f89 */ /* 0x000e6200000e0000 */
[----:B0-----:R-:W-:-:S05]  /*ef00*/  @P0 LEA R3, P1, R7, R3, 0x1 ;  /* 0x0000000307030211 */ /* 0x001fca00078208ff */
[----:B-1----:R-:W-:-:S05]  /*ef10*/  @P0 IMAD.X R2, RZ, RZ, R2, P1 ;  /* 0x000000ffff020224 */ /* 0x002fca00008e0602 */
[----:B------:R-:W-:-:S04]  /*ef20*/  @P0 LOP3.LUT R3, R3, R2, RZ, 0x3c, !PT ;  /* 0x0000000203030212 */ /* 0x000fc800078e3cff */
[----:B------:R-:W-:-:S04]  /*ef30*/  @P0 LOP3.LUT R2, R3, R2, RZ, 0x3c, !PT ;  /* 0x0000000203020212 */ /* 0x000fc800078e3cff */
[----:B------:R-:W-:-:S05]  /*ef40*/  @P0 LOP3.LUT R3, R3, R2, RZ, 0x3c, !PT ;  /* 0x0000000203030212 */ /* 0x000fca00078e3cff */
[----:B------:R0:W-:Y:S01]  /*ef50*/  @P0 LDGSTS.E.BYPASS.LTC128B.128 [R6+0x22c00], desc[UR50][R2.64], !P2 ;  /* 0x22c0000002060fae */ /* 0x0001e2000d101d72 */
[----:B------:R-:W-:-:S03]  /*ef60*/  ISETP.GE.AND P0, PT, R28, 0x21, PT ;  /* 0x000000211c00780c */ /* 0x000fc60003f06270 */
[----:B0-----:R-:W0:Y:S10]  /*ef70*/  SHFL.IDX PT, R3, R0, 0x2, 0x181f ;  /* 0x00581f0000037f89 */ /* 0x001e3400000e0000 */
[----:B------:R-:W-:Y:S01]  /*ef80*/  @P0 IMAD R6, R4, 0x2, R17 ;  /* 0x0000000204060824 */ /* 0x000fe200078e0211 */
[----:B------:R-:W1:Y:S04]  /*ef90*/  SHFL.IDX PT, R2, R5, 0x2, 0x181f ;  /* 0x00581f0005027f89 */ /* 0x000e6800000e0000 */
[----:B------:R-:W2:Y:S04]  /*efa0*/  SHFL.IDX PT, R5, R5, 0x3, 0x181f ;  /* 0x00781f0005057f89 */ /* 0x000ea800000e0000 */
[----:B------:R-:W3:Y:S01]  /*efb0*/  SHFL.IDX PT, R0, R0, 0x3, 0x181f ;  /* 0x00781f0000007f89 */ /* 0x000ee200000e0000 */
[----:B0-----:R-:W-:-:S05]  /*efc0*/  @P0 LEA R3, P1, R7, R3, 0x1 ;  /* 0x0000000307030211 */ /* 0x001fca00078208ff */
[----:B-1----:R-:W-:-:S05]  /*efd0*/  @P0 IMAD.X R2, RZ, RZ, R2, P1 ;  /* 0x000000ffff020224 */ /* 0x002fca00008e0602 */
[----:B------:R-:W-:-:S04]  /*efe0*/  @P0 LOP3.LUT R3, R3, R2, RZ, 0x3c, !PT ;  /* 0x0000000203030212 */ /* 0x000fc800078e3cff */
[----:B------:R-:W-:-:S04]  /*eff0*/  @P0 LOP3.LUT R2, R3, R2, RZ, 0x3c, !PT ;  /* 0x0000000203020212 */ /* 0x000fc800078e3cff */
[----:B------:R-:W-:-:S05]  /*f000*/  @P0 LOP3.LUT R3, R3, R2, RZ, 0x3c, !PT ;  /* 0x0000000203030212 */ /* 0x000fca00078e3cff */
[----:B--23--:R0:W-:Y:S02]  /*f010*/  @P0 LDGSTS.E.BYPASS.LTC128B.128 [R6+0x23400], desc[UR50][R2.64], !P2 ;  /* 0x2340000002060fae */ /* 0x00c1e4000d101d72 */
.L_x_500:
[----:B------:R-:W-:-:S13]  /*f020*/  ISETP.GE.AND P0, PT, R28, 0x31, PT ;  /* 0x000000311c00780c */ /* 0x000fda0003f06270 */
[----:B01----:R-:W-:Y:S01]  /*f030*/  @P0 LEA R2, P1, R7, R0, 0x1 ;  /* 0x0000000007020211 */ /* 0x003fe200078208ff */
[----:B------:R-:W-:-:S04]  /*f040*/  @P0 IMAD R4, R4, 0x2, R17 ;  /* 0x0000000204040824 */ /* 0x000fc800078e0211 */
[----:B------:R-:W-:-:S05]  /*f050*/  @P0 IMAD.X R3, RZ, RZ, R5, P1 ;  /* 0x000000ffff030224 */ /* 0x000fca00008e0605 */
[----:B------:R-:W-:Y:S01]  /*f060*/  @!PT LDS RZ, [RZ] ;  /* 0x00000000fffff984 */ /* 0x000fe20000000800 */
[----:B------:R-:W-:Y:S01]  /*f070*/  @!PT LDS RZ, [RZ] ;  /* 0x00000000fffff984 */ /* 0x000fe20000000800 */
[----:B------:R-:W-:Y:S01]  /*f080*/  @!PT LDS RZ, [RZ] ;  /* 0x00000000fffff984 */ /* 0x000fe20000000800 */
[----:B------:R0:W-:Y:S01]  /*f090*/  @P0 LDGSTS.E.BYPASS.LTC128B.128 [R4+0x23c00], desc[UR50][R2.64], !P2 ;  /* 0x23c0000002040fae */ /* 0x0001e2000d101d72 */
[----:B------:R-:W-:Y:S01]  /*f0a0*/  PLOP3.LUT P0, PT, PT, PT, PT, 0x80, 0x0 ;  /* 0x000000000000781c */ /* 0x000fe20003f0f070 */
[----:B------:R-:W-:-:S12]  /*f0b0*/  NOP ;  /* 0x0000000000007918 */ /* 0x000fd80000000000 */
.L_x_429:
[----:B------:R-:W-:Y:S02]  /*f0c0*/  PLOP3.LUT P1, PT, P1, P0, PT, 0xa2, 0x0 ;  /* 0x000000000000781c */ /* 0x000fe40000f21472 */
[----:B------:R-:W-:-:S08]  /*f0d0*/  @P0 R2UR P1, UR4, R19 ;  /* 0x00000000130402ca */ /* 0x000fd00000020000 */
[----:B------:R-:W-:-:S05]  /*f0e0*/  @P0 PLOP3.LUT P0, PT, P1, PT, PT, 0x80, 0x0 ;  /* 0x000000000000081c */ /* 0x000fca0000f0f070 */
[----:B------:R-:W-:Y:S01]  /*f0f0*/  @!P1 SYNCS.ARRIVE.TRANS64.RED.A0T1 RZ, [UR4+0x28c30], RZ ;  /* 0x028c30ffffff99a7 */ /* 0x000fe20008200404 */
[----:B------:R-:W-:Y:S07]  /*f100*/  @!P1 ARRIVES.LDGSTSBAR.64.TRANSCNT [UR4+0x28c30] ;  /* 0x028c3000ff0099b0 */ /* 0x000fee0008000a84 */
[----:B------:R-:W-:Y:S05]  /*f110*/  @P0 BRA.U.ANY `(.L_x_429) ;  /* 0xfffffffd00e80947 */ /* 0x000fea000393ffff */
[----:B------:R-:W-:Y:S01]  /*f120*/  NOP ;  /* 0x0000000000007918 */ /* 0x000fe20000000000 */
[----:B------:R-:W-:-:S05]  /*f130*/  IMAD.U32 R0, RZ, RZ, UR36 ;  /* 0x00000024ff007e24 */ /* 0x000fca000f8e00ff */
[----:B------:R-:W-:-:S13]  /*f140*/  ISETP.NE.AND P2, PT, R0, 0x3, PT ;  /* 0x000000030000780c */ /* 0x000fda0003f45270 */
[----:B------:R-:W-:Y:S05]  /*f150*/  @!P2 BRA `(.L_x_430) ;  /* 0x000000000004a947 */ /* 0x000fea0003800000 */
[----:B------:R-:W-:Y:S01]  /*f160*/  BPT.TRAP 0x1 ;  /* 0x000000040000795c */ /* 0x000fe20000300000 */
.L_x_430:
[----:B------:R1:W5:Y:S01]  /*f170*/  LDL.LU R0, [R1+0x4] ;  /* 0x0000040001007983 */ /* 0x0003620000300800 */
[----:B------:R-:W-:Y:S01]  /*f180*/  LOP3.LUT P0, RZ, R16, 0x100, RZ, 0xc0, !PT ;  /* 0x0000010010ff7812 */ /* 0x000fe2000780c0ff */
[----:B------:R1:W-:Y:S02]  /*f190*/  SYNCS.ARRIVE.TRANS64.A1T0 RZ, [R19+URZ+0x28c30], RZ ;  /* 0x028c30ff13ff79a7 */ /* 0x0003e4000810003f */
[----:B0-----:R1:W5:Y:S10]  /*f1a0*/  LDL R3, [R1] ;  /* 0x0000000001037983 */ /* 0x0013740000100800 */
[----:B------:R-:W-:Y:S05]  /*f1b0*/  WARPSYNC.ALL ;  /* 0x0000000000007948 */ /* 0x000fea0003800000 */
[----:B------:R-:W-:Y:S01]  /*f1c0*/  SEL R2, R29, RZ, !P0 ;  /* 0x000000ff1d027207 */ /* 0x000fe20004000000 */
[----:B------:R-:W-:Y:S01]  /*f1d0*/  ULDC.64 UR4, c[0x0][0x298] ;  /* 0x0000a60000047ab9 */ /* 0x000fe20000000a00 */
[----:B------:R-:W-:Y:S01]  /*f1e0*/  BSSY B6, `(.L_x_431) ;  /* 0x0000020000067945 */ /* 0x000fe20003800000 */
[----:B------:R-:W-:Y:S02]  /*f1f0*/  IMAD.WIDE.U32 R4, R37, UR4, RZ ;  /* 0x0000000425047c25 */ /* 0x000fe4000f8e00ff */
[----:B------:R0:W-:Y:S02]  /*f200*/  STL [R1+0x18], R2 ;  /* 0x0000180201007387 */ /* 0x0001e40000100800 */
[----:B0-----:R-:W-:Y:S01]  /*f210*/  VIADD R2, R17, 0x20400 ;  /* 0x0002040011027836 */ /* 0x001fe20000000000 */
[----:B------:R-:W-:Y:S01]  /*f220*/  BAR.SYNC.DEFER_BLOCKING 0x8, 0x100 ;  /* 0x0204000000007b1d */ /* 0x000fe20000010000 */
[----:B-----5:R-:W-:-:S03]  /*f230*/  SEL R0, R0, RZ, !P0 ;  /* 0x000000ff00007207 */ /* 0x020fc60004000000 */
[----:B------:R-:W-:Y:S02]  /*f240*/  LOP3.LUT P0, RZ, R2, 0x3ff, RZ, 0xc0, !PT ;  /* 0x000003ff02ff7812 */ /* 0x000fe4000780c0ff */
[----:B------:R-:W-:Y:S01]  /*f250*/  PRMT R29, R3, 0x8880, RZ ;  /* 0x00008880031d7816 */ /* 0x000fe200000000ff */
[----:B------:R0:W-:Y:S03]  /*f260*/  STL [R1+0x4], R0 ;  /* 0x0000040001007387 */ /* 0x0001e60000100800 */
[----:B------:R-:W-:Y:S01]  /*f270*/  PRMT R29, R29, 0x7710, RZ ;  /* 0x000077101d1d7816 */ /* 0x000fe200000000ff */
[----:B------:R2:W-:Y:S01]  /*f280*/  STL.64 [R1+0x10], R4 ;  /* 0x0000100401007387 */ /* 0x0005e20000100a00 */
[----:B0-----:R-:W-:-:S05]  /*f290*/  SHF.R.S32.HI R0, RZ, 0x1f, R37 ;  /* 0x0000001fff007819 */ /* 0x001fca0000011425 */
[----:B------:R-:W-:-:S04]  /*f2a0*/  IMAD R0, R0, UR4, RZ ;  /* 0x0000000400007c24 */ /* 0x000fc8000f8e02ff */
[----:B------:R-:W-:-:S04]  /*f2b0*/  IMAD R0, R37, UR5, R0 ;  /* 0x0000000525007c24 */ /* 0x000fc8000f8e0200 */
[----:B------:R-:W-:Y:S01]  /*f2c0*/  IMAD.IADD R37, R5, 0x1, R0 ;  /* 0x0000000105257824 */ /* 0x000fe200078e0200 */
[----:B--2---:R-:W-:Y:S06]  /*f2d0*/  @!P0 BRA `(.L_x_432) ;  /* 0x0000000000408947 */ /* 0x004fec0003800000 */
        /* <DEDUP_REMOVED lines=15> */
[----:B01----:R-:W-:Y:S05]  /*f3d0*/  CALL.ABS.NOINC R2 ;  /* 0x0000000002007343 */ /* 0x003fea0003c00000 */
.L_x_432:
[----:B------:R-:W-:Y:S05]  /*f3e0*/  BSYNC B6 ;  /* 0x0000000000067941 */ /* 0x000fea0003800000 */
.L_x_431:
[----:B------:R-:W2:Y:S01]  /*f3f0*/  LDL.LU.64 R2, [R1+0x10] ;  /* 0x0000100001027983 */ /* 0x000ea20000300a00 */
[----:B------:R-:W0:Y:S01]  /*f400*/  LDC R7, c[0x0][0x448] ;  /* 0x00011200ff077b82 */ /* 0x000e220000000800 */
[----:B------:R-:W-:Y:S02]  /*f410*/  ULDC.64 UR4, c[0x0][0x2d8] ;  /* 0x0000b60000047ab9 */ /* 0x000fe40000000a00 */
[----:B------:R-:W3:Y:S04]  /*f420*/  LDL.LU R21, [R1+0x4] ;  /* 0x0000040001157983 */ /* 0x000ee80000300800 */
[----:B------:R-:W4:Y:S04]  /*f430*/  LDL.LU R20, [R1+0x18] ;  /* 0x0000180001147983 */ /* 0x000f280000300800 */
[----:B------:R0:W5:Y:S04]  /*f440*/  LDL R10, [R1+0x8] ;  /* 0x00000800010a7983 */ /* 0x0001680000100800 */
[----:B------:R0:W5:Y:S02]  /*f450*/  LDL R8, [R1+0x2c] ;  /* 0x00002c0001087983 */ /* 0x0001640000100800 */
[----:B0-----:R-:W-:-:S13]  /*f460*/  ISETP.NE.AND P0, PT, R7, 0x1, PT ;  /* 0x000000010700780c */ /* 0x001fda0003f05270 */
[----:B------:R-:W0:Y:S01]  /*f470*/  @P0 LDC R6, c[0x0][0x44c] ;  /* 0x00011300ff060b82 */ /* 0x000e220000000800 */
[----:B------:R-:W1:Y:S02]  /*f480*/  S2R R9, SR_TID.X ;  /* 0x0000000000097919 */ /* 0x000e640000002100 */
[----:B-1----:R-:W-:-:S05]  /*f490*/  IMAD.SHL.U32 R9, R9, 0x8, RZ ;  /* 0x0000000809097824 */ /* 0x002fca00078e00ff */
[----:B------:R-:W-:Y:S01]  /*f4a0*/  LOP3.LUT R9, R9, 0x38, RZ, 0xc0, !PT ;  /* 0x0000003809097812 */ /* 0x000fe200078ec0ff */
[----:B--2---:R-:W-:Y:S02]  /*f4b0*/  IMAD.MOV.U32 R3, RZ, RZ, R37 ;  /* 0x000000ffff037224 */ /* 0x004fe400078e0025 */
[----:B------:R-:W-:-:S04]  /*f4c0*/  IMAD.WIDE.U32 R2, R26, UR4, R2 ;  /* 0x000000041a027c25 */ /* 0x000fc8000f8e0002 */
[----:B------:R-:W-:Y:S01]  /*f4d0*/  IMAD R3, R26, UR5, R3 ;  /* 0x000000051a037c24 */ /* 0x000fe2000f8e0203 */
[----:B------:R-:W-:Y:S02]  /*f4e0*/  ULDC.64 UR4, c[0x0][0x2e0] ;  /* 0x0000b80000047ab9 */ /* 0x000fe40000000a00 */
[----:B---3--:R-:W-:Y:S02]  /*f4f0*/  IMAD R0, R21, UR4, RZ ;  /* 0x0000000415007c24 */ /* 0x008fe4000f8e02ff */
[----:B----4-:R-:W-:-:S04]  /*f500*/  IMAD.WIDE.U32 R2, R20, UR4, R2 ;  /* 0x0000000414027c25 */ /* 0x010fc8000f8e0002 */
[----:B------:R-:W-:Y:S01]  /*f510*/  IMAD R0, R20, UR5, R0 ;  /* 0x0000000514007c24 */ /* 0x000fe2000f8e0200 */
[----:B------:R-:W-:Y:S01]  /*f520*/  ULDC.64 UR4, c[0x0][0x2d0] ;  /* 0x0000b40000047ab9 */ /* 0x000fe20000000a00 */
[----:B------:R-:W1:Y:S02]  /*f530*/  S2R R20, SR_TID.X ;  /* 0x0000000000147919 */ /* 0x000e640000002100 */
[----:B------:R-:W-:Y:S02]  /*f540*/  IMAD.IADD R3, R3, 0x1, R0 ;  /* 0x0000000103037824 */ /* 0x000fe400078e0200 */
[----:B------:R-:W2:Y:S01]  /*f550*/  @P0 LDC R0, c[0x0][0x450] ;  /* 0x00011400ff000b82 */ /* 0x000ea20000000800 */
[----:B-1----:R-:W-:-:S05]  /*f560*/  IMAD.SHL.U32 R20, R20, 0x10, RZ ;  /* 0x0000001014147824 */ /* 0x002fca00078e00ff */
[----:B------:R-:W-:-:S05]  /*f570*/  LOP3.LUT R20, R36, 0x70, R20, 0xf8, !PT ;  /* 0x0000007024147812 */ /* 0x000fca00078ef814 */
[----:B------:R-:W-:-:S04]  /*f580*/  IMAD R5, R25, 0x40, R20 ;  /* 0x0000004019057824 */ /* 0x000fc800078e0214 */
[----:B0-----:R-:W-:-:S04]  /*f590*/  @P0 IMAD.HI.U32 R6, R5, R6, RZ ;  /* 0x0000000605060227 */ /* 0x001fc800078e00ff */
[----:B------:R-:W-:Y:S01]  /*f5a0*/  IMAD.MOV.U32 R4, RZ, RZ, R5 ;  /* 0x000000ffff047224 */ /* 0x000fe200078e0005 */
[----:B--2---:R-:W-:-:S05]  /*f5b0*/  @P0 SHF.R.U32.HI R4, RZ, R0, R6 ;  /* 0x00000000ff040219 */ /* 0x004fca0000011606 */
[----:B------:R-:W-:-:S04]  /*f5c0*/  IMAD.MOV R0, RZ, RZ, -R4 ;  /* 0x000000ffff007224 */ /* 0x000fc800078e0a04 */
[----:B------:R-:W-:Y:S01]  /*f5d0*/  IMAD R0, R7, R0, R5 ;  /* 0x0000000007007224 */ /* 0x000fe200078e0205 */
[----:B------:R-:W-:Y:S01]  /*f5e0*/  SHF.R.S32.HI R5, RZ, 0x1f, R4 ;  /* 0x0000001fff057819 */ /* 0x000fe20000011404 */
[----:B------:R-:W-:-:S04]  /*f5f0*/  IMAD.WIDE.U32 R2, R4, UR4, R2 ;  /* 0x0000000404027c25 */ /* 0x000fc8000f8e0002 */
[----:B------:R-:W-:-:S04]  /*f600*/  IMAD R5, R5, UR4, RZ ;  /* 0x0000000405057c24 */ /* 0x000fc8000f8e02ff */
[----:B------:R-:W-:Y:S01]  /*f610*/  IMAD R5, R4, UR5, R5 ;  /* 0x0000000504057c24 */ /* 0x000fe2000f8e0205 */
[----:B------:R-:W-:Y:S01]  /*f620*/  SHF.R.S32.HI R4, RZ, 0x1f, R0 ;  /* 0x0000001fff047819 */ /* 0x000fe20000011400 */
[----:B------:R-:W-:Y:S02]  /*f630*/  ULDC.64 UR4, c[0x0][0x2c8] ;  /* 0x0000b20000047ab9 */ /* 0x000fe40000000a00 */
[----:B------:R-:W-:Y:S02]  /*f640*/  IMAD.IADD R3, R3, 0x1, R5 ;  /* 0x0000000103037824 */ /* 0x000fe400078e0205 */
        /* <DEDUP_REMOVED lines=11> */
[----:B------:R-:W0:Y:S01]  /*f700*/  SHFL.IDX PT, R3, R0, RZ, 0x181f ;  /* 0x00181fff00037589 */ /* 0x000e2200000e0000 */
[----:B-----5:R-:W-:Y:S02]  /*f710*/  IMAD R5, R10, R7, RZ ;  /* 0x000000070a057224 */ /* 0x020fe400078e02ff */
[----:B------:R-:W-:Y:S01]  /*f720*/  IMAD R25, R25, 0x40, R36 ;  /* 0x0000004019197824 */ /* 0x000fe200078e0224 */
[----:B------:R-:W1:Y:S04]  /*f730*/  SHFL.IDX PT, R2, R4, RZ, 0x181f ;  /* 0x00181fff04027589 */ /* 0x000e6800000e0000 */
[----:B------:R-:W-:-:S13]  /*f740*/  ISETP.GE.AND P0, PT, R25, R5, PT ;  /* 0x000000051900720c */ /* 0x000fda0003f06270 */
[----:B0-----:R-:W-:-:S05]  /*f750*/  @!P0 LEA R3, P2, R9, R3, 0x1 ;  /* 0x0000000309038211 */ /* 0x001fca00078408ff */
[----:B-1----:R-:W-:-:S05]  /*f760*/  @!P0 IMAD.X R2, RZ, RZ, R2, P2 ;  /* 0x000000ffff028224 */ /* 0x002fca00010e0602 */
[----:B------:R-:W-:-:S04]  /*f770*/  @!P0 LOP3.LUT R3, R3, R2, RZ, 0x3c, !PT ;  /* 0x0000000203038212 */ /* 0x000fc800078e3cff */
[----:B------:R-:W-:-:S04]  /*f780*/  @!P0 LOP3.LUT R2, R3, R2, RZ, 0x3c, !PT ;  /* 0x0000000203028212 */ /* 0x000fc800078e3cff */
[----:B------:R-:W-:-:S05]  /*f790*/  @!P0 LOP3.LUT R3, R3, R2, RZ, 0x3c, !PT ;  /* 0x0000000203038212 */ /* 0x000fca00078e3cff */
[----:B------:R-:W-:Y:S01]  /*f7a0*/  @!PT LDS RZ, [RZ] ;  /* 0x00000000fffff984 */ /* 0x000fe20000000800 */
[----:B------:R0:W-:Y:S02]  /*f7b0*/  @!P0 LDGSTS.E.BYPASS.LTC128B.128 [R8+0x20400], desc[UR50][R2.64], !P1 ;  /* 0x2040000002088fae */ /* 0x0001e4000c901d72 */
[----:B0-----:R-:W-:Y:S02]  /*f7c0*/  VIADD R2, R25, 0x10 ;  /* 0x0000001019027836 */ /* 0x001fe40000000000 */
[----:B------:R-:W0:Y:S03]  /*f7d0*/  SHFL.IDX PT, R3, R0, 0x1, 0x181f ;  /* 0x00381f0000037f89 */ /* 0x000e2600000e0000 */
[----:B------:R-:W-:Y:S02]  /*f7e0*/  ISETP.GE.AND P0, PT, R2, R5, PT ;  /* 0x000000050200720c */ /* 0x000fe40003f06270 */
[----:B------:R-:W1:Y:S11]  /*f7f0*/  SHFL.IDX PT, R2, R4, 0x1, 0x181f ;  /* 0x00381f0004027f89 */ /* 0x000e7600000e0000 */
[----:B0-----:R-:W-:-:S05]  /*f800*/  @!P0 LEA R3, P2, R9, R3, 0x1 ;  /* 0x0000000309038211 */ /* 0x001fca00078408ff */
[----:B-1----:R-:W-:-:S05]  /*f810*/  @!P0 IMAD.X R2, RZ, RZ, R2, P2 ;  /* 0x000000ffff028224 */ /* 0x002fca00010e0602 */
[----:B------:R-:W-:-:S04]  /*f820*/  @!P0 LOP3.LUT R3, R3, R2, RZ, 0x3c, !PT ;  /* 0x0000000203038212 */ /* 0x000fc800078e3cff */
[----:B------:R-:W-:-:S04]  /*f830*/  @!P0 LOP3.LUT R2, R3, R2, RZ, 0x3c, !PT ;  /* 0x0000000203028212 */ /* 0x000fc800078e3cff */
[----:B------:R-:W-:-:S05]  /*f840*/  @!P0 LOP3.LUT R3, R3, R2, RZ, 0x3c, !PT ;  /* 0x0000000203038212 */ /* 0x000fca00078e3cff */
[----:B------:R0:W-:Y:S02]  /*f850*/  @!P0 LDGSTS.E.BYPASS.LTC128B.128 [R8+0x20c00], desc[UR50][R2.64], !P1 ;  /* 0x20c0000002088fae */ /* 0x0001e4000c901d72 */
[----:B0-----:R-:W-:Y:S02]  /*f860*/  VIADD R2, R25, 0x20 ;  /* 0x0000002019027836 */ /* 0x001fe40000000000 */
[----:B------:R-:W0:Y:S03]  /*f870*/  SHFL.IDX PT, R3, R0, 0x2, 0x181f ;  /* 0x00581f0000037f89 */ /* 0x000e2600000e0000 */
[----:B------:R-:W-:Y:S01]  /*f880*/  ISETP.GE.AND P0, PT, R2, R5, PT ;  /* 0x000000050200720c */ /* 0x000fe20003f06270 */
[----:B------:R-:W-:Y:S04]  /*f890*/  SHFL.IDX PT, R0, R0, 0x3, 0x181f ;  /* 0x00781f0000007f89 */ /* 0x000fe800000e0000 */
[----:B------:R-:W1:Y:S04]  /*f8a0*/  SHFL.IDX PT, R2, R4, 0x2, 0x181f ;  /* 0x00581f0004027f89 */ /* 0x000e6800000e0000 */
[----:B------:R-:W2:Y:S04]  /*f8b0*/  SHFL.IDX PT, R4, R4, 0x3, 0x181f ;  /* 0x00781f0004047f89 */ /* 0x000ea800000e0000 */
[----:B0-----:R-:W-:-:S05]  /*f8c0*/  @!P0 LEA R3, P2, R9, R3, 0x1 ;  /* 0x0000000309038211 */ /* 0x001fca00078408ff */
[----:B-1----:R-:W-:-:S05]  /*f8d0*/  @!P0 IMAD.X R2, RZ, RZ, R2, P2 ;  /* 0x000000ffff028224 */ /* 0x002fca00010e0602 */
[----:B------:R-:W-:-:S04]  /*f8e0*/  @!P0 LOP3.LUT R3, R3, R2, RZ, 0x3c, !PT ;  /* 0x0000000203038212 */ /* 0x000fc800078e3cff */
[----:B------:R-:W-:-:S04]  /*f8f0*/  @!P0 LOP3.LUT R2, R3, R2, RZ, 0x3c, !PT ;  /* 0x0000000203028212 */ /* 0x000fc800078e3cff */
[----:B------:R-:W-:-:S05]  /*f900*/  @!P0 LOP3.LUT R3, R3, R2, RZ, 0x3c, !PT ;  /* 0x0000000203038212 */ /* 0x000fca00078e3cff */
[----:B--2---:R1:W-:Y:S02]  /*f910*/  @!P0 LDGSTS.E.BYPASS.LTC128B.128 [R8+0x21400], desc[UR50][R2.64], !P1 ;  /* 0x2140000002088fae */ /* 0x0043e4000c901d72 */
.L_x_509:
[----:B------:R-:W-:-:S05]  /*f920*/  VIADD R25, R25, 0x30 ;  /* 0x0000003019197836 */ /* 0x000fca0000000000 */
[----:B------:R-:W-:-:S13]  /*f930*/  ISETP.GE.AND P0, PT, R25, R5, PT ;  /* 0x000000051900720c */ /* 0x000fda0003f06270 */
[----:B01----:R-:W-:-:S05]  /*f940*/  @!P0 LEA R2, P2, R9, R0, 0x1 ;  /* 0x0000000009028211 */ /* 0x003fca00078408ff */
[----:B------:R-:W-:-:S05]  /*f950*/  @!P0 IMAD.X R3, RZ, RZ, R4, P2 ;  /* 0x000000ffff038224 */ /* 0x000fca00010e0604 */
[----:B------:R-:W-:Y:S01]  /*f960*/  @!PT LDS RZ, [RZ] ;  /* 0x00000000fffff984 */ /* 0x000fe20000000800 */
[----:B------:R-:W-:Y:S01]  /*f970*/  @!PT LDS RZ, [RZ] ;  /* 0x00000000fffff984 */ /* 0x000fe20000000800 */
[----:B------:R-:W-:Y:S01]  /*f980*/  @!PT LDS RZ, [RZ] ;  /* 0x00000000fffff984 */ /* 0x000fe20000000800 */
[----:B------:R0:W-:Y:S01]  /*f990*/  @!P0 LDGSTS.E.BYPASS.LTC128B.128 [R8+0x21c00], desc[UR50][R2.64], !P1 ;  /* 0x21c0000002088fae */ /* 0x0001e2000c901d72 */
[----:B------:R-:W-:Y:S01]  /*f9a0*/  PLOP3.LUT P0, PT, PT, PT, PT, 0x80, 0x0 ;  /* 0x000000000000781c */ /* 0x000fe20003f0f070 */
[----:B------:R-:W-:-:S12]  /*f9b0*/  NOP ;  /* 0x0000000000007918 */ /* 0x000fd80000000000 */
.L_x_434:
[----:B------:R-:W-:Y:S02]  /*f9c0*/  PLOP3.LUT P1, PT, P1, P0, PT, 0xa2, 0x0 ;  /* 0x000000000000781c */ /* 0x000fe40000f21472 */
[----:B------:R-:W-:-:S08]  /*f9d0*/  @P0 R2UR P1, UR4, R17 ;  /* 0x00000000110402ca */ /* 0x000fd00000020000 */
[----:B------:R-:W-:-:S05]  /*f9e0*/  @P0 PLOP3.LUT P0, PT, P1, PT, PT, 0x80, 0x0 ;  /* 0x000000000000081c */ /* 0x000fca0000f0f070 */
[----:B------:R-:W-:Y:S01]  /*f9f0*/  @!P1 SYNCS.ARRIVE.TRANS64.RED.A0T1 RZ, [UR4+0x28c00], RZ ;  /* 0x028c00ffffff99a7 */ /* 0x000fe20008200404 */
[----:B------:R-:W-:Y:S07]  /*fa00*/  @!P1 ARRIVES.LDGSTSBAR.64.TRANSCNT [UR4+0x28c00] ;  /* 0x028c0000ff0099b0 */ /* 0x000fee0008000a84 */
[----:B------:R-:W-:Y:S05]  /*fa10*/  @P0 BRA.U.ANY `(.L_x_434) ;  /* 0xfffffffd00e80947 */ /* 0x000fea000393ffff */
[----:B0-----:R-:W2:Y:S02]  /*fa20*/  LDL.LU R2, [R1+0x24] ;  /* 0x0000240001027983 */ /* 0x001ea40000300800 */
[----:B--2---:R-:W-:-:S05]  /*fa30*/  VIADD R2, R2, 0x1 ;  /* 0x0000000102027836 */ /* 0x004fca0000000000 */
[----:B------:R0:W-:Y:S01]  /*fa40*/  STL [R1+0x24], R2 ;  /* 0x0000240201007387 */ /* 0x0001e20000100800 */
[----:B------:R-:W-:-:S04]  /*fa50*/  LEA.HI R0, R2, R2, RZ, 0x1 ;  /* 0x0000000202007211 */ /* 0x000fc800078f08ff */
[----:B------:R-:W-:-:S05]  /*fa60*/  LOP3.LUT R0, R0, 0xfffffffe, RZ, 0xc0, !PT ;  /* 0xfffffffe00007812 */ /* 0x000fca00078ec0ff */
[----:B------:R-:W-:-:S05]  /*fa70*/  IMAD.IADD R0, R2, 0x1, -R0 ;  /* 0x0000000102007824 */ /* 0x000fca00078e0a00 */
[----:B------:R-:W-:Y:S01]  /*fa80*/  SHF.L.U32 R0, R0, 0x1f, RZ ;  /* 0x0000001f00007819 */ /* 0x000fe200000006ff */
[----:B------:R-:W-:Y:S01]  /*fa90*/  NOP ;  /* 0x0000000000007918 */ /* 0x000fe20000000000 */
[----:B------:R0:W-:Y:S01]  /*faa0*/  SYNCS.ARRIVE.TRANS64.A1T0 RZ, [R17+URZ+0x28c00], RZ ;  /* 0x028c00ff11ff79a7 */ /* 0x0001e2000810003f */
[----:B------:R-:W-:Y:S01]  /*fab0*/  BSSY B0, `(.L_x_435) ;  /* 0x0000003000007945 */ /* 0x000fe20003800000 */
[----:B------:R-:W1:Y:S03]  /*fac0*/  SYNCS.PHASECHK.TRANS64.TRYWAIT P0, [R17+URZ+0x28c20], R0 ;  /* 0x028c2000110075a7 */ /* 0x000e66000800017f */
[----:B01----:R-:W-:Y:S05]  /*fad0*/  @!P0 BRA `(.L_x_436) ;  /* 0x0000003800308947 */ /* 0x003fea0003800000 */
.L_x_510:
[----:B------:R-:W-:Y:S05]  /*fae0*/  BSYNC B0 ;  /* 0x0000000000007941 */ /* 0x000fea0003800000 */
.L_x_435:
[----:B------:R-:W-:-:S05]  /*faf0*/  IMAD.U32 R2, RZ, RZ, UR36 ;  /* 0x00000024ff027e24 */ /* 0x000fca000f8e00ff */
[----:B------:R-:W-:-:S13]  /*fb00*/  ISETP.NE.AND P0, PT, R2, 0x3, PT ;  /* 0x000000030200780c */ /* 0x000fda0003f05270 */
[----:B------:R-:W-:Y:S05]  /*fb10*/  @!P0 BRA `(.L_x_437) ;  /* 0x0000000000048947 */ /* 0x000fea0003800000 */
[----:B------:R-:W-:Y:S01]  /*fb20*/  BPT.TRAP 0x1 ;  /* 0x000000040000795c */ /* 0x000fe20000300000 */
.L_x_437:
[----:B0-----:R-:W-:Y:S01]  /*fb30*/  SHF.L.U32 R0, R22, 0x1f, RZ ;  /* 0x0000001f16007819 */ /* 0x001fe200000006ff */
[----:B------:R-:W-:Y:S03]  /*fb40*/  BSSY B0, `(.L_x_438) ;  /* 0x0000003000007945 */ /* 0x000fe60003800000 */
[----:B------:R-:W0:Y:S02]  /*fb50*/  SYNCS.PHASECHK.TRANS64.TRYWAIT P0, [R19+URZ+0x28c60], R0 ;  /* 0x028c6000130075a7 */ /* 0x000e24000800017f */
[----:B0-----:R-:W-:Y:S05]  /*fb60*/  @!P0 BRA `(.L_x_439) ;  /* 0x0000003800208947 */ /* 0x001fea0003800000 */
.L_x_511:
[----:B------:R-:W-:Y:S05]  /*fb70*/  BSYNC B0 ;  /* 0x0000000000007941 */ /* 0x000fea0003800000 */
.L_x_438:
[----:B------:R-:W0:Y:S01]  /*fb80*/  LDL.LU R2, [R1+0x1c] ;  /* 0x00001c0001027983 */ /* 0x000e220000300800 */
[----:B------:R-:W-:Y:S01]  /*fb90*/  ULDC.64 UR4, c[0x0][0x328] ;  /* 0x0000ca0000047ab9 */ /* 0x000fe20000000a00 */
[----:B------:R-:W-:Y:S02]  /*fba0*/  ULDC.64 UR6, c[0x0][0x318] ;  /* 0x0000c60000067ab9 */ /* 0x000fe40000000a00 */
[----:B------:R-:W2:Y:S01]  /*fbb0*/  LDL.LU R4, [R1+0x20] ;  /* 0x0000200001047983 */ /* 0x000ea20000300800 */
[----:B------:R-:W-:Y:S02]  /*fbc0*/  IMAD R5, R18, 0x8000, R33 ;  /* 0x0000800012057824 */ /* 0x000fe400078e0221 */
[----:B0-----:R-:W-:Y:S02]  /*fbd0*/  IMAD R0, R2, UR4, RZ ;  /* 0x0000000402007c24 */ /* 0x001fe4000f8e02ff */
[----:B------:R-:W-:-:S04]  /*fbe0*/  IMAD.WIDE.U32 R2, R35, UR4, RZ ;  /* 0x0000000423027c25 */ /* 0x000fc8000f8e00ff */
[----:B------:R-:W-:Y:S01]  /*fbf0*/  IMAD R0, R35, UR5, R0 ;  /* 0x0000000523007c24 */ /* 0x000fe2000f8e0200 */
[----:B------:R-:W-:-:S03]  /*fc00*/  ULDC.64 UR4, c[0x0][0x338] ;  /* 0x0000ce0000047ab9 */ /* 0x000fc60000000a00 */
[----:B------:R-:W-:Y:S02]  /*fc10*/  IMAD.IADD R3, R3, 0x1, R0 ;  /* 0x0000000103037824 */ /* 0x000fe400078e0200 */
[----:B--2---:R-:W-:Y:S02]  /*fc20*/  IMAD R0, R4, UR4, RZ ;  /* 0x0000000404007c24 */ /* 0x004fe4000f8e02ff */
[----:B------:R-:W-:-:S04]  /*fc30*/  IMAD.WIDE.U32 R2, R34, UR4, R2 ;  /* 0x0000000422027c25 */ /* 0x000fc8000f8e0002 */
[----:B------:R-:W-:Y:S01]  /*fc40*/  IMAD R0, R34, UR5, R0 ;  /* 0x0000000522007c24 */ /* 0x000fe2000f8e0200 */
[----:B------:R-:W-:-:S03]  /*fc50*/  ULDC.64 UR4, c[0x0][0x330] ;  /* 0x0000cc0000047ab9 */ /* 0x000fc60000000a00 */
[----:B------:R-:W-:Y:S02]  /*fc60*/  IMAD.IADD R3, R3, 0x1, R0 ;  /* 0x0000000103037824 */ /* 0x000fe400078e0200 */
[----:B------:R-:W-:Y:S01]  /*fc70*/  IMAD.WIDE.U32 R2, R26, UR4, R2 ;  /* 0x000000041a027c25 */ /* 0x000fe2000f8e0002 */
[----:B------:R-:W-:-:S03]  /*fc80*/  UMOV UR4, 0xffffffff ;  /* 0xffffffff00047882 */ /* 0x000fc60000000000 */
[----:B------:R-:W-:Y:S01]  /*fc90*/  IMAD R6, R26, UR5, R3 ;  /* 0x000000051a067c24 */ /* 0x000fe2000f8e0203 */
[----:B------:R-:W-:-:S04]  /*fca0*/  LEA R4, P0, R2, UR6, 0x1 ;  /* 0x0000000602047c11 */ /* 0x000fc8000f8008ff */
[----:B------:R-:W-:Y:S01]  /*fcb0*/  LEA.HI.X R6, R2, UR7, R6, 0x1, P0 ;  /* 0x0000000702067c11 */ /* 0x000fe200080f0c06 */
[----:B------:R-:W-:Y:S08]  /*fcc0*/  BRA.DIV UR4, `(.L_x_440) ;  /* 0x0000003604dc7947 */ /* 0x000ff0000b800000 */
[----:B------:R-:W2:Y:S01]  /*fcd0*/  LDL R3, [R1] ;  /* 0x0000000001037983 */ /* 0x000ea20000100800 */
[----:B------:R-:W-:Y:S01]  /*fce0*/  IMAD R5, R5, 0x2, R17 ;  /* 0x0000000205057824 */ /* 0x000fe200078e0211 */
[C---:B------:R-:W-:Y:S01]  /*fcf0*/  LOP3.LUT P5, RZ, R29.reuse, 0x2, RZ, 0xc0, !PT ;  /* 0x000000021dff7812 */ /* 0x040fe200078ac0ff */
[----:B------:R-:W0:Y:S01]  /*fd00*/  S2R R7, SR_TID.X ;  /* 0x0000000000077919 */ /* 0x000e220000002100 */
[C---:B------:R-:W-:Y:S02]  /*fd10*/  LOP3.LUT P4, RZ, R29.reuse, 0x4, RZ, 0xc0, !PT ;  /* 0x000000041dff7812 */ /* 0x040fe4000788c0ff */
[C---:B------:R-:W-:Y:S01]  /*fd20*/  LOP3.LUT P3, RZ, R29.reuse, 0x8, RZ, 0xc0, !PT ;  /* 0x000000081dff7812 */ /* 0x040fe2000786c0ff */
[----:B------:R-:W1:Y:S01]  /*fd30*/  SHFL.IDX PT, R2, R4, RZ, 0x181f ;  /* 0x00181fff04027589 */ /* 0x000e6200000e0000 */
[----:B------:R-:W-:Y:S02]  /*fd40*/  LOP3.LUT R16, R16, 0xfffffeff, RZ, 0xc0, !PT ;  /* 0xfffffeff10107812 */ /* 0x000fe400078ec0ff */
[----:B------:R-:W-:Y:S01]  /*fd50*/  LOP3.LUT P2, RZ, R29, 0x10, RZ, 0xc0, !PT ;  /* 0x000000101dff7812 */ /* 0x000fe2000784c0ff */
[----:B0-----:R-:W-:-:S05]  /*fd60*/  IMAD.SHL.U32 R7, R7, 0x8, RZ ;  /* 0x0000000807077824 */ /* 0x001fca00078e00ff */
[----:B------:R-:W-:-:S05]  /*fd70*/  LOP3.LUT R7, R7, 0x38, RZ, 0xc0, !PT ;  /* 0x0000003807077812 */ /* 0x000fca00078ec0ff */
[----:B------:R-:W-:Y:S01]  /*fd80*/  IMAD.SHL.U32 R0, R7, 0x2, RZ ;  /* 0x0000000207007824 */ /* 0x000fe200078e00ff */
[----:B------:R-:W-:-:S04]  /*fd90*/  LOP3.LUT R7, R29, 0x1, RZ, 0xc0, !PT ;  /* 0x000000011d077812 */ /* 0x000fc800078ec0ff */
[----:B-1----:R-:W-:Y:S02]  /*fda0*/  IADD3 R2, P0, R2, R0, RZ ;  /* 0x0000000002027210 */ /* 0x002fe40007f1e0ff */
[----:B------:R-:W-:-:S13]  /*fdb0*/  ISETP.NE.U32.AND P1, PT, R7, 0x1, PT ;  /* 0x000000010700780c */ /* 0x000fda0003f25070 */
[----:B------:R-:W-:-:S04]  /*fdc0*/  @P1 LOP3.LUT R16, R16, 0x100, RZ, 0xfc, !PT ;  /* 0x0000010010101812 */ /* 0x000fc800078efcff */
[----:B------:R-:W-:Y:S01]  /*fdd0*/  LOP3.LUT R16, R16, 0xfffffdff, RZ, 0xc0, !PT ;  /* 0xfffffdff10107812 */ /* 0x000fe200078ec0ff */
[----:B--2---:R-:W-:Y:S02]  /*fde0*/  IMAD.MOV.U32 R8, RZ, RZ, R3 ;  /* 0x000000ffff087224 */ /* 0x004fe400078e0003 */
[----:B------:R-:W0:Y:S03]  /*fdf0*/  SHFL.IDX PT, R3, R6, RZ, 0x181f ;  /* 0x00181fff06037589 */ /* 0x000e2600000e0000 */
[----:B------:R-:W-:Y:S01]  /*fe00*/  PRMT R7, R8, 0x8880, RZ ;  /* 0x0000888008077816 */ /* 0x000fe200000000ff */
[----:B0-----:R-:W-:Y:S01]  /*fe10*/  IMAD.X R3, RZ, RZ, R3, P0 ;  /* 0x000000ffff037224 */ /* 0x001fe200000e0603 */
[----:B------:R-:W-:Y:S02]  /*fe20*/  ISETP.LT.OR P0, PT, R28, 0x1, P1 ;  /* 0x000000011c00780c */ /* 0x000fe40000f01670 */
[----:B------:R-:W-:-:S04]  /*fe30*/  LOP3.LUT P1, RZ, R29, 0x20, RZ, 0xc0, !PT ;  /* 0x000000201dff7812 */ /* 0x000fc8000782c0ff */
[----:B------:R-:W-:-:S07]  /*fe40*/  ISETP.LT.OR P6, PT, R28, 0x1, !P1 ;  /* 0x000000011c00780c */ /* 0x000fce0004fc1670 */
[----:B------:R-:W-:Y:S01]  /*fe50*/  @!PT LDS RZ, [RZ] ;  /* 0x00000000fffff984 */ /* 0x000fe20000000800 */
        /* <DEDUP_REMOVED lines=9> */
[----:B------:R-:W-:-:S03]  /*fef0*/  LOP3.LUT P0, RZ, R29, 0x40, RZ, 0xc0, !PT ;  /* 0x000000401dff7812 */ /* 0x000fc6000780c0ff */
[----:B------:R-:W-:Y:S01]  /*ff00*/  LDGSTS.E.BYPASS.LTC128B.128 [R5+0xa400], desc[UR50][R2.64+0x280], !P6 ;  /* 0x0a40028002057fae */ /* 0x000fe2000f101d72 */
[----:B------:R-:W-:-:S13]  /*ff10*/  ISETP.LT.OR P6, PT, R28, 0x1, !P0 ;  /* 0x000000011c00780c */ /* 0x000fda00047c1670 */
[----:B------:R-:W-:Y:S01]  /*ff20*/  LDGSTS.E.BYPASS.LTC128B.128 [R5+0xc400], desc[UR50][R2.64+0x300], !P6 ;  /* 0x0c40030002057fae */ /* 0x000fe2000f101d72 */
[----:B------:R-:W-:-:S03]  /*ff30*/  ISETP.GT.AND P6, PT, R7, -0x1, PT ;  /* 0xffffffff0700780c */ /* 0x000fc60003fc4270 */
[----:B------:R-:W-:Y:S10]  /*ff40*/  SHFL.IDX PT, R7, R6, 0x2, 0x181f ;  /* 0x00581f0006077f89 */ /* 0x000ff400000e0000 */
[----:B------:R-:W-:-:S02]  /*ff50*/  @P6 LOP3.LUT R16, R16, 0x200, RZ, 0xfc, !PT ;  /* 0x0000020010106812 */ /* 0x000fc400078efcff */
[----:B------:R-:W-:-:S13]  /*ff60*/  ISETP.LT.OR P6, PT, R28, 0x1, P6 ;  /* 0x000000011c00780c */ /* 0x000fda00037c1670 */
[----:B------:R0:W-:Y:S04]  /*ff70*/  LDGSTS.E.BYPASS.LTC128B.128 [R5+0xe400], desc[UR50][R2.64+0x380], !P6 ;  /* 0x0e40038002057fae */ /* 0x0001e8000f101d72 */
[----:B0-----:R-:W0:Y:S04]  /*ff80*/  SHFL.IDX PT, R2, R4, 0x1, 0x181f ;  /* 0x00381f0004027f89 */ /* 0x001e2800000e0000 */
[----:B------:R-:W1:Y:S04]  /*ff90*/  SHFL.IDX PT, R3, R6, 0x1, 0x181f ;  /* 0x00381f0006037f89 */ /* 0x000e6800000e0000 */
[----:B------:R-:W-:Y:S01]  /*ffa0*/  SHFL.IDX PT, R6, R6, 0x3, 0x181f ;  /* 0x00781f0006067f89 */ /* 0x000fe200000e0000 */
[----:B0-----:R-:W-:-:S05]  /*ffb0*/  IADD3 R2, P6, R2, R0, RZ ;  /* 0x0000000002027210 */ /* 0x001fca0007fde0ff */
[----:B-1----:R-:W-:Y:S01]  /*ffc0*/  IMAD.X R3, RZ, RZ, R3, P6 ;  /* 0x000000ffff037224 */ /* 0x002fe200030e0603 */
        /* <DEDUP_REMOVED lines=17> */
[----:B------:R0:W-:Y:S04]  /*100e0*/  LDGSTS.E.BYPASS.LTC128B.128 [R5+0xec00], desc[UR50][R2.64+0x380], !P6 ;  /* 0x0ec0038002057fae */ /* 0x0001e8000f101d72 */
[----:B0-----:R-:W0:Y:S02]  /*100f0*/  SHFL.IDX PT, R2, R4, 0x2, 0x181f ;  /* 0x00581f0004027f89 */ /* 0x001e2400000e0000 */
[----:B0-----:R-:W-:-:S05]  /*10100*/  IADD3 R2, P6, R2, R0, RZ ;  /* 0x0000000002027210 */ /* 0x001fca0007fde0ff */
        /* <DEDUP_REMOVED lines=19> */
[----:B0-----:R0:W1:Y:S02]  /*10240*/  SHFL.IDX PT, R2, R4, 0x3, 0x181f ;  /* 0x00781f0004027f89 */ /* 0x00106400000e0000 */
.L_x_521:
[C---:B------:R-:W-:Y:S02]  /*10250*/  LOP3.LUT P6, RZ, R16.reuse, 0x100, RZ, 0xc0, !PT ;  /* 0x0000010010ff7812 */ /* 0x040fe400078cc0ff */
[----:B------:R-:W-:Y:S02]  /*10260*/  LOP3.LUT R16, R16, 0xffffefff, RZ, 0xc0, !PT ;  /* 0xffffefff10107812 */ /* 0x000fe400078ec0ff */
[C---:B------:R-:W-:Y:S02]  /*10270*/  ISETP.LT.OR P6, PT, R28.reuse, 0x31, P6 ;  /* 0x000000311c00780c */ /* 0x040fe400037c1670 */
[----:B------:R-:W-:-:S11]  /*10280*/  ISETP.LT.OR P5, PT, R28, 0x31, !P5 ;  /* 0x000000311c00780c */ /* 0x000fd60006fa1670 */
[----:B------:R-:W-:Y:S02]  /*10290*/  @P6 LOP3.LUT R16, R16, 0x1000, RZ, 0xfc, !PT ;  /* 0x0000100010106812 */ /* 0x000fe400078efcff */
[----:B------:R-:W-:Y:S02]  /*102a0*/  ISETP.LT.OR P6, PT, R28, 0x31, !P4 ;  /* 0x000000311c00780c */ /* 0x000fe400067c1670 */
[----:B------:R-:W-:Y:S02]  /*102b0*/  LOP3.LUT R16, R16, 0xffffbfff, RZ, 0xc0, !PT ;  /* 0xffffbfff10107812 */ /* 0x000fe400078ec0ff */
[----:B------:R-:W-:Y:S02]  /*102c0*/  ISETP.LT.OR P4, PT, R28, 0x31, !P2 ;  /* 0x000000311c00780c */ /* 0x000fe40005781670 */
[----:B------:R-:W-:Y:S02]  /*102d0*/  LOP3.LUT R16, R16, 0xfffffeff, RZ, 0xc0, !PT ;  /* 0xfffffeff10107812 */ /* 0x000fe400078ec0ff */
[----:B------:R-:W-:-:S02]  /*102e0*/  ISETP.LT.OR P2, PT, R28, 0x31, !P0 ;  /* 0x000000311c00780c */ /* 0x000fc40004741670 */
[----:B------:R-:W-:Y:S02]  /*102f0*/  @P5 LOP3.LUT R16, R16, 0x100, RZ, 0xfc, !PT ;  /* 0x0000010010105812 */ /* 0x000fe400078efcff */
[----:B-1----:R-:W-:Y:S02]  /*10300*/  IADD3 R2, P0, R2, R0, RZ ;  /* 0x0000000002027210 */ /* 0x002fe40007f1e0ff */
[----:B------:R-:W-:Y:S02]  /*10310*/  @P6 LOP3.LUT R16, R16, 0x4000, RZ, 0xfc, !PT ;  /* 0x0000400010106812 */ /* 0x000fe400078efcff */
[----:B------:R-:W-:Y:S01]  /*10320*/  ISETP.LT.OR P5, PT, R28, 0x31, !P3 ;  /* 0x000000311c00780c */ /* 0x000fe20005fa1670 */
[----:B------:R-:W-:Y:S01]  /*10330*/  IMAD.X R3, RZ, RZ, R6, P0 ;  /* 0x000000ffff037224 */ /* 0x000fe200000e0606 */
[C---:B------:R-:W-:Y:S02]  /*10340*/  LOP3.LUT P6, RZ, R16.reuse, 0x1000, RZ, 0xc0, !PT ;  /* 0x0000100010ff7812 */ /* 0x040fe400078cc0ff */
[----:B------:R-:W-:-:S02]  /*10350*/  LOP3.LUT P0, RZ, R16, 0x100, RZ, 0xc0, !PT ;  /* 0x0000010010ff7812 */ /* 0x000fc4000780c0ff */
[----:B------:R-:W-:Y:S02]  /*10360*/  ISETP.LT.OR P3, PT, R28, 0x31, !P1 ;  /* 0x000000311c00780c */ /* 0x000fe40004f61670 */
[----:B------:R-:W-:-:S04]  /*10370*/  LOP3.LUT P1, RZ, R16, 0x200, RZ, 0xc0, !PT ;  /* 0x0000020010ff7812 */ /* 0x000fc8000782c0ff */
[----:B------:R-:W-:-:S03]  /*10380*/  ISETP.LT.OR P1, PT, R28, 0x31, P1 ;  /* 0x000000311c00780c */ /* 0x000fc60000f21670 */
[----:B------:R-:W-:Y:S01]  /*10390*/  @!PT LDS RZ, [RZ] ;  /* 0x00000000fffff984 */ /* 0x000fe20000000800 */
[----:B------:R-:W-:Y:S01]  /*103a0*/  @!PT LDS RZ, [RZ] ;  /* 0x00000000fffff984 */ /* 0x000fe20000000800 */
[----:B------:R-:W-:Y:S01]  /*103b0*/  @!PT LDS RZ, [RZ] ;  /* 0x00000000fffff984 */ /* 0x000fe20000000800 */
[----:B------:R1:W-:Y:S01]  /*103c0*/  LDGSTS.E.BYPASS.LTC128B.128 [R5+0x1c00], desc[UR50][R2.64], !P6 ;  /* 0x01c0000002057fae */ /* 0x0003e2000f101d72 */
[----:B------:R-:W-:-:S03]  /*103d0*/  LOP3.LUT P6, RZ, R16, 0x4000, RZ, 0xc0, !PT ;  /* 0x0000400010ff7812 */ /* 0x000fc600078cc0ff */
[----:B------:R1:W-:Y:S01]  /*103e0*/  LDGSTS.E.BYPASS.LTC128B.128 [R5+0x3c00], desc[UR50][R2.64+0x80], !P0 ;  /* 0x03c0008002057fae */ /* 0x0003e2000c101d72 */
[----:B------:R-:W-:-:S09]  /*103f0*/  PLOP3.LUT P0, PT, PT, PT, PT, 0x80, 0x0 ;  /* 0x000000000000781c */ /* 0x000fd20003f0f070 */
[----:B------:R1:W-:Y:S04]  /*10400*/  LDGSTS.E.BYPASS.LTC128B.128 [R5+0x5c00], desc[UR50][R2.64+0x100], !P6 ;  /* 0x05c0010002057fae */ /* 0x0003e8000f101d72 */
[----:B------:R1:W-:Y:S04]  /*10410*/  LDGSTS.E.BYPASS.LTC128B.128 [R5+0x7c00], desc[UR50][R2.64+0x180], !P5 ;  /* 0x07c0018002057fae */ /* 0x0003e8000e901d72 */
[----:B------:R1:W-:Y:S04]  /*10420*/  LDGSTS.E.BYPASS.LTC128B.128 [R5+0x9c00], desc[UR50][R2.64+0x200], !P4 ;  /* 0x09c0020002057fae */ /* 0x0003e8000e101d72 */
[----:B------:R1:W-:Y:S04]  /*10430*/  LDGSTS.E.BYPASS.LTC128B.128 [R5+0xbc00], desc[UR50][R2.64+0x280], !P3 ;  /* 0x0bc0028002057fae */ /* 0x0003e8000d901d72 */
[----:B------:R1:W-:Y:S04]  /*10440*/  LDGSTS.E.BYPASS.LTC128B.128 [R5+0xdc00], desc[UR50][R2.64+0x300], !P2 ;  /* 0x0dc0030002057fae */ /* 0x0003e8000d101d72 */
[----:B------:R1:W-:Y:S01]  /*10450*/  LDGSTS.E.BYPASS.LTC128B.128 [R5+0xfc00], desc[UR50][R2.64+0x380], !P1 ;  /* 0x0fc0038002057fae */ /* 0x0003e2000c901d72 */
[----:B------:R-:W-:Y:S01]  /*10460*/  NOP ;  /* 0x0000000000007918 */ /* 0x000fe20000000000 */
.L_x_441:
[----:B------:R-:W-:Y:S02]  /*10470*/  PLOP3.LUT P1, PT, P1, P0, PT, 0xa2, 0x0 ;  /* 0x000000000000781c */ /* 0x000fe40000f21472 */
[----:B------:R-:W-:-:S08]  /*10480*/  @P0 R2UR P1, UR4, R19 ;  /* 0x00000000130402ca */ /* 0x000fd00000020000 */
[----:B------:R-:W-:-:S05]  /*10490*/  @P0 PLOP3.LUT P0, PT, P1, PT, PT, 0x80, 0x0 ;  /* 0x000000000000081c */ /* 0x000fca0000f0f070 */
[----:B------:R-:W-:Y:S01]  /*104a0*/  @!P1 SYNCS.ARRIVE.TRANS64.RED.A0T1 RZ, [UR4+0x28c50], RZ ;  /* 0x028c50ffffff99a7 */ /* 0x000fe20008200404 */
[----:B------:R-:W-:Y:S07]  /*104b0*/  @!P1 ARRIVES.LDGSTSBAR.64.TRANSCNT [UR4+0x28c50] ;  /* 0x028c5000ff0099b0 */ /* 0x000fee0008000a84 */
[----:B------:R-:W-:Y:S05]  /*104c0*/  @P0 BRA.U.ANY `(.L_x_441) ;  /* 0xfffffffd00e80947 */ /* 0x000fea000393ffff */
[----:B------:R-:W-:Y:S01]  /*104d0*/  NOP ;  /* 0x0000000000007918 */ /* 0x000fe20000000000 */
[----:B-1----:R-:W-:-:S05]  /*104e0*/  IMAD.U32 R2, RZ, RZ, UR36 ;  /* 0x00000024ff027e24 */ /* 0x002fca000f8e00ff */
[----:B------:R-:W-:-:S13]  /*104f0*/  ISETP.NE.AND P2, PT, R2, 0x3, PT ;  /* 0x000000030200780c */ /* 0x000fda0003f45270 */
[----:B------:R-:W-:Y:S05]  /*10500*/  @!P2 BRA `(.L_x_442) ;  /* 0x000000000004a947 */ /* 0x000fea0003800000 */
[----:B------:R-:W-:Y:S01]  /*10510*/  BPT.TRAP 0x1 ;  /* 0x000000040000795c */ /* 0x000fe20000300000 */
.L_x_442:
[----:B------:R-:W2:Y:S01]  /*10520*/  LDL.LU R2, [R1+0xc] ;  /* 0x00000c0001027983 */ /* 0x000ea20000300800 */
[----:B------:R1:W-:Y:S01]  /*10530*/  SYNCS.ARRIVE.TRANS64.A1T0 RZ, [R19+URZ+0x28c50], RZ ;  /* 0x028c50ff13ff79a7 */ /* 0x0003e2000810003f */
[----:B------:R-:W-:Y:S01]  /*10540*/  BSSY B0, `(.L_x_443) ;  /* 0x00000f1000007945 */ /* 0x000fe20003800000 */
[----:B--2---:R-:W-:-:S05]  /*10550*/  VIADD R7, R2, 0xfffffffe ;  /* 0xfffffffe02077836 */ /* 0x004fca0000000000 */
[----:B------:R-:W-:-:S13]  /*10560*/  ISETP.GE.AND P0, PT, R7, R30, PT ;  /* 0x0000001e0700720c */ /* 0x000fda0003f06270 */
[----:B-1----:R-:W-:Y:S05]  /*10570*/  @!P0 BRA `(.L_x_444) ;  /* 0x0000000c00b48947 */ /* 0x002fea0003800000 */
[----:B------:R-:W2:Y:S04]  /*10580*/  LDL.LU R3, [R1+0x28] ;  /* 0x0000280001037983 */ /* 0x000ea80000300800 */
[----:B------:R-:W3:Y:S01]  /*10590*/  LDL.LU R2, [R1] ;  /* 0x0000000001027983 */ /* 0x000ee20000300800 */
[----:B--2---:R-:W-:Y:S02]  /*105a0*/  LOP3.LUT R29, R3, 0x40, RZ, 0xc0, !PT ;  /* 0x00000040031d7812 */ /* 0x004fe400078ec0ff */
[----:B---3--:R-:W-:Y:S02]  /*105b0*/  LOP3.LUT R28, R2, 0x80, RZ, 0xc0, !PT ;  /* 0x00000080021c7812 */ /* 0x008fe400078ec0ff */
[----:B------:R-:W-:Y:S02]  /*105c0*/  SHF.R.U32.HI R29, RZ, 0x2, R29 ;  /* 0x00000002ff1d7819 */ /* 0x000fe4000001161d */
[----:B------:R-:W-:-:S07]  /*105d0*/  SHF.R.U32.HI R28, RZ, 0x3, R28 ;  /* 0x00000003ff1c7819 */ /* 0x000fce000001161c */
.L_x_457:
[----:B0-----:R-:W0:Y:S01]  /*105e0*/  S2R R4, SR_TID.X ;  /* 0x0000000000047919 */ /* 0x001e220000002100 */
[----:B-1----:R-:W1:Y:S01]  /*105f0*/  LDC R2, c[0x0][0x430] ;  /* 0x00010c00ff027b82 */ /* 0x002e620000000800 */
[----:B--23--:R-:W-:Y:S01]  /*10600*/  IMAD R6, R7, 0x40, R31 ;  /* 0x0000004007067824 */ /* 0x00cfe200078e021f */
[----:B------:R-:W-:Y:S05]  /*10610*/  YIELD ;  /* 0x0000000000007946 */ /* 0x000fea0003800000 */
[----:B------:R-:W-:Y:S01]  /*10620*/  IMAD.U32 R11, RZ, RZ, UR36 ;  /* 0x00000024ff0b7e24 */ /* 0x000fe2000f8e00ff */
[----:B------:R-:W-:Y:S01]  /*10630*/  ULDC UR4, c[0x0][0x430] ;  /* 0x00010c0000047ab9 */ /* 0x000fe20000000800 */
[----:B------:R-:W-:Y:S01]  /*10640*/  VIADD R18, R18, 0x1 ;  /* 0x0000000112127836 */ /* 0x000fe20000000000 */
[----:B-1----:R-:W-:Y:S01]  /*10650*/  ISETP.NE.AND P0, PT, R2, 0x1, PT ;  /* 0x000000010200780c */ /* 0x002fe20003f05270 */
[----:B0-----:R-:W-:-:S05]  /*10660*/  IMAD.SHL.U32 R4, R4, 0x10, RZ ;  /* 0x0000001004047824 */ /* 0x001fca00078e00ff */
[----:B------:R-:W-:-:S07]  /*10670*/  LOP3.LUT R4, R36, 0x70, R4, 0xf8, !PT ;  /* 0x0000007024047812 */ /* 0x000fce00078ef804 */
[----:B------:R-:W0:Y:S01]  /*10680*/  @P0 LDC R3, c[0x0][0x434] ;  /* 0x00010d00ff030b82 */ /* 0x000e220000000800 */
[C---:B------:R-:W-:Y:S01]  /*10690*/  ISETP.GT.U32.AND P1, PT, R4.reuse, 0x3f, PT ;  /* 0x0000003f0400780c */ /* 0x040fe20003f24070 */
[----:B------:R-:W-:-:S06]  /*106a0*/  IMAD.IADD R6, R4, 0x1, R6 ;  /* 0x0000000104067824 */ /* 0x000fcc00078e0206 */
[----:B------:R-:W1:Y:S01]  /*106b0*/  @P0 LDC R2, c[0x0][0x438] ;  /* 0x00010e00ff020b82 */ /* 0x000e620000000800 */
[----:B------:R-:W-:-:S07]  /*106c0*/  IMAD.MOV.U32 R10, RZ, RZ, R6 ;  /* 0x000000ffff0a7224 */ /* 0x000fce00078e0006 */
[----:B------:R-:W2:Y:S01]  /*106d0*/  @!P1 LDC.64 R4, c[0x0][0x428] ;  /* 0x00010a00ff049b82 */ /* 0x000ea20000000a00 */
[----:B0-----:R-:W-:-:S07]  /*106e0*/  @P0 IMAD.HI.U32 R3, R6, R3, RZ ;  /* 0x0000000306030227 */ /* 0x001fce00078e00ff */
[----:B------:R-:W0:Y:S01]  /*106f0*/  @!P1 LDC.64 R8, c[0x0][0x418] ;  /* 0x00010600ff089b82 */ /* 0x000e220000000a00 */
[----:B-1----:R-:W-:-:S04]  /*10700*/  @P0 SHF.R.U32.HI R10, RZ, R2, R3 ;  /* 0x00000002ff0a0219 */ /* 0x002fc80000011603 */
[--C-:B------:R-:W-:Y:S01]  /*10710*/  @!P1 SHF.R.S32.HI R3, RZ, 0x1f, R10.reuse ;  /* 0x0000001fff039819 */ /* 0x100fe2000001140a */
[----:B------:R-:W-:-:S04]  /*10720*/  @!P1 IMAD.MOV.U32 R2, RZ, RZ, R10 ;  /* 0x000000ffff029224 */ /* 0x000fc800078e000a */
[----:B--2---:R-:W-:-:S04]  /*10730*/  @!P1 IMAD.WIDE.U32 R2, R23, R4, R2 ;  /* 0x0000000417029225 */ /* 0x004fc800078e0002 */
[----:B------:R-:W-:-:S04]  /*10740*/  @!P1 IMAD R4, R32, R4, RZ ;  /* 0x0000000420049224 */ /* 0x000fc800078e02ff */
[----:B------:R-:W-:Y:S01]  /*10750*/  @!P1 IMAD R5, R23, R5, R4 ;  /* 0x0000000517059224 */ /* 0x000fe200078e0204 */
[----:B0-----:R-:W-:Y:S01]  /*10760*/  @!P1 LEA R8, P0, R2, R8, 0x2 ;  /* 0x0000000802089211 */ /* 0x001fe200078010ff */
[----:B------:R-:W-:Y:S02]  /*10770*/  IMAD.MOV.U32 R4, RZ, RZ, RZ ;  /* 0x000000ffff047224 */ /* 0x000fe400078e00ff */
[----:B------:R-:W-:Y:S02]  /*10780*/  @!P1 IMAD.IADD R3, R5, 0x1, R3 ;  /* 0x0000000105039824 */ /* 0x000fe400078e0203 */
[----:B------:R-:W-:-:S03]  /*10790*/  IMAD.MOV R5, RZ, RZ, -R10 ;  /* 0x000000ffff057224 */ /* 0x000fc600078e0a0a */
[----:B------:R-:W-:Y:S01]  /*107a0*/  @!P1 LEA.HI.X R9, R2, R9, R3, 0x2, P0 ;  /* 0x0000000902099211 */ /* 0x000fe200000f1403 */
[----:B------:R-:W-:Y:S01]  /*107b0*/  IMAD R5, R5, UR4, R6 ;  /* 0x0000000405057c24 */ /* 0x000fe2000f8e0206 */
[----:B------:R-:W-:-:S03]  /*107c0*/  ISETP.NE.AND P0, PT, R18, 0x2, PT ;  /* 0x000000021200780c */ /* 0x000fc60003f05270 */
[----:B------:R0:W5:Y:S01]  /*107d0*/  @!P1 LDG.E R4, desc[UR50][R8.64] ;  /* 0x0000003208049981 */ /* 0x000162000c1e1900 */
[----:B------:R-:W-:Y:S01]  /*107e0*/  ISETP.NE.AND P1, PT, R11, 0x3, PT ;  /* 0x000000030b00780c */ /* 0x000fe20003f25270 */
[----:B------:R-:W-:Y:S01]  /*107f0*/  IMAD.MOV.U32 R3, RZ, RZ, R7 ;  /* 0x000000ffff037224 */ /* 0x000fe200078e0007 */
[----:B------:R-:W-:Y:S01]  /*10800*/  SEL R2, RZ, 0x1, P0 ;  /* 0x00000001ff027807 */ /* 0x000fe20000000000 */
[----:B------:R-:W-:Y:S01]  /*10810*/  VIADD R7, R7, 0xffffffff ;  /* 0xffffffff07077836 */ /* 0x000fe20000000000 */
[----:B------:R-:W-:Y:S02]  /*10820*/  SEL R18, R18, RZ, P0 ;  /* 0x000000ff12127207 */ /* 0x000fe40000000000 */
[----:B------:R-:W-:Y:S02]  /*10830*/  LOP3.LUT R22, R22, R2, RZ, 0x3c, !PT ;  /* 0x0000000216167212 */ /* 0x000fe400078e3cff */
[----:B------:R-:W-:-:S05]  /*10840*/  ISETP.GT.AND P3, PT, R3, R30, PT ;  /* 0x0000001e0300720c */ /* 0x000fca0003f64270 */
[----:B0-----:R-:W-:Y:S08]  /*10850*/  @!P1 BRA `(.L_x_445) ;  /* 0x0000000000049947 */ /* 0x001ff00003800000 */
[----:B------:R-:W-:Y:S01]  /*10860*/  BPT.TRAP 0x1 ;  /* 0x000000040000795c */ /* 0x000fe20000300000 */
.L_x_445:
[----:B------:R-:W-:Y:S01]  /*10870*/  IMAD R6, R18, 0x8, R17 ;  /* 0x0000000812067824 */ /* 0x000fe200078e0211 */
[----:B------:R-:W-:Y:S01]  /*10880*/  SHF.L.U32 R19, R22, 0x1f, RZ ;  /* 0x0000001f16137819 */ /* 0x000fe200000006ff */
[----:B------:R-:W-:Y:S01]  /*10890*/  BSSY B1, `(.L_x_446) ;  /* 0x0000004000017945 */ /* 0x000fe20003800000 */
[----:B------:R-:W-:Y:S02]  /*108a0*/  SHF.R.S32.HI R9, RZ, 0x1f, R5 ;  /* 0x0000001fff097819 */ /* 0x000fe40000011405 */
[----:B------:R-:W0:Y:S02]  /*108b0*/  SYNCS.PHASECHK.TRANS64.TRYWAIT P0, [R6+URZ+0x28c40], R19 ;  /* 0x028c4013060075a7 */ /* 0x000e24000800017f */
[----:B0-----:R-:W-:Y:S05]  /*108c0*/  @!P0 BRA `(.L_x_447) ;  /* 0x0000003400088947 */ /* 0x001fea0003800000 */
.L_x_522:
[----:B------:R-:W-:Y:S05]  /*108d0*/  BSYNC B1 ;  /* 0x0000000000017941 */ /* 0x000fea0003800000 */
.L_x_446:
[----:B------:R-:W-:Y:S01]  /*108e0*/  ULDC.64 UR4, c[0x0][0x300] ;  /* 0x0000c00000047ab9 */ /* 0x000fe20000000a00 */
[----:B-----5:R-:W-:Y:S01]  /*108f0*/  SHF.R.S32.HI R10, RZ, 0x1f, R4 ;  /* 0x0000001fff0a7819 */ /* 0x020fe20000011404 */
[----:B------:R-:W-:Y:S01]  /*10900*/  IMAD R8, R9, UR4, RZ ;  /* 0x0000000409087c24 */ /* 0x000fe2000f8e02ff */
[----:B------:R-:W-:Y:S01]  /*10910*/  ULDC.64 UR6, c[0x0][0x2e8] ;  /* 0x0000ba0000067ab9 */ /* 0x000fe20000000a00 */
[----:B------:R-:W-:Y:S01]  /*10920*/  IMAD.WIDE.U32 R2, R5, UR4, RZ ;  /* 0x0000000405027c25 */ /* 0x000fe2000f8e00ff */
[----:B------:R-:W-:-:S03]  /*10930*/  LOP3.LUT P1, RZ, R16, 0x2, RZ, 0xc0, !PT ;  /* 0x0000000210ff7812 */ /* 0x000fc6000782c0ff */
[----:B------:R-:W-:Y:S01]  /*10940*/  IMAD R8, R5, UR5, R8 ;  /* 0x0000000505087c24 */ /* 0x000fe2000f8e0208 */
[----:B------:R-:W-:-:S03]  /*10950*/  ULDC.64 UR4, c[0x0][0x310] ;  /* 0x0000c40000047ab9 */ /* 0x000fc60000000a00 */
[----:B------:R-:W-:Y:S02]  /*10960*/  IMAD.IADD R3, R3, 0x1, R8 ;  /* 0x0000000103037824 */ /* 0x000fe400078e0208 */
[----:B------:R-:W-:Y:S02]  /*10970*/  IMAD R8, R10, UR4, RZ ;  /* 0x000000040a087c24 */ /* 0x000fe4000f8e02ff */
[----:B------:R-:W-:-:S04]  /*10980*/  IMAD.WIDE.U32 R2, R4, UR4, R2 ;  /* 0x0000000404027c25 */ /* 0x000fc8000f8e0002 */
[----:B------:R-:W-:Y:S01]  /*10990*/  IMAD R8, R4, UR5, R8 ;  /* 0x0000000504087c24 */ /* 0x000fe2000f8e0208 */
[----:B------:R-:W-:-:S03]  /*109a0*/  ULDC.64 UR4, c[0x0][0x308] ;  /* 0x0000c20000047ab9 */ /* 0x000fc60000000a00 */
[----:B------:R-:W-:Y:S02]  /*109b0*/  IMAD.IADD R3, R3, 0x1, R8 ;  /* 0x0000000103037824 */ /* 0x000fe400078e0208 */
[----:B------:R-:W-:Y:S02]  /*109c0*/  IMAD R8, R18, 0x1000, R33 ;  /* 0x0000100012087824 */ /* 0x000fe400078e0221 */
[----:B------:R-:W-:Y:S01]  /*109d0*/  IMAD.WIDE.U32 R2, R26, UR4, R2 ;  /* 0x000000041a027c25 */ /* 0x000fe2000f8e0002 */
[----:B------:R-:W-:-:S03]  /*109e0*/  UMOV UR4, 0xffffffff ;  /* 0xffffffff00047882 */ /* 0x000fc60000000000 */
[----:B------:R-:W-:Y:S01]  /*109f0*/  IMAD R25, R26, UR5, R3 ;  /* 0x000000051a197c24 */ /* 0x000fe2000f8e0203 */
[----:B------:R-:W-:-:S04]  /*10a00*/  LEA R20, P0, R2, UR6, 0x1 ;  /* 0x0000000602147c11 */ /* 0x000fc8000f8008ff */
[----:B------:R-:W-:Y:S01]  /*10a10*/  LEA.HI.X R25, R2, UR7, R25, 0x1, P0 ;  /* 0x0000000702197c11 */ /* 0x000fe200080f0c19 */
[----:B------:R-:W-:Y:S08]  /*10a20*/  BRA.DIV UR4, `(.L_x_448) ;  /* 0x0000003204c47947 */ /* 0x000ff0000b800000 */
[----:B------:R-:W1:Y:S01]  /*10a30*/  SHFL.IDX PT, R2, R20, RZ, 0x181f ;  /* 0x00181fff14027589 */ /* 0x000e6200000e0000 */
[----:B------:R-:W-:-:S03]  /*10a40*/  IMAD R21, R8, 0x2, R17 ;  /* 0x0000000208157824 */ /* 0x000fc600078e0211 */
[----:B------:R-:W2:Y:S01]  /*10a50*/  SHFL.IDX PT, R3, R25, RZ, 0x181f ;  /* 0x00181fff19037589 */ /* 0x000ea200000e0000 */
[----:B-1----:R-:W-:-:S05]  /*10a60*/  IADD3 R2, P0, R2, R0, RZ ;  /* 0x0000000002027210 */ /* 0x002fca0007f1e0ff */
[----:B--2---:R-:W-:-:S05]  /*10a70*/  IMAD.X R3, RZ, RZ, R3, P0 ;  /* 0x000000ffff037224 */ /* 0x004fca00000e0603 */
[----:B------:R-:W-:Y:S01]  /*10a80*/  @!PT LDS RZ, [RZ] ;  /* 0x00000000fffff984 */ /* 0x000fe20000000800 */
[----:B------:R1:W-:Y:S04]  /*10a90*/  LDGSTS.E.BYPASS.LTC128B.128 [R21+0x22400], desc[UR50][R2.64], !P1 ;  /* 0x2240000002157fae */ /* 0x0003e8000c901d72 */
[----:B-1----:R-:W1:Y:S04]  /*10aa0*/  SHFL.IDX PT, R2, R20, 0x1, 0x181f ;  /* 0x00381f0014027f89 */ /* 0x002e6800000e0000 */
[----:B------:R-:W2:Y:S01]  /*10ab0*/  SHFL.IDX PT, R3, R25, 0x1, 0x181f ;  /* 0x00381f0019037f89 */ /* 0x000ea200000e0000 */
[----:B-1----:R-:W-:-:S05]  /*10ac0*/  IADD3 R2, P0, R2, R0, RZ ;  /* 0x0000000002027210 */ /* 0x002fca0007f1e0ff */
[----:B--2---:R-:W-:-:S05]  /*10ad0*/  IMAD.X R3, RZ, RZ, R3, P0 ;  /* 0x000000ffff037224 */ /* 0x004fca00000e0603 */
[----:B------:R1:W-:Y:S04]  /*10ae0*/  LDGSTS.E.BYPASS.LTC128B.128 [R21+0x22c00], desc[UR50][R2.64], !P1 ;  /* 0x22c0000002157fae */ /* 0x0003e8000c901d72 */
[----:B-1----:R-:W1:Y:S04]  /*10af0*/  SHFL.IDX PT, R2, R20, 0x2, 0x181f ;  /* 0x00581f0014027f89 */ /* 0x002e6800000e0000 */
[----:B------:R-:W2:Y:S04]  /*10b00*/  SHFL.IDX PT, R3, R25, 0x2, 0x181f ;  /* 0x00581f0019037f89 */ /* 0x000ea800000e0000 */
[----:B------:R-:W3:Y:S01]  /*10b10*/  SHFL.IDX PT, R25, R25, 0x3, 0x181f ;  /* 0x00781f0019197f89 */ /* 0x000ee200000e0000 */
[----:B-1----:R-:W-:-:S05]  /*10b20*/  IADD3 R2, P0, R2, R0, RZ ;  /* 0x0000000002027210 */ /* 0x002fca0007f1e0ff */
[----:B--2---:R-:W-:-:S05]  /*10b30*/  IMAD.X R3, RZ, RZ, R3, P0 ;  /* 0x000000ffff037224 */ /* 0x004fca00000e0603 */
[----:B------:R1:W-:Y:S04]  /*10b40*/  LDGSTS.E.BYPASS.LTC128B.128 [R21+0x23400], desc[UR50][R2.64], !P1 ;  /* 0x2340000002157fae */ /* 0x0003e8000c901d72 */
[----:B-1-3--:R1:W2:Y:S02]  /*10b50*/  SHFL.IDX PT, R2, R20, 0x3, 0x181f ;  /* 0x00781f0014027f89 */ /* 0x00a2a400000e0000 */
.L_x_532:
[----:B--2---:R-:W-:-:S05]  /*10b60*/  IADD3 R2, P0, R2, R0, RZ ;  /* 0x0000000002027210 */ /* 0x004fca0007f1e0ff */
[----:B------:R-:W-:Y:S01]  /*10b70*/  IMAD.X R3, RZ, RZ, R25, P0 ;  /* 0x000000ffff037224 */ /* 0x000fe200000e0619 */
[----:B------:R-:W-:-:S04]  /*10b80*/  PLOP3.LUT P0, PT, PT, PT, PT, 0x80, 0x0 ;  /* 0x000000000000781c */ /* 0x000fc80003f0f070 */
[----:B------:R-:W-:Y:S01]  /*10b90*/  @!PT LDS RZ, [RZ] ;  /* 0x00000000fffff984 */ /* 0x000fe20000000800 */
[----:B------:R-:W-:Y:S01]  /*10ba0*/  @!PT LDS RZ, [RZ] ;  /* 0x00000000fffff984 */ /* 0x000fe20000000800 */
[----:B------:R-:W-:Y:S01]  /*10bb0*/  @!PT LDS RZ, [RZ] ;  /* 0x00000000fffff984 */ /* 0x000fe20000000800 */
[----:B------:R2:W-:Y:S01]  /*10bc0*/  LDGSTS.E.BYPASS.LTC128B.128 [R21+0x23c00], desc[UR50][R2.64], !P1 ;  /* 0x23c0000002157fae */ /* 0x0005e2000c901d72 */
[----:B------:R-:W-:-:S08]  /*10bd0*/  NOP ;  /* 0x0000000000007918 */ /* 0x000fd00000000000 */
.L_x_449:
[----:B------:R-:W-:Y:S02]  /*10be0*/  PLOP3.LUT P1, PT, P1, P0, PT, 0xa2, 0x0 ;  /* 0x000000000000781c */ /* 0x000fe40000f21472 */
[----:B------:R-:W-:-:S08]  /*10bf0*/  @P0 R2UR P1, UR4, R6 ;  /* 0x00000000060402ca */ /* 0x000fd00000020000 */
[----:B------:R-:W-:-:S05]  /*10c00*/  @P0 PLOP3.LUT P0, PT, P1, PT, PT, 0x80, 0x0 ;  /* 0x000000000000081c */ /* 0x000fca0000f0f070 */
[----:B------:R-:W-:Y:S01]  /*10c10*/  @!P1 SYNCS.ARRIVE.TRANS64.RED.A0T1 RZ, [UR4+0x28c30], RZ ;  /* 0x028c30ffffff99a7 */ /* 0x000fe20008200404 */
[----:B------:R-:W-:Y:S07]  /*10c20*/  @!P1 ARRIVES.LDGSTSBAR.64.TRANSCNT [UR4+0x28c30] ;  /* 0x028c3000ff0099b0 */ /* 0x000fee0008000a84 */
[----:B------:R-:W-:Y:S05]  /*10c30*/  @P0 BRA.U.ANY `(.L_x_449) ;  /* 0xfffffffd00e80947 */ /* 0x000fea000393ffff */
[----:B------:R-:W-:Y:S01]  /*10c40*/  NOP ;  /* 0x0000000000007918 */ /* 0x000fe20000000000 */
[----:B--2---:R-:W-:-:S05]  /*10c50*/  IMAD.U32 R2, RZ, RZ, UR36 ;  /* 0x00000024ff027e24 */ /* 0x004fca000f8e00ff */
[----:B------:R-:W-:-:S13]  /*10c60*/  ISETP.NE.AND P2, PT, R2, 0x3, PT ;  /* 0x000000030200780c */ /* 0x000fda0003f45270 */
[----:B------:R-:W-:Y:S05]  /*10c70*/  @!P2 BRA `(.L_x_450) ;  /* 0x000000000004a947 */ /* 0x000fea0003800000 */
[----:B------:R-:W-:Y:S01]  /*10c80*/  BPT.TRAP 0x1 ;  /* 0x000000040000795c */ /* 0x000fe20000300000 */
.L_x_450:
[----:B------:R2:W-:Y:S01]  /*10c90*/  SYNCS.ARRIVE.TRANS64.A1T0 RZ, [R6+URZ+0x28c30], RZ ;  /* 0x028c30ff06ff79a7 */ /* 0x0005e2000810003f */
[----:B------:R-:W-:Y:S05]  /*10ca0*/  @!P2 BRA `(.L_x_451) ;  /* 0x000000000004a947 */ /* 0x000fea0003800000 */
[----:B------:R-:W-:Y:S01]  /*10cb0*/  BPT.TRAP 0x1 ;  /* 0x000000040000795c */ /* 0x000fe20000300000 */
.L_x_451:
[----:B------:R-:W3:Y:S01]  /*10cc0*/  SYNCS.PHASECHK.TRANS64.TRYWAIT P0, [R6+URZ+0x28c60], R19 ;  /* 0x028c6013060075a7 */ /* 0x000ee2000800017f */
[----:B------:R-:W-:Y:S04]  /*10cd0*/  BSSY B1, `(.L_x_452) ;  /* 0x0000002000017945 */ /* 0x000fe80003800000 */
[----:B---3--:R-:W-:Y:S05]  /*10ce0*/  @!P0 BRA `(.L_x_453) ;  /* 0x0000003400308947 */ /* 0x008fea0003800000 */
.L_x_533:
[----:B------:R-:W-:Y:S05]  /*10cf0*/  BSYNC B1 ;  /* 0x0000000000017941 */ /* 0x000fea0003800000 */
.L_x_452:
[----:B------:R-:W-:Y:S01]  /*10d00*/  ULDC.64 UR4, c[0x0][0x328] ;  /* 0x0000ca0000047ab9 */ /* 0x000fe20000000a00 */
[----:B------:R-:W-:Y:S01]  /*10d10*/  ULDC.64 UR6, c[0x0][0x318] ;  /* 0x0000c60000067ab9 */ /* 0x000fe20000000a00 */
[----:B------:R-:W-:Y:S01]  /*10d20*/  IMAD R9, R9, UR4, RZ ;  /* 0x0000000409097c24 */ /* 0x000fe2000f8e02ff */
[C---:B------:R-:W-:Y:S01]  /*10d30*/  LOP3.LUT P5, RZ, R16.reuse, 0x8, RZ, 0xc0, !PT ;  /* 0x0000000810ff7812 */ /* 0x040fe200078ac0ff */
[----:B------:R-:W-:Y:S01]  /*10d40*/  IMAD.WIDE.U32 R2, R5, UR4, RZ ;  /* 0x0000000405027c25 */ /* 0x000fe2000f8e00ff */
[----:B------:R-:W-:-:S03]  /*10d50*/  LOP3.LUT P4, RZ, R16, 0x4, RZ, 0xc0, !PT ;  /* 0x0000000410ff7812 */ /* 0x000fc6000788c0ff */
[----:B------:R-:W-:Y:S01]  /*10d60*/  IMAD R9, R5, UR5, R9 ;  /* 0x0000000505097c24 */ /* 0x000fe2000f8e0209 */
[----:B------:R-:W-:Y:S01]  /*10d70*/  ULDC.64 UR4, c[0x0][0x338] ;  /* 0x0000ce0000047ab9 */ /* 0x000fe20000000a00 */
[----:B0--3--:R-:W-:Y:S02]  /*10d80*/  IMAD R19, R18, 0x7000, R8 ;  /* 0x0000700012137824 */ /* 0x009fe400078e0208 */
[----:B------:R-:W-:Y:S02]  /*10d90*/  IMAD.IADD R3, R3, 0x1, R9 ;  /* 0x0000000103037824 */ /* 0x000fe400078e0209 */
[----:B------:R-:W-:Y:S02]  /*10da0*/  IMAD R10, R10, UR4, RZ ;  /* 0x000000040a0a7c24 */ /* 0x000fe4000f8e02ff */
        /* <DEDUP_REMOVED lines=10> */
[----:B------:R-:W0:Y:S01]  /*10e50*/  SHFL.IDX PT, R2, R9, RZ, 0x181f ;  /* 0x00181fff09027589 */ /* 0x000e2200000e0000 */
[C---:B------:R-:W-:Y:S01]  /*10e60*/  LOP3.LUT P1, RZ, R16.reuse, 0x80, RZ, 0xc0, !PT ;  /* 0x0000008010ff7812 */ /* 0x040fe2000782c0ff */
[----:B------:R-:W-:Y:S01]  /*10e70*/  IMAD R19, R19, 0x2, R17 ;  /* 0x0000000213137824 */ /* 0x000fe200078e0211 */
[C---:B------:R-:W-:Y:S01]  /*10e80*/  LOP3.LUT P2, RZ, R16.reuse, 0x40, RZ, 0xc0, !PT ;  /* 0x0000004010ff7812 */ /* 0x040fe2000784c0ff */
[----:B------:R-:W3:Y:S01]  /*10e90*/  SHFL.IDX PT, R3, R10, RZ, 0x181f ;  /* 0x00181fff0a037589 */ /* 0x000ee200000e0000 */
[----:B------:R-:W-:-:S03]  /*10ea0*/  LOP3.LUT R16, R16, 0xffffbfff, RZ, 0xc0, !PT ;  /* 0xffffbfff10107812 */ /* 0x000fc600078ec0ff */
[----:B------:R-:W4:Y:S01]  /*10eb0*/  SHFL.IDX PT, R14, R9, 0x1, 0x181f ;  /* 0x00381f00090e7f89 */ /* 0x000f2200000e0000 */
[----:B------:R-:W-:-:S03]  /*10ec0*/  @P3 LOP3.LUT R16, R16, 0x4000, RZ, 0xfc, !PT ;  /* 0x0000400010103812 */ /* 0x000fc600078efcff */
[----:B------:R-:W5:Y:S01]  /*10ed0*/  SHFL.IDX PT, R5, R10, 0x1, 0x181f ;  /* 0x00381f000a057f89 */ /* 0x000f6200000e0000 */
[C---:B------:R-:W-:Y:S02]  /*10ee0*/  LOP3.LUT P3, RZ, R16.reuse, 0x20, RZ, 0xc0, !PT ;  /* 0x0000002010ff7812 */ /* 0x040fe4000786c0ff */
[C---:B------:R-:W-:Y:S01]  /*10ef0*/  LOP3.LUT P6, RZ, R16.reuse, 0x10, RZ, 0xc0, !PT ;  /* 0x0000001010ff7812 */ /* 0x040fe200078cc0ff */
[----:B------:R-:W-:Y:S01]  /*10f00*/  SHFL.IDX PT, R8, R10, 0x2, 0x181f ;  /* 0x00581f000a087f89 */ /* 0x000fe200000e0000 */
[----:B------:R-:W-:-:S03]  /*10f10*/  LOP3.LUT R16, R16, 0xfffeffff, RZ, 0xc0, !PT ;  /* 0xfffeffff10107812 */ /* 0x000fc600078ec0ff */
[----:B------:R-:W-:Y:S01]  /*10f20*/  SHFL.IDX PT, R10, R10, 0x3, 0x181f ;  /* 0x00781f000a0a7f89 */ /* 0x000fe200000e0000 */
[----:B0-----:R-:W-:-:S05]  /*10f30*/  IADD3 R2, P0, R2, R0, RZ ;  /* 0x0000000002027210 */ /* 0x001fca0007f1e0ff */
[----:B------:R-:W-:Y:S01]  /*10f40*/  @P3 LOP3.LUT R16, R16, 0x10000, RZ, 0xfc, !PT ;  /* 0x0001000010103812 */ /* 0x000fe200078efcff */
[----:B---3--:R-:W-:Y:S01]  /*10f50*/  IMAD.X R3, RZ, RZ, R3, P0 ;  /* 0x000000ffff037224 */ /* 0x008fe200000e0603 */
[----:B------:R-:W-:-:S04]  /*10f60*/  ISETP.NE.U32.AND P0, PT, R29, RZ, PT ;  /* 0x000000ff1d00720c */ /* 0x000fc80003f05070 */
[----:B------:R-:W-:Y:S01]  /*10f70*/  LDGSTS.E.BYPASS.LTC128B.128 [R19+0x400], desc[UR50][R2.64], !P1 ;  /* 0x0040000002137fae */ /* 0x000fe2000c901d72 */
[----:B------:R-:W-:-:S03]  /*10f80*/  ISETP.NE.U32.AND P1, PT, R28, RZ, PT ;  /* 0x000000ff1c00720c */ /* 0x000fc60003f25070 */
[----:B------:R-:W-:Y:S01]  /*10f90*/  LDGSTS.E.BYPASS.LTC128B.128 [R19+0x2400], desc[UR50][R2.64+0x80], !P2 ;  /* 0x0240008002137fae */ /* 0x000fe2000d101d72 */
[----:B----4-:R-:W-:-:S03]  /*10fa0*/  IADD3 R4, P2, R14, R0, RZ ;  /* 0x000000000e047210 */ /* 0x010fc60007f5e0ff */
[----:B------:R-:W-:Y:S01]  /*10fb0*/  LDGSTS.E.BYPASS.LTC128B.128 [R19+0x4400], desc[UR50][R2.64+0x100], !P3 ;  /* 0x0440010002137fae */ /* 0x000fe2000d901d72 */
[C---:B------:R-:W-:Y:S01]  /*10fc0*/  LOP3.LUT P3, RZ, R16.reuse, 0x80, RZ, 0xc0, !PT ;  /* 0x0000008010ff7812 */ /* 0x040fe2000786c0ff */
[----:B-----5:R-:W-:Y:S01]  /*10fd0*/  IMAD.X R5, RZ, RZ, R5, P2 ;  /* 0x000000ffff057224 */ /* 0x020fe200010e0605 */
[C---:B------:R-:W-:Y:S01]  /*10fe0*/  LOP3.LUT P2, RZ, R16.reuse, 0x40, RZ, 0xc0, !PT ;  /* 0x0000004010ff7812 */ /* 0x040fe2000784c0ff */
[----:B------:R-:W-:Y:S04]  /*10ff0*/  LDGSTS.E.BYPASS.LTC128B.128 [R19+0x6400], desc[UR50][R2.64+0x180], !P6 ;  /* 0x0640018002137fae */ /* 0x000fe8000f101d72 */
[----:B------:R-:W-:Y:S04]  /*11000*/  LDGSTS.E.BYPASS.LTC128B.128 [R19+0x8400], desc[UR50][R2.64+0x200], !P5 ;  /* 0x0840020002137fae */ /* 0x000fe8000e901d72 */
[----:B------:R-:W-:Y:S04]  /*11010*/  LDGSTS.E.BYPASS.LTC128B.128 [R19+0xa400], desc[UR50][R2.64+0x280], !P4 ;  /* 0x0a40028002137fae */ /* 0x000fe8000e101d72 */
[----:B------:R-:W0:Y:S04]  /*11020*/  SHFL.IDX PT, R14, R9, 0x2, 0x181f ;  /* 0x00581f00090e7f89 */ /* 0x000e2800000e0000 */
[----:B------:R-:W-:Y:S04]  /*11030*/  LDGSTS.E.BYPASS.LTC128B.128 [R19+0xc400], desc[UR50][R2.64+0x300], P0 ;  /* 0x0c40030002137fae */ /* 0x000fe80008101d72 */
[----:B------:R0:W-:Y:S04]  /*11040*/  LDGSTS.E.BYPASS.LTC128B.128 [R19+0xe400], desc[UR50][R2.64+0x380], P1 ;  /* 0x0e40038002137fae */ /* 0x0001e80008901d72 */
[----:B------:R3:W-:Y:S01]  /*11050*/  LDGSTS.E.BYPASS.LTC128B.128 [R19+0xc00], desc[UR50][R4.64], !P3 ;  /* 0x00c0000004137fae */ /* 0x0007e2000d901d72 */
[----:B------:R-:W-:-:S02]  /*11060*/  LOP3.LUT P3, RZ, R16, 0x10000, RZ, 0xc0, !PT ;  /* 0x0001000010ff7812 */ /* 0x000fc4000786c0ff */
[----:B------:R-:W-:Y:S01]  /*11070*/  LOP3.LUT R16, R16, 0xffff7fff, RZ, 0xc0, !PT ;  /* 0xffff7fff10107812 */ /* 0x000fe200078ec0ff */
[----:B------:R3:W-:Y:S01]  /*11080*/  LDGSTS.E.BYPASS.LTC128B.128 [R19+0x2c00], desc[UR50][R4.64+0x80], !P2 ;  /* 0x02c0008004137fae */ /* 0x0007e2000d101d72 */
[----:B0-----:R-:W-:-:S09]  /*11090*/  IADD3 R2, P2, R14, R0, RZ ;  /* 0x000000000e027210 */ /* 0x001fd20007f5e0ff */
[----:B------:R-:W-:Y:S01]  /*110a0*/  @P3 LOP3.LUT R16, R16, 0x8000, RZ, 0xfc, !PT ;  /* 0x0000800010103812 */ /* 0x000fe200078efcff */
[----:B------:R3:W-:Y:S01]  /*110b0*/  LDGSTS.E.BYPASS.LTC128B.128 [R19+0x4c00], desc[UR50][R4.64+0x100], !P3 ;  /* 0x04c0010004137fae */ /* 0x0007e2000d901d72 */
[----:B------:R-:W-:Y:S02]  /*110c0*/  IMAD.X R3, RZ, RZ, R8, P2 ;  /* 0x000000ffff037224 */ /* 0x000fe400010e0608 */
[C---:B------:R-:W-:Y:S01]  /*110d0*/  LOP3.LUT P3, RZ, R16.reuse, 0x80, RZ, 0xc0, !PT ;  /* 0x0000008010ff7812 */ /* 0x040fe2000786c0ff */
[----:B------:R3:W-:Y:S01]  /*110e0*/  LDGSTS.E.BYPASS.LTC128B.128 [R19+0x6c00], desc[UR50][R4.64+0x180], !P6 ;  /* 0x06c0018004137fae */ /* 0x0007e2000f101d72 */
[----:B------:R-:W-:-:S03]  /*110f0*/  LOP3.LUT P2, RZ, R16, 0x40, RZ, 0xc0, !PT ;  /* 0x0000004010ff7812 */ /* 0x000fc6000784c0ff */
[----:B------:R3:W-:Y:S04]  /*11100*/  LDGSTS.E.BYPASS.LTC128B.128 [R19+0x8c00], desc[UR50][R4.64+0x200], !P5 ;  /* 0x08c0020004137fae */ /* 0x0007e8000e901d72 */
[----:B------:R3:W-:Y:S04]  /*11110*/  LDGSTS.E.BYPASS.LTC128B.128 [R19+0xac00], desc[UR50][R4.64+0x280], !P4 ;  /* 0x0ac0028004137fae */ /* 0x0007e8000e101d72 */
[----:B------:R3:W-:Y:S04]  /*11120*/  LDGSTS.E.BYPASS.LTC128B.128 [R19+0xcc00], desc[UR50][R4.64+0x300], P0 ;  /* 0x0cc0030004137fae */ /* 0x0007e80008101d72 */
[----:B------:R3:W-:Y:S04]  /*11130*/  LDGSTS.E.BYPASS.LTC128B.128 [R19+0xec00], desc[UR50][R4.64+0x380], P1 ;  /* 0x0ec0038004137fae */ /* 0x0007e80008901d72 */
[----:B------:R3:W-:Y:S01]  /*11140*/  LDGSTS.E.BYPASS.LTC128B.128 [R19+0x1400], desc[UR50][R2.64], !P3 ;  /* 0x0140000002137fae */ /* 0x0007e2000d901d72 */
[----:B------:R-:W-:-:S03]  /*11150*/  LOP3.LUT P3, RZ, R16, 0x8000, RZ, 0xc0, !PT ;  /* 0x0000800010ff7812 */ /* 0x000fc6000786c0ff */
[----:B------:R3:W-:Y:S04]  /*11160*/  LDGSTS.E.BYPASS.LTC128B.128 [R19+0x3400], desc[UR50][R2.64+0x80], !P2 ;  /* 0x0340008002137fae */ /* 0x0007e8000d101d72 */
[----:B------:R3:W0:Y:S06]  /*11170*/  SHFL.IDX PT, R14, R9, 0x3, 0x181f ;  /* 0x00781f00090e7f89 */ /* 0x00062c00000e0000 */
[----:B------:R3:W-:Y:S01]  /*11180*/  LDGSTS.E.BYPASS.LTC128B.128 [R19+0x5400], desc[UR50][R2.64+0x100], !P3 ;  /* 0x0540010002137fae */ /* 0x0007e2000d901d72 */
[----:B------:R-:W-:-:S03]  /*11190*/  LOP3.LUT P3, RZ, R16, 0x4000, RZ, 0xc0, !PT ;  /* 0x0000400010ff7812 */ /* 0x000fc6000786c0ff */
[----:B------:R3:W-:Y:S04]  /*111a0*/  LDGSTS.E.BYPASS.LTC128B.128 [R19+0x7400], desc[UR50][R2.64+0x180], !P6 ;  /* 0x0740018002137fae */ /* 0x0007e8000f101d72 */
[----:B------:R3:W-:Y:S04]  /*111b0*/  LDGSTS.E.BYPASS.LTC128B.128 [R19+0x9400], desc[UR50][R2.64+0x200], !P5 ;  /* 0x0940020002137fae */ /* 0x0007e8000e901d72 */
[----:B------:R3:W-:Y:S04]  /*111c0*/  LDGSTS.E.BYPASS.LTC128B.128 [R19+0xb400], desc[UR50][R2.64+0x280], !P4 ;  /* 0x0b40028002137fae */ /* 0x0007e8000e101d72 */
[----:B------:R3:W-:Y:S04]  /*111d0*/  LDGSTS.E.BYPASS.LTC128B.128 [R19+0xd400], desc[UR50][R2.64+0x300], P0 ;  /* 0x0d40030002137fae */ /* 0x0007e80008101d72 */
[----:B0-----:R3:W-:Y:S02]  /*111e0*/  LDGSTS.E.BYPASS.LTC128B.128 [R19+0xf400], desc[UR50][R2.64+0x380], P1 ;  /* 0x0f40038002137fae */ /* 0x0017e40008901d72 */
.L_x_543:
[----:B------:R-:W-:Y:S02]  /*111f0*/  LOP3.LUT R16, R16, 0xffff7fff, RZ, 0xc0, !PT ;  /* 0xffff7fff10107812 */ /* 0x000fe400078ec0ff */
[----:B---3--:R-:W-:Y:S02]  /*11200*/  IADD3 R2, P2, R14, R0, RZ ;  /* 0x000000000e027210 */ /* 0x008fe40007f5e0ff */
[----:B------:R-:W-:-:S03]  /*11210*/  @P1 LOP3.LUT R16, R16, 0x8000, RZ, 0xfc, !PT ;  /* 0x0000800010101812 */ /* 0x000fc600078efcff */
[----:B------:R-:W-:Y:S01]  /*11220*/  IMAD.X R3, RZ, RZ, R10, P2 ;  /* 0x000000ffff037224 */ /* 0x000fe200010e060a */
[C---:B------:R-:W-:Y:S02]  /*11230*/  LOP3.LUT P1, RZ, R16.reuse, 0x80, RZ, 0xc0, !PT ;  /* 0x0000008010ff7812 */ /* 0x040fe4000782c0ff */
[----:B------:R-:W-:-:S04]  /*11240*/  LOP3.LUT R16, R16, 0xffffbfff, RZ, 0xc0, !PT ;  /* 0xffffbfff10107812 */ /* 0x000fc800078ec0ff */
[----:B------:R-:W-:-:S04]  /*11250*/  @P3 LOP3.LUT R16, R16, 0x4000, RZ, 0xfc, !PT ;  /* 0x0000400010103812 */ /* 0x000fc800078efcff */
[C---:B------:R-:W-:Y:S02]  /*11260*/  LOP3.LUT P3, RZ, R16.reuse, 0x40, RZ, 0xc0, !PT ;  /* 0x0000004010ff7812 */ /* 0x040fe4000786c0ff */
[C---:B------:R-:W-:Y:S01]  /*11270*/  LOP3.LUT P2, RZ, R16.reuse, 0x20, RZ, 0xc0, !PT ;  /* 0x0000002010ff7812 */ /* 0x040fe2000784c0ff */
[----:B------:R-:W-:Y:S01]  /*11280*/  @!PT LDS RZ, [RZ] ;  /* 0x00000000fffff984 */ /* 0x000fe20000000800 */
[----:B------:R-:W-:Y:S01]  /*11290*/  @!PT LDS RZ, [RZ] ;  /* 0x00000000fffff984 */ /* 0x000fe20000000800 */
[----:B------:R-:W-:Y:S01]  /*112a0*/  @!PT LDS RZ, [RZ] ;  /* 0x00000000fffff984 */ /* 0x000fe20000000800 */
[----:B------:R0:W-:Y:S01]  /*112b0*/  LDGSTS.E.BYPASS.LTC128B.128 [R19+0x1c00], desc[UR50][R2.64], !P1 ;  /* 0x01c0000002137fae */ /* 0x0001e2000c901d72 */
[C---:B------:R-:W-:Y:S02]  /*112c0*/  LOP3.LUT P6, RZ, R16.reuse, 0x10, RZ, 0xc0, !PT ;  /* 0x0000001010ff7812 */ /* 0x040fe400078cc0ff */
[----:B------:R-:W-:-:S07]  /*112d0*/  LOP3.LUT P1, RZ, R16, 0x8000, RZ, 0xc0, !PT ;  /* 0x0000800010ff7812 */ /* 0x000fce000782c0ff */
[----:B------:R0:W-:Y:S01]  /*112e0*/  LDGSTS.E.BYPASS.LTC128B.128 [R19+0x3c00], desc[UR50][R2.64+0x80], !P3 ;  /* 0x03c0008002137fae */ /* 0x0001e2000d901d72 */
[----:B------:R-:W-:-:S03]  /*112f0*/  LOP3.LUT P3, RZ, R16, 0x4000, RZ, 0xc0, !PT ;  /* 0x0000400010ff7812 */ /* 0x000fc6000786c0ff */
        /* <DEDUP_REMOVED lines=8> */
.L_x_455:
[----:B------:R-:W-:Y:S02]  /*11380*/  PLOP3.LUT P1, PT, P1, P0, PT, 0xa2, 0x0 ;  /* 0x000000000000781c */ /* 0x000fe40000f21472 */
[----:B------:R-:W-:-:S08]  /*11390*/  @P0 R2UR P1, UR4, R6 ;  /* 0x00000000060402ca */ /* 0x000fd00000020000 */
[----:B------:R-:W-:-:S05]  /*113a0*/  @P0 PLOP3.LUT P0, PT, P1, PT, PT, 0x80, 0x0 ;  /* 0x000000000000081c */ /* 0x000fca0000f0f070 */
[----:B------:R-:W-:Y:S01]  /*113b0*/  @!P1 SYNCS.ARRIVE.TRANS64.RED.A0T1 RZ, [UR4+0x28c50], RZ ;  /* 0x028c50ffffff99a7 */ /* 0x000fe20008200404 */
[----:B------:R-:W-:Y:S07]  /*113c0*/  @!P1 ARRIVES.LDGSTSBAR.64.TRANSCNT [UR4+0x28c50] ;  /* 0x028c5000ff0099b0 */ /* 0x000fee0008000a84 */
[----:B------:R-:W-:Y:S05]  /*113d0*/  @P0 BRA.U.ANY `(.L_x_455) ;  /* 0xfffffffd00e80947 */ /* 0x000fea000393ffff */
[----:B------:R-:W-:Y:S01]  /*113e0*/  NOP ;  /* 0x0000000000007918 */ /* 0x000fe20000000000 */
[----:B0-----:R-:W-:-:S05]  /*113f0*/  IMAD.U32 R2, RZ, RZ, UR36 ;  /* 0x00000024ff027e24 */ /* 0x001fca000f8e00ff */
[----:B------:R-:W-:-:S13]  /*11400*/  ISETP.NE.AND P2, PT, R2, 0x3, PT ;  /* 0x000000030200780c */ /* 0x000fda0003f45270 */
[----:B------:R-:W-:Y:S05]  /*11410*/  @!P2 BRA `(.L_x_456) ;  /* 0x000000000004a947 */ /* 0x000fea0003800000 */
[----:B------:R-:W-:Y:S01]  /*11420*/  BPT.TRAP 0x1 ;  /* 0x000000040000795c */ /* 0x000fe20000300000 */
.L_x_456:
[----:B------:R3:W-:Y:S01]  /*11430*/  SYNCS.ARRIVE.TRANS64.A1T0 RZ, [R6+URZ+0x28c50], RZ ;  /* 0x028c50ff06ff79a7 */ /* 0x0007e2000810003f */
[----:B------:R-:W-:Y:S05]  /*11440*/  @P3 BRA `(.L_x_457) ;  /* 0xfffffff000643947 */ /* 0x000fea000383ffff */
.L_x_444:
[----:B------:R-:W-:Y:S05]  /*11450*/  BSYNC B0 ;  /* 0x0000000000007941 */ /* 0x000fea0003800000 */
.L_x_443:
[----:B------:R-:W4:Y:S01]  /*11460*/  S2R R2, SR_TID.X ;  /* 0x0000000000027919 */ /* 0x000f220000002100 */
[----:B------:R-:W-:Y:S01]  /*11470*/  VIADD R18, R18, 0x1 ;  /* 0x0000000112127836 */ /* 0x000fe20000000000 */
[----:B------:R-:W-:Y:S04]  /*11480*/  BSSY B0, `(.L_x_458) ;  /* 0x0000013000007945 */ /* 0x000fe80003800000 */
[----:B------:R-:W-:-:S04]  /*11490*/  ISETP.NE.AND P0, PT, R18, 0x2, PT ;  /* 0x000000021200780c */ /* 0x000fc80003f05270 */
[----:B------:R-:W-:-:S04]  /*114a0*/  SEL R3, RZ, 0x1, P0 ;  /* 0x00000001ff037807 */ /* 0x000fc80000000000 */
[----:B------:R-:W-:Y:S02]  /*114b0*/  LOP3.LUT R22, R22, R3, RZ, 0x3c, !PT ;  /* 0x0000000316167212 */ /* 0x000fe400078e3cff */
[----:B----4-:R-:W-:-:S04]  /*114c0*/  LOP3.LUT R2, R2, 0x7f, RZ, 0xc0, !PT ;  /* 0x0000007f02027812 */ /* 0x010fc800078ec0ff */
[----:B------:R-:W-:-:S13]  /*114d0*/  ISETP.NE.AND P1, PT, R2, RZ, PT ;  /* 0x000000ff0200720c */ /* 0x000fda0003f25270 */
[----:B------:R-:W-:Y:S05]  /*114e0*/  @P1 BRA `(.L_x_459) ;  /* 0x0000000000301947 */ /* 0x000fea0003800000 */
[----:B------:R-:W4:Y:S01]  /*114f0*/  S2R R5, SR_LANEID ;  /* 0x0000000000057919 */ /* 0x000f220000000000 */
[----:B------:R-:W-:Y:S01]  /*11500*/  VOTEU.ANY UR4, UPT, PT ;  /* 0x0000000000047886 */ /* 0x000fe200038e0100 */
[----:B------:R-:W5:Y:S01]  /*11510*/  LDC.64 R2, c[0x0][0xc60] ;  /* 0x00031800ff027b82 */ /* 0x000f620000000a00 */
[----:B------:R-:W4:Y:S02]  /*11520*/  FLO.U32 R0, UR4 ;  /* 0x0000000400007d00 */ /* 0x000f2400080e0000 */
[----:B----4-:R-:W-:-:S06]  /*11530*/  ISETP.EQ.U32.AND P1, PT, R0, R5, PT ;  /* 0x000000050000720c */ /* 0x010fcc0003f22070 */
[----:B------:R-:W5:Y:S07]  /*11540*/  POPC R5, UR4 ;  /* 0x0000000400057d09 */ /* 0x000f6e0008000000 */
[----:B-----5:R-:W4:Y:S01]  /*11550*/  @P1 ATOMG.E.ADD.STRONG.GPU PT, R3, desc[UR50][R2.64], R5 ;  /* 0x00000005020319a8 */ /* 0x020f2200081ee1f2 */
[----:B0-----:R-:W0:Y:S02]  /*11560*/  S2R R4, SR_LTMASK ;  /* 0x0000000000047919 */ /* 0x001e240000003900 */
[----:B0-----:R-:W-:-:S04]  /*11570*/  LOP3.LUT R4, R4, UR4, RZ, 0xc0, !PT ;  /* 0x0000000404047c12 */ /* 0x001fc8000f8ec0ff */
[----:B------:R-:W0:Y:S01]  /*11580*/  POPC R7, R4 ;  /* 0x0000000400077309 */ /* 0x000e220000000000 */
[----:B----4-:R-:W0:Y:S02]  /*11590*/  SHFL.IDX PT, R0, R3, R0, 0x1f ;  /* 0x00001f0003007589 */ /* 0x010e2400000e0000 */
[----:B0-----:R-:W-:-:S07]  /*115a0*/  IADD3 R24, R0, UR38, R7 ;  /* 0x0000002600187c10 */ /* 0x001fce000fffe007 */
.L_x_459:
[----:B------:R-:W-:Y:S05]  /*115b0*/  BSYNC B0 ;  /* 0x0000000000007941 */ /* 0x000fea0003800000 */
.L_x_458:
[----:B------:R-:W-:-:S07]  /*115c0*/  SEL R18, R18, RZ, P0 ;  /* 0x000000ff12127207 */ /* 0x000fce0000000000 */
.L_x_418:
[----:B------:R-:W-:Y:S05]  /*115d0*/  BSYNC B7 ;  /* 0x0000000000077941 */ /* 0x000fea0003800000 */
.L_x_416:
[----:B------:R-:W-:-:S13]  /*115e0*/  LOP3.LUT P0, RZ, R16, 0x2000, RZ, 0xc0, !PT ;  /* 0x0000200010ff7812 */ /* 0x000fda000780c0ff */
[----:B------:R-:W-:Y:S05]  /*115f0*/  @!P0 BRA `(.L_x_460) ;  /* 0x0000000000248947 */ /* 0x000fea0003800000 */
[----:B------:R-:W-:Y:S05]  /*11600*/  WARPSYNC.ALL ;  /* 0x0000000000007948 */ /* 0x000fea0003800000 */
[----:B------:R-:W4:Y:S08]  /*11610*/  S2UR UR5, SR_CgaCtaId ;  /* 0x00000000000579c3 */ /* 0x000f300000008800 */
[----:B------:R-:W-:Y:S06]  /*11620*/  BAR.SYNC.DEFER_BLOCKING 0x5, 0x180 ;  /* 0x0146000000007b1d */ /* 0x000fec0000010000 */
[----:B------:R-:W-:-:S02]  /*11630*/  UMOV UR4, 0x400 ;  /* 0x0000040000047882 */ /* 0x000fc40000000000 */
[----:B----4-:R-:W-:-:S06]  /*11640*/  ULEA UR4, UR5, UR4, 0x18 ;  /* 0x0000000405047291 */ /* 0x010fcc000f8ec03f */
[----:B------:R-:W-:-:S05]  /*11650*/  IMAD.U32 R17, RZ, RZ, UR4 ;  /* 0x00000004ff117e24 */ /* 0x000fca000f8e00ff */
[----:B------:R4:W0:Y:S01]  /*11660*/  LDS.128 R24, [R17+0x28cd0] ;  /* 0x028cd00011187984 */ /* 0x0008220000000c00 */
[----:B------:R-:W-:Y:S06]  /*11670*/  BAR.ARV 0x4, 0x180 ;  /* 0x0106000000007b1d */ /* 0x000fec0000002000 */
[----:B------:R-:W-:Y:S05]  /*11680*/  BRA `(.L_x_461) ;  /* 0x0000000800d07947 */ /* 0x000fea0003800000 */
.L_x_460:
[----:B------:R-:W4:Y:S01]  /*11690*/  S2R R9, SR_TID.X ;  /* 0x0000000000097919 */ /* 0x000f220000002100 */
[----:B------:R-:W-:Y:S01]  /*116a0*/  UMOV UR4, 0xffffffff ;  /* 0xffffffff00047882 */ /* 0x000fe20000000000 */
[----:B----4-:R-:W-:-:S04]  /*116b0*/  LOP3.LUT R9, R9, 0x1f, RZ, 0xc0, !PT ;  /* 0x0000001f09097812 */ /* 0x010fc800078ec0ff */
[----:B------:R-:W-:Y:S01]  /*116c0*/  ISETP.NE.AND P0, PT, R9, 0x1f, PT ;  /* 0x0000001f0900780c */ /* 0x000fe20003f05270 */
[----:B------:R-:W-:-:S12]  /*116d0*/  BRA.DIV UR4, `(.L_x_462) ;  /* 0x0000003204a47947 */ /* 0x000fd8000b800000 */
[----:B------:R-:W-:Y:S01]  /*116e0*/  IMAD.IADD R7, R27, 0x1, R9 ;  /* 0x000000011b077824 */ /* 0x000fe200078e0209 */
[----:B------:R-:W-:-:S04]  /*116f0*/  ULDC UR4, c[0x0][0xc3c] ;  /* 0x00030f0000047ab9 */ /* 0x000fc80000000800 */
[----:B------:R-:W-:-:S13]  /*11700*/  ISETP.GE.OR P1, PT, R7, UR4, !P0 ;  /* 0x0000000407007c0c */ /* 0x000fda000c726670 */
[----:B------:R-:W4:Y:S08]  /*11710*/  @!P1 LDC.64 R2, c[0x0][0xc80] ;  /* 0x00032000ff029b82 */ /* 0x000f300000000a00 */
[----:B0-----:R-:W0:Y:S01]  /*11720*/  @!P1 LDC.64 R4, c[0x0][0xc78] ;  /* 0x00031e00ff049b82 */ /* 0x001e220000000a00 */
[----:B----4-:R-:W-:-:S05]  /*11730*/  @!P1 IMAD.WIDE R2, R7, 0x4, R2 ;  /* 0x0000000407029825 */ /* 0x010fca00078e0202 */
[----:B------:R0:W4:Y:S02]  /*11740*/  @!P1 LDG.E R8, desc[UR50][R2.64] ;  /* 0x0000003202089981 */ /* 0x000124000c1e1900 */
[----:B0-----:R-:W-:-:S05]  /*11750*/  @!P1 IMAD.WIDE R2, R7, 0x4, R4 ;  /* 0x0000000407029825 */ /* 0x001fca00078e0204 */
[----:B------:R-:W5:Y:S01]  /*11760*/  @!P1 LDG.E R5, desc[UR50][R2.64] ;  /* 0x0000003202059981 */ /* 0x000f62000c1e1900 */
[----:B------:R-:W-:Y:S01]  /*11770*/  IMAD.MOV.U32 R7, RZ, RZ, RZ ;  /* 0x000000ffff077224 */ /* 0x000fe200078e00ff */
[C---:B------:R-:W-:Y:S01]  /*11780*/  ISETP.GE.U32.AND P2, PT, R9.reuse, 0x2, PT ;  /* 0x000000020900780c */ /* 0x040fe20003f46070 */
[----:B------:R-:W-:Y:S01]  /*11790*/  IMAD.MOV.U32 R4, RZ, RZ, RZ ;  /* 0x000000ffff047224 */ /* 0x000fe200078e00ff */
[C---:B------:R-:W-:Y:S01]  /*117a0*/  ISETP.GE.U32.AND P3, PT, R9.reuse, 0x4, PT ;  /* 0x000000040900780c */ /* 0x040fe20003f66070 */
[----:B------:R-:W-:Y:S01]  /*117b0*/  SHFL.IDX PT, R0, R24, RZ, 0x1f ;  /* 0x00001fff18007589 */ /* 0x000fe200000e0000 */
[C---:B------:R-:W-:Y:S02]  /*117c0*/  ISETP.GE.U32.AND P4, PT, R9.reuse, 0x8, PT ;  /* 0x000000080900780c */ /* 0x040fe40003f86070 */
[----:B------:R-:W-:Y:S01]  /*117d0*/  ISETP.GE.U32.AND P5, PT, R9, 0x10, PT ;  /* 0x000000100900780c */ /* 0x000fe20003fa6070 */
[----:B--23--:R0:W-:Y:S02]  /*117e0*/  SHFL.IDX PT, R6, R24, 0x1, 0x1f ;  /* 0x00201f0018067f89 */ /* 0x00c1e400000e0000 */
[----:B0-----:R-:W-:-:S02]  /*117f0*/  IMAD.MOV.U32 R24, RZ, RZ, RZ ;  /* 0x000000ffff187224 */ /* 0x001fc400078e00ff */
[----:B----4-:R-:W-:Y:S02]  /*11800*/  @!P1 IMAD.MOV.U32 R7, RZ, RZ, R8 ;  /* 0x000000ffff079224 */ /* 0x010fe400078e0008 */
[----:B-----5:R-:W-:Y:S01]  /*11810*/  @!P1 IMAD.MOV.U32 R4, RZ, RZ, R5 ;  /* 0x000000ffff049224 */ /* 0x020fe200078e0005 */
[----:B------:R-:W-:-:S03]  /*11820*/  ISETP.NE.AND P1, PT, R9, RZ, PT ;  /* 0x000000ff0900720c */ /* 0x000fc60003f25270 */
[----:B------:R-:W-:-:S05]  /*11830*/  IMAD R13, R4, R7, RZ ;  /* 0x00000007040d7224 */ /* 0x000fca00078e02ff */
        /* <DEDUP_REMOVED lines=15> */
[----:B------:R0:W2:Y:S02]  /*11930*/  SHFL.IDX PT, R14, R3, 0x1f, 0x1f ;  /* 0x03e01f00030e7f89 */ /* 0x0000a400000e0000 */
.L_x_553:
[----:B------:R-:W-:Y:S02]  /*11940*/  ULDC UR4, c[0x0][0xc38] ;  /* 0x00030e0000047ab9 */ /* 0x000fe40000000800 */
[----:B------:R-:W-:-:S04]  /*11950*/  IMAD.U32 R5, RZ, RZ, UR4 ;  /* 0x00000004ff057e24 */ /* 0x000fc8000f8e00ff */
[----:B--2---:R-:W-:-:S04]  /*11960*/  IMAD R9, R14, R5, RZ ;  /* 0x000000050e097224 */ /* 0x004fc800078e02ff */
[----:B------:R-:W-:-:S05]  /*11970*/  IMAD.IADD R6, R6, 0x1, R9 ;  /* 0x0000000106067824 */ /* 0x000fca00078e0209 */
[----:B------:R-:W-:-:S13]  /*11980*/  ISETP.GT.AND P6, PT, R6, R0, PT ;  /* 0x000000000600720c */ /* 0x000fda0003fc4270 */
[----:B------:R-:W-:Y:S05]  /*11990*/  @P6 BRA `(.L_x_463) ;  /* 0x0000000000a46947 */ /* 0x000fea0003800000 */
.L_x_466:
[----:B------:R-:W2:Y:S01]  /*119a0*/  LDC R2, c[0x0][0xc3c] ;  /* 0x00030f00ff027b82 */ /* 0x000ea20000000800 */
[----:B------:R-:W-:-:S05]  /*119b0*/  VIADD R27, R27, 0x1f ;  /* 0x0000001f1b1b7836 */ /* 0x000fca0000000000 */
[----:B--2---:R-:W-:-:S13]  /*119c0*/  ISETP.GE.AND P6, PT, R27, R2, PT ;  /* 0x000000021b00720c */ /* 0x004fda0003fc6270 */
[----:B------:R-:W-:Y:S05]  /*119d0*/  @P6 BRA `(.L_x_464) ;  /* 0x0000000400b86947 */ /* 0x000fea0003800000 */
[----:B0-----:R-:W0:Y:S01]  /*119e0*/  S2R R3, SR_TID.X ;  /* 0x0000000000037919 */ /* 0x001e220000002100 */
[----:B------:R-:W-:Y:S01]  /*119f0*/  IMAD.MOV.U32 R7, RZ, RZ, RZ ;  /* 0x000000ffff077224 */ /* 0x000fe200078e00ff */
[----:B0-----:R-:W-:-:S05]  /*11a00*/  LOP3.LUT R3, R3, 0x1f, RZ, 0xc0, !PT ;  /* 0x0000001f03037812 */ /* 0x001fca00078ec0ff */
[----:B------:R-:W-:-:S05]  /*11a10*/  IMAD.IADD R9, R27, 0x1, R3 ;  /* 0x000000011b097824 */ /* 0x000fca00078e0203 */
[----:B------:R-:W-:-:S13]  /*11a20*/  ISETP.GE.OR P6, PT, R9, R2, !P0 ;  /* 0x000000020900720c */ /* 0x000fda00047c6670 */
[----:B------:R-:W0:Y:S08]  /*11a30*/  @!P6 LDC.64 R2, c[0x0][0xc80] ;  /* 0x00032000ff02eb82 */ /* 0x000e300000000a00 */
[----:B------:R-:W2:Y:S01]  /*11a40*/  @!P6 LDC.64 R4, c[0x0][0xc78] ;  /* 0x00031e00ff04eb82 */ /* 0x000ea20000000a00 */
[----:B0-----:R-:W-:-:S05]  /*11a50*/  @!P6 IMAD.WIDE R2, R9, 0x4, R2 ;  /* 0x000000040902e825 */ /* 0x001fca00078e0202 */
[----:B------:R2:W3:Y:S02]  /*11a60*/  @!P6 LDG.E R7, desc[UR50][R2.64] ;  /* 0x000000320207e981 */ /* 0x0004e4000c1e1900 */
[----:B--2---:R-:W-:-:S04]  /*11a70*/  @!P6 IMAD.WIDE R2, R9, 0x4, R4 ;  /* 0x000000040902e825 */ /* 0x004fc800078e0204 */
[----:B------:R-:W-:-:S06]  /*11a80*/  IMAD.MOV.U32 R4, RZ, RZ, RZ ;  /* 0x000000ffff047224 */ /* 0x000fcc00078e00ff */
[----:B------:R-:W3:Y:S01]  /*11a90*/  @!P6 LDG.E R4, desc[UR50][R2.64] ;  /* 0x000000320204e981 */ /* 0x000ee2000c1e1900 */
[----:B------:R-:W-:Y:S01]  /*11aa0*/  UMOV UR4, 0xffffffff ;  /* 0xffffffff00047882 */ /* 0x000fe20000000000 */
[----:B---3--:R-:W-:Y:S02]  /*11ab0*/  IMAD R13, R4, R7, RZ ;  /* 0x00000007040d7224 */ /* 0x008fe400078e02ff */
[----:B------:R-:W-:Y:S05]  /*11ac0*/  BRA.DIV UR4, `(.L_x_465) ;  /* 0x0000003204e47947 */ /* 0x000fea000b800000 */
        /* <DEDUP_REMOVED lines=16> */
.L_x_561:
[----:B------:R-:W-:Y:S02]  /*11bd0*/  ULDC UR4, c[0x0][0xc38] ;  /* 0x00030e0000047ab9 */ /* 0x000fe40000000800 */
[----:B------:R-:W-:-:S04]  /*11be0*/  IMAD.U32 R5, RZ, RZ, UR4 ;  /* 0x00000004ff057e24 */ /* 0x000fc8000f8e00ff */
[----:B--2---:R-:W-:-:S04]  /*11bf0*/  IMAD R9, R14, R5, RZ ;  /* 0x000000050e097224 */ /* 0x004fc800078e02ff */
[----:B------:R-:W-:-:S05]  /*11c00*/  IMAD.IADD R6, R9, 0x1, R6 ;  /* 0x0000000109067824 */ /* 0x000fca00078e0206 */
[----:B------:R-:W-:-:S13]  /*11c10*/  ISETP.GT.AND P6, PT, R6, R0, PT ;  /* 0x000000000600720c */ /* 0x000fda0003fc4270 */
[----:B------:R-:W-:Y:S05]  /*11c20*/  @!P6 BRA `(.L_x_466) ;  /* 0xfffffffc005ce947 */ /* 0x000fea000383ffff */
.L_x_463:
[----:B------:R-:W-:Y:S01]  /*11c30*/  IMAD.IADD R2, R6, 0x1, -R9 ;  /* 0x0000000106027824 */ /* 0x000fe200078e0a09 */
[----:B------:R-:W-:-:S03]  /*11c40*/  UMOV UR4, 0xffffffff ;  /* 0xffffffff00047882 */ /* 0x000fc60000000000 */
[----:B------:R-:W-:-:S05]  /*11c50*/  IMAD R9, R3, R5, R2 ;  /* 0x0000000503097224 */ /* 0x000fca00078e0202 */
[----:B------:R-:W-:Y:S01]  /*11c60*/  ISETP.GT.AND P6, PT, R9, R0, PT ;  /* 0x000000000900720c */ /* 0x000fe20003fc4270 */
[----:B------:R-:W-:-:S12]  /*11c70*/  BRA.DIV UR4, `(.L_x_467) ;  /* 0x0000003604307947 */ /* 0x000fd8000b800000 */
[----:B------:R-:W-:-:S04]  /*11c80*/  VOTE.ANY R8, PT, !P6 ;  /* 0x0000000000087806 */ /* 0x000fc800070e0100 */
[----:B------:R-:W2:Y:S02]  /*11c90*/  POPC R6, R8 ;  /* 0x0000000800067309 */ /* 0x000ea40000000000 */
[----:B--2---:R2:W3:Y:S04]  /*11ca0*/  SHFL.IDX PT, R7, R7, R6, 0x1f ;  /* 0x00001f0607077589 */ /* 0x0044e800000e0000 */
[----:B------:R2:W4:Y:S02]  /*11cb0*/  SHFL.IDX PT, R4, R4, R6, 0x1f ;  /* 0x00001f0604047589 */ /* 0x00052400000e0000 */
.L_x_566:
[----:B------:R-:W-:-:S13]  /*11cc0*/  ISETP.NE.AND P0, PT, R8, RZ, PT ;  /* 0x000000ff0800720c */ /* 0x000fda0003f05270 */
[----:B------:R-:W-:Y:S05]  /*11cd0*/  @!P0 BRA `(.L_x_468) ;  /* 0x0000000000108947 */ /* 0x000fea0003800000 */
[----:B------:R-:W-:Y:S01]  /*11ce0*/  UMOV UR4, 0xffffffff ;  /* 0xffffffff00047882 */ /* 0x000fe20000000000 */
[----:B------:R-:W-:Y:S02]  /*11cf0*/  VIADD R12, R6, 0xffffffff ;  /* 0xffffffff060c7836 */ /* 0x000fe40000000000 */
[----:B------:R-:W-:Y:S05]  /*11d00*/  BRA.DIV UR4, `(.L_x_469) ;  /* 0x0000003604687947 */ /* 0x000fea000b800000 */
[----:B------:R0:W0:Y:S02]  /*11d10*/  SHFL.IDX PT, R24, R3, R12, 0x1f ;  /* 0x00001f0c03187589 */ /* 0x00002400000e0000 */
.L_x_468:
[----:B---3--:R-:W-:Y:S01]  /*11d20*/  IABS R8, R7 ;  /* 0x0000000700087213 */ /* 0x008fe20000000000 */
[----:B0-----:R-:W-:Y:S01]  /*11d30*/  IMAD R24, R24, R5, R2 ;  /* 0x0000000518187224 */ /* 0x001fe200078e0202 */
[----:B----4-:R-:W-:Y:S01]  /*11d40*/  IABS R5, R4 ;  /* 0x0000000400057213 */ /* 0x010fe20000000000 */
[----:B------:R-:W-:Y:S01]  /*11d50*/  IMAD.MOV.U32 R2, RZ, RZ, RZ ;  /* 0x000000ffff027224 */ /* 0x000fe200078e00ff */
[----:B------:R-:W0:Y:S01]  /*11d60*/  I2F.RP R9, R8 ;  /* 0x0000000800097306 */ /* 0x000e220000209400 */
[----:B------:R-:W-:Y:S02]  /*11d70*/  IMAD.IADD R0, R0, 0x1, -R24 ;  /* 0x0000000100007824 */ /* 0x000fe400078e0a18 */
[----:B------:R-:W-:-:S05]  /*11d80*/  IMAD.IADD R27, R6, 0x1, R27 ;  /* 0x00000001061b7824 */ /* 0x000fca00078e021b */
[----:B------:R-:W3:Y:S08]  /*11d90*/  I2F.RP R10, R5 ;  /* 0x00000005000a7306 */ /* 0x000ef00000209400 */
[----:B0-----:R-:W0:Y:S08]  /*11da0*/  MUFU.RCP R9, R9 ;  /* 0x0000000900097308 */ /* 0x001e300000001000 */
[----:B---3--:R-:W-:Y:S01]  /*11db0*/  MUFU.RCP R10, R10 ;  /* 0x0000000a000a7308 */ /* 0x008fe20000001000 */
[----:B0-----:R-:W-:-:S07]  /*11dc0*/  VIADD R3, R9, 0xffffffe ;  /* 0x0ffffffe09037836 */ /* 0x001fce0000000000 */
[----:B------:R-:W0:Y:S02]  /*11dd0*/  F2I.FTZ.U32.TRUNC.NTZ R3, R3 ;  /* 0x0000000300037305 */ /* 0x000e24000021f000 */
[----:B0-----:R-:W-:-:S04]  /*11de0*/  IMAD.MOV R11, RZ, RZ, -R3 ;  /* 0x000000ffff0b7224 */ /* 0x001fc800078e0a03 */
[----:B------:R-:W-:-:S04]  /*11df0*/  IMAD R11, R11, R8, RZ ;  /* 0x000000080b0b7224 */ /* 0x000fc800078e02ff */
[----:B------:R-:W-:Y:S01]  /*11e00*/  IMAD.HI.U32 R2, R3, R11, R2 ;  /* 0x0000000b03027227 */ /* 0x000fe200078e0002 */
[----:B------:R-:W-:Y:S02]  /*11e10*/  IABS R3, R7 ;  /* 0x0000000700037213 */ /* 0x000fe40000000000 */
[----:B------:R-:W-:-:S03]  /*11e20*/  IABS R11, R0 ;  /* 0x00000000000b7213 */ /* 0x000fc60000000000 */
[----:B------:R-:W-:Y:S02]  /*11e30*/  IMAD.MOV R12, RZ, RZ, -R3 ;  /* 0x000000ffff0c7224 */ /* 0x000fe400078e0a03 */
[----:B------:R-:W-:-:S04]  /*11e40*/  IMAD.HI.U32 R9, R2, R11, RZ ;  /* 0x0000000b02097227 */ /* 0x000fc800078e00ff */
[----:B------:R-:W-:Y:S02]  /*11e50*/  VIADD R3, R10, 0xffffffe ;  /* 0x0ffffffe0a037836 */ /* 0x000fe40000000000 */
[----:B------:R-:W-:-:S04]  /*11e60*/  IMAD R11, R9, R12, R11 ;  /* 0x0000000c090b7224 */ /* 0x000fc800078e020b */
[----:B------:R-:W0:Y:S01]  /*11e70*/  F2I.FTZ.U32.TRUNC.NTZ R3, R3 ;  /* 0x0000000300037305 */ /* 0x000e22000021f000 */
[----:B------:R-:W-:-:S13]  /*11e80*/  ISETP.GT.U32.AND P1, PT, R8, R11, PT ;  /* 0x0000000b0800720c */ /* 0x000fda0003f24070 */
[----:B------:R-:W-:Y:S02]  /*11e90*/  @!P1 IMAD.IADD R11, R11, 0x1, -R8 ;  /* 0x000000010b0b9824 */ /* 0x000fe400078e0a08 */
[----:B0-----:R-:W-:Y:S02]  /*11ea0*/  IMAD.MOV R2, RZ, RZ, -R3 ;  /* 0x000000ffff027224 */ /* 0x001fe400078e0a03 */
[----:B------:R-:W-:Y:S01]  /*11eb0*/  @!P1 VIADD R9, R9, 0x1 ;  /* 0x0000000109099836 */ /* 0x000fe20000000000 */
[----:B------:R-:W-:Y:S01]  /*11ec0*/  ISETP.GE.U32.AND P0, PT, R11, R8, PT ;  /* 0x000000080b00720c */ /* 0x000fe20003f06070 */
[----:B------:R-:W-:Y:S01]  /*11ed0*/  IMAD R11, R2, R5, RZ ;  /* 0x00000005020b7224 */ /* 0x000fe200078e02ff */
[----:B------:R-:W-:Y:S01]  /*11ee0*/  ISETP.NE.AND P1, PT, R7, RZ, PT ;  /* 0x000000ff0700720c */ /* 0x000fe20003f25270 */
[----:B------:R-:W-:-:S04]  /*11ef0*/  IMAD.MOV.U32 R2, RZ, RZ, RZ ;  /* 0x000000ffff027224 */ /* 0x000fc800078e00ff */
[----:B------:R-:W-:Y:S01]  /*11f00*/  IMAD.HI.U32 R8, R3, R11, R2 ;  /* 0x0000000b03087227 */ /* 0x000fe200078e0002 */
[----:B------:R-:W-:-:S04]  /*11f10*/  LOP3.LUT R2, R0, R7, RZ, 0x3c, !PT ;  /* 0x0000000700027212 */ /* 0x000fc800078e3cff */
[----:B------:R-:W-:Y:S01]  /*11f20*/  ISETP.GE.AND P2, PT, R2, RZ, PT ;  /* 0x000000ff0200720c */ /* 0x000fe20003f46270 */
[----:B------:R-:W-:Y:S01]  /*11f30*/  @P0 VIADD R9, R9, 0x1 ;  /* 0x0000000109090836 */ /* 0x000fe20000000000 */
[----:B------:R-:W-:-:S05]  /*11f40*/  IABS R2, R4 ;  /* 0x0000000400027213 */ /* 0x000fca0000000000 */
[----:B------:R-:W-:-:S06]  /*11f50*/  IMAD.MOV R2, RZ, RZ, -R2 ;  /* 0x000000ffff027224 */ /* 0x000fcc00078e0a02 */
[----:B------:R-:W-:Y:S01]  /*11f60*/  @!P2 IMAD.MOV R9, RZ, RZ, -R9 ;  /* 0x000000ffff09a224 */ /* 0x000fe200078e0a09 */
[----:B------:R-:W-:-:S04]  /*11f70*/  @!P1 LOP3.LUT R9, RZ, R7, RZ, 0x33, !PT ;  /* 0x00000007ff099212 */ /* 0x000fc800078e33ff */
[-C--:B------:R-:W-:Y:S01]  /*11f80*/  IABS R3, R9.reuse ;  /* 0x0000000900037213 */ /* 0x080fe20000000000 */
[----:B------:R-:W-:-:S04]  /*11f90*/  IMAD R7, R7, R9, RZ ;  /* 0x0000000907077224 */ /* 0x000fc800078e02ff */
        /* <DEDUP_REMOVED lines=18> */
.L_x_464:
[----:B------:R-:W-:Y:S01]  /*120c0*/  UMOV UR4, URZ ;  /* 0x0000003f00047c82 */ /* 0x000fe20008000000 */
[----:B------:R-:W-:Y:S01]  /*120d0*/  UMOV UR5, URZ ;  /* 0x0000003f00057c82 */ /* 0x000fe20008000000 */
[----:B------:R-:W-:Y:S01]  /*120e0*/  ULDC UR6, c[0x0][0xc3c] ;  /* 0x00030f0000067ab9 */ /* 0x000fe20000000800 */
[----:B------:R-:W-:Y:S02]  /*120f0*/  IMAD.MOV.U32 R24, RZ, RZ, R0 ;  /* 0x000000ffff187224 */ /* 0x000fe400078e0000 */
[----:B------:R-:W-:Y:S02]  /*12100*/  IMAD.U32 R25, RZ, RZ, UR4 ;  /* 0x00000004ff197e24 */ /* 0x000fe4000f8e00ff */
[----:B------:R-:W-:Y:S02]  /*12110*/  IMAD.U32 R26, RZ, RZ, UR5 ;  /* 0x00000005ff1a7e24 */ /* 0x000fe4000f8e00ff */
[----:B------:R-:W-:-:S07]  /*12120*/  IMAD.U32 R27, RZ, RZ, UR6 ;  /* 0x00000006ff1b7e24 */ /* 0x000fce000f8e00ff */
.L_x_470:
[----:B------:R-:W3:Y:S01]  /*12130*/  S2R R0, SR_TID.X ;  /* 0x0000000000007919 */ /* 0x000ee20000002100 */
[----:B------:R-:W-:Y:S05]  /*12140*/  WARPSYNC.ALL ;  /* 0x0000000000007948 */ /* 0x000fea0003800000 */
[----:B------:R-:W-:Y:S01]  /*12150*/  BAR.SYNC.DEFER_BLOCKING 0x4, 0x180 ;  /* 0x0106000000007b1d */ /* 0x000fe20000010000 */
[----:B---3--:R-:W-:-:S04]  /*12160*/  LOP3.LUT R0, R0, 0x1f, RZ, 0xc0, !PT ;  /* 0x0000001f00007812 */ /* 0x008fc800078ec0ff */
[----:B------:R-:W-:-:S13]  /*12170*/  ISETP.NE.AND P0, PT, R0, RZ, PT ;  /* 0x000000ff0000720c */ /* 0x000fda0003f05270 */
[----:B0-----:R-:W0:Y:S01]  /*12180*/  @!P0 S2R R3, SR_CgaCtaId ;  /* 0x0000000000038919 */ /* 0x001e220000008800 */
[----:B------:R-:W-:-:S04]  /*12190*/  @!P0 MOV R0, 0x400 ;  /* 0x0000040000008802 */ /* 0x000fc80000000f00 */
[----:B0-----:R-:W-:-:S05]  /*121a0*/  @!P0 LEA R17, R3, R0, 0x18 ;  /* 0x0000000003118211 */ /* 0x001fca00078ec0ff */
[----:B------:R0:W-:Y:S01]  /*121b0*/  @!P0 STS.128 [R17+0x28cd0], R24 ;  /* 0x028cd01811008388 */ /* 0x0001e20000000c00 */
[----:B------:R-:W-:Y:S06]  /*121c0*/  BAR.ARV 0x5, 0x180 ;  /* 0x0146000000007b1d */ /* 0x000fec0000002000 */
.L_x_461:
[----:B------:R-:W-:Y:S02]  /*121d0*/  ULDC UR4, c[0x0][0xc3c] ;  /* 0x00030f0000047ab9 */ /* 0x000fe40000000800 */
[----:B0-----:R-:W-:-:S13]  /*121e0*/  ISETP.GE.AND P0, PT, R27, UR4, PT ;  /* 0x000000041b007c0c */ /* 0x001fda000bf06270 */
[----:B------:R-:W-:Y:S05]  /*121f0*/  @!P0 BRA `(.L_x_471) ;  /* 0xffffffb400bc8947 */ /* 0x000fea000383ffff */
[----:B------:R-:W-:Y:S05]  /*12200*/  BSYNC B8 ;  /* 0x0000000000087941 */ /* 0x000fea0003800000 */
.L_x_410:
[----:B------:R-:W5:Y:S01]  /*12210*/  LDL.LU R0, [R1+0x24] ;  /* 0x0000240001007983 */ /* 0x000f620000300800 */
[----:B------:R-:W-:Y:S01]  /*12220*/  BSSY B0, `(.L_x_472) ;  /* 0x000000b000007945 */ /* 0x000fe20003800000 */
[----:B------:R-:W0:Y:S01]  /*12230*/  S2R R5, SR_CgaCtaId ;  /* 0x0000000000057919 */ /* 0x000e220000008800 */
[----:B-----5:R-:W-:-:S05]  /*12240*/  VIADD R0, R0, 0x1 ;  /* 0x0000000100007836 */ /* 0x020fca0000000000 */
[----:B-1----:R-:W-:-:S04]  /*12250*/  LEA.HI R2, R0, R0, RZ, 0x1 ;  /* 0x0000000000027211 */ /* 0x002fc800078f08ff */
[----:B------:R-:W-:Y:S02]  /*12260*/  LOP3.LUT R3, R2, 0xfffffffe, RZ, 0xc0, !PT ;  /* 0xfffffffe02037812 */ /* 0x000fe400078ec0ff */
[----:B------:R-:W-:-:S03]  /*12270*/  MOV R2, 0x400 ;  /* 0x0000040000027802 */ /* 0x000fc60000000f00 */
[----:B------:R-:W-:Y:S01]  /*12280*/  IMAD.IADD R0, R0, 0x1, -R3 ;  /* 0x0000000100007824 */ /* 0x000fe200078e0a03 */
[----:B0-----:R-:W-:-:S04]  /*12290*/  LEA R7, R5, R2, 0x18 ;  /* 0x0000000205077211 */ /* 0x001fc800078ec0ff */
[----:B------:R-:W-:-:S04]  /*122a0*/  SHF.L.U32 R0, R0, 0x1f, RZ ;  /* 0x0000001f00007819 */ /* 0x000fc800000006ff */
[----:B------:R-:W0:Y:S02]  /*122b0*/  SYNCS.PHASECHK.TRANS64.TRYWAIT P0, [R7+URZ+0x28c20], R0 ;  /* 0x028c2000070075a7 */ /* 0x000e24000800017f */
[----:B0-----:R-:W-:Y:S05]  /*122c0*/  @!P0 BRA `(.L_x_473) ;  /* 0x0000003000208947 */ /* 0x001fea0003800000 */
.L_x_569:
[----:B------:R-:W-:Y:S05]  /*122d0*/  BSYNC B0 ;  /* 0x0000000000007941 */ /* 0x000fea0003800000 */
.L_x_472:
[----:B------:R-:W-:-:S03]  /*122e0*/  UMOV UR4, 0xffffffff ;  /* 0xffffffff00047882 */ /* 0x000fc60000000000 */
[----:B------:R-:W-:Y:S05]  /*122f0*/  BRA.DIV UR4, `(.L_x_474) ;  /* 0x0000003204287947 */ /* 0x000fea000b800000 */
[----:B0-----:R-:W0:Y:S02]  /*12300*/  S2R R0, SR_TID.X ;  /* 0x0000000000007919 */ /* 0x001e240000002100 */
[----:B0-----:R-:W-:-:S04]  /*12310*/  SHF.R.U32.HI R0, RZ, 0x5, R0 ;  /* 0x00000005ff007819 */ /* 0x001fc80000011600 */
[----:B------:R-:W-:-:S05]  /*12320*/  LOP3.LUT R0, R0, 0x3, RZ, 0xc0, !PT ;  /* 0x0000000300007812 */ /* 0x000fca00078ec0ff */
[----:B------:R0:W1:Y:S02]  /*12330*/  SHFL.IDX PT, R14, R0, RZ, 0x1f ;  /* 0x00001fff000e7589 */ /* 0x00006400000e0000 */
.L_x_572:
[----:B-1----:R-:W-:Y:S01]  /*12340*/  ISETP.NE.AND P0, PT, R14, RZ, PT ;  /* 0x000000ff0e00720c */ /* 0x002fe20003f05270 */
[----:B------:R-:W-:-:S12]  /*12350*/  BSSY B0, `(.L_x_475) ;  /* 0x0000024000007945 */ /* 0x000fd80003800000 */
[----:B------:R-:W-:Y:S05]  /*12360*/  @P0 BRA `(.L_x_476) ;  /* 0x0000000000880947 */ /* 0x000fea0003800000 */
[----:B------:R-:W-:-:S03]  /*12370*/  UMOV UR4, 0xffffffff ;  /* 0xffffffff00047882 */ /* 0x000fc60000000000 */
[----:B------:R-:W-:Y:S05]  /*12380*/  BRA.DIV UR4, `(.L_x_477) ;  /* 0x0000003204387947 */ /* 0x000fea000b800000 */
[----:B------:R-:W-:-:S13]  /*12390*/  ELECT P6, URZ, PT ;  /* 0x00000000003f782f */ /* 0x000fda00038c0000 */
.L_x_575:
[----:B------:R-:W-:Y:S05]  /*123a0*/  @!P6 BRA `(.L_x_476) ;  /* 0x000000000078e947 */ /* 0x000fea0003800000 */
[----:B------:R-:W-:-:S06]  /*123b0*/  ULOP3.LUT UR4, UR37, 0x2, URZ, 0xfc, !UPT ;  /* 0x0000000225047892 */ /* 0x000fcc000f8efc3f */
[----:B0-----:R-:W-:-:S05]  /*123c0*/  IMAD.U32 R0, RZ, RZ, UR4 ;  /* 0x00000004ff007e24 */ /* 0x001fca000f8e00ff */
[----:B------:R-:W-:-:S13]  /*123d0*/  ISETP.NE.AND P0, PT, R0, 0x3, PT ;  /* 0x000000030000780c */ /* 0x000fda0003f05270 */
[----:B------:R-:W-:Y:S05]  /*123e0*/  @!P0 BRA `(.L_x_478) ;  /* 0x0000000000048947 */ /* 0x000fea0003800000 */
[----:B------:R-:W-:Y:S01]  /*123f0*/  BPT.TRAP 0x1 ;  /* 0x000000040000795c */ /* 0x000fe20000300000 */
.L_x_478:
[----:B------:R-:W-:Y:S01]  /*12400*/  IMAD R5, R18, 0x8, R7 ;  /* 0x0000000812057824 */ /* 0x000fe200078e0207 */
[----:B------:R-:W-:Y:S01]  /*12410*/  SHF.L.U32 R0, R22, 0x1f, RZ ;  /* 0x0000001f16007819 */ /* 0x000fe200000006ff */
[----:B------:R-:W-:-:S03]  /*12420*/  VIADD R18, R18, 0x1 ;  /* 0x0000000112127836 */ /* 0x000fc60000000000 */
[----:B------:R-:W0:Y:S02]  /*12430*/  SYNCS.PHASECHK.TRANS64.TRYWAIT P1, [R5+URZ+0x28c40], R0 ;  /* 0x028c4000050075a7 */ /* 0x000e24000802017f */
[----:B------:R-:W-:-:S04]  /*12440*/  ISETP.NE.AND P2, PT, R18, 0x2, PT ;  /* 0x000000021200780c */ /* 0x000fc80003f45270 */
[----:B------:R-:W-:Y:S01]  /*12450*/  SEL R3, RZ, 0x1, P2 ;  /* 0x00000001ff037807 */ /* 0x000fe20001000000 */
[----:B0-----:R-:W-:Y:S08]  /*12460*/  @!P1 BRA `(.L_x_479) ;  /* 0x0000003000209947 */ /* 0x001ff00003800000 */
.L_x_576:
[----:B------:R-:W-:Y:S02]  /*12470*/  SEL R18, R18, RZ, P2 ;  /* 0x000000ff12127207 */ /* 0x000fe40001000000 */
[----:B------:R-:W-:Y:S01]  /*12480*/  LOP3.LUT R2, R22, R3, RZ, 0x3c, !PT ;  /* 0x0000000316027212 */ /* 0x000fe200078e3cff */
[----:B------:R-:W-:Y:S06]  /*12490*/  @!P0 BRA `(.L_x_480) ;  /* 0x0000000000048947 */ /* 0x000fec0003800000 */
[----:B------:R-:W-:Y:S01]  /*124a0*/  BPT.TRAP 0x1 ;  /* 0x000000040000795c */ /* 0x000fe20000300000 */
.L_x_480:
[----:B------:R-:W-:Y:S01]  /*124b0*/  IMAD R3, R18, 0x8, R7 ;  /* 0x0000000812037824 */ /* 0x000fe200078e0207 */
[----:B------:R-:W-:-:S04]  /*124c0*/  SHF.L.U32 R2, R2, 0x1f, RZ ;  /* 0x0000001f02027819 */ /* 0x000fc800000006ff */
[----:B------:R-:W1:Y:S02]  /*124d0*/  SYNCS.PHASECHK.TRANS64.TRYWAIT P1, [R3+URZ+0x28c40], R2 ;  /* 0x028c4002030075a7 */ /* 0x000e64000802017f */
[----:B-1----:R-:W-:Y:S05]  /*124e0*/  @!P1 BRA `(.L_x_481) ;  /* 0x0000003000149947 */ /* 0x002fea0003800000 */
.L_x_577:
[----:B------:R-:W-:Y:S05]  /*124f0*/  @!P0 BRA `(.L_x_482) ;  /* 0x0000000000048947 */ /* 0x000fea0003800000 */
[----:B------:R-:W-:Y:S01]  /*12500*/  BPT.TRAP 0x1 ;  /* 0x000000040000795c */ /* 0x000fe20000300000 */
.L_x_482:
[----:B------:R-:W5:Y:S02]  /*12510*/  SYNCS.PHASECHK.TRANS64.TRYWAIT P1, [R5+URZ+0x28c60], R0 ;  /* 0x028c6000050075a7 */ /* 0x000f64000802017f */
[----:B-----5:R-:W-:Y:S05]  /*12520*/  @!P1 BRA `(.L_x_483) ;  /* 0x0000003000189947 */ /* 0x020fea0003800000 */
.L_x_578:
[----:B------:R-:W-:Y:S05]  /*12530*/  @!P0 BRA `(.L_x_484) ;  /* 0x0000000000048947 */ /* 0x000fea0003800000 */
[----:B------:R-:W-:Y:S01]  /*12540*/  BPT.TRAP 0x1 ;  /* 0x000000040000795c */ /* 0x000fe20000300000 */
.L_x_484:
[----:B------:R0:W0:Y:S02]  /*12550*/  SYNCS.PHASECHK.TRANS64.TRYWAIT P0, [R3+URZ+0x28c60], R2 ;  /* 0x028c6002030075a7 */ /* 0x000024000800017f */
[----:B0-----:R-:W-:Y:S05]  /*12560*/  @!P0 NANOSLEEP.SYNCS 0x989680 ;  /* 0x009896800000895d */ /* 0x001fea0003900000 */
[----:B------:R-:W0:Y:S02]  /*12570*/  @!P0 SYNCS.PHASECHK.TRANS64 P0, [R3+URZ+0x28c60], R2 ;  /* 0x028c6002030085a7 */ /* 0x000e24000800007f */
[----:B0-----:R-:W-:Y:S05]  /*12580*/  @!P0 BRA `(.L_x_484) ;  /* 0xfffffffc00f08947 */ /* 0x001fea000383ffff */
.L_x_476:
[----:B------:R-:W-:Y:S05]  /*12590*/  BSYNC B0 ;  /* 0x0000000000007941 */ /* 0x000fea0003800000 */
.L_x_475:
[----:B------:R-:W-:Y:S05]  /*125a0*/  EXIT ;  /* 0x000000000000794d */ /* 0x000fea0003800000 */
.L_x_353:
[----:B0-----:R-:W-:-:S04]  /*125b0*/  IMAD.U32 R3, RZ, RZ, UR17 ;  /* 0x00000011ff037e24 */ /* 0x001fc8000f8e00ff */
[----:B------:R0:W1:Y:S03]  /*125c0*/  SYNCS.PHASECHK.TRANS64.TRYWAIT P1, [R3+URZ+0x28c50], R0 ;  /* 0x028c5000030075a7 */ /* 0x000066000802017f */
[----:B-1----:R-:W-:Y:S05]  /*125d0*/  @!P1 NANOSLEEP.SYNCS 0x989680 ;  /* 0x009896800000995d */ /* 0x002fea0003900000 */
[----:B------:R-:W1:Y:S02]  /*125e0*/  @!P1 SYNCS.PHASECHK.TRANS64 P1, [R3+URZ+0x28c50], R0 ;  /* 0x028c5000030095a7 */ /* 0x000e64000802007f */
[----:B-1----:R-:W-:Y:S05]  /*125f0*/  @!P1 BRA `(.L_x_353) ;  /* 0xfffffffc00ec9947 */ /* 0x002fea000383ffff */
[----:B------:R-:W-:Y:S05]  /*12600*/  BRA `(.L_x_485) ;  /* 0xfffffef800547947 */ /* 0x000fea000383ffff */
.L_x_359:
[----:B-1----:R-:W-:-:S04]  /*12610*/  IMAD.U32 R3, RZ, RZ, UR6 ;  /* 0x00000006ff037e24 */ /* 0x002fc8000f8e00ff */
[----:B------:R1:W2:Y:S03]  /*12620*/  SYNCS.PHASECHK.TRANS64.TRYWAIT P1, [R3+URZ+0x28c50], R0 ;  /* 0x028c5000030075a7 */ /* 0x0002a6000802017f */
[----:B--2---:R-:W-:Y:S05]  /*12630*/  @!P1 NANOSLEEP.SYNCS 0x989680 ;  /* 0x009896800000995d */ /* 0x004fea0003900000 */
[----:B------:R-:W2:Y:S02]  /*12640*/  @!P1 SYNCS.PHASECHK.TRANS64 P1, [R3+URZ+0x28c50], R0 ;  /* 0x028c5000030095a7 */ /* 0x000ea4000802007f */
[----:B--2---:R-:W-:Y:S05]  /*12650*/  @!P1 BRA `(.L_x_359) ;  /* 0xfffffffc00ec9947 */ /* 0x004fea000383ffff */
[----:B------:R-:W-:Y:S05]  /*12660*/  BRA `(.L_x_358) ;  /* 0xffffff0400547947 */ /* 0x000fea000383ffff */
.L_x_364:
[----:B0-----:R-:W-:-:S04]  /*12670*/  IMAD.U32 R3, RZ, RZ, UR39 ;  /* 0x00000027ff037e24 */ /* 0x001fc8000f8e00ff */
[----:B------:R0:W1:Y:S03]  /*12680*/  SYNCS.PHASECHK.TRANS64.TRYWAIT P1, [R3+URZ+0x28c00], R0 ;  /* 0x028c0000030075a7 */ /* 0x000066000802017f */
[----:B-1----:R-:W-:Y:S05]  /*12690*/  @!P1 NANOSLEEP.SYNCS 0x989680 ;  /* 0x009896800000995d */ /* 0x002fea0003900000 */
[----:B------:R-:W1:Y:S02]  /*126a0*/  @!P1 SYNCS.PHASECHK.TRANS64 P1, [R3+URZ+0x28c00], R0 ;  /* 0x028c0000030095a7 */ /* 0x000e64000802007f */
[----:B-1----:R-:W-:Y:S05]  /*126b0*/  @!P1 BRA `(.L_x_364) ;  /* 0xfffffffc00ec9947 */ /* 0x002fea000383ffff */
[----:B------:R-:W-:Y:S05]  /*126c0*/  BRA `(.L_x_486) ;  /* 0xffffff1800747947 */ /* 0x000fea000383ffff */
.L_x_368:
[----:B--2---:R2:W3:Y:S02]  /*126d0*/  SYNCS.PHASECHK.TRANS64.TRYWAIT P1, [R6+URZ+0x28c30], R9 ;  /* 0x028c3009060075a7 */ /* 0x0044e4000802017f */
[----:B---3--:R-:W-:Y:S05]  /*126e0*/  @!P1 NANOSLEEP.SYNCS 0x989680 ;  /* 0x009896800000995d */ /* 0x008fea0003900000 */
[----:B------:R-:W3:Y:S02]  /*126f0*/  @!P1 SYNCS.PHASECHK.TRANS64 P1, [R6+URZ+0x28c30], R9 ;  /* 0x028c3009060095a7 */ /* 0x000ee4000802007f */
[----:B---3--:R-:W-:Y:S05]  /*12700*/  @!P1 BRA `(.L_x_368) ;  /* 0xfffffffc00f09947 */ /* 0x008fea000383ffff */
[----:B------:R-:W-:Y:S05]  /*12710*/  BRA `(.L_x_367) ;  /* 0xffffff1800907947 */ /* 0x000fea000383ffff */
.L_x_373:
[----:B----4-:R4:W0:Y:S02]  /*12720*/  SYNCS.PHASECHK.TRANS64.TRYWAIT P1, [R6+URZ+0x28c50], R9 ;  /* 0x028c5009060075a7 */ /* 0x010824000802017f */
[----:B0-----:R-:W-:Y:S05]  /*12730*/  @!P1 NANOSLEEP.SYNCS 0x989680 ;  /* 0x009896800000995d */ /* 0x001fea0003900000 */
[----:B------:R-:W0:Y:S02]  /*12740*/  @!P1 SYNCS.PHASECHK.TRANS64 P1, [R6+URZ+0x28c50], R9 ;  /* 0x028c5009060095a7 */ /* 0x000e24000802007f */
[----:B0-----:R-:W-:Y:S05]  /*12750*/  @!P1 BRA `(.L_x_373) ;  /* 0xfffffffc00f09947 */ /* 0x001fea000383ffff */
[----:B------:R-:W-:Y:S05]  /*12760*/  BRA `(.L_x_372) ;  /* 0xffffff2c00a87947 */ /* 0x000fea000383ffff */
.L_x_379:
[----:B--2---:R-:W-:-:S04]  /*12770*/  IMAD.U32 R7, RZ, RZ, UR22 ;  /* 0x00000016ff077e24 */ /* 0x004fc8000f8e00ff */
[----:B------:R2:W3:Y:S03]  /*12780*/  SYNCS.PHASECHK.TRANS64.TRYWAIT P1, [R7+URZ+0x28c30], R6 ;  /* 0x028c3006070075a7 */ /* 0x0004e6000802017f */
[----:B---3--:R-:W-:Y:S05]  /*12790*/  @!P1 NANOSLEEP.SYNCS 0x989680 ;  /* 0x009896800000995d */ /* 0x008fea0003900000 */
[----:B------:R-:W3:Y:S02]  /*127a0*/  @!P1 SYNCS.PHASECHK.TRANS64 P1, [R7+URZ+0x28c30], R6 ;  /* 0x028c3006070095a7 */ /* 0x000ee4000802007f */
[----:B---3--:R-:W-:Y:S05]  /*127b0*/  @!P1 BRA `(.L_x_379) ;  /* 0xfffffffc00ec9947 */ /* 0x008fea000383ffff */
[----:B------:R-:W-:Y:S05]  /*127c0*/  BRA `(.L_x_378) ;  /* 0xffffff3000987947 */ /* 0x000fea000383ffff */
.L_x_384:
[----:B---3--:R-:W-:-:S04]  /*127d0*/  IMAD.U32 R9, RZ, RZ, UR22 ;  /* 0x00000016ff097e24 */ /* 0x008fc8000f8e00ff */
[----:B------:R3:W4:Y:S03]  /*127e0*/  SYNCS.PHASECHK.TRANS64.TRYWAIT P1, [R9+URZ+0x28c50], R6 ;  /* 0x028c5006090075a7 */ /* 0x000726000802017f */
[----:B----4-:R-:W-:Y:S05]  /*127f0*/  @!P1 NANOSLEEP.SYNCS 0x989680 ;  /* 0x009896800000995d */ /* 0x010fea0003900000 */
[----:B------:R-:W4:Y:S02]  /*12800*/  @!P1 SYNCS.PHASECHK.TRANS64 P1, [R9+URZ+0x28c50], R6 ;  /* 0x028c5006090095a7 */ /* 0x000f24000802007f */
[----:B----4-:R-:W-:Y:S05]  /*12810*/  @!P1 BRA `(.L_x_384) ;  /* 0xfffffffc00ec9947 */ /* 0x010fea000383ffff */
[----:B------:R-:W-:Y:S05]  /*12820*/  BRA `(.L_x_383) ;  /* 0xffffff4800cc7947 */ /* 0x000fea000383ffff */
.L_x_424:
[----:B------:R-:W0:Y:S01]  /*12830*/  S2R R21, SR_TID.X ;  /* 0x0000000000157919 */ /* 0x000e220000002100 */
[----:B------:R-:W-:Y:S01]  /*12840*/  BSSY B0, `(.L_x_487) ;  /* 0x000000a000007945 */ /* 0x000fe20003800000 */
[----:B------:R-:W-:Y:S02]  /*12850*/  IMAD.MOV.U32 R12, RZ, RZ, RZ ;  /* 0x000000ffff0c7224 */ /* 0x000fe400078e00ff */
[----:B------:R-:W-:Y:S02]  /*12860*/  IMAD.MOV.U32 R11, RZ, RZ, 0x1f ;  /* 0x0000001fff0b7424 */ /* 0x000fe400078e00ff */
[----:B------:R-:W-:Y:S01]  /*12870*/  IMAD.MOV.U32 R15, RZ, RZ, -0x1 ;  /* 0xffffffffff0f7424 */ /* 0x000fe200078e00ff */
[----:B0-----:R-:W-:-:S04]  /*12880*/  SHF.R.U32.HI R21, RZ, 0x5, R21 ;  /* 0x00000005ff157819 */ /* 0x001fc80000011615 */
[----:B------:R-:W-:-:S05]  /*12890*/  LOP3.LUT R21, R21, 0x3, RZ, 0xc0, !PT ;  /* 0x0000000315157812 */ /* 0x000fca00078ec0ff */
[----:B------:R-:W-:-:S07]  /*128a0*/  IMAD.MOV.U32 R13, RZ, RZ, R21 ;  /* 0x000000ffff0d7224 */ /* 0x000fce00078e0015 */
[----:B-----5:R-:W-:Y:S05]  /*128b0*/  WARPSYNC.COLLECTIVE R15, `(.L_x_488) ;  /* 0x000000000f087348 */ /* 0x020fea0003c00000 */
[----:B------:R0:W1:Y:S02]  /*128c0*/  SHFL.IDX P6, R14, R13, R12, R11 ;  /* 0x0000000c0d0e7389 */ /* 0x00006400000c000b */
[----:B01---5:R-:W-:Y:S01]  /*128d0*/  ENDCOLLECTIVE ;  /* 0x000000000000791b */ /* 0x023fe20003800000 */
.L_x_488:
[----:B------:R-:W-:Y:S05]  /*128e0*/  BSYNC B0 ;  /* 0x0000000000007941 */ /* 0x000fea0003800000 */
.L_x_487:
[----:B------:R-:W-:Y:S05]  /*128f0*/  BRA `(.L_x_489) ;  /* 0xffffffbc00d07947 */ /* 0x000fea000383ffff */
.L_x_427:
[----:B0-----:R0:W1:Y:S02]  /*12900*/  SYNCS.PHASECHK.TRANS64.TRYWAIT P0, [R19+URZ+0x28c40], R0 ;  /* 0x028c4000130075a7 */ /* 0x001064000800017f */
[----:B-1----:R-:W-:Y:S05]  /*12910*/  @!P0 NANOSLEEP.SYNCS 0x989680 ;  /* 0x009896800000895d */ /* 0x002fea0003900000 */
[----:B------:R-:W1:Y:S02]  /*12920*/  @!P0 SYNCS.PHASECHK.TRANS64 P0, [R19+URZ+0x28c40], R0 ;  /* 0x028c4000130085a7 */ /* 0x000e64000800007f */
[----:B-1----:R-:W-:Y:S05]  /*12930*/  @!P0 BRA `(.L_x_427) ;  /* 0xfffffffc00f08947 */ /* 0x002fea000383ffff */
[----:B------:R-:W-:Y:S05]  /*12940*/  BRA `(.L_x_490) ;  /* 0xffffffc000b47947 */ /* 0x000fea000383ffff */
.L_x_428:
        /* <DEDUP_REMOVED lines=8> */
.L_x_492:
[----:B------:R-:W-:Y:S05]  /*129d0*/  BSYNC B0 ;  /* 0x0000000000007941 */ /* 0x000fea0003800000 */
.L_x_491:
[----:B------:R-:W-:Y:S02]  /*129e0*/  IMAD.MOV.U32 R13, RZ, RZ, R0 ;  /* 0x000000ffff0d7224 */ /* 0x000fe400078e0000 */
[----:B------:R-:W-:Y:S02]  /*129f0*/  IMAD.MOV.U32 R12, RZ, RZ, RZ ;  /* 0x000000ffff0c7224 */ /* 0x000fe400078e00ff */
[----:B------:R-:W-:Y:S02]  /*12a00*/  IMAD.MOV.U32 R11, RZ, RZ, 0x181f ;  /* 0x0000181fff0b7424 */ /* 0x000fe400078e00ff */
[----:B------:R-:W-:Y:S02]  /*12a10*/  IMAD.MOV.U32 R15, RZ, RZ, -0x1 ;  /* 0xffffffffff0f7424 */ /* 0x000fe400078e00ff */
[----:B------:R-:W-:Y:S02]  /*12a20*/  IMAD.MOV.U32 R2, RZ, RZ, R14 ;  /* 0x000000ffff027224 */ /* 0x000fe400078e000e */
[----:B------:R-:W-:-:S07]  /*12a30*/  @P0 IMAD R6, R4, 0x2, R17 ;  /* 0x0000000204060824 */ /* 0x000fce00078e0211 */
[----:B------:R-:W-:Y:S05]  /*12a40*/  WARPSYNC.COLLECTIVE R15, `(.L_x_493) ;  /* 0x000000000f087348 */ /* 0x000fea0003c00000 */
[----:B------:R0:W1:Y:S02]  /*12a50*/  SHFL.IDX P6, R14, R13, R12, R11 ;  /* 0x0000000c0d0e7389 */ /* 0x00006400000c000b */
[----:B01----:R-:W-:Y:S01]  /*12a60*/  ENDCOLLECTIVE ;  /* 0x000000000000791b */ /* 0x003fe20003800000 */
.L_x_493:
[----:B------:R-:W-:Y:S02]  /*12a70*/  IMAD.MOV.U32 R13, RZ, RZ, R5 ;  /* 0x000000ffff0d7224 */ /* 0x000fe400078e0005 */
[----:B------:R-:W-:Y:S02]  /*12a80*/  IMAD.MOV.U32 R12, RZ, RZ, 0x1 ;  /* 0x00000001ff0c7424 */ /* 0x000fe400078e00ff */
[----:B------:R-:W-:-:S07]  /*12a90*/  IMAD.MOV.U32 R3, RZ, RZ, R14 ;  /* 0x000000ffff037224 */ /* 0x000fce00078e000e */
[----:B------:R-:W-:Y:S05]  /*12aa0*/  WARPSYNC.COLLECTIVE R15, `(.L_x_494) ;  /* 0x000000000f087348 */ /* 0x000fea0003c00000 */
[----:B------:R0:W1:Y:S02]  /*12ab0*/  SHFL.IDX P6, R14, R13, R12, R11 ;  /* 0x0000000c0d0e7389 */ /* 0x00006400000c000b */
[----:B01----:R-:W-:Y:S01]  /*12ac0*/  ENDCOLLECTIVE ;  /* 0x000000000000791b */ /* 0x003fe20003800000 */
.L_x_494:
[----:B------:R-:W-:-:S05]  /*12ad0*/  @P0 LEA R3, P1, R7, R3, 0x1 ;  /* 0x0000000307030211 */ /* 0x000fca00078208ff */
[----:B------:R-:W-:-:S05]  /*12ae0*/  @P0 IMAD.X R2, RZ, RZ, R2, P1 ;  /* 0x000000ffff020224 */ /* 0x000fca00008e0602 */
[----:B------:R-:W-:Y:S01]  /*12af0*/  @P0 LOP3.LUT R3, R3, R2, RZ, 0x3c, !PT ;  /* 0x0000000203030212 */ /* 0x000fe200078e3cff */
[----:B------:R-:W-:-:S03]  /*12b00*/  IMAD.MOV.U32 R13, RZ, RZ, R0 ;  /* 0x000000ffff0d7224 */ /* 0x000fc600078e0000 */
[----:B------:R-:W-:-:S04]  /*12b10*/  @P0 LOP3.LUT R2, R3, R2, RZ, 0x3c, !PT ;  /* 0x0000000203020212 */ /* 0x000fc800078e3cff */
[----:B------:R-:W-:-:S05]  /*12b20*/  @P0 LOP3.LUT R3, R3, R2, RZ, 0x3c, !PT ;  /* 0x0000000203030212 */ /* 0x000fca00078e3cff */
[----:B------:R-:W-:Y:S01]  /*12b30*/  @!PT LDS RZ, [RZ] ;  /* 0x00000000fffff984 */ /* 0x000fe20000000800 */
[----:B------:R-:W-:Y:S01]  /*12b40*/  @!PT LDS RZ, [RZ] ;  /* 0x00000000fffff984 */ /* 0x000fe20000000800 */
[----:B------:R-:W-:Y:S01]  /*12b50*/  @!PT LDS RZ, [RZ] ;  /* 0x00000000fffff984 */ /* 0x000fe20000000800 */
[----:B------:R0:W-:Y:S01]  /*12b60*/  @P0 LDGSTS.E.BYPASS.LTC128B.128 [R6+0x22400], desc[UR50][R2.64], !P2 ;  /* 0x2240000002060fae */ /* 0x0001e2000d101d72 */
[----:B------:R-:W-:Y:S01]  /*12b70*/  ISETP.GE.AND P0, PT, R28, 0x11, PT ;  /* 0x000000111c00780c */ /* 0x000fe20003f06270 */
[----:B0-----:R-:W-:-:S12]  /*12b80*/  IMAD.MOV.U32 R2, RZ, RZ, R14 ;  /* 0x000000ffff027224 */ /* 0x001fd800078e000e */
[----:B------:R-:W-:Y:S05]  /*12b90*/  WARPSYNC.COLLECTIVE R15, `(.L_x_495) ;  /* 0x000000000f087348 */ /* 0x000fea0003c00000 */
[----:B------:R0:W1:Y:S02]  /*12ba0*/  SHFL.IDX P6, R14, R13, R12, R11 ;  /* 0x0000000c0d0e7389 */ /* 0x00006400000c000b */
[----:B01----:R-:W-:Y:S01]  /*12bb0*/  ENDCOLLECTIVE ;  /* 0x000000000000791b */ /* 0x003fe20003800000 */
.L_x_495:
[----:B------:R-:W-:Y:S02]  /*12bc0*/  @P0 IMAD R6, R4, 0x2, R17 ;  /* 0x0000000204060824 */ /* 0x000fe400078e0211 */
[----:B------:R-:W-:Y:S02]  /*12bd0*/  IMAD.MOV.U32 R13, RZ, RZ, R5 ;  /* 0x000000ffff0d7224 */ /* 0x000fe400078e0005 */
[----:B------:R-:W-:Y:S02]  /*12be0*/  IMAD.MOV.U32 R12, RZ, RZ, 0x2 ;  /* 0x00000002ff0c7424 */ /* 0x000fe400078e00ff */
[----:B------:R-:W-:-:S07]  /*12bf0*/  IMAD.MOV.U32 R3, RZ, RZ, R14 ;  /* 0x000000ffff037224 */ /* 0x000fce00078e000e */
[----:B------:R-:W-:Y:S05]  /*12c00*/  WARPSYNC.COLLECTIVE R15, `(.L_x_496) ;  /* 0x000000000f087348 */ /* 0x000fea0003c00000 */
[----:B------:R0:W1:Y:S02]  /*12c10*/  SHFL.IDX P6, R14, R13, R12, R11 ;  /* 0x0000000c0d0e7389 */ /* 0x00006400000c000b */
[----:B01----:R-:W-:Y:S01]  /*12c20*/  ENDCOLLECTIVE ;  /* 0x000000000000791b */ /* 0x003fe20003800000 */
.L_x_496:
        /* <DEDUP_REMOVED lines=15> */
.L_x_497:
[----:B------:R-:W-:Y:S02]  /*12d20*/  @P0 IMAD R6, R4, 0x2, R17 ;  /* 0x0000000204060824 */ /* 0x000fe400078e0211 */
[----:B------:R-:W-:Y:S02]  /*12d30*/  IMAD.MOV.U32 R13, RZ, RZ, R5 ;  /* 0x000000ffff0d7224 */ /* 0x000fe400078e0005 */
[----:B------:R-:W-:Y:S02]  /*12d40*/  IMAD.MOV.U32 R12, RZ, RZ, 0x3 ;  /* 0x00000003ff0c7424 */ /* 0x000fe400078e00ff */
[----:B------:R-:W-:-:S07]  /*12d50*/  IMAD.MOV.U32 R3, RZ, RZ, R14 ;  /* 0x000000ffff037224 */ /* 0x000fce00078e000e */
[----:B------:R-:W-:Y:S05]  /*12d60*/  WARPSYNC.COLLECTIVE R15, `(.L_x_498) ;  /* 0x000000000f087348 */ /* 0x000fea0003c00000 */
[----:B------:R0:W1:Y:S02]  /*12d70*/  SHFL.IDX P6, R14, R13, R12, R11 ;  /* 0x0000000c0d0e7389 */ /* 0x00006400000c000b */
[----:B01----:R-:W-:Y:S01]  /*12d80*/  ENDCOLLECTIVE ;  /* 0x000000000000791b */ /* 0x003fe20003800000 */
.L_x_498:
[----:B------:R-:W-:-:S05]  /*12d90*/  @P0 LEA R3, P1, R7, R3, 0x1 ;  /* 0x0000000307030211 */ /* 0x000fca00078208ff */
[----:B------:R-:W-:-:S05]  /*12da0*/  @P0 IMAD.X R2, RZ, RZ, R2, P1 ;  /* 0x000000ffff020224 */ /* 0x000fca00008e0602 */
[----:B------:R-:W-:Y:S01]  /*12db0*/  @P0 LOP3.LUT R3, R3, R2, RZ, 0x3c, !PT ;  /* 0x0000000203030212 */ /* 0x000fe200078e3cff */
[----:B------:R-:W-:-:S03]  /*12dc0*/  IMAD.MOV.U32 R13, RZ, RZ, R0 ;  /* 0x000000ffff0d7224 */ /* 0x000fc600078e0000 */
[----:B------:R-:W-:-:S04]  /*12dd0*/  @P0 LOP3.LUT R2, R3, R2, RZ, 0x3c, !PT ;  /* 0x0000000203020212 */ /* 0x000fc800078e3cff */
[----:B------:R-:W-:Y:S01]  /*12de0*/  @P0 LOP3.LUT R3, R3, R2, RZ, 0x3c, !PT ;  /* 0x0000000203030212 */ /* 0x000fe200078e3cff */
[----:B------:R-:W-:-:S07]  /*12df0*/  IMAD.MOV.U32 R5, RZ, RZ, R14 ;  /* 0x000000ffff057224 */ /* 0x000fce00078e000e */
[----:B------:R-:W-:Y:S05]  /*12e00*/  WARPSYNC.COLLECTIVE R15, `(.L_x_499) ;  /* 0x000000000f087348 */ /* 0x000fea0003c00000 */
[----:B------:R0:W1:Y:S02]  /*12e10*/  SHFL.IDX P6, R14, R13, R12, R11 ;  /* 0x0000000c0d0e7389 */ /* 0x00006400000c000b */
[----:B01----:R-:W-:Y:S01]  /*12e20*/  ENDCOLLECTIVE ;  /* 0x000000000000791b */ /* 0x003fe20003800000 */
.L_x_499:
[----:B------:R-:W-:Y:S01]  /*12e30*/  @!PT LDS RZ, [RZ] ;  /* 0x00000000fffff984 */ /* 0x000fe20000000800 */
[----:B------:R-:W-:Y:S01]  /*12e40*/  @!PT LDS RZ, [RZ] ;  /* 0x00000000fffff984 */ /* 0x000fe20000000800 */
[----:B------:R-:W-:Y:S01]  /*12e50*/  @!PT LDS RZ, [RZ] ;  /* 0x00000000fffff984 */ /* 0x000fe20000000800 */
[----:B------:R1:W-:Y:S01]  /*12e60*/  @P0 LDGSTS.E.BYPASS.LTC128B.128 [R6+0x23400], desc[UR50][R2.64], !P2 ;  /* 0x2340000002060fae */ /* 0x0003e2000d101d72 */
[----:B------:R-:W-:Y:S01]  /*12e70*/  IMAD.MOV.U32 R0, RZ, RZ, R14 ;  /* 0x000000ffff007224 */ /* 0x000fe200078e000e */
[----:B------:R-:W-:Y:S06]  /*12e80*/  BRA `(.L_x_500) ;  /* 0xffffffc000647947 */ /* 0x000fec000383ffff */
.L_x_433:
[----:B------:R-:W-:Y:S02]  /*12e90*/  IMAD.MOV.U32 R13, RZ, RZ, R4 ;  /* 0x000000ffff0d7224 */ /* 0x000fe400078e0004 */
[----:B------:R-:W-:Y:S02]  /*12ea0*/  IMAD.MOV.U32 R12, RZ, RZ, RZ ;  /* 0x000000ffff0c7224 */ /* 0x000fe400078e00ff */
[----:B------:R-:W-:Y:S02]  /*12eb0*/  IMAD.MOV.U32 R11, RZ, RZ, 0x181f ;  /* 0x0000181fff0b7424 */ /* 0x000fe400078e00ff */
[----:B------:R-:W-:Y:S02]  /*12ec0*/  IMAD.MOV.U32 R15, RZ, RZ, -0x1 ;  /* 0xffffffffff0f7424 */ /* 0x000fe400078e00ff */
[----:B-----5:R-:W-:Y:S02]  /*12ed0*/  IMAD R5, R10, R7, RZ ;  /* 0x000000070a057224 */ /* 0x020fe400078e02ff */
[----:B------:R-:W-:-:S07]  /*12ee0*/  IMAD R25, R25, 0x40, R36 ;  /* 0x0000004019197824 */ /* 0x000fce00078e0224 */
[----:B------:R-:W-:Y:S05]  /*12ef0*/  WARPSYNC.COLLECTIVE R15, `(.L_x_501) ;  /* 0x000000000f087348 */ /* 0x000fea0003c00000 */
[----:B------:R0:W1:Y:S02]  /*12f00*/  SHFL.IDX P6, R14, R13, R12, R11 ;  /* 0x0000000c0d0e7389 */ /* 0x00006400000c000b */
[----:B01----:R-:W-:Y:S01]  /*12f10*/  ENDCOLLECTIVE ;  /* 0x000000000000791b */ /* 0x003fe20003800000 */
.L_x_501:
[C---:B------:R-:W-:Y:S01]  /*12f20*/  VIADD R6, R25.reuse, 0x10 ;  /* 0x0000001019067836 */ /* 0x040fe20000000000 */
[----:B------:R-:W-:Y:S01]  /*12f30*/  ISETP.GE.AND P0, PT, R25, R5, PT ;  /* 0x000000051900720c */ /* 0x000fe20003f06270 */
[----:B------:R-:W-:Y:S02]  /*12f40*/  IMAD.MOV.U32 R13, RZ, RZ, R0 ;  /* 0x000000ffff0d7224 */ /* 0x000fe400078e0000 */
[----:B------:R-:W-:-:S10]  /*12f50*/  IMAD.MOV.U32 R2, RZ, RZ, R14 ;  /* 0x000000ffff027224 */ /* 0x000fd400078e000e */
[----:B------:R-:W-:Y:S05]  /*12f60*/  WARPSYNC.COLLECTIVE R15, `(.L_x_502) ;  /* 0x000000000f087348 */ /* 0x000fea0003c00000 */
[----:B------:R0:W1:Y:S02]  /*12f70*/  SHFL.IDX P6, R14, R13, R12, R11 ;  /* 0x0000000c0d0e7389 */ /* 0x00006400000c000b */
[----:B01----:R-:W-:Y:S01]  /*12f80*/  ENDCOLLECTIVE ;  /* 0x000000000000791b */ /* 0x003fe20003800000 */
.L_x_502:
[----:B------:R-:W-:Y:S02]  /*12f90*/  IMAD.MOV.U32 R13, RZ, RZ, R4 ;  /* 0x000000ffff0d7224 */ /* 0x000fe400078e0004 */
[----:B------:R-:W-:Y:S02]  /*12fa0*/  IMAD.MOV.U32 R12, RZ, RZ, 0x1 ;  /* 0x00000001ff0c7424 */ /* 0x000fe400078e00ff */
[----:B------:R-:W-:-:S07]  /*12fb0*/  IMAD.MOV.U32 R3, RZ, RZ, R14 ;  /* 0x000000ffff037224 */ /* 0x000fce00078e000e */
[----:B------:R-:W-:Y:S05]  /*12fc0*/  WARPSYNC.COLLECTIVE R15, `(.L_x_503) ;  /* 0x000000000f087348 */ /* 0x000fea0003c00000 */
[----:B------:R0:W1:Y:S02]  /*12fd0*/  SHFL.IDX P6, R14, R13, R12, R11 ;  /* 0x0000000c0d0e7389 */ /* 0x00006400000c000b */
[----:B01----:R-:W-:Y:S01]  /*12fe0*/  ENDCOLLECTIVE ;  /* 0x000000000000791b */ /* 0x003fe20003800000 */
.L_x_503:
[----:B------:R-:W-:-:S05]  /*12ff0*/  @!P0 LEA R3, P2, R9, R3, 0x1 ;  /* 0x0000000309038211 */ /* 0x000fca00078408ff */
[----:B------:R-:W-:-:S05]  /*13000*/  @!P0 IMAD.X R2, RZ, RZ, R2, P2 ;  /* 0x000000ffff028224 */ /* 0x000fca00010e0602 */
[----:B------:R-:W-:Y:S01]  /*13010*/  @!P0 LOP3.LUT R3, R3, R2, RZ, 0x3c, !PT ;  /* 0x0000000203038212 */ /* 0x000fe200078e3cff */
[----:B------:R-:W-:-:S03]  /*13020*/  IMAD.MOV.U32 R13, RZ, RZ, R0 ;  /* 0x000000ffff0d7224 */ /* 0x000fc600078e0000 */
[----:B------:R-:W-:-:S04]  /*13030*/  @!P0 LOP3.LUT R2, R3, R2, RZ, 0x3c, !PT ;  /* 0x0000000203028212 */ /* 0x000fc800078e3cff */
[----:B------:R-:W-:-:S05]  /*13040*/  @!P0 LOP3.LUT R3, R3, R2, RZ, 0x3c, !PT ;  /* 0x0000000203038212 */ /* 0x000fca00078e3cff */
        /* <DEDUP_REMOVED lines=9> */
.L_x_504:
[----:B------:R-:W-:Y:S02]  /*130e0*/  IMAD.MOV.U32 R13, RZ, RZ, R4 ;  /* 0x000000ffff0d7224 */ /* 0x000fe400078e0004 */
[----:B------:R-:W-:Y:S02]  /*130f0*/  IMAD.MOV.U32 R12, RZ, RZ, 0x2 ;  /* 0x00000002ff0c7424 */ /* 0x000fe400078e00ff */
[----:B------:R-:W-:-:S07]  /*13100*/  IMAD.MOV.U32 R3, RZ, RZ, R14 ;  /* 0x000000ffff037224 */ /* 0x000fce00078e000e */
[----:B------:R-:W-:Y:S05]  /*13110*/  WARPSYNC.COLLECTIVE R15, `(.L_x_505) ;  /* 0x000000000f087348 */ /* 0x000fea0003c00000 */
[----:B------:R0:W1:Y:S02]  /*13120*/  SHFL.IDX P6, R14, R13, R12, R11 ;  /* 0x0000000c0d0e7389 */ /* 0x00006400000c000b */
[----:B01----:R-:W-:Y:S01]  /*13130*/  ENDCOLLECTIVE ;  /* 0x000000000000791b */ /* 0x003fe20003800000 */
.L_x_505:
        /* <DEDUP_REMOVED lines=9> */
[----:B------:R0:W-:Y:S02]  /*131d0*/  @!P0 LDGSTS.E.BYPASS.LTC128B.128 [R8+0x20c00], desc[UR50][R2.64], !P1 ;  /* 0x20c0000002088fae */ /* 0x0001e4000c901d72 */
[----:B0-----:R-:W-:-:S05]  /*131e0*/  VIADD R2, R25, 0x20 ;  /* 0x0000002019027836 */ /* 0x001fca0000000000 */
[----:B------:R-:W-:Y:S01]  /*131f0*/  ISETP.GE.AND P0, PT, R2, R5, PT ;  /* 0x000000050200720c */ /* 0x000fe20003f06270 */
[----:B------:R-:W-:-:S12]  /*13200*/  IMAD.MOV.U32 R2, RZ, RZ, R14 ;  /* 0x000000ffff027224 */ /* 0x000fd800078e000e */
[----:B------:R-:W-:Y:S05]  /*13210*/  WARPSYNC.COLLECTIVE R15, `(.L_x_506) ;  /* 0x000000000f087348 */ /* 0x000fea0003c00000 */
[----:B------:R0:W1:Y:S02]  /*13220*/  SHFL.IDX P6, R14, R13, R12, R11 ;  /* 0x0000000c0d0e7389 */ /* 0x00006400000c000b */
[----:B01----:R-:W-:Y:S01]  /*13230*/  ENDCOLLECTIVE ;  /* 0x000000000000791b */ /* 0x003fe20003800000 */
.L_x_506:
[----:B------:R-:W-:Y:S02]  /*13240*/  IMAD.MOV.U32 R13, RZ, RZ, R4 ;  /* 0x000000ffff0d7224 */ /* 0x000fe400078e0004 */
[----:B------:R-:W-:Y:S02]  /*13250*/  IMAD.MOV.U32 R12, RZ, RZ, 0x3 ;  /* 0x00000003ff0c7424 */ /* 0x000fe400078e00ff */
[----:B------:R-:W-:-:S07]  /*13260*/  IMAD.MOV.U32 R3, RZ, RZ, R14 ;  /* 0x000000ffff037224 */ /* 0x000fce00078e000e */
[----:B------:R-:W-:Y:S05]  /*13270*/  WARPSYNC.COLLECTIVE R15, `(.L_x_507) ;  /* 0x000000000f087348 */ /* 0x000fea0003c00000 */
[----:B------:R0:W1:Y:S02]  /*13280*/  SHFL.IDX P6, R14, R13, R12, R11 ;  /* 0x0000000c0d0e7389 */ /* 0x00006400000c000b */
[----:B01----:R-:W-:Y:S01]  /*13290*/  ENDCOLLECTIVE ;  /* 0x000000000000791b */ /* 0x003fe20003800000 */
.L_x_507:
[----:B------:R-:W-:-:S05]  /*132a0*/  @!P0 LEA R3, P2, R9, R3, 0x1 ;  /* 0x0000000309038211 */ /* 0x000fca00078408ff */
[----:B------:R-:W-:-:S05]  /*132b0*/  @!P0 IMAD.X R2, RZ, RZ, R2, P2 ;  /* 0x000000ffff028224 */ /* 0x000fca00010e0602 */
[----:B------:R-:W-:Y:S01]  /*132c0*/  @!P0 LOP3.LUT R3, R3, R2, RZ, 0x3c, !PT ;  /* 0x0000000203038212 */ /* 0x000fe200078e3cff */
[----:B------:R-:W-:-:S03]  /*132d0*/  IMAD.MOV.U32 R13, RZ, RZ, R0 ;  /* 0x000000ffff0d7224 */ /* 0x000fc600078e0000 */
[----:B------:R-:W-:-:S04]  /*132e0*/  @!P0 LOP3.LUT R2, R3, R2, RZ, 0x3c, !PT ;  /* 0x0000000203028212 */ /* 0x000fc800078e3cff */
[----:B------:R-:W-:Y:S01]  /*132f0*/  @!P0 LOP3.LUT R3, R3, R2, RZ, 0x3c, !PT ;  /* 0x0000000203038212 */ /* 0x000fe200078e3cff */
[----:B------:R-:W-:-:S07]  /*13300*/  IMAD.MOV.U32 R4, RZ, RZ, R14 ;  /* 0x000000ffff047224 */ /* 0x000fce00078e000e */
[----:B------:R-:W-:Y:S05]  /*13310*/  WARPSYNC.COLLECTIVE R15, `(.L_x_508) ;  /* 0x000000000f087348 */ /* 0x000fea0003c00000 */
[----:B------:R0:W1:Y:S02]  /*13320*/  SHFL.IDX P6, R14, R13, R12, R11 ;  /* 0x0000000c0d0e7389 */ /* 0x00006400000c000b */
[----:B01----:R-:W-:Y:S01]  /*13330*/  ENDCOLLECTIVE ;  /* 0x000000000000791b */ /* 0x003fe20003800000 */
.L_x_508:
[----:B------:R-:W-:Y:S01]  /*13340*/  @!PT LDS RZ, [RZ] ;  /* 0x00000000fffff984 */ /* 0x000fe20000000800 */
[----:B------:R-:W-:Y:S01]  /*13350*/  @!PT LDS RZ, [RZ] ;  /* 0x00000000fffff984 */ /* 0x000fe20000000800 */
[----:B------:R-:W-:Y:S01]  /*13360*/  @!PT LDS RZ, [RZ] ;  /* 0x00000000fffff984 */ /* 0x000fe20000000800 */
[----:B------:R0:W-:Y:S01]  /*13370*/  @!P0 LDGSTS.E.BYPASS.LTC128B.128 [R8+0x21400], desc[UR50][R2.64], !P1 ;  /* 0x2140000002088fae */ /* 0x0001e2000c901d72 */
[----:B------:R-:W-:Y:S01]  /*13380*/  IMAD.MOV.U32 R0, RZ, RZ, R14 ;  /* 0x000000ffff007224 */ /* 0x000fe200078e000e */
[----:B------:R-:W-:Y:S06]  /*13390*/  BRA `(.L_x_509) ;  /* 0xffffffc400607947 */ /* 0x000fec000383ffff */
.L_x_436:
[----:B0-----:R0:W1:Y:S02]  /*133a0*/  SYNCS.PHASECHK.TRANS64.TRYWAIT P0, [R17+URZ+0x28c20], R0 ;  /* 0x028c2000110075a7 */ /* 0x001064000800017f */
[----:B-1----:R-:W-:Y:S05]  /*133b0*/  @!P0 NANOSLEEP.SYNCS 0x989680 ;  /* 0x009896800000895d */ /* 0x002fea0003900000 */
[----:B------:R-:W1:Y:S02]  /*133c0*/  @!P0 SYNCS.PHASECHK.TRANS64 P0, [R17+URZ+0x28c20], R0 ;  /* 0x028c2000110085a7 */ /* 0x000e64000800007f */
[----:B-1----:R-:W-:Y:S05]  /*133d0*/  @!P0 BRA `(.L_x_436) ;  /* 0xfffffffc00f08947 */ /* 0x002fea000383ffff */
[----:B------:R-:W-:Y:S05]  /*133e0*/  BRA `(.L_x_510) ;  /* 0xffffffc400bc7947 */ /* 0x000fea000383ffff */
.L_x_439:
[----:B0-----:R0:W1:Y:S02]  /*133f0*/  SYNCS.PHASECHK.TRANS64.TRYWAIT P0, [R19+URZ+0x28c60], R0 ;  /* 0x028c6000130075a7 */ /* 0x001064000800017f */
[----:B-1----:R-:W-:Y:S05]  /*13400*/  @!P0 NANOSLEEP.SYNCS 0x989680 ;  /* 0x009896800000895d */ /* 0x002fea0003900000 */
[----:B------:R-:W1:Y:S02]  /*13410*/  @!P0 SYNCS.PHASECHK.TRANS64 P0, [R19+URZ+0x28c60], R0 ;  /* 0x028c6000130085a7 */ /* 0x000e64000800007f */
[----:B-1----:R-:W-:Y:S05]  /*13420*/  @!P0 BRA `(.L_x_439) ;  /* 0xfffffffc00f08947 */ /* 0x002fea000383ffff */
[----:B------:R-:W-:Y:S05]  /*13430*/  BRA `(.L_x_511) ;  /* 0xffffffc400cc7947 */ /* 0x000fea000383ffff */
.L_x_440:
        /* <DEDUP_REMOVED lines=8> */
.L_x_513:
[----:B------:R-:W-:Y:S05]  /*134c0*/  BSYNC B0 ;  /* 0x0000000000007941 */ /* 0x000fea0003800000 */
.L_x_512:
[----:B------:R0:W5:Y:S01]  /*134d0*/  LDL R8, [R1] ;  /* 0x0000000001087983 */ /* 0x0001620000100800 */
[----:B------:R-:W-:Y:S01]  /*134e0*/  IMAD.MOV.U32 R13, RZ, RZ, R4 ;  /* 0x000000ffff0d7224 */ /* 0x000fe200078e0004 */
[C---:B------:R-:W-:Y:S01]  /*134f0*/  LOP3.LUT P5, RZ, R29.reuse, 0x2, RZ, 0xc0, !PT ;  /* 0x000000021dff7812 */ /* 0x040fe200078ac0ff */
[----:B------:R-:W-:Y:S01]  /*13500*/  IMAD.MOV.U32 R12, RZ, RZ, RZ ;  /* 0x000000ffff0c7224 */ /* 0x000fe200078e00ff */
[----:B------:R-:W1:Y:S01]  /*13510*/  S2R R7, SR_TID.X ;  /* 0x0000000000077919 */ /* 0x000e620000002100 */
[----:B------:R-:W-:Y:S01]  /*13520*/  IMAD.MOV.U32 R11, RZ, RZ, 0x181f ;  /* 0x0000181fff0b7424 */ /* 0x000fe200078e00ff */
[C---:B------:R-:W-:Y:S01]  /*13530*/  LOP3.LUT P4, RZ, R29.reuse, 0x4, RZ, 0xc0, !PT ;  /* 0x000000041dff7812 */ /* 0x040fe2000788c0ff */
[----:B------:R-:W-:Y:S01]  /*13540*/  IMAD.MOV.U32 R15, RZ, RZ, -0x1 ;  /* 0xffffffffff0f7424 */ /* 0x000fe200078e00ff */
[----:B------:R-:W-:Y:S01]  /*13550*/  LOP3.LUT P3, RZ, R29, 0x8, RZ, 0xc0, !PT ;  /* 0x000000081dff7812 */ /* 0x000fe2000786c0ff */
[----:B------:R-:W-:Y:S01]  /*13560*/  IMAD.MOV.U32 R3, RZ, RZ, R14 ;  /* 0x000000ffff037224 */ /* 0x000fe200078e000e */
[----:B------:R-:W-:Y:S01]  /*13570*/  LOP3.LUT R16, R16, 0xfffffeff, RZ, 0xc0, !PT ;  /* 0xfffffeff10107812 */ /* 0x000fe200078ec0ff */
[----:B0-----:R-:W-:-:S10]  /*13580*/  IMAD R5, R5, 0x2, R17 ;  /* 0x0000000205057824 */ /* 0x001fd400078e0211 */
[----:B-1---5:R-:W-:Y:S05]  /*13590*/  WARPSYNC.COLLECTIVE R15, `(.L_x_514) ;  /* 0x000000000f087348 */ /* 0x022fea0003c00000 */
[----:B------:R0:W2:Y:S02]  /*135a0*/  SHFL.IDX P6, R14, R13, R12, R11 ;  /* 0x0000000c0d0e7389 */ /* 0x0000a400000c000b */
[----:B012--5:R-:W-:Y:S01]  /*135b0*/  ENDCOLLECTIVE ;  /* 0x000000000000791b */ /* 0x027fe20003800000 */
.L_x_514:
[----:B------:R-:W-:Y:S01]  /*135c0*/  LOP3.LUT P2, RZ, R29, 0x10, RZ, 0xc0, !PT ;  /* 0x000000101dff7812 */ /* 0x000fe2000784c0ff */
[----:B------:R-:W-:Y:S02]  /*135d0*/  IMAD.MOV.U32 R13, RZ, RZ, R6 ;  /* 0x000000ffff0d7224 */ /* 0x000fe400078e0006 */
[----:B------:R-:W-:Y:S02]  /*135e0*/  IMAD.MOV.U32 R12, RZ, RZ, 0x1 ;  /* 0x00000001ff0c7424 */ /* 0x000fe400078e00ff */
[----:B------:R-:W-:Y:S02]  /*135f0*/  IMAD.SHL.U32 R7, R7, 0x8, RZ ;  /* 0x0000000807077824 */ /* 0x000fe400078e00ff */
[----:B------:R-:W-:-:S03]  /*13600*/  IMAD.MOV.U32 R2, RZ, RZ, R14 ;  /* 0x000000ffff027224 */ /* 0x000fc600078e000e */
[----:B------:R-:W-:-:S05]  /*13610*/  LOP3.LUT R7, R7, 0x38, RZ, 0xc0, !PT ;  /* 0x0000003807077812 */ /* 0x000fca00078ec0ff */
[----:B------:R-:W-:Y:S01]  /*13620*/  IMAD.SHL.U32 R0, R7, 0x2, RZ ;  /* 0x0000000207007824 */ /* 0x000fe200078e00ff */
[----:B------:R-:W-:-:S04]  /*13630*/  LOP3.LUT R7, R29, 0x1, RZ, 0xc0, !PT ;  /* 0x000000011d077812 */ /* 0x000fc800078ec0ff */
[----:B------:R-:W-:Y:S02]  /*13640*/  IADD3 R2, P0, R2, R0, RZ ;  /* 0x0000000002027210 */ /* 0x000fe40007f1e0ff */
[----:B------:R-:W-:-:S03]  /*13650*/  ISETP.NE.U32.AND P1, PT, R7, 0x1, PT ;  /* 0x000000010700780c */ /* 0x000fc60003f25070 */
[----:B------:R-:W-:Y:S01]  /*13660*/  IMAD.X R3, RZ, RZ, R3, P0 ;  /* 0x000000ffff037224 */ /* 0x000fe200000e0603 */
[----:B------:R-:W-:-:S09]  /*13670*/  ISETP.LT.OR P0, PT, R28, 0x1, P1 ;  /* 0x000000011c00780c */ /* 0x000fd20000f01670 */
[----:B------:R-:W-:Y:S02]  /*13680*/  @P1 LOP3.LUT R16, R16, 0x100, RZ, 0xfc, !PT ;  /* 0x0000010010101812 */ /* 0x000fe400078efcff */
[----:B------:R-:W-:Y:S02]  /*13690*/  LOP3.LUT P1, RZ, R29, 0x20, RZ, 0xc0, !PT ;  /* 0x000000201dff7812 */ /* 0x000fe4000782c0ff */
[----:B------:R-:W-:Y:S01]  /*136a0*/  @!PT LDS RZ, [RZ] ;  /* 0x00000000fffff984 */ /* 0x000fe20000000800 */
[----:B------:R-:W-:Y:S01]  /*136b0*/  @!PT LDS RZ, [RZ] ;  /* 0x00000000fffff984 */ /* 0x000fe20000000800 */
[----:B------:R-:W-:Y:S01]  /*136c0*/  @!PT LDS RZ, [RZ] ;  /* 0x00000000fffff984 */ /* 0x000fe20000000800 */
[----:B------:R0:W-:Y:S01]  /*136d0*/  LDGSTS.E.BYPASS.LTC128B.128 [R5+0x400], desc[UR50][R2.64], !P0 ;  /* 0x0040000002057fae */ /* 0x0001e2000c101d72 */
[C---:B------:R-:W-:Y:S02]  /*136e0*/  ISETP.LT.OR P0, PT, R28.reuse, 0x1, !P5 ;  /* 0x000000011c00780c */ /* 0x040fe40006f01670 */
[----:B------:R-:W-:Y:S02]  /*136f0*/  ISETP.LT.OR P6, PT, R28, 0x1, !P1 ;  /* 0x000000011c00780c */ /* 0x000fe40004fc1670 */
[----:B------:R-:W-:-:S09]  /*13700*/  LOP3.LUT R16, R16, 0xfffffdff, RZ, 0xc0, !PT ;  /* 0xfffffdff10107812 */ /* 0x000fd200078ec0ff */
[----:B------:R0:W-:Y:S01]  /*13710*/  LDGSTS.E.BYPASS.LTC128B.128 [R5+0x2400], desc[UR50][R2.64+0x80], !P0 ;  /* 0x0240008002057fae */ /* 0x0001e2000c101d72 */
[----:B------:R-:W-:-:S13]  /*13720*/  ISETP.LT.OR P0, PT, R28, 0x1, !P4 ;  /* 0x000000011c00780c */ /* 0x000fda0006701670 */
[----:B------:R0:W-:Y:S01]  /*13730*/  LDGSTS.E.BYPASS.LTC128B.128 [R5+0x4400], desc[UR50][R2.64+0x100], !P0 ;  /* 0x0440010002057fae */ /* 0x0001e2000c101d72 */
[----:B------:R-:W-:-:S13]  /*13740*/  ISETP.LT.OR P0, PT, R28, 0x1, !P3 ;  /* 0x000000011c00780c */ /* 0x000fda0005f01670 */
[----:B------:R0:W-:Y:S01]  /*13750*/  LDGSTS.E.BYPASS.LTC128B.128 [R5+0x6400], desc[UR50][R2.64+0x180], !P0 ;  /* 0x0640018002057fae */ /* 0x0001e2000c101d72 */
[----:B------:R-:W-:-:S13]  /*13760*/  ISETP.LT.OR P0, PT, R28, 0x1, !P2 ;  /* 0x000000011c00780c */ /* 0x000fda0005701670 */
[----:B------:R0:W-:Y:S01]  /*13770*/  LDGSTS.E.BYPASS.LTC128B.128 [R5+0x8400], desc[UR50][R2.64+0x200], !P0 ;  /* 0x0840020002057fae */ /* 0x0001e2000c101d72 */
[----:B------:R-:W-:-:S03]  /*13780*/  LOP3.LUT P0, RZ, R29, 0x40, RZ, 0xc0, !PT ;  /* 0x000000401dff7812 */ /* 0x000fc6000780c0ff */
[----:B------:R0:W-:Y:S01]  /*13790*/  LDGSTS.E.BYPASS.LTC128B.128 [R5+0xa400], desc[UR50][R2.64+0x280], !P6 ;  /* 0x0a40028002057fae */ /* 0x0001e2000f101d72 */
[----:B------:R-:W-:-:S13]  /*137a0*/  ISETP.LT.OR P6, PT, R28, 0x1, !P0 ;  /* 0x000000011c00780c */ /* 0x000fda00047c1670 */
[----:B------:R0:W-:Y:S01]  /*137b0*/  LDGSTS.E.BYPASS.LTC128B.128 [R5+0xc400], desc[UR50][R2.64+0x300], !P6 ;  /* 0x0c40030002057fae */ /* 0x0001e2000f101d72 */
[----:B------:R-:W-:-:S04]  /*137c0*/  PRMT R7, R8, 0x8880, RZ ;  /* 0x0000888008077816 */ /* 0x000fc800000000ff */
[----:B------:R-:W-:-:S13]  /*137d0*/  ISETP.GT.AND P6, PT, R7, -0x1, PT ;  /* 0xffffffff0700780c */ /* 0x000fda0003fc4270 */
[----:B------:R-:W-:Y:S02]  /*137e0*/  @P6 LOP3.LUT R16, R16, 0x200, RZ, 0xfc, !PT ;  /* 0x0000020010106812 */ /* 0x000fe400078efcff */
[----:B------:R-:W-:-:S13]  /*137f0*/  ISETP.LT.OR P6, PT, R28, 0x1, P6 ;  /* 0x000000011c00780c */ /* 0x000fda00037c1670 */
[----:B------:R0:W-:Y:S02]  /*13800*/  LDGSTS.E.BYPASS.LTC128B.128 [R5+0xe400], desc[UR50][R2.64+0x380], !P6 ;  /* 0x0e40038002057fae */ /* 0x0001e4000f101d72 */
[----:B0-----:R-:W-:Y:S05]  /*13810*/  WARPSYNC.COLLECTIVE R15, `(.L_x_515) ;  /* 0x000000000f087348 */ /* 0x001fea0003c00000 */
[----:B------:R1:W2:Y:S02]  /*13820*/  SHFL.IDX P6, R14, R13, R12, R11 ;  /* 0x0000000c0d0e7389 */ /* 0x0002a400000c000b */
[----:B012---:R-:W-:Y:S01]  /*13830*/  ENDCOLLECTIVE ;  /* 0x000000000000791b */ /* 0x007fe20003800000 */
.L_x_515:
[----:B------:R-:W-:Y:S02]  /*13840*/  IMAD.MOV.U32 R13, RZ, RZ, R4 ;  /* 0x000000ffff0d7224 */ /* 0x000fe400078e0004 */
[----:B------:R-:W-:-:S07]  /*13850*/  IMAD.MOV.U32 R3, RZ, RZ, R14 ;  /* 0x000000ffff037224 */ /* 0x000fce00078e000e */
[----:B------:R-:W-:Y:S05]  /*13860*/  WARPSYNC.COLLECTIVE R15, `(.L_x_516) ;  /* 0x000000000f087348 */ /* 0x000fea0003c00000 */
[----:B------:R0:W1:Y:S02]  /*13870*/  SHFL.IDX P6, R14, R13, R12, R11 ;  /* 0x0000000c0d0e7389 */ /* 0x00006400000c000b */
[----:B01----:R-:W-:Y:S01]  /*13880*/  ENDCOLLECTIVE ;  /* 0x000000000000791b */ /* 0x003fe20003800000 */
.L_x_516:
[----:B------:R-:W-:Y:S02]  /*13890*/  IMAD.MOV.U32 R13, RZ, RZ, R6 ;  /* 0x000000ffff0d7224 */ /* 0x000fe400078e0006 */
[----:B------:R-:W-:Y:S02]  /*138a0*/  IMAD.MOV.U32 R12, RZ, RZ, 0x2 ;  /* 0x00000002ff0c7424 */ /* 0x000fe400078e00ff */
[----:B------:R-:W-:-:S05]  /*138b0*/  IMAD.MOV.U32 R2, RZ, RZ, R14 ;  /* 0x000000ffff027224 */ /* 0x000fca00078e000e */
        /* <DEDUP_REMOVED lines=26> */
.L_x_517:
[----:B------:R-:W-:Y:S02]  /*13a60*/  IMAD.MOV.U32 R13, RZ, RZ, R4 ;  /* 0x000000ffff0d7224 */ /* 0x000fe400078e0004 */
[----:B------:R-:W-:-:S07]  /*13a70*/  IMAD.MOV.U32 R7, RZ, RZ, R14 ;  /* 0x000000ffff077224 */ /* 0x000fce00078e000e */
[----:B------:R-:W-:Y:S05]  /*13a80*/  WARPSYNC.COLLECTIVE R15, `(.L_x_518) ;  /* 0x000000000f087348 */ /* 0x000fea0003c00000 */
[----:B------:R0:W1:Y:S02]  /*13a90*/  SHFL.IDX P6, R14, R13, R12, R11 ;  /* 0x0000000c0d0e7389 */ /* 0x00006400000c000b */
[----:B01----:R-:W-:Y:S01]  /*13aa0*/  ENDCOLLECTIVE ;  /* 0x000000000000791b */ /* 0x003fe20003800000 */
.L_x_518:
        /* <DEDUP_REMOVED lines=29> */
.L_x_519:
[----:B------:R-:W-:Y:S02]  /*13c80*/  IMAD.MOV.U32 R13, RZ, RZ, R4 ;  /* 0x000000ffff0d7224 */ /* 0x000fe400078e0004 */
[----:B------:R-:W-:-:S07]  /*13c90*/  IMAD.MOV.U32 R6, RZ, RZ, R14 ;  /* 0x000000ffff067224 */ /* 0x000fce00078e000e */
[----:B------:R-:W-:Y:S05]  /*13ca0*/  WARPSYNC.COLLECTIVE R15, `(.L_x_520) ;  /* 0x000000000f087348 */ /* 0x000fea0003c00000 */
[----:B------:R0:W1:Y:S02]  /*13cb0*/  SHFL.IDX P6, R14, R13, R12, R11 ;  /* 0x0000000c0d0e7389 */ /* 0x00006400000c000b */
[----:B01----:R-:W-:Y:S01]  /*13cc0*/  ENDCOLLECTIVE ;  /* 0x000000000000791b */ /* 0x003fe20003800000 */
.L_x_520:
[----:B------:R-:W-:Y:S01]  /*13cd0*/  IMAD.MOV.U32 R2, RZ, RZ, R14 ;  /* 0x000000ffff027224 */ /* 0x000fe200078e000e */
[----:B------:R-:W-:Y:S06]  /*13ce0*/  BRA `(.L_x_521) ;  /* 0xffffffc400587947 */ /* 0x000fec000383ffff */
.L_x_447:
[----:B0-----:R0:W1:Y:S02]  /*13cf0*/  SYNCS.PHASECHK.TRANS64.TRYWAIT P0, [R6+URZ+0x28c40], R19 ;  /* 0x028c4013060075a7 */ /* 0x001064000800017f */
[----:B-1----:R-:W-:Y:S05]  /*13d00*/  @!P0 NANOSLEEP.SYNCS 0x989680 ;  /* 0x009896800000895d */ /* 0x002fea0003900000 */
[----:B------:R-:W1:Y:S02]  /*13d10*/  @!P0 SYNCS.PHASECHK.TRANS64 P0, [R6+URZ+0x28c40], R19 ;  /* 0x028c4013060085a7 */ /* 0x000e64000800007f */
[----:B-1----:R-:W-:Y:S05]  /*13d20*/  @!P0 BRA `(.L_x_447) ;  /* 0xfffffffc00f08947 */ /* 0x002fea000383ffff */
[----:B------:R-:W-:Y:S05]  /*13d30*/  BRA `(.L_x_522) ;  /* 0xffffffc800e47947 */ /* 0x000fea000383ffff */
.L_x_448:
[----:B------:R-:W-:Y:S01]  /*13d40*/  BSSY B1, `(.L_x_523) ;  /* 0x0000008000017945 */ /* 0x000fe20003800000 */
[----:B------:R-:W-:Y:S02]  /*13d50*/  IMAD.MOV.U32 R13, RZ, RZ, R25 ;  /* 0x000000ffff0d7224 */ /* 0x000fe400078e0019 */
[----:B------:R-:W-:Y:S02]  /*13d60*/  IMAD.MOV.U32 R12, RZ, RZ, RZ ;  /* 0x000000ffff0c7224 */ /* 0x000fe400078e00ff */
[----:B------:R-:W-:Y:S02]  /*13d70*/  IMAD.MOV.U32 R11, RZ, RZ, 0x181f ;  /* 0x0000181fff0b7424 */ /* 0x000fe400078e00ff */
[----:B------:R-:W-:-:S07]  /*13d80*/  IMAD.MOV.U32 R15, RZ, RZ, -0x1 ;  /* 0xffffffffff0f7424 */ /* 0x000fce00078e00ff */
[----:B0-----:R-:W-:Y:S05]  /*13d90*/  WARPSYNC.COLLECTIVE R15, `(.L_x_524) ;  /* 0x000000000f087348 */ /* 0x001fea0003c00000 */
[----:B------:R1:W2:Y:S02]  /*13da0*/  SHFL.IDX P6, R14, R13, R12, R11 ;  /* 0x0000000c0d0e7389 */ /* 0x0002a400000c000b */
[----:B012---:R-:W-:Y:S01]  /*13db0*/  ENDCOLLECTIVE ;  /* 0x000000000000791b */ /* 0x007fe20003800000 */
.L_x_524:
[----:B------:R-:W-:Y:S05]  /*13dc0*/  BSYNC B1 ;  /* 0x0000000000017941 */ /* 0x000fea0003800000 */
.L_x_523:
[----:B------:R-:W-:Y:S02]  /*13dd0*/  IMAD.MOV.U32 R13, RZ, RZ, R20 ;  /* 0x000000ffff0d7224 */ /* 0x000fe400078e0014 */
[----:B------:R-:W-:Y:S02]  /*13de0*/  IMAD.MOV.U32 R12, RZ, RZ, RZ ;  /* 0x000000ffff0c7224 */ /* 0x000fe400078e00ff */
[----:B------:R-:W-:Y:S02]  /*13df0*/  IMAD.MOV.U32 R11, RZ, RZ, 0x181f ;  /* 0x0000181fff0b7424 */ /* 0x000fe400078e00ff */
[----:B------:R-:W-:Y:S02]  /*13e00*/  IMAD.MOV.U32 R15, RZ, RZ, -0x1 ;  /* 0xffffffffff0f7424 */ /* 0x000fe400078e00ff */
[----:B------:R-:W-:Y:S02]  /*13e10*/  IMAD.MOV.U32 R3, RZ, RZ, R14 ;  /* 0x000000ffff037224 */ /* 0x000fe400078e000e */
[----:B------:R-:W-:-:S07]  /*13e20*/  IMAD R21, R8, 0x2, R17 ;  /* 0x0000000208157824 */ /* 0x000fce00078e0211 */
[----:B------:R-:W-:Y:S05]  /*13e30*/  WARPSYNC.COLLECTIVE R15, `(.L_x_525) ;  /* 0x000000000f087348 */ /* 0x000fea0003c00000 */
[----:B------:R0:W1:Y:S02]  /*13e40*/  SHFL.IDX P6, R14, R13, R12, R11 ;  /* 0x0000000c0d0e7389 */ /* 0x00006400000c000b */
[----:B01----:R-:W-:Y:S01]  /*13e50*/  ENDCOLLECTIVE ;  /* 0x000000000000791b */ /* 0x003fe20003800000 */
.L_x_525:
[----:B------:R-:W-:Y:S02]  /*13e60*/  IMAD.MOV.U32 R13, RZ, RZ, R25 ;  /* 0x000000ffff0d7224 */ /* 0x000fe400078e0019 */
[----:B------:R-:W-:Y:S02]  /*13e70*/  IMAD.MOV.U32 R12, RZ, RZ, 0x1 ;  /* 0x00000001ff0c7424 */ /* 0x000fe400078e00ff */
[----:B------:R-:W-:-:S07]  /*13e80*/  IMAD.MOV.U32 R2, RZ, RZ, R14 ;  /* 0x000000ffff027224 */ /* 0x000fce00078e000e */
[----:B------:R-:W-:Y:S05]  /*13e90*/  WARPSYNC.COLLECTIVE R15, `(.L_x_526) ;  /* 0x000000000f087348 */ /* 0x000fea0003c00000 */
[----:B------:R0:W1:Y:S02]  /*13ea0*/  SHFL.IDX P6, R14, R13, R12, R11 ;  /* 0x0000000c0d0e7389 */ /* 0x00006400000c000b */
[----:B01----:R-:W-:Y:S01]  /*13eb0*/  ENDCOLLECTIVE ;  /* 0x000000000000791b */ /* 0x003fe20003800000 */
.L_x_526:
[----:B------:R-:W-:-:S05]  /*13ec0*/  IADD3 R2, P0, R2, R0, RZ ;  /* 0x0000000002027210 */ /* 0x000fca0007f1e0ff */
        /* <DEDUP_REMOVED lines=10> */
.L_x_527:
[----:B------:R-:W-:Y:S02]  /*13f70*/  IMAD.MOV.U32 R13, RZ, RZ, R25 ;  /* 0x000000ffff0d7224 */ /* 0x000fe400078e0019 */
[----:B------:R-:W-:Y:S02]  /*13f80*/  IMAD.MOV.U32 R12, RZ, RZ, 0x2 ;  /* 0x00000002ff0c7424 */ /* 0x000fe400078e00ff */
[----:B------:R-:W-:-:S07]  /*13f90*/  IMAD.MOV.U32 R2, RZ, RZ, R14 ;  /* 0x000000ffff027224 */ /* 0x000fce00078e000e */
[----:B------:R-:W-:Y:S05]  /*13fa0*/  WARPSYNC.COLLECTIVE R15, `(.L_x_528) ;  /* 0x000000000f087348 */ /* 0x000fea0003c00000 */
[----:B------:R0:W1:Y:S02]  /*13fb0*/  SHFL.IDX P6, R14, R13, R12, R11 ;  /* 0x0000000c0d0e7389 */ /* 0x00006400000c000b */
[----:B01----:R-:W-:Y:S01]  /*13fc0*/  ENDCOLLECTIVE ;  /* 0x000000000000791b */ /* 0x003fe20003800000 */
.L_x_528:
        /* <DEDUP_REMOVED lines=11> */
.L_x_529:
[----:B------:R-:W-:Y:S02]  /*14080*/  IMAD.MOV.U32 R13, RZ, RZ, R25 ;  /* 0x000000ffff0d7224 */ /* 0x000fe400078e0019 */
[----:B------:R-:W-:Y:S02]  /*14090*/  IMAD.MOV.U32 R12, RZ, RZ, 0x3 ;  /* 0x00000003ff0c7424 */ /* 0x000fe400078e00ff */
[----:B------:R-:W-:-:S07]  /*140a0*/  IMAD.MOV.U32 R2, RZ, RZ, R14 ;  /* 0x000000ffff027224 */ /* 0x000fce00078e000e */
[----:B------:R-:W-:Y:S05]  /*140b0*/  WARPSYNC.COLLECTIVE R15, `(.L_x_530) ;  /* 0x000000000f087348 */ /* 0x000fea0003c00000 */
[----:B------:R0:W1:Y:S02]  /*140c0*/  SHFL.IDX P6, R14, R13, R12, R11 ;  /* 0x0000000c0d0e7389 */ /* 0x00006400000c000b */
[----:B01----:R-:W-:Y:S01]  /*140d0*/  ENDCOLLECTIVE ;  /* 0x000000000000791b */ /* 0x003fe20003800000 */
.L_x_530:
[----:B------:R-:W-:-:S05]  /*140e0*/  IADD3 R2, P0, R2, R0, RZ ;  /* 0x0000000002027210 */ /* 0x000fca0007f1e0ff */
        /* <DEDUP_REMOVED lines=10> */
.L_x_531:
[----:B------:R-:W-:Y:S01]  /*14190*/  IMAD.MOV.U32 R2, RZ, RZ, R14 ;  /* 0x000000ffff027224 */ /* 0x000fe200078e000e */
[----:B------:R-:W-:Y:S06]  /*141a0*/  BRA `(.L_x_532) ;  /* 0xffffffc8006c7947 */ /* 0x000fec000383ffff */
.L_x_453:
[----:B---3--:R3:W4:Y:S02]  /*141b0*/  SYNCS.PHASECHK.TRANS64.TRYWAIT P0, [R6+URZ+0x28c60], R19 ;  /* 0x028c6013060075a7 */ /* 0x008724000800017f */
[----:B----4-:R-:W-:Y:S05]  /*141c0*/  @!P0 NANOSLEEP.SYNCS 0x989680 ;  /* 0x009896800000895d */ /* 0x010fea0003900000 */
[----:B------:R-:W4:Y:S02]  /*141d0*/  @!P0 SYNCS.PHASECHK.TRANS64 P0, [R6+URZ+0x28c60], R19 ;  /* 0x028c6013060085a7 */ /* 0x000f24000800007f */
[----:B----4-:R-:W-:Y:S05]  /*141e0*/  @!P0 BRA `(.L_x_453) ;  /* 0xfffffffc00f08947 */ /* 0x010fea000383ffff */
[----:B------:R-:W-:Y:S05]  /*141f0*/  BRA `(.L_x_533) ;  /* 0xffffffc800bc7947 */ /* 0x000fea000383ffff */
.L_x_454:
[----:B------:R-:W-:Y:S01]  /*14200*/  BSSY B1, `(.L_x_534) ;  /* 0x0000008000017945 */ /* 0x000fe20003800000 */
[----:B------:R-:W-:Y:S02]  /*14210*/  IMAD.MOV.U32 R13, RZ, RZ, R10 ;  /* 0x000000ffff0d7224 */ /* 0x000fe400078e000a */
[----:B------:R-:W-:Y:S02]  /*14220*/  IMAD.MOV.U32 R12, RZ, RZ, RZ ;  /* 0x000000ffff0c7224 */ /* 0x000fe400078e00ff */
[----:B------:R-:W-:Y:S02]  /*14230*/  IMAD.MOV.U32 R11, RZ, RZ, 0x181f ;  /* 0x0000181fff0b7424 */ /* 0x000fe400078e00ff */
[----:B------:R-:W-:-:S07]  /*14240*/  IMAD.MOV.U32 R15, RZ, RZ, -0x1 ;  /* 0xffffffffff0f7424 */ /* 0x000fce00078e00ff */
[----:B-12---:R-:W-:Y:S05]  /*14250*/  WARPSYNC.COLLECTIVE R15, `(.L_x_535) ;  /* 0x000000000f087348 */ /* 0x006fea0003c00000 */
[----:B------:R0:W3:Y:S02]  /*14260*/  SHFL.IDX P6, R14, R13, R12, R11 ;  /* 0x0000000c0d0e7389 */ /* 0x0000e400000c000b */
[----:B0123--:R-:W-:Y:S01]  /*14270*/  ENDCOLLECTIVE ;  /* 0x000000000000791b */ /* 0x00ffe20003800000 */
.L_x_535:
[----:B------:R-:W-:Y:S05]  /*14280*/  BSYNC B1 ;  /* 0x0000000000017941 */ /* 0x000fea0003800000 */
.L_x_534:
[----:B------:R-:W-:Y:S01]  /*14290*/  IMAD.MOV.U32 R13, RZ, RZ, R9 ;  /* 0x000000ffff0d7224 */ /* 0x000fe200078e0009 */
[C---:B------:R-:W-:Y:S01]  /*142a0*/  LOP3.LUT P2, RZ, R16.reuse, 0x40, RZ, 0xc0, !PT ;  /* 0x0000004010ff7812 */ /* 0x040fe2000784c0ff */
[----:B------:R-:W-:Y:S01]  /*142b0*/  IMAD.MOV.U32 R12, RZ, RZ, RZ ;  /* 0x000000ffff0c7224 */ /* 0x000fe200078e00ff */
[C---:B------:R-:W-:Y:S01]  /*142c0*/  LOP3.LUT P1, RZ, R16.reuse, 0x20, RZ, 0xc0, !PT ;  /* 0x0000002010ff7812 */ /* 0x040fe2000782c0ff */
[----:B------:R-:W-:Y:S01]  /*142d0*/  IMAD.MOV.U32 R11, RZ, RZ, 0x181f ;  /* 0x0000181fff0b7424 */ /* 0x000fe200078e00ff */
[----:B------:R-:W-:Y:S01]  /*142e0*/  LOP3.LUT R16, R16, 0xffffbfff, RZ, 0xc0, !PT ;  /* 0xffffbfff10107812 */ /* 0x000fe200078ec0ff */
[----:B------:R-:W-:Y:S02]  /*142f0*/  IMAD.MOV.U32 R15, RZ, RZ, -0x1 ;  /* 0xffffffffff0f7424 */ /* 0x000fe400078e00ff */
[----:B------:R-:W-:Y:S01]  /*14300*/  IMAD.MOV.U32 R3, RZ, RZ, R14 ;  /* 0x000000ffff037224 */ /* 0x000fe200078e000e */
[----:B------:R-:W-:Y:S01]  /*14310*/  @P3 LOP3.LUT R16, R16, 0x4000, RZ, 0xfc, !PT ;  /* 0x0000400010103812 */ /* 0x000fe200078efcff */
[----:B------:R-:W-:-:S07]  /*14320*/  IMAD R19, R19, 0x2, R17 ;  /* 0x0000000213137824 */ /* 0x000fce00078e0211 */
[----:B------:R-:W-:Y:S05]  /*14330*/  WARPSYNC.COLLECTIVE R15, `(.L_x_536) ;  /* 0x000000000f087348 */ /* 0x000fea0003c00000 */
[----:B------:R0:W1:Y:S02]  /*14340*/  SHFL.IDX P6, R14, R13, R12, R11 ;  /* 0x0000000c0d0e7389 */ /* 0x00006400000c000b */
[----:B01----:R-:W-:Y:S01]  /*14350*/  ENDCOLLECTIVE ;  /* 0x000000000000791b */ /* 0x003fe20003800000 */
.L_x_536:
[C---:B------:R-:W-:Y:S01]  /*14360*/  LOP3.LUT P3, RZ, R16.reuse, 0x10, RZ, 0xc0, !PT ;  /* 0x0000001010ff7812 */ /* 0x040fe2000786c0ff */
[----:B------:R-:W-:Y:S02]  /*14370*/  IMAD.MOV.U32 R13, RZ, RZ, R10 ;  /* 0x000000ffff0d7224 */ /* 0x000fe400078e000a */
[----:B------:R-:W-:Y:S02]  /*14380*/  IMAD.MOV.U32 R12, RZ, RZ, 0x1 ;  /* 0x00000001ff0c7424 */ /* 0x000fe400078e00ff */
[----:B------:R-:W-:Y:S01]  /*14390*/  IMAD.MOV.U32 R2, RZ, RZ, R14 ;  /* 0x000000ffff027224 */ /* 0x000fe200078e000e */
[C---:B------:R-:W-:Y:S02]  /*143a0*/  LOP3.LUT P6, RZ, R16.reuse, 0x80, RZ, 0xc0, !PT ;  /* 0x0000008010ff7812 */ /* 0x040fe400078cc0ff */
[----:B------:R-:W-:Y:S02]  /*143b0*/  LOP3.LUT R16, R16, 0xfffeffff, RZ, 0xc0, !PT ;  /* 0xfffeffff10107812 */ /* 0x000fe400078ec0ff */
[----:B------:R-:W-:-:S03]  /*143c0*/  IADD3 R2, P0, R2, R0, RZ ;  /* 0x0000000002027210 */ /* 0x000fc60007f1e0ff */
[----:B------:R-:W-:Y:S02]  /*143d0*/  @P3 LOP3.LUT R16, R16, 0x10000, RZ, 0xfc, !PT ;  /* 0x0001000010103812 */ /* 0x000fe400078efcff */
[----:B------:R-:W-:Y:S01]  /*143e0*/  IMAD.X R3, RZ, RZ, R3, P0 ;  /* 0x000000ffff037224 */ /* 0x000fe200000e0603 */
[----:B------:R-:W-:-:S04]  /*143f0*/  ISETP.NE.U32.AND P0, PT, R29, RZ, PT ;  /* 0x000000ff1d00720c */ /* 0x000fc80003f05070 */
[----:B------:R-:W-:Y:S01]  /*14400*/  @!PT LDS RZ, [RZ] ;  /* 0x00000000fffff984 */ /* 0x000fe20000000800 */
[----:B------:R-:W-:Y:S01]  /*14410*/  @!PT LDS RZ, [RZ] ;  /* 0x00000000fffff984 */ /* 0x000fe20000000800 */
[----:B------:R-:W-:Y:S01]  /*14420*/  @!PT LDS RZ, [RZ] ;  /* 0x00000000fffff984 */ /* 0x000fe20000000800 */
[----:B------:R0:W-:Y:S09]  /*14430*/  LDGSTS.E.BYPASS.LTC128B.128 [R19+0x400], desc[UR50][R2.64], !P6 ;  /* 0x0040000002137fae */ /* 0x0001f2000f101d72 */
[----:B0-----:R-:W-:Y:S05]  /*14440*/  WARPSYNC.COLLECTIVE R15, `(.L_x_537) ;  /* 0x000000000f087348 */ /* 0x001fea0003c00000 */
[----:B------:R1:W2:Y:S02]  /*14450*/  SHFL.IDX P6, R14, R13, R12, R11 ;  /* 0x0000000c0d0e7389 */ /* 0x0002a400000c000b */
[----:B012---:R-:W-:Y:S01]  /*14460*/  ENDCOLLECTIVE ;  /* 0x000000000000791b */ /* 0x007fe20003800000 */
.L_x_537:
[----:B------:R-:W-:Y:S01]  /*14470*/  @!PT LDS RZ, [RZ] ;  /* 0x00000000fffff984 */ /* 0x000fe20000000800 */
[----:B------:R-:W-:Y:S01]  /*14480*/  @!PT LDS RZ, [RZ] ;  /* 0x00000000fffff984 */ /* 0x000fe20000000800 */
[----:B------:R-:W-:Y:S01]  /*14490*/  @!PT LDS RZ, [RZ] ;  /* 0x00000000fffff984 */ /* 0x000fe20000000800 */
[----:B------:R0:W-:Y:S04]  /*144a0*/  LDGSTS.E.BYPASS.LTC128B.128 [R19+0x2400], desc[UR50][R2.64+0x80], !P2 ;  /* 0x0240008002137fae */ /* 0x0001e8000d101d72 */
[----:B------:R0:W-:Y:S01]  /*144b0*/  LDGSTS.E.BYPASS.LTC128B.128 [R19+0x4400], desc[UR50][R2.64+0x100], !P1 ;  /* 0x0440010002137fae */ /* 0x0001e2000c901d72 */
[----:B------:R-:W-:-:S03]  /*144c0*/  ISETP.NE.U32.AND P1, PT, R28, RZ, PT ;  /* 0x000000ff1c00720c */ /* 0x000fc60003f25070 */
[----:B------:R0:W-:Y:S01]  /*144d0*/  LDGSTS.E.BYPASS.LTC128B.128 [R19+0x6400], desc[UR50][R2.64+0x180], !P3 ;  /* 0x0640018002137fae */ /* 0x0001e2000d901d72 */
[----:B------:R-:W-:Y:S01]  /*144e0*/  LOP3.LUT P3, RZ, R16, 0x80, RZ, 0xc0, !PT ;  /* 0x0000008010ff7812 */ /* 0x000fe2000786c0ff */
[----:B------:R-:W-:Y:S02]  /*144f0*/  IMAD.MOV.U32 R13, RZ, RZ, R9 ;  /* 0x000000ffff0d7224 */ /* 0x000fe400078e0009 */
[----:B------:R0:W-:Y:S04]  /*14500*/  LDGSTS.E.BYPASS.LTC128B.128 [R19+0x8400], desc[UR50][R2.64+0x200], !P5 ;  /* 0x0840020002137fae */ /* 0x0001e8000e901d72 */
[----:B------:R0:W-:Y:S01]  /*14510*/  LDGSTS.E.BYPASS.LTC128B.128 [R19+0xa400], desc[UR50][R2.64+0x280], !P4 ;  /* 0x0a40028002137fae */ /* 0x0001e2000e101d72 */
[----:B------:R-:W-:-:S03]  /*14520*/  IMAD.MOV.U32 R5, RZ, RZ, R14 ;  /* 0x000000ffff057224 */ /* 0x000fc600078e000e */
[----:B------:R0:W-:Y:S04]  /*14530*/  LDGSTS.E.BYPASS.LTC128B.128 [R19+0xc400], desc[UR50][R2.64+0x300], P0 ;  /* 0x0c40030002137fae */ /* 0x0001e80008101d72 */
[----:B0-----:R-:W-:Y:S05]  /*14540*/  WARPSYNC.COLLECTIVE R15, `(.L_x_538) ;  /* 0x000000000f087348 */ /* 0x001fea0003c00000 */
[----:B------:R1:W2:Y:S02]  /*14550*/  SHFL.IDX P6, R14, R13, R12, R11 ;  /* 0x0000000c0d0e7389 */ /* 0x0002a400000c000b */
[----:B012---:R-:W-:Y:S01]  /*14560*/  ENDCOLLECTIVE ;  /* 0x000000000000791b */ /* 0x007fe20003800000 */
.L_x_538:
        /* <DEDUP_REMOVED lines=11> */
[C---:B------:R-:W-:Y:S02]  /*14620*/  LOP3.LUT P3, RZ, R16.reuse, 0x10000, RZ, 0xc0, !PT ;  /* 0x0001000010ff7812 */ /* 0x040fe4000786c0ff */
[----:B------:R-:W-:-:S06]  /*14630*/  LOP3.LUT R16, R16, 0xffff7fff, RZ, 0xc0, !PT ;  /* 0xffff7fff10107812 */ /* 0x000fcc00078ec0ff */
[----:B------:R0:W-:Y:S04]  /*14640*/  LDGSTS.E.BYPASS.LTC128B.128 [R19+0x2c00], desc[UR50][R2.64+0x80], !P2 ;  /* 0x02c0008002137fae */ /* 0x0001e8000d101d72 */
[----:B------:R0:W-:Y:S01]  /*14650*/  LDGSTS.E.BYPASS.LTC128B.128 [R19+0x4c00], desc[UR50][R2.64+0x100], !P6 ;  /* 0x04c0010002137fae */ /* 0x0001e2000f101d72 */
[----:B------:R-:W-:-:S07]  /*14660*/  @P3 LOP3.LUT R16, R16, 0x8000, RZ, 0xfc, !PT ;  /* 0x0000800010103812 */ /* 0x000fce00078efcff */
[----:B0-----:R-:W-:Y:S05]  /*14670*/  WARPSYNC.COLLECTIVE R15, `(.L_x_539) ;  /* 0x000000000f087348 */ /* 0x001fea0003c00000 */
[----:B------:R1:W2:Y:S02]  /*14680*/  SHFL.IDX P6, R14, R13, R12, R11 ;  /* 0x0000000c0d0e7389 */ /* 0x0002a400000c000b */
[----:B012---:R-:W-:Y:S01]  /*14690*/  ENDCOLLECTIVE ;  /* 0x000000000000791b */ /* 0x007fe20003800000 */
.L_x_539:
        /* <DEDUP_REMOVED lines=14> */
.L_x_540:
        /* <DEDUP_REMOVED lines=10> */
[----:B------:R-:W-:-:S08]  /*14820*/  LOP3.LUT P3, RZ, R16, 0x8000, RZ, 0xc0, !PT ;  /* 0x0000800010ff7812 */ /* 0x000fd0000786c0ff */
[----:B------:R0:W-:Y:S04]  /*14830*/  LDGSTS.E.BYPASS.LTC128B.128 [R19+0x3400], desc[UR50][R2.64+0x80], !P2 ;  /* 0x0340008002137fae */ /* 0x0001e8000d101d72 */
[----:B------:R0:W-:Y:S02]  /*14840*/  LDGSTS.E.BYPASS.LTC128B.128 [R19+0x5400], desc[UR50][R2.64+0x100], !P6 ;  /* 0x0540010002137fae */ /* 0x0001e4000f101d72 */
[----:B0-----:R-:W-:Y:S05]  /*14850*/  WARPSYNC.COLLECTIVE R15, `(.L_x_541) ;  /* 0x000000000f087348 */ /* 0x001fea0003c00000 */
[----:B------:R1:W2:Y:S02]  /*14860*/  SHFL.IDX P6, R14, R13, R12, R11 ;  /* 0x0000000c0d0e7389 */ /* 0x0002a400000c000b */
[----:B012---:R-:W-:Y:S01]  /*14870*/  ENDCOLLECTIVE ;  /* 0x000000000000791b */ /* 0x007fe20003800000 */
.L_x_541:
        /* <DEDUP_REMOVED lines=14> */
.L_x_542:
[----:B------:R-:W-:Y:S05]  /*14960*/  BRA `(.L_x_543) ;  /* 0xffffffc800207947 */ /* 0x000fea000383ffff */
.L_x_462:
[----:B------:R-:W-:Y:S01]  /*14970*/  BSSY B0, `(.L_x_544) ;  /* 0x0000008000007945 */ /* 0x000fe20003800000 */
[----:B------:R-:W-:Y:S02]  /*14980*/  IMAD.MOV.U32 R13, RZ, RZ, R24 ;  /* 0x000000ffff0d7224 */ /* 0x000fe400078e0018 */
[----:B------:R-:W-:Y:S02]  /*14990*/  IMAD.MOV.U32 R12, RZ, RZ, RZ ;  /* 0x000000ffff0c7224 */ /* 0x000fe400078e00ff */
[----:B------:R-:W-:Y:S02]  /*149a0*/  IMAD.MOV.U32 R11, RZ, RZ, 0x1f ;  /* 0x0000001fff0b7424 */ /* 0x000fe400078e00ff */
[----:B------:R-:W-:-:S07]  /*149b0*/  IMAD.MOV.U32 R15, RZ, RZ, -0x1 ;  /* 0xffffffffff0f7424 */ /* 0x000fce00078e00ff */
[----:B0123--:R-:W-:Y:S05]  /*149c0*/  WARPSYNC.COLLECTIVE R15, `(.L_x_545) ;  /* 0x000000000f087348 */ /* 0x00ffea0003c00000 */
[----:B------:R4:W0:Y:S02]  /*149d0*/  SHFL.IDX P6, R14, R13, R12, R11 ;  /* 0x0000000c0d0e7389 */ /* 0x00082400000c000b */
[----:B01234-:R-:W-:Y:S01]  /*149e0*/  ENDCOLLECTIVE ;  /* 0x000000000000791b */ /* 0x01ffe20003800000 */
.L_x_545:
[----:B------:R-:W-:Y:S05]  /*149f0*/  BSYNC B0 ;  /* 0x0000000000007941 */ /* 0x000fea0003800000 */
.L_x_544:
[----:B------:R-:W-:Y:S02]  /*14a00*/  IMAD.MOV.U32 R13, RZ, RZ, R24 ;  /* 0x000000ffff0d7224 */ /* 0x000fe400078e0018 */
[----:B------:R-:W-:Y:S02]  /*14a10*/  IMAD.MOV.U32 R12, RZ, RZ, 0x1 ;  /* 0x00000001ff0c7424 */ /* 0x000fe400078e00ff */
[----:B------:R-:W-:Y:S02]  /*14a20*/  IMAD.MOV.U32 R11, RZ, RZ, 0x1f ;  /* 0x0000001fff0b7424 */ /* 0x000fe400078e00ff */
[----:B------:R-:W-:Y:S02]  /*14a30*/  IMAD.MOV.U32 R15, RZ, RZ, -0x1 ;  /* 0xffffffffff0f7424 */ /* 0x000fe400078e00ff */
[----:B------:R-:W-:Y:S02]  /*14a40*/  IMAD.IADD R7, R27, 0x1, R9 ;  /* 0x000000011b077824 */ /* 0x000fe400078e0209 */
[----:B------:R-:W-:-:S07]  /*14a50*/  IMAD.MOV.U32 R0, RZ, RZ, R14 ;  /* 0x000000ffff007224 */ /* 0x000fce00078e000e */
[----:B------:R-:W-:Y:S05]  /*14a60*/  WARPSYNC.COLLECTIVE R15, `(.L_x_546) ;  /* 0x000000000f087348 */ /* 0x000fea0003c00000 */
[----:B------:R0:W1:Y:S02]  /*14a70*/  SHFL.IDX P6, R14, R13, R12, R11 ;  /* 0x0000000c0d0e7389 */ /* 0x00006400000c000b */
[----:B01----:R-:W-:Y:S01]  /*14a80*/  ENDCOLLECTIVE ;  /* 0x000000000000791b */ /* 0x003fe20003800000 */
.L_x_546:
[----:B------:R-:W-:Y:S02]  /*14a90*/  ULDC UR4, c[0x0][0xc3c] ;  /* 0x00030f0000047ab9 */ /* 0x000fe40000000800 */
[----:B------:R-:W-:-:S13]  /*14aa0*/  ISETP.GE.OR P1, PT, R7, UR4, !P0 ;  /* 0x0000000407007c0c */ /* 0x000fda000c726670 */
[----:B------:R-:W0:Y:S08]  /*14ab0*/  @!P1 LDC.64 R2, c[0x0][0xc80] ;  /* 0x00032000ff029b82 */ /* 0x000e300000000a00 */
[----:B------:R-:W1:Y:S01]  /*14ac0*/  @!P1 LDC.64 R4, c[0x0][0xc78] ;  /* 0x00031e00ff049b82 */ /* 0x000e620000000a00 */
[----:B------:R-:W-:Y:S02]  /*14ad0*/  IMAD.MOV.U32 R11, RZ, RZ, RZ ;  /* 0x000000ffff0b7224 */ /* 0x000fe400078e00ff */
[----:B------:R-:W-:-:S02]  /*14ae0*/  IMAD.MOV.U32 R6, RZ, RZ, R14 ;  /* 0x000000ffff067224 */ /* 0x000fc400078e000e */
[----:B0-----:R-:W-:-:S05]  /*14af0*/  @!P1 IMAD.WIDE R2, R7, 0x4, R2 ;  /* 0x0000000407029825 */ /* 0x001fca00078e0202 */
[----:B------:R1:W2:Y:S02]  /*14b00*/  @!P1 LDG.E R8, desc[UR50][R2.64] ;  /* 0x0000003202089981 */ /* 0x0002a4000c1e1900 */
[----:B-1----:R-:W-:-:S05]  /*14b10*/  @!P1 IMAD.WIDE R2, R7, 0x4, R4 ;  /* 0x0000000407029825 */ /* 0x002fca00078e0204 */
[----:B------:R-:W3:Y:S01]  /*14b20*/  @!P1 LDG.E R5, desc[UR50][R2.64] ;  /* 0x0000003202059981 */ /* 0x000ee2000c1e1900 */
[----:B------:R-:W-:Y:S01]  /*14b30*/  IMAD.MOV.U32 R7, RZ, RZ, RZ ;  /* 0x000000ffff077224 */ /* 0x000fe200078e00ff */
[C---:B------:R-:W-:Y:S01]  /*14b40*/  ISETP.GE.U32.AND P2, PT, R9.reuse, 0x2, PT ;  /* 0x000000020900780c */ /* 0x040fe20003f46070 */
[----:B------:R-:W-:Y:S01]  /*14b50*/  IMAD.MOV.U32 R4, RZ, RZ, RZ ;  /* 0x000000ffff047224 */ /* 0x000fe200078e00ff */
[C---:B------:R-:W-:Y:S01]  /*14b60*/  ISETP.GE.U32.AND P3, PT, R9.reuse, 0x4, PT ;  /* 0x000000040900780c */ /* 0x040fe20003f66070 */
[----:B------:R-:W-:Y:S01]  /*14b70*/  IMAD.MOV.U32 R24, RZ, RZ, RZ ;  /* 0x000000ffff187224 */ /* 0x000fe200078e00ff */
[C---:B------:R-:W-:Y:S02]  /*14b80*/  ISETP.GE.U32.AND P4, PT, R9.reuse, 0x8, PT ;  /* 0x000000080900780c */ /* 0x040fe40003f86070 */
[C---:B------:R-:W-:Y:S01]  /*14b90*/  ISETP.GE.U32.AND P5, PT, R9.reuse, 0x10, PT ;  /* 0x000000100900780c */ /* 0x040fe20003fa6070 */
[----:B--2---:R-:W-:Y:S02]  /*14ba0*/  @!P1 IMAD.MOV.U32 R7, RZ, RZ, R8 ;  /* 0x000000ffff079224 */ /* 0x004fe400078e0008 */
[----:B---3--:R-:W-:Y:S01]  /*14bb0*/  @!P1 IMAD.MOV.U32 R4, RZ, RZ, R5 ;  /* 0x000000ffff049224 */ /* 0x008fe200078e0005 */
[----:B------:R-:W-:-:S03]  /*14bc0*/  ISETP.NE.AND P1, PT, R9, RZ, PT ;  /* 0x000000ff0900720c */ /* 0x000fc60003f25270 */
[----:B------:R-:W-:-:S10]  /*14bd0*/  IMAD R13, R4, R7, RZ ;  /* 0x00000007040d7224 */ /* 0x000fd400078e02ff */
[----:B------:R-:W-:Y:S05]  /*14be0*/  WARPSYNC.COLLECTIVE R15, `(.L_x_547) ;  /* 0x000000000f087348 */ /* 0x000fea0003c00000 */
[----:B------:R0:W1:Y:S02]  /*14bf0*/  SHFL.UP P6, R14, R13, R12, R11 ;  /* 0x0400000c0d0e7389 */ /* 0x00006400000c000b */
[----:B01----:R-:W-:Y:S01]  /*14c00*/  ENDCOLLECTIVE ;  /* 0x000000000000791b */ /* 0x003fe20003800000 */
.L_x_547:
[----:B------:R-:W-:Y:S01]  /*14c10*/  IMAD.MOV.U32 R12, RZ, RZ, 0x2 ;  /* 0x00000002ff0c7424 */ /* 0x000fe200078e00ff */
[----:B------:R-:W-:-:S05]  /*14c20*/  SEL R14, R14, RZ, P1 ;  /* 0x000000ff0e0e7207 */ /* 0x000fca0000800000 */
[----:B------:R-:W-:-:S04]  /*14c30*/  IMAD.IADD R5, R13, 0x1, R14 ;  /* 0x000000010d057824 */ /* 0x000fc800078e020e */
[----:B------:R-:W-:-:S07]  /*14c40*/  IMAD.MOV.U32 R13, RZ, RZ, R5 ;  /* 0x000000ffff0d7224 */ /* 0x000fce00078e0005 */
[----:B------:R-:W-:Y:S05]  /*14c50*/  WARPSYNC.COLLECTIVE R15, `(.L_x_548) ;  /* 0x000000000f087348 */ /* 0x000fea0003c00000 */
[----:B------:R0:W1:Y:S02]  /*14c60*/  SHFL.UP P6, R14, R13, R12, R11 ;  /* 0x0400000c0d0e7389 */ /* 0x00006400000c000b */
[----:B01----:R-:W-:Y:S01]  /*14c70*/  ENDCOLLECTIVE ;  /* 0x000000000000791b */ /* 0x003fe20003800000 */
.L_x_548:
[----:B------:R-:W-:Y:S01]  /*14c80*/  IMAD.MOV.U32 R12, RZ, RZ, 0x4 ;  /* 0x00000004ff0c7424 */ /* 0x000fe200078e00ff */
[----:B------:R-:W-:-:S05]  /*14c90*/  SEL R2, R14, RZ, P2 ;  /* 0x000000ff0e027207 */ /* 0x000fca0001000000 */
[----:B------:R-:W-:-:S04]  /*14ca0*/  IMAD.IADD R2, R5, 0x1, R2 ;  /* 0x0000000105027824 */ /* 0x000fc800078e0202 */
[----:B------:R-:W-:-:S07]  /*14cb0*/  IMAD.MOV.U32 R13, RZ, RZ, R2 ;  /* 0x000000ffff0d7224 */ /* 0x000fce00078e0002 */
[----:B------:R-:W-:Y:S05]  /*14cc0*/  WARPSYNC.COLLECTIVE R15, `(.L_x_549) ;  /* 0x000000000f087348 */ /* 0x000fea0003c00000 */
[----:B------:R0:W1:Y:S02]  /*14cd0*/  SHFL.UP P6, R14, R13, R12, R11 ;  /* 0x0400000c0d0e7389 */ /* 0x00006400000c000b */
[----:B01----:R-:W-:Y:S01]  /*14ce0*/  ENDCOLLECTIVE ;  /* 0x000000000000791b */ /* 0x003fe20003800000 */
.L_x_549:
[----:B------:R-:W-:Y:S01]  /*14cf0*/  IMAD.MOV.U32 R12, RZ, RZ, 0x8 ;  /* 0x00000008ff0c7424 */ /* 0x000fe200078e00ff */
[----:B------:R-:W-:-:S05]  /*14d00*/  SEL R3, R14, RZ, P3 ;  /* 0x000000ff0e037207 */ /* 0x000fca0001800000 */
[----:B------:R-:W-:-:S04]  /*14d10*/  IMAD.IADD R3, R2, 0x1, R3 ;  /* 0x0000000102037824 */ /* 0x000fc800078e0203 */
[----:B------:R-:W-:-:S07]  /*14d20*/  IMAD.MOV.U32 R13, RZ, RZ, R3 ;  /* 0x000000ffff0d7224 */ /* 0x000fce00078e0003 */
[----:B------:R-:W-:Y:S05]  /*14d30*/  WARPSYNC.COLLECTIVE R15, `(.L_x_550) ;  /* 0x000000000f087348 */ /* 0x000fea0003c00000 */
[----:B------:R0:W1:Y:S02]  /*14d40*/  SHFL.UP P6, R14, R13, R12, R11 ;  /* 0x0400000c0d0e7389 */ /* 0x00006400000c000b */
[----:B01----:R-:W-:Y:S01]  /*14d50*/  ENDCOLLECTIVE ;  /* 0x000000000000791b */ /* 0x003fe20003800000 */
.L_x_550:
[----:B------:R-:W-:Y:S01]  /*14d60*/  IMAD.MOV.U32 R12, RZ, RZ, 0x10 ;  /* 0x00000010ff0c7424 */ /* 0x000fe200078e00ff */
[----:B------:R-:W-:-:S05]  /*14d70*/  SEL R14, R14, RZ, P4 ;  /* 0x000000ff0e0e7207 */ /* 0x000fca0002000000 */
[----:B------:R-:W-:-:S04]  /*14d80*/  IMAD.IADD R5, R3, 0x1, R14 ;  /* 0x0000000103057824 */ /* 0x000fc800078e020e */
[----:B------:R-:W-:-:S07]  /*14d90*/  IMAD.MOV.U32 R13, RZ, RZ, R5 ;  /* 0x000000ffff0d7224 */ /* 0x000fce00078e0005 */
[----:B------:R-:W-:Y:S05]  /*14da0*/  WARPSYNC.COLLECTIVE R15, `(.L_x_551) ;  /* 0x000000000f087348 */ /* 0x000fea0003c00000 */
[----:B------:R0:W1:Y:S02]  /*14db0*/  SHFL.UP P6, R14, R13, R12, R11 ;  /* 0x0400000c0d0e7389 */ /* 0x00006400000c000b */
[----:B01----:R-:W-:Y:S01]  /*14dc0*/  ENDCOLLECTIVE ;  /* 0x000000000000791b */ /* 0x003fe20003800000 */
.L_x_551:
[----:B------:R-:W-:Y:S02]  /*14dd0*/  IMAD.MOV.U32 R12, RZ, RZ, 0x1f ;  /* 0x0000001fff0c7424 */ /* 0x000fe400078e00ff */
[----:B------:R-:W-:Y:S01]  /*14de0*/  IMAD.MOV.U32 R11, RZ, RZ, 0x1f ;  /* 0x0000001fff0b7424 */ /* 0x000fe200078e00ff */
[----:B------:R-:W-:-:S05]  /*14df0*/  SEL R14, R14, RZ, P5 ;  /* 0x000000ff0e0e7207 */ /* 0x000fca0002800000 */
[----:B------:R-:W-:-:S04]  /*14e00*/  IMAD.IADD R3, R5, 0x1, R14 ;  /* 0x0000000105037824 */ /* 0x000fc800078e020e */
[----:B------:R-:W-:-:S07]  /*14e10*/  IMAD.MOV.U32 R13, RZ, RZ, R3 ;  /* 0x000000ffff0d7224 */ /* 0x000fce00078e0003 */
[----:B------:R-:W-:Y:S05]  /*14e20*/  WARPSYNC.COLLECTIVE R15, `(.L_x_552) ;  /* 0x000000000f087348 */ /* 0x000fea0003c00000 */
[----:B------:R0:W1:Y:S02]  /*14e30*/  SHFL.IDX P6, R14, R13, R12, R11 ;  /* 0x0000000c0d0e7389 */ /* 0x00006400000c000b */
[----:B01----:R-:W-:Y:S01]  /*14e40*/  ENDCOLLECTIVE ;  /* 0x000000000000791b */ /* 0x003fe20003800000 */
.L_x_552:
[----:B------:R-:W-:Y:S05]  /*14e50*/  BRA `(.L_x_553) ;  /* 0xffffffc800b87947 */ /* 0x000fea000383ffff */
.L_x_465:
[----:B------:R-:W-:Y:S01]  /*14e60*/  BSSY B0, `(.L_x_554) ;  /* 0x0000007000007945 */ /* 0x000fe20003800000 */
[----:B------:R-:W-:Y:S02]  /*14e70*/  IMAD.MOV.U32 R12, RZ, RZ, 0x1 ;  /* 0x00000001ff0c7424 */ /* 0x000fe400078e00ff */
[----:B------:R-:W-:Y:S02]  /*14e80*/  IMAD.MOV.U32 R11, RZ, RZ, RZ ;  /* 0x000000ffff0b7224 */ /* 0x000fe400078e00ff */
[----:B------:R-:W-:-:S07]  /*14e90*/  IMAD.MOV.U32 R15, RZ, RZ, -0x1 ;  /* 0xffffffffff0f7424 */ /* 0x000fce00078e00ff */
[----:B-1----:R-:W-:Y:S05]  /*14ea0*/  WARPSYNC.COLLECTIVE R15, `(.L_x_555) ;  /* 0x000000000f087348 */ /* 0x002fea0003c00000 */
[----:B------:R0:W2:Y:S02]  /*14eb0*/  SHFL.UP P6, R14, R13, R12, R11 ;  /* 0x0400000c0d0e7389 */ /* 0x0000a400000c000b */
[----:B012---:R-:W-:Y:S01]  /*14ec0*/  ENDCOLLECTIVE ;  /* 0x000000000000791b */ /* 0x007fe20003800000 */
.L_x_555:
[----:B------:R-:W-:Y:S05]  /*14ed0*/  BSYNC B0 ;  /* 0x0000000000007941 */ /* 0x000fea0003800000 */
.L_x_554:
[----:B------:R-:W-:Y:S01]  /*14ee0*/  SEL R14, R14, RZ, P1 ;  /* 0x000000ff0e0e7207 */ /* 0x000fe20000800000 */
[----:B------:R-:W-:Y:S02]  /*14ef0*/  IMAD.MOV.U32 R12, RZ, RZ, 0x2 ;  /* 0x00000002ff0c7424 */ /* 0x000fe400078e00ff */
[----:B------:R-:W-:Y:S02]  /*14f00*/  IMAD.MOV.U32 R11, RZ, RZ, RZ ;  /* 0x000000ffff0b7224 */ /* 0x000fe400078e00ff */
[----:B------:R-:W-:Y:S02]  /*14f10*/  IMAD.IADD R13, R13, 0x1, R14 ;  /* 0x000000010d0d7824 */ /* 0x000fe400078e020e */
[----:B------:R-:W-:-:S07]  /*14f20*/  IMAD.MOV.U32 R15, RZ, RZ, -0x1 ;  /* 0xffffffffff0f7424 */ /* 0x000fce00078e00ff */
[----:B------:R-:W-:Y:S05]  /*14f30*/  WARPSYNC.COLLECTIVE R15, `(.L_x_556) ;  /* 0x000000000f087348 */ /* 0x000fea0003c00000 */
[----:B------:R0:W1:Y:S02]  /*14f40*/  SHFL.UP P6, R14, R13, R12, R11 ;  /* 0x0400000c0d0e7389 */ /* 0x00006400000c000b */
[----:B01----:R-:W-:Y:S01]  /*14f50*/  ENDCOLLECTIVE ;  /* 0x000000000000791b */ /* 0x003fe20003800000 */
.L_x_556:
[----:B------:R-:W-:Y:S01]  /*14f60*/  IMAD.MOV.U32 R12, RZ, RZ, 0x4 ;  /* 0x00000004ff0c7424 */ /* 0x000fe200078e00ff */
[----:B------:R-:W-:-:S05]  /*14f70*/  SEL R2, R14, RZ, P2 ;  /* 0x000000ff0e027207 */ /* 0x000fca0001000000 */
[----:B------:R-:W-:-:S04]  /*14f80*/  IMAD.IADD R2, R13, 0x1, R2 ;  /* 0x000000010d027824 */ /* 0x000fc800078e0202 */
[----:B------:R-:W-:-:S07]  /*14f90*/  IMAD.MOV.U32 R13, RZ, RZ, R2 ;  /* 0x000000ffff0d7224 */ /* 0x000fce00078e0002 */
[----:B------:R-:W-:Y:S05]  /*14fa0*/  WARPSYNC.COLLECTIVE R15, `(.L_x_557) ;  /* 0x000000000f087348 */ /* 0x000fea0003c00000 */
[----:B------:R0:W1:Y:S02]  /*14fb0*/  SHFL.UP P6, R14, R13, R12, R11 ;  /* 0x0400000c0d0e7389 */ /* 0x00006400000c000b */
[----:B01----:R-:W-:Y:S01]  /*14fc0*/  ENDCOLLECTIVE ;  /* 0x000000000000791b */ /* 0x003fe20003800000 */
.L_x_557:
[----:B------:R-:W-:Y:S01]  /*14fd0*/  IMAD.MOV.U32 R12, RZ, RZ, 0x8 ;  /* 0x00000008ff0c7424 */ /* 0x000fe200078e00ff */
[----:B------:R-:W-:-:S05]  /*14fe0*/  SEL R3, R14, RZ, P3 ;  /* 0x000000ff0e037207 */ /* 0x000fca0001800000 */
[----:B------:R-:W-:-:S04]  /*14ff0*/  IMAD.IADD R3, R2, 0x1, R3 ;  /* 0x0000000102037824 */ /* 0x000fc800078e0203 */
[----:B------:R-:W-:-:S07]  /*15000*/  IMAD.MOV.U32 R13, RZ, RZ, R3 ;  /* 0x000000ffff0d7224 */ /* 0x000fce00078e0003 */
[----:B------:R-:W-:Y:S05]  /*15010*/  WARPSYNC.COLLECTIVE R15, `(.L_x_558) ;  /* 0x000000000f087348 */ /* 0x000fea0003c00000 */
[----:B------:R0:W1:Y:S02]  /*15020*/  SHFL.UP P6, R14, R13, R12, R11 ;  /* 0x0400000c0d0e7389 */ /* 0x00006400000c000b */
[----:B01----:R-:W-:Y:S01]  /*15030*/  ENDCOLLECTIVE ;  /* 0x000000000000791b */ /* 0x003fe20003800000 */
.L_x_558:
[----:B------:R-:W-:Y:S01]  /*15040*/  IMAD.MOV.U32 R12, RZ, RZ, 0x10 ;  /* 0x00000010ff0c7424 */ /* 0x000fe200078e00ff */
[----:B------:R-:W-:-:S05]  /*15050*/  SEL R14, R14, RZ, P4 ;  /* 0x000000ff0e0e7207 */ /* 0x000fca0002000000 */
[----:B------:R-:W-:-:S04]  /*15060*/  IMAD.IADD R5, R3, 0x1, R14 ;  /* 0x0000000103057824 */ /* 0x000fc800078e020e */
[----:B------:R-:W-:-:S07]  /*15070*/  IMAD.MOV.U32 R13, RZ, RZ, R5 ;  /* 0x000000ffff0d7224 */ /* 0x000fce00078e0005 */
[----:B------:R-:W-:Y:S05]  /*15080*/  WARPSYNC.COLLECTIVE R15, `(.L_x_559) ;  /* 0x000000000f087348 */ /* 0x000fea0003c00000 */
[----:B------:R0:W1:Y:S02]  /*15090*/  SHFL.UP P6, R14, R13, R12, R11 ;  /* 0x0400000c0d0e7389 */ /* 0x00006400000c000b */
[----:B01----:R-:W-:Y:S01]  /*150a0*/  ENDCOLLECTIVE ;  /* 0x000000000000791b */ /* 0x003fe20003800000 */
.L_x_559:
        /* <DEDUP_REMOVED lines=8> */
.L_x_560:
[----:B------:R-:W-:Y:S05]  /*15130*/  BRA `(.L_x_561) ;  /* 0xffffffc800a47947 */ /* 0x000fea000383ffff */
.L_x_467:
[----:B------:R-:W-:Y:S01]  /*15140*/  BSSY B0, `(.L_x_562) ;  /* 0x0000006000007945 */ /* 0x000fe20003800000 */
[----:B------:R-:W-:Y:S01]  /*15150*/  PLOP3.LUT P6, PT, P6, PT, PT, 0x8, 0x0 ;  /* 0x000000000000781c */ /* 0x000fe200037ce170 */
[----:B------:R-:W-:-:S12]  /*15160*/  IMAD.MOV.U32 R15, RZ, RZ, -0x1 ;  /* 0xffffffffff0f7424 */ /* 0x000fd800078e00ff */
[----:B01----:R-:W-:Y:S05]  /*15170*/  WARPSYNC.COLLECTIVE R15, `(.L_x_563) ;  /* 0x000000000f087348 */ /* 0x003fea0003c00000 */
[----:B------:R-:W-:Y:S01]  /*15180*/  VOTE.ANY R14, PT, P6 ;  /* 0x00000000000e7806 */ /* 0x000fe200030e0100 */
[----:B01----:R-:W-:Y:S06]  /*15190*/  ENDCOLLECTIVE ;  /* 0x000000000000791b */ /* 0x003fec0003800000 */
.L_x_563:
[----:B------:R-:W-:Y:S05]  /*151a0*/  BSYNC B0 ;  /* 0x0000000000007941 */ /* 0x000fea0003800000 */
.L_x_562:
[----:B------:R-:W-:Y:S02]  /*151b0*/  IMAD.MOV.U32 R8, RZ, RZ, R14 ;  /* 0x000000ffff087224 */ /* 0x000fe400078e000e */
[----:B------:R-:W-:Y:S02]  /*151c0*/  IMAD.MOV.U32 R13, RZ, RZ, R7 ;  /* 0x000000ffff0d7224 */ /* 0x000fe400078e0007 */
[----:B------:R-:W0:Y:S01]  /*151d0*/  POPC R6, R8 ;  /* 0x0000000800067309 */ /* 0x000e220000000000 */
[----:B------:R-:W-:Y:S02]  /*151e0*/  IMAD.MOV.U32 R11, RZ, RZ, 0x1f ;  /* 0x0000001fff0b7424 */ /* 0x000fe400078e00ff */
[----:B------:R-:W-:Y:S02]  /*151f0*/  IMAD.MOV.U32 R15, RZ, RZ, -0x1 ;  /* 0xffffffffff0f7424 */ /* 0x000fe400078e00ff */
[----:B0-----:R-:W-:-:S07]  /*15200*/  IMAD.MOV.U32 R12, RZ, RZ, R6 ;  /* 0x000000ffff0c7224 */ /* 0x001fce00078e0006 */
[----:B------:R-:W-:Y:S05]  /*15210*/  WARPSYNC.COLLECTIVE R15, `(.L_x_564) ;  /* 0x000000000f087348 */ /* 0x000fea0003c00000 */
[----:B------:R0:W1:Y:S02]  /*15220*/  SHFL.IDX P6, R14, R13, R12, R11 ;  /* 0x0000000c0d0e7389 */ /* 0x00006400000c000b */
[----:B01----:R-:W-:Y:S01]  /*15230*/  ENDCOLLECTIVE ;  /* 0x000000000000791b */ /* 0x003fe20003800000 */
.L_x_564:
[----:B------:R-:W-:Y:S02]  /*15240*/  IMAD.MOV.U32 R13, RZ, RZ, R4 ;  /* 0x000000ffff0d7224 */ /* 0x000fe400078e0004 */
[----:B------:R-:W-:-:S07]  /*15250*/  IMAD.MOV.U32 R7, RZ, RZ, R14 ;  /* 0x000000ffff077224 */ /* 0x000fce00078e000e */
[----:B------:R-:W-:Y:S05]  /*15260*/  WARPSYNC.COLLECTIVE R15, `(.L_x_565) ;  /* 0x000000000f087348 */ /* 0x000fea0003c00000 */
[----:B------:R0:W1:Y:S02]  /*15270*/  SHFL.IDX P6, R14, R13, R12, R11 ;  /* 0x0000000c0d0e7389 */ /* 0x00006400000c000b */
[----:B01----:R-:W-:Y:S01]  /*15280*/  ENDCOLLECTIVE ;  /* 0x000000000000791b */ /* 0x003fe20003800000 */
.L_x_565:
[----:B------:R-:W-:Y:S01]  /*15290*/  IMAD.MOV.U32 R4, RZ, RZ, R14 ;  /* 0x000000ffff047224 */ /* 0x000fe200078e000e */
[----:B------:R-:W-:Y:S06]  /*152a0*/  BRA `(.L_x_566) ;  /* 0xffffffc800847947 */ /* 0x000fec000383ffff */
.L_x_469:
[----:B------:R-:W-:Y:S01]  /*152b0*/  BSSY B0, `(.L_x_567) ;  /* 0x0000007000007945 */ /* 0x000fe20003800000 */
[----:B------:R-:W-:Y:S02]  /*152c0*/  IMAD.MOV.U32 R13, RZ, RZ, R3 ;  /* 0x000000ffff0d7224 */ /* 0x000fe400078e0003 */
[----:B------:R-:W-:Y:S02]  /*152d0*/  IMAD.MOV.U32 R11, RZ, RZ, 0x1f ;  /* 0x0000001fff0b7424 */ /* 0x000fe400078e00ff */
[----:B------:R-:W-:-:S07]  /*152e0*/  IMAD.MOV.U32 R15, RZ, RZ, -0x1 ;  /* 0xffffffffff0f7424 */ /* 0x000fce00078e00ff */
[----:B01234-:R-:W-:Y:S05]  /*152f0*/  WARPSYNC.COLLECTIVE R15, `(.L_x_568) ;  /* 0x000000000f087348 */ /* 0x01ffea0003c00000 */
[----:B------:R0:W0:Y:S02]  /*15300*/  SHFL.IDX P6, R14, R13, R12, R11 ;  /* 0x0000000c0d0e7389 */ /* 0x00002400000c000b */
[----:B01234-:R-:W-:Y:S01]  /*15310*/  ENDCOLLECTIVE ;  /* 0x000000000000791b */ /* 0x01ffe20003800000 */
.L_x_568:
[----:B------:R-:W-:Y:S05]  /*15320*/  BSYNC B0 ;  /* 0x0000000000007941 */ /* 0x000fea0003800000 */
.L_x_567:
[----:B------:R-:W-:Y:S01]  /*15330*/  IMAD.MOV.U32 R24, RZ, RZ, R14 ;  /* 0x000000ffff187224 */ /* 0x000fe200078e000e */
[----:B------:R-:W-:Y:S06]  /*15340*/  BRA `(.L_x_468) ;  /* 0xffffffc800747947 */ /* 0x000fec000383ffff */
.L_x_473:
[----:B0-----:R0:W1:Y:S02]  /*15350*/  SYNCS.PHASECHK.TRANS64.TRYWAIT P0, [R7+URZ+0x28c20], R0 ;  /* 0x028c2000070075a7 */ /* 0x001064000800017f */
[----:B-1----:R-:W-:Y:S05]  /*15360*/  @!P0 NANOSLEEP.SYNCS 0x989680 ;  /* 0x009896800000895d */ /* 0x002fea0003900000 */
[----:B------:R-:W1:Y:S02]  /*15370*/  @!P0 SYNCS.PHASECHK.TRANS64 P0, [R7+URZ+0x28c20], R0 ;  /* 0x028c2000070085a7 */ /* 0x000e64000800007f */
[----:B-1----:R-:W-:Y:S05]  /*15380*/  @!P0 BRA `(.L_x_473) ;  /* 0xfffffffc00f08947 */ /* 0x002fea000383ffff */
[----:B------:R-:W-:Y:S05]  /*15390*/  BRA `(.L_x_569) ;  /* 0xffffffcc00cc7947 */ /* 0x000fea000383ffff */
.L_x_474:
        /* <DEDUP_REMOVED lines=8> */
[----:B0-234-:R-:W-:Y:S05]  /*15420*/  WARPSYNC.COLLECTIVE R15, `(.L_x_571) ;  /* 0x000000000f087348 */ /* 0x01dfea0003c00000 */
[----:B------:R1:W0:Y:S02]  /*15430*/  SHFL.IDX P6, R14, R13, R12, R11 ;  /* 0x0000000c0d0e7389 */ /* 0x00022400000c000b */
[----:B01234-:R-:W-:Y:S01]  /*15440*/  ENDCOLLECTIVE ;  /* 0x000000000000791b */ /* 0x01ffe20003800000 */
.L_x_571:
[----:B------:R-:W-:Y:S05]  /*15450*/  BSYNC B0 ;  /* 0x0000000000007941 */ /* 0x000fea0003800000 */
.L_x_570:
[----:B------:R-:W-:Y:S05]  /*15460*/  BRA `(.L_x_572) ;  /* 0xffffffcc00b47947 */ /* 0x000fea000383ffff */
.L_x_477:
[----:B------:R-:W-:Y:S01]  /*15470*/  BSSY B1, `(.L_x_573) ;  /* 0x0000006000017945 */ /* 0x000fe20003800000 */
[----:B------:R-:W-:-:S07]  /*15480*/  IMAD.MOV.U32 R15, RZ, RZ, -0x1 ;  /* 0xffffffffff0f7424 */ /* 0x000fce00078e00ff */
[----:B0-234-:R-:W-:Y:S05]  /*15490*/  WARPSYNC.COLLECTIVE R15, `(.L_x_574) ;  /* 0x000000000f0c7348 */ /* 0x01dfea0003c00000 */
[----:B------:R-:W-:Y:S02]  /*154a0*/  ELECT P6, UR62, PT ;  /* 0x00000000003e782f */ /* 0x000fe400038c0000 */
[----:B------:R-:W-:Y:S01]  /*154b0*/  MOV R14, UR62 ;  /* 0x0000003e000e7c02 */ /* 0x000fe20008000f00 */
[----:B0-234-:R-:W-:Y:S10]  /*154c0*/  ENDCOLLECTIVE ;  /* 0x000000000000791b */ /* 0x01dff40003800000 */
.L_x_574:
[----:B------:R-:W-:Y:S05]  /*154d0*/  BSYNC B1 ;  /* 0x0000000000017941 */ /* 0x000fea0003800000 */
.L_x_573:
[----:B------:R-:W-:Y:S05]  /*154e0*/  BRA `(.L_x_575) ;  /* 0xffffffcc00ac7947 */ /* 0x000fea000383ffff */
.L_x_479:
[----:B0-----:R0:W1:Y:S02]  /*154f0*/  SYNCS.PHASECHK.TRANS64.TRYWAIT P1, [R5+URZ+0x28c40], R0 ;  /* 0x028c4000050075a7 */ /* 0x001064000802017f */
[----:B-1----:R-:W-:Y:S05]  /*15500*/  @!P1 NANOSLEEP.SYNCS 0x989680 ;  /* 0x009896800000995d */ /* 0x002fea0003900000 */
[----:B------:R-:W1:Y:S02]  /*15510*/  @!P1 SYNCS.PHASECHK.TRANS64 P1, [R5+URZ+0x28c40], R0 ;  /* 0x028c4000050095a7 */ /* 0x000e64000802007f */
[----:B-1----:R-:W-:Y:S05]  /*15520*/  @!P1 BRA `(.L_x_479) ;  /* 0xfffffffc00f09947 */ /* 0x002fea000383ffff */
[----:B------:R-:W-:Y:S05]  /*15530*/  BRA `(.L_x_576) ;  /* 0xffffffcc00cc7947 */ /* 0x000fea000383ffff */
.L_x_481:
[----:B-1----:R1:W0:Y:S02]  /*15540*/  SYNCS.PHASECHK.TRANS64.TRYWAIT P1, [R3+URZ+0x28c40], R2 ;  /* 0x028c4002030075a7 */ /* 0x002224000802017f */
[----:B0-----:R-:W-:Y:S05]  /*15550*/  @!P1 NANOSLEEP.SYNCS 0x989680 ;  /* 0x009896800000995d */ /* 0x001fea0003900000 */
[----:B------:R-:W0:Y:S02]  /*15560*/  @!P1 SYNCS.PHASECHK.TRANS64 P1, [R3+URZ+0x28c40], R2 ;  /* 0x028c4002030095a7 */ /* 0x000e24000802007f */
[----:B0-----:R-:W-:Y:S05]  /*15570*/  @!P1 BRA `(.L_x_481) ;  /* 0xfffffffc00f09947 */ /* 0x001fea000383ffff */
[----:B------:R-:W-:Y:S05]  /*15580*/  BRA `(.L_x_577) ;  /* 0xffffffcc00d87947 */ /* 0x000fea000383ffff */
.L_x_483:
[----:B------:R0:W0:Y:S02]  /*15590*/  SYNCS.PHASECHK.TRANS64.TRYWAIT P1, [R5+URZ+0x28c60], R0 ;  /* 0x028c6000050075a7 */ /* 0x000024000802017f */
[----:B0-----:R-:W-:Y:S05]  /*155a0*/  @!P1 NANOSLEEP.SYNCS 0x989680 ;  /* 0x009896800000995d */ /* 0x001fea0003900000 */
[----:B------:R-:W0:Y:S02]  /*155b0*/  @!P1 SYNCS.PHASECHK.TRANS64 P1, [R5+URZ+0x28c60], R0 ;  /* 0x028c6000050095a7 */ /* 0x000e24000802007f */
[----:B0-----:R-:W-:Y:S05]  /*155c0*/  @!P1 BRA `(.L_x_483) ;  /* 0xfffffffc00f09947 */ /* 0x001fea000383ffff */
[----:B------:R-:W-:Y:S05]  /*155d0*/  BRA `(.L_x_578) ;  /* 0xffffffcc00d47947 */ /* 0x000fea000383ffff */
.L_x_579:
        /* <DEDUP_REMOVED lines=10> */
.L_x_5829:


//--------------------- .text._ZN7cutlass13device_kernelIN5flash11enable_sm90INS1_16FlashAttnFwdSm90INS1_25CollectiveMainloopFwdSm90ILi2EN4cute5tupleIJNS5_1CILi1EEES8_S8_EEENS6_IJNS7_ILi64EEESA_SA_EEELi512ENS_10bfloat16_tEfNS_4arch4Sm90ELb0ELb0ELb1ELb1ELb1ELb1ELb0ELb0ELb0ELb1ELb1ELb0EEENS1_21CollectiveEpilogueFwdINS6_IJSA_NS7_ILi512EEESA_EEES9_SC_SE_Li256ELb1ELb1ELb1ELb0EEENS1_36VarlenDynamicPersistentTileSchedulerILi64ELi64ELi256ELi128ELb1ELb1ELb1ELb0ELb1ELb1EEEEEEEEEvNT_6ParamsE --------------------------
	.section	.text._ZN7cutlass13device_kernelIN5flash11enable_sm90INS1_16FlashAttnFwdSm90INS1_25CollectiveMainloopFwdSm90ILi2EN4cute5tupleIJNS5_1CILi1EEES8_S8_EEENS6_IJNS7_ILi64EEESA_SA_EEELi512ENS_10bfloat16_tEfNS_4arch4Sm90ELb0ELb0ELb1ELb1ELb1ELb1ELb0ELb0ELb0ELb1ELb1ELb0EEENS1_21CollectiveEpilogueFwdINS6_IJSA_NS7_ILi512EEESA_EEES9_SC_SE_Li256ELb1ELb1ELb1ELb0EEENS1_36VarlenDynamicPersistentTileSchedulerILi64ELi64ELi256ELi128ELb1ELb1ELb1ELb0ELb1ELb1EEEEEEEEEvNT_6ParamsE,"ax",@progbits
	.align	128
.text._ZN7cutlass13device_kernelIN5flash11enable_sm90INS1_16FlashAttnFwdSm90INS1_25CollectiveMainloopFwdSm90ILi2EN4cute5tupleIJNS5_1CILi1EEES8_S8_EEENS6_IJNS7_ILi64EEESA_SA_EEELi512ENS_10bfloat16_tEfNS_4arch4Sm90ELb0ELb0ELb1ELb1ELb1ELb1ELb0ELb0ELb0ELb1ELb1ELb0EEENS1_21CollectiveEpilogueFwdINS6_IJSA_NS7_ILi512EEESA_EEES9_SC_SE_Li256ELb1ELb1ELb1ELb0EEENS1_36VarlenDynamicPersistentTileSchedulerILi64ELi64ELi256ELi128ELb1ELb1ELb1ELb0ELb1ELb1EEEEEEEEEvNT_6ParamsE:
        .type           _ZN7cutlass13device_kernelIN5flash11enable_sm90INS1_16FlashAttnFwdSm90INS1_25CollectiveMainloopFwdSm90ILi2EN4cute5tupleIJNS5_1CILi1EEES8_S8_EEENS6_IJNS7_ILi64EEESA_SA_EEELi512ENS_10bfloat16_tEfNS_4arch4Sm90ELb0ELb0ELb1ELb1ELb1ELb1ELb0ELb0ELb0ELb1ELb1ELb0EEENS1_21CollectiveEpilogueFwdINS6_IJSA_NS7_ILi512EEESA_EEES9_SC_SE_Li256ELb1ELb1ELb1ELb0EEENS1_36VarlenDynamicPersistentTileSchedulerILi64ELi64ELi256ELi128ELb1ELb1ELb1ELb0ELb1ELb1EEEEEEEEEvNT_6ParamsE,@function
        .size           _ZN7cutlass13device_kernelIN5flash11enable_sm90INS1_16FlashAttnFwdSm90INS1_25CollectiveMainloopFwdSm90ILi2EN4cute5tupleIJNS5_1CILi1EEES8_S8_EEENS6_IJNS7_ILi64EEESA_SA_EEELi512ENS_10bfloat16_tEfNS_4arch4Sm90ELb0ELb0ELb1ELb1ELb1ELb1ELb0ELb0ELb0ELb1ELb1ELb0EEENS1_21CollectiveEpilogueFwdINS6_IJSA_NS7_ILi512EEESA_EEES9_SC_SE_Li256ELb1ELb1ELb1ELb0EEENS1_36VarlenDynamicPersistentTileSchedulerILi64ELi64ELi256ELi128ELb1ELb1ELb1ELb0ELb1ELb1EEEEEEEEEvNT_6ParamsE,(.L_x_5830 - _ZN7cutlass13device_kernelIN5flash11enable_sm90INS1_16FlashAttnFwdSm90INS1_25CollectiveMainloopFwdSm90ILi2EN4cute5tupleIJNS5_1CILi1EEES8_S8_EEENS6_IJNS7_ILi64EEESA_SA_EEELi512ENS_10bfloat16_tEfNS_4arch4Sm90ELb0ELb0ELb1ELb1ELb1ELb1ELb0ELb0ELb0ELb1ELb1ELb0EEENS1_21CollectiveEpilogueFwdINS6_IJSA_NS7_ILi512EEESA_EEES9_SC_SE_Li256ELb1ELb1ELb1ELb0EEENS1_36VarlenDynamicPersistentTileSchedulerILi64ELi64ELi256ELi128ELb1ELb1ELb1ELb0ELb1ELb1EEEEEEEEEvNT_6ParamsE)
        .other          _ZN7cutlass13device_kernelIN5flash11enable_sm90INS1_16FlashAttnFwdSm90INS1_25CollectiveMainloopFwdSm90ILi2EN4cute5tupleIJNS5_1CILi1EEES8_S8_EEENS6_IJNS7_ILi64EEESA_SA_EEELi512ENS_10bfloat16_tEfNS_4arch4Sm90ELb0ELb0ELb1ELb1ELb1ELb1ELb0ELb0ELb0ELb1ELb1ELb0EEENS1_21CollectiveEpilogueFwdINS6_IJSA_NS7_ILi512EEESA_EEES9_SC_SE_Li256ELb1ELb1ELb1ELb0EEENS1_36VarlenDynamicPersistentTileSchedulerILi64ELi64ELi256ELi128ELb1ELb1ELb1ELb0ELb1ELb1EEEEEEEEEvNT_6ParamsE,@"STO_CUDA_ENTRY STV_DEFAULT"
_ZN7cutlass13device_kernelIN5flash11enable_sm90INS1_16FlashAttnFwdSm90INS1_25CollectiveMainloopFwdSm90ILi2EN4cute5tupleIJNS5_1CILi1EEES8_S8_EEENS6_IJNS7_ILi64EEESA_SA_EEELi512ENS_10bfloat16_tEfNS_4arch4Sm90ELb0ELb0ELb1ELb1ELb1ELb1ELb0ELb0ELb0ELb1ELb1ELb0EEENS1_21CollectiveEpilogueFwdINS6_IJSA_NS7_ILi512EEESA_EEES9_SC_SE_Li256ELb1ELb1ELb1ELb0EEENS1_36VarlenDynamicPersistentTileSchedulerILi64ELi64ELi256ELi128ELb1ELb1ELb1ELb0ELb1ELb1EEEEEEEEEvNT_6ParamsE:
[----:B------:R-:W0:Y:S02]  /*0000*/  LDC R1, c[0x0][0x28] ;  /* 0x00000a00ff017b82 */ /* 0x000e240000000800 */
[----:B0-----:R-:W-:Y:S01]  /*0010*/  VIADD R1, R1, 0xffffffa0 ;  /* 0xffffffa001017836 */ /* 0x001fe20000000000 */
[----:B------:R-:W0:Y:S01]  /*0020*/  S2R R0, SR_TID.X ;  /* 0x0000000000007919 */ /* 0x000e220000002100 */
[----:B------:R-:W-:Y:S01]  /*0030*/  ELECT P0, URZ, PT ;  /* 0x00000000003f782f */ /* 0x000fe20003800000 */
[----:B------:R-:W-:Y:S01]  /*0040*/  BSSY B0, `(.L_x_580) ;  /* 0x000000e000007945 */ /* 0x000fe20003800000 */
[----:B0-----:R-:W-:-:S05]  /*0050*/  SHF.R.U32.HI R2, RZ, 0x5, R0 ;  /* 0x00000005ff027819 */ /* 0x001fca0000011600 */
[----:B------:R-:W0:Y:S02]  /*0060*/  SHFL.IDX PT, R3, R2, RZ, 0x1f ;  /* 0x00001fff02037589 */ /* 0x000e2400000e0000 */
[----:B0-----:R-:W-:Y:S02]  /*0070*/  ISETP.EQ.AND P0, PT, R3, RZ, P0 ;  /* 0x000000ff0300720c */ /* 0x001fe40000702270 */
[----:B------:R-:W-:-:S11]  /*0080*/  SHF.R.U32.HI R3, RZ, 0x7, R0 ;  /* 0x00000007ff037819 */ /* 0x000fd60000011600 */
[----:B------:R-:W-:Y:S05]  /*0090*/  @!P0 BRA `(.L_x_581) ;  /* 0x0000000000208947 */ /* 0x000fea0003800000 */
[----:B------:R-:W-:Y:S02]  /*00a0*/  ULDC.64 UR4, c[0x0][0x198] ;  /* 0x0000660000047ab9 */ /* 0x000fe40000000a00 */
[----:B------:R-:W-:Y:S02]  /*00b0*/  UIADD3 UR6, UP0, UR4, 0x570, URZ ;  /* 0x0000057004067890 */ /* 0x000fe4000ff1e03f */
[----:B------:R-:W-:Y:S02]  /*00c0*/  UIADD3 UR4, UP1, UR4, 0x670, URZ ;  /* 0x0000067004047890 */ /* 0x000fe4000ff3e03f */
[----:B------:R-:W-:Y:S02]  /*00d0*/  UIADD3.X UR7, URZ, UR5, URZ, UP0, !UPT ;  /* 0x000000053f077290 */ /* 0x000fe400087fe43f */
[----:B------:R-:W-:-:S07]  /*00e0*/  UIADD3.X UR5, URZ, UR5, URZ, UP1, !UPT ;  /* 0x000000053f057290 */ /* 0x000fce0008ffe43f */
[----:B------:R0:W-:Y:S02]  /*00f0*/  UTMACCTL.PF [UR6] ;  /* 0x00000000060079b9 */ /* 0x0001e40008040000 */
[----:B------:R0:W-:Y:S02]  /*0100*/  UTMACCTL.PF [UR4] ;  /* 0x00000000040079b9 */ /* 0x0001e40008040000 */
[----:B0-----:R-:W-:Y:S01]  /*0110*/  NOP ;  /* 0x0000000000007918 */ /* 0x001fe20000000000 */
.L_x_581:
[----:B------:R-:W-:Y:S05]  /*0120*/  BSYNC B0 ;  /* 0x0000000000007941 */ /* 0x000fea0003800000 */
.L_x_580:
[----:B------:R-:W-:Y:S01]  /*0130*/  VOTEU.ANY UP0, P0 ;  /* 0x00000000003f7886 */ /* 0x000fe20000000100 */
[----:B------:R-:W0:Y:S01]  /*0140*/  SHFL.IDX PT, R5, R3, RZ, 0x1f ;  /* 0x00001fff03057589 */ /* 0x000e2200000e0000 */
[----:B------:R-:W-:Y:S01]  /*0150*/  UMOV UR4, 0x80 ;  /* 0x0000008000047882 */ /* 0x000fe20000000000 */
[----:B------:R-:W-:Y:S01]  /*0160*/  UMOV UR7, 0x100 ;  /* 0x0000010000077882 */ /* 0x000fe20000000000 */
[----:B------:R-:W-:Y:S01]  /*0170*/  VOTEU.ANY UP1, P0 ;  /* 0x00000000003f7886 */ /* 0x000fe20000020100 */
[----:B------:R-:W1:Y:S01]  /*0180*/  @UP0 S2UR UR8, SR_CgaCtaId ;  /* 0x00000000000809c3 */ /* 0x000e620000008800 */
[----:B------:R-:W2:Y:S01]  /*0190*/  SHFL.IDX PT, R4, R2, RZ, 0x1f ;  /* 0x00001fff02047589 */ /* 0x000ea200000e0000 */
[----:B------:R-:W-:Y:S01]  /*01a0*/  @UP0 UMOV UR6, 0x400 ;  /* 0x0000040000060882 */ /* 0x000fe20000000000 */
[----:B------:R-:W-:-:S04]  /*01b0*/  @UP0 UIADD3 UR4, -UR4, 0x100000, URZ ;  /* 0x0010000004040890 */ /* 0x000fc8000fffe13f */
[----:B------:R-:W-:Y:S02]  /*01c0*/  @UP0 USHF.L.U32 UR5, UR4, 0xb, URZ ;  /* 0x0000000b04050899 */ /* 0x000fe4000800063f */
[----:B------:R-:W-:Y:S01]  /*01d0*/  @UP0 USHF.L.U32 UR4, UR4, 0x1, URZ ;  /* 0x0000000104040899 */ /* 0x000fe2000800063f */
[----:B------:R-:W-:Y:S01]  /*01e0*/  VOTEU.ANY UP2, P0 ;  /* 0x00000000003f7886 */ /* 0x000fe20000040100 */
[----:B0-----:R-:W-:Y:S01]  /*01f0*/  R2UR UR39, R5 ;  /* 0x00000000052772ca */ /* 0x001fe200000e0000 */
[----:B-1----:R-:W-:Y:S01]  /*0200*/  @UP0 ULEA UR8, UR8, UR6, 0x18 ;  /* 0x0000000608080291 */ /* 0x002fe2000f8ec03f */
[----:B--2---:R-:W-:Y:S01]  /*0210*/  ISETP.NE.AND P1, PT, R4, RZ, PT ;  /* 0x000000ff0400720c */ /* 0x004fe20003f25270 */
[----:B------:R-:W-:-:S04]  /*0220*/  @UP0 UIADD3 UR6, -UR7, 0x100000, URZ ;  /* 0x0010000007060890 */ /* 0x000fc8000fffe13f */
[----:B------:R-:W-:Y:S02]  /*0230*/  @UP0 USHF.L.U32 UR7, UR6, 0xb, URZ ;  /* 0x0000000b06070899 */ /* 0x000fe4000800063f */
[----:B------:R-:W-:-:S04]  /*0240*/  @UP0 USHF.L.U32 UR6, UR6, 0x1, URZ ;  /* 0x0000000106060899 */ /* 0x000fc8000800063f */
[----:B------:R-:W-:Y:S01]  /*0250*/  UISETP.NE.AND UP0, UPT, UR39, URZ, UPT ;  /* 0x0000003f2700728c */ /* 0x000fe2000bf05270 */
[----:B------:R-:W0:Y:S02]  /*0260*/  FENCE.VIEW.ASYNC.S ;  /* 0x00000000000073c6 */ /* 0x000e240000000000 */
[----:B0-----:R0:W1:Y:S05]  /*0270*/  @UP1 SYNCS.EXCH.64 URZ, [UR8+0x28c00], UR4 ;  /* 0x028c0004083f15b2 */ /* 0x00106a0008000100 */
[----:B------:R0:W2:Y:S01]  /*0280*/  @UP2 SYNCS.EXCH.64 URZ, [UR8+0x28c20], UR6 ;  /* 0x028c2006083f25b2 */ /* 0x0000a20008000100 */
        /* <DEDUP_REMOVED lines=10> */
[----:B0-----:R3:W4:Y:S01]  /*0330*/  SYNCS.EXCH.64 URZ, [UR6+0x28c30], UR4 ;  /* 0x028c3004063f75b2 */ /* 0x0017220008000100 */
[----:B------:R3:W0:Y:S01]  /*0340*/  SYNCS.EXCH.64 URZ, [UR6+0x28c40], UR4 ;  /* 0x028c4004063f75b2 */ /* 0x0006220008000100 */
[----:B------:R3:W0:Y:S01]  /*0350*/  SYNCS.EXCH.64 URZ, [UR6+0x28c38], UR4 ;  /* 0x028c3804063f75b2 */ /* 0x0006220008000100 */
[----:B------:R3:W0:Y:S02]  /*0360*/  SYNCS.EXCH.64 URZ, [UR6+0x28c48], UR4 ;  /* 0x028c4804063f75b2 */ /* 0x0006240008000100 */
[----:B---3--:R-:W-:Y:S01]  /*0370*/  NOP ;  /* 0x0000000000007918 */ /* 0x008fe20000000000 */
.L_x_582:
[----:B------:R-:W3:Y:S01]  /*0380*/  SHFL.IDX PT, R4, R2, RZ, 0x1f ;  /* 0x00001fff02047589 */ /* 0x000ee200000e0000 */
[----:B------:R-:W-:Y:S01]  /*0390*/  NOP ;  /* 0x0000000000007918 */ /* 0x000fe20000000000 */
[----:B---3--:R-:W-:-:S13]  /*03a0*/  ISETP.NE.AND P0, PT, R4, RZ, PT ;  /* 0x000000ff0400720c */ /* 0x008fda0003f05270 */
        /* <DEDUP_REMOVED lines=17> */
[----:B------:R3:W0:Y:S02]  /*04c0*/  SYNCS.EXCH.64 URZ, [UR8+0x28c68], UR6 ;  /* 0x028c6806083f75b2 */ /* 0x0006240008000100 */
[----:B---3--:R-:W-:Y:S01]  /*04d0*/  NOP ;  /* 0x0000000000007918 */ /* 0x008fe20000000000 */
.L_x_583:
[----:B------:R-:W3:Y:S01]  /*04e0*/  SHFL.IDX PT, R4, R2, RZ, 0x1f ;  /* 0x00001fff02047589 */ /* 0x000ee200000e0000 */
[----:B------:R-:W-:Y:S01]  /*04f0*/  NOP ;  /* 0x0000000000007918 */ /* 0x000fe20000000000 */
[----:B---3--:R-:W-:-:S13]  /*0500*/  ISETP.NE.AND P0, PT, R4, RZ, PT ;  /* 0x000000ff0400720c */ /* 0x008fda0003f05270 */
        /* <DEDUP_REMOVED lines=13> */
[----:B------:R3:W0:Y:S02]  /*05e0*/  SYNCS.EXCH.64 URZ, [UR6+0x28c88], UR4 ;  /* 0x028c8804063f75b2 */ /* 0x0006240008000100 */
[----:B---3--:R-:W-:Y:S01]  /*05f0*/  NOP ;  /* 0x0000000000007918 */ /* 0x008fe20000000000 */
.L_x_584:
        /* <DEDUP_REMOVED lines=22> */
.L_x_585:
        /* <DEDUP_REMOVED lines=22> */
.L_x_586:
[----:B------:R-:W-:Y:S01]  /*08c0*/  PLOP3.LUT P0, PT, PT, PT, UP0, 0x80, 0x0 ;  /* 0x000000000000781c */ /* 0x000fe20003f0f008 */
[----:B------:R-:W-:Y:S01]  /*08d0*/  UMOV UR36, 0x1 ;  /* 0x0000000100247882 */ /* 0x000fe20000000000 */
[----:B------:R-:W-:Y:S01]  /*08e0*/  NOP ;  /* 0x0000000000007918 */ /* 0x000fe20000000000 */
[----:B------:R-:W-:Y:S01]  /*08f0*/  USEL UR36, UR36, 0x2, !UP0 ;  /* 0x0000000224247887 */ /* 0x000fe2000c000000 */
[----:B------:R-:W-:Y:S01]  /*0900*/  BSSY B9, `(.L_x_587) ;  /* 0x0001a31000097945 */ /* 0x000fe20003800000 */
[----:B------:R-:W-:Y:S01]  /*0910*/  ULDC.64 UR42, c[0x0][0x208] ;  /* 0x00008200002a7ab9 */ /* 0x000fe20000000a00 */
[----:B012-4-:R-:W-:Y:S07]  /*0920*/  BAR.SYNC.DEFER_BLOCKING 0x0 ;  /* 0x0000000000007b1d */ /* 0x017fee0000010000 */
[----:B------:R-:W-:Y:S05]  /*0930*/  @!P0 BRA `(.L_x_588) ;  /* 0x0000012800808947 */ /* 0x000fea0003800000 */
.L_x_589:
[----:B------:R-:W-:-:S08]  /*0940*/  NOP ;  /* 0x0000000000007918 */ /* 0x000fd00000000000 */
[----:B------:R-:W0:Y:S02]  /*0950*/  USETMAXREG.TRY_ALLOC.CTAPOOL UP0, 0xe8 ;  /* 0x000000e8000079c8 */ /* 0x000e240008000600 */
[----:B0-----:R-:W-:-:S13]  /*0960*/  PLOP3.LUT P0, PT, PT, PT, UP0, 0x80, 0x0 ;  /* 0x000000000000781c */ /* 0x001fda0003f0f008 */
[----:B------:R-:W-:Y:S05]  /*0970*/  @!P0 BRA `(.L_x_589) ;  /* 0xfffffffc00f08947 */ /* 0x000fea000383ffff */
[----:B------:R-:W-:Y:S01]  /*0980*/  ISETP.NE.AND P0, PT, R3, 0x1, PT ;  /* 0x000000010300780c */ /* 0x000fe20003f05270 */
[----:B------:R-:W0:Y:S01]  /*0990*/  S2UR UR4, SR_CgaCtaId ;  /* 0x00000000000479c3 */ /* 0x000e220000008800 */
[----:B------:R-:W-:-:S11]  /*09a0*/  MOV R3, 0x400 ;  /* 0x0000040000037802 */ /* 0x000fd60000000f00 */
[----:B------:R-:W-:Y:S06]  /*09b0*/  @!P0 BAR.ARV 0x8, 0x100 ;  /* 0x0204000000008b1d */ /* 0x000fec0000002000 */
[----:B------:R-:W-:Y:S01]  /*09c0*/  ISETP.GE.U32.AND P0, PT, R0, 0x100, PT ;  /* 0x000001000000780c */ /* 0x000fe20003f06070 */
[----:B0-----:R-:W-:Y:S01]  /*09d0*/  IMAD.U32 R190, RZ, RZ, UR4 ;  /* 0x00000004ffbe7e24 */ /* 0x001fe2000f8e00ff */
[----:B------:R-:W-:-:S04]  /*09e0*/  ULDC UR4, c[0x0][0xc3c] ;  /* 0x00030f0000047ab9 */ /* 0x000fc80000000800 */
[----:B------:R-:W-:-:S07]  /*09f0*/  LEA R2, R190, R3, 0x18 ;  /* 0x00000003be027211 */ /* 0x000fce00078ec0ff */
[----:B------:R-:W-:Y:S08]  /*0a00*/  @P0 BAR.ARV 0xf, 0x100 ;  /* 0x03c4000000000b1d */ /* 0x000ff00000002000 */
[----:B------:R-:W-:Y:S06]  /*0a10*/  BAR.SYNC.DEFER_BLOCKING 0x5, 0x180 ;  /* 0x0146000000007b1d */ /* 0x000fec0000010000 */
[----:B------:R-:W0:Y:S02]  /*0a20*/  LDS.128 R152, [R2+0x28cd0] ;  /* 0x028cd00002987984 */ /* 0x000e240000000c00 */
[----:B------:R-:W-:Y:S06]  /*0a30*/  BAR.ARV 0x4, 0x180 ;  /* 0x0106000000007b1d */ /* 0x000fec0000002000 */
[----:B0-----:R-:W-:-:S13]  /*0a40*/  ISETP.GE.AND P0, PT, R155, UR4, PT ;  /* 0x000000049b007c0c */ /* 0x001fda000bf06270 */
[----:B------:R-:W-:Y:S05]  /*0a50*/  @P0 BRA `(.L_x_590) ;  /* 0x000001a0006c0947 */ /* 0x000fea0003800000 */
[----:B------:R-:W-:Y:S01]  /*0a60*/  VIADD R0, R0, 0xffffff80 ;  /* 0xffffff8000007836 */ /* 0x000fe20000000000 */
[----:B------:R-:W-:Y:S01]  /*0a70*/  ULOP3.LUT UR37, UR36, 0x1, URZ, 0xfc, !UPT ;  /* 0x0000000124257892 */ /* 0x000fe2000f8efc3f */
[----:B------:R-:W-:Y:S02]  /*0a80*/  IMAD.MOV.U32 R201, RZ, RZ, 0x40 ;  /* 0x00000040ffc97424 */ /* 0x000fe400078e00ff */
[----:B------:R-:W-:Y:S01]  /*0a90*/  IMAD.MOV.U32 R23, RZ, RZ, RZ ;  /* 0x000000ffff177224 */ /* 0x000fe200078e00ff */
[----:B------:R-:W-:Y:S01]  /*0aa0*/  SHF.R.S32.HI R3, RZ, 0x1f, R0 ;  /* 0x0000001fff037819 */ /* 0x000fe20000011400 */
[----:B------:R-:W-:Y:S02]  /*0ab0*/  IMAD.MOV.U32 R187, RZ, RZ, RZ ;  /* 0x000000ffffbb7224 */ /* 0x000fe400078e00ff */
[----:B------:R-:W-:Y:S01]  /*0ac0*/  IMAD.MOV.U32 R185, RZ, RZ, RZ ;  /* 0x000000ffffb97224 */ /* 0x000fe200078e00ff */
[CC--:B------:R-:W-:Y:S01]  /*0ad0*/  LEA.HI R5, R3.reuse, R0.reuse, RZ, 0x4 ;  /* 0x0000000003057211 */ /* 0x0c0fe200078f20ff */
[----:B------:R-:W-:Y:S01]  /*0ae0*/  IMAD.MOV.U32 R19, RZ, RZ, RZ ;  /* 0x000000ffff137224 */ /* 0x000fe200078e00ff */
[----:B------:R-:W-:-:S02]  /*0af0*/  LEA.HI R7, R3, R0, RZ, 0x5 ;  /* 0x0000000003077211 */ /* 0x000fc400078f28ff */
[----:B------:R-:W-:Y:S02]  /*0b00*/  SHF.R.S32.HI R6, RZ, 0x4, R5 ;  /* 0x00000004ff067819 */ /* 0x000fe40000011405 */
[--C-:B------:R-:W-:Y:S02]  /*0b10*/  SHF.R.S32.HI R198, RZ, 0x5, R7.reuse ;  /* 0x00000005ffc67819 */ /* 0x100fe40000011407 */
[----:B------:R-:W-:Y:S02]  /*0b20*/  SHF.R.S32.HI R9, RZ, 0x1f, R7 ;  /* 0x0000001fff097819 */ /* 0x000fe40000011407 */
[CC--:B------:R-:W-:Y:S02]  /*0b30*/  LEA.HI R4, R3.reuse, R0.reuse, RZ, 0x7 ;  /* 0x0000000003047211 */ /* 0x0c0fe400078f38ff */
[----:B------:R-:W-:Y:S02]  /*0b40*/  LEA.HI R13, R3, R0, RZ, 0x2 ;  /* 0x00000000030d7211 */ /* 0x000fe400078f10ff */
[----:B------:R-:W-:-:S02]  /*0b50*/  LOP3.LUT R7, R5, 0xfffffff0, RZ, 0xc0, !PT ;  /* 0xfffffff005077812 */ /* 0x000fc400078ec0ff */
[----:B------:R-:W-:Y:S02]  /*0b60*/  LEA.HI R3, R3, R0, RZ, 0x3 ;  /* 0x0000000003037211 */ /* 0x000fe400078f18ff */
[----:B------:R-:W-:Y:S01]  /*0b70*/  LEA.HI R5, R5, R6, RZ, 0x1 ;  /* 0x0000000605057211 */ /* 0x000fe200078f08ff */
[----:B------:R-:W-:Y:S01]  /*0b80*/  IMAD.IADD R8, R0, 0x1, -R7 ;  /* 0x0000000100087824 */ /* 0x000fe200078e0a07 */
[----:B------:R-:W-:Y:S02]  /*0b90*/  LOP3.LUT R15, R3, 0xfffffff8, RZ, 0xc0, !PT ;  /* 0xfffffff8030f7812 */ /* 0x000fe400078ec0ff */
[----:B------:R-:W-:Y:S02]  /*0ba0*/  LOP3.LUT R5, R5, 0x1ffffffe, RZ, 0xc0, !PT ;  /* 0x1ffffffe05057812 */ /* 0x000fe400078ec0ff */
[----:B------:R-:W-:Y:S01]  /*0bb0*/  LOP3.LUT R3, R4, 0xffffff80, RZ, 0xc0, !PT ;  /* 0xffffff8004037812 */ /* 0x000fe200078ec0ff */
[----:B------:R-:W-:Y:S01]  /*0bc0*/  IMAD.IADD R15, R0, 0x1, -R15 ;  /* 0x00000001000f7824 */ /* 0x000fe200078e0a0f */
[----:B------:R-:W-:Y:S01]  /*0bd0*/  LEA.HI R9, R9, R198, RZ, 0x2 ;  /* 0x000000c609097211 */ /* 0x000fe200078f10ff */
[----:B------:R-:W-:Y:S01]  /*0be0*/  IMAD.IADD R10, R6, 0x1, -R5 ;  /* 0x00000001060a7824 */ /* 0x000fe200078e0a05 */
[----:B------:R-:W-:Y:S01]  /*0bf0*/  LOP3.LUT R11, R13, 0xfffffffc, RZ, 0xc0, !PT ;  /* 0xfffffffc0d0b7812 */ /* 0x000fe200078ec0ff */
[----:B------:R-:W-:Y:S01]  /*0c00*/  IMAD.IADD R3, R0, 0x1, -R3 ;  /* 0x0000000100037824 */ /* 0x000fe200078e0a03 */
[----:B------:R-:W-:Y:S01]  /*0c10*/  SHF.R.S32.HI R5, RZ, 0x1f, R8 ;  /* 0x0000001fff057819 */ /* 0x000fe20000011408 */
[----:B------:R-:W-:Y:S01]  /*0c20*/  IMAD.SHL.U32 R10, R10, 0x8, RZ ;  /* 0x000000080a0a7824 */ /* 0x000fe200078e00ff */
[----:B------:R-:W-:Y:S01]  /*0c30*/  SHF.R.S32.HI R18, RZ, 0x7, R4 ;  /* 0x00000007ff127819 */ /* 0x000fe20000011404 */
[----:B------:R-:W-:Y:S01]  /*0c40*/  IMAD.IADD R188, R0, 0x1, -R11 ;  /* 0x0000000100bc7824 */ /* 0x000fe200078e0a0b */
[----:B------:R-:W-:Y:S01]  /*0c50*/  LOP3.LUT R7, R9, 0x3ffffc, RZ, 0xc0, !PT ;  /* 0x003ffffc09077812 */ /* 0x000fe200078ec0ff */
[----:B------:R-:W-:Y:S01]  /*0c60*/  IMAD.SHL.U32 R192, R15, 0x8, RZ ;  /* 0x000000080fc07824 */ /* 0x000fe200078e00ff */
[----:B------:R-:W-:Y:S01]  /*0c70*/  LEA.HI R9, R5, R8, RZ, 0x3 ;  /* 0x0000000805097211 */ /* 0x000fe200078f18ff */
[----:B------:R-:W-:Y:S01]  /*0c80*/  IMAD R17, R18, 0x100, R8 ;  /* 0x0000010012117824 */ /* 0x000fe200078e0208 */
[----:B------:R-:W-:Y:S01]  /*0c90*/  SHF.R.S32.HI R0, RZ, 0x1f, R3 ;  /* 0x0000001fff007819 */ /* 0x000fe20000011403 */
[----:B------:R-:W-:Y:S01]  /*0ca0*/  IMAD.IADD R12, R198, 0x1, -R7 ;  /* 0x00000001c60c7824 */ /* 0x000fe200078e0a07 */
[----:B------:R-:W-:Y:S01]  /*0cb0*/  SHF.R.S32.HI R186, RZ, 0x2, R13 ;  /* 0x00000002ffba7819 */ /* 0x000fe2000001140d */
[----:B------:R-:W-:Y:S01]  /*0cc0*/  IMAD.SHL.U32 R16, R188, 0x8, RZ ;  /* 0x00000008bc107824 */ /* 0x000fe200078e00ff */
[----:B------:R-:W-:Y:S01]  /*0cd0*/  LOP3.LUT R11, R9, 0xfffffff8, RZ, 0xc0, !PT ;  /* 0xfffffff8090b7812 */ /* 0x000fe200078ec0ff */
[----:B------:R-:W-:Y:S01]  /*0ce0*/  IMAD R17, R12, 0x10, R17 ;  /* 0x000000100c117824 */ /* 0x000fe200078e0211 */
[-C--:B------:R-:W-:Y:S01]  /*0cf0*/  LEA.HI R5, R0, R3.reuse, RZ, 0x2 ;  /* 0x0000000300057211 */ /* 0x080fe200078f10ff */
[----:B------:R-:W-:Y:S01]  /*0d00*/  VIADD R12, R186, 0x20 ;  /* 0x00000020ba0c7836 */ /* 0x000fe20000000000 */
[----:B------:R-:W-:Y:S01]  /*0d10*/  LEA.HI R0, R0, R3, RZ, 0x5 ;  /* 0x0000000300007211 */ /* 0x000fe200078f28ff */
[----:B------:R-:W-:Y:S01]  /*0d20*/  IMAD.IADD R11, R8, 0x1, -R11 ;  /* 0x00000001080b7824 */ /* 0x000fe200078e0a0b */
[--C-:B------:R-:W-:Y:S01]  /*0d30*/  SHF.R.S32.HI R6, RZ, 0x2, R5.reuse ;  /* 0x00000002ff067819 */ /* 0x100fe20000011405 */
[C---:B------:R-:W-:Y:S01]  /*0d40*/  VIADD R213, R16.reuse, 0xa0 ;  /* 0x000000a010d57836 */ /* 0x040fe20000000000 */
[----:B------:R-:W-:Y:S01]  /*0d50*/  SHF.R.S32.HI R7, RZ, 0x1f, R5 ;  /* 0x0000001fff077819 */ /* 0x000fe20000011405 */
[C---:B------:R-:W-:Y:S01]  /*0d60*/  VIADD R215, R16.reuse, 0x60 ;  /* 0x0000006010d77836 */ /* 0x040fe20000000000 */
[----:B------:R-:W-:Y:S01]  /*0d70*/  LOP3.LUT R8, R5, 0x7ffffffc, RZ, 0xc0, !PT ;  /* 0x7ffffffc05087812 */ /* 0x000fe200078ec0ff */
[C---:B------:R-:W-:Y:S01]  /*0d80*/  VIADD R208, R16.reuse, 0x140 ;  /* 0x0000014010d07836 */ /* 0x040fe20000000000 */
[----:B------:R-:W-:Y:S01]  /*0d90*/  SHF.R.S32.HI R5, RZ, 0x1f, R12 ;  /* 0x0000001fff057819 */ /* 0x000fe2000001140c */
[----:B------:R-:W-:Y:S01]  /*0da0*/  VIADD R207, R16, 0x160 ;  /* 0x0000016010cf7836 */ /* 0x000fe20000000000 */
[----:B------:R-:W-:Y:S01]  /*0db0*/  LEA.HI R7, R7, R6, RZ, 0x3 ;  /* 0x0000000607077211 */ /* 0x000fe200078f18ff */
[----:B------:R-:W-:Y:S01]  /*0dc0*/  IMAD.IADD R8, R3, 0x1, -R8 ;  /* 0x0000000103087824 */ /* 0x000fe200078e0a08 */
[----:B------:R-:W-:Y:S01]  /*0dd0*/  LEA.HI R14, R5, R12, RZ, 0x3 ;  /* 0x0000000c050e7211 */ /* 0x000fe200078f18ff */
[----:B------:R-:W-:Y:S01]  /*0de0*/  IMAD.SHL.U32 R3, R11, 0x40, RZ ;  /* 0x000000400b037824 */ /* 0x000fe200078e00ff */
[----:B------:R-:W-:Y:S01]  /*0df0*/  LOP3.LUT R7, R7, 0xfffffff8, RZ, 0xc0, !PT ;  /* 0xfffffff807077812 */ /* 0x000fe200078ec0ff */
[----:B------:R-:W-:Y:S01]  /*0e00*/  IMAD.SHL.U32 R12, R12, 0x40, RZ ;  /* 0x000000400c0c7824 */ /* 0x000fe200078e00ff */
[----:B------:R-:W-:Y:S01]  /*0e10*/  SHF.R.S32.HI R13, RZ, 0x1f, R13 ;  /* 0x0000001fff0d7819 */ /* 0x000fe2000001140d */
[----:B------:R-:W-:Y:S01]  /*0e20*/  IMAD.SHL.U32 R14, R14, 0x40, RZ ;  /* 0x000000400e0e7824 */ /* 0x000fe200078e00ff */
[----:B------:R-:W-:Y:S01]  /*0e30*/  LEA.HI R4, R4, R18, RZ, 0x1 ;  /* 0x0000001204047211 */ /* 0x000fe200078f08ff */
[----:B------:R-:W-:Y:S01]  /*0e40*/  IMAD.IADD R7, R6, 0x1, -R7 ;  /* 0x0000000106077824 */ /* 0x000fe200078e0a07 */
[----:B------:R-:W-:Y:S01]  /*0e50*/  LOP3.LUT R3, R3, 0x1c0, RZ, 0xc0, !PT ;  /* 0x000001c003037812 */ /* 0x000fe200078ec0ff */
[C---:B------:R-:W-:Y:S01]  /*0e60*/  VIADD R212, R16.reuse, 0xc0 ;  /* 0x000000c010d47836 */ /* 0x040fe20000000000 */
[----:B------:R-:W-:Y:S01]  /*0e70*/  SHF.R.S32.HI R0, RZ, 0x5, R0 ;  /* 0x00000005ff007819 */ /* 0x000fe20000011400 */
[----:B------:R-:W-:Y:S01]  /*0e80*/  VIADD R214, R16, 0x80 ;  /* 0x0000008010d67836 */ /* 0x000fe20000000000 */
[----:B------:R-:W-:Y:S01]  /*0e90*/  LOP3.LUT R5, R12, 0x1c0, RZ, 0xc0, !PT ;  /* 0x000001c00c057812 */ /* 0x000fe200078ec0ff */
[--C-:B------:R-:W-:Y:S01]  /*0ea0*/  IMAD.U32 R12, R17, 0x40, R10.reuse ;  /* 0x00000040110c7824 */ /* 0x100fe200078e000a */
[----:B------:R-:W-:Y:S01]  /*0eb0*/  LEA.HI R13, R13, R186, RZ, 0x3 ;  /* 0x000000ba0d0d7211 */ /* 0x000fe200078f18ff */
[----:B------:R-:W-:Y:S01]  /*0ec0*/  IMAD R195, R0, 0x10, R7 ;  /* 0x0000001000c37824 */ /* 0x000fe200078e0207 */
[----:B------:R-:W-:Y:S01]  /*0ed0*/  LOP3.LUT R4, R4, 0xfffffe, RZ, 0xc0, !PT ;  /* 0x00fffffe04047812 */ /* 0x000fe200078ec0ff */
[C---:B------:R-:W-:Y:S01]  /*0ee0*/  VIADD R206, R16.reuse, 0x180 ;  /* 0x0000018010ce7836 */ /* 0x040fe20000000000 */
[----:B------:R-:W-:Y:S01]  /*0ef0*/  LOP3.LUT R10, R3, 0x8, R10, 0xf8, !PT ;  /* 0x00000008030a7812 */ /* 0x000fe200078ef80a */
[----:B------:R-:W-:Y:S01]  /*0f00*/  VIADD R205, R16, 0x1a0 ;  /* 0x000001a010cd7836 */ /* 0x000fe20000000000 */
[----:B------:R-:W-:Y:S01]  /*0f10*/  SHF.R.U32.HI R6, RZ, 0x3, R5 ;  /* 0x00000003ff067819 */ /* 0x000fe20000011605 */
[----:B------:R-:W-:Y:S01]  /*0f20*/  IMAD.IADD R4, R18, 0x1, -R4 ;  /* 0x0000000112047824 */ /* 0x000fe200078e0a04 */
[----:B------:R-:W-:Y:S01]  /*0f30*/  SHF.R.U32.HI R3, RZ, 0x3, R3 ;  /* 0x00000003ff037819 */ /* 0x000fe20000011603 */
[----:B------:R-:W-:Y:S01]  /*0f40*/  VIADD R204, R16, 0x1c0 ;  /* 0x000001c010cc7836 */ /* 0x000fe20000000000 */
[----:B------:R-:W-:Y:S01]  /*0f50*/  LOP3.LUT R5, R5, 0x38, R16, 0xf8, !PT ;  /* 0x0000003805057812 */ /* 0x000fe200078ef810 */
[----:B------:R-:W-:Y:S01]  /*0f60*/  IMAD.SHL.U32 R24, R4, 0x100, RZ ;  /* 0x0000010004187824 */ /* 0x000fe200078e00ff */
[----:B------:R-:W-:Y:S01]  /*0f70*/  LOP3.LUT R14, R14, 0xfffffe00, RZ, 0xc0, !PT ;  /* 0xfffffe000e0e7812 */ /* 0x000fe200078ec0ff */
[----:B------:R-:W-:Y:S01]  /*0f80*/  IMAD.SHL.U32 R9, R9, 0x40, RZ ;  /* 0x0000004009097824 */ /* 0x000fe200078e00ff */
[----:B------:R-:W-:Y:S01]  /*0f90*/  LEA.HI R0, R188, R188, RZ, 0x1 ;  /* 0x000000bcbc007211 */ /* 0x000fe200078f08ff */
[----:B------:R0:W-:Y:S01]  /*0fa0*/  STL [R1+0x44], R18 ;  /* 0x0000441201007387 */ /* 0x0001e20000100800 */
[----:B------:R-:W-:Y:S01]  /*0fb0*/  LOP3.LUT R13, R13, 0xfffffff8, RZ, 0xc0, !PT ;  /* 0xfffffff80d0d7812 */ /* 0x000fe200078ec0ff */
[----:B------:R-:W-:Y:S01]  /*0fc0*/  VIADD R203, R16, 0x1e0 ;  /* 0x000001e010cb7836 */ /* 0x000fe20000000000 */
[----:B------:R-:W-:Y:S01]  /*0fd0*/  LOP3.LUT R10, R10, R3, RZ, 0x3c, !PT ;  /* 0x000000030a0a7212 */ /* 0x000fe200078e3cff */
[----:B------:R-:W-:Y:S01]  /*0fe0*/  STL [R1+0x58], R12 ;  /* 0x0000580c01007387 */ /* 0x000fe20000100800 */
[----:B------:R-:W-:Y:S01]  /*0ff0*/  LOP3.LUT R5, R14, R5, R6, 0xf6, !PT ;  /* 0x000000050e057212 */ /* 0x000fe200078ef606 */
[----:B------:R-:W-:Y:S01]  /*1000*/  IMAD.IADD R191, R186, 0x1, -R13 ;  /* 0x00000001babf7824 */ /* 0x000fe200078e0a0d */
[----:B------:R-:W-:Y:S01]  /*1010*/  LOP3.LUT R3, R0, 0x1ffffffe, RZ, 0xc0, !PT ;  /* 0x1ffffffe00037812 */ /* 0x000fe200078ec0ff */
[----:B------:R-:W-:Y:S01]  /*1020*/  STL [R1+0x3c], RZ ;  /* 0x00003cff01007387 */ /* 0x000fe20000100800 */
[----:B------:R-:W-:Y:S01]  /*1030*/  SHF.R.S32.HI R6, RZ, 0x1f, R213 ;  /* 0x0000001fff067819 */ /* 0x000fe200000114d5 */
[----:B------:R-:W-:Y:S01]  /*1040*/  VIADD R209, R16, 0x120 ;  /* 0x0000012010d17836 */ /* 0x000fe20000000000 */
[----:B------:R-:W-:Y:S01]  /*1050*/  SHF.R.S32.HI R4, RZ, 0x1f, R215 ;  /* 0x0000001fff047819 */ /* 0x000fe200000114d7 */
[----:B------:R-:W-:Y:S01]  /*1060*/  IMAD.IADD R0, R188, 0x1, -R3 ;  /* 0x00000001bc007824 */ /* 0x000fe200078e0a03 */
[----:B------:R-:W-:Y:S01]  /*1070*/  SHF.R.S32.HI R13, RZ, 0x1f, R208 ;  /* 0x0000001fff0d7819 */ /* 0x000fe200000114d0 */
[----:B------:R-:W-:Y:S01]  /*1080*/  STL [R1+0x54], R24 ;  /* 0x0000541801007387 */ /* 0x000fe20000100800 */
[----:B------:R-:W-:Y:S01]  /*1090*/  SHF.R.S32.HI R14, RZ, 0x1f, R207 ;  /* 0x0000001fff0e7819 */ /* 0x000fe200000114cf */
[C---:B------:R-:W-:Y:S01]  /*10a0*/  VIADD R29, R192.reuse, 0xc0 ;  /* 0x000000c0c01d7836 */ /* 0x040fe20000000000 */
[----:B------:R-:W-:Y:S01]  /*10b0*/  SHF.R.S32.HI R7, RZ, 0x1f, R212 ;  /* 0x0000001fff077819 */ /* 0x000fe200000114d4 */
[----:B------:R-:W-:Y:S01]  /*10c0*/  VIADD R26, R192, 0x180 ;  /* 0x00000180c01a7836 */ /* 0x000fe20000000000 */
[----:B------:R-:W-:Y:S01]  /*10d0*/  SHF.L.U64.HI R225, R213, 0x1, R6 ;  /* 0x00000001d5e17819 */ /* 0x000fe20000010206 */
[----:B------:R-:W-:Y:S01]  /*10e0*/  IMAD R0, R0, 0x8, R195 ;  /* 0x0000000800007824 */ /* 0x000fe200078e02c3 */
[----:B------:R-:W-:Y:S01]  /*10f0*/  SHF.R.S32.HI R3, RZ, 0x1f, R214 ;  /* 0x0000001fff037819 */ /* 0x000fe200000114d6 */
[C---:B------:R-:W-:Y:S01]  /*1100*/  VIADD R211, R16.reuse, 0xe0 ;  /* 0x000000e010d37836 */ /* 0x040fe20000000000 */
[----:B------:R-:W-:Y:S01]  /*1110*/  SHF.R.S32.HI R15, RZ, 0x1f, R206 ;  /* 0x0000001fff0f7819 */ /* 0x000fe200000114ce */
[----:B------:R-:W-:Y:S01]  /*1120*/  VIADD R210, R16, 0x100 ;  /* 0x0000010010d27836 */ /* 0x000fe20000000000 */
[----:B------:R-:W-:Y:S01]  /*1130*/  SHF.L.U64.HI R223, R215, 0x1, R4 ;  /* 0x00000001d7df7819 */ /* 0x000fe20000010204 */
[----:B------:R-:W-:Y:S01]  /*1140*/  VIADD R31, R192, 0x40 ;  /* 0x00000040c01f7836 */ /* 0x000fe20000000000 */
[----:B------:R-:W-:Y:S01]  /*1150*/  SHF.L.U64.HI R6, R208, 0x1, R13 ;  /* 0x00000001d0067819 */ /* 0x000fe2000001020d */
[C---:B------:R-:W-:Y:S01]  /*1160*/  VIADD R30, R192.reuse, 0x80 ;  /* 0x00000080c01e7836 */ /* 0x040fe20000000000 */
[----:B------:R-:W-:Y:S01]  /*1170*/  SHF.L.U64.HI R4, R207, 0x1, R14 ;  /* 0x00000001cf047819 */ /* 0x000fe2000001020e */
[C---:B------:R-:W-:Y:S01]  /*1180*/  VIADD R28, R192.reuse, 0x100 ;  /* 0x00000100c01c7836 */ /* 0x040fe20000000000 */
[----:B0-----:R-:W-:Y:S01]  /*1190*/  SHF.R.S32.HI R18, RZ, 0x1f, R205 ;  /* 0x0000001fff127819 */ /* 0x001fe200000114cd */
[----:B------:R0:W-:Y:S01]  /*11a0*/  STL [R1], R6 ;  /* 0x0000000601007387 */ /* 0x0001e20000100800 */
[----:B------:R-:W-:Y:S01]  /*11b0*/  SHF.R.S32.HI R21, RZ, 0x1f, R204 ;  /* 0x0000001fff157819 */ /* 0x000fe200000114cc */
[----:B------:R-:W-:Y:S01]  /*11c0*/  VIADD R27, R192, 0x140 ;  /* 0x00000140c01b7836 */ /* 0x000fe20000000000 */
[----:B------:R-:W-:Y:S01]  /*11d0*/  SHF.L.U64.HI R226, R212, 0x1, R7 ;  /* 0x00000001d4e27819 */ /* 0x000fe20000010207 */
[----:B------:R1:W-:Y:S01]  /*11e0*/  STL [R1+0x4], R4 ;  /* 0x0000040401007387 */ /* 0x0003e20000100800 */
[----:B------:R-:W-:Y:S01]  /*11f0*/  SHF.L.U64.HI R224, R214, 0x1, R3 ;  /* 0x00000001d6e07819 */ /* 0x000fe20000010203 */
[----:B------:R-:W-:Y:S01]  /*1200*/  IMAD.SHL.U32 R3, R8, 0x2, RZ ;  /* 0x0000000208037824 */ /* 0x000fe200078e00ff */
[----:B------:R-:W-:Y:S01]  /*1210*/  SHF.L.U64.HI R7, R206, 0x1, R15 ;  /* 0x00000001ce077819 */ /* 0x000fe2000001020f */
[----:B------:R-:W-:Y:S01]  /*1220*/  VIADD R25, R192, 0x1c0 ;  /* 0x000001c0c0197836 */ /* 0x000fe20000000000 */
[----:B------:R-:W-:Y:S01]  /*1230*/  LOP3.LUT R9, R9, 0x7ffffe00, RZ, 0xc0, !PT ;  /* 0x7ffffe0009097812 */ /* 0x000fe200078ec0ff */
[----:B------:R-:W-:Y:S01]  /*1240*/  IMAD.IADD R197, R3, 0x1, R24 ;  /* 0x0000000103c57824 */ /* 0x000fe200078e0218 */
[----:B0-----:R-:W-:Y:S01]  /*1250*/  SHF.L.U64.HI R6, R205, 0x1, R18 ;  /* 0x00000001cd067819 */ /* 0x001fe20000010212 */
[----:B------:R-:W-:Y:S01]  /*1260*/  STL [R1+0x8], R7 ;  /* 0x0000080701007387 */ /* 0x000fe20000100800 */
[----:B------:R-:W-:Y:S01]  /*1270*/  SHF.R.S32.HI R20, RZ, 0x1f, R203 ;  /* 0x0000001fff147819 */ /* 0x000fe200000114cb */
[----:B------:R-:W-:Y:S01]  /*1280*/  IMAD R9, R198, 0x400, R9 ;  /* 0x00000400c6097824 */ /* 0x000fe200078e0209 */
[----:B-1----:R-:W-:Y:S01]  /*1290*/  SHF.L.U64.HI R4, R204, 0x1, R21 ;  /* 0x00000001cc047819 */ /* 0x002fe20000010215 */
[----:B------:R0:W-:Y:S01]  /*12a0*/  STL [R1+0x48], R3 ;  /* 0x0000480301007387 */ /* 0x0001e20000100800 */
[----:B------:R-:W-:Y:S01]  /*12b0*/  R2P PR, R11, 0x6 ;  /* 0x000000060b007804 */ /* 0x000fe20000000000 */
[----:B------:R-:W-:Y:S01]  /*12c0*/  IMAD.IADD R9, R9, 0x1, R10 ;  /* 0x0000000109097824 */ /* 0x000fe200078e020a */
[----:B------:R-:W-:Y:S01]  /*12d0*/  SHF.R.S32.HI R12, RZ, 0x1f, R209 ;  /* 0x0000001fff0c7819 */ /* 0x000fe200000114d1 */
[----:B------:R-:W-:Y:S01]  /*12e0*/  STL [R1+0xc], R6 ;  /* 0x00000c0601007387 */ /* 0x000fe20000100800 */
[C---:B------:R-:W-:Y:S01]  /*12f0*/  VIADD R38, R197.reuse, 0x10 ;  /* 0x00000010c5267836 */ /* 0x040fe20000000000 */
[----:B------:R-:W-:Y:S01]  /*1300*/  SHF.R.S32.HI R29, RZ, 0x1f, R29 ;  /* 0x0000001fff1d7819 */ /* 0x000fe2000001141d */
[C---:B------:R-:W-:Y:S01]  /*1310*/  VIADD R35, R197.reuse, 0x28 ;  /* 0x00000028c5237836 */ /* 0x040fe20000000000 */
[----:B------:R1:W-:Y:S01]  /*1320*/  STL [R1+0x10], R4 ;  /* 0x0000100401007387 */ /* 0x0003e20000100800 */
[----:B------:R-:W-:Y:S01]  /*1330*/  VIADD R32, R197, 0x40 ;  /* 0x00000040c5207836 */ /* 0x000fe20000000000 */
[----:B0-----:R-:W-:Y:S01]  /*1340*/  SHF.L.U64.HI R3, R203, 0x1, R20 ;  /* 0x00000001cb037819 */ /* 0x001fe20000010214 */
[----:B------:R-:W-:Y:S01]  /*1350*/  VIADD R29, R197, 0x58 ;  /* 0x00000058c51d7836 */ /* 0x000fe20000000000 */
[----:B------:R-:W-:Y:S01]  /*1360*/  SHF.R.S32.HI R26, RZ, 0x1f, R26 ;  /* 0x0000001fff1a7819 */ /* 0x000fe2000001141a */
[----:B------:R-:W-:Y:S01]  /*1370*/  IMAD R199, R9, 0x2, R2 ;  /* 0x0000000209c77824 */ /* 0x000fe200078e0202 */
[----:B------:R-:W-:Y:S01]  /*1380*/  SHF.R.S32.HI R10, RZ, 0x1f, R211 ;  /* 0x0000001fff0a7819 */ /* 0x000fe200000114d3 */
[----:B------:R-:W-:Y:S01]  /*1390*/  STL [R1+0x14], R3 ;  /* 0x0000140301007387 */ /* 0x000fe20000100800 */
[----:B------:R-:W-:Y:S01]  /*13a0*/  VIADD R26, R197, 0x70 ;  /* 0x00000070c51a7836 */ /* 0x000fe20000000000 */
[----:B------:R-:W-:Y:S01]  /*13b0*/  SHF.R.S32.HI R11, RZ, 0x1f, R210 ;  /* 0x0000001fff0b7819 */ /* 0x000fe200000114d2 */
[----:B-1----:R-:W-:Y:S01]  /*13c0*/  IMAD R4, R5, 0x2, R2 ;  /* 0x0000000205047824 */ /* 0x002fe200078e0202 */
[----:B------:R-:W-:Y:S01]  /*13d0*/  SHF.L.U64.HI R229, R209, 0x1, R12 ;  /* 0x00000001d1e57819 */ /* 0x000fe2000001020c */
[C---:B------:R-:W-:Y:S01]  /*13e0*/  VIADD R21, R197.reuse, 0x88 ;  /* 0x00000088c5157836 */ /* 0x040fe20000000000 */
[----:B------:R-:W-:Y:S01]  /*13f0*/  SHF.R.S32.HI R31, RZ, 0x1f, R31 ;  /* 0x0000001fff1f7819 */ /* 0x000fe2000001141f */
[C---:B------:R-:W-:Y:S01]  /*1400*/  VIADD R216, R16.reuse, 0x40 ;  /* 0x0000004010d87836 */ /* 0x040fe20000000000 */
[----:B------:R-:W-:Y:S01]  /*1410*/  STL [R1+0x4c], R4 ;  /* 0x00004c0401007387 */ /* 0x000fe20000100800 */
[C---:B------:R-:W-:Y:S01]  /*1420*/  VIADD R15, R197.reuse, 0xa0 ;  /* 0x000000a0c50f7836 */ /* 0x040fe20000000000 */
[----:B------:R-:W-:Y:S01]  /*1430*/  SHF.R.S32.HI R30, RZ, 0x1f, R30 ;  /* 0x0000001fff1e7819 */ /* 0x000fe2000001141e */
[----:B------:R-:W-:Y:S01]  /*1440*/  VIADD R12, R197, 0xb8 ;  /* 0x000000b8c50c7836 */ /* 0x000fe20000000000 */
[----:B------:R0:W-:Y:S01]  /*1450*/  STL [R1+0x50], R0 ;  /* 0x0000500001007387 */ /* 0x0001e20000100800 */
[----:B------:R-:W-:Y:S01]  /*1460*/  VIADD R202, R199, 0x26800 ;  /* 0x00026800c7ca7836 */ /* 0x000fe20000000000 */
[----:B------:R-:W-:Y:S01]  /*1470*/  SHF.R.S32.HI R28, RZ, 0x1f, R28 ;  /* 0x0000001fff1c7819 */ /* 0x000fe2000001141c */
[C---:B------:R-:W-:Y:S01]  /*1480*/  VIADD R8, R197.reuse, 0xd0 ;  /* 0x000000d0c5087836 */ /* 0x040fe20000000000 */
[----:B------:R-:W-:Y:S01]  /*1490*/  SHF.R.S32.HI R27, RZ, 0x1f, R27 ;  /* 0x0000001fff1b7819 */ /* 0x000fe2000001141b */
[----:B------:R-:W-:Y:S01]  /*14a0*/  VIADD R5, R197, 0xe8 ;  /* 0x000000e8c5057836 */ /* 0x000fe20000000000 */
[----:B------:R-:W-:Y:S01]  /*14b0*/  SHF.R.S32.HI R25, RZ, 0x1f, R25 ;  /* 0x0000001fff197819 */ /* 0x000fe20000011419 */
[----:B------:R-:W-:Y:S01]  /*14c0*/  VIADD R22, R16, 0x20 ;  /* 0x0000002010167836 */ /* 0x000fe20000000000 */
[----:B------:R-:W-:Y:S01]  /*14d0*/  SHF.L.U64.HI R227, R211, 0x1, R10 ;  /* 0x00000001d3e37819 */ /* 0x000fe2000001020a */
        /* <DEDUP_REMOVED lines=9> */
[----:B------:R-:W-:Y:S01]  /*1570*/  SHF.L.U64.HI R228, R210, 0x1, R11 ;  /* 0x00000001d2e47819 */ /* 0x000fe2000001020b */
[----:B------:R-:W-:Y:S01]  /*1580*/  VIADD R31, R197, 0x48 ;  /* 0x00000048c51f7836 */ /* 0x000fe20000000000 */
[----:B------:R-:W-:Y:S01]  /*1590*/  SEL R201, R201, 0xffffffc0, !P2 ;  /* 0xffffffc0c9c97807 */ /* 0x000fe20005000000 */
        /* <DEDUP_REMOVED lines=32> */
[----:B------:R-:W-:Y:S01]  /*17a0*/  IMAD.SHL.U32 R188, R188, 0x4, RZ ;  /* 0x00000004bcbc7824 */ /* 0x000fe200078e00ff */
[----:B------:R-:W-:Y:S01]  /*17b0*/  SHF.R.S32.HI R31, RZ, 0x1f, R31 ;  /* 0x0000001fff1f7819 */ /* 0x000fe2000001141f */
[C---:B------:R-:W-:Y:S01]  /*17c0*/  @P1 VIADD R200, R202.reuse, 0xffffffe0 ;  /* 0xffffffe0cac81836 */ /* 0x040fe20000000000 */
[----:B------:R-:W-:Y:S01]  /*17d0*/  SHF.R.S32.HI R30, RZ, 0x1f, R30 ;  /* 0x0000001fff1e7819 */ /* 0x000fe2000001141e */
[----:B------:R-:W-:Y:S01]  /*17e0*/  IMAD.IADD R202, R202, 0x1, R201 ;  /* 0x00000001caca7824 */ /* 0x000fe200078e02c9 */
[----:B------:R-:W-:Y:S01]  /*17f0*/  SHF.R.S32.HI R28, RZ, 0x1f, R28 ;  /* 0x0000001fff1c7819 */ /* 0x000fe2000001141c */
[----:B------:R-:W-:Y:S01]  /*1800*/  VIADD R194, R188, 0x10 ;  /* 0x00000010bcc27836 */ /* 0x000fe20000000000 */
[----:B------:R-:W-:Y:S01]  /*1810*/  SHF.R.S32.HI R27, RZ, 0x1f, R27 ;  /* 0x0000001fff1b7819 */ /* 0x000fe2000001141b */
[----:B------:R-:W-:Y:S01]  /*1820*/  IMAD.IADD R201, R201, 0x1, R200 ;  /* 0x00000001c9c97824 */ /* 0x000fe200078e02c8 */
[----:B------:R-:W-:-:S02]  /*1830*/  SHF.R.S32.HI R25, RZ, 0x1f, R25 ;  /* 0x0000001fff197819 */ /* 0x000fc40000011419 */
[----:B------:R-:W-:Y:S02]  /*1840*/  SHF.R.S32.HI R24, RZ, 0x1f, R24 ;  /* 0x0000001fff187819 */ /* 0x000fe40000011418 */
[----:B------:R-:W-:Y:S02]  /*1850*/  SHF.R.S32.HI R20, RZ, 0x1f, R20 ;  /* 0x0000001fff147819 */ /* 0x000fe40000011414 */
[----:B------:R-:W-:Y:S02]  /*1860*/  SHF.R.S32.HI R18, RZ, 0x1f, R18 ;  /* 0x0000001fff127819 */ /* 0x000fe40000011412 */
[----:B------:R-:W-:Y:S02]  /*1870*/  SHF.R.S32.HI R14, RZ, 0x1f, R14 ;  /* 0x0000001fff0e7819 */ /* 0x000fe4000001140e */
[----:B------:R-:W-:Y:S02]  /*1880*/  SHF.R.S32.HI R13, RZ, 0x1f, R13 ;  /* 0x0000001fff0d7819 */ /* 0x000fe4000001140d */
[----:B------:R-:W-:-:S02]  /*1890*/  SHF.R.S32.HI R11, RZ, 0x1f, R11 ;  /* 0x0000001fff0b7819 */ /* 0x000fc4000001140b */
[----:B------:R-:W-:Y:S02]  /*18a0*/  SHF.R.S32.HI R9, RZ, 0x1f, R10 ;  /* 0x0000001fff097819 */ /* 0x000fe4000001140a */
[----:B------:R-:W-:Y:S02]  /*18b0*/  SHF.R.S32.HI R7, RZ, 0x1f, R7 ;  /* 0x0000001fff077819 */ /* 0x000fe40000011407 */
[----:B------:R-:W-:Y:S02]  /*18c0*/  SHF.R.S32.HI R6, RZ, 0x1f, R6 ;  /* 0x0000001fff067819 */ /* 0x000fe40000011406 */
[----:B------:R-:W-:Y:S02]  /*18d0*/  SHF.R.S32.HI R4, RZ, 0x1f, R4 ;  /* 0x0000001fff047819 */ /* 0x000fe40000011404 */
[----:B------:R-:W-:-:S07]  /*18e0*/  SHF.R.S32.HI R0, RZ, 0x1f, R3 ;  /* 0x0000001fff007819 */ /* 0x000fce0000011403 */
.L_x_727:
[----:B0123--:R-:W0:Y:S01]  /*18f0*/  LDC.64 R4, c[0x0][0xc88] ;  /* 0x00032200ff047b82 */ /* 0x00fe220000000a00 */
[----:B------:R-:W-:Y:S01]  /*1900*/  ULDC.64 UR4, c[0x0][0xa28] ;  /* 0x00028a0000047ab9 */ /* 0x000fe20000000a00 */
[----:B------:R-:W-:Y:S01]  /*1910*/  ULDC.64 UR8, c[0x0][0xa18] ;  /* 0x0002860000087ab9 */ /* 0x000fe20000000a00 */
[----:B------:R-:W-:Y:S01]  /*1920*/  ULDC.64 UR6, c[0x0][0xa08] ;  /* 0x0002820000067ab9 */ /* 0x000fe20000000a00 */
[----:B0-----:R-:W-:-:S05]  /*1930*/  IMAD.WIDE R4, R155, 0x4, R4 ;  /* 0x000000049b047825 */ /* 0x001fca00078e0204 */
[----:B-----5:R-:W2:Y:S01]  /*1940*/  LDG.E R26, desc[UR42][R4.64] ;  /* 0x0000002a041a7981 */ /* 0x020ea2000c1e1900 */
[----:B------:R-:W-:Y:S01]  /*1950*/  ISETP.NE.U32.AND P2, PT, RZ, UR4, PT ;  /* 0x00000004ff007c0c */ /* 0x000fe2000bf45070 */
[----:B----4-:R-:W-:Y:S01]  /*1960*/  IMAD.MOV.U32 R8, RZ, RZ, RZ ;  /* 0x000000ffff087224 */ /* 0x010fe200078e00ff */
[----:B------:R-:W-:Y:S01]  /*1970*/  ISETP.NE.U32.AND P1, PT, RZ, UR8, PT ;  /* 0x00000008ff007c0c */ /* 0x000fe2000bf25070 */
[----:B------:R-:W-:Y:S01]  /*1980*/  IMAD.MOV.U32 R24, RZ, RZ, RZ ;  /* 0x000000ffff187224 */ /* 0x000fe200078e00ff */
[----:B------:R-:W-:Y:S02]  /*1990*/  ISETP.NE.AND.EX P2, PT, RZ, UR5, PT, P2 ;  /* 0x00000005ff007c0c */ /* 0x000fe4000bf45320 */
[----:B------:R-:W-:Y:S02]  /*19a0*/  ISETP.NE.AND.EX P1, PT, RZ, UR9, PT, P1 ;  /* 0x00000009ff007c0c */ /* 0x000fe4000bf25310 */
[----:B------:R-:W-:-:S04]  /*19b0*/  ISETP.NE.U32.AND P0, PT, RZ, UR6, PT ;  /* 0x00000006ff007c0c */ /* 0x000fc8000bf05070 */
[----:B------:R-:W-:Y:S02]  /*19c0*/  ISETP.NE.AND.EX P0, PT, RZ, UR7, PT, P0 ;  /* 0x00000007ff007c0c */ /* 0x000fe4000bf05300 */
[----:B--2---:R-:W-:Y:S01]  /*19d0*/  SHF.R.S32.HI R0, RZ, 0x1f, R26 ;  /* 0x0000001fff007819 */ /* 0x004fe2000001141a */
[C---:B------:R-:W-:Y:S02]  /*19e0*/  IMAD.SHL.U32 R28, R26.reuse, 0x4, RZ ;  /* 0x000000041a1c7824 */ /* 0x040fe400078e00ff */
[C---:B------:R-:W-:Y:S01]  /*19f0*/  @P2 LEA R6, P3, R26.reuse, UR4, 0x2 ;  /* 0x000000041a062c11 */ /* 0x040fe2000f8610ff */
[----:B------:R-:W-:Y:S01]  /*1a00*/  STL [R1+0x18], R26 ;  /* 0x0000181a01007387 */ /* 0x000fe20000100800 */
[C-C-:B------:R-:W-:Y:S02]  /*1a10*/  SHF.L.U64.HI R27, R26.reuse, 0x2, R0.reuse ;  /* 0x000000021a1b7819 */ /* 0x140fe40000010200 */
[----:B------:R-:W-:Y:S01]  /*1a20*/  @P2 LEA.HI.X R7, R26, UR5, R0, 0x2, P3 ;  /* 0x000000051a072c11 */ /* 0x000fe200098f1400 */
[----:B------:R-:W-:Y:S01]  /*1a30*/  ULDC UR4, c[0x0][0x288] ;  /* 0x0000a20000047ab9 */ /* 0x000fe20000000800 */
[C---:B------:R-:W-:Y:S01]  /*1a40*/  IADD3 R4, P4, R28.reuse, UR6, RZ ;  /* 0x000000061c047c10 */ /* 0x040fe2000ff9e0ff */
[----:B------:R0:W-:Y:S04]  /*1a50*/  STL [R1+0x40], R0 ;  /* 0x0000400001007387 */ /* 0x0001e80000100800 */
[----:B------:R1:W5:Y:S01]  /*1a60*/  @P2 LDG.E R8, desc[UR42][R6.64] ;  /* 0x0000002a06082981 */ /* 0x000362000c1e1900 */
[----:B------:R-:W-:Y:S01]  /*1a70*/  IMAD.U32 R155, RZ, RZ, UR4 ;  /* 0x00000004ff9b7e24 */ /* 0x000fe2000f8e00ff */
[----:B------:R-:W-:Y:S01]  /*1a80*/  IADD3.X R5, R27, UR7, RZ, P4, !PT ;  /* 0x000000071b057c10 */ /* 0x000fe2000a7fe4ff */
[----:B------:R-:W-:Y:S01]  /*1a90*/  ULDC.64 UR4, c[0x0][0x418] ;  /* 0x0001060000047ab9 */ /* 0x000fe20000000a00 */
[----:B------:R2:W-:Y:S04]  /*1aa0*/  STL [R1+0x20], R28 ;  /* 0x0000201c01007387 */ /* 0x0005e80000100800 */
[----:B------:R2:W5:Y:S01]  /*1ab0*/  @P0 LDG.E R24, desc[UR42][R4.64] ;  /* 0x0000002a04180981 */ /* 0x000562000c1e1900 */
[----:B-1----:R-:W-:-:S03]  /*1ac0*/  @P1 IADD3 R6, P2, R28, UR8, RZ ;  /* 0x000000081c061c10 */ /* 0x002fc6000ff5e0ff */
[----:B------:R2:W-:Y:S01]  /*1ad0*/  STL [R1+0x24], R27 ;  /* 0x0000241b01007387 */ /* 0x0005e20000100800 */
[----:B------:R-:W-:Y:S01]  /*1ae0*/  @P1 IADD3.X R7, R27, UR9, RZ, P2, !PT ;  /* 0x000000091b071c10 */ /* 0x000fe200097fe4ff */
[----:B------:R-:W-:Y:S02]  /*1af0*/  UISETP.NE.U32.AND UP0, UPT, UR4, URZ, UPT ;  /* 0x0000003f0400728c */ /* 0x000fe4000bf05070 */
[----:B------:R2:W-:Y:S01]  /*1b00*/  STL [R1+0x28], R153 ;  /* 0x0000289901007387 */ /* 0x0005e20000100800 */
[----:B------:R-:W-:Y:S01]  /*1b10*/  ULDC.64 UR8, c[0x0][0xa20] ;  /* 0x0002880000087ab9 */ /* 0x000fe20000000a00 */
[----:B------:R-:W-:Y:S02]  /*1b20*/  ULDC UR4, c[0x0][0x424] ;  /* 0x0001090000047ab9 */ /* 0x000fe40000000800 */
[----:B------:R2:W5:Y:S01]  /*1b30*/  @P1 LDG.E R155, desc[UR42][R6.64] ;  /* 0x0000002a069b1981 */ /* 0x000562000c1e1900 */
[----:B------:R-:W-:Y:S01]  /*1b40*/  UISETP.NE.AND.EX UP0, UPT, UR5, URZ, UPT, UP0 ;  /* 0x0000003f0500728c */ /* 0x000fe2000bf05300 */
[----:B------:R-:W-:-:S02]  /*1b50*/  LOP3.LUT R3, R154, 0xff000000, RZ, 0xc0, !PT ;  /* 0xff0000009a037812 */ /* 0x000fc400078ec0ff */
[----:B------:R-:W-:Y:S01]  /*1b60*/  ISETP.NE.U32.AND P2, PT, RZ, UR8, PT ;  /* 0x00000008ff007c0c */ /* 0x000fe2000bf45070 */
[----:B------:R-:W-:Y:S01]  /*1b70*/  USEL UR4, UR4, 0x1, UP0 ;  /* 0x0000000104047887 */ /* 0x000fe20008000000 */
[----:B------:R-:W-:Y:S01]  /*1b80*/  ULDC UR5, c[0x0][0x2f0] ;  /* 0x0000bc0000057ab9 */ /* 0x000fe20000000800 */
[----:B0-----:R-:W-:Y:S02]  /*1b90*/  LOP3.LUT R0, R154, 0xff0000, RZ, 0xc0, !PT ;  /* 0x00ff00009a007812 */ /* 0x001fe400078ec0ff */
[----:B------:R-:W-:Y:S01]  /*1ba0*/  UIMAD UR4, UR4, UR5, URZ ;  /* 0x00000005040472a4 */ /* 0x000fe2000f8e023f */
[----:B------:R-:W-:Y:S02]  /*1bb0*/  SHF.R.U32.HI R3, RZ, 0x8, R3 ;  /* 0x00000008ff037819 */ /* 0x000fe40000011603 */
[----:B------:R-:W-:Y:S01]  /*1bc0*/  ISETP.NE.AND.EX P2, PT, RZ, UR9, PT, P2 ;  /* 0x00000009ff007c0c */ /* 0x000fe2000bf45320 */
[----:B------:R-:W-:Y:S01]  /*1bd0*/  ULDC UR5, c[0x0][0x348] ;  /* 0x0000d20000057ab9 */ /* 0x000fe20000000800 */
[----:B------:R-:W-:-:S02]  /*1be0*/  LEA.HI R9, R0, R3, RZ, 0x10 ;  /* 0x0000000300097211 */ /* 0x000fc400078f80ff */
[----:B------:R-:W-:Y:S01]  /*1bf0*/  LOP3.LUT R184, R154, 0xffff, RZ, 0xc0, !PT ;  /* 0x0000ffff9ab87812 */ /* 0x000fe200078ec0ff */
[----:B--2---:R-:W-:Y:S08]  /*1c00*/  @P1 BRA `(.L_x_591) ;  /* 0x0000000000241947 */ /* 0x004ff00003800000 */
[----:B------:R-:W-:Y:S02]  /*1c10*/  ULDC.64 UR6, c[0x0][0xa00] ;  /* 0x0002800000067ab9 */ /* 0x000fe40000000a00 */
[----:B------:R-:W-:-:S04]  /*1c20*/  ISETP.NE.U32.AND P1, PT, RZ, UR6, PT ;  /* 0x00000006ff007c0c */ /* 0x000fc8000bf25070 */
[----:B------:R-:W-:-:S13]  /*1c30*/  ISETP.NE.AND.EX P1, PT, RZ, UR7, PT, P1 ;  /* 0x00000007ff007c0c */ /* 0x000fda000bf25310 */
[----:B------:R-:W-:Y:S05]  /*1c40*/  @!P1 BRA `(.L_x_591) ;  /* 0x0000000000149947 */ /* 0x000fea0003800000 */
[----:B------:R-:W0:Y:S02]  /*1c50*/  LDC.64 R6, c[0x0][0xa00] ;  /* 0x00028000ff067b82 */ /* 0x000e240000000a00 */
[----:B0-----:R-:W-:-:S05]  /*1c60*/  IMAD.WIDE R6, R26, 0x4, R6 ;  /* 0x000000041a067825 */ /* 0x001fca00078e0206 */
[----:B-----5:R-:W2:Y:S04]  /*1c70*/  LDG.E R155, desc[UR42][R6.64] ;  /* 0x0000002a069b7981 */ /* 0x020ea8000c1e1900 */
[----:B------:R-:W2:Y:S02]  /*1c80*/  LDG.E R0, desc[UR42][R6.64+0x4] ;  /* 0x0000042a06007981 */ /* 0x000ea4000c1e1900 */
[----:B--2---:R-:W-:-:S07]  /*1c90*/  IMAD.IADD R155, R0, 0x1, -R155 ;  /* 0x00000001009b7824 */ /* 0x004fce00078e0a9b */
.L_x_591:
[----:B------:R-:W-:Y:S02]  /*1ca0*/  IMAD.U32 R36, RZ, RZ, UR5 ;  /* 0x00000005ff247e24 */ /* 0x000fe4000f8e00ff */
[----:B------:R-:W-:Y:S01]  /*1cb0*/  IMAD.U32 R25, RZ, RZ, UR4 ;  /* 0x00000004ff197e24 */ /* 0x000fe2000f8e00ff */
[----:B------:R-:W-:Y:S06]  /*1cc0*/  @!P2 BRA `(.L_x_592) ;  /* 0x000000000010a947 */ /* 0x000fec0003800000 */
[----:B------:R-:W-:-:S04]  /*1cd0*/  IADD3 R4, P0, R28, UR8, RZ ;  /* 0x000000081c047c10 */ /* 0x000fc8000ff1e0ff */
[----:B------:R-:W-:-:S05]  /*1ce0*/  IADD3.X R5, R27, UR9, RZ, P0, !PT ;  /* 0x000000091b057c10 */ /* 0x000fca00087fe4ff */
[----:B------:R0:W5:Y:S01]  /*1cf0*/  LDG.E R25, desc[UR42][R4.64] ;  /* 0x0000002a04197981 */ /* 0x000162000c1e1900 */
[----:B------:R-:W-:Y:S05]  /*1d00*/  BRA `(.L_x_593) ;  /* 0x0000000000107947 */ /* 0x000fea0003800000 */
.L_x_592:
[----:B------:R-:W-:Y:S05]  /*1d10*/  @!P0 BRA `(.L_x_593) ;  /* 0x00000000000c8947 */ /* 0x000fea0003800000 */
[----:B------:R-:W2:Y:S04]  /*1d20*/  LDG.E R0, desc[UR42][R4.64] ;  /* 0x0000002a04007981 */ /* 0x000ea8000c1e1900 */
[----:B------:R-:W2:Y:S02]  /*1d30*/  LDG.E R25, desc[UR42][R4.64+0x4] ;  /* 0x0000042a04197981 */ /* 0x000ea4000c1e1900 */
[----:B--2---:R-:W-:-:S07]  /*1d40*/  IMAD.IADD R25, R25, 0x1, -R0 ;  /* 0x0000000119197824 */ /* 0x004fce00078e0a00 */
.L_x_593:
[----:B------:R-:W-:Y:S02]  /*1d50*/  ULDC.64 UR4, c[0x0][0xa10] ;  /* 0x0002840000047ab9 */ /* 0x000fe40000000a00 */
[----:B------:R-:W-:-:S04]  /*1d60*/  ISETP.NE.U32.AND P0, PT, RZ, UR4, PT ;  /* 0x00000004ff007c0c */ /* 0x000fc8000bf05070 */
[----:B------:R-:W-:Y:S01]  /*1d70*/  ISETP.NE.AND.EX P0, PT, RZ, UR5, PT, P0 ;  /* 0x00000005ff007c0c */ /* 0x000fe2000bf05300 */
[----:B------:R-:W-:Y:S02]  /*1d80*/  ULDC.64 UR4, c[0x0][0xa30] ;  /* 0x00028c0000047ab9 */ /* 0x000fe40000000a00 */
[----:B------:R-:W-:-:S10]  /*1d90*/  ISETP.NE.U32.AND P1, PT, RZ, UR4, PT ;  /* 0x00000004ff007c0c */ /* 0x000fd4000bf25070 */
[----:B0-----:R-:W0:Y:S01]  /*1da0*/  @P0 LDC.64 R4, c[0x0][0xa10] ;  /* 0x00028400ff040b82 */ /* 0x001e220000000a00 */
[----:B------:R-:W-:Y:S01]  /*1db0*/  ISETP.NE.AND.EX P1, PT, RZ, UR5, PT, P1 ;  /* 0x00000005ff007c0c */ /* 0x000fe2000bf25310 */
[----:B0-----:R-:W-:-:S05]  /*1dc0*/  @P0 IMAD.WIDE R4, R26, 0x4, R4 ;  /* 0x000000041a040825 */ /* 0x001fca00078e0204 */
[----:B------:R-:W2:Y:S04]  /*1dd0*/  @P0 LDG.E R0, desc[UR42][R4.64] ;  /* 0x0000002a04000981 */ /* 0x000ea8000c1e1900 */
[----:B------:R0:W2:Y:S01]  /*1de0*/  @P0 LDG.E R3, desc[UR42][R4.64+0x4] ;  /* 0x0000042a04030981 */ /* 0x0000a2000c1e1900 */
[----:B-----5:R-:W-:Y:S02]  /*1df0*/  IMAD.MOV.U32 R154, RZ, RZ, R25 ;  /* 0x000000ffff9a7224 */ /* 0x020fe400078e0019 */
[----:B0-----:R-:W-:-:S04]  /*1e00*/  @P1 IADD3 R4, P2, R28, UR4, RZ ;  /* 0x000000041c041c10 */ /* 0x001fc8000ff5e0ff */
[----:B------:R-:W-:-:S05]  /*1e10*/  @P1 IADD3.X R5, R27, UR5, RZ, P2, !PT ;  /* 0x000000051b051c10 */ /* 0x000fca00097fe4ff */
[----:B------:R0:W5:Y:S01]  /*1e20*/  @P1 LDG.E R154, desc[UR42][R4.64] ;  /* 0x0000002a049a1981 */ /* 0x000162000c1e1900 */
[----:B------:R-:W-:Y:S01]  /*1e30*/  LOP3.LUT R12, R9, 0xff, RZ, 0xc0, !PT ;  /* 0x000000ff090c7812 */ /* 0x000fe200078ec0ff */
[----:B------:R-:W-:Y:S01]  /*1e40*/  IMAD.IADD R11, R25, 0x1, -R8 ;  /* 0x00000001190b7824 */ /* 0x000fe200078e0a08 */
[----:B------:R-:W-:Y:S01]  /*1e50*/  SHF.R.U32.HI R6, RZ, 0x10, R9 ;  /* 0x00000010ff067819 */ /* 0x000fe20000011609 */
[----:B------:R-:W-:Y:S01]  /*1e60*/  BSSY B0, `(.L_x_594) ;  /* 0x000002b000007945 */ /* 0x000fe20003800000 */
[----:B------:R-:W-:Y:S01]  /*1e70*/  LOP3.LUT R18, R18, 0xfffffffb, RZ, 0xc0, !PT ;  /* 0xfffffffb12127812 */ /* 0x000fe200078ec0ff */
[----:B------:R0:W-:Y:S04]  /*1e80*/  STL [R1+0x38], R12 ;  /* 0x0000380c01007387 */ /* 0x0001e80000100800 */
[----:B------:R0:W-:Y:S01]  /*1e90*/  STL [R1+0x1c], R6 ;  /* 0x00001c0601007387 */ /* 0x0001e20000100800 */
[----:B--2---:R-:W-:-:S04]  /*1ea0*/  @P0 IMAD.IADD R36, R3, 0x1, -R0 ;  /* 0x0000000103240824 */ /* 0x004fc800078e0a00 */
[----:B------:R-:W-:-:S04]  /*1eb0*/  IMAD.IADD R152, R11, 0x1, R36 ;  /* 0x000000010b987824 */ /* 0x000fc800078e0224 */
[C---:B------:R-:W-:Y:S01]  /*1ec0*/  VIADD R0, R152.reuse, 0x3f ;  /* 0x0000003f98007836 */ /* 0x040fe20000000000 */
[----:B------:R-:W-:-:S04]  /*1ed0*/  ISETP.GE.AND P3, PT, R152, 0x1, PT ;  /* 0x000000019800780c */ /* 0x000fc80003f66270 */
[----:B------:R-:W-:-:S04]  /*1ee0*/  SHF.R.S32.HI R3, RZ, 0x1f, R0 ;  /* 0x0000001fff037819 */ /* 0x000fc80000011400 */
[----:B------:R-:W-:Y:S01]  /*1ef0*/  LEA.HI R3, R3, R0, RZ, 0x6 ;  /* 0x0000000003037211 */ /* 0x000fe200078f30ff */
[----:B------:R-:W-:-:S03]  /*1f00*/  IMAD.MOV.U32 R0, RZ, RZ, RZ ;  /* 0x000000ffff007224 */ /* 0x000fc600078e00ff */
[----:B------:R-:W-:Y:S02]  /*1f10*/  SHF.R.S32.HI R171, RZ, 0x6, R3 ;  /* 0x00000006ffab7819 */ /* 0x000fe40000011403 */
[----:B------:R-:W-:Y:S01]  /*1f20*/  @P3 LOP3.LUT R18, R18, 0x4, RZ, 0xfc, !PT ;  /* 0x0000000412123812 */ /* 0x000fe200078efcff */
[----:B0-----:R-:W-:Y:S06]  /*1f30*/  @!P3 BRA `(.L_x_595) ;  /* 0x000000000074b947 */ /* 0x001fec0003800000 */
[----:B------:R-:W-:Y:S01]  /*1f40*/  ISETP.NE.AND P0, PT, R6, RZ, PT ;  /* 0x000000ff0600720c */ /* 0x000fe20003f05270 */
[----:B------:R-:W-:-:S03]  /*1f50*/  ULDC UR4, c[0x0][0x9f0] ;  /* 0x00027c0000047ab9 */ /* 0x000fc60000000800 */
[----:B------:R-:W-:-:S04]  /*1f60*/  SEL R9, R6, UR4, P0 ;  /* 0x0000000406097c07 */ /* 0x000fc80008000000 */
[-C--:B------:R-:W-:Y:S02]  /*1f70*/  IABS R6, R9.reuse ;  /* 0x0000000900067213 */ /* 0x080fe40000000000 */
[----:B------:R-:W-:Y:S02]  /*1f80*/  IADD3 R0, R171, -0x1, R9 ;  /* 0xffffffffab007810 */ /* 0x000fe40007ffe009 */
[----:B------:R-:W0:Y:S01]  /*1f90*/  I2F.RP R3, R6 ;  /* 0x0000000600037306 */ /* 0x000e220000209400 */
[-C--:B------:R-:W-:Y:S02]  /*1fa0*/  IABS R10, R9.reuse ;  /* 0x00000009000a7213 */ /* 0x080fe40000000000 */
[----:B------:R-:W-:Y:S02]  /*1fb0*/  IABS R8, R0 ;  /* 0x0000000000087213 */ /* 0x000fe40000000000 */
[----:B------:R-:W-:-:S04]  /*1fc0*/  LOP3.LUT R0, R0, R9, RZ, 0x3c, !PT ;  /* 0x0000000900007212 */ /* 0x000fc800078e3cff */
[----:B------:R-:W-:Y:S01]  /*1fd0*/  ISETP.GE.AND P2, PT, R0, RZ, PT ;  /* 0x000000ff0000720c */ /* 0x000fe20003f46270 */
[----:B0-----:R-:W0:Y:S02]  /*1fe0*/  MUFU.RCP R3, R3 ;  /* 0x0000000300037308 */ /* 0x001e240000001000 */
[----:B0-----:R-:W-:Y:S02]  /*1ff0*/  VIADD R4, R3, 0xffffffe ;  /* 0x0ffffffe03047836 */ /* 0x001fe40000000000 */
[----:B------:R-:W-:-:S04]  /*2000*/  IMAD.MOV R3, RZ, RZ, -R10 ;  /* 0x000000ffff037224 */ /* 0x000fc800078e0a0a */
[----:B------:R0:W1:Y:S02]  /*2010*/  F2I.FTZ.U32.TRUNC.NTZ R5, R4 ;  /* 0x0000000400057305 */ /* 0x000064000021f000 */
[----:B0-----:R-:W-:Y:S02]  /*2020*/  IMAD.MOV.U32 R4, RZ, RZ, RZ ;  /* 0x000000ffff047224 */ /* 0x001fe400078e00ff */
[----:B-1----:R-:W-:-:S04]  /*2030*/  IMAD.MOV R7, RZ, RZ, -R5 ;  /* 0x000000ffff077224 */ /* 0x002fc800078e0a05 */
[----:B------:R-:W-:-:S04]  /*2040*/  IMAD R7, R7, R6, RZ ;  /* 0x0000000607077224 */ /* 0x000fc800078e02ff */
[----:B------:R-:W-:-:S06]  /*2050*/  IMAD.HI.U32 R5, R5, R7, R4 ;  /* 0x0000000705057227 */ /* 0x000fcc00078e0004 */
[----:B------:R-:W-:-:S04]  /*2060*/  IMAD.HI.U32 R5, R5, R8, RZ ;  /* 0x0000000805057227 */ /* 0x000fc800078e00ff */
        /* <DEDUP_REMOVED lines=10> */
.L_x_595:
[----:B------:R-:W-:Y:S05]  /*2110*/  BSYNC B0 ;  /* 0x0000000000007941 */ /* 0x000fea0003800000 */
.L_x_594:
[----:B------:R-:W-:Y:S01]  /*2120*/  IMAD R3, R12, R0, RZ ;  /* 0x000000000c037224 */ /* 0x000fe200078e02ff */
[----:B------:R-:W-:-:S04]  /*2130*/  PLOP3.LUT P2, PT, PT, PT, PT, 0x80, 0x0 ;  /* 0x000000000000781c */ /* 0x000fc80003f4f070 */
[C---:B------:R-:W-:Y:S01]  /*2140*/  VIADDMNMX R0, R3.reuse, R0, R171, PT ;  /* 0x0000000003007246 */ /* 0x040fe200038001ab */
[----:B------:R-:W-:-:S04]  /*2150*/  IMAD R3, R3, 0x40, -R11 ;  /* 0x0000004003037824 */ /* 0x000fc800078e0a0b */
[----:B------:R-:W-:Y:S01]  /*2160*/  IMAD R5, R0, 0x40, -R11 ;  /* 0x0000004000057824 */ /* 0x000fe200078e0a0b */
[----:B------:R-:W-:-:S04]  /*2170*/  VIMNMX R3, RZ, R3, !PT ;  /* 0x00000003ff037248 */ /* 0x000fc80007fe0100 */
[----:B------:R-:W-:Y:S02]  /*2180*/  VIMNMX R0, R5, R36, PT ;  /* 0x0000002405007248 */ /* 0x000fe40003fe0100 */
[----:B------:R-:W-:Y:S02]  /*2190*/  SHF.R.U32.HI R35, RZ, 0x6, R3 ;  /* 0x00000006ff237819 */ /* 0x000fe40000011603 */
[----:B------:R-:W-:-:S03]  /*21a0*/  ISETP.GT.AND P0, PT, R0, R3, PT ;  /* 0x000000030000720c */ /* 0x000fc60003f04270 */
[----:B------:R-:W-:-:S10]  /*21b0*/  IMAD.MOV.U32 R34, RZ, RZ, R35 ;  /* 0x000000ffff227224 */ /* 0x000fd400078e0023 */
[----:B------:R-:W-:-:S05]  /*21c0*/  @P0 VIADD R0, R0, 0x3f ;  /* 0x0000003f00000836 */ /* 0x000fca0000000000 */
[----:B------:R-:W-:-:S04]  /*21d0*/  @P0 SHF.R.S32.HI R3, RZ, 0x1f, R0 ;  /* 0x0000001fff030819 */ /* 0x000fc80000011400 */
[----:B------:R-:W-:-:S04]  /*21e0*/  @P0 LEA.HI R3, R3, R0, RZ, 0x6 ;  /* 0x0000000003030211 */ /* 0x000fc800078f30ff */
[----:B------:R-:W-:-:S04]  /*21f0*/  @P0 SHF.R.S32.HI R34, RZ, 0x6, R3 ;  /* 0x00000006ff220819 */ /* 0x000fc80000011403 */
[----:B------:R-:W-:-:S13]  /*2200*/  ISETP.GT.AND P0, PT, R34, R35, PT ;  /* 0x000000232200720c */ /* 0x000fda0003f04270 */
[----:B------:R-:W-:Y:S05]  /*2210*/  @!P0 BRA `(.L_x_596) ;  /* 0x0000002c00d48947 */ /* 0x000fea0003800000 */
[----:B------:R-:W-:Y:S01]  /*2220*/  VIADD R0, R2, 0x22400 ;  /* 0x0002240002007836 */ /* 0x000fe20000000000 */
[----:B------:R-:W-:Y:S04]  /*2230*/  BSSY B6, `(.L_x_597) ;  /* 0x0000013000067945 */ /* 0x000fe80003800000 */
[----:B------:R-:W-:-:S13]  /*2240*/  LOP3.LUT P0, RZ, R0, 0x3ff, RZ, 0xc0, !PT ;  /* 0x000003ff00ff7812 */ /* 0x000fda000780c0ff */
        /* <DEDUP_REMOVED lines=16> */
[----:B0----5:R-:W-:Y:S05]  /*2350*/  CALL.ABS.NOINC R14 ;  /* 0x000000000e007343 */ /* 0x021fea0003c00000 */
.L_x_598:
[----:B------:R-:W-:Y:S05]  /*2360*/  BSYNC B6 ;  /* 0x0000000000067941 */ /* 0x000fea0003800000 */
.L_x_597:
        /* <DEDUP_REMOVED lines=20> */
.L_x_600:
[----:B------:R-:W-:Y:S05]  /*24b0*/  BSYNC B6 ;  /* 0x0000000000067941 */ /* 0x000fea0003800000 */
.L_x_599:
[----:B------:R-:W-:Y:S01]  /*24c0*/  ULDC.64 UR4, c[0x0][0x9f8] ;  /* 0x00027e0000047ab9 */ /* 0x000fe20000000a00 */
[----:B------:R-:W-:Y:S01]  /*24d0*/  IMAD.MOV.U32 R0, RZ, RZ, R26 ;  /* 0x000000ffff007224 */ /* 0x000fe200078e001a */
[----:B------:R-:W-:Y:S01]  /*24e0*/  ISETP.NE.U32.AND P0, PT, RZ, UR4, PT ;  /* 0x00000004ff007c0c */ /* 0x000fe2000bf05070 */
[----:B------:R-:W0:Y:S01]  /*24f0*/  S2R R3, SR_TID.X ;  /* 0x0000000000037919 */ /* 0x000e220000002100 */
[----:B------:R-:W1:Y:S02]  /*2500*/  LDC.64 R6, c[0x0][0x3f8] ;  /* 0x0000fe00ff067b82 */ /* 0x000e640000000a00 */
[----:B------:R-:W-:-:S06]  /*2510*/  ISETP.NE.AND.EX P0, PT, RZ, UR5, PT, P0 ;  /* 0x00000005ff007c0c */ /* 0x000fcc000bf05300 */
[----:B------:R-:W2:Y:S07]  /*2520*/  LDC R45, c[0x0][0x3f4] ;  /* 0x0000fd00ff2d7b82 */ /* 0x000eae0000000800 */
[----:B------:R-:W-:Y:S02]  /*2530*/  @P0 IADD3 R4, P1, R28, UR4, RZ ;  /* 0x000000041c040c10 */ /* 0x000fe4000ff3e0ff */
[----:B------:R-:W-:Y:S02]  /*2540*/  SHF.R.S32.HI R9, RZ, 0x1f, R186 ;  /* 0x0000001fff097819 */ /* 0x000fe400000114ba */
[----:B------:R-:W-:Y:S01]  /*2550*/  SHF.R.S32.HI R189, RZ, 0x1f, R188 ;  /* 0x0000001fffbd7819 */ /* 0x000fe200000114bc */
[----:B------:R-:W3:Y:S01]  /*2560*/  S2R R44, SR_TID.X ;  /* 0x00000000002c7919 */ /* 0x000ee20000002100 */
[----:B------:R-:W-:Y:S01]  /*2570*/  @P0 IADD3.X R5, R27, UR5, RZ, P1, !PT ;  /* 0x000000051b050c10 */ /* 0x000fe20008ffe4ff */
[----:B------:R-:W-:Y:S01]  /*2580*/  IMAD.SHL.U32 R40, R191, 0x40, RZ ;  /* 0x00000040bf287824 */ /* 0x000fe200078e00ff */
[----:B------:R-:W-:-:S03]  /*2590*/  ULDC UR4, c[0x0][0x2f4] ;  /* 0x0000bd0000047ab9 */ /* 0x000fc60000000800 */
[----:B------:R4:W3:Y:S01]  /*25a0*/  @P0 LDG.E R0, desc[UR42][R4.64] ;  /* 0x0000002a04000981 */ /* 0x0008e2000c1e1900 */
[-C--:B-1----:R-:W-:Y:S01]  /*25b0*/  IMAD.WIDE.U32 R20, R186, R6.reuse, R188 ;  /* 0x00000006ba147225 */ /* 0x082fe200078e00bc */
[----:B------:R-:W-:Y:S02]  /*25c0*/  LOP3.LUT R40, R40, 0x1c0, RZ, 0xc0, !PT ;  /* 0x000001c028287812 */ /* 0x000fe400078ec0ff */
[----:B------:R-:W-:Y:S01]  /*25d0*/  ISETP.GE.AND P1, PT, R22, UR4, PT ;  /* 0x0000000416007c0c */ /* 0x000fe2000bf26270 */
[----:B0-----:R-:W-:Y:S01]  /*25e0*/  VIADD R8, R3, 0xffffff80 ;  /* 0xffffff8003087836 */ /* 0x001fe20000000000 */
[----:B--2---:R-:W-:Y:S01]  /*25f0*/  ISETP.GE.AND P2, PT, R16, R45, PT ;  /* 0x0000002d1000720c */ /* 0x004fe20003f46270 */
[-C--:B------:R-:W-:Y:S01]  /*2600*/  IMAD R3, R9, R6.reuse, RZ ;  /* 0x0000000609037224 */ /* 0x080fe200078e02ff */
[----:B------:R-:W-:Y:S01]  /*2610*/  SHF.R.U32.HI R42, RZ, 0x3, R40 ;  /* 0x00000003ff2a7819 */ /* 0x000fe20000011628 */
[----:B------:R-:W-:Y:S01]  /*2620*/  IMAD.WIDE.U32 R28, R186, R6, R16 ;  /* 0x00000006ba1c7225 */ /* 0x000fe200078e0010 */
[----:B----4-:R-:W0:Y:S01]  /*2630*/  LDC.64 R4, c[0x0][0x408] ;  /* 0x00010200ff047b82 */ /* 0x010e220000000a00 */
[----:B------:R-:W-:-:S02]  /*2640*/  SHF.R.S32.HI R13, RZ, 0x1f, R8 ;  /* 0x0000001fff0d7819 */ /* 0x000fc40000011408 */
[----:B------:R-:W-:Y:S01]  /*2650*/  IMAD R11, R186, R7, R3 ;  /* 0x00000007ba0b7224 */ /* 0x000fe200078e0203 */
[----:B------:R-:W-:Y:S01]  /*2660*/  LOP3.LUT R18, R18, 0xfffffffe, RZ, 0xc0, !PT ;  /* 0xfffffffe12127812 */ /* 0x000fe200078ec0ff */
[----:B------:R-:W-:Y:S01]  /*2670*/  IMAD.IADD R3, R24, 0x1, R25 ;  /* 0x0000000118037824 */ /* 0x000fe200078e0219 */
[----:B------:R-:W-:Y:S01]  /*2680*/  LEA.HI R13, R13, R8, RZ, 0x2 ;  /* 0x000000080d0d7211 */ /* 0x000fe200078f10ff */
[----:B------:R-:W-:Y:S01]  /*2690*/  IMAD.IADD R21, R21, 0x1, R11 ;  /* 0x0000000115157824 */ /* 0x000fe200078e020b */
[----:B------:R-:W-:Y:S01]  /*26a0*/  SHF.L.U64.HI R38, R6, 0x6, R7 ;  /* 0x0000000606267819 */ /* 0x000fe20000010207 */
[----:B------:R-:W-:Y:S01]  /*26b0*/  IMAD.IADD R29, R11, 0x1, R29 ;  /* 0x000000010b1d7824 */ /* 0x000fe200078e021d */
[----:B------:R-:W-:Y:S01]  /*26c0*/  LOP3.LUT R13, R13, 0xfffffffc, RZ, 0xc0, !PT ;  /* 0xfffffffc0d0d7812 */ /* 0x000fe200078ec0ff */
[-C--:B-----5:R-:W-:Y:S01]  /*26d0*/  IMAD.WIDE.U32 R20, R154, R6.reuse, R20 ;  /* 0x000000069a147225 */ /* 0x0a0fe200078e0014 */
[----:B------:R-:W-:Y:S02]  /*26e0*/  SHF.R.S32.HI R11, RZ, 0x1f, R154 ;  /* 0x0000001fff0b7819 */ /* 0x000fe4000001149a */
[----:B------:R-:W-:Y:S01]  /*26f0*/  @P2 LOP3.LUT R18, R18, 0x1, RZ, 0xfc, !PT ;  /* 0x0000000112122812 */ /* 0x000fe200078efcff */
[----:B------:R-:W-:Y:S01]  /*2700*/  IMAD.IADD R47, R8, 0x1, -R13 ;  /* 0x00000001082f7824 */ /* 0x000fe200078e0a0d */
[----:B------:R-:W-:Y:S01]  /*2710*/  ISETP.GE.AND P0, PT, R16, UR4, PT ;  /* 0x0000000410007c0c */ /* 0x000fe2000bf06270 */
[-C--:B------:R-:W-:Y:S01]  /*2720*/  IMAD R10, R11, R6.reuse, RZ ;  /* 0x000000060b0a7224 */ /* 0x080fe200078e02ff */
[----:B------:R-:W-:Y:S01]  /*2730*/  LOP3.LUT R18, R18, 0xfffffffd, RZ, 0xc0, !PT ;  /* 0xfffffffd12127812 */ /* 0x000fe200078ec0ff */
[----:B------:R-:W-:Y:S01]  /*2740*/  IMAD.WIDE.U32 R28, R154, R6, R28 ;  /* 0x000000069a1c7225 */ /* 0x000fe200078e001c */
[----:B---3--:R-:W-:-:S02]  /*2750*/  LEA.HI R44, R44, 0x8, RZ, 0x19 ;  /* 0x000000082c2c7811 */ /* 0x008fc400078fc8ff */
[----:B------:R-:W-:Y:S01]  /*2760*/  @P1 LOP3.LUT R18, R18, 0x2, RZ, 0xfc, !PT ;  /* 0x0000000212121812 */ /* 0x000fe200078efcff */
[----:B------:R-:W-:Y:S01]  /*2770*/  IMAD R49, R154, R7, R10 ;  /* 0x000000079a317224 */ /* 0x000fe200078e020a */
[----:B0-----:R-:W-:Y:S01]  /*2780*/  SHF.L.U64.HI R41, R4, 0x6, R5 ;  /* 0x0000000604297819 */ /* 0x001fe20000010205 */
[-C--:B------:R-:W-:Y:S02]  /*2790*/  IMAD R9, R9, R4.reuse, RZ ;  /* 0x0000000409097224 */ /* 0x080fe400078e02ff */
[-C--:B------:R-:W-:Y:S02]  /*27a0*/  IMAD R11, R11, R4.reuse, RZ ;  /* 0x000000040b0b7224 */ /* 0x080fe400078e02ff */
[-C--:B------:R-:W-:Y:S01]  /*27b0*/  IMAD R13, R186, R5.reuse, R9 ;  /* 0x00000005ba0d7224 */ /* 0x080fe200078e0209 */
[----:B------:R-:W-:Y:S01]  /*27c0*/  SEL R9, R45, RZ, P2 ;  /* 0x000000ff2d097207 */ /* 0x000fe20001000000 */
[----:B------:R-:W-:Y:S01]  /*27d0*/  IMAD R11, R154, R5, R11 ;  /* 0x000000059a0b7224 */ /* 0x000fe200078e020b */
[----:B------:R-:W-:Y:S01]  /*27e0*/  LOP3.LUT R5, R40, 0x18, R16, 0xf8, !PT ;  /* 0x0000001828057812 */ /* 0x000fe200078ef810 */
[----:B------:R-:W-:-:S03]  /*27f0*/  IMAD.WIDE.U32 R30, R186, R4, R188 ;  /* 0x00000004ba1e7225 */ /* 0x000fc600078e00bc */
[----:B------:R-:W-:Y:S01]  /*2800*/  LOP3.LUT R5, R5, R42, RZ, 0x3c, !PT ;  /* 0x0000002a05057212 */ /* 0x000fe200078e3cff */
[----:B------:R-:W-:Y:S02]  /*2810*/  IMAD.IADD R9, R16, 0x1, R9 ;  /* 0x0000000110097824 */ /* 0x000fe400078e0209 */
[----:B------:R-:W-:-:S03]  /*2820*/  IMAD.WIDE.U32 R32, R186, R4, R16 ;  /* 0x00000004ba207225 */ /* 0x000fc600078e0010 */
[----:B------:R-:W-:Y:S01]  /*2830*/  SHF.R.S32.HI R8, RZ, 0x1f, R9 ;  /* 0x0000001fff087819 */ /* 0x000fe20000011409 */
[----:B------:R-:W-:Y:S02]  /*2840*/  IMAD R46, R198, 0x200, R5 ;  /* 0x00000200c62e7824 */ /* 0x000fe400078e0205 */
[----:B------:R-:W-:Y:S01]  /*2850*/  IMAD.IADD R31, R31, 0x1, R13 ;  /* 0x000000011f1f7824 */ /* 0x000fe200078e020d */
[----:B------:R-:W-:Y:S01]  /*2860*/  LEA.HI R37, R8, R9, RZ, 0x3 ;  /* 0x0000000908257211 */ /* 0x000fe200078f18ff */
[----:B------:R-:W-:Y:S02]  /*2870*/  IMAD.IADD R33, R13, 0x1, R33 ;  /* 0x000000010d217824 */ /* 0x000fe400078e0221 */
[-C--:B------:R-:W-:Y:S01]  /*2880*/  IMAD.WIDE.U32 R30, R154, R4.reuse, R30 ;  /* 0x000000049a1e7225 */ /* 0x080fe200078e001e */
[----:B------:R-:W-:Y:S02]  /*2890*/  LOP3.LUT R5, R40, 0x38, R37, 0xf8, !PT ;  /* 0x0000003828057812 */ /* 0x000fe400078ef825 */
[----:B------:R-:W-:Y:S01]  /*28a0*/  LOP3.LUT R51, R37, 0xfffffff8, RZ, 0xc0, !PT ;  /* 0xfffffff825337812 */ /* 0x000fe200078ec0ff */
[----:B------:R-:W-:Y:S01]  /*28b0*/  IMAD.WIDE.U32 R32, R154, R4, R32 ;  /* 0x000000049a207225 */ /* 0x000fe200078e0020 */
[----:B------:R-:W-:-:S02]  /*28c0*/  LOP3.LUT R5, R5, R42, RZ, 0x3c, !PT ;  /* 0x0000002a05057212 */ /* 0x000fc400078e3cff */
[----:B------:R-:W-:Y:S01]  /*28d0*/  SHF.R.S32.HI R54, RZ, 0x1f, R51 ;  /* 0x0000001fff367819 */ /* 0x000fe20000011433 */
[----:B------:R-:W-:Y:S02]  /*28e0*/  IMAD.IADD R48, R21, 0x1, R49 ;  /* 0x0000000115307824 */ /* 0x000fe400078e0231 */
[----:B------:R-:W-:Y:S02]  /*28f0*/  IMAD.SHL.U32 R39, R6, 0x40, RZ ;  /* 0x0000004006277824 */ /* 0x000fe400078e00ff */
[----:B------:R-:W-:Y:S02]  /*2900*/  IMAD.SHL.U32 R43, R4, 0x40, RZ ;  /* 0x00000040042b7824 */ /* 0x000fe400078e00ff */
[----:B------:R-:W-:Y:S02]  /*2910*/  IMAD.SHL.U32 R45, R45, 0x2, RZ ;  /* 0x000000022d2d7824 */ /* 0x000fe400078e00ff */
[----:B------:R-:W-:Y:S02]  /*2920*/  IMAD R47, R47, 0x40, R186 ;  /* 0x000000402f2f7824 */ /* 0x000fe400078e02ba */
[----:B------:R-:W-:-:S02]  /*2930*/  IMAD.IADD R49, R49, 0x1, R29 ;  /* 0x0000000131317824 */ /* 0x000fc400078e021d */
[----:B------:R-:W-:Y:S02]  /*2940*/  IMAD.IADD R50, R31, 0x1, R11 ;  /* 0x000000011f327824 */ /* 0x000fe400078e020b */
[----:B------:R-:W-:Y:S02]  /*2950*/  IMAD.IADD R52, R11, 0x1, R33 ;  /* 0x000000010b347824 */ /* 0x000fe400078e0221 */
[----:B------:R-:W-:Y:S01]  /*2960*/  IMAD R55, R198, 0x200, R5 ;  /* 0x00000200c6377824 */ /* 0x000fe200078e0205 */
[----:B------:R-:W-:-:S07]  /*2970*/  SHF.R.S32.HI R53, RZ, 0x1f, R0 ;  /* 0x0000001fff357819 */ /* 0x000fce0000011400 */
.L_x_633:
[----:B0-----:R-:W0:Y:S01]  /*2980*/  LDC R60, c[0x0][0x430] ;  /* 0x00010c00ff3c7b82 */ /* 0x001e220000000800 */
[----:B------:R-:W-:Y:S02]  /*2990*/  VIADD R34, R34, 0xffffffff ;  /* 0xffffffff22227836 */ /* 0x000fe40000000000 */
[----:B------:R-:W-:Y:S02]  /*29a0*/  IMAD.MOV.U32 R59, RZ, RZ, RZ ;  /* 0x000000ffff3b7224 */ /* 0x000fe400078e00ff */
[----:B------:R-:W-:-:S03]  /*29b0*/  IMAD R4, R34, 0x40, R47 ;  /* 0x0000004022047824 */ /* 0x000fc600078e022f */
[----:B-1----:R-:W1:Y:S01]  /*29c0*/  LDC R68, c[0x0][0x3f4] ;  /* 0x0000fd00ff447b82 */ /* 0x002e620000000800 */
[----:B------:R-:W-:Y:S01]  /*29d0*/  IMAD.IADD R12, R3, 0x1, R4 ;  /* 0x00000001030c7824 */ /* 0x000fe200078e0204 */
[----:B------:R-:W-:-:S03]  /*29e0*/  ISETP.GE.AND P1, PT, R4, R36, PT ;  /* 0x000000240400720c */ /* 0x000fc60003f26270 */
[----:B------:R-:W-:Y:S01]  /*29f0*/  IMAD.MOV.U32 R8, RZ, RZ, R12 ;  /* 0x000000ffff087224 */ /* 0x000fe200078e000c */
[----:B------:R-:W-:Y:S02]  /*2a00*/  ISETP.GT.OR P1, PT, R47, 0x3f, P1 ;  /* 0x0000003f2f00780c */ /* 0x000fe40000f24670 */
[----:B0-----:R-:W-:-:S11]  /*2a10*/  ISETP.NE.AND P2, PT, R60, 0x1, PT ;  /* 0x000000013c00780c */ /* 0x001fd60003f45270 */
[----:B------:R-:W0:Y:S08]  /*2a20*/  @!P1 LDC.64 R6, c[0x0][0x428] ;  /* 0x00010a00ff069b82 */ /* 0x000e300000000a00 */
[----:B--2---:R-:W2:Y:S08]  /*2a30*/  @!P1 LDC.64 R4, c[0x0][0x418] ;  /* 0x00010600ff049b82 */ /* 0x004eb00000000a00 */
[----:B---3--:R-:W3:Y:S08]  /*2a40*/  @P2 LDC R9, c[0x0][0x434] ;  /* 0x00010d00ff092b82 */ /* 0x008ef00000000800 */
[----:B------:R-:W4:Y:S01]  /*2a50*/  @P2 LDC R10, c[0x0][0x438] ;  /* 0x00010e00ff0a2b82 */ /* 0x000f220000000800 */
[----:B---3--:R-:W-:-:S05]  /*2a60*/  @P2 IMAD.HI.U32 R9, R12, R9, RZ ;  /* 0x000000090c092227 */ /* 0x008fca00078e00ff */
[----:B----4-:R-:W-:Y:S01]  /*2a70*/  @P2 SHF.R.U32.HI R8, RZ, R10, R9 ;  /* 0x0000000aff082219 */ /* 0x010fe20000011609 */
[----:B0-----:R-:W-:-:S03]  /*2a80*/  @!P1 IMAD R10, R53, R6, RZ ;  /* 0x00000006350a9224 */ /* 0x001fc600078e02ff */
[----:B------:R-:W-:Y:S01]  /*2a90*/  @!P1 SHF.R.S32.HI R9, RZ, 0x1f, R8 ;  /* 0x0000001fff099819 */ /* 0x000fe20000011408 */
[C---:B------:R-:W-:Y:S02]  /*2aa0*/  @!P1 IMAD R11, R0.reuse, R7, R10 ;  /* 0x00000007000b9224 */ /* 0x040fe400078e020a */
[----:B------:R-:W-:-:S04]  /*2ab0*/  @!P1 IMAD.WIDE.U32 R6, R0, R6, R8 ;  /* 0x0000000600069225 */ /* 0x000fc800078e0008 */
[----:B------:R-:W-:Y:S01]  /*2ac0*/  @!P1 IMAD.IADD R7, R7, 0x1, R11 ;  /* 0x0000000107079824 */ /* 0x000fe200078e020b */
[----:B--2---:R-:W-:-:S04]  /*2ad0*/  @!P1 LEA R4, P2, R6, R4, 0x2 ;  /* 0x0000000406049211 */ /* 0x004fc800078410ff */
[----:B------:R-:W-:Y:S02]  /*2ae0*/  @!P1 LEA.HI.X R5, R6, R5, R7, 0x2, P2 ;  /* 0x0000000506059211 */ /* 0x000fe400010f1407 */
[----:B-1----:R-:W-:Y:S01]  /*2af0*/  ISETP.GE.AND P2, PT, R68, 0x1, PT ;  /* 0x000000014400780c */ /* 0x002fe20003f46270 */
[----:B------:R-:W-:Y:S02]  /*2b00*/  IMAD.MOV R7, RZ, RZ, -R8 ;  /* 0x000000ffff077224 */ /* 0x000fe400078e0a08 */
[----:B------:R-:W-:Y:S01]  /*2b10*/  IMAD.SHL.U32 R64, R23, 0x1000, RZ ;  /* 0x0000100017407824 */ /* 0x000fe200078e00ff */
[----:B------:R-:W-:Y:S05]  /*2b20*/  YIELD ;  /* 0x0000000000007946 */ /* 0x000fea0003800000 */
[----:B------:R-:W-:Y:S01]  /*2b30*/  IMAD R60, R60, R7, R12 ;  /* 0x000000073c3c7224 */ /* 0x000fe200078e020c */
[----:B------:R-:W-:Y:S01]  /*2b40*/  BSSY B0, `(.L_x_601) ;  /* 0x00001ba000007945 */ /* 0x000fe20003800000 */
[----:B------:R-:W-:Y:S01]  /*2b50*/  IMAD.IADD R7, R46, 0x1, R64 ;  /* 0x000000012e077824 */ /* 0x000fe200078e0240 */
[----:B------:R0:W5:Y:S01]  /*2b60*/  @!P1 LDG.E R59, desc[UR42][R4.64] ;  /* 0x0000002a043b9981 */ /* 0x000162000c1e1900 */
[----:B------:R-:W-:-:S02]  /*2b70*/  ISETP.GT.AND P1, PT, R34, R35, PT ;  /* 0x000000232200720c */ /* 0x000fc40003f24270 */
[----:B------:R-:W-:Y:S01]  /*2b80*/  IMAD R66, R7, 0x2, R2 ;  /* 0x0000000207427824 */ /* 0x000fe200078e0202 */
[----:B------:R-:W-:Y:S10]  /*2b90*/  @!P2 BRA `(.L_x_602) ;  /* 0x0000001400fca947 */ /* 0x000ff40003800000 */
[----:B------:R-:W-:Y:S01]  /*2ba0*/  SHF.R.S32.HI R62, RZ, 0x1f, R60 ;  /* 0x0000001fff3e7819 */ /* 0x000fe2000001143c */
[----:B------:R-:W-:Y:S01]  /*2bb0*/  ULDC.64 UR4, c[0x0][0x300] ;  /* 0x0000c00000047ab9 */ /* 0x000fe20000000a00 */
[----:B-----5:R-:W-:Y:S01]  /*2bc0*/  SHF.R.S32.HI R61, RZ, 0x1f, R59 ;  /* 0x0000001fff3d7819 */ /* 0x020fe2000001143b */
[----:B0-----:R-:W-:Y:S01]  /*2bd0*/  IMAD.WIDE.U32 R4, R60, UR4, RZ ;  /* 0x000000043c047c25 */ /* 0x001fe2000f8e00ff */
[----:B------:R-:W-:Y:S01]  /*2be0*/  ULDC.U8 UR8, c[0x0][0x410] ;  /* 0x0001040000087ab9 */ /* 0x000fe20000000000 */
[----:B------:R-:W-:Y:S01]  /*2bf0*/  SHF.R.S32.HI R12, RZ, 0x1f, R34 ;  /* 0x0000001fff0c7819 */ /* 0x000fe20000011422 */
[----:B------:R-:W-:Y:S01]  /*2c00*/  ULDC.64 UR6, c[0x0][0x2e8] ;  /* 0x0000ba0000067ab9 */ /* 0x000fe20000000a00 */
[----:B------:R-:W-:Y:S01]  /*2c10*/  IMAD R7, R62, UR4, RZ ;  /* 0x000000043e077c24 */ /* 0x000fe2000f8e02ff */
[----:B------:R-:W-:Y:S01]  /*2c20*/  ISETP.NE.AND P2, PT, RZ, UR8, PT ;  /* 0x00000008ff007c0c */ /* 0x000fe2000bf45270 */
[----:B------:R-:W-:Y:S02]  /*2c30*/  IMAD R8, R38, R34, RZ ;  /* 0x0000002226087224 */ /* 0x000fe400078e02ff */
[----:B------:R-:W-:Y:S01]  /*2c40*/  IMAD R7, R60, UR5, R7 ;  /* 0x000000053c077c24 */ /* 0x000fe2000f8e0207 */
[----:B------:R-:W-:Y:S01]  /*2c50*/  ULDC.64 UR4, c[0x0][0x310] ;  /* 0x0000c40000047ab9 */ /* 0x000fe20000000a00 */
[----:B------:R-:W-:-:S02]  /*2c60*/  IMAD R9, R12, R39, R8 ;  /* 0x000000270c097224 */ /* 0x000fc400078e0208 */
[----:B------:R-:W-:Y:S02]  /*2c70*/  IMAD R6, R61, UR4, RZ ;  /* 0x000000043d067c24 */ /* 0x000fe4000f8e02ff */
[----:B------:R-:W-:Y:S02]  /*2c80*/  IMAD.IADD R5, R5, 0x1, R7 ;  /* 0x0000000105057824 */ /* 0x000fe400078e0207 */
[C---:B------:R-:W-:Y:S02]  /*2c90*/  IMAD R7, R59.reuse, UR5, R6 ;  /* 0x000000053b077c24 */ /* 0x040fe4000f8e0206 */
[----:B------:R-:W-:Y:S01]  /*2ca0*/  IMAD.WIDE.U32 R4, R59, UR4, R4 ;  /* 0x000000043b047c25 */ /* 0x000fe2000f8e0004 */
[----:B------:R-:W-:-:S03]  /*2cb0*/  ULDC.64 UR4, c[0x0][0x308] ;  /* 0x0000c20000047ab9 */ /* 0x000fc60000000a00 */
[----:B------:R-:W-:Y:S02]  /*2cc0*/  IMAD.IADD R5, R5, 0x1, R7 ;  /* 0x0000000105057824 */ /* 0x000fe400078e0207 */
[----:B------:R-:W-:-:S04]  /*2cd0*/  IMAD.WIDE.U32 R6, R184, UR4, R4 ;  /* 0x00000004b8067c25 */ /* 0x000fc8000f8e0004 */
[----:B------:R-:W-:Y:S01]  /*2ce0*/  IMAD R13, R184, UR5, R7 ;  /* 0x00000005b80d7c24 */ /* 0x000fe2000f8e0207 */
[----:B------:R-:W-:Y:S01]  /*2cf0*/  LEA R67, P3, R6, UR6, 0x1 ;  /* 0x0000000606437c11 */ /* 0x000fe2000f8608ff */
[----:B------:R-:W-:-:S03]  /*2d00*/  IMAD.WIDE.U32 R4, R39, R34, RZ ;  /* 0x0000002227047225 */ /* 0x000fc600078e00ff */
[----:B------:R-:W-:Y:S01]  /*2d10*/  LEA.HI.X R13, R6, UR7, R13, 0x1, P3 ;  /* 0x00000007060d7c11 */ /* 0x000fe200098f0c0d */
[----:B------:R-:W-:Y:S01]  /*2d20*/  IMAD.IADD R10, R5, 0x1, R9 ;  /* 0x00000001050a7824 */ /* 0x000fe200078e0209 */
[----:B------:R-:W-:Y:S07]  /*2d30*/  @!P2 BRA `(.L_x_603) ;  /* 0x0000000800c4a947 */ /* 0x000fee0003800000 */
[----:B------:R-:W-:Y:S01]  /*2d40*/  IMAD R63, R34, -0x40, R36 ;  /* 0xffffffc0223f7824 */ /* 0x000fe200078e0224 */
[----:B------:R-:W-:Y:S01]  /*2d50*/  BSSY B1, `(.L_x_604) ;  /* 0x000001e000017945 */ /* 0x000fe20003800000 */
[----:B------:R-:W-:Y:S02]  /*2d60*/  CS2R R8, SRZ ;  /* 0x0000000000087805 */ /* 0x000fe4000001ff00 */
[----:B------:R-:W-:Y:S02]  /*2d70*/  CS2R R26, SRZ ;  /* 0x00000000001a7805 */ /* 0x000fe4000001ff00 */
[----:B------:R-:W-:Y:S02]  /*2d80*/  CS2R R24, SRZ ;  /* 0x0000000000187805 */ /* 0x000fe4000001ff00 */
[----:B------:R-:W-:Y:S02]  /*2d90*/  VIMNMX R63, R63, 0x40, PT ;  /* 0x000000403f3f7848 */ /* 0x000fe40003fe0100 */
[----:B------:R-:W-:-:S02]  /*2da0*/  CS2R R56, SRZ ;  /* 0x0000000000387805 */ /* 0x000fc4000001ff00 */
[----:B------:R-:W-:-:S13]  /*2db0*/  ISETP.GE.AND P2, PT, R186, R63, PT ;  /* 0x0000003fba00720c */ /* 0x000fda0003f46270 */
[----:B------:R-:W-:Y:S05]  /*2dc0*/  @P2 BRA `(.L_x_605) ;  /* 0x0000000000582947 */ /* 0x000fea0003800000 */
[----:B------:R-:W-:Y:S01]  /*2dd0*/  IMAD R6, R41, R34, RZ ;  /* 0x0000002229067224 */ /* 0x000fe200078e02ff */
[----:B------:R-:W-:Y:S01]  /*2de0*/  IADD3 R8, P3, R20, R4, RZ ;  /* 0x0000000414087210 */ /* 0x000fe20007f7e0ff */
[----:B------:R-:W-:Y:S01]  /*2df0*/  IMAD.MOV.U32 R4, RZ, RZ, R30 ;  /* 0x000000ffff047224 */ /* 0x000fe200078e001e */
[----:B------:R-:W-:Y:S01]  /*2e00*/  ULDC.64 UR6, c[0x0][0x400] ;  /* 0x0001000000067ab9 */ /* 0x000fe20000000a00 */
[----:B------:R-:W-:Y:S01]  /*2e10*/  IMAD.MOV.U32 R5, RZ, RZ, R50 ;  /* 0x000000ffff057224 */ /* 0x000fe200078e0032 */
[----:B------:R-:W-:Y:S01]  /*2e20*/  ULDC.64 UR4, c[0x0][0x3e8] ;  /* 0x0000fa0000047ab9 */ /* 0x000fe20000000a00 */
[-C--:B------:R-:W-:Y:S02]  /*2e30*/  IMAD R11, R12, R43.reuse, R6 ;  /* 0x0000002b0c0b7224 */ /* 0x080fe400078e0206 */
[----:B------:R-:W-:-:S04]  /*2e40*/  IMAD.WIDE.U32 R6, R34, R43, R4 ;  /* 0x0000002b22067225 */ /* 0x000fc800078e0004 */
[----:B------:R-:W-:Y:S01]  /*2e50*/  IMAD.X R9, R10, 0x1, R48, P3 ;  /* 0x000000010a097824 */ /* 0x000fe200018e0630 */
[----:B------:R-:W-:Y:S01]  /*2e60*/  LEA R4, P3, R6, UR6, 0x1 ;  /* 0x0000000606047c11 */ /* 0x000fe2000f8608ff */
[----:B------:R-:W-:-:S05]  /*2e70*/  IMAD.IADD R5, R7, 0x1, R11 ;  /* 0x0000000107057824 */ /* 0x000fca00078e020b */
[----:B------:R-:W-:Y:S02]  /*2e80*/  LEA.HI.X R5, R6, UR7, R5, 0x1, P3 ;  /* 0x0000000706057c11 */ /* 0x000fe400098f0c05 */
[----:B------:R-:W-:-:S04]  /*2e90*/  LEA R6, P3, R8, UR4, 0x1 ;  /* 0x0000000408067c11 */ /* 0x000fc8000f8608ff */
[----:B------:R-:W-:Y:S02]  /*2ea0*/  LEA.HI.X R7, R8, UR5, R9, 0x1, P3 ;  /* 0x0000000508077c11 */ /* 0x000fe400098f0c09 */
[----:B------:R-:W-:Y:S02]  /*2eb0*/  ISETP.GE.AND P3, PT, R188, R68, PT ;  /* 0x00000044bc00720c */ /* 0x000fe40003f66270 */
[----:B------:R-:W-:Y:S02]  /*2ec0*/  CS2R R8, SRZ ;  /* 0x0000000000087805 */ /* 0x000fe4000001ff00 */
[----:B------:R-:W-:-:S09]  /*2ed0*/  CS2R R24, SRZ ;  /* 0x0000000000187805 */ /* 0x000fd2000001ff00 */
[----:B------:R0:W5:Y:S04]  /*2ee0*/  @!P3 LDG.E.64 R26, desc[UR42][R6.64] ;  /* 0x0000002a061ab981 */ /* 0x000168000c1e1b00 */
[----:B------:R0:W5:Y:S01]  /*2ef0*/  @!P3 LDG.E.64 R56, desc[UR42][R4.64] ;  /* 0x0000002a0438b981 */ /* 0x000162000c1e1b00 */
[----:B------:R-:W-:-:S13]  /*2f00*/  ISETP.GE.AND P3, PT, R194, R68, PT ;  /* 0x00000044c200720c */ /* 0x000fda0003f66270 */
[----:B------:R0:W5:Y:S04]  /*2f10*/  @!P3 LDG.E.64 R8, desc[UR42][R6.64+0x20] ;  /* 0x0000202a0608b981 */ /* 0x000168000c1e1b00 */
[----:B------:R0:W5:Y:S02]  /*2f20*/  @!P3 LDG.E.64 R24, desc[UR42][R4.64+0x20] ;  /* 0x0000202a0418b981 */ /* 0x000164000c1e1b00 */
.L_x_605:
[----:B------:R-:W-:Y:S05]  /*2f30*/  BSYNC B1 ;  /* 0x0000000000017941 */ /* 0x000fea0003800000 */
.L_x_604:
[----:B------:R-:W-:Y:S01]  /*2f40*/  UISETP.NE.AND UP0, UPT, UR37, 0x3, UPT ;  /* 0x000000032500788c */ /* 0x000fe2000bf05270 */
[----:B0----5:R-:W-:Y:S02]  /*2f50*/  IMAD.MOV.U32 R4, RZ, RZ, R8 ;  /* 0x000000ffff047224 */ /* 0x021fe400078e0008 */
[----:B------:R-:W-:Y:S02]  /*2f60*/  IMAD.MOV.U32 R5, RZ, RZ, R9 ;  /* 0x000000ffff057224 */ /* 0x000fe400078e0009 */
[----:B------:R-:W-:Y:S01]  /*2f70*/  IMAD.MOV.U32 R6, RZ, RZ, R26 ;  /* 0x000000ffff067224 */ /* 0x000fe200078e001a */
[----:B------:R-:W-:Y:S01]  /*2f80*/  PLOP3.LUT P3, PT, PT, PT, UP0, 0x80, 0x0 ;  /* 0x000000000000781c */ /* 0x000fe20003f6f008 */
[----:B------:R-:W-:Y:S01]  /*2f90*/  IMAD.MOV.U32 R7, RZ, RZ, R57 ;  /* 0x000000ffff077224 */ /* 0x000fe200078e0039 */
[----:B------:R-:W-:Y:S01]  /*2fa0*/  PRMT R71, R5, 0x5410, R4 ;  /* 0x0000541005477816 */ /* 0x000fe20000000004 */
[----:B------:R-:W-:Y:S02]  /*2fb0*/  IMAD.MOV.U32 R4, RZ, RZ, R27 ;  /* 0x000000ffff047224 */ /* 0x000fe400078e001b */
[----:B------:R-:W-:Y:S01]  /*2fc0*/  IMAD.MOV.U32 R5, RZ, RZ, R25 ;  /* 0x000000ffff057224 */ /* 0x000fe200078e0019 */
[----:B------:R-:W-:-:S02]  /*2fd0*/  PRMT R74, R74, 0x5410, R7 ;  /* 0x000054104a4a7816 */ /* 0x000fc40000000007 */
[----:B------:R-:W-:Y:S01]  /*2fe0*/  PRMT R70, R4, 0x5410, R6 ;  /* 0x0000541004467816 */ /* 0x000fe20000000006 */
[----:B------:R-:W-:Y:S01]  /*2ff0*/  IMAD.MOV.U32 R4, RZ, RZ, R24 ;  /* 0x000000ffff047224 */ /* 0x000fe200078e0018 */
[----:B------:R-:W-:Y:S01]  /*3000*/  PRMT R73, R73, 0x5410, R5 ;  /* 0x0000541049497816 */ /* 0x000fe20000000005 */
[----:B------:R-:W-:-:S05]  /*3010*/  IMAD.MOV.U32 R6, RZ, RZ, R56 ;  /* 0x000000ffff067224 */ /* 0x000fca00078e0038 */
[----:B------:R-:W-:Y:S01]  /*3020*/  PRMT R72, R6, 0x5410, R4 ;  /* 0x0000541006487816 */ /* 0x000fe20000000004 */
[----:B------:R-:W-:Y:S06]  /*3030*/  @!P3 BRA `(.L_x_606) ;  /* 0x000000000004b947 */ /* 0x000fec0003800000 */
[----:B------:R-:W-:Y:S01]  /*3040*/  BPT.TRAP 0x1 ;  /* 0x000000040000795c */ /* 0x000fe20000300000 */
.L_x_606:
[----:B------:R-:W-:Y:S01]  /*3050*/  IMAD R58, R23, 0x8, R2 ;  /* 0x00000008173a7824 */ /* 0x000fe200078e0202 */
[----:B------:R-:W-:Y:S01]  /*3060*/  SHF.L.U32 R65, R187, 0x1f, RZ ;  /* 0x0000001fbb417819 */ /* 0x000fe200000006ff */
[----:B------:R-:W-:Y:S03]  /*3070*/  BSSY B1, `(.L_x_607) ;  /* 0x0000003000017945 */ /* 0x000fe60003800000 */
[----:B------:R-:W0:Y:S02]  /*3080*/  SYNCS.PHASECHK.TRANS64.TRYWAIT P4, [R58+URZ+0x28c90], R65 ;  /* 0x028c90413a0075a7 */ /* 0x000e24000808017f */
[----:B0-----:R-:W-:Y:S05]  /*3090*/  @!P4 BRA `(.L_x_608) ;  /* 0x0000017800e4c947 */ /* 0x001fea0003800000 */
.L_x_856:
[----:B------:R-:W-:Y:S05]  /*30a0*/  BSYNC B1 ;  /* 0x0000000000017941 */ /* 0x000fea0003800000 */
.L_x_607:
[----:B------:R-:W-:-:S03]  /*30b0*/  UMOV UR4, 0xffffffff ;  /* 0xffffffff00047882 */ /* 0x000fc60000000000 */
[----:B------:R-:W-:Y:S05]  /*30c0*/  BRA.DIV UR4, `(.L_x_609) ;  /* 0x0000017a04ec7947 */ /* 0x000fea000b800000 */
[----:B------:R1:W2:Y:S04]  /*30d0*/  SHFL.IDX PT, R69, R13, RZ, 0x1c1f ;  /* 0x001c1fff0d457589 */ /* 0x0002a800000e0000 */
[----:B------:R1:W3:Y:S02]  /*30e0*/  SHFL.IDX PT, R14, R67, RZ, 0x1c1f ;  /* 0x001c1fff430e7589 */ /* 0x0002e400000e0000 */
.L_x_860:
[----:B------:R-:W-:Y:S05]  /*30f0*/  @P2 BRA `(.L_x_610) ;  /* 0x0000001400782947 */ /* 0x000fea0003800000 */
[----:B------:R-:W-:Y:S04]  /*3100*/  BSSY B1, `(.L_x_611) ;  /* 0x0000037000017945 */ /* 0x000fe80003800000 */
[----:B------:R-:W-:Y:S05]  /*3110*/  @P0 BRA `(.L_x_612) ;  /* 0x0000000000d40947 */ /* 0x000fea0003800000 */
[----:B------:R4:W0:Y:S01]  /*3120*/  LDS.128 R4, [R66+0x22400] ;  /* 0x0224000042047984 */ /* 0x0008220000000c00 */
[C---:B---3--:R-:W-:Y:S01]  /*3130*/  LEA R10, P2, R16.reuse, R14, 0x1 ;  /* 0x0000000e100a7211 */ /* 0x048fe200078408ff */
[----:B------:R-:W-:Y:S03]  /*3140*/  BSSY B2, `(.L_x_613) ;  /* 0x0000031000027945 */ /* 0x000fe60003800000 */
[----:B--2---:R-:W-:Y:S02]  /*3150*/  LEA.HI.X R11, R16, R69, R17, 0x1, P2 ;  /* 0x00000045100b7211 */ /* 0x004fe400010f0c11 */
[----:B------:R-:W-:-:S13]  /*3160*/  ISETP.GE.AND P2, PT, R188, R68, PT ;  /* 0x00000044bc00720c */ /* 0x000fda0003f46270 */
[----:B----4-:R-:W-:Y:S05]  /*3170*/  @P2 BRA `(.L_x_614) ;  /* 0x0000000000b42947 */ /* 0x010fea0003800000 */
[----:B-1----:R-:W-:Y:S02]  /*3180*/  SHF.R.U64 R13, R56, 0x10, R57 ;  /* 0x00000010380d7819 */ /* 0x002fe40000001239 */
[----:B------:R-:W-:Y:S01]  /*3190*/  SHF.R.U64 R12, R26, 0x10, R27 ;  /* 0x000000101a0c7819 */ /* 0x000fe2000000121b */
[----:B0-----:R-:W-:Y:S01]  /*31a0*/  IMAD.U32 R26, R5, 0x10000, RZ ;  /* 0x00010000051a7824 */ /* 0x001fe200078e00ff */
[----:B------:R-:W-:Y:S02]  /*31b0*/  PRMT R13, R72, 0x5410, R13 ;  /* 0x00005410480d7816 */ /* 0x000fe4000000000d */
[----:B------:R-:W-:Y:S02]  /*31c0*/  SHF.R.U32.HI R15, RZ, 0x10, R27 ;  /* 0x00000010ff0f7819 */ /* 0x000fe4000001161b */
[----:B------:R-:W-:Y:S02]  /*31d0*/  SHF.R.U32.HI R66, RZ, 0x10, R57 ;  /* 0x00000010ff427819 */ /* 0x000fe40000011639 */
[----:B------:R-:W-:-:S02]  /*31e0*/  PRMT R12, R70, 0x5432, R12 ;  /* 0x00005432460c7816 */ /* 0x000fc4000000000c */
[----:B------:R-:W-:Y:S02]  /*31f0*/  LOP3.LUT R27, R5, 0xffff0000, RZ, 0xc0, !PT ;  /* 0xffff0000051b7812 */ /* 0x000fe400078ec0ff */
[C---:B------:R-:W-:Y:S01]  /*3200*/  LOP3.LUT R57, R13.reuse, 0xffff0000, RZ, 0xc0, !PT ;  /* 0xffff00000d397812 */ /* 0x040fe200078ec0ff */
[----:B------:R-:W-:Y:S01]  /*3210*/  IMAD.U32 R13, R13, 0x10000, RZ ;  /* 0x000100000d0d7824 */ /* 0x000fe200078e00ff */
[C---:B------:R-:W-:Y:S01]  /*3220*/  LOP3.LUT R56, R12.reuse, 0xffff0000, RZ, 0xc0, !PT ;  /* 0xffff00000c387812 */ /* 0x040fe200078ec0ff */
[----:B------:R-:W-:Y:S01]  /*3230*/  IMAD.U32 R12, R12, 0x10000, RZ ;  /* 0x000100000c0c7824 */ /* 0x000fe200078e00ff */
[----:B------:R-:W-:Y:S01]  /*3240*/  PRMT R66, R74, 0x5432, R66 ;  /* 0x000054324a427816 */ /* 0x000fe20000000042 */
[C---:B------:R-:W-:Y:S01]  /*3250*/  FMUL.FTZ R5, R27.reuse, R57 ;  /* 0x000000391b057220 */ /* 0x040fe20000410000 */
[----:B------:R-:W-:Y:S01]  /*3260*/  PRMT R15, R70, 0x5410, R15 ;  /* 0x00005410460f7816 */ /* 0x000fe2000000000f */
[----:B------:R-:W-:Y:S01]  /*3270*/  FMUL.FTZ R70, R27, R56 ;  /* 0x000000381b467220 */ /* 0x000fe20000410000 */
[----:B------:R-:W-:-:S02]  /*3280*/  IMAD.U32 R27, R6, 0x10000, RZ ;  /* 0x00010000061b7824 */ /* 0x000fc400078e00ff */
[----:B------:R-:W-:Y:S01]  /*3290*/  FFMA.FTZ R5, R26, R56, -R5 ;  /* 0x000000381a057223 */ /* 0x000fe20000010805 */
[----:B------:R-:W-:Y:S01]  /*32a0*/  LOP3.LUT R56, R6, 0xffff0000, RZ, 0xc0, !PT ;  /* 0xffff000006387812 */ /* 0x000fe200078ec0ff */
[----:B------:R-:W-:Y:S02]  /*32b0*/  IMAD.U32 R67, R66, 0x10000, RZ ;  /* 0x0001000042437824 */ /* 0x000fe400078e00ff */
[----:B------:R-:W-:Y:S01]  /*32c0*/  FFMA.FTZ R26, R26, R57, R70 ;  /* 0x000000391a1a7223 */ /* 0x000fe20000010046 */
[C---:B------:R-:W-:Y:S01]  /*32d0*/  IMAD.U32 R57, R15.reuse, 0x10000, RZ ;  /* 0x000100000f397824 */ /* 0x040fe200078e00ff */
[----:B------:R-:W-:Y:S01]  /*32e0*/  LOP3.LUT R66, R66, 0xffff0000, RZ, 0xc0, !PT ;  /* 0xffff000042427812 */ /* 0x000fe200078ec0ff */
[C---:B------:R-:W-:Y:S01]  /*32f0*/  FMUL.FTZ R6, R56.reuse, R67 ;  /* 0x0000004338067220 */ /* 0x040fe20000410000 */
[----:B------:R-:W-:Y:S01]  /*3300*/  LOP3.LUT R15, R15, 0xffff0000, RZ, 0xc0, !PT ;  /* 0xffff00000f0f7812 */ /* 0x000fe200078ec0ff */
[----:B------:R-:W-:Y:S01]  /*3310*/  FMUL.FTZ R56, R56, R57 ;  /* 0x0000003938387220 */ /* 0x000fe20000410000 */
[----:B------:R-:W-:Y:S01]  /*3320*/  F2FP.BF16.F32.PACK_AB R5, R26, R5 ;  /* 0x000000051a05723e */ /* 0x000fe200000010ff */
[----:B------:R-:W-:Y:S01]  /*3330*/  FFMA.FTZ R6, R27, R57, -R6 ;  /* 0x000000391b067223 */ /* 0x000fe20000010806 */
[----:B------:R-:W-:Y:S01]  /*3340*/  LOP3.LUT R57, R7, 0xffff0000, RZ, 0xc0, !PT ;  /* 0xffff000007397812 */ /* 0x000fe200078ec0ff */
[----:B------:R-:W-:Y:S01]  /*3350*/  FFMA.FTZ R27, R27, R67, R56 ;  /* 0x000000431b1b7223 */ /* 0x000fe20000010038 */
[----:B------:R-:W-:-:S02]  /*3360*/  IMAD.U32 R56, R7, 0x10000, RZ ;  /* 0x0001000007387824 */ /* 0x000fc400078e00ff */
[C---:B------:R-:W-:Y:S01]  /*3370*/  IMAD.U32 R7, R4.reuse, 0x10000, RZ ;  /* 0x0001000004077824 */ /* 0x040fe200078e00ff */
[----:B------:R-:W-:Y:S01]  /*3380*/  LOP3.LUT R4, R4, 0xffff0000, RZ, 0xc0, !PT ;  /* 0xffff000004047812 */ /* 0x000fe200078ec0ff */
[C---:B------:R-:W-:Y:S01]  /*3390*/  FMUL.FTZ R67, R57.reuse, R66 ;  /* 0x0000004239437220 */ /* 0x040fe20000410000 */
[-C--:B------:R-:W-:Y:S01]  /*33a0*/  FMUL.FTZ R57, R57, R15.reuse ;  /* 0x0000000f39397220 */ /* 0x080fe20000410000 */
[----:B------:R-:W-:Y:S02]  /*33b0*/  F2FP.BF16.F32.PACK_AB R6, R27, R6 ;  /* 0x000000061b06723e */ /* 0x000fe400000010ff */
[----:B------:R-:W-:Y:S01]  /*33c0*/  FFMA.FTZ R67, R56, R15, -R67 ;  /* 0x0000000f38437223 */ /* 0x000fe20000010843 */
[CC--:B------:R-:W-:Y:S01]  /*33d0*/  FMUL.FTZ R70, R4.reuse, R13.reuse ;  /* 0x0000000d04467220 */ /* 0x0c0fe20000410000 */
[----:B------:R-:W-:Y:S01]  /*33e0*/  FMUL.FTZ R4, R4, R12 ;  /* 0x0000000c04047220 */ /* 0x000fe20000410000 */
[----:B------:R-:W-:Y:S02]  /*33f0*/  FFMA.FTZ R56, R56, R66, R57 ;  /* 0x0000004238387223 */ /* 0x000fe40000010039 */
[C---:B------:R-:W-:Y:S01]  /*3400*/  FFMA.FTZ R70, R7.reuse, R12, -R70 ;  /* 0x0000000c07467223 */ /* 0x040fe20000010846 */
[----:B------:R-:W-:-:S02]  /*3410*/  FFMA.FTZ R7, R7, R13, R4 ;  /* 0x0000000d07077223 */ /* 0x000fc40000010004 */
[----:B------:R-:W-:-:S03]  /*3420*/  F2FP.BF16.F32.PACK_AB R56, R56, R67 ;  /* 0x000000433838723e */ /* 0x000fc600000010ff */
[----:B------:R-:W-:Y:S02]  /*3430*/  F2FP.BF16.F32.PACK_AB R4, R7, R70 ;  /* 0x000000460704723e */ /* 0x000fe400000010ff */
[----:B------:R-:W-:-:S07]  /*3440*/  IMAD.MOV.U32 R7, RZ, RZ, R56 ;  /* 0x000000ffff077224 */ /* 0x000fce00078e0038 */
.L_x_614:
[----:B------:R-:W-:Y:S05]  /*3450*/  BSYNC B2 ;  /* 0x0000000000027941 */ /* 0x000fea0003800000 */
.L_x_613:
[----:B0-----:R4:W-:Y:S02]  /*3460*/  ST.E.128 desc[UR42][R10.64], R4 ;  /* 0x000000040a007985 */ /* 0x0019e4000c101d2a */
.L_x_612:
[----:B------:R-:W-:Y:S05]  /*3470*/  BSYNC B1 ;  /* 0x0000000000017941 */ /* 0x000fea0003800000 */
.L_x_611:
[----:B------:R-:W-:-:S13]  /*3480*/  LOP3.LUT P2, RZ, R18, 0x2, RZ, 0xc0, !PT ;  /* 0x0000000212ff7812 */ /* 0x000fda000784c0ff */
[----:B------:R-:W-:Y:S05]  /*3490*/  @P2 BRA `(.L_x_610) ;  /* 0x0000001000902947 */ /* 0x000fea0003800000 */
[----:B----4-:R-:W-:Y:S01]  /*34a0*/  IMAD.MOV.U32 R5, RZ, RZ, 0x20 ;  /* 0x00000020ff057424 */ /* 0x010fe200078e00ff */
[----:B------:R-:W-:Y:S01]  /*34b0*/  LOP3.LUT P2, RZ, R191, 0x4, RZ, 0xc0, !PT ;  /* 0x00000004bfff7812 */ /* 0x000fe2000784c0ff */
[----:B------:R-:W-:Y:S03]  /*34c0*/  BSSY B1, `(.L_x_615) ;  /* 0x0000036000017945 */ /* 0x000fe60003800000 */
[----:B------:R-:W-:Y:S02]  /*34d0*/  SEL R5, R5, 0xffffffe0, !P2 ;  /* 0xffffffe005057807 */ /* 0x000fe40005000000 */
[C---:B---3--:R-:W-:Y:S02]  /*34e0*/  LEA R10, P2, R22.reuse, R14, 0x1 ;  /* 0x0000000e160a7211 */ /* 0x048fe400078408ff */
[----:B------:R-:W-:Y:S02]  /*34f0*/  IADD3 R5, R5, R46, R64 ;  /* 0x0000002e05057210 */ /* 0x000fe40007ffe040 */
[----:B--2---:R-:W-:-:S02]  /*3500*/  LEA.HI.X R11, R22, R69, R193, 0x1, P2 ;  /* 0x00000045160b7211 */ /* 0x004fc400010f0cc1 */
[----:B------:R-:W-:Y:S01]  /*3510*/  ISETP.GE.AND P2, PT, R194, R68, PT ;  /* 0x00000044c200720c */ /* 0x000fe20003f46270 */
[----:B------:R-:W-:-:S06]  /*3520*/  IMAD R4, R5, 0x2, R2 ;  /* 0x0000000205047824 */ /* 0x000fcc00078e0202 */
[----:B------:R-:W2:Y:S06]  /*3530*/  LDS.128 R4, [R4+0x22400] ;  /* 0x0224000004047984 */ /* 0x000eac0000000c00 */
[----:B------:R-:W-:Y:S05]  /*3540*/  @P2 BRA `(.L_x_616) ;  /* 0x0000000000b42947 */ /* 0x000fea0003800000 */
[----:B------:R-:W-:Y:S02]  /*3550*/  SHF.R.U64 R12, R24, 0x10, R25 ;  /* 0x00000010180c7819 */ /* 0x000fe40000001219 */
[----:B------:R-:W-:Y:S02]  /*3560*/  SHF.R.U64 R14, R8, 0x10, R9 ;  /* 0x00000010080e7819 */ /* 0x000fe40000001209 */
[----:B------:R-:W-:Y:S02]  /*3570*/  SHF.R.U32.HI R56, RZ, 0x10, R25 ;  /* 0x00000010ff387819 */ /* 0x000fe40000011619 */
[----:B------:R-:W-:Y:S01]  /*3580*/  SHF.R.U32.HI R15, RZ, 0x10, R9 ;  /* 0x00000010ff0f7819 */ /* 0x000fe20000011609 */
[----:B--2---:R-:W-:Y:S01]  /*3590*/  IMAD.U32 R9, R6, 0x10000, RZ ;  /* 0x0001000006097824 */ /* 0x004fe200078e00ff */
[----:B------:R-:W-:Y:S02]  /*35a0*/  PRMT R25, R72, 0x5432, R12 ;  /* 0x0000543248197816 */ /* 0x000fe4000000000c */
[----:B------:R-:W-:-:S02]  /*35b0*/  PRMT R14, R71, 0x5432, R14 ;  /* 0x00005432470e7816 */ /* 0x000fc4000000000e */
[----:B------:R-:W-:Y:S02]  /*35c0*/  PRMT R24, R71, 0x5410, R15 ;  /* 0x0000541047187816 */ /* 0x000fe4000000000f */
[----:B------:R-:W-:Y:S02]  /*35d0*/  LOP3.LUT R12, R5, 0xffff0000, RZ, 0xc0, !PT ;  /* 0xffff0000050c7812 */ /* 0x000fe400078ec0ff */
[C---:B------:R-:W-:Y:S01]  /*35e0*/  LOP3.LUT R27, R25.reuse, 0xffff0000, RZ, 0xc0, !PT ;  /* 0xffff0000191b7812 */ /* 0x040fe200078ec0ff */
[----:B------:R-:W-:Y:S01]  /*35f0*/  IMAD.U32 R26, R24, 0x10000, RZ ;  /* 0x00010000181a7824 */ /* 0x000fe200078e00ff */
[----:B------:R-:W-:Y:S01]  /*3600*/  LOP3.LUT R15, R14, 0xffff0000, RZ, 0xc0, !PT ;  /* 0xffff00000e0f7812 */ /* 0x000fe200078ec0ff */
[----:B------:R-:W-:Y:S01]  /*3610*/  IMAD.U32 R25, R25, 0x10000, RZ ;  /* 0x0001000019197824 */ /* 0x000fe200078e00ff */
[----:B------:R-:W-:Y:S01]  /*3620*/  PRMT R56, R73, 0x5432, R56 ;  /* 0x0000543249387816 */ /* 0x000fe20000000038 */
[----:B------:R-:W-:Y:S01]  /*3630*/  FMUL.FTZ R66, R12, R27 ;  /* 0x0000001b0c427220 */ /* 0x000fe20000410000 */
[----:B-1----:R-:W-:Y:S01]  /*3640*/  LOP3.LUT R13, R6, 0xffff0000, RZ, 0xc0, !PT ;  /* 0xffff0000060d7812 */ /* 0x002fe200078ec0ff */
[C---:B------:R-:W-:Y:S01]  /*3650*/  IMAD.U32 R6, R7.reuse, 0x10000, RZ ;  /* 0x0001000007067824 */ /* 0x040fe200078e00ff */
[----:B------:R-:W-:Y:S01]  /*3660*/  LOP3.LUT R8, R7, 0xffff0000, RZ, 0xc0, !PT ;  /* 0xffff000007087812 */ /* 0x000fe200078ec0ff */
[----:B------:R-:W-:-:S02]  /*3670*/  IMAD.U32 R7, R5, 0x10000, RZ ;  /* 0x0001000005077824 */ /* 0x000fc400078e00ff */
[-C--:B------:R-:W-:Y:S01]  /*3680*/  FMUL.FTZ R12, R12, R15.reuse ;  /* 0x0000000f0c0c7220 */ /* 0x080fe20000410000 */
[----:B------:R-:W-:Y:S02]  /*3690*/  IMAD.U32 R64, R56, 0x10000, RZ ;  /* 0x0001000038407824 */ /* 0x000fe400078e00ff */
[C---:B------:R-:W-:Y:S01]  /*36a0*/  FFMA.FTZ R66, R7.reuse, R15, -R66 ;  /* 0x0000000f07427223 */ /* 0x040fe20000010842 */
[----:B------:R-:W-:Y:S01]  /*36b0*/  FFMA.FTZ R27, R7, R27, R12 ;  /* 0x0000001b071b7223 */ /* 0x000fe2000001000c */
[C---:B------:R-:W-:Y:S01]  /*36c0*/  FMUL.FTZ R68, R13.reuse, R64 ;  /* 0x000000400d447220 */ /* 0x040fe20000410000 */
[-C--:B------:R-:W-:Y:S01]  /*36d0*/  FMUL.FTZ R12, R13, R26.reuse ;  /* 0x0000001a0d0c7220 */ /* 0x080fe20000410000 */
[----:B------:R-:W-:Y:S01]  /*36e0*/  IMAD.U32 R5, R4, 0x10000, RZ ;  /* 0x0001000004057824 */ /* 0x000fe200078e00ff */
[----:B------:R-:W-:Y:S01]  /*36f0*/  LOP3.LUT R13, R56, 0xffff0000, RZ, 0xc0, !PT ;  /* 0xffff0000380d7812 */ /* 0x000fe200078ec0ff */
[C---:B------:R-:W-:Y:S01]  /*3700*/  FFMA.FTZ R68, R9.reuse, R26, -R68 ;  /* 0x0000001a09447223 */ /* 0x040fe20000010844 */
[----:B------:R-:W-:Y:S01]  /*3710*/  LOP3.LUT R7, R24, 0xffff0000, RZ, 0xc0, !PT ;  /* 0xffff000018077812 */ /* 0x000fe200078ec0ff */
[----:B------:R-:W-:Y:S01]  /*3720*/  IMAD.U32 R14, R14, 0x10000, RZ ;  /* 0x000100000e0e7824 */ /* 0x000fe200078e00ff */
[----:B------:R-:W-:Y:S01]  /*3730*/  LOP3.LUT R4, R4, 0xffff0000, RZ, 0xc0, !PT ;  /* 0xffff000004047812 */ /* 0x000fe200078ec0ff */
[----:B------:R-:W-:Y:S01]  /*3740*/  FFMA.FTZ R9, R9, R64, R12 ;  /* 0x0000004009097223 */ /* 0x000fe2000001000c */
[C---:B------:R-:W-:Y:S01]  /*3750*/  FMUL.FTZ R15, R8.reuse, R13 ;  /* 0x0000000d080f7220 */ /* 0x040fe20000410000 */
[----:B------:R-:W-:Y:S01]  /*3760*/  FMUL.FTZ R12, R8, R7 ;  /* 0x00000007080c7220 */ /* 0x000fe20000410000 */
[----:B------:R-:W-:Y:S01]  /*3770*/  F2FP.BF16.F32.PACK_AB R27, R27, R66 ;  /* 0x000000421b1b723e */ /* 0x000fe200000010ff */
[C---:B------:R-:W-:Y:S01]  /*3780*/  FMUL.FTZ R8, R4.reuse, R25 ;  /* 0x0000001904087220 */ /* 0x040fe20000410000 */
[-C--:B------:R-:W-:Y:S01]  /*3790*/  FMUL.FTZ R4, R4, R14.reuse ;  /* 0x0000000e04047220 */ /* 0x080fe20000410000 */
[C---:B------:R-:W-:Y:S01]  /*37a0*/  FFMA.FTZ R15, R6.reuse, R7, -R15 ;  /* 0x00000007060f7223 */ /* 0x040fe2000001080f */
[----:B------:R-:W-:Y:S01]  /*37b0*/  FFMA.FTZ R12, R6, R13, R12 ;  /* 0x0000000d060c7223 */ /* 0x000fe2000001000c */
[C---:B------:R-:W-:Y:S01]  /*37c0*/  FFMA.FTZ R8, R5.reuse, R14, -R8 ;  /* 0x0000000e05087223 */ /* 0x040fe20000010808 */
[----:B------:R-:W-:Y:S01]  /*37d0*/  FFMA.FTZ R5, R5, R25, R4 ;  /* 0x0000001905057223 */ /* 0x000fe20000010004 */
[----:B------:R-:W-:-:S02]  /*37e0*/  F2FP.BF16.F32.PACK_AB R6, R9, R68 ;  /* 0x000000440906723e */ /* 0x000fc400000010ff */
[----:B------:R-:W-:Y:S02]  /*37f0*/  F2FP.BF16.F32.PACK_AB R7, R12, R15 ;  /* 0x0000000f0c07723e */ /* 0x000fe400000010ff */
[----:B------:R-:W-:Y:S01]  /*3800*/  F2FP.BF16.F32.PACK_AB R4, R5, R8 ;  /* 0x000000080504723e */ /* 0x000fe200000010ff */
[----:B------:R-:W-:-:S07]  /*3810*/  IMAD.MOV.U32 R5, RZ, RZ, R27 ;  /* 0x000000ffff057224 */ /* 0x000fce00078e001b */
.L_x_616:
[----:B------:R-:W-:Y:S05]  /*3820*/  BSYNC B1 ;  /* 0x0000000000017941 */ /* 0x000fea0003800000 */
.L_x_615:
[----:B--2---:R2:W-:Y:S01]  /*3830*/  ST.E.128 desc[UR42][R10.64], R4 ;  /* 0x000000040a007985 */ /* 0x0045e2000c101d2a */
[----:B------:R-:W-:Y:S05]  /*3840*/  BRA `(.L_x_610) ;  /* 0x0000000c00a47947 */ /* 0x000fea0003800000 */
.L_x_603:
[----:B------:R-:W-:Y:S01]  /*3850*/  IMAD R63, R34, -0x40, R36 ;  /* 0xffffffc0223f7824 */ /* 0x000fe200078e0224 */
[----:B------:R-:W-:-:S04]  /*3860*/  ISETP.GE.AND P2, PT, R16, R68, PT ;  /* 0x000000441000720c */ /* 0x000fc80003f46270 */
[----:B------:R-:W-:-:S04]  /*3870*/  VIMNMX R63, R63, 0x40, PT ;  /* 0x000000403f3f7848 */ /* 0x000fc80003fe0100 */
[----:B------:R-:W-:-:S13]  /*3880*/  ISETP.GE.OR P3, PT, R186, R63, P2 ;  /* 0x0000003fba00720c */ /* 0x000fda0001766670 */
[----:B------:R-:W-:Y:S01]  /*3890*/  @!P3 IADD3 R4, P4, R28, R4, RZ ;  /* 0x000000041c04b210 */ /* 0x000fe20007f9e0ff */
[----:B------:R-:W0:Y:S04]  /*38a0*/  @!P3 LDC.64 R8, c[0x0][0x400] ;  /* 0x00010000ff08bb82 */ /* 0x000e280000000a00 */
[----:B------:R-:W-:-:S04]  /*38b0*/  @!P3 IMAD.X R5, R10, 0x1, R49, P4 ;  /* 0x000000010a05b824 */ /* 0x000fc800020e0631 */
[----:B------:R-:W1:Y:S02]  /*38c0*/  @!P3 LDC.64 R10, c[0x0][0x3e8] ;  /* 0x0000fa00ff0abb82 */ /* 0x000e640000000a00 */
[----:B-1----:R-:W-:-:S04]  /*38d0*/  @!P3 LEA R10, P4, R4, R10, 0x1 ;  /* 0x0000000a040ab211 */ /* 0x002fc800078808ff */
[----:B------:R-:W-:Y:S01]  /*38e0*/  @!P3 LEA.HI.X R11, R4, R11, R5, 0x1, P4 ;  /* 0x0000000b040bb211 */ /* 0x000fe200020f0c05 */
[----:B------:R-:W-:Y:S02]  /*38f0*/  @!P3 IMAD R4, R41, R34, RZ ;  /* 0x000000222904b224 */ /* 0x000fe400078e02ff */
[----:B------:R-:W-:Y:S02]  /*3900*/  @!P3 IMAD.MOV.U32 R5, RZ, RZ, R52 ;  /* 0x000000ffff05b224 */ /* 0x000fe400078e0034 */
[----:B------:R-:W-:Y:S02]  /*3910*/  @!P3 IMAD R7, R12, R43, R4 ;  /* 0x0000002b0c07b224 */ /* 0x000fe400078e0204 */
[----:B------:R-:W-:-:S04]  /*3920*/  @!P3 IMAD.MOV.U32 R4, RZ, RZ, R32 ;  /* 0x000000ffff04b224 */ /* 0x000fc800078e0020 */
[----:B------:R-:W-:-:S04]  /*3930*/  @!P3 IMAD.WIDE.U32 R4, R34, R43, R4 ;  /* 0x0000002b2204b225 */ /* 0x000fc800078e0004 */
[----:B------:R-:W-:Y:S01]  /*3940*/  @!P3 IMAD.IADD R5, R7, 0x1, R5 ;  /* 0x000000010705b824 */ /* 0x000fe200078e0205 */
[C---:B0-----:R-:W-:Y:S02]  /*3950*/  @!P3 LEA R8, P4, R4.reuse, R8, 0x1 ;  /* 0x000000080408b211 */ /* 0x041fe400078808ff */
[----:B------:R-:W-:Y:S02]  /*3960*/  CS2R R6, SRZ ;  /* 0x0000000000067805 */ /* 0x000fe4000001ff00 */
[----:B------:R-:W-:Y:S02]  /*3970*/  @!P3 LEA.HI.X R9, R4, R9, R5, 0x1, P4 ;  /* 0x000000090409b211 */ /* 0x000fe400020f0c05 */
[----:B------:R-:W-:Y:S02]  /*3980*/  CS2R R4, SRZ ;  /* 0x0000000000047805 */ /* 0x000fe4000001ff00 */
[----:B------:R-:W-:Y:S02]  /*3990*/  CS2R R26, SRZ ;  /* 0x00000000001a7805 */ /* 0x000fe4000001ff00 */
[----:B------:R-:W-:-:S02]  /*39a0*/  CS2R R24, SRZ ;  /* 0x0000000000187805 */ /* 0x000fc4000001ff00 */
[----:B------:R-:W2:Y:S04]  /*39b0*/  @!P3 LDG.E.128 R4, desc[UR42][R10.64] ;  /* 0x0000002a0a04b981 */ /* 0x000ea8000c1e1d00 */
[----:B------:R-:W3:Y:S01]  /*39c0*/  @!P3 LDG.E.128 R24, desc[UR42][R8.64] ;  /* 0x0000002a0818b981 */ /* 0x000ee2000c1e1d00 */
[----:B------:R-:W-:-:S06]  /*39d0*/  UISETP.NE.AND UP0, UPT, UR37, 0x3, UPT ;  /* 0x000000032500788c */ /* 0x000fcc000bf05270 */
[----:B------:R-:W-:Y:S01]  /*39e0*/  PLOP3.LUT P3, PT, PT, PT, UP0, 0x80, 0x0 ;  /* 0x000000000000781c */ /* 0x000fe20003f6f008 */
[----:B--2---:R-:W-:Y:S02]  /*39f0*/  IMAD.MOV.U32 R12, RZ, RZ, R6 ;  /* 0x000000ffff0c7224 */ /* 0x004fe400078e0006 */
[----:B------:R-:W-:Y:S02]  /*3a00*/  IMAD.MOV.U32 R56, RZ, RZ, R5 ;  /* 0x000000ffff387224 */ /* 0x000fe400078e0005 */
[----:B------:R-:W-:Y:S01]  /*3a10*/  IMAD.MOV.U32 R14, RZ, RZ, R7 ;  /* 0x000000ffff0e7224 */ /* 0x000fe200078e0007 */
[----:B------:R-:W-:Y:S01]  /*3a20*/  PRMT R80, R12, 0x7610, R80 ;  /* 0x000076100c507816 */ /* 0x000fe20000000050 */
[----:B------:R-:W-:Y:S01]  /*3a30*/  IMAD.MOV.U32 R15, RZ, RZ, R4 ;  /* 0x000000ffff0f7224 */ /* 0x000fe200078e0004 */
[----:B------:R-:W-:Y:S01]  /*3a40*/  PRMT R70, R56, 0x7610, R70 ;  /* 0x0000761038467816 */ /* 0x000fe20000000046 */
[----:B---3--:R-:W-:Y:S01]  /*3a50*/  IMAD.MOV.U32 R8, RZ, RZ, R26 ;  /* 0x000000ffff087224 */ /* 0x008fe200078e001a */
[----:B------:R-:W-:Y:S01]  /*3a60*/  PRMT R79, R14, 0x7610, R79 ;  /* 0x000076100e4f7816 */ /* 0x000fe2000000004f */
[----:B------:R-:W-:Y:S01]  /*3a70*/  IMAD.MOV.U32 R9, RZ, RZ, R27 ;  /* 0x000000ffff097224 */ /* 0x000fe200078e001b */
[----:B------:R-:W-:Y:S01]  /*3a80*/  PRMT R81, R15, 0x7610, R81 ;  /* 0x000076100f517816 */ /* 0x000fe20000000051 */
[----:B------:R-:W-:Y:S01]  /*3a90*/  IMAD.MOV.U32 R10, RZ, RZ, R24 ;  /* 0x000000ffff0a7224 */ /* 0x000fe200078e0018 */
[----:B------:R-:W-:Y:S01]  /*3aa0*/  PRMT R80, R80, 0x5410, R8 ;  /* 0x0000541050507816 */ /* 0x000fe20000000008 */
[----:B------:R-:W-:-:S03]  /*3ab0*/  IMAD.MOV.U32 R11, RZ, RZ, R25 ;  /* 0x000000ffff0b7224 */ /* 0x000fc600078e0019 */
[----:B------:R-:W-:Y:S02]  /*3ac0*/  PRMT R78, R10, 0x5410, R9 ;  /* 0x000054100a4e7816 */ /* 0x000fe40000000009 */
[----:B------:R-:W-:Y:S01]  /*3ad0*/  PRMT R70, R70, 0x5410, R11 ;  /* 0x0000541046467816 */ /* 0x000fe2000000000b */
[----:B------:R-:W-:Y:S06]  /*3ae0*/  @!P3 BRA `(.L_x_617) ;  /* 0x000000000004b947 */ /* 0x000fec0003800000 */
[----:B------:R-:W-:Y:S01]  /*3af0*/  BPT.TRAP 0x1 ;  /* 0x000000040000795c */ /* 0x000fe20000300000 */
.L_x_617:
[----:B------:R-:W-:Y:S01]  /*3b00*/  IMAD R58, R23, 0x8, R2 ;  /* 0x00000008173a7824 */ /* 0x000fe200078e0202 */
[----:B------:R-:W-:Y:S01]  /*3b10*/  SHF.L.U32 R65, R187, 0x1f, RZ ;  /* 0x0000001fbb417819 */ /* 0x000fe200000006ff */
[----:B------:R-:W-:Y:S03]  /*3b20*/  BSSY B1, `(.L_x_618) ;  /* 0x0000003000017945 */ /* 0x000fe60003800000 */
[----:B------:R-:W0:Y:S02]  /*3b30*/  SYNCS.PHASECHK.TRANS64.TRYWAIT P4, [R58+URZ+0x28c90], R65 ;  /* 0x028c90413a0075a7 */ /* 0x000e24000808017f */
[----:B0-----:R-:W-:Y:S05]  /*3b40*/  @!P4 BRA `(.L_x_619) ;  /* 0x000001700090c947 */ /* 0x001fea0003800000 */
.L_x_861:
[----:B------:R-:W-:Y:S05]  /*3b50*/  BSYNC B1 ;  /* 0x0000000000017941 */ /* 0x000fea0003800000 */
.L_x_618:
[----:B------:R-:W-:-:S03]  /*3b60*/  UMOV UR4, 0xffffffff ;  /* 0xffffffff00047882 */ /* 0x000fc60000000000 */
[----:B------:R-:W-:Y:S05]  /*3b70*/  BRA.DIV UR4, `(.L_x_620) ;  /* 0x0000017204987947 */ /* 0x000fea000b800000 */
[----:B------:R1:W2:Y:S04]  /*3b80*/  SHFL.IDX PT, R66, R13, RZ, 0x1c1f ;  /* 0x001c1fff0d427589 */ /* 0x0002a800000e0000 */
[----:B------:R-:W3:Y:S02]  /*3b90*/  SHFL.IDX PT, R67, R67, RZ, 0x1c1f ;  /* 0x001c1fff43437589 */ /* 0x000ee400000e0000 */
.L_x_865:
[----:B------:R-:W-:-:S13]  /*3ba0*/  ISETP.GE.OR P4, PT, R186, R63, P0 ;  /* 0x0000003fba00720c */ /* 0x000fda0000786670 */
[----:B------:R-:W-:Y:S05]  /*3bb0*/  @P4 BRA `(.L_x_610) ;  /* 0x0000000800c84947 */ /* 0x000fea0003800000 */
[----:B------:R-:W4:Y:S01]  /*3bc0*/  LDC R68, c[0x0][0x2f4] ;  /* 0x0000bd00ff447b82 */ /* 0x000f220000000800 */
[----:B------:R-:W-:Y:S01]  /*3bd0*/  LOP3.LUT P5, RZ, R18, 0x1, RZ, 0xc0, !PT ;  /* 0x0000000112ff7812 */ /* 0x000fe200078ac0ff */
[----:B------:R-:W-:Y:S01]  /*3be0*/  BSSY B1, `(.L_x_621) ;  /* 0x0000072000017945 */ /* 0x000fe20003800000 */
[----:B---3--:R-:W-:-:S04]  /*3bf0*/  LEA R56, P4, R51, R67, 0x1 ;  /* 0x0000004333387211 */ /* 0x008fc800078808ff */
[----:B--2---:R-:W-:Y:S01]  /*3c00*/  LEA.HI.X R57, R51, R66, R54, 0x1, P4 ;  /* 0x0000004233397211 */ /* 0x004fe200020f0c36 */
[----:B----4-:R-:W-:-:S05]  /*3c10*/  IMAD.IADD R8, R68, 0x1, -R45 ;  /* 0x0000000144087824 */ /* 0x010fca00078e0a2d */
[----:B------:R-:W-:-:S04]  /*3c20*/  SEL R8, R45, R8, !P5 ;  /* 0x000000082d087207 */ /* 0x000fc80006800000 */
[----:B------:R-:W-:-:S04]  /*3c30*/  SHF.R.S32.HI R9, RZ, 0x1f, R8 ;  /* 0x0000001fff097819 */ /* 0x000fc80000011408 */
[----:B------:R-:W-:-:S04]  /*3c40*/  LEA.HI R9, R9, R8, RZ, 0x4 ;  /* 0x0000000809097211 */ /* 0x000fc800078f20ff */
[----:B------:R-:W-:-:S04]  /*3c50*/  SHF.R.S32.HI R8, RZ, 0x4, R9 ;  /* 0x00000004ff087819 */ /* 0x000fc80000011409 */
[----:B------:R-:W-:-:S05]  /*3c60*/  LEA.HI.SX32 R8, R37, R8, 0x1d ;  /* 0x0000000825087211 */ /* 0x000fca00078feaff */
[----:B------:R-:W-:-:S05]  /*3c70*/  IMAD.SHL.U32 R69, R8, 0x8, RZ ;  /* 0x0000000808457824 */ /* 0x000fca00078e00ff */
[----:B------:R-:W-:-:S04]  /*3c80*/  LOP3.LUT R9, R40, 0x38, R69, 0xf8, !PT ;  /* 0x0000003828097812 */ /* 0x000fc800078ef845 */
[----:B------:R-:W-:-:S05]  /*3c90*/  LOP3.LUT R9, R9, R42, RZ, 0x3c, !PT ;  /* 0x0000002a09097212 */ /* 0x000fca00078e3cff */
[----:B------:R-:W-:Y:S02]  /*3ca0*/  IMAD R11, R198, 0x200, R9 ;  /* 0x00000200c60b7824 */ /* 0x000fe400078e0209 */
[----:B------:R-:W-:Y:S02]  /*3cb0*/  IMAD.IADD R9, R55, 0x1, R64 ;  /* 0x0000000137097824 */ /* 0x000fe400078e0240 */
[----:B------:R-:W-:Y:S02]  /*3cc0*/  IMAD.IADD R11, R64, 0x1, R11 ;  /* 0x00000001400b7824 */ /* 0x000fe400078e020b */
[--C-:B------:R-:W-:Y:S02]  /*3cd0*/  IMAD R9, R9, 0x2, R2.reuse ;  /* 0x0000000209097824 */ /* 0x100fe400078e0202 */
[----:B------:R-:W-:-:S04]  /*3ce0*/  IMAD R12, R11, 0x2, R2 ;  /* 0x000000020b0c7824 */ /* 0x000fc800078e0202 */
[----:B------:R-:W2:Y:S04]  /*3cf0*/  LDS.128 R8, [R9+0x22400] ;  /* 0x0224000009087984 */ /* 0x000ea80000000c00 */
[----:B-1----:R-:W1:Y:S01]  /*3d00*/  LDS.128 R12, [R12+0x22400] ;  /* 0x022400000c0c7984 */ /* 0x002e620000000c00 */
[----:B------:R-:W-:Y:S05]  /*3d10*/  @P2 BRA `(.L_x_622) ;  /* 0x0000000400782947 */ /* 0x000fea0003800000 */
[----:B------:R-:W-:Y:S01]  /*3d20*/  SHF.R.U32.HI R74, RZ, 0x10, R25 ;  /* 0x00000010ff4a7819 */ /* 0x000fe20000011619 */
[----:B-1----:R-:W-:Y:S01]  /*3d30*/  IMAD.U32 R64, R13, 0x10000, RZ ;  /* 0x000100000d407824 */ /* 0x002fe200078e00ff */
[----:B------:R-:W-:Y:S02]  /*3d40*/  SHF.R.U32.HI R71, RZ, 0x10, R5 ;  /* 0x00000010ff477819 */ /* 0x000fe40000011605 */
[C---:B------:R-:W-:Y:S02]  /*3d50*/  PRMT R74, R70.reuse, 0x5432, R74 ;  /* 0x00005432464a7816 */ /* 0x040fe4000000004a */
[----:B------:R-:W-:Y:S01]  /*3d60*/  PRMT R71, R70, 0x5410, R71 ;  /* 0x0000541046477816 */ /* 0x000fe20000000047 */
[----:B--2---:R-:W-:Y:S01]  /*3d70*/  IMAD.U32 R70, R9, 0x10000, RZ ;  /* 0x0001000009467824 */ /* 0x004fe200078e00ff */
[----:B------:R-:W-:Y:S01]  /*3d80*/  LOP3.LUT R13, R13, 0xffff0000, RZ, 0xc0, !PT ;  /* 0xffff00000d0d7812 */ /* 0x000fe200078ec0ff */
[C---:B------:R-:W-:Y:S01]  /*3d90*/  IMAD.U32 R75, R74.reuse, 0x10000, RZ ;  /* 0x000100004a4b7824 */ /* 0x040fe200078e00ff */
[----:B------:R-:W-:Y:S01]  /*3da0*/  LOP3.LUT R74, R74, 0xffff0000, RZ, 0xc0, !PT ;  /* 0xffff00004a4a7812 */ /* 0x000fe200078ec0ff */
[----:B------:R-:W-:Y:S01]  /*3db0*/  IMAD.U32 R73, R71, 0x10000, RZ ;  /* 0x0001000047497824 */ /* 0x000fe200078e00ff */
[----:B------:R-:W-:Y:S01]  /*3dc0*/  LOP3.LUT R9, R9, 0xffff0000, RZ, 0xc0, !PT ;  /* 0xffff000009097812 */ /* 0x000fe200078ec0ff */
[----:B------:R-:W-:Y:S01]  /*3dd0*/  FMUL.FTZ R77, R64, R75 ;  /* 0x0000004b404d7220 */ /* 0x000fe20000410000 */
[----:B------:R-:W-:Y:S01]  /*3de0*/  SHF.R.U64 R25, R24, 0x10, R25 ;  /* 0x0000001018197819 */ /* 0x000fe20000001219 */
[-C--:B------:R-:W-:Y:S01]  /*3df0*/  FMUL.FTZ R64, R64, R73.reuse ;  /* 0x0000004940407220 */ /* 0x080fe20000410000 */
[----:B------:R-:W-:Y:S01]  /*3e00*/  FMUL.FTZ R76, R13, R74 ;  /* 0x0000004a0d4c7220 */ /* 0x000fe20000410000 */
[C---:B------:R-:W-:Y:S01]  /*3e10*/  FFMA.FTZ R72, R70.reuse, R73, -R77 ;  /* 0x0000004946487223 */ /* 0x040fe2000001084d */
[----:B------:R-:W-:Y:S01]  /*3e20*/  SHF.R.U32.HI R73, RZ, 0x10, R7 ;  /* 0x00000010ff497819 */ /* 0x000fe20000011607 */
[----:B------:R-:W-:Y:S01]  /*3e30*/  FFMA.FTZ R70, R70, R75, R64 ;  /* 0x0000004b46467223 */ /* 0x000fe20000010040 */
[----:B------:R-:W-:-:S02]  /*3e40*/  LOP3.LUT R64, R71, 0xffff0000, RZ, 0xc0, !PT ;  /* 0xffff000047407812 */ /* 0x000fc400078ec0ff */
[----:B------:R-:W-:Y:S02]  /*3e50*/  PRMT R73, R79, 0x5410, R73 ;  /* 0x000054104f497816 */ /* 0x000fe40000000049 */
[----:B------:R-:W-:Y:S01]  /*3e60*/  PRMT R25, R78, 0x5410, R25 ;  /* 0x000054104e197816 */ /* 0x000fe20000000019 */
[-C--:B------:R-:W-:Y:S01]  /*3e70*/  FMUL.FTZ R71, R13, R64.reuse ;  /* 0x000000400d477220 */ /* 0x080fe20000410000 */
[----:B------:R-:W-:Y:S01]  /*3e80*/  FFMA.FTZ R13, R9, R64, -R76 ;  /* 0x00000040090d7223 */ /* 0x000fe2000001084c */
[C---:B------:R-:W-:Y:S01]  /*3e90*/  IMAD.U32 R75, R73.reuse, 0x10000, RZ ;  /* 0x00010000494b7824 */ /* 0x040fe200078e00ff */
[----:B------:R-:W-:Y:S01]  /*3ea0*/  LOP3.LUT R73, R73, 0xffff0000, RZ, 0xc0, !PT ;  /* 0xffff000049497812 */ /* 0x000fe200078ec0ff */
[----:B------:R-:W-:Y:S01]  /*3eb0*/  FFMA.FTZ R9, R9, R74, R71 ;  /* 0x0000004a09097223 */ /* 0x000fe20000010047 */
[--C-:B------:R-:W-:Y:S01]  /*3ec0*/  SHF.R.U32.HI R74, RZ, 0x10, R27.reuse ;  /* 0x00000010ff4a7819 */ /* 0x100fe2000001161b */
[----:B------:R-:W-:Y:S01]  /*3ed0*/  IMAD.U32 R71, R15, 0x10000, RZ ;  /* 0x000100000f477824 */ /* 0x000fe200078e00ff */
[----:B------:R-:W-:Y:S01]  /*3ee0*/  SHF.R.U64 R26, R26, 0x10, R27 ;  /* 0x000000101a1a7819 */ /* 0x000fe2000000121b */
[----:B------:R-:W-:Y:S01]  /*3ef0*/  IMAD.U32 R64, R11, 0x10000, RZ ;  /* 0x000100000b407824 */ /* 0x000fe200078e00ff */
[----:B------:R-:W-:Y:S01]  /*3f00*/  PRMT R74, R78, 0x5432, R74 ;  /* 0x000054324e4a7816 */ /* 0x000fe2000000004a */
[----:B------:R-:W-:Y:S01]  /*3f10*/  FMUL.FTZ R79, R71, R75 ;  /* 0x0000004b474f7220 */ /* 0x000fe20000410000 */
[----:B------:R-:W-:-:S02]  /*3f20*/  PRMT R26, R80, 0x5432, R26 ;  /* 0x00005432501a7816 */ /* 0x000fc4000000001a */
[----:B------:R-:W-:Y:S01]  /*3f30*/  F2FP.BF16.F32.PACK_AB R13, R13, R72 ;  /* 0x000000480d0d723e */ /* 0x000fe200000010ff */
[C---:B------:R-:W-:Y:S01]  /*3f40*/  IMAD.U32 R76, R74.reuse, 0x10000, RZ ;  /* 0x000100004a4c7824 */ /* 0x040fe200078e00ff */
[----:B------:R-:W-:Y:S02]  /*3f50*/  LOP3.LUT R74, R74, 0xffff0000, RZ, 0xc0, !PT ;  /* 0xffff00004a4a7812 */ /* 0x000fe400078ec0ff */
[----:B------:R-:W-:Y:S01]  /*3f60*/  F2FP.BF16.F32.PACK_AB R70, R9, R70 ;  /* 0x000000460946723e */ /* 0x000fe200000010ff */
[----:B------:R-:W-:Y:S01]  /*3f70*/  FMUL.FTZ R77, R71, R76 ;  /* 0x0000004c474d7220 */ /* 0x000fe20000410000 */
[----:B------:R-:W-:-:S03]  /*3f80*/  IMAD.MOV.U32 R9, RZ, RZ, R13 ;  /* 0x000000ffff097224 */ /* 0x000fc600078e000d */
[----:B------:R-:W-:Y:S01]  /*3f90*/  FFMA.FTZ R71, R64, R75, -R77 ;  /* 0x0000004b40477223 */ /* 0x000fe2000001084d */
[----:B------:R-:W-:Y:S01]  /*3fa0*/  SHF.R.U64 R75, R4, 0x10, R5 ;  /* 0x00000010044b7819 */ /* 0x000fe20000001205 */
[----:B------:R-:W-:Y:S01]  /*3fb0*/  FFMA.FTZ R64, R64, R76, R79 ;  /* 0x0000004c40407223 */ /* 0x000fe2000001004f */
[----:B------:R-:W-:Y:S01]  /*3fc0*/  LOP3.LUT R4, R15, 0xffff0000, RZ, 0xc0, !PT ;  /* 0xffff00000f047812 */ /* 0x000fe200078ec0ff */
[----:B------:R-:W-:Y:S01]  /*3fd0*/  IMAD.U32 R76, R25, 0x10000, RZ ;  /* 0x00010000194c7824 */ /* 0x000fe200078e00ff */
[----:B------:R-:W-:Y:S01]  /*3fe0*/  LOP3.LUT R5, R11, 0xffff0000, RZ, 0xc0, !PT ;  /* 0xffff00000b057812 */ /* 0x000fe200078ec0ff */
[----:B------:R-:W-:Y:S01]  /*3ff0*/  IMAD.U32 R15, R8, 0x10000, RZ ;  /* 0x00010000080f7824 */ /* 0x000fe200078e00ff */
[----:B------:R-:W-:Y:S01]  /*4000*/  LOP3.LUT R25, R25, 0xffff0000, RZ, 0xc0, !PT ;  /* 0xffff000019197812 */ /* 0x000fe200078ec0ff */
[C---:B------:R-:W-:Y:S01]  /*4010*/  FMUL.FTZ R24, R4.reuse, R74 ;  /* 0x0000004a04187220 */ /* 0x040fe20000410000 */
[----:B------:R-:W-:Y:S01]  /*4020*/  FMUL.FTZ R11, R4, R73 ;  /* 0x00000049040b7220 */ /* 0x000fe20000410000 */
[----:B------:R-:W-:Y:S01]  /*4030*/  LOP3.LUT R8, R8, 0xffff0000, RZ, 0xc0, !PT ;  /* 0xffff000008087812 */ /* 0x000fe200078ec0ff */
[----:B------:R-:W-:-:S02]  /*4040*/  IMAD.MOV.U32 R13, RZ, RZ, R70 ;  /* 0x000000ffff0d7224 */ /* 0x000fc400078e0046 */
[----:B------:R-:W-:Y:S01]  /*4050*/  FFMA.FTZ R4, R5, R73, -R24 ;  /* 0x0000004905047223 */ /* 0x000fe20000010818 */
[----:B------:R-:W-:Y:S01]  /*4060*/  PRMT R24, R81, 0x5410, R75 ;  /* 0x0000541051187816 */ /* 0x000fe2000000004b */
[----:B------:R-:W-:Y:S01]  /*4070*/  FFMA.FTZ R5, R5, R74, R11 ;  /* 0x0000004a05057223 */ /* 0x000fe2000001000b */
[C---:B------:R-:W-:Y:S01]  /*4080*/  IMAD.U32 R11, R12.reuse, 0x10000, RZ ;  /* 0x000100000c0b7824 */ /* 0x040fe200078e00ff */
[----:B------:R-:W-:Y:S02]  /*4090*/  LOP3.LUT R12, R12, 0xffff0000, RZ, 0xc0, !PT ;  /* 0xffff00000c0c7812 */ /* 0x000fe400078ec0ff */
[----:B------:R-:W-:Y:S02]  /*40a0*/  IMAD.U32 R74, R24, 0x10000, RZ ;  /* 0x00010000184a7824 */ /* 0x000fe400078e00ff */
[C---:B------:R-:W-:Y:S01]  /*40b0*/  FMUL.FTZ R78, R11.reuse, R76 ;  /* 0x0000004c0b4e7220 */ /* 0x040fe20000410000 */
[----:B------:R-:W-:Y:S01]  /*40c0*/  F2FP.BF16.F32.PACK_AB R4, R4, R71 ;  /* 0x000000470404723e */ /* 0x000fe200000010ff */
[----:B------:R-:W-:Y:S01]  /*40d0*/  FMUL.FTZ R27, R12, R25 ;  /* 0x000000190c1b7220 */ /* 0x000fe20000410000 */
[-C--:B------:R-:W-:Y:S01]  /*40e0*/  FMUL.FTZ R73, R11, R74.reuse ;  /* 0x0000004a0b497220 */ /* 0x080fe20000410000 */
[----:B------:R-:W-:Y:S01]  /*40f0*/  FFMA.FTZ R11, R15, R74, -R78 ;  /* 0x0000004a0f0b7223 */ /* 0x000fe2000001084e */
[----:B------:R-:W-:-:S02]  /*4100*/  F2FP.BF16.F32.PACK_AB R5, R5, R64 ;  /* 0x000000400505723e */ /* 0x000fc400000010ff */
[----:B------:R-:W-:Y:S01]  /*4110*/  FFMA.FTZ R15, R15, R76, R73 ;  /* 0x0000004c0f0f7223 */ /* 0x000fe20000010049 */
[----:B------:R-:W-:Y:S02]  /*4120*/  SHF.R.U64 R73, R6, 0x10, R7 ;  /* 0x0000001006497819 */ /* 0x000fe40000001207 */
[----:B------:R-:W-:Y:S02]  /*4130*/  LOP3.LUT R7, R24, 0xffff0000, RZ, 0xc0, !PT ;  /* 0xffff000018077812 */ /* 0x000fe400078ec0ff */
[----:B------:R-:W-:-:S03]  /*4140*/  PRMT R24, R80, 0x5410, R73 ;  /* 0x0000541050187816 */ /* 0x000fc60000000049 */
[-C--:B------:R-:W-:Y:S01]  /*4150*/  FMUL.FTZ R12, R12, R7.reuse ;  /* 0x000000070c0c7220 */ /* 0x080fe20000410000 */
[----:B------:R-:W-:Y:S01]  /*4160*/  FFMA.FTZ R6, R8, R7, -R27 ;  /* 0x0000000708067223 */ /* 0x000fe2000001081b */
[C---:B------:R-:W-:Y:S01]  /*4170*/  IMAD.U32 R7, R14.reuse, 0x10000, RZ ;  /* 0x000100000e077824 */ /* 0x040fe200078e00ff */
[----:B------:R-:W-:Y:S01]  /*4180*/  LOP3.LUT R14, R14, 0xffff0000, RZ, 0xc0, !PT ;  /* 0xffff00000e0e7812 */ /* 0x000fe200078ec0ff */
[----:B------:R-:W-:Y:S01]  /*4190*/  FFMA.FTZ R8, R8, R25, R12 ;  /* 0x0000001908087223 */ /* 0x000fe2000001000c */
[----:B------:R-:W-:Y:S01]  /*41a0*/  IMAD.U32 R27, R26, 0x10000, RZ ;  /* 0x000100001a1b7824 */ /* 0x000fe200078e00ff */
[----:B------:R-:W-:Y:S01]  /*41b0*/  F2FP.BF16.F32.PACK_AB R6, R6, R11 ;  /* 0x0000000b0606723e */ /* 0x000fe200000010ff */
[----:B------:R-:W-:Y:S02]  /*41c0*/  IMAD.U32 R25, R24, 0x10000, RZ ;  /* 0x0001000018197824 */ /* 0x000fe400078e00ff */
[C---:B------:R-:W-:Y:S02]  /*41d0*/  IMAD.U32 R12, R10.reuse, 0x10000, RZ ;  /* 0x000100000a0c7824 */ /* 0x040fe400078e00ff */
[C---:B------:R-:W-:Y:S01]  /*41e0*/  FMUL.FTZ R73, R7.reuse, R27 ;  /* 0x0000001b07497220 */ /* 0x040fe20000410000 */
[----:B------:R-:W-:Y:S01]  /*41f0*/  FMUL.FTZ R74, R7, R25 ;  /* 0x00000019074a7220 */ /* 0x000fe20000410000 */
[----:B------:R-:W-:Y:S01]  /*4200*/  LOP3.LUT R10, R10, 0xffff0000, RZ, 0xc0, !PT ;  /* 0xffff00000a0a7812 */ /* 0x000fe200078ec0ff */
[----:B------:R-:W-:-:S02]  /*4210*/  IMAD.MOV.U32 R11, RZ, RZ, R4 ;  /* 0x000000ffff0b7224 */ /* 0x000fc400078e0004 */
[C---:B------:R-:W-:Y:S01]  /*4220*/  FFMA.FTZ R7, R12.reuse, R25, -R73 ;  /* 0x000000190c077223 */ /* 0x040fe20000010849 */
[----:B------:R-:W-:Y:S01]  /*4230*/  FFMA.FTZ R12, R12, R27, R74 ;  /* 0x0000001b0c0c7223 */ /* 0x000fe2000001004a */
[----:B------:R-:W-:Y:S02]  /*4240*/  LOP3.LUT R27, R26, 0xffff0000, RZ, 0xc0, !PT ;  /* 0xffff00001a1b7812 */ /* 0x000fe400078ec0ff */
[----:B------:R-:W-:Y:S02]  /*4250*/  LOP3.LUT R25, R24, 0xffff0000, RZ, 0xc0, !PT ;  /* 0xffff000018197812 */ /* 0x000fe400078ec0ff */
[----:B------:R-:W-:Y:S01]  /*4260*/  F2FP.BF16.F32.PACK_AB R15, R8, R15 ;  /* 0x0000000f080f723e */ /* 0x000fe200000010ff */
[C---:B------:R-:W-:Y:S01]  /*4270*/  FMUL.FTZ R73, R14.reuse, R27 ;  /* 0x0000001b0e497220 */ /* 0x040fe20000410000 */
[----:B------:R-:W-:Y:S02]  /*4280*/  IMAD.MOV.U32 R8, RZ, RZ, R6 ;  /* 0x000000ffff087224 */ /* 0x000fe400078e0006 */
[-C--:B------:R-:W-:Y:S01]  /*4290*/  FMUL.FTZ R24, R14, R25.reuse ;  /* 0x000000190e187220 */ /* 0x080fe20000410000 */
[----:B------:R-:W-:-:S03]  /*42a0*/  FFMA.FTZ R14, R10, R25, -R73 ;  /* 0x000000190a0e7223 */ /* 0x000fc60000010849 */
[----:B------:R-:W-:Y:S02]  /*42b0*/  FFMA.FTZ R27, R10, R27, R24 ;  /* 0x0000001b0a1b7223 */ /* 0x000fe40000010018 */
[----:B------:R-:W-:-:S03]  /*42c0*/  F2FP.BF16.F32.PACK_AB R10, R14, R7 ;  /* 0x000000070e0a723e */ /* 0x000fc600000010ff */
[----:B------:R-:W-:Y:S01]  /*42d0*/  F2FP.BF16.F32.PACK_AB R14, R27, R12 ;  /* 0x0000000c1b0e723e */ /* 0x000fe200000010ff */
[----:B------:R-:W-:Y:S02]  /*42e0*/  IMAD.MOV.U32 R12, RZ, RZ, R15 ;  /* 0x000000ffff0c7224 */ /* 0x000fe400078e000f */
[----:B------:R-:W-:-:S07]  /*42f0*/  IMAD.MOV.U32 R15, RZ, RZ, R5 ;  /* 0x000000ffff0f7224 */ /* 0x000fce00078e0005 */
.L_x_622:
[----:B------:R-:W-:Y:S05]  /*4300*/  BSYNC B1 ;  /* 0x0000000000017941 */ /* 0x000fea0003800000 */
.L_x_621:
[----:B--2---:R2:W-:Y:S01]  /*4310*/  ST.E.128 desc[UR42][R56.64], R8 ;  /* 0x0000000838007985 */ /* 0x0045e2000c101d2a */
[----:B------:R-:W-:Y:S01]  /*4320*/  ISETP.GE.AND P2, PT, R69, R68, PT ;  /* 0x000000444500720c */ /* 0x000fe20003f46270 */
[----:B------:R-:W-:Y:S02]  /*4330*/  IMAD.MOV.U32 R4, RZ, RZ, R67 ;  /* 0x000000ffff047224 */ /* 0x000fe400078e0043 */
[----:B------:R-:W-:-:S10]  /*4340*/  IMAD.MOV.U32 R5, RZ, RZ, R66 ;  /* 0x000000ffff057224 */ /* 0x000fd400078e0042 */
[----:B------:R-:W-:Y:S05]  /*4350*/  @P2 BRA `(.L_x_610) ;  /* 0x0000000000e02947 */ /* 0x000fea0003800000 */
[----:B------:R-:W-:-:S05]  /*4360*/  IMAD.WIDE R4, R69, 0x2, R4 ;  /* 0x0000000245047825 */ /* 0x000fca00078e0204 */
[----:B-1----:R1:W-:Y:S01]  /*4370*/  ST.E.128 desc[UR42][R4.64], R12 ;  /* 0x0000000c04007985 */ /* 0x0023e2000c101d2a */
[----:B------:R-:W-:Y:S05]  /*4380*/  BRA `(.L_x_610) ;  /* 0x0000000000d47947 */ /* 0x000fea0003800000 */
.L_x_602:
[----:B------:R-:W-:-:S06]  /*4390*/  UISETP.NE.AND UP0, UPT, UR37, 0x3, UPT ;  /* 0x000000032500788c */ /* 0x000fcc000bf05270 */
[----:B------:R-:W-:-:S13]  /*43a0*/  PLOP3.LUT P3, PT, PT, PT, UP0, 0x80, 0x0 ;  /* 0x000000000000781c */ /* 0x000fda0003f6f008 */
[----:B------:R-:W-:Y:S05]  /*43b0*/  @!P3 BRA `(.L_x_623) ;  /* 0x000000000004b947 */ /* 0x000fea0003800000 */
[----:B------:R-:W-:Y:S01]  /*43c0*/  BPT.TRAP 0x1 ;  /* 0x000000040000795c */ /* 0x000fe20000300000 */
.L_x_623:
[----:B------:R-:W-:Y:S01]  /*43d0*/  IMAD R58, R23, 0x8, R2 ;  /* 0x00000008173a7824 */ /* 0x000fe200078e0202 */
[----:B------:R-:W-:Y:S01]  /*43e0*/  SHF.L.U32 R65, R187, 0x1f, RZ ;  /* 0x0000001fbb417819 */ /* 0x000fe200000006ff */
[----:B------:R-:W-:Y:S01]  /*43f0*/  BSSY B1, `(.L_x_624) ;  /* 0x0000004000017945 */ /* 0x000fe20003800000 */
[----:B------:R-:W-:Y:S02]  /*4400*/  SHF.R.S32.HI R62, RZ, 0x1f, R60 ;  /* 0x0000001fff3e7819 */ /* 0x000fe4000001143c */
[----:B------:R-:W1:Y:S02]  /*4410*/  SYNCS.PHASECHK.TRANS64.TRYWAIT P2, [R58+URZ+0x28c90], R65 ;  /* 0x028c90413a0075a7 */ /* 0x000e64000804017f */
[----:B-1----:R-:W-:Y:S05]  /*4420*/  @!P2 BRA `(.L_x_625) ;  /* 0x0000016800b4a947 */ /* 0x002fea0003800000 */
.L_x_866:
[----:B------:R-:W-:Y:S05]  /*4430*/  BSYNC B1 ;  /* 0x0000000000017941 */ /* 0x000fea0003800000 */
.L_x_624:
[----:B------:R-:W-:Y:S01]  /*4440*/  ULDC.64 UR4, c[0x0][0x300] ;  /* 0x0000c00000047ab9 */ /* 0x000fe20000000a00 */
[----:B-----5:R-:W-:Y:S01]  /*4450*/  SHF.R.S32.HI R61, RZ, 0x1f, R59 ;  /* 0x0000001fff3d7819 */ /* 0x020fe2000001143b */
[----:B------:R-:W-:Y:S01]  /*4460*/  IMAD R7, R62, UR4, RZ ;  /* 0x000000043e077c24 */ /* 0x000fe2000f8e02ff */
[----:B------:R-:W-:Y:S01]  /*4470*/  ULDC.64 UR6, c[0x0][0x2e8] ;  /* 0x0000ba0000067ab9 */ /* 0x000fe20000000a00 */
[----:B0-----:R-:W-:-:S04]  /*4480*/  IMAD.WIDE.U32 R4, R60, UR4, RZ ;  /* 0x000000043c047c25 */ /* 0x001fc8000f8e00ff */
[----:B------:R-:W-:Y:S01]  /*4490*/  IMAD R7, R60, UR5, R7 ;  /* 0x000000053c077c24 */ /* 0x000fe2000f8e0207 */
[----:B------:R-:W-:Y:S01]  /*44a0*/  ULDC.64 UR4, c[0x0][0x310] ;  /* 0x0000c40000047ab9 */ /* 0x000fe20000000a00 */
[----:B------:R-:W-:Y:S02]  /*44b0*/  IMAD R63, R34, -0x40, R36 ;  /* 0xffffffc0223f7824 */ /* 0x000fe400078e0224 */
[----:B------:R-:W-:Y:S02]  /*44c0*/  IMAD R6, R61, UR4, RZ ;  /* 0x000000043d067c24 */ /* 0x000fe4000f8e02ff */
[----:B------:R-:W-:Y:S01]  /*44d0*/  IMAD.IADD R5, R5, 0x1, R7 ;  /* 0x0000000105057824 */ /* 0x000fe200078e0207 */
[----:B------:R-:W-:Y:S01]  /*44e0*/  VIMNMX R63, R63, 0x40, PT ;  /* 0x000000403f3f7848 */ /* 0x000fe20003fe0100 */
[C---:B------:R-:W-:Y:S02]  /*44f0*/  IMAD R7, R59.reuse, UR5, R6 ;  /* 0x000000053b077c24 */ /* 0x040fe4000f8e0206 */
[----:B------:R-:W-:Y:S01]  /*4500*/  IMAD.WIDE.U32 R4, R59, UR4, R4 ;  /* 0x000000043b047c25 */ /* 0x000fe2000f8e0004 */
[----:B------:R-:W-:-:S03]  /*4510*/  ULDC.64 UR4, c[0x0][0x308] ;  /* 0x0000c20000047ab9 */ /* 0x000fc60000000a00 */
[----:B------:R-:W-:Y:S02]  /*4520*/  IMAD.IADD R5, R5, 0x1, R7 ;  /* 0x0000000105057824 */ /* 0x000fe400078e0207 */
[----:B------:R-:W-:Y:S01]  /*4530*/  IMAD.WIDE.U32 R4, R184, UR4, R4 ;  /* 0x00000004b8047c25 */ /* 0x000fe2000f8e0004 */
[----:B------:R-:W-:-:S03]  /*4540*/  UMOV UR4, 0xffffffff ;  /* 0xffffffff00047882 */ /* 0x000fc60000000000 */
[----:B------:R-:W-:Y:S01]  /*4550*/  IMAD R13, R184, UR5, R5 ;  /* 0x00000005b80d7c24 */ /* 0x000fe2000f8e0205 */
[----:B------:R-:W-:-:S04]  /*4560*/  LEA R5, P2, R4, UR6, 0x1 ;  /* 0x0000000604057c11 */ /* 0x000fc8000f8408ff */
[----:B------:R-:W-:Y:S02]  /*4570*/  LEA.HI.X R13, R4, UR7, R13, 0x1, P2 ;  /* 0x00000007040d7c11 */ /* 0x000fe400090f0c0d */
[----:B------:R-:W-:Y:S01]  /*4580*/  ISETP.GT.AND P2, PT, R63, R186, PT ;  /* 0x000000ba3f00720c */ /* 0x000fe20003f44270 */
[----:B------:R-:W-:-:S12]  /*4590*/  BRA.DIV UR4, `(.L_x_626) ;  /* 0x0000016a046c7947 */ /* 0x000fd8000b800000 */
[----:B------:R0:W2:Y:S04]  /*45a0*/  SHFL.IDX PT, R25, R13, RZ, 0x1c1f ;  /* 0x001c1fff0d197589 */ /* 0x0000a800000e0000 */
[----:B------:R0:W3:Y:S02]  /*45b0*/  SHFL.IDX PT, R14, R5, RZ, 0x1c1f ;  /* 0x001c1fff050e7589 */ /* 0x0000e400000e0000 */
.L_x_870:
[----:B------:R-:W-:Y:S05]  /*45c0*/  @!P2 BRA `(.L_x_610) ;  /* 0x000000000044a947 */ /* 0x000fea0003800000 */
[----:B------:R-:W-:Y:S02]  /*45d0*/  ULDC UR4, c[0x0][0x2f4] ;  /* 0x0000bd0000047ab9 */ /* 0x000fe40000000800 */
[----:B------:R-:W-:-:S13]  /*45e0*/  ISETP.GE.AND P2, PT, R16, UR4, PT ;  /* 0x0000000410007c0c */ /* 0x000fda000bf46270 */
[----:B0-----:R-:W0:Y:S01]  /*45f0*/  @!P2 LDS.128 R4, [R66+0x22400] ;  /* 0x022400004204a984 */ /* 0x001e220000000c00 */
[----:B---3--:R-:W-:-:S04]  /*4600*/  @!P2 LEA R8, P4, R16, R14, 0x1 ;  /* 0x0000000e1008a211 */ /* 0x008fc800078808ff */
[----:B--2---:R-:W-:-:S05]  /*4610*/  @!P2 LEA.HI.X R9, R16, R25, R17, 0x1, P4 ;  /* 0x000000191009a211 */ /* 0x004fca00020f0c11 */
[----:B0-----:R4:W-:Y:S01]  /*4620*/  @!P2 ST.E.128 desc[UR42][R8.64], R4 ;  /* 0x000000040800a985 */ /* 0x0019e2000c101d2a */
[----:B------:R-:W-:-:S13]  /*4630*/  ISETP.GE.AND P2, PT, R22, UR4, PT ;  /* 0x0000000416007c0c */ /* 0x000fda000bf46270 */
[----:B------:R-:W-:Y:S05]  /*4640*/  @P2 BRA `(.L_x_610) ;  /* 0x0000000000242947 */ /* 0x000fea0003800000 */
[----:B------:R-:W-:Y:S01]  /*4650*/  LOP3.LUT P2, RZ, R191, 0x4, RZ, 0xc0, !PT ;  /* 0x00000004bfff7812 */ /* 0x000fe2000784c0ff */
[----:B----4-:R-:W-:-:S12]  /*4660*/  VIADD R5, R46, 0x20 ;  /* 0x000000202e057836 */ /* 0x010fd80000000000 */
[----:B------:R-:W-:Y:S01]  /*4670*/  @P2 VIADD R5, R46, 0xffffffe0 ;  /* 0xffffffe02e052836 */ /* 0x000fe20000000000 */
[----:B------:R-:W-:-:S03]  /*4680*/  LEA R8, P2, R22, R14, 0x1 ;  /* 0x0000000e16087211 */ /* 0x000fc600078408ff */
[----:B------:R-:W-:Y:S01]  /*4690*/  IMAD.IADD R5, R64, 0x1, R5 ;  /* 0x0000000140057824 */ /* 0x000fe200078e0205 */
[----:B------:R-:W-:-:S03]  /*46a0*/  LEA.HI.X R9, R22, R25, R193, 0x1, P2 ;  /* 0x0000001916097211 */ /* 0x000fc600010f0cc1 */
[----:B------:R-:W-:-:S06]  /*46b0*/  IMAD R5, R5, 0x2, R2 ;  /* 0x0000000205057824 */ /* 0x000fcc00078e0202 */
[----:B------:R-:W0:Y:S04]  /*46c0*/  LDS.128 R4, [R5+0x22400] ;  /* 0x0224000005047984 */ /* 0x000e280000000c00 */
[----:B0-----:R0:W-:Y:S02]  /*46d0*/  ST.E.128 desc[UR42][R8.64], R4 ;  /* 0x0000000408007985 */ /* 0x0011e4000c101d2a */
.L_x_610:
[----:B------:R-:W-:Y:S05]  /*46e0*/  BSYNC B0 ;  /* 0x0000000000007941 */ /* 0x000fea0003800000 */
.L_x_601:
[----:B012-4-:R-:W0:Y:S01]  /*46f0*/  S2R R4, SR_TID.X ;  /* 0x0000000000047919 */ /* 0x017e220000002100 */
[----:B------:R-:W-:Y:S01]  /*4700*/  @!PT LDS RZ, [RZ] ;  /* 0x00000000fffff984 */ /* 0x000fe20000000800 */
[----:B------:R-:W-:Y:S01]  /*4710*/  @!PT LDS RZ, [RZ] ;  /* 0x00000000fffff984 */ /* 0x000fe20000000800 */
[----:B------:R-:W-:Y:S01]  /*4720*/  @!PT LDS RZ, [RZ] ;  /* 0x00000000fffff984 */ /* 0x000fe20000000800 */
[----:B------:R-:W-:Y:S01]  /*4730*/  @!PT LDS RZ, [RZ] ;  /* 0x00000000fffff984 */ /* 0x000fe20000000800 */
[----:B------:R1:W-:Y:S06]  /*4740*/  MEMBAR.ALL.CTA ;  /* 0x0000000000007992 */ /* 0x0003ec0000008000 */
[----:B-1----:R-:W1:Y:S01]  /*4750*/  FENCE.VIEW.ASYNC.S ;  /* 0x00000000000073c6 */ /* 0x002e620000000000 */
[----:B------:R-:W-:Y:S05]  /*4760*/  WARPSYNC.ALL ;  /* 0x0000000000007948 */ /* 0x000fea0003800000 */
[----:B------:R-:W-:Y:S01]  /*4770*/  BSSY B0, `(.L_x_627) ;  /* 0x0000009000007945 */ /* 0x000fe20003800000 */
[----:B0-----:R-:W-:Y:S01]  /*4780*/  LOP3.LUT R4, R4, 0x7f, RZ, 0xc0, !PT ;  /* 0x0000007f04047812 */ /* 0x001fe200078ec0ff */
[----:B-1----:R0:W-:Y:S03]  /*4790*/  BAR.SYNC.DEFER_BLOCKING R44, 0x80 ;  /* 0x0002002c0000751d */ /* 0x0021e60000010000 */
[----:B------:R-:W-:-:S13]  /*47a0*/  ISETP.NE.AND P2, PT, R4, RZ, PT ;  /* 0x000000ff0400720c */ /* 0x000fda0003f45270 */
[----:B------:R-:W-:-:S05]  /*47b0*/  @!P2 VIADD R4, R58, 0x28ca0 ;  /* 0x00028ca03a04a836 */ /* 0x000fca0000000000 */
[----:B------:R-:W-:-:S04]  /*47c0*/  @!P2 PRMT R4, RZ, 0x654, R4 ;  /* 0x00000654ff04a816 */ /* 0x000fc80000000004 */
[----:B------:R0:W-:Y:S01]  /*47d0*/  @!P2 SYNCS.ARRIVE.TRANS64.RED.A1T0 RZ, [R4+URZ], RZ ;  /* 0x000000ff04ffa9a7 */ /* 0x0001e2000810043f */
[----:B------:R-:W-:Y:S05]  /*47e0*/  @!P3 BRA `(.L_x_628) ;  /* 0x000000000004b947 */ /* 0x000fea0003800000 */
[----:B------:R-:W-:Y:S01]  /*47f0*/  BPT.TRAP 0x1 ;  /* 0x000000040000795c */ /* 0x000fe20000300000 */
.L_x_628:
[----:B------:R-:W-:Y:S05]  /*4800*/  BSYNC B0 ;  /* 0x0000000000007941 */ /* 0x000fea0003800000 */
.L_x_627:
[----:B------:R-:W1:Y:S01]  /*4810*/  SYNCS.PHASECHK.TRANS64.TRYWAIT P3, [R58+URZ+0x28cb0], R65 ;  /* 0x028cb0413a0075a7 */ /* 0x000e62000806017f */
[----:B------:R-:W-:Y:S04]  /*4820*/  BSSY B0, `(.L_x_629) ;  /* 0x0000002000007945 */ /* 0x000fe80003800000 */
[----:B-1----:R-:W-:Y:S05]  /*4830*/  @!P3 BRA `(.L_x_630) ;  /* 0x000001680008b947 */ /* 0x002fea0003800000 */
.L_x_871:
[----:B------:R-:W-:Y:S05]  /*4840*/  BSYNC B0 ;  /* 0x0000000000007941 */ /* 0x000fea0003800000 */
.L_x_629:
[----:B------:R-:W-:Y:S01]  /*4850*/  ULDC.64 UR4, c[0x0][0x328] ;  /* 0x0000ca0000047ab9 */ /* 0x000fe20000000a00 */
[----:B------:R-:W-:Y:S01]  /*4860*/  ULDC.64 UR6, c[0x0][0x318] ;  /* 0x0000c60000067ab9 */ /* 0x000fe20000000a00 */
[----:B------:R-:W-:Y:S01]  /*4870*/  IMAD R7, R62, UR4, RZ ;  /* 0x000000043e077c24 */ /* 0x000fe2000f8e02ff */
[----:B------:R-:W-:Y:S01]  /*4880*/  BSSY B0, `(.L_x_631) ;  /* 0x000007d000007945 */ /* 0x000fe20003800000 */
[----:B0-----:R-:W-:-:S04]  /*4890*/  IMAD.WIDE.U32 R4, R60, UR4, RZ ;  /* 0x000000043c047c25 */ /* 0x001fc8000f8e00ff */
[----:B------:R-:W-:Y:S01]  /*48a0*/  IMAD R7, R60, UR5, R7 ;  /* 0x000000053c077c24 */ /* 0x000fe2000f8e0207 */
[----:B------:R-:W-:Y:S02]  /*48b0*/  ULDC.64 UR4, c[0x0][0x338] ;  /* 0x0000ce0000047ab9 */ /* 0x000fe40000000a00 */
        /* <DEDUP_REMOVED lines=8> */
[----:B------:R-:W-:-:S04]  /*4940*/  LEA R25, P3, R4, UR6, 0x1 ;  /* 0x0000000604197c11 */ /* 0x000fc8000f8608ff */
[----:B------:R-:W-:Y:S02]  /*4950*/  LEA.HI.X R24, R4, UR7, R5, 0x1, P3 ;  /* 0x0000000704187c11 */ /* 0x000fe400098f0c05 */
[----:B------:R-:W-:Y:S01]  /*4960*/  ISETP.GT.AND P3, PT, R63, R186, PT ;  /* 0x000000ba3f00720c */ /* 0x000fe20003f64270 */
[----:B------:R-:W0:Y:S04]  /*4970*/  SHFL.IDX PT, R25, R25, RZ, 0x1c1f ;  /* 0x001c1fff19197589 */ /* 0x000e2800000e0000 */
[----:B------:R-:W2:Y:S08]  /*4980*/  SHFL.IDX PT, R24, R24, RZ, 0x1c1f ;  /* 0x001c1fff18187589 */ /* 0x000eb000000e0000 */
[----:B------:R-:W-:Y:S05]  /*4990*/  @!P3 BRA `(.L_x_632) ;  /* 0x0000000400acb947 */ /* 0x000fea0003800000 */
[----:B------:R-:W-:Y:S01]  /*49a0*/  LOP3.LUT P3, RZ, R191, 0x4, RZ, 0xc0, !PT ;  /* 0x00000004bfff7812 */ /* 0x000fe2000786c0ff */
[----:B------:R-:W-:Y:S01]  /*49b0*/  IMAD R5, R23, 0x8000, R46 ;  /* 0x0000800017057824 */ /* 0x000fe200078e022e */
[----:B------:R-:W-:Y:S01]  /*49c0*/  ULDC UR4, c[0x0][0x320] ;  /* 0x0000c80000047ab9 */ /* 0x000fe20000000800 */
[----:B---3--:R-:W3:Y:S02]  /*49d0*/  LDL R67, [R1] ;  /* 0x0000000001437983 */ /* 0x008ee40000100800 */
[C---:B------:R-:W-:Y:S02]  /*49e0*/  VIADD R15, R5.reuse, 0x20 ;  /* 0x00000020050f7836 */ /* 0x040fe40000000000 */
[----:B------:R-:W4:Y:S04]  /*49f0*/  LDL R66, [R1+0x4] ;  /* 0x0000040001427983 */ /* 0x000f280000100800 */
[----:B------:R-:W5:Y:S02]  /*4a00*/  LDL R64, [R1+0x8] ;  /* 0x0000080001407983 */ /* 0x000f640000100800 */
[C---:B------:R-:W-:Y:S01]  /*4a10*/  @P3 VIADD R15, R5.reuse, 0xffffffe0 ;  /* 0xffffffe0050f3836 */ /* 0x040fe20000000000 */
[----:B------:R-:W-:Y:S01]  /*4a20*/  ISETP.GE.AND P3, PT, R16, UR4, PT ;  /* 0x0000000410007c0c */ /* 0x000fe2000bf66270 */
[--C-:B------:R-:W-:Y:S01]  /*4a30*/  IMAD R14, R5, 0x2, R2.reuse ;  /* 0x00000002050e7824 */ /* 0x100fe200078e0202 */
[----:B------:R-:W5:Y:S04]  /*4a40*/  LDL R57, [R1+0xc] ;  /* 0x00000c0001397983 */ /* 0x000f680000100800 */
[----:B------:R-:W5:Y:S04]  /*4a50*/  LDL R56, [R1+0x10] ;  /* 0x0000100001387983 */ /* 0x000f680000100800 */
[----:B------:R-:W5:Y:S01]  /*4a60*/  LDL R27, [R1+0x14] ;  /* 0x00001400011b7983 */ /* 0x000f620000100800 */
[----:B------:R-:W-:Y:S01]  /*4a70*/  ISETP.GE.AND P5, PT, R22, UR4, PT ;  /* 0x0000000416007c0c */ /* 0x000fe2000bfa6270 */
[----:B------:R-:W-:Y:S01]  /*4a80*/  IMAD R15, R15, 0x2, R2 ;  /* 0x000000020f0f7824 */ /* 0x000fe200078e0202 */
[C---:B0-----:R-:W-:Y:S01]  /*4a90*/  @!P3 LEA R8, P4, R16.reuse, R25, 0x1 ;  /* 0x000000191008b211 */ /* 0x041fe200078808ff */
[----:B------:R-:W0:Y:S01]  /*4aa0*/  @!P3 LDS.128 R4, [R14+0x400] ;  /* 0x000400000e04b984 */ /* 0x000e220000000c00 */
[----:B------:R-:W-:-:S02]  /*4ab0*/  VIADD R10, R16, 0x40 ;  /* 0x00000040100a7836 */ /* 0x000fc40000000000 */
[C---:B--2---:R-:W-:Y:S01]  /*4ac0*/  @!P3 LEA.HI.X R9, R16.reuse, R24, R17, 0x1, P4 ;  /* 0x000000181009b211 */ /* 0x044fe200020f0c11 */
[----:B------:R-:W-:-:S06]  /*4ad0*/  VIADD R26, R16, 0x80 ;  /* 0x00000080101a7836 */ /* 0x000fcc0000000000 */
[----:B------:R-:W-:-:S04]  /*4ae0*/  @!P5 LEA R12, P4, R22, R25, 0x1 ;  /* 0x00000019160cd211 */ /* 0x000fc800078808ff */
[----:B------:R-:W-:Y:S02]  /*4af0*/  @!P5 LEA.HI.X R13, R22, R24, R193, 0x1, P4 ;  /* 0x00000018160dd211 */ /* 0x000fe400020f0cc1 */
[----:B------:R-:W-:Y:S01]  /*4b00*/  ISETP.GE.AND P4, PT, R10, UR4, PT ;  /* 0x000000040a007c0c */ /* 0x000fe2000bf86270 */
[----:B------:R-:W-:Y:S01]  /*4b10*/  VIADD R10, R16, 0x60 ;  /* 0x00000060100a7836 */ /* 0x000fe20000000000 */
[----:B0-----:R0:W-:Y:S04]  /*4b20*/  @!P3 ST.E.128 desc[UR42][R8.64], R4 ;  /* 0x000000040800b985 */ /* 0x0011e8000c101d2a */
[----:B------:R-:W2:Y:S07]  /*4b30*/  @!P5 LDS.128 R4, [R15+0x400] ;  /* 0x000400000f04d984 */ /* 0x000eae0000000c00 */
[----:B0-----:R-:W-:-:S05]  /*4b40*/  @!P4 LEA R8, P3, R216, R25, 0x1 ;  /* 0x00000019d808c211 */ /* 0x001fca00078608ff */
[----:B------:R-:W-:Y:S01]  /*4b50*/  @!P4 IMAD.X R9, R24, 0x1, R221, P3 ;  /* 0x000000011809c824 */ /* 0x000fe200018e06dd */
[----:B------:R-:W-:-:S13]  /*4b60*/  ISETP.GE.AND P3, PT, R10, UR4, PT ;  /* 0x000000040a007c0c */ /* 0x000fda000bf66270 */
[----:B------:R-:W-:-:S05]  /*4b70*/  @!P3 LEA R10, P6, R215, R25, 0x1 ;  /* 0x00000019d70ab211 */ /* 0x000fca00078c08ff */
[----:B------:R-:W-:Y:S01]  /*4b80*/  @!P3 IMAD.X R11, R24, 0x1, R223, P6 ;  /* 0x00000001180bb824 */ /* 0x000fe200030e06df */
[----:B--2---:R0:W-:Y:S01]  /*4b90*/  @!P5 ST.E.128 desc[UR42][R12.64], R4 ;  /* 0x000000040c00d985 */ /* 0x0041e2000c101d2a */
[----:B------:R-:W-:Y:S01]  /*4ba0*/  ISETP.GE.AND P5, PT, R26, UR4, PT ;  /* 0x000000041a007c0c */ /* 0x000fe2000bfa6270 */
[----:B------:R-:W-:Y:S02]  /*4bb0*/  VIADD R26, R16, 0xa0 ;  /* 0x000000a0101a7836 */ /* 0x000fe40000000000 */
[----:B------:R-:W2:Y:S10]  /*4bc0*/  @!P4 LDS.128 R4, [R14+0x2400] ;  /* 0x002400000e04c984 */ /* 0x000eb40000000c00 */
[----:B0-----:R-:W-:-:S05]  /*4bd0*/  @!P5 LEA R12, P6, R214, R25, 0x1 ;  /* 0x00000019d60cd211 */ /* 0x001fca00078c08ff */
        /* <DEDUP_REMOVED lines=36> */
[----:B---3--:R-:W-:Y:S01]  /*4e20*/  @!P5 IMAD.X R13, R24, 0x1, R67, P6 ;  /* 0x00000001180dd824 */ /* 0x008fe200030e0643 */
[----:B--2---:R0:W-:Y:S01]  /*4e30*/  @!P4 ST.E.128 desc[UR42][R8.64], R4 ;  /* 0x000000040800c985 */ /* 0x0041e2000c101d2a */
[----:B------:R-:W-:Y:S01]  /*4e40*/  ISETP.GE.AND P4, PT, R26, UR4, PT ;  /* 0x000000041a007c0c */ /* 0x000fe2000bf86270 */
[----:B------:R-:W-:Y:S02]  /*4e50*/  VIADD R26, R16, 0x180 ;  /* 0x00000180101a7836 */ /* 0x000fe40000000000 */
[----:B------:R-:W2:Y:S10]  /*4e60*/  @!P3 LDS.128 R4, [R15+0x8400] ;  /* 0x008400000f04b984 */ /* 0x000eb40000000c00 */
[----:B0-----:R-:W-:-:S05]  /*4e70*/  @!P4 LEA R8, P6, R207, R25, 0x1 ;  /* 0x00000019cf08c211 */ /* 0x001fca00078c08ff */
[----:B----4-:R-:W-:Y:S01]  /*4e80*/  @!P4 IMAD.X R9, R24, 0x1, R66, P6 ;  /* 0x000000011809c824 */ /* 0x010fe200030e0642 */
[----:B--2---:R0:W-:Y:S01]  /*4e90*/  @!P3 ST.E.128 desc[UR42][R10.64], R4 ;  /* 0x000000040a00b985 */ /* 0x0041e2000c101d2a */
[----:B------:R-:W-:Y:S01]  /*4ea0*/  ISETP.GE.AND P3, PT, R26, UR4, PT ;  /* 0x000000041a007c0c */ /* 0x000fe2000bf66270 */
[----:B------:R-:W-:Y:S02]  /*4eb0*/  VIADD R26, R16, 0x1a0 ;  /* 0x000001a0101a7836 */ /* 0x000fe40000000000 */
[----:B------:R-:W2:Y:S10]  /*4ec0*/  @!P5 LDS.128 R4, [R14+0xa400] ;  /* 0x00a400000e04d984 */ /* 0x000eb40000000c00 */
[----:B0-----:R-:W-:-:S05]  /*4ed0*/  @!P3 LEA R10, P6, R206, R25, 0x1 ;  /* 0x00000019ce0ab211 */ /* 0x001fca00078c08ff */
[----:B-----5:R-:W-:Y:S01]  /*4ee0*/  @!P3 IMAD.X R11, R24, 0x1, R64, P6 ;  /* 0x00000001180bb824 */ /* 0x020fe200030e0640 */
        /* <DEDUP_REMOVED lines=13> */
[----:B------:R-:W-:-:S03]  /*4fc0*/  ISETP.GE.AND P3, PT, R26, UR4, PT ;  /* 0x000000041a007c0c */ /* 0x000fc6000bf66270 */
[----:B------:R-:W2:Y:S10]  /*4fd0*/  @!P5 LDS.128 R4, [R15+0xc400] ;  /* 0x00c400000f04d984 */ /* 0x000eb40000000c00 */
[----:B0-----:R-:W-:-:S05]  /*4fe0*/  @!P3 LEA R10, P6, R203, R25, 0x1 ;  /* 0x00000019cb0ab211 */ /* 0x001fca00078c08ff */
[----:B------:R-:W-:Y:S01]  /*4ff0*/  @!P3 IMAD.X R11, R24, 0x1, R27, P6 ;  /* 0x00000001180bb824 */ /* 0x000fe200030e061b */
[----:B--2---:R-:W-:Y:S04]  /*5000*/  @!P5 ST.E.128 desc[UR42][R12.64], R4 ;  /* 0x000000040c00d985 */ /* 0x004fe8000c101d2a */
[----:B------:R-:W0:Y:S04]  /*5010*/  @!P4 LDS.128 R4, [R14+0xe400] ;  /* 0x00e400000e04c984 */ /* 0x000e280000000c00 */
[----:B0-----:R-:W-:Y:S04]  /*5020*/  @!P4 ST.E.128 desc[UR42][R8.64], R4 ;  /* 0x000000040800c985 */ /* 0x001fe8000c101d2a */
[----:B------:R-:W0:Y:S04]  /*5030*/  @!P3 LDS.128 R4, [R15+0xe400] ;  /* 0x00e400000f04b984 */ /* 0x000e280000000c00 */
[----:B0-----:R4:W-:Y:S02]  /*5040*/  @!P3 ST.E.128 desc[UR42][R10.64], R4 ;  /* 0x000000040a00b985 */ /* 0x0019e4000c101d2a */
.L_x_632:
[----:B------:R-:W-:Y:S05]  /*5050*/  BSYNC B0 ;  /* 0x0000000000007941 */ /* 0x000fea0003800000 */
.L_x_631:
[----:B------:R-:W-:Y:S01]  /*5060*/  @!PT LDS RZ, [RZ] ;  /* 0x00000000fffff984 */ /* 0x000fe20000000800 */
[----:B------:R-:W-:Y:S01]  /*5070*/  @!PT LDS RZ, [RZ] ;  /* 0x00000000fffff984 */ /* 0x000fe20000000800 */
[----:B------:R-:W-:Y:S01]  /*5080*/  @!PT LDS RZ, [RZ] ;  /* 0x00000000fffff984 */ /* 0x000fe20000000800 */
[----:B------:R-:W-:Y:S01]  /*5090*/  @!PT LDS RZ, [RZ] ;  /* 0x00000000fffff984 */ /* 0x000fe20000000800 */
[----:B------:R5:W-:Y:S06]  /*50a0*/  MEMBAR.ALL.CTA ;  /* 0x0000000000007992 */ /* 0x000bec0000008000 */
[----:B-----5:R-:W5:Y:S01]  /*50b0*/  FENCE.VIEW.ASYNC.S ;  /* 0x00000000000073c6 */ /* 0x020f620000000000 */
[----:B------:R-:W-:Y:S02]  /*50c0*/  VIADD R23, R23, 0x1 ;  /* 0x0000000117177836 */ /* 0x000fe40000000000 */
[----:B-1----:R-:W-:Y:S01]  /*50d0*/  @!P2 VIADD R58, R58, 0x28cc0 ;  /* 0x00028cc03a3aa836 */ /* 0x002fe20000000000 */
[----:B-----5:R1:W-:Y:S02]  /*50e0*/  BAR.SYNC.DEFER_BLOCKING R44, 0x80 ;  /* 0x0002002c0000751d */ /* 0x0203e40000010000 */
[----:B------:R-:W-:-:S02]  /*50f0*/  ISETP.NE.AND P3, PT, R23, 0x2, PT ;  /* 0x000000021700780c */ /* 0x000fc40003f65270 */
[----:B------:R-:W-:Y:S02]  /*5100*/  @!P2 PRMT R58, RZ, 0x654, R58 ;  /* 0x00000654ff3aa816 */ /* 0x000fe4000000003a */
[----:B----4-:R-:W-:Y:S02]  /*5110*/  SEL R4, RZ, 0x1, P3 ;  /* 0x00000001ff047807 */ /* 0x010fe40001800000 */
[----:B------:R-:W-:Y:S02]  /*5120*/  SEL R23, R23, RZ, P3 ;  /* 0x000000ff17177207 */ /* 0x000fe40001800000 */
[----:B------:R-:W-:Y:S01]  /*5130*/  LOP3.LUT R187, R187, R4, RZ, 0x3c, !PT ;  /* 0x00000004bbbb7212 */ /* 0x000fe200078e3cff */
[----:B------:R1:W-:Y:S01]  /*5140*/  @!P2 SYNCS.ARRIVE.TRANS64.RED.A1T0 RZ, [R58+URZ], RZ ;  /* 0x000000ff3affa9a7 */ /* 0x0003e2000810043f */
[----:B------:R-:W-:Y:S01]  /*5150*/  PLOP3.LUT P2, PT, PT, PT, PT, 0x8, 0x0 ;  /* 0x000000000000781c */ /* 0x000fe20003f4e170 */
[----:B------:R-:W-:-:S12]  /*5160*/  @P1 BRA `(.L_x_633) ;  /* 0xffffffd800041947 */ /* 0x000fd8000383ffff */
.L_x_596:
[----:B------:R-:W-:Y:S04]  /*5170*/  BSSY B0, `(.L_x_634) ;  /* 0x0000004000007945 */ /* 0x000fe80003800000 */
[----:B------:R-:W-:Y:S05]  /*5180*/  @P2 BRA `(.L_x_635) ;  /* 0x0000000000082947 */ /* 0x000fea0003800000 */
[----:B------:R-:W4:Y:S02]  /*5190*/  FENCE.VIEW.ASYNC.G ;  /* 0x00000000000073c6 */ /* 0x000f240000000100 */
[----:B----4-:R-:W-:Y:S06]  /*51a0*/  BAR.ARV 0xc, 0x180 ;  /* 0x0306000000007b1d */ /* 0x010fec0000002000 */
.L_x_635:
[----:B------:R-:W-:Y:S05]  /*51b0*/  BSYNC B0 ;  /* 0x0000000000007941 */ /* 0x000fea0003800000 */
.L_x_634:
[----:B------:R-:W4:Y:S01]  /*51c0*/  LDL R0, [R1+0x1c] ;  /* 0x00001c0001007983 */ /* 0x000f220000100800 */
[----:B------:R-:W-:Y:S01]  /*51d0*/  UISETP.NE.AND UP0, UPT, UR39, 0x1, UPT ;  /* 0x000000012700788c */ /* 0x000fe2000bf05270 */
[----:B------:R-:W-:Y:S01]  /*51e0*/  BSSY B7, `(.L_x_636) ;  /* 0x0000908000077945 */ /* 0x000fe20003800000 */
[----:B------:R-:W-:-:S04]  /*51f0*/  ULDC UR4, c[0x0][0x9f0] ;  /* 0x00027c0000047ab9 */ /* 0x000fc80000000800 */
[----:B------:R-:W-:Y:S02]  /*5200*/  PLOP3.LUT P1, PT, PT, PT, UP0, 0x80, 0x0 ;  /* 0x000000000000781c */ /* 0x000fe40003f2f008 */
[----:B----4-:R-:W-:-:S04]  /*5210*/  ISETP.NE.AND P0, PT, R0, RZ, PT ;  /* 0x000000ff0000720c */ /* 0x010fc80003f05270 */
[----:B------:R-:W-:-:S07]  /*5220*/  SEL R10, R0, UR4, P0 ;  /* 0x00000004000a7c07 */ /* 0x000fce0008000000 */
[----:B------:R-:W-:Y:S05]  /*5230*/  @!P1 BRA `(.L_x_637) ;  /* 0x00000020003c9947 */ /* 0x000fea0003800000 */
[----:B------:R-:W-:Y:S01]  /*5240*/  LOP3.LUT P2, RZ, R18, 0x4, RZ, 0xc0, !PT ;  /* 0x0000000412ff7812 */ /* 0x000fe2000784c0ff */
[----:B------:R-:W-:Y:S01]  /*5250*/  BSSY B0, `(.L_x_638) ;  /* 0x000001d000007945 */ /* 0x000fe20003800000 */
[----:B------:R-:W-:-:S11]  /*5260*/  IMAD.MOV.U32 R3, RZ, RZ, RZ ;  /* 0x000000ffff037224 */ /* 0x000fd600078e00ff */
[----:B------:R-:W-:Y:S05]  /*5270*/  @!P2 BRA `(.L_x_639) ;  /* 0x000000000068a947 */ /* 0x000fea0003800000 */
[-C--:B------:R-:W-:Y:S02]  /*5280*/  IABS R6, R10.reuse ;  /* 0x0000000a00067213 */ /* 0x080fe40000000000 */
[----:B------:R-:W-:Y:S02]  /*5290*/  IADD3 R0, R171, -0x1, R10 ;  /* 0xffffffffab007810 */ /* 0x000fe40007ffe00a */
[----:B------:R-:W4:Y:S01]  /*52a0*/  I2F.RP R3, R6 ;  /* 0x0000000600037306 */ /* 0x000f220000209400 */
[----:B------:R-:W-:Y:S02]  /*52b0*/  IABS R9, R10 ;  /* 0x0000000a00097213 */ /* 0x000fe40000000000 */
[----:B------:R-:W-:Y:S02]  /*52c0*/  IABS R8, R0 ;  /* 0x0000000000087213 */ /* 0x000fe40000000000 */
[----:B------:R-:W-:-:S04]  /*52d0*/  LOP3.LUT R0, R0, R10, RZ, 0x3c, !PT ;  /* 0x0000000a00007212 */ /* 0x000fc800078e3cff */
[----:B------:R-:W-:Y:S01]  /*52e0*/  ISETP.GE.AND P2, PT, R0, RZ, PT ;  /* 0x000000ff0000720c */ /* 0x000fe20003f46270 */
[----:B----4-:R-:W4:Y:S02]  /*52f0*/  MUFU.RCP R3, R3 ;  /* 0x0000000300037308 */ /* 0x010f240000001000 */
[----:B----4-:R-:W-:Y:S02]  /*5300*/  VIADD R4, R3, 0xffffffe ;  /* 0x0ffffffe03047836 */ /* 0x010fe40000000000 */
[----:B------:R-:W-:-:S04]  /*5310*/  IMAD.MOV R3, RZ, RZ, -R9 ;  /* 0x000000ffff037224 */ /* 0x000fc800078e0a09 */
[----:B------:R4:W0:Y:S02]  /*5320*/  F2I.FTZ.U32.TRUNC.NTZ R5, R4 ;  /* 0x0000000400057305 */ /* 0x000824000021f000 */
[----:B----4-:R-:W-:Y:S02]  /*5330*/  IMAD.MOV.U32 R4, RZ, RZ, RZ ;  /* 0x000000ffff047224 */ /* 0x010fe400078e00ff */
[----:B0-----:R-:W-:-:S04]  /*5340*/  IMAD.MOV R7, RZ, RZ, -R5 ;  /* 0x000000ffff077224 */ /* 0x001fc800078e0a05 */
        /* <DEDUP_REMOVED lines=13> */
.L_x_639:
[----:B------:R-:W-:Y:S05]  /*5420*/  BSYNC B0 ;  /* 0x0000000000007941 */ /* 0x000fea0003800000 */
.L_x_638:
[----:B------:R-:W4:Y:S01]  /*5430*/  LDL R0, [R1+0x38] ;  /* 0x0000380001007983 */ /* 0x000f220000100800 */
[----:B------:R-:W-:Y:S02]  /*5440*/  PLOP3.LUT P0, PT, PT, PT, PT, 0x80, 0x0 ;  /* 0x000000000000781c */ /* 0x000fe40003f0f070 */
        /* <DEDUP_REMOVED lines=43> */
[----:B---3--:R-:W-:Y:S02]  /*5700*/  CS2R R66, SRZ ;  /* 0x0000000000427805 */ /* 0x008fe4000001ff00 */
[----:B------:R-:W-:Y:S02]  /*5710*/  CS2R R64, SRZ ;  /* 0x0000000000407805 */ /* 0x000fe4000001ff00 */
[----:B------:R-:W-:Y:S02]  /*5720*/  CS2R R62, SRZ ;  /* 0x00000000003e7805 */ /* 0x000fe4000001ff00 */
[----:B------:R-:W-:-:S02]  /*5730*/  CS2R R60, SRZ ;  /* 0x00000000003c7805 */ /* 0x000fc4000001ff00 */
[----:B-1----:R-:W-:Y:S02]  /*5740*/  CS2R R58, SRZ ;  /* 0x00000000003a7805 */ /* 0x002fe4000001ff00 */
        /* <DEDUP_REMOVED lines=16> */
[----:B0-2---:R-:W-:Y:S01]  /*5850*/  CS2R R24, SRZ ;  /* 0x0000000000187805 */ /* 0x005fe2000001ff00 */
[----:B----4-:R-:W-:-:S05]  /*5860*/  IMAD R0, R0, R3, RZ ;  /* 0x0000000300007224 */ /* 0x010fca00078e02ff */
[----:B------:R-:W-:-:S04]  /*5870*/  VIADDMNMX R3, R0, R3, R171, PT ;  /* 0x0000000300037246 */ /* 0x000fc800038001ab */
[----:B------:R-:W-:-:S13]  /*5880*/  ISETP.GT.AND P1, PT, R3, R0, PT ;  /* 0x000000000300720c */ /* 0x000fda0003f24270 */
[----:B------:R-:W-:Y:S05]  /*5890*/  @!P1 BRA `(.L_x_640) ;  /* 0x0000008800709947 */ /* 0x000fea0003800000 */
[----:B------:R-:W2:Y:S04]  /*58a0*/  LDL R4, [R1+0x44] ;  /* 0x0000440001047983 */ /* 0x000ea80000100800 */
[----:B--2---:R-:W0:Y:S02]  /*58b0*/  SHFL.IDX PT, R4, R4, RZ, 0x1f ;  /* 0x00001fff04047589 */ /* 0x004e2400000e0000 */
[----:B0-----:R-:W-:-:S04]  /*58c0*/  LEA.HI R5, R4, R4, RZ, 0x1 ;  /* 0x0000000404057211 */ /* 0x001fc800078f08ff */
[----:B------:R-:W-:-:S05]  /*58d0*/  LOP3.LUT R5, R5, 0x1fffe, RZ, 0xc0, !PT ;  /* 0x0001fffe05057812 */ /* 0x000fca00078ec0ff */
[----:B------:R-:W-:Y:S02]  /*58e0*/  IMAD.IADD R5, R4, 0x1, -R5 ;  /* 0x0000000104057824 */ /* 0x000fe400078e0a05 */
[----:B------:R-:W-:Y:S02]  /*58f0*/  IMAD.U32 R4, RZ, RZ, UR37 ;  /* 0x00000025ff047e24 */ /* 0x000fe4000f8e00ff */
[----:B------:R-:W-:-:S03]  /*5900*/  IMAD R5, R5, 0x8000, R2 ;  /* 0x0000800005057824 */ /* 0x000fc600078e0202 */
[----:B------:R-:W-:Y:S01]  /*5910*/  ISETP.NE.AND P0, PT, R4, 0x3, PT ;  /* 0x000000030400780c */ /* 0x000fe20003f05270 */
[----:B------:R-:W-:-:S05]  /*5920*/  VIADD R5, R5, 0x400 ;  /* 0x0000040005057836 */ /* 0x000fca0000000000 */
[----:B------:R-:W-:-:S04]  /*5930*/  SHF.R.U32.HI R5, RZ, 0x4, R5 ;  /* 0x00000004ff057819 */ /* 0x000fc80000011605 */
[----:B------:R-:W-:-:S04]  /*5940*/  LOP3.LUT R5, R5, 0x3fff, RZ, 0xc0, !PT ;  /* 0x00003fff05057812 */ /* 0x000fc800078ec0ff */
[----:B------:R-:W-:Y:S01]  /*5950*/  LOP3.LUT R14, R5, 0x2000000, RZ, 0xfc, !PT ;  /* 0x02000000050e7812 */ /* 0x000fe200078efcff */
[----:B------:R-:W-:Y:S06]  /*5960*/  @!P0 BRA `(.L_x_641) ;  /* 0x0000000000048947 */ /* 0x000fec0003800000 */
[----:B------:R-:W-:Y:S01]  /*5970*/  BPT.TRAP 0x1 ;  /* 0x000000040000795c */ /* 0x000fe20000300000 */
.L_x_641:
[----:B------:R-:W-:Y:S01]  /*5980*/  IMAD R10, R19, 0x8, R2 ;  /* 0x00000008130a7824 */ /* 0x000fe200078e0202 */
[----:B------:R-:W-:Y:S01]  /*5990*/  SHF.L.U32 R7, R185, 0x1f, RZ ;  /* 0x0000001fb9077819 */ /* 0x000fe200000006ff */
[----:B------:R-:W-:Y:S01]  /*59a0*/  VIADD R4, R2, 0x26800 ;  /* 0x0002680002047836 */ /* 0x000fe20000000000 */
[----:B------:R-:W-:Y:S02]  /*59b0*/  BSSY B0, `(.L_x_642) ;  /* 0x0000008000007945 */ /* 0x000fe40003800000 */
[----:B------:R-:W0:Y:S02]  /*59c0*/  SYNCS.PHASECHK.TRANS64.TRYWAIT P1, [R10+URZ+0x28c50], R7 ;  /* 0x028c50070a0075a7 */ /* 0x000e24000802017f */
[----:B------:R-:W-:Y:S01]  /*59d0*/  SHF.R.U32.HI R5, RZ, 0x4, R4 ;  /* 0x00000004ff057819 */ /* 0x000fe20000011604 */
[----:B------:R-:W-:-:S03]  /*59e0*/  IMAD R4, R19, 0x1000, R14 ;  /* 0x0000100013047824 */ /* 0x000fc600078e020e */
[----:B------:R-:W-:-:S04]  /*59f0*/  LOP3.LUT R5, R5, 0x3fff, RZ, 0xc0, !PT ;  /* 0x00003fff05057812 */ /* 0x000fc800078ec0ff */
[----:B------:R-:W-:Y:S01]  /*5a00*/  LOP3.LUT R11, R5, 0x10000, RZ, 0xfc, !PT ;  /* 0x00010000050b7812 */ /* 0x000fe200078efcff */
[----:B------:R-:W-:Y:S01]  /*5a10*/  IMAD.MOV.U32 R5, RZ, RZ, 0x40000040 ;  /* 0x40000040ff057424 */ /* 0x000fe200078e00ff */
[----:B0-----:R-:W-:Y:S06]  /*5a20*/  @!P1 BRA `(.L_x_643) ;  /* 0x0000015400a09947 */ /* 0x001fec0003800000 */
.L_x_872:
[----:B------:R-:W-:Y:S05]  /*5a30*/  BSYNC B0 ;  /* 0x0000000000007941 */ /* 0x000fea0003800000 */
.L_x_642:
[----:B------:R-:W-:Y:S01]  /*5a40*/  BAR.SYNC.DEFER_BLOCKING 0xe, 0x100 ;  /* 0x0384000000007b1d */ /* 0x000fe20000010000 */
[----:B------:R-:W-:Y:S01]  /*5a50*/  IMAD.MOV.U32 R6, RZ, RZ, R11 ;  /* 0x000000ffff067224 */ /* 0x000fe200078e000b */
[C---:B------:R-:W-:Y:S01]  /*5a60*/  R2UR UR6, R4.reuse ;  /* 0x00000000040672ca */ /* 0x040fe200000e0000 */
[----:B0-----:R-:W-:Y:S01]  /*5a70*/  IMAD.MOV.U32 R7, RZ, RZ, 0x40000040 ;  /* 0x40000040ff077424 */ /* 0x001fe200078e00ff */
[----:B------:R-:W-:Y:S01]  /*5a80*/  R2UR UR7, R5 ;  /* 0x00000000050772ca */ /* 0x000fe200000e0000 */
[----:B------:R-:W-:Y:S01]  /*5a90*/  VIADD R8, R4, 0x100 ;  /* 0x0000010004087836 */ /* 0x000fe20000000000 */
[----:B------:R-:W-:Y:S01]  /*5aa0*/  R2UR UR4, R6 ;  /* 0x00000000060472ca */ /* 0x000fe200000e0000 */
[----:B------:R-:W-:Y:S01]  /*5ab0*/  IMAD.MOV.U32 R9, RZ, RZ, 0x40000040 ;  /* 0x40000040ff097424 */ /* 0x000fe200078e00ff */
[----:B------:R-:W-:Y:S01]  /*5ac0*/  R2UR UR5, R7 ;  /* 0x00000000070572ca */ /* 0x000fe200000e0000 */
[----:B------:R-:W-:Y:S01]  /*5ad0*/  VIADD R6, R4, 0x80 ;  /* 0x0000008004067836 */ /* 0x000fe20000000000 */
[----:B------:R-:W-:Y:S01]  /*5ae0*/  R2UR UR14, R8 ;  /* 0x00000000080e72ca */ /* 0x000fe200000e0000 */
[----:B------:R-:W-:Y:S01]  /*5af0*/  VIADD R8, R11, 0x2 ;  /* 0x000000020b087836 */ /* 0x000fe20000000000 */
[----:B------:R-:W-:Y:S01]  /*5b00*/  R2UR UR15, R9 ;  /* 0x00000000090f72ca */ /* 0x000fe200000e0000 */
[----:B------:R-:W-:Y:S01]  /*5b10*/  IMAD.MOV.U32 R9, RZ, RZ, 0x40000040 ;  /* 0x40000040ff097424 */ /* 0x000fe200078e00ff */
        /* <DEDUP_REMOVED lines=9> */
[----:B------:R-:W-:Y:S01]  /*5bb0*/  WARPGROUP.ARRIVE ;  /* 0x00000000000079c5 */ /* 0x000fe20000000000 */
[----:B------:R-:W-:-:S05]  /*5bc0*/  R2UR UR13, R7 ;  /* 0x00000000070d72ca */ /* 0x000fca00000e0000 */
[----:B------:R-:W-:Y:S01]  /*5bd0*/  HGMMA.64x256x16.F32.BF16 R24, gdesc[UR4].tnspB, RZ, !UPT, gsb0 ;  /* 0x43e00000041879f0 */ /* 0x000fe2000c0018ff */
[----:B------:R-:W-:Y:S01]  /*5be0*/  R2UR UR6, R4 ;  /* 0x00000000040672ca */ /* 0x000fe200000e0000 */
[----:B------:R-:W-:Y:S01]  /*5bf0*/  VIADD R4, R11, 0x6 ;  /* 0x000000060b047836 */ /* 0x000fe20000000000 */
[----:B------:R-:W-:Y:S01]  /*5c00*/  R2UR UR7, R5 ;  /* 0x00000000050772ca */ /* 0x000fe200000e0000 */
[----:B------:R-:W-:-:S03]  /*5c10*/  IMAD.MOV.U32 R5, RZ, RZ, 0x40000040 ;  /* 0x40000040ff057424 */ /* 0x000fc600078e00ff */
[----:B------:R-:W-:Y:S02]  /*5c20*/  R2UR UR4, R4 ;  /* 0x00000000040472ca */ /* 0x000fe400000e0000 */
[----:B------:R-:W-:Y:S01]  /*5c30*/  R2UR UR5, R5 ;  /* 0x00000000050572ca */ /* 0x000fe200000e0000 */
        /* <DEDUP_REMOVED lines=16> */
.L_x_644:
[----:B------:R-:W-:Y:S01]  /*5d40*/  VIADD R3, R3, 0xfffffffe ;  /* 0xfffffffe03037836 */ /* 0x000fe20000000000 */
[----:B------:R-:W-:Y:S01]  /*5d50*/  BSSY B0, `(.L_x_645) ;  /* 0x00000cf000007945 */ /* 0x000fe20003800000 */
[----:B------:R-:W-:-:S03]  /*5d60*/  VIADD R10, R10, 0x28c60 ;  /* 0x00028c600a0a7836 */ /* 0x000fc60000000000 */
[----:B------:R-:W-:Y:S02]  /*5d70*/  ISETP.GE.AND P1, PT, R3, R0, PT ;  /* 0x000000000300720c */ /* 0x000fe40003f26270 */
[----:B------:R-:W-:-:S04]  /*5d80*/  PRMT R10, R190, 0x654, R10 ;  /* 0x00000654be0a7816 */ /* 0x000fc8000000000a */
[----:B------:R0:W-:Y:S07]  /*5d90*/  SYNCS.ARRIVE.TRANS64.RED.A1T0 RZ, [R10+URZ], RZ ;  /* 0x000000ff0aff79a7 */ /* 0x0001ee000810043f */
[----:B------:R-:W-:Y:S05]  /*5da0*/  @!P1 BRA `(.L_x_646) ;  /* 0x0000000c00249947 */ /* 0x000fea0003800000 */
.L_x_653:
[----:B------:R-:W-:Y:S01]  /*5db0*/  BAR.SYNC.DEFER_BLOCKING 0xe, 0x100 ;  /* 0x0384000000007b1d */ /* 0x000fe20000010000 */
[C---:B01----:R-:W-:Y:S02]  /*5dc0*/  IMAD R10, R19.reuse, 0x40, R195 ;  /* 0x00000040130a7824 */ /* 0x043fe400078e02c3 */
[----:B------:R-:W-:Y:S02]  /*5dd0*/  VIADD R19, R19, 0x1 ;  /* 0x0000000113137836 */ /* 0x000fe40000000000 */
[----:B------:R-:W-:-:S03]  /*5de0*/  IMAD R10, R10, 0x4, R2 ;  /* 0x000000040a0a7824 */ /* 0x000fc600078e0202 */
[----:B------:R-:W-:-:S04]  /*5df0*/  ISETP.NE.AND P1, PT, R19, 0x2, PT ;  /* 0x000000021300780c */ /* 0x000fc80003f25270 */
[----:B------:R-:W-:Y:S01]  /*5e00*/  SEL R19, R19, RZ, P1 ;  /* 0x000000ff13137207 */ /* 0x000fe20000800000 */
[----:B------:R-:W0:Y:S04]  /*5e10*/  LDS R11, [R10+0x28800] ;  /* 0x028800000a0b7984 */ /* 0x000e280000000800 */
[----:B------:R-:W1:Y:S01]  /*5e20*/  LDS R10, [R10+0x28820] ;  /* 0x028820000a0a7984 */ /* 0x000e620000000800 */
[-C--:B0-----:R-:W-:Y:S01]  /*5e30*/  FMUL.FTZ R24, R24, R11.reuse ;  /* 0x0000000b18187220 */ /* 0x081fe20000410000 */
[-C--:B------:R-:W-:Y:S01]  /*5e40*/  FMUL.FTZ R25, R25, R11.reuse ;  /* 0x0000000b19197220 */ /* 0x080fe20000410000 */
[-C--:B------:R-:W-:Y:S01]  /*5e50*/  FMUL.FTZ R28, R28, R11.reuse ;  /* 0x0000000b1c1c7220 */ /* 0x080fe20000410000 */
[-C--:B------:R-:W-:Y:S01]  /*5e60*/  FMUL.FTZ R29, R29, R11.reuse ;  /* 0x0000000b1d1d7220 */ /* 0x080fe20000410000 */
        /* <DEDUP_REMOVED lines=64> */
[----:B------:R-:W-:Y:S01]  /*6270*/  SEL R10, RZ, 0x1, P1 ;  /* 0x00000001ff0a7807 */ /* 0x000fe20000800000 */
        /* <DEDUP_REMOVED lines=60> */
[----:B------:R-:W-:Y:S01]  /*6640*/  LOP3.LUT R185, R185, R10, RZ, 0x3c, !PT ;  /* 0x0000000ab9b97212 */ /* 0x000fe200078e3cff */
[----:B------:R-:W-:Y:S06]  /*6650*/  @!P0 BRA `(.L_x_647) ;  /* 0x0000000000048947 */ /* 0x000fec0003800000 */
[----:B------:R-:W-:Y:S01]  /*6660*/  BPT.TRAP 0x1 ;  /* 0x000000040000795c */ /* 0x000fe20000300000 */
.L_x_647:
[----:B------:R-:W-:Y:S01]  /*6670*/  IMAD R10, R19, 0x8, R2 ;  /* 0x00000008130a7824 */ /* 0x000fe200078e0202 */
[----:B------:R-:W-:-:S04]  /*6680*/  SHF.L.U32 R11, R185, 0x1f, RZ ;  /* 0x0000001fb90b7819 */ /* 0x000fc800000006ff */
[----:B------:R0:W1:Y:S01]  /*6690*/  SYNCS.PHASECHK.TRANS64.TRYWAIT P1, [R10+URZ+0x28c50], R11 ;  /* 0x028c500b0a0075a7 */ /* 0x000062000802017f */
[----:B------:R-:W-:Y:S05]  /*66a0*/  @!P0 BRA `(.L_x_648) ;  /* 0x0000000000048947 */ /* 0x000fea0003800000 */
[----:B------:R-:W-:Y:S01]  /*66b0*/  BPT.TRAP 0x1 ;  /* 0x000000040000795c */ /* 0x000fe20000300000 */
.L_x_648:
[----:B------:R-:W-:Y:S04]  /*66c0*/  BSSY B1, `(.L_x_649) ;  /* 0x0000004000017945 */ /* 0x000fe80003800000 */
[----:B-1----:R-:W-:Y:S05]  /*66d0*/  @P1 BRA `(.L_x_650) ;  /* 0x0000000000081947 */ /* 0x002fea0003800000 */
[----:B------:R-:W1:Y:S02]  /*66e0*/  SYNCS.PHASECHK.TRANS64.TRYWAIT P1, [R10+URZ+0x28c50], R11 ;  /* 0x028c500b0a0075a7 */ /* 0x000e64000802017f */
[----:B-1----:R-:W-:Y:S05]  /*66f0*/  @!P1 BRA `(.L_x_651) ;  /* 0x0000014800809947 */ /* 0x002fea0003800000 */
.L_x_650:
[----:B------:R-:W-:Y:S05]  /*6700*/  BSYNC B1 ;  /* 0x0000000000017941 */ /* 0x000fea0003800000 */
.L_x_649:
[----:B01----:R-:W-:Y:S01]  /*6710*/  IMAD R10, R19, 0x1000, R14 ;  /* 0x00001000130a7824 */ /* 0x003fe200078e020e */
[----:B------:R-:W-:Y:S01]  /*6720*/  WARPGROUP.ARRIVE ;  /* 0x00000000000079c5 */ /* 0x000fe20000000000 */
[----:B------:R-:W-:Y:S01]  /*6730*/  IMAD.MOV.U32 R11, RZ, RZ, 0x40000040 ;  /* 0x40000040ff0b7424 */ /* 0x000fe200078e00ff */
[----:B------:R-:W-:Y:S01]  /*6740*/  R2UR UR8, R8 ;  /* 0x00000000080872ca */ /* 0x000fe200000e0000 */
[C---:B------:R-:W-:Y:S01]  /*6750*/  VIADD R12, R10.reuse, 0x80 ;  /* 0x000000800a0c7836 */ /* 0x040fe20000000000 */
[----:B------:R-:W-:Y:S01]  /*6760*/  R2UR UR6, R10 ;  /* 0x000000000a0672ca */ /* 0x000fe200000e0000 */
[----:B------:R-:W-:Y:S01]  /*6770*/  IMAD.MOV.U32 R13, RZ, RZ, 0x40000040 ;  /* 0x40000040ff0d7424 */ /* 0x000fe200078e00ff */
[C---:B------:R-:W-:Y:S02]  /*6780*/  R2UR UR7, R11.reuse ;  /* 0x000000000b0772ca */ /* 0x040fe400000e0000 */
[----:B------:R-:W-:Y:S01]  /*6790*/  R2UR UR10, R12 ;  /* 0x000000000c0a72ca */ /* 0x000fe200000e0000 */
[C---:B------:R-:W-:Y:S01]  /*67a0*/  VIADD R12, R10.reuse, 0x100 ;  /* 0x000001000a0c7836 */ /* 0x040fe20000000000 */
[----:B------:R-:W-:Y:S01]  /*67b0*/  R2UR UR5, R11 ;  /* 0x000000000b0572ca */ /* 0x000fe200000e0000 */
[----:B------:R-:W-:Y:S01]  /*67c0*/  VIADD R10, R10, 0x180 ;  /* 0x000001800a0a7836 */ /* 0x000fe20000000000 */
[----:B------:R-:W-:-:S02]  /*67d0*/  R2UR UR11, R13 ;  /* 0x000000000d0b72ca */ /* 0x000fc400000e0000 */
[----:B------:R-:W-:Y:S02]  /*67e0*/  R2UR UR9, R9 ;  /* 0x00000000090972ca */ /* 0x000fe400000e0000 */
[----:B------:R-:W-:Y:S01]  /*67f0*/  R2UR UR18, R10 ;  /* 0x000000000a1272ca */ /* 0x000fe200000e0000 */
[----:B------:R-:W-:Y:S01]  /*6800*/  VIADD R10, R2, 0x26800 ;  /* 0x00026800020a7836 */ /* 0x000fe20000000000 */
[----:B------:R-:W-:Y:S02]  /*6810*/  R2UR UR14, R12 ;  /* 0x000000000c0e72ca */ /* 0x000fe400000e0000 */
[----:B------:R-:W-:Y:S02]  /*6820*/  R2UR UR15, R13 ;  /* 0x000000000d0f72ca */ /* 0x000fe400000e0000 */
[----:B------:R-:W-:Y:S02]  /*6830*/  SHF.R.U32.HI R10, RZ, 0x4, R10 ;  /* 0x00000004ff0a7819 */ /* 0x000fe4000001160a */
[----:B------:R-:W-:-:S02]  /*6840*/  R2UR UR12, R6 ;  /* 0x00000000060c72ca */ /* 0x000fc400000e0000 */
[----:B------:R-:W-:Y:S02]  /*6850*/  LOP3.LUT R10, R10, 0x3fff, RZ, 0xc0, !PT ;  /* 0x00003fff0a0a7812 */ /* 0x000fe400078ec0ff */
[----:B------:R-:W-:Y:S02]  /*6860*/  R2UR UR13, R7 ;  /* 0x00000000070d72ca */ /* 0x000fe400000e0000 */
[----:B------:R-:W-:Y:S02]  /*6870*/  LOP3.LUT R10, R10, 0x10000, RZ, 0xfc, !PT ;  /* 0x000100000a0a7812 */ /* 0x000fe400078efcff */
[----:B------:R-:W-:Y:S02]  /*6880*/  R2UR UR19, R11 ;  /* 0x000000000b1372ca */ /* 0x000fe400000e0000 */
[----:B------:R-:W-:Y:S02]  /*6890*/  R2UR UR4, R10 ;  /* 0x000000000a0472ca */ /* 0x000fe400000e0000 */
[----:B------:R-:W-:-:S02]  /*68a0*/  R2UR UR16, R4 ;  /* 0x00000000041072ca */ /* 0x000fc400000e0000 */
[----:B------:R-:W-:-:S09]  /*68b0*/  R2UR UR17, R5 ;  /* 0x00000000051172ca */ /* 0x000fd200000e0000 */
        /* <DEDUP_REMOVED lines=17> */
.L_x_652:
[----:B------:R-:W-:Y:S01]  /*69d0*/  IMAD R10, R19, 0x8, R2 ;  /* 0x00000008130a7824 */ /* 0x000fe200078e0202 */
[C---:B------:R-:W-:Y:S01]  /*69e0*/  ISETP.GT.AND P1, PT, R3.reuse, R0, PT ;  /* 0x000000000300720c */ /* 0x040fe20003f24270 */
[----:B------:R-:W-:Y:S02]  /*69f0*/  VIADD R3, R3, 0xffffffff ;  /* 0xffffffff03037836 */ /* 0x000fe40000000000 */
[----:B------:R-:W-:-:S05]  /*6a00*/  VIADD R10, R10, 0x28c60 ;  /* 0x00028c600a0a7836 */ /* 0x000fca0000000000 */
[----:B------:R-:W-:-:S04]  /*6a10*/  PRMT R10, R190, 0x654, R10 ;  /* 0x00000654be0a7816 */ /* 0x000fc8000000000a */
[----:B------:R1:W-:Y:S01]  /*6a20*/  SYNCS.ARRIVE.TRANS64.RED.A1T0 RZ, [R10+URZ], RZ ;  /* 0x000000ff0aff79a7 */ /* 0x0003e2000810043f */
[----:B------:R-:W-:Y:S05]  /*6a30*/  @P1 BRA `(.L_x_653) ;  /* 0xfffffff000dc1947 */ /* 0x000fea000383ffff */
.L_x_646:
[----:B------:R-:W-:Y:S05]  /*6a40*/  BSYNC B0 ;  /* 0x0000000000007941 */ /* 0x000fea0003800000 */
.L_x_645:
[----:B------:R-:W-:Y:S01]  /*6a50*/  BAR.SYNC.DEFER_BLOCKING 0xe, 0x100 ;  /* 0x0384000000007b1d */ /* 0x000fe20000010000 */
[C---:B------:R-:W-:Y:S01]  /*6a60*/  IMAD R0, R19.reuse, 0x40, R195 ;  /* 0x0000004013007824 */ /* 0x040fe200078e02c3 */
[----:B------:R-:W-:Y:S01]  /*6a70*/  PLOP3.LUT P0, PT, PT, PT, PT, 0x8, 0x0 ;  /* 0x000000000000781c */ /* 0x000fe20003f0e170 */
[----:B------:R-:W-:Y:S01]  /*6a80*/  VIADD R19, R19, 0x1 ;  /* 0x0000000113137836 */ /* 0x000fe20000000000 */
[----:B------:R-:W-:Y:S01]  /*6a90*/  CS2R R20, SRZ ;  /* 0x0000000000147805 */ /* 0x000fe2000001ff00 */
[----:B------:R-:W-:-:S03]  /*6aa0*/  IMAD R2, R0, 0x4, R2 ;  /* 0x0000000400027824 */ /* 0x000fc600078e0202 */
[----:B------:R-:W-:-:S04]  /*6ab0*/  ISETP.NE.AND P1, PT, R19, 0x2, PT ;  /* 0x000000021300780c */ /* 0x000fc80003f25270 */
[----:B------:R-:W-:Y:S01]  /*6ac0*/  SEL R19, R19, RZ, P1 ;  /* 0x000000ff13137207 */ /* 0x000fe20000800000 */
[----:B------:R-:W2:Y:S02]  /*6ad0*/  LDS R0, [R2+0x28800] ;  /* 0x0288000002007984 */ /* 0x000ea40000000800 */
        /* <DEDUP_REMOVED lines=63> */
[----:B------:R-:W-:-:S02]  /*6ed0*/  FMUL.FTZ R149, R149, R0 ;  /* 0x0000000095957220 */ /* 0x000fc40000410000 */
        /* <DEDUP_REMOVED lines=65> */
[----:B------:R-:W-:-:S04]  /*72f0*/  SEL R0, RZ, 0x1, P1 ;  /* 0x00000001ff007807 */ /* 0x000fc80000800000 */
[----:B------:R-:W-:Y:S01]  /*7300*/  LOP3.LUT R185, R185, R0, RZ, 0x3c, !PT ;  /* 0x00000000b9b97212 */ /* 0x000fe200078e3cff */
[----:B------:R-:W-:Y:S06]  /*7310*/  BAR.ARV 0xf, 0x100 ;  /* 0x03c4000000007b1d */ /* 0x000fec0000002000 */
[----:B------:R-:W-:Y:S05]  /*7320*/  BRA `(.L_x_640) ;  /* 0x0000006c00cc7947 */ /* 0x000fea0003800000 */
.L_x_637:
[----:B------:R-:W-:Y:S01]  /*7330*/  LOP3.LUT P1, RZ, R18, 0x4, RZ, 0xc0, !PT ;  /* 0x0000000412ff7812 */ /* 0x000fe2000782c0ff */
[----:B------:R-:W-:Y:S01]  /*7340*/  BSSY B0, `(.L_x_654) ;  /* 0x000001e000007945 */ /* 0x000fe20003800000 */
[----:B------:R-:W-:-:S11]  /*7350*/  IMAD.MOV.U32 R0, RZ, RZ, RZ ;  /* 0x000000ffff007224 */ /* 0x000fd600078e00ff */
[----:B------:R-:W-:Y:S05]  /*7360*/  @!P1 BRA `(.L_x_655) ;  /* 0x00000000006c9947 */ /* 0x000fea0003800000 */
[-C--:B------:R-:W-:Y:S02]  /*7370*/  IABS R0, R10.reuse ;  /* 0x0000000a00007213 */ /* 0x080fe40000000000 */
[----:B------:R-:W-:Y:S02]  /*7380*/  IADD3 R3, R171, -0x1, R10 ;  /* 0xffffffffab037810 */ /* 0x000fe40007ffe00a */
[----:B------:R-:W4:Y:S01]  /*7390*/  I2F.RP R6, R0 ;  /* 0x0000000000067306 */ /* 0x000f220000209400 */
[----:B------:R-:W-:-:S05]  /*73a0*/  IABS R8, R10 ;  /* 0x0000000a00087213 */ /* 0x000fca0000000000 */
[----:B------:R-:W-:Y:S02]  /*73b0*/  IMAD.MOV R8, RZ, RZ, -R8 ;  /* 0x000000ffff087224 */ /* 0x000fe400078e0a08 */
[----:B----4-:R-:W4:Y:S02]  /*73c0*/  MUFU.RCP R6, R6 ;  /* 0x0000000600067308 */ /* 0x010f240000001000 */
[----:B----4-:R-:W-:Y:S01]  /*73d0*/  VIADD R4, R6, 0xffffffe ;  /* 0x0ffffffe06047836 */ /* 0x010fe20000000000 */
[----:B------:R-:W-:Y:S02]  /*73e0*/  IABS R6, R3 ;  /* 0x0000000300067213 */ /* 0x000fe40000000000 */
[----:B------:R-:W-:-:S03]  /*73f0*/  LOP3.LUT R3, R3, R10, RZ, 0x3c, !PT ;  /* 0x0000000a03037212 */ /* 0x000fc600078e3cff */
[----:B------:R4:W0:Y:S01]  /*7400*/  F2I.FTZ.U32.TRUNC.NTZ R5, R4 ;  /* 0x0000000400057305 */ /* 0x000822000021f000 */
[----:B------:R-:W-:Y:S01]  /*7410*/  ISETP.GE.AND P2, PT, R3, RZ, PT ;  /* 0x000000ff0300720c */ /* 0x000fe20003f46270 */
[----:B----4-:R-:W-:Y:S02]  /*7420*/  IMAD.MOV.U32 R4, RZ, RZ, RZ ;  /* 0x000000ffff047224 */ /* 0x010fe400078e00ff */
[----:B0-----:R-:W-:-:S04]  /*7430*/  IMAD.MOV R7, RZ, RZ, -R5 ;  /* 0x000000ffff077224 */ /* 0x001fc800078e0a05 */
        /* <DEDUP_REMOVED lines=14> */
.L_x_655:
[----:B------:R-:W-:Y:S05]  /*7520*/  BSYNC B0 ;  /* 0x0000000000007941 */ /* 0x000fea0003800000 */
.L_x_654:
        /* <DEDUP_REMOVED lines=71> */
[----:B------:R-:W2:Y:S01]  /*79a0*/  LDL R3, [R1+0x44] ;  /* 0x0000440001037983 */ /* 0x000ea20000100800 */
[----:B------:R-:W-:Y:S03]  /*79b0*/  BSSY B6, `(.L_x_656) ;  /* 0x000001c000067945 */ /* 0x000fe60003800000 */
[----:B--2---:R-:W0:Y:S02]  /*79c0*/  SHFL.IDX PT, R0, R3, RZ, 0x1f ;  /* 0x00001fff03007589 */ /* 0x004e2400000e0000 */
[----:B0-----:R-:W-:-:S04]  /*79d0*/  LEA.HI R3, R0, R0, RZ, 0x1 ;  /* 0x0000000000037211 */ /* 0x001fc800078f08ff */
[----:B------:R-:W-:-:S05]  /*79e0*/  LOP3.LUT R3, R3, 0x1fffe, RZ, 0xc0, !PT ;  /* 0x0001fffe03037812 */ /* 0x000fca00078ec0ff */
[----:B------:R-:W-:Y:S02]  /*79f0*/  IMAD.IADD R3, R0, 0x1, -R3 ;  /* 0x0000000100037824 */ /* 0x000fe400078e0a03 */
[----:B------:R-:W-:Y:S02]  /*7a00*/  VIADD R0, R2, 0x26800 ;  /* 0x0002680002007836 */ /* 0x000fe40000000000 */
[----:B------:R-:W-:-:S03]  /*7a10*/  IMAD R3, R3, 0x8000, R2 ;  /* 0x0000800003037824 */ /* 0x000fc600078e0202 */
[----:B------:R-:W-:Y:S01]  /*7a20*/  LOP3.LUT P0, RZ, R0, 0x3ff, RZ, 0xc0, !PT ;  /* 0x000003ff00ff7812 */ /* 0x000fe2000780c0ff */
[----:B------:R-:W-:-:S05]  /*7a30*/  VIADD R3, R3, 0x400 ;  /* 0x0000040003037836 */ /* 0x000fca0000000000 */
[----:B------:R-:W-:-:S04]  /*7a40*/  SHF.R.U32.HI R3, RZ, 0x4, R3 ;  /* 0x00000004ff037819 */ /* 0x000fc80000011603 */
[----:B------:R-:W-:-:S03]  /*7a50*/  LOP3.LUT R56, R3, 0x3fff, RZ, 0xc0, !PT ;  /* 0x00003fff03387812 */ /* 0x000fc600078ec0ff */
        /* <DEDUP_REMOVED lines=17> */
.L_x_657:
[----:B------:R-:W-:Y:S05]  /*7b70*/  BSYNC B6 ;  /* 0x0000000000067941 */ /* 0x000fea0003800000 */
.L_x_656:
[----:B------:R-:W-:Y:S02]  /*7b80*/  ULDC UR4, c[0x0][0x3f4] ;  /* 0x0000fd0000047ab9 */ /* 0x000fe40000000800 */
[----:B------:R-:W-:-:S13]  /*7b90*/  ISETP.LT.AND P0, PT, RZ, UR4, PT ;  /* 0x00000004ff007c0c */ /* 0x000fda000bf01270 */
[----:B------:R-:W-:Y:S05]  /*7ba0*/  @P0 BRA `(.L_x_658) ;  /* 0x0000000000400947 */ /* 0x000fea0003800000 */
[----:B------:R-:W2:Y:S02]  /*7bb0*/  LDL R20, [R1+0x3c] ;  /* 0x00003c0001147983 */ /* 0x000ea40000100800 */
[----:B--2---:R-:W-:-:S04]  /*7bc0*/  LEA.HI R0, R20, R20, RZ, 0x1 ;  /* 0x0000001414007211 */ /* 0x004fc800078f08ff */
[----:B------:R-:W-:-:S05]  /*7bd0*/  LOP3.LUT R0, R0, 0xfffffffe, RZ, 0xc0, !PT ;  /* 0xfffffffe00007812 */ /* 0x000fca00078ec0ff */
[----:B------:R-:W-:-:S05]  /*7be0*/  IMAD.IADD R0, R20, 0x1, -R0 ;  /* 0x0000000114007824 */ /* 0x000fca00078e0a00 */
[----:B------:R-:W-:-:S04]  /*7bf0*/  SHF.L.U32 R3, R0, 0x1f, RZ ;  /* 0x0000001f00037819 */ /* 0x000fc800000006ff */
[----:B------:R0:W1:Y:S03]  /*7c00*/  SYNCS.PHASECHK.TRANS64.TRYWAIT P0, [R2+URZ+0x28c00], R3 ;  /* 0x028c0003020075a7 */ /* 0x000066000800017f */
[----:B-1----:R-:W-:Y:S05]  /*7c10*/  @!P0 NANOSLEEP.SYNCS 0x989680 ;  /* 0x009896800000895d */ /* 0x002fea0003900000 */
[----:B------:R-:W1:Y:S01]  /*7c20*/  @!P0 SYNCS.PHASECHK.TRANS64 P0, [R2+URZ+0x28c00], R3 ;  /* 0x028c0003020085a7 */ /* 0x000e62000800007f */
[----:B------:R-:W-:Y:S04]  /*7c30*/  BSSY B0, `(.L_x_659) ;  /* 0x0000006000007945 */ /* 0x000fe80003800000 */
[----:B-1----:R-:W-:Y:S05]  /*7c40*/  @P0 BRA `(.L_x_660) ;  /* 0x0000000000100947 */ /* 0x002fea0003800000 */
.L_x_661:
[----:B-1----:R1:W2:Y:S02]  /*7c50*/  SYNCS.PHASECHK.TRANS64.TRYWAIT P0, [R2+URZ+0x28c00], R3 ;  /* 0x028c0003020075a7 */ /* 0x0022a4000800017f */
[----:B--2---:R-:W-:Y:S05]  /*7c60*/  @!P0 NANOSLEEP.SYNCS 0x989680 ;  /* 0x009896800000895d */ /* 0x004fea0003900000 */
[----:B------:R-:W2:Y:S02]  /*7c70*/  @!P0 SYNCS.PHASECHK.TRANS64 P0, [R2+URZ+0x28c00], R3 ;  /* 0x028c0003020085a7 */ /* 0x000ea4000800007f */
[----:B--2---:R-:W-:Y:S05]  /*7c80*/  @!P0 BRA `(.L_x_661) ;  /* 0xfffffffc00f08947 */ /* 0x004fea000383ffff */
.L_x_660:
[----:B------:R-:W-:Y:S05]  /*7c90*/  BSYNC B0 ;  /* 0x0000000000007941 */ /* 0x000fea0003800000 */
.L_x_659:
[----:B------:R-:W-:Y:S05]  /*7ca0*/  BRA `(.L_x_662) ;  /* 0x0000002000c47947 */ /* 0x000fea0003800000 */
.L_x_658:
[----:B-----5:R-:W-:Y:S01]  /*7cb0*/  SHF.R.S32.HI R0, RZ, 0x1f, R154 ;  /* 0x0000001fff007819 */ /* 0x020fe2000001149a */
[----:B------:R-:W-:Y:S01]  /*7cc0*/  VIADD R4, R2, 0x20400 ;  /* 0x0002040002047836 */ /* 0x000fe20000000000 */
[----:B------:R-:W-:Y:S01]  /*7cd0*/  ULDC.64 UR4, c[0x0][0x3f8] ;  /* 0x0000fe0000047ab9 */ /* 0x000fe20000000a00 */
[----:B------:R-:W-:Y:S01]  /*7ce0*/  ULDC.64 UR6, c[0x0][0x408] ;  /* 0x0001020000067ab9 */ /* 0x000fe20000000a00 */
[----:B------:R-:W-:Y:S01]  /*7cf0*/  BSSY B6, `(.L_x_663) ;  /* 0x0000021000067945 */ /* 0x000fe20003800000 */
[----:B------:R-:W-:Y:S01]  /*7d00*/  IMAD R3, R0, UR4, RZ ;  /* 0x0000000400037c24 */ /* 0x000fe2000f8e02ff */
[----:B------:R-:W-:Y:S01]  /*7d10*/  LOP3.LUT P0, RZ, R4, 0x3ff, RZ, 0xc0, !PT ;  /* 0x000003ff04ff7812 */ /* 0x000fe2000780c0ff */
[----:B------:R-:W-:Y:S02]  /*7d20*/  IMAD R9, R0, UR6, RZ ;  /* 0x0000000600097c24 */ /* 0x000fe4000f8e02ff */
[----:B------:R-:W-:-:S04]  /*7d30*/  IMAD.WIDE.U32 R4, R154, UR4, RZ ;  /* 0x000000049a047c25 */ /* 0x000fc8000f8e00ff */
[C---:B------:R-:W-:Y:S01]  /*7d40*/  IMAD R3, R154.reuse, UR5, R3 ;  /* 0x000000059a037c24 */ /* 0x040fe2000f8e0203 */
[----:B------:R-:W-:Y:S01]  /*7d50*/  ULDC.64 UR4, c[0x0][0x3e8] ;  /* 0x0000fa0000047ab9 */ /* 0x000fe20000000a00 */
[----:B------:R-:W-:Y:S01]  /*7d60*/  IMAD.WIDE.U32 R6, R154, UR6, RZ ;  /* 0x000000069a067c25 */ /* 0x000fe2000f8e00ff */
[----:B------:R-:W-:-:S03]  /*7d70*/  LEA R25, P1, R4, UR4, 0x1 ;  /* 0x0000000404197c11 */ /* 0x000fc6000f8208ff */
[----:B------:R-:W-:Y:S01]  /*7d80*/  IMAD R9, R154, UR7, R9 ;  /* 0x000000079a097c24 */ /* 0x000fe2000f8e0209 */
[----:B------:R-:W-:Y:S01]  /*7d90*/  ULDC.64 UR6, c[0x0][0x400] ;  /* 0x0001000000067ab9 */ /* 0x000fe20000000a00 */
[----:B------:R-:W-:Y:S01]  /*7da0*/  IMAD.IADD R5, R3, 0x1, R5 ;  /* 0x0000000103057824 */ /* 0x000fe200078e0205 */
[----:B------:R-:W-:Y:S01]  /*7db0*/  LEA R27, P2, R6, UR6, 0x1 ;  /* 0x00000006061b7c11 */ /* 0x000fe2000f8408ff */
[----:B------:R-:W-:-:S03]  /*7dc0*/  IMAD.IADD R3, R9, 0x1, R7 ;  /* 0x0000000109037824 */ /* 0x000fc600078e0207 */
[----:B------:R-:W-:Y:S02]  /*7dd0*/  LEA.HI.X R26, R4, UR5, R5, 0x1, P1 ;  /* 0x00000005041a7c11 */ /* 0x000fe400088f0c05 */
[----:B------:R-:W-:Y:S01]  /*7de0*/  LEA.HI.X R24, R6, UR7, R3, 0x1, P2 ;  /* 0x0000000706187c11 */ /* 0x000fe200090f0c03 */
[----:B------:R-:W-:Y:S06]  /*7df0*/  @!P0 BRA `(.L_x_664) ;  /* 0x0000000000408947 */ /* 0x000fec0003800000 */
        /* <DEDUP_REMOVED lines=16> */
.L_x_664:
[----:B------:R-:W-:Y:S05]  /*7f00*/  BSYNC B6 ;  /* 0x0000000000067941 */ /* 0x000fea0003800000 */
.L_x_663:
[----:B------:R-:W-:Y:S01]  /*7f10*/  ULDC.U8 UR4, c[0x0][0x410] ;  /* 0x0001040000047ab9 */ /* 0x000fe20000000000 */
[----:B------:R-:W-:Y:S01]  /*7f20*/  BSSY B0, `(.L_x_665) ;  /* 0x0000201000007945 */ /* 0x000fe20003800000 */
[----:B------:R-:W-:Y:S01]  /*7f30*/  ISETP.NE.AND P0, PT, RZ, UR4, PT ;  /* 0x00000004ff007c0c */ /* 0x000fe2000bf05270 */
[----:B------:R-:W-:-:S12]  /*7f40*/  IMAD R4, R153, 0x40, R186 ;  /* 0x0000004099047824 */ /* 0x000fd800078e02ba */
[----:B------:R-:W-:Y:S05]  /*7f50*/  @!P0 BRA `(.L_x_666) ;  /* 0x0000001000108947 */ /* 0x000fea0003800000 */
[----:B------:R-:W-:-:S03]  /*7f60*/  UMOV UR4, 0xffffffff ;  /* 0xffffffff00047882 */ /* 0x000fc60000000000 */
[----:B------:R-:W-:Y:S05]  /*7f70*/  BRA.DIV UR4, `(.L_x_667) ;  /* 0x0000013204747947 */ /* 0x000fea000b800000 */
[----:B------:R0:W1:Y:S04]  /*7f80*/  SHFL.IDX PT, R0, R26, RZ, 0x1c1f ;  /* 0x001c1fff1a007589 */ /* 0x00006800000e0000 */
[----:B------:R0:W2:Y:S04]  /*7f90*/  SHFL.IDX PT, R3, R25, RZ, 0x1c1f ;  /* 0x001c1fff19037589 */ /* 0x0000a800000e0000 */
[----:B------:R-:W3:Y:S04]  /*7fa0*/  SHFL.IDX PT, R24, R24, RZ, 0x1c1f ;  /* 0x001c1fff18187589 */ /* 0x000ee800000e0000 */
[----:B------:R0:W4:Y:S02]  /*7fb0*/  SHFL.IDX PT, R21, R27, RZ, 0x1c1f ;  /* 0x001c1fff1b157589 */ /* 0x00012400000e0000 */
.L_x_878:
[----:B------:R-:W5:Y:S01]  /*7fc0*/  LDL R7, [R1+0x3c] ;  /* 0x00003c0001077983 */ /* 0x000f620000100800 */
[----:B------:R-:W-:Y:S01]  /*7fd0*/  ULDC UR4, c[0x0][0x448] ;  /* 0x0001120000047ab9 */ /* 0x000fe20000000800 */
[----:B------:R-:W-:Y:S01]  /*7fe0*/  IMAD.SHL.U32 R10, R191, 0x40, RZ ;  /* 0x00000040bf0a7824 */ /* 0x000fe200078e00ff */
[----:B------:R-:W-:Y:S01]  /*7ff0*/  BSSY B1, `(.L_x_668) ;  /* 0x0000025000017945 */ /* 0x000fe20003800000 */
[----:B------:R-:W-:Y:S01]  /*8000*/  IMAD R155, R155, UR4, RZ ;  /* 0x000000049b9b7c24 */ /* 0x000fe2000f8e02ff */
[----:B------:R-:W-:Y:S02]  /*8010*/  CS2R R8, SRZ ;  /* 0x0000000000087805 */ /* 0x000fe4000001ff00 */
[----:B0-----:R-:W-:Y:S02]  /*8020*/  LOP3.LUT R27, R10, 0x1c0, RZ, 0xc0, !PT ;  /* 0x000001c00a1b7812 */ /* 0x001fe400078ec0ff */
[----:B------:R-:W-:Y:S02]  /*8030*/  CS2R R10, SRZ ;  /* 0x00000000000a7805 */ /* 0x000fe4000001ff00 */
[----:B------:R-:W-:-:S02]  /*8040*/  ISETP.GE.AND P0, PT, R4, R155, PT ;  /* 0x0000009b0400720c */ /* 0x000fc40003f06270 */
[----:B-----5:R-:W-:-:S04]  /*8050*/  LEA.HI R5, R7, R7, RZ, 0x1 ;  /* 0x0000000707057211 */ /* 0x020fc800078f08ff */
[----:B------:R-:W-:Y:S02]  /*8060*/  LOP3.LUT R6, R5, 0xfffffffe, RZ, 0xc0, !PT ;  /* 0xfffffffe05067812 */ /* 0x000fe400078ec0ff */
[----:B------:R-:W-:-:S03]  /*8070*/  CS2R R4, SRZ ;  /* 0x0000000000047805 */ /* 0x000fc6000001ff00 */
[----:B------:R-:W-:Y:S01]  /*8080*/  IMAD.IADD R25, R7, 0x1, -R6 ;  /* 0x0000000107197824 */ /* 0x000fe200078e0a06 */
[----:B------:R-:W-:-:S04]  /*8090*/  CS2R R6, SRZ ;  /* 0x0000000000067805 */ /* 0x000fc8000001ff00 */
[----:B------:R-:W-:Y:S01]  /*80a0*/  SHF.L.U32 R25, R25, 0x1f, RZ ;  /* 0x0000001f19197819 */ /* 0x000fe200000006ff */
[----:B------:R-:W-:Y:S06]  /*80b0*/  @P0 BRA `(.L_x_669) ;  /* 0x0000000000600947 */ /* 0x000fec0003800000 */
[----:B------:R-:W-:Y:S01]  /*80c0*/  ULDC UR4, c[0x0][0x3f4] ;  /* 0x0000fd0000047ab9 */ /* 0x000fe20000000800 */
[----:B------:R-:W-:Y:S01]  /*80d0*/  IMAD.SHL.U32 R14, R194, 0x2, RZ ;  /* 0x00000002c20e7824 */ /* 0x000fe200078e00ff */
[----:B------:R-:W-:Y:S01]  /*80e0*/  ISETP.GE.AND P2, PT, R188, UR4, PT ;  /* 0x00000004bc007c0c */ /* 0x000fe2000bf46270 */
[----:B--2---:R-:W-:Y:S01]  /*80f0*/  IMAD.MOV.U32 R4, RZ, RZ, R3 ;  /* 0x000000ffff047224 */ /* 0x004fe200078e0003 */
[C---:B------:R-:W-:Y:S01]  /*8100*/  ISETP.GE.AND P3, PT, R194.reuse, UR4, PT ;  /* 0x00000004c2007c0c */ /* 0x040fe2000bf66270 */
[----:B-1----:R-:W-:Y:S01]  /*8110*/  IMAD.MOV.U32 R5, RZ, RZ, R0 ;  /* 0x000000ffff057224 */ /* 0x002fe200078e0000 */
[----:B------:R-:W-:Y:S02]  /*8120*/  SHF.R.S32.HI R7, RZ, 0x1f, R194 ;  /* 0x0000001fff077819 */ /* 0x000fe400000114c2 */
[----:B------:R-:W-:Y:S01]  /*8130*/  CS2R R8, SRZ ;  /* 0x0000000000087805 */ /* 0x000fe2000001ff00 */
[----:B----4-:R-:W-:Y:S01]  /*8140*/  IMAD.MOV.U32 R6, RZ, RZ, R21 ;  /* 0x000000ffff067224 */ /* 0x010fe200078e0015 */
[----:B------:R-:W-:Y:S01]  /*8150*/  SHF.L.U64.HI R15, R194, 0x1, R7 ;  /* 0x00000001c20f7819 */ /* 0x000fe20000010207 */
[----:B---3--:R-:W-:-:S04]  /*8160*/  IMAD.MOV.U32 R7, RZ, RZ, R24 ;  /* 0x000000ffff077224 */ /* 0x008fc800078e0018 */
[C---:B------:R-:W-:Y:S02]  /*8170*/  @!P2 IMAD.WIDE R4, R188.reuse, 0x2, R4 ;  /* 0x00000002bc04a825 */ /* 0x040fe400078e0204 */
[-C--:B------:R-:W-:Y:S02]  /*8180*/  @!P3 IADD3 R12, P0, R3, R14.reuse, RZ ;  /* 0x0000000e030cb210 */ /* 0x080fe40007f1e0ff */
[----:B------:R-:W-:Y:S01]  /*8190*/  @!P3 IADD3 R14, P1, R21, R14, RZ ;  /* 0x0000000e150eb210 */ /* 0x000fe20007f3e0ff */
[----:B------:R0:W5:Y:S01]  /*81a0*/  @!P2 LD.E.64 R8, desc[UR42][R4.64] ;  /* 0x0000002a0408a980 */ /* 0x000162000c101b00 */
[----:B------:R-:W-:Y:S01]  /*81b0*/  @!P2 IMAD.WIDE R20, R188, 0x2, R6 ;  /* 0x00000002bc14a825 */ /* 0x000fe200078e0206 */
[----:B------:R-:W-:Y:S02]  /*81c0*/  CS2R R10, SRZ ;  /* 0x00000000000a7805 */ /* 0x000fe4000001ff00 */
[----:B------:R-:W-:Y:S01]  /*81d0*/  CS2R R6, SRZ ;  /* 0x0000000000067805 */ /* 0x000fe2000001ff00 */
[----:B------:R-:W-:-:S02]  /*81e0*/  @!P3 IMAD.X R13, R0, 0x1, R15, P0 ;  /* 0x00000001000db824 */ /* 0x000fc400000e060f */
[----:B------:R-:W-:Y:S01]  /*81f0*/  @!P3 IMAD.X R15, R24, 0x1, R15, P1 ;  /* 0x00000001180fb824 */ /* 0x000fe200008e060f */
[----:B0-----:R-:W-:Y:S02]  /*8200*/  CS2R R4, SRZ ;  /* 0x0000000000047805 */ /* 0x001fe4000001ff00 */
[----:B------:R0:W5:Y:S04]  /*8210*/  @!P3 LD.E.64 R10, desc[UR42][R12.64] ;  /* 0x0000002a0c0ab980 */ /* 0x000168000c101b00 */
[----:B------:R0:W5:Y:S04]  /*8220*/  @!P3 LD.E.64 R6, desc[UR42][R14.64] ;  /* 0x0000002a0e06b980 */ /* 0x000168000c101b00 */
[----:B------:R0:W5:Y:S02]  /*8230*/  @!P2 LD.E.64 R4, desc[UR42][R20.64] ;  /* 0x0000002a1404a980 */ /* 0x000164000c101b00 */
.L_x_669:
[----:B------:R-:W-:Y:S05]  /*8240*/  BSYNC B1 ;  /* 0x0000000000017941 */ /* 0x000fea0003800000 */
.L_x_668:
[----:B------:R-:W3:Y:S01]  /*8250*/  SYNCS.PHASECHK.TRANS64.TRYWAIT P0, [R2+URZ+0x28c00], R25 ;  /* 0x028c0019020075a7 */ /* 0x000ee2000800017f */
[----:B-1----:R-:W-:Y:S01]  /*8260*/  LOP3.LUT R0, R27, 0x18, R16, 0xf8, !PT ;  /* 0x000000181b007812 */ /* 0x002fe200078ef810 */
[----:B0----5:R-:W-:Y:S01]  /*8270*/  IMAD.MOV.U32 R12, RZ, RZ, R8 ;  /* 0x000000ffff0c7224 */ /* 0x021fe200078e0008 */
[----:B------:R-:W-:Y:S01]  /*8280*/  SHF.R.U32.HI R27, RZ, 0x3, R27 ;  /* 0x00000003ff1b7819 */ /* 0x000fe2000001161b */
[----:B----4-:R-:W-:Y:S01]  /*8290*/  IMAD R21, R153, -0x40, R155 ;  /* 0xffffffc099157824 */ /* 0x010fe200078e029b */
[----:B------:R-:W-:Y:S01]  /*82a0*/  SHF.R.U64 R31, R8, 0x10, R9 ;  /* 0x00000010081f7819 */ /* 0x000fe20000001209 */
[--C-:B------:R-:W-:Y:S01]  /*82b0*/  IMAD.MOV.U32 R8, RZ, RZ, R11.reuse ;  /* 0x000000ffff087224 */ /* 0x100fe200078e000b */
[----:B------:R-:W-:Y:S01]  /*82c0*/  LOP3.LUT R33, R0, R27, RZ, 0x3c, !PT ;  /* 0x0000001b00217212 */ /* 0x000fe200078e3cff */
[----:B--2---:R-:W-:Y:S01]  /*82d0*/  IMAD.MOV.U32 R3, RZ, RZ, R10 ;  /* 0x000000ffff037224 */ /* 0x004fe200078e000a */
[----:B------:R-:W-:Y:S01]  /*82e0*/  SHF.R.U64 R0, R10, 0x10, R11 ;  /* 0x000000100a007819 */ /* 0x000fe2000000120b */
[----:B------:R-:W-:Y:S01]  /*82f0*/  IMAD.MOV.U32 R13, RZ, RZ, R9 ;  /* 0x000000ffff0d7224 */ /* 0x000fe200078e0009 */
[----:B------:R-:W-:Y:S01]  /*8300*/  SHF.R.U32.HI R29, RZ, 0x10, R11 ;  /* 0x00000010ff1d7819 */ /* 0x000fe2000001160b */
[----:B------:R-:W-:Y:S01]  /*8310*/  IMAD R11, R198, 0x200, R33 ;  /* 0x00000200c60b7824 */ /* 0x000fe200078e0221 */
[----:B---3--:R-:W-:Y:S01]  /*8320*/  SHF.R.U32.HI R24, RZ, 0x10, R9 ;  /* 0x00000010ff187819 */ /* 0x008fe20000011609 */
[----:B------:R-:W-:Y:S01]  /*8330*/  IMAD.MOV.U32 R14, RZ, RZ, R4 ;  /* 0x000000ffff0e7224 */ /* 0x000fe200078e0004 */
[--C-:B------:R-:W-:Y:S01]  /*8340*/  SHF.R.U64 R27, R4, 0x10, R5.reuse ;  /* 0x00000010041b7819 */ /* 0x100fe20000001205 */
[----:B------:R-:W-:Y:S01]  /*8350*/  IMAD R11, R11, 0x2, R2 ;  /* 0x000000020b0b7824 */ /* 0x000fe200078e0202 */
[----:B------:R-:W-:Y:S01]  /*8360*/  VIMNMX R21, R21, 0x40, PT ;  /* 0x0000004015157848 */ /* 0x000fe20003fe0100 */
[----:B------:R-:W-:Y:S01]  /*8370*/  BSSY B1, `(.L_x_670) ;  /* 0x0000011000017945 */ /* 0x000fe20003800000 */
[--C-:B------:R-:W-:Y:S01]  /*8380*/  IMAD.MOV.U32 R15, RZ, RZ, R5.reuse ;  /* 0x000000ffff0f7224 */ /* 0x100fe200078e0005 */
[----:B------:R-:W-:Y:S01]  /*8390*/  SHF.R.U32.HI R20, RZ, 0x10, R5 ;  /* 0x00000010ff147819 */ /* 0x000fe20000011605 */
[----:B------:R-:W-:Y:S01]  /*83a0*/  IMAD.MOV.U32 R9, RZ, RZ, R6 ;  /* 0x000000ffff097224 */ /* 0x000fe200078e0006 */
[----:B------:R-:W-:Y:S01]  /*83b0*/  PRMT R3, R3, 0x5410, R0 ;  /* 0x0000541003037816 */ /* 0x000fe20000000000 */
[--C-:B------:R-:W-:Y:S01]  /*83c0*/  IMAD.MOV.U32 R10, RZ, RZ, R7.reuse ;  /* 0x000000ffff0a7224 */ /* 0x100fe200078e0007 */
[--C-:B------:R-:W-:Y:S01]  /*83d0*/  SHF.R.U64 R6, R6, 0x10, R7.reuse ;  /* 0x0000001006067819 */ /* 0x100fe20000001207 */
[C---:B------:R-:W-:Y:S01]  /*83e0*/  VIADD R4, R11.reuse, 0x20400 ;  /* 0x000204000b047836 */ /* 0x040fe20000000000 */
[----:B------:R-:W-:Y:S01]  /*83f0*/  SHF.R.U32.HI R5, RZ, 0x10, R7 ;  /* 0x00000010ff057819 */ /* 0x000fe20000011607 */
[----:B------:R-:W-:Y:S01]  /*8400*/  VIADD R0, R11, 0x20440 ;  /* 0x000204400b007836 */ /* 0x000fe20000000000 */
[----:B------:R-:W-:-:S02]  /*8410*/  PRMT R12, R12, 0x5410, R31 ;  /* 0x000054100c0c7816 */ /* 0x000fc4000000001f */
[----:B------:R-:W-:Y:S02]  /*8420*/  LOP3.LUT P2, RZ, R191, 0x4, RZ, 0xc0, !PT ;  /* 0x00000004bfff7812 */ /* 0x000fe4000784c0ff */
[----:B------:R-:W-:Y:S02]  /*8430*/  ISETP.GE.AND P1, PT, R186, R21, PT ;  /* 0x00000015ba00720c */ /* 0x000fe40003f26270 */
[----:B------:R-:W-:Y:S02]  /*8440*/  PRMT R13, R13, 0x5410, R24 ;  /* 0x000054100d0d7816 */ /* 0x000fe40000000018 */
[----:B------:R-:W-:Y:S02]  /*8450*/  PRMT R8, R8, 0x5410, R29 ;  /* 0x0000541008087816 */ /* 0x000fe4000000001d */
[----:B------:R-:W-:Y:S01]  /*8460*/  PRMT R14, R14, 0x5410, R27 ;  /* 0x000054100e0e7816 */ /* 0x000fe2000000001b */
[----:B------:R-:W-:Y:S06]  /*8470*/  @!P0 BRA `(.L_x_671) ;  /* 0x0000012c00a88947 */ /* 0x000fec0003800000 */
.L_x_879:
[----:B------:R-:W-:Y:S05]  /*8480*/  BSYNC B1 ;  /* 0x0000000000017941 */ /* 0x000fea0003800000 */
.L_x_670:
[----:B------:R-:W-:Y:S01]  /*8490*/  BSSY B1, `(.L_x_672) ;  /* 0x0000059000017945 */ /* 0x000fe20003800000 */
[----:B------:R-:W-:Y:S01]  /*84a0*/  PRMT R15, R15, 0x5410, R20 ;  /* 0x000054100f0f7816 */ /* 0x000fe20000000014 */
[----:B------:R-:W-:Y:S01]  /*84b0*/  @P2 VIADD R0, R4, 0xffffffc0 ;  /* 0xffffffc004002836 */ /* 0x000fe20000000000 */
[----:B------:R-:W-:Y:S02]  /*84c0*/  PRMT R9, R9, 0x5410, R6 ;  /* 0x0000541009097816 */ /* 0x000fe40000000006 */
[----:B------:R-:W-:Y:S01]  /*84d0*/  PRMT R10, R10, 0x5410, R5 ;  /* 0x000054100a0a7816 */ /* 0x000fe20000000005 */
[----:B------:R-:W-:Y:S06]  /*84e0*/  @P1 BRA `(.L_x_673) ;  /* 0x00000004004c1947 */ /* 0x000fec0003800000 */
[----:B------:R-:W1:Y:S01]  /*84f0*/  LDC R5, c[0x0][0x3f4] ;  /* 0x0000fd00ff057b82 */ /* 0x000e620000000800 */
[----:B------:R-:W-:Y:S01]  /*8500*/  BSSY B2, `(.L_x_674) ;  /* 0x000002a000027945 */ /* 0x000fe20003800000 */
[-C--:B-1----:R-:W-:Y:S02]  /*8510*/  ISETP.GE.AND P0, PT, R188, R5.reuse, PT ;  /* 0x00000005bc00720c */ /* 0x082fe40003f06270 */
[----:B------:R-:W-:-:S11]  /*8520*/  ISETP.GE.AND P1, PT, R194, R5, PT ;  /* 0x00000005c200720c */ /* 0x000fd60003f26270 */
[----:B------:R-:W-:Y:S05]  /*8530*/  @P0 BRA `(.L_x_675) ;  /* 0x0000000000980947 */ /* 0x000fea0003800000 */
[----:B------:R-:W1:Y:S01]  /*8540*/  LDS.128 R4, [R11+0x20400] ;  /* 0x020400000b047984 */ /* 0x000e620000000c00 */
[----:B------:R-:W-:Y:S01]  /*8550*/  IMAD.U32 R29, R14, 0x10000, RZ ;  /* 0x000100000e1d7824 */ /* 0x000fe200078e00ff */
[C---:B------:R-:W-:Y:S01]  /*8560*/  LOP3.LUT R28, R12.reuse, 0xffff0000, RZ, 0xc0, !PT ;  /* 0xffff00000c1c7812 */ /* 0x040fe200078ec0ff */
[----:B------:R-:W-:Y:S01]  /*8570*/  IMAD.U32 R27, R12, 0x10000, RZ ;  /* 0x000100000c1b7824 */ /* 0x000fe200078e00ff */
[----:B------:R-:W-:Y:S01]  /*8580*/  LOP3.LUT R30, R14, 0xffff0000, RZ, 0xc0, !PT ;  /* 0xffff00000e1e7812 */ /* 0x000fe200078ec0ff */
[C---:B-1----:R-:W-:Y:S01]  /*8590*/  IMAD.U32 R20, R4.reuse, 0x10000, RZ ;  /* 0x0001000004147824 */ /* 0x042fe200078e00ff */
[----:B------:R-:W-:Y:S01]  /*85a0*/  LOP3.LUT R4, R4, 0xffff0000, RZ, 0xc0, !PT ;  /* 0xffff000004047812 */ /* 0x000fe200078ec0ff */
[C---:B------:R-:W-:Y:S01]  /*85b0*/  IMAD.U32 R24, R5.reuse, 0x10000, RZ ;  /* 0x0001000005187824 */ /* 0x040fe200078e00ff */
[----:B------:R-:W-:Y:S01]  /*85c0*/  LOP3.LUT R5, R5, 0xffff0000, RZ, 0xc0, !PT ;  /* 0xffff000005057812 */ /* 0x000fe200078ec0ff */
[C---:B0-----:R-:W-:Y:S01]  /*85d0*/  IMAD.U32 R25, R6.reuse, 0x10000, RZ ;  /* 0x0001000006197824 */ /* 0x041fe200078e00ff */
[----:B------:R-:W-:Y:S01]  /*85e0*/  LOP3.LUT R6, R6, 0xffff0000, RZ, 0xc0, !PT ;  /* 0xffff000006067812 */ /* 0x000fe200078ec0ff */
[C---:B------:R-:W-:Y:S01]  /*85f0*/  FMUL.FTZ R31, R4.reuse, R29 ;  /* 0x0000001d041f7220 */ /* 0x040fe20000410000 */
[----:B------:R-:W-:Y:S01]  /*8600*/  FMUL.FTZ R4, R4, R27 ;  /* 0x0000001b04047220 */ /* 0x000fe20000410000 */
[----:B------:R-:W-:-:S02]  /*8610*/  IMAD.U32 R26, R7, 0x10000, RZ ;  /* 0x00010000071a7824 */ /* 0x000fc400078e00ff */
[C---:B------:R-:W-:Y:S01]  /*8620*/  FMUL.FTZ R33, R5.reuse, R30 ;  /* 0x0000001e05217220 */ /* 0x040fe20000410000 */
[C---:B------:R-:W-:Y:S01]  /*8630*/  FFMA.FTZ R31, R20.reuse, R27, -R31 ;  /* 0x0000001b141f7223 */ /* 0x040fe2000001081f */
[----:B------:R-:W-:Y:S01]  /*8640*/  FFMA.FTZ R32, R20, R29, R4 ;  /* 0x0000001d14207223 */ /* 0x000fe20000010004 */
[-C--:B------:R-:W-:Y:S01]  /*8650*/  FMUL.FTZ R29, R5, R28.reuse ;  /* 0x0000001c051d7220 */ /* 0x080fe20000410000 */
[----:B------:R-:W-:Y:S01]  /*8660*/  LOP3.LUT R7, R7, 0xffff0000, RZ, 0xc0, !PT ;  /* 0xffff000007077812 */ /* 0x000fe200078ec0ff */
[C---:B------:R-:W-:Y:S01]  /*8670*/  IMAD.U32 R20, R15.reuse, 0x10000, RZ ;  /* 0x000100000f147824 */ /* 0x040fe200078e00ff */
[----:B------:R-:W-:Y:S01]  /*8680*/  LOP3.LUT R27, R15, 0xffff0000, RZ, 0xc0, !PT ;  /* 0xffff00000f1b7812 */ /* 0x000fe200078ec0ff */
[C---:B------:R-:W-:Y:S01]  /*8690*/  IMAD.U32 R4, R13.reuse, 0x10000, RZ ;  /* 0x000100000d047824 */ /* 0x040fe200078e00ff */
[----:B------:R-:W-:Y:S01]  /*86a0*/  LOP3.LUT R5, R13, 0xffff0000, RZ, 0xc0, !PT ;  /* 0xffff00000d057812 */ /* 0x000fe200078ec0ff */
[C---:B------:R-:W-:Y:S01]  /*86b0*/  FFMA.FTZ R33, R24.reuse, R28, -R33 ;  /* 0x0000001c18217223 */ /* 0x040fe20000010821 */
[----:B------:R-:W-:Y:S01]  /*86c0*/  FFMA.FTZ R24, R24, R30, R29 ;  /* 0x0000001e18187223 */ /* 0x000fe2000001001d */
[C---:B------:R-:W-:Y:S01]  /*86d0*/  FMUL.FTZ R28, R6.reuse, R20 ;  /* 0x00000014061c7220 */ /* 0x040fe20000410000 */
[-C--:B------:R-:W-:Y:S01]  /*86e0*/  FMUL.FTZ R29, R6, R4.reuse ;  /* 0x00000004061d7220 */ /* 0x080fe20000410000 */
        /* <DEDUP_REMOVED lines=8> */
[----:B------:R-:W-:Y:S02]  /*8770*/  F2FP.BF16.F32.PACK_AB R6, R29, R6 ;  /* 0x000000061d06723e */ /* 0x000fe400000010ff */
[----:B------:R-:W-:-:S05]  /*8780*/  F2FP.BF16.F32.PACK_AB R7, R30, R7 ;  /* 0x000000071e07723e */ /* 0x000fca00000010ff */
[----:B------:R1:W-:Y:S02]  /*8790*/  STS.128 [R11+0x20400], R4 ;  /* 0x020400040b007388 */ /* 0x0003e40000000c00 */
.L_x_675:
[----:B------:R-:W-:Y:S05]  /*87a0*/  BSYNC B2 ;  /* 0x0000000000027941 */ /* 0x000fea0003800000 */
.L_x_674:
[----:B------:R-:W-:Y:S05]  /*87b0*/  @P1 BRA `(.L_x_673) ;  /* 0x0000000000981947 */ /* 0x000fea0003800000 */
[----:B-1----:R-:W1:Y:S01]  /*87c0*/  LDS.128 R4, [R0] ;  /* 0x0000000000047984 */ /* 0x002e620000000c00 */
        /* <DEDUP_REMOVED lines=36> */
[----:B------:R2:W-:Y:S02]  /*8a10*/  STS.128 [R0], R4 ;  /* 0x0000000400007388 */ /* 0x0005e40000000c00 */
.L_x_673:
[----:B------:R-:W-:Y:S05]  /*8a20*/  BSYNC B1 ;  /* 0x0000000000017941 */ /* 0x000fea0003800000 */
.L_x_672:
[----:B-12---:R-:W-:-:S05]  /*8a30*/  VIADD R4, R186, 0x20 ;  /* 0x00000020ba047836 */ /* 0x006fca0000000000 */
[----:B------:R-:W-:-:S13]  /*8a40*/  ISETP.GE.AND P0, PT, R4, R21, PT ;  /* 0x000000150400720c */ /* 0x000fda0003f06270 */
[----:B------:R-:W-:Y:S05]  /*8a50*/  @P0 BRA `(.L_x_676) ;  /* 0x0000001400340947 */ /* 0x000fea0003800000 */
        /* <DEDUP_REMOVED lines=9> */
[----:B------:R-:W-:Y:S02]  /*8af0*/  LOP3.LUT R29, R12, 0xffff0000, RZ, 0xc0, !PT ;  /* 0xffff00000c1d7812 */ /* 0x000fe400078ec0ff */
[----:B------:R-:W-:Y:S01]  /*8b00*/  LOP3.LUT R30, R15, 0xffff0000, RZ, 0xc0, !PT ;  /* 0xffff00000f1e7812 */ /* 0x000fe200078ec0ff */
[C---:B-1----:R-:W-:Y:S01]  /*8b10*/  IMAD.U32 R20, R4.reuse, 0x10000, RZ ;  /* 0x0001000004147824 */ /* 0x042fe200078e00ff */
[----:B------:R-:W-:Y:S01]  /*8b20*/  LOP3.LUT R4, R4, 0xffff0000, RZ, 0xc0, !PT ;  /* 0xffff000004047812 */ /* 0x000fe200078ec0ff */
[C---:B------:R-:W-:Y:S01]  /*8b30*/  IMAD.U32 R21, R5.reuse, 0x10000, RZ ;  /* 0x0001000005157824 */ /* 0x040fe200078e00ff */
[----:B------:R-:W-:Y:S01]  /*8b40*/  LOP3.LUT R5, R5, 0xffff0000, RZ, 0xc0, !PT ;  /* 0xffff000005057812 */ /* 0x000fe200078ec0ff */
[C---:B------:R-:W-:Y:S01]  /*8b50*/  IMAD.U32 R14, R7.reuse, 0x10000, RZ ;  /* 0x00010000070e7824 */ /* 0x040fe200078e00ff */
[----:B------:R-:W-:Y:S01]  /*8b60*/  LOP3.LUT R7, R7, 0xffff0000, RZ, 0xc0, !PT ;  /* 0xffff000007077812 */ /* 0x000fe200078ec0ff */
[-C--:B0-----:R-:W-:Y:S01]  /*8b70*/  FMUL.FTZ R25, R28, R4.reuse ;  /* 0x000000041c197220 */ /* 0x081fe20000410000 */
[----:B------:R-:W-:Y:S01]  /*8b80*/  FMUL.FTZ R27, R26, R4 ;  /* 0x000000041a1b7220 */ /* 0x000fe20000410000 */
[----:B------:R-:W-:Y:S01]  /*8b90*/  FMUL.FTZ R24, R31, R5 ;  /* 0x000000051f187220 */ /* 0x000fe20000410000 */
[----:B------:R-:W-:-:S02]  /*8ba0*/  IMAD.U32 R12, R6, 0x10000, RZ ;  /* 0x00010000060c7824 */ /* 0x000fc400078e00ff */
[-C--:B------:R-:W-:Y:S01]  /*8bb0*/  FFMA.FTZ R4, R26, R20.reuse, -R25 ;  /* 0x000000141a047223 */ /* 0x080fe20000010819 */
[----:B------:R-:W-:Y:S01]  /*8bc0*/  FFMA.FTZ R27, R28, R20, R27 ;  /* 0x000000141c1b7223 */ /* 0x000fe2000001001b */
[C---:B------:R-:W-:Y:S01]  /*8bd0*/  FMUL.FTZ R20, R29.reuse, R5 ;  /* 0x000000051d147220 */ /* 0x040fe20000410000 */
[----:B------:R-:W-:Y:S01]  /*8be0*/  LOP3.LUT R6, R6, 0xffff0000, RZ, 0xc0, !PT ;  /* 0xffff000006067812 */ /* 0x000fe200078ec0ff */
[-C--:B------:R-:W-:Y:S01]  /*8bf0*/  FFMA.FTZ R5, R29, R21.reuse, -R24 ;  /* 0x000000151d057223 */ /* 0x080fe20000010818 */
[----:B------:R-:W-:Y:S01]  /*8c00*/  LOP3.LUT R26, R13, 0xffff0000, RZ, 0xc0, !PT ;  /* 0xffff00000d1a7812 */ /* 0x000fe200078ec0ff */
[----:B------:R-:W-:Y:S02]  /*8c10*/  IMAD.U32 R28, R15, 0x10000, RZ ;  /* 0x000100000f1c7824 */ /* 0x000fe400078e00ff */
[----:B------:R-:W-:Y:S01]  /*8c20*/  FFMA.FTZ R20, R31, R21, R20 ;  /* 0x000000151f147223 */ /* 0x000fe20000010014 */
[----:B------:R-:W-:Y:S02]  /*8c30*/  IMAD.U32 R24, R13, 0x10000, RZ ;  /* 0x000100000d187824 */ /* 0x000fe400078e00ff */
[-C--:B------:R-:W-:Y:S01]  /*8c40*/  FMUL.FTZ R21, R30, R7.reuse ;  /* 0x000000071e157220 */ /* 0x080fe20000410000 */
[-C--:B------:R-:W-:Y:S01]  /*8c50*/  FMUL.FTZ R13, R28, R6.reuse ;  /* 0x000000061c0d7220 */ /* 0x080fe20000410000 */
[----:B------:R-:W-:Y:S01]  /*8c60*/  FMUL.FTZ R25, R26, R7 ;  /* 0x000000071a197220 */ /* 0x000fe20000410000 */
[----:B------:R-:W-:Y:S01]  /*8c70*/  FMUL.FTZ R15, R24, R6 ;  /* 0x00000006180f7220 */ /* 0x000fe20000410000 */
[----:B------:R-:W-:Y:S01]  /*8c80*/  FFMA.FTZ R7, R26, R14, -R21 ;  /* 0x0000000e1a077223 */ /* 0x000fe20000010815 */
[----:B------:R-:W-:Y:S01]  /*8c90*/  FFMA.FTZ R6, R24, R12, -R13 ;  /* 0x0000000c18067223 */ /* 0x000fe2000001080d */
[----:B------:R-:W-:Y:S01]  /*8ca0*/  FFMA.FTZ R14, R30, R14, R25 ;  /* 0x0000000e1e0e7223 */ /* 0x000fe20000010019 */
[----:B------:R-:W-:Y:S01]  /*8cb0*/  FFMA.FTZ R15, R28, R12, R15 ;  /* 0x0000000c1c0f7223 */ /* 0x000fe2000001000f */
[----:B------:R-:W-:-:S02]  /*8cc0*/  F2FP.BF16.F32.PACK_AB R4, R27, R4 ;  /* 0x000000041b04723e */ /* 0x000fc400000010ff */
[----:B------:R-:W-:Y:S02]  /*8cd0*/  F2FP.BF16.F32.PACK_AB R5, R20, R5 ;  /* 0x000000051405723e */ /* 0x000fe400000010ff */
[----:B------:R-:W-:Y:S02]  /*8ce0*/  F2FP.BF16.F32.PACK_AB R6, R15, R6 ;  /* 0x000000060f06723e */ /* 0x000fe400000010ff */
[----:B------:R-:W-:-:S05]  /*8cf0*/  F2FP.BF16.F32.PACK_AB R7, R14, R7 ;  /* 0x000000070e07723e */ /* 0x000fca00000010ff */
[----:B------:R1:W-:Y:S02]  /*8d00*/  STS.128 [R11+0x21400], R4 ;  /* 0x021400040b007388 */ /* 0x0003e40000000c00 */
.L_x_678:
[----:B------:R-:W-:Y:S05]  /*8d10*/  BSYNC B1 ;  /* 0x0000000000017941 */ /* 0x000fea0003800000 */
.L_x_677:
[----:B------:R-:W-:Y:S05]  /*8d20*/  @P1 BRA `(.L_x_676) ;  /* 0x0000001000801947 */ /* 0x000fea0003800000 */
[----:B-1----:R-:W1:Y:S01]  /*8d30*/  LDS.128 R4, [R0+0x1000] ;  /* 0x0010000000047984 */ /* 0x002e620000000c00 */
[C---:B------:R-:W-:Y:S01]  /*8d40*/  IMAD.U32 R21, R9.reuse, 0x10000, RZ ;  /* 0x0001000009157824 */ /* 0x040fe200078e00ff */
[----:B------:R-:W-:Y:S01]  /*8d50*/  LOP3.LUT R26, R9, 0xffff0000, RZ, 0xc0, !PT ;  /* 0xffff0000091a7812 */ /* 0x000fe200078ec0ff */
[C---:B------:R-:W-:Y:S01]  /*8d60*/  IMAD.U32 R15, R3.reuse, 0x10000, RZ ;  /* 0x00010000030f7824 */ /* 0x040fe200078e00ff */
[----:B------:R-:W-:Y:S01]  /*8d70*/  LOP3.LUT R24, R3, 0xffff0000, RZ, 0xc0, !PT ;  /* 0xffff000003187812 */ /* 0x000fe200078ec0ff */
[C---:B0-----:R-:W-:Y:S01]  /*8d80*/  IMAD.U32 R25, R10.reuse, 0x10000, RZ ;  /* 0x000100000a197824 */ /* 0x041fe200078e00ff */
[----:B------:R-:W-:Y:S01]  /*8d90*/  LOP3.LUT R27, R10, 0xffff0000, RZ, 0xc0, !PT ;  /* 0xffff00000a1b7812 */ /* 0x000fe200078ec0ff */
[C---:B-1----:R-:W-:Y:S01]  /*8da0*/  IMAD.U32 R11, R4.reuse, 0x10000, RZ ;  /* 0x00010000040b7824 */ /* 0x042fe200078e00ff */
[----:B------:R-:W-:Y:S01]  /*8db0*/  LOP3.LUT R4, R4, 0xffff0000, RZ, 0xc0, !PT ;  /* 0xffff000004047812 */ /* 0x000fe200078ec0ff */
[C---:B------:R-:W-:Y:S01]  /*8dc0*/  IMAD.U32 R12, R5.reuse, 0x10000, RZ ;  /* 0x00010000050c7824 */ /* 0x040fe200078e00ff */
[----:B------:R-:W-:Y:S01]  /*8dd0*/  LOP3.LUT R5, R5, 0xffff0000, RZ, 0xc0, !PT ;  /* 0xffff000005057812 */ /* 0x000fe200078ec0ff */
[C---:B------:R-:W-:Y:S01]  /*8de0*/  IMAD.U32 R3, R6.reuse, 0x10000, RZ ;  /* 0x0001000006037824 */ /* 0x040fe200078e00ff */
[----:B------:R-:W-:Y:S01]  /*8df0*/  LOP3.LUT R6, R6, 0xffff0000, RZ, 0xc0, !PT ;  /* 0xffff000006067812 */ /* 0x000fe200078ec0ff */
[-C--:B------:R-:W-:Y:S01]  /*8e00*/  FMUL.FTZ R14, R21, R4.reuse ;  /* 0x00000004150e7220 */ /* 0x080fe20000410000 */
[----:B------:R-:W-:Y:S01]  /*8e10*/  FMUL.FTZ R20, R15, R4 ;  /* 0x000000040f147220 */ /* 0x000fe20000410000 */
[----:B------:R-:W-:Y:S01]  /*8e20*/  FMUL.FTZ R13, R26, R5 ;  /* 0x000000051a0d7220 */ /* 0x000fe20000410000 */
[----:B------:R-:W-:-:S02]  /*8e30*/  IMAD.U32 R9, R7, 0x10000, RZ ;  /* 0x0001000007097824 */ /* 0x000fc400078e00ff */
[-C--:B------:R-:W-:Y:S01]  /*8e40*/  FFMA.FTZ R4, R15, R11.reuse, -R14 ;  /* 0x0000000b0f047223 */ /* 0x080fe2000001080e */
[----:B------:R-:W-:Y:S01]  /*8e50*/  FFMA.FTZ R11, R21, R11, R20 ;  /* 0x0000000b150b7223 */ /* 0x000fe20000010014 */
[C---:B------:R-:W-:Y:S01]  /*8e60*/  FMUL.FTZ R15, R24.reuse, R5 ;  /* 0x00000005180f7220 */ /* 0x040fe20000410000 */
[----:B------:R-:W-:Y:S01]  /*8e70*/  LOP3.LUT R7, R7, 0xffff0000, RZ, 0xc0, !PT ;  /* 0xffff000007077812 */ /* 0x000fe200078ec0ff */
[----:B------:R-:W-:Y:S01]  /*8e80*/  FFMA.FTZ R5, R24, R12, -R13 ;  /* 0x0000000c18057223 */ /* 0x000fe2000001080d */
[C---:B------:R-:W-:Y:S01]  /*8e90*/  LOP3.LUT R21, R8.reuse, 0xffff0000, RZ, 0xc0, !PT ;  /* 0xffff000008157812 */ /* 0x040fe200078ec0ff */
[----:B------:R-:W-:Y:S02]  /*8ea0*/  IMAD.U32 R13, R8, 0x10000, RZ ;  /* 0x00010000080d7824 */ /* 0x000fe400078e00ff */
[----:B------:R-:W-:Y:S01]  /*8eb0*/  FMUL.FTZ R8, R25, R6 ;  /* 0x0000000619087220 */ /* 0x000fe20000410000 */
[-C--:B------:R-:W-:Y:S01]  /*8ec0*/  FMUL.FTZ R14, R27, R7.reuse ;  /* 0x000000071b0e7220 */ /* 0x080fe20000410000 */
[----:B------:R-:W-:Y:S01]  /*8ed0*/  FFMA.FTZ R12, R26, R12, R15 ;  /* 0x0000000c1a0c7223 */ /* 0x000fe2000001000f */
        /* <DEDUP_REMOVED lines=10> */
[----:B------:R3:W-:Y:S01]  /*8f80*/  STS.128 [R0+0x1000], R4 ;  /* 0x0010000400007388 */ /* 0x0007e20000000c00 */
[----:B------:R-:W-:Y:S05]  /*8f90*/  BRA `(.L_x_676) ;  /* 0x0000000c00e47947 */ /* 0x000fea0003800000 */
.L_x_666:
[----:B------:R-:W-:-:S03]  /*8fa0*/  UMOV UR4, 0xffffffff ;  /* 0xffffffff00047882 */ /* 0x000fc60000000000 */
[----:B------:R-:W-:Y:S05]  /*8fb0*/  BRA.DIV UR4, `(.L_x_679) ;  /* 0x0000012204ec7947 */ /* 0x000fea000b800000 */
[----:B------:R0:W1:Y:S04]  /*8fc0*/  SHFL.IDX PT, R0, R26, RZ, 0x1c1f ;  /* 0x001c1fff1a007589 */ /* 0x00006800000e0000 */
[----:B------:R0:W2:Y:S04]  /*8fd0*/  SHFL.IDX PT, R3, R25, RZ, 0x1c1f ;  /* 0x001c1fff19037589 */ /* 0x0000a800000e0000 */
[----:B------:R0:W3:Y:S04]  /*8fe0*/  SHFL.IDX PT, R20, R24, RZ, 0x1c1f ;  /* 0x001c1fff18147589 */ /* 0x0000e800000e0000 */
[----:B------:R0:W4:Y:S02]  /*8ff0*/  SHFL.IDX PT, R14, R27, RZ, 0x1c1f ;  /* 0x001c1fff1b0e7589 */ /* 0x00012400000e0000 */
.L_x_885:
[----:B------:R-:W5:Y:S01]  /*9000*/  LDL R6, [R1+0x3c] ;  /* 0x00003c0001067983 */ /* 0x000f620000100800 */
[----:B------:R-:W-:Y:S01]  /*9010*/  ULDC UR4, c[0x0][0x448] ;  /* 0x0001120000047ab9 */ /* 0x000fe20000000800 */
[----:B------:R-:W0:Y:S01]  /*9020*/  LDC R21, c[0x0][0x3f4] ;  /* 0x0000fd00ff157b82 */ /* 0x000e220000000800 */
[----:B------:R-:W-:Y:S01]  /*9030*/  IMAD R155, R155, UR4, RZ ;  /* 0x000000049b9b7c24 */ /* 0x000fe2000f8e02ff */
[----:B------:R-:W-:Y:S01]  /*9040*/  BSSY B1, `(.L_x_680) ;  /* 0x0000017000017945 */ /* 0x000fe20003800000 */
[----:B------:R-:W-:Y:S02]  /*9050*/  CS2R R10, SRZ ;  /* 0x00000000000a7805 */ /* 0x000fe4000001ff00 */
[----:B------:R-:W-:Y:S02]  /*9060*/  CS2R R8, SRZ ;  /* 0x0000000000087805 */ /* 0x000fe4000001ff00 */
[----:B------:R-:W-:Y:S02]  /*9070*/  ISETP.GE.AND P0, PT, R4, R155, PT ;  /* 0x0000009b0400720c */ /* 0x000fe40003f06270 */
[----:B-----5:R-:W-:-:S04]  /*9080*/  LEA.HI R5, R6, R6, RZ, 0x1 ;  /* 0x0000000606057211 */ /* 0x020fc800078f08ff */
[----:B------:R-:W-:-:S05]  /*9090*/  LOP3.LUT R5, R5, 0xfffffffe, RZ, 0xc0, !PT ;  /* 0xfffffffe05057812 */ /* 0x000fca00078ec0ff */
[----:B0-----:R-:W-:Y:S01]  /*90a0*/  IMAD.IADD R27, R6, 0x1, -R5 ;  /* 0x00000001061b7824 */ /* 0x001fe200078e0a05 */
[----:B------:R-:W-:Y:S02]  /*90b0*/  CS2R R6, SRZ ;  /* 0x0000000000067805 */ /* 0x000fe4000001ff00 */
[----:B------:R-:W-:Y:S02]  /*90c0*/  CS2R R4, SRZ ;  /* 0x0000000000047805 */ /* 0x000fe4000001ff00 */
[----:B------:R-:W-:Y:S01]  /*90d0*/  SHF.L.U32 R27, R27, 0x1f, RZ ;  /* 0x0000001f1b1b7819 */ /* 0x000fe200000006ff */
[----:B------:R-:W-:Y:S06]  /*90e0*/  @P0 BRA `(.L_x_681) ;  /* 0x0000000000300947 */ /* 0x000fec0003800000 */
[----:B------:R-:W-:Y:S01]  /*90f0*/  ULDC UR4, c[0x0][0x3f4] ;  /* 0x0000fd0000047ab9 */ /* 0x000fe20000000800 */
[C---:B------:R-:W-:Y:S01]  /*9100*/  IMAD.SHL.U32 R15, R16.reuse, 0x2, RZ ;  /* 0x00000002100f7824 */ /* 0x040fe200078e00ff */
[C---:B------:R-:W-:Y:S02]  /*9110*/  ISETP.GE.AND P2, PT, R16.reuse, UR4, PT ;  /* 0x0000000410007c0c */ /* 0x040fe4000bf46270 */
[----:B------:R-:W-:Y:S02]  /*9120*/  SHF.L.U64.HI R7, R16, 0x1, R17 ;  /* 0x0000000110077819 */ /* 0x000fe40000010211 */
[-C--:B--2---:R-:W-:Y:S02]  /*9130*/  IADD3 R12, P0, R3, R15.reuse, RZ ;  /* 0x0000000f030c7210 */ /* 0x084fe40007f1e0ff */
[----:B----4-:R-:W-:-:S03]  /*9140*/  IADD3 R14, P1, R14, R15, RZ ;  /* 0x0000000f0e0e7210 */ /* 0x010fc60007f3e0ff */
[--C-:B-1----:R-:W-:Y:S02]  /*9150*/  IMAD.X R13, R0, 0x1, R7.reuse, P0 ;  /* 0x00000001000d7824 */ /* 0x102fe400000e0607 */
[----:B---3--:R-:W-:Y:S01]  /*9160*/  IMAD.X R15, R20, 0x1, R7, P1 ;  /* 0x00000001140f7824 */ /* 0x008fe200008e0607 */
[----:B------:R-:W-:Y:S01]  /*9170*/  CS2R R6, SRZ ;  /* 0x0000000000067805 */ /* 0x000fe2000001ff00 */
[----:B------:R-:W-:Y:S06]  /*9180*/  @P2 BRA `(.L_x_681) ;  /* 0x0000000000082947 */ /* 0x000fec0003800000 */
[----:B------:R0:W5:Y:S04]  /*9190*/  LD.E.128 R8, desc[UR42][R12.64] ;  /* 0x0000002a0c087980 */ /* 0x000168000c101d00 */
[----:B------:R0:W5:Y:S02]  /*91a0*/  LD.E.128 R4, desc[UR42][R14.64] ;  /* 0x0000002a0e047980 */ /* 0x000164000c101d00 */
.L_x_681:
[----:B------:R-:W-:Y:S05]  /*91b0*/  BSYNC B1 ;  /* 0x0000000000017941 */ /* 0x000fea0003800000 */
.L_x_680:
[----:B------:R-:W3:Y:S01]  /*91c0*/  SYNCS.PHASECHK.TRANS64.TRYWAIT P1, [R2+URZ+0x28c00], R27 ;  /* 0x028c001b020075a7 */ /* 0x000ee2000802017f */
[----:B-1----:R-:W-:Y:S01]  /*91d0*/  IMAD R0, R153, -0x40, R155 ;  /* 0xffffffc099007824 */ /* 0x002fe200078e029b */
[----:B-----5:R-:W-:Y:S01]  /*91e0*/  SHF.R.U64 R28, R8, 0x10, R9 ;  /* 0x00000010081c7819 */ /* 0x020fe20000001209 */
[----:B--2---:R-:W-:Y:S01]  /*91f0*/  IMAD.MOV.U32 R3, RZ, RZ, R8 ;  /* 0x000000ffff037224 */ /* 0x004fe200078e0008 */
[--C-:B------:R-:W-:Y:S01]  /*9200*/  SHF.R.U64 R29, R10, 0x10, R11.reuse ;  /* 0x000000100a1d7819 */ /* 0x100fe2000000120b */
[--C-:B0-----:R-:W-:Y:S01]  /*9210*/  IMAD.MOV.U32 R13, RZ, RZ, R11.reuse ;  /* 0x000000ffff0d7224 */ /* 0x101fe200078e000b */
[----:B------:R-:W-:Y:S01]  /*9220*/  SHF.R.U32.HI R8, RZ, 0x10, R11 ;  /* 0x00000010ff087819 */ /* 0x000fe2000001160b */
[----:B------:R-:W-:Y:S01]  /*9230*/  IMAD.MOV.U32 R12, RZ, RZ, R10 ;  /* 0x000000ffff0c7224 */ /* 0x000fe200078e000a */
[----:B------:R-:W-:Y:S01]  /*9240*/  SHF.R.U64 R11, R4, 0x10, R5 ;  /* 0x00000010040b7819 */ /* 0x000fe20000001205 */
[----:B----4-:R-:W-:Y:S01]  /*9250*/  IMAD.MOV.U32 R14, RZ, RZ, R4 ;  /* 0x000000ffff0e7224 */ /* 0x010fe200078e0004 */
[--C-:B------:R-:W-:Y:S01]  /*9260*/  SHF.R.U32.HI R31, RZ, 0x10, R9.reuse ;  /* 0x00000010ff1f7819 */ /* 0x100fe20000011609 */
[----:B------:R-:W-:Y:S01]  /*9270*/  IMAD.MOV.U32 R26, RZ, RZ, R9 ;  /* 0x000000ffff1a7224 */ /* 0x000fe200078e0009 */
[--C-:B------:R-:W-:Y:S01]  /*9280*/  SHF.R.U32.HI R4, RZ, 0x10, R5.reuse ;  /* 0x00000010ff047819 */ /* 0x100fe20000011605 */
[----:B------:R-:W-:Y:S01]  /*9290*/  IMAD.MOV.U32 R15, RZ, RZ, R5 ;  /* 0x000000ffff0f7224 */ /* 0x000fe200078e0005 */
[----:B------:R-:W-:Y:S01]  /*92a0*/  ISETP.GE.AND P0, PT, R16, R21, PT ;  /* 0x000000151000720c */ /* 0x000fe20003f06270 */
[----:B------:R-:W-:Y:S01]  /*92b0*/  VIADD R25, R186, 0x20 ;  /* 0x00000020ba197836 */ /* 0x000fe20000000000 */
[----:B------:R-:W-:Y:S01]  /*92c0*/  VIMNMX R10, R0, 0x40, PT ;  /* 0x00000040000a7848 */ /* 0x000fe20003fe0100 */
[----:B---3--:R-:W-:Y:S01]  /*92d0*/  IMAD.MOV.U32 R20, RZ, RZ, R6 ;  /* 0x000000ffff147224 */ /* 0x008fe200078e0006 */
[--C-:B------:R-:W-:Y:S01]  /*92e0*/  SHF.R.U64 R9, R6, 0x10, R7.reuse ;  /* 0x0000001006097819 */ /* 0x100fe20000001207 */
[--C-:B------:R-:W-:Y:S01]  /*92f0*/  IMAD.MOV.U32 R24, RZ, RZ, R7.reuse ;  /* 0x000000ffff187224 */ /* 0x100fe200078e0007 */
[----:B------:R-:W-:Y:S01]  /*9300*/  SHF.R.U32.HI R5, RZ, 0x10, R7 ;  /* 0x00000010ff057819 */ /* 0x000fe20000011607 */
[----:B------:R-:W-:Y:S01]  /*9310*/  BSSY B1, `(.L_x_682) ;  /* 0x000000c000017945 */ /* 0x000fe20003800000 */
[----:B------:R-:W-:-:S02]  /*9320*/  PRMT R0, R3, 0x5410, R28 ;  /* 0x0000541003007816 */ /* 0x000fc4000000001c */
[-C--:B------:R-:W-:Y:S02]  /*9330*/  ISETP.GE.OR P2, PT, R186, R10.reuse, P0 ;  /* 0x0000000aba00720c */ /* 0x080fe40000746670 */
[----:B------:R-:W-:Y:S02]  /*9340*/  ISETP.GE.OR P0, PT, R25, R10, P0 ;  /* 0x0000000a1900720c */ /* 0x000fe40000706670 */
[----:B------:R-:W-:Y:S02]  /*9350*/  PRMT R3, R26, 0x5410, R31 ;  /* 0x000054101a037816 */ /* 0x000fe4000000001f */
[----:B------:R-:W-:Y:S02]  /*9360*/  PRMT R12, R12, 0x5410, R29 ;  /* 0x000054100c0c7816 */ /* 0x000fe4000000001d */
[----:B------:R-:W-:Y:S02]  /*9370*/  PRMT R13, R13, 0x5410, R8 ;  /* 0x000054100d0d7816 */ /* 0x000fe40000000008 */
[----:B------:R-:W-:-:S02]  /*9380*/  PRMT R14, R14, 0x5410, R11 ;  /* 0x000054100e0e7816 */ /* 0x000fc4000000000b */
[----:B------:R-:W-:Y:S02]  /*9390*/  PRMT R15, R15, 0x5410, R4 ;  /* 0x000054100f0f7816 */ /* 0x000fe40000000004 */
[----:B------:R-:W-:Y:S02]  /*93a0*/  PRMT R20, R20, 0x5410, R9 ;  /* 0x0000541014147816 */ /* 0x000fe40000000009 */
[----:B------:R-:W-:Y:S01]  /*93b0*/  PRMT R24, R24, 0x5410, R5 ;  /* 0x0000541018187816 */ /* 0x000fe20000000005 */
[----:B------:R-:W-:Y:S06]  /*93c0*/  @!P1 BRA `(.L_x_683) ;  /* 0x0000012000589947 */ /* 0x000fec0003800000 */
.L_x_886:
[----:B------:R-:W-:Y:S05]  /*93d0*/  BSYNC B1 ;  /* 0x0000000000017941 */ /* 0x000fea0003800000 */
.L_x_682:
[----:B------:R-:W-:Y:S04]  /*93e0*/  BSSY B1, `(.L_x_684) ;  /* 0x000005a000017945 */ /* 0x000fe80003800000 */
[----:B------:R-:W-:Y:S05]  /*93f0*/  @P2 BRA `(.L_x_685) ;  /* 0x0000000400602947 */ /* 0x000fea0003800000 */
[----:B------:R-:W-:Y:S01]  /*9400*/  IMAD.SHL.U32 R4, R191, 0x40, RZ ;  /* 0x00000040bf047824 */ /* 0x000fe200078e00ff */
[----:B------:R-:W-:Y:S01]  /*9410*/  LOP3.LUT R41, R14, 0xffff0000, RZ, 0xc0, !PT ;  /* 0xffff00000e297812 */ /* 0x000fe200078ec0ff */
[----:B------:R-:W-:Y:S02]  /*9420*/  IMAD.IADD R6, R16, 0x1, R21 ;  /* 0x0000000110067824 */ /* 0x000fe400078e0215 */
[----:B------:R-:W-:Y:S01]  /*9430*/  IMAD.U32 R39, R14, 0x10000, RZ ;  /* 0x000100000e277824 */ /* 0x000fe200078e00ff */
[----:B------:R-:W-:Y:S01]  /*9440*/  LOP3.LUT R7, R4, 0x1c0, RZ, 0xc0, !PT ;  /* 0x000001c004077812 */ /* 0x000fe200078ec0ff */
[----:B------:R-:W-:-:S03]  /*9450*/  IMAD.U32 R37, R0, 0x10000, RZ ;  /* 0x0001000000257824 */ /* 0x000fc600078e00ff */
[----:B------:R-:W-:Y:S02]  /*9460*/  SHF.R.U32.HI R9, RZ, 0x3, R7 ;  /* 0x00000003ff097819 */ /* 0x000fe40000011607 */
[C---:B------:R-:W-:Y:S02]  /*9470*/  LOP3.LUT R6, R7.reuse, 0x38, R6, 0xf8, !PT ;  /* 0x0000003807067812 */ /* 0x040fe400078ef806 */
[----:B------:R-:W-:Y:S02]  /*9480*/  LOP3.LUT R4, R7, 0x38, R16, 0xf8, !PT ;  /* 0x0000003807047812 */ /* 0x000fe400078ef810 */
[-C--:B------:R-:W-:Y:S02]  /*9490*/  LOP3.LUT R7, R6, R9.reuse, RZ, 0x3c, !PT ;  /* 0x0000000906077212 */ /* 0x080fe400078e3cff */
[----:B------:R-:W-:-:S03]  /*94a0*/  LOP3.LUT R5, R4, R9, RZ, 0x3c, !PT ;  /* 0x0000000904057212 */ /* 0x000fc600078e3cff */
[C---:B0-----:R-:W-:Y:S02]  /*94b0*/  IMAD R27, R198.reuse, 0x200, R7 ;  /* 0x00000200c61b7824 */ /* 0x041fe400078e0207 */
[----:B------:R-:W-:Y:S02]  /*94c0*/  IMAD R5, R198, 0x200, R5 ;  /* 0x00000200c6057824 */ /* 0x000fe400078e0205 */
[--C-:B------:R-:W-:Y:S02]  /*94d0*/  IMAD R27, R27, 0x2, R2.reuse ;  /* 0x000000021b1b7824 */ /* 0x100fe400078e0202 */
[----:B------:R-:W-:-:S03]  /*94e0*/  IMAD R26, R5, 0x2, R2 ;  /* 0x00000002051a7824 */ /* 0x000fc600078e0202 */
[----:B------:R-:W0:Y:S04]  /*94f0*/  LDS.128 R8, [R27+0x20400] ;  /* 0x020400001b087984 */ /* 0x000e280000000c00 */
[----:B------:R-:W1:Y:S01]  /*9500*/  LDS.128 R4, [R26+0x20400] ;  /* 0x020400001a047984 */ /* 0x000e620000000c00 */
[C---:B0-----:R-:W-:Y:S01]  /*9510*/  IMAD.U32 R32, R8.reuse, 0x10000, RZ ;  /* 0x0001000008207824 */ /* 0x041fe200078e00ff */
[----:B------:R-:W-:Y:S01]  /*9520*/  LOP3.LUT R8, R8, 0xffff0000, RZ, 0xc0, !PT ;  /* 0xffff000008087812 */ /* 0x000fe200078ec0ff */
[C---:B------:R-:W-:Y:S01]  /*9530*/  IMAD.U32 R34, R10.reuse, 0x10000, RZ ;  /* 0x000100000a227824 */ /* 0x040fe200078e00ff */
[----:B------:R-:W-:Y:S01]  /*9540*/  LOP3.LUT R10, R10, 0xffff0000, RZ, 0xc0, !PT ;  /* 0xffff00000a0a7812 */ /* 0x000fe200078ec0ff */
[----:B-1----:R-:W-:Y:S02]  /*9550*/  IMAD.U32 R28, R4, 0x10000, RZ ;  /* 0x00010000041c7824 */ /* 0x002fe400078e00ff */
[C---:B------:R-:W-:Y:S01]  /*9560*/  FMUL.FTZ R43, R32.reuse, R39 ;  /* 0x00000027202b7220 */ /* 0x040fe20000410000 */
[----:B------:R-:W-:Y:S01]  /*9570*/  FMUL.FTZ R45, R32, R37 ;  /* 0x00000025202d7220 */ /* 0x000fe20000410000 */
[----:B------:R-:W-:Y:S01]  /*9580*/  LOP3.LUT R4, R4, 0xffff0000, RZ, 0xc0, !PT ;  /* 0xffff000004047812 */ /* 0x000fe200078ec0ff */
[----:B------:R-:W-:Y:S01]  /*9590*/  FMUL.FTZ R47, R8, R41 ;  /* 0x00000029082f7220 */ /* 0x000fe20000410000 */
[----:B------:R-:W-:Y:S01]  /*95a0*/  FFMA.FTZ R32, R28, R37, -R43 ;  /* 0x000000251c207223 */ /* 0x000fe2000001082b */
[----:B------:R-:W-:Y:S01]  /*95b0*/  LOP3.LUT R37, R0, 0xffff0000, RZ, 0xc0, !PT ;  /* 0xffff000000257812 */ /* 0x000fe200078ec0ff */
[----:B------:R-:W-:-:S02]  /*95c0*/  IMAD.U32 R43, R20, 0x10000, RZ ;  /* 0x00010000142b7824 */ /* 0x000fc400078e00ff */
[----:B------:R-:W-:Y:S01]  /*95d0*/  FFMA.FTZ R36, R28, R39, R45 ;  /* 0x000000271c247223 */ /* 0x000fe2000001002d */
[----:B------:R-:W-:Y:S01]  /*95e0*/  IMAD.U32 R39, R12, 0x10000, RZ ;  /* 0x000100000c277824 */ /* 0x000fe200078e00ff */
[----:B------:R-:W-:Y:S01]  /*95f0*/  LOP3.LUT R45, R20, 0xffff0000, RZ, 0xc0, !PT ;  /* 0xffff0000142d7812 */ /* 0x000fe200078ec0ff */
[-C--:B------:R-:W-:Y:S01]  /*9600*/  FMUL.FTZ R49, R8, R37.reuse ;  /* 0x0000002508317220 */ /* 0x080fe20000410000 */
[----:B------:R-:W-:Y:S01]  /*9610*/  FFMA.FTZ R47, R4, R37, -R47 ;  /* 0x00000025042f7223 */ /* 0x000fe2000001082f */
[----:B------:R-:W-:Y:S02]  /*9620*/  IMAD.U32 R30, R6, 0x10000, RZ ;  /* 0x00010000061e7824 */ /* 0x000fe400078e00ff */
[C---:B------:R-:W-:Y:S01]  /*9630*/  FMUL.FTZ R37, R34.reuse, R43 ;  /* 0x0000002b22257220 */ /* 0x040fe20000410000 */
[----:B------:R-:W-:Y:S01]  /*9640*/  FMUL.FTZ R34, R34, R39 ;  /* 0x0000002722227220 */ /* 0x000fe20000410000 */
[----:B------:R-:W-:Y:S01]  /*9650*/  LOP3.LUT R6, R6, 0xffff0000, RZ, 0xc0, !PT ;  /* 0xffff000006067812 */ /* 0x000fe200078ec0ff */
[----:B------:R-:W-:Y:S01]  /*9660*/  FFMA.FTZ R49, R4, R41, R49 ;  /* 0x0000002904317223 */ /* 0x000fe20000010031 */
[----:B------:R-:W-:Y:S01]  /*9670*/  FFMA.FTZ R39, R30, R39, -R37 ;  /* 0x000000271e277223 */ /* 0x000fe20000010825 */
[----:B------:R-:W-:Y:S01]  /*9680*/  LOP3.LUT R37, R12, 0xffff0000, RZ, 0xc0, !PT ;  /* 0xffff00000c257812 */ /* 0x000fe200078ec0ff */
[----:B------:R-:W-:-:S02]  /*9690*/  IMAD.U32 R33, R9, 0x10000, RZ ;  /* 0x0001000009217824 */ /* 0x000fc400078e00ff */
[----:B------:R-:W-:Y:S01]  /*96a0*/  FMUL.FTZ R41, R10, R45 ;  /* 0x0000002d0a297220 */ /* 0x000fe20000410000 */
[----:B------:R-:W-:Y:S02]  /*96b0*/  IMAD.U32 R28, R15, 0x10000, RZ ;  /* 0x000100000f1c7824 */ /* 0x000fe400078e00ff */
[----:B------:R-:W-:Y:S01]  /*96c0*/  FFMA.FTZ R43, R30, R43, R34 ;  /* 0x0000002b1e2b7223 */ /* 0x000fe20000010022 */
[-C--:B------:R-:W-:Y:S01]  /*96d0*/  FMUL.FTZ R51, R10, R37.reuse ;  /* 0x000000250a337220 */ /* 0x080fe20000410000 */
[----:B------:R-:W-:Y:S02]  /*96e0*/  IMAD.U32 R35, R11, 0x10000, RZ ;  /* 0x000100000b237824 */ /* 0x000fe400078e00ff */
[----:B------:R-:W-:Y:S01]  /*96f0*/  FFMA.FTZ R38, R6, R37, -R41 ;  /* 0x0000002506267223 */ /* 0x000fe20000010829 */
[----:B------:R-:W-:Y:S02]  /*9700*/  IMAD.U32 R4, R3, 0x10000, RZ ;  /* 0x0001000003047824 */ /* 0x000fe400078e00ff */
[----:B------:R-:W-:Y:S01]  /*9710*/  FMUL.FTZ R30, R33, R28 ;  /* 0x0000001c211e7220 */ /* 0x000fe20000410000 */
[----:B------:R-:W-:-:S02]  /*9720*/  IMAD.U32 R10, R24, 0x10000, RZ ;  /* 0x00010000180a7824 */ /* 0x000fc400078e00ff */
[----:B------:R-:W-:Y:S01]  /*9730*/  FFMA.FTZ R40, R6, R45, R51 ;  /* 0x0000002d06287223 */ /* 0x000fe20000010033 */
[----:B------:R-:W-:Y:S02]  /*9740*/  IMAD.U32 R8, R13, 0x10000, RZ ;  /* 0x000100000d087824 */ /* 0x000fe400078e00ff */
[----:B------:R-:W-:Y:S01]  /*9750*/  FMUL.FTZ R33, R33, R4 ;  /* 0x0000000421217220 */ /* 0x000fe20000410000 */
[----:B------:R-:W-:Y:S02]  /*9760*/  IMAD.U32 R29, R5, 0x10000, RZ ;  /* 0x00010000051d7824 */ /* 0x000fe400078e00ff */
[----:B------:R-:W-:Y:S01]  /*9770*/  FMUL.FTZ R6, R35, R10 ;  /* 0x0000000a23067220 */ /* 0x000fe20000410000 */
[----:B------:R-:W-:Y:S02]  /*9780*/  IMAD.U32 R31, R7, 0x10000, RZ ;  /* 0x00010000071f7824 */ /* 0x000fe400078e00ff */
[----:B------:R-:W-:Y:S01]  /*9790*/  FMUL.FTZ R34, R35, R8 ;  /* 0x0000000823227220 */ /* 0x000fe20000410000 */
[----:B------:R-:W-:Y:S01]  /*97a0*/  FFMA.FTZ R33, R29, R28, R33 ;  /* 0x0000001c1d217223 */ /* 0x000fe20000010021 */
[----:B------:R-:W-:Y:S01]  /*97b0*/  LOP3.LUT R9, R9, 0xffff0000, RZ, 0xc0, !PT ;  /* 0xffff000009097812 */ /* 0x000fe200078ec0ff */
[----:B------:R-:W-:Y:S01]  /*97c0*/  FFMA.FTZ R35, R31, R8, -R6 ;  /* 0x000000081f237223 */ /* 0x000fe20000010806 */
[----:B------:R-:W-:Y:S01]  /*97d0*/  LOP3.LUT R11, R11, 0xffff0000, RZ, 0xc0, !PT ;  /* 0xffff00000b0b7812 */ /* 0x000fe200078ec0ff */
[----:B------:R-:W-:Y:S01]  /*97e0*/  FFMA.FTZ R30, R29, R4, -R30 ;  /* 0x000000041d1e7223 */ /* 0x000fe2000001081e */
[----:B------:R-:W-:Y:S01]  /*97f0*/  LOP3.LUT R8, R15, 0xffff0000, RZ, 0xc0, !PT ;  /* 0xffff00000f087812 */ /* 0x000fe200078ec0ff */
[----:B------:R-:W-:Y:S01]  /*9800*/  FFMA.FTZ R31, R31, R10, R34 ;  /* 0x0000000a1f1f7223 */ /* 0x000fe20000010022 */
[----:B------:R-:W-:-:S02]  /*9810*/  LOP3.LUT R28, R24, 0xffff0000, RZ, 0xc0, !PT ;  /* 0xffff0000181c7812 */ /* 0x000fc400078ec0ff */
[----:B------:R-:W-:Y:S01]  /*9820*/  LOP3.LUT R4, R3, 0xffff0000, RZ, 0xc0, !PT ;  /* 0xffff000003047812 */ /* 0x000fe200078ec0ff */
[----:B------:R-:W-:Y:S01]  /*9830*/  FMUL.FTZ R10, R9, R8 ;  /* 0x00000008090a7220 */ /* 0x000fe20000410000 */
[----:B------:R-:W-:Y:S01]  /*9840*/  LOP3.LUT R6, R13, 0xffff0000, RZ, 0xc0, !PT ;  /* 0xffff00000d067812 */ /* 0x000fe200078ec0ff */
[----:B------:R-:W-:Y:S01]  /*9850*/  FMUL.FTZ R42, R11, R28 ;  /* 0x0000001c0b2a7220 */ /* 0x000fe20000410000 */
[----:B------:R-:W-:Y:S01]  /*9860*/  LOP3.LUT R5, R5, 0xffff0000, RZ, 0xc0, !PT ;  /* 0xffff000005057812 */ /* 0x000fe200078ec0ff */
[----:B------:R-:W-:Y:S01]  /*9870*/  FMUL.FTZ R29, R9, R4 ;  /* 0x00000004091d7220 */ /* 0x000fe20000410000 */
[----:B------:R-:W-:Y:S01]  /*9880*/  LOP3.LUT R7, R7, 0xffff0000, RZ, 0xc0, !PT ;  /* 0xffff000007077812 */ /* 0x000fe200078ec0ff */
[----:B------:R-:W-:Y:S02]  /*9890*/  FMUL.FTZ R11, R11, R6 ;  /* 0x000000060b0b7220 */ /* 0x000fe40000410000 */
[C---:B------:R-:W-:Y:S01]  /*98a0*/  FFMA.FTZ R9, R5.reuse, R4, -R10 ;  /* 0x0000000405097223 */ /* 0x040fe2000001080a */
[----:B------:R-:W-:Y:S01]  /*98b0*/  FFMA.FTZ R34, R5, R8, R29 ;  /* 0x0000000805227223 */ /* 0x000fe2000001001d */
[C---:B------:R-:W-:Y:S01]  /*98c0*/  FFMA.FTZ R42, R7.reuse, R6, -R42 ;  /* 0x00000006072a7223 */ /* 0x040fe2000001082a */
[----:B------:R-:W-:Y:S01]  /*98d0*/  FFMA.FTZ R28, R7, R28, R11 ;  /* 0x0000001c071c7223 */ /* 0x000fe2000001000b */
[----:B------:R-:W-:-:S02]  /*98e0*/  F2FP.BF16.F32.PACK_AB R4, R47, R32 ;  /* 0x000000202f04723e */ /* 0x000fc400000010ff */
[----:B------:R-:W-:Y:S02]  /*98f0*/  F2FP.BF16.F32.PACK_AB R6, R38, R39 ;  /* 0x000000272606723e */ /* 0x000fe400000010ff */
[----:B------:R-:W-:Y:S02]  /*9900*/  F2FP.BF16.F32.PACK_AB R5, R9, R30 ;  /* 0x0000001e0905723e */ /* 0x000fe400000010ff */
[----:B------:R-:W-:Y:S02]  /*9910*/  F2FP.BF16.F32.PACK_AB R7, R42, R35 ;  /* 0x000000232a07723e */ /* 0x000fe400000010ff */
[----:B------:R-:W-:Y:S02]  /*9920*/  F2FP.BF16.F32.PACK_AB R8, R49, R36 ;  /* 0x000000243108723e */ /* 0x000fe400000010ff */
[----:B------:R-:W-:Y:S01]  /*9930*/  F2FP.BF16.F32.PACK_AB R10, R40, R43 ;  /* 0x0000002b280a723e */ /* 0x000fe200000010ff */
[----:B------:R1:W-:Y:S01]  /*9940*/  STS.128 [R26+0x20400], R4 ;  /* 0x020400041a007388 */ /* 0x0003e20000000c00 */
[----:B------:R-:W-:-:S02]  /*9950*/  F2FP.BF16.F32.PACK_AB R9, R34, R33 ;  /* 0x000000212209723e */ /* 0x000fc400000010ff */
[----:B------:R-:W-:-:S05]  /*9960*/  F2FP.BF16.F32.PACK_AB R11, R28, R31 ;  /* 0x0000001f1c0b723e */ /* 0x000fca00000010ff */
[----:B------:R1:W-:Y:S02]  /*9970*/  STS.128 [R27+0x20400], R8 ;  /* 0x020400081b007388 */ /* 0x0003e40000000c00 */
.L_x_685:
[----:B------:R-:W-:Y:S05]  /*9980*/  BSYNC B1 ;  /* 0x0000000000017941 */ /* 0x000fea0003800000 */
.L_x_684:
[----:B------:R-:W-:Y:S05]  /*9990*/  @P0 BRA `(.L_x_676) ;  /* 0x0000000400640947 */ /* 0x000fea0003800000 */
[----:B------:R-:W2:Y:S01]  /*99a0*/  LDL R42, [R1+0x4c] ;  /* 0x00004c00012a7983 */ /* 0x000ea20000100800 */
[----:B-1----:R-:W-:Y:S01]  /*99b0*/  IMAD.SHL.U32 R5, R25, 0x40, RZ ;  /* 0x0000004019057824 */ /* 0x002fe200078e00ff */
[----:B------:R-:W-:Y:S01]  /*99c0*/  SHF.R.S32.HI R6, RZ, 0x1f, R25 ;  /* 0x0000001fff067819 */ /* 0x000fe20000011419 */
[----:B------:R-:W-:Y:S01]  /*99d0*/  IMAD.IADD R4, R16, 0x1, R21 ;  /* 0x0000000110047824 */ /* 0x000fe200078e0215 */
[C---:B------:R-:W-:Y:S01]  /*99e0*/  LOP3.LUT R38, R14.reuse, 0xffff0000, RZ, 0xc0, !PT ;  /* 0xffff00000e267812 */ /* 0x040fe200078ec0ff */
[----:B------:R-:W-:Y:S01]  /*99f0*/  IMAD.U32 R35, R14, 0x10000, RZ ;  /* 0x000100000e237824 */ /* 0x000fe200078e00ff */
[----:B------:R-:W-:Y:S01]  /*9a00*/  LEA.HI R6, R6, R25, RZ, 0x3 ;  /* 0x0000001906067211 */ /* 0x000fe200078f18ff */
[C---:B------:R-:W-:Y:S01]  /*9a10*/  IMAD.U32 R33, R0.reuse, 0x10000, RZ ;  /* 0x0001000000217824 */ /* 0x040fe200078e00ff */
[----:B------:R-:W-:Y:S01]  /*9a20*/  LOP3.LUT R5, R5, 0x1c0, RZ, 0xc0, !PT ;  /* 0x000001c005057812 */ /* 0x000fe200078ec0ff */
[----:B------:R-:W-:Y:S01]  /*9a30*/  IMAD.U32 R40, R15, 0x10000, RZ ;  /* 0x000100000f287824 */ /* 0x000fe200078e00ff */
[----:B------:R-:W-:Y:S01]  /*9a40*/  LOP3.LUT R0, R0, 0xffff0000, RZ, 0xc0, !PT ;  /* 0xffff000000007812 */ /* 0x000fe200078ec0ff */
[----:B------:R-:W-:Y:S01]  /*9a50*/  IMAD.SHL.U32 R6, R6, 0x40, RZ ;  /* 0x0000004006067824 */ /* 0x000fe200078e00ff */
[----:B------:R-:W-:Y:S01]  /*9a60*/  LOP3.LUT R4, R5, 0x38, R4, 0xf8, !PT ;  /* 0x0000003805047812 */ /* 0x000fe200078ef804 */
[----:B------:R-:W-:Y:S01]  /*9a70*/  IMAD.U32 R36, R3, 0x10000, RZ ;  /* 0x0001000003247824 */ /* 0x000fe200078e00ff */
[----:B------:R-:W-:Y:S01]  /*9a80*/  SHF.R.U32.HI R5, RZ, 0x3, R5 ;  /* 0x00000003ff057819 */ /* 0x000fe20000011605 */
[----:B------:R-:W-:Y:S01]  /*9a90*/  IMAD.U32 R39, R20, 0x10000, RZ ;  /* 0x0001000014277824 */ /* 0x000fe200078e00ff */
[----:B------:R-:W-:Y:S01]  /*9aa0*/  LOP3.LUT R21, R6, 0xfffffe00, RZ, 0xc0, !PT ;  /* 0xfffffe0006157812 */ /* 0x000fe200078ec0ff */
[----:B------:R-:W-:Y:S01]  /*9ab0*/  IMAD.U32 R37, R12, 0x10000, RZ ;  /* 0x000100000c257824 */ /* 0x000fe200078e00ff */
[----:B------:R-:W-:-:S02]  /*9ac0*/  LOP3.LUT R4, R4, R5, RZ, 0x3c, !PT ;  /* 0x0000000504047212 */ /* 0x000fc400078e3cff */
[----:B------:R-:W-:Y:S02]  /*9ad0*/  LOP3.LUT R12, R12, 0xffff0000, RZ, 0xc0, !PT ;  /* 0xffff00000c0c7812 */ /* 0x000fe400078ec0ff */
[----:B------:R-:W-:Y:S01]  /*9ae0*/  LOP3.LUT R20, R20, 0xffff0000, RZ, 0xc0, !PT ;  /* 0xffff000014147812 */ /* 0x000fe200078ec0ff */
[----:B------:R-:W-:Y:S01]  /*9af0*/  IMAD.IADD R21, R21, 0x1, R4 ;  /* 0x0000000115157824 */ /* 0x000fe200078e0204 */
[----:B------:R-:W-:Y:S02]  /*9b00*/  LOP3.LUT R15, R15, 0xffff0000, RZ, 0xc0, !PT ;  /* 0xffff00000f0f7812 */ /* 0x000fe400078ec0ff */
[----:B------:R-:W-:Y:S01]  /*9b10*/  LOP3.LUT R41, R24, 0xffff0000, RZ, 0xc0, !PT ;  /* 0xffff000018297812 */ /* 0x000fe200078ec0ff */
[----:B------:R-:W-:Y:S01]  /*9b20*/  IMAD R21, R21, 0x2, R2 ;  /* 0x0000000215157824 */ /* 0x000fe200078e0202 */
[----:B------:R-:W-:-:S04]  /*9b30*/  LOP3.LUT R3, R3, 0xffff0000, RZ, 0xc0, !PT ;  /* 0xffff000003037812 */ /* 0x000fc800078ec0ff */
[----:B------:R-:W1:Y:S02]  /*9b40*/  LDS.128 R8, [R21+0x20400] ;  /* 0x0204000015087984 */ /* 0x000e640000000c00 */
[C---:B-1----:R-:W-:Y:S01]  /*9b50*/  IMAD.U32 R29, R8.reuse, 0x10000, RZ ;  /* 0x00010000081d7824 */ /* 0x042fe200078e00ff */
[----:B------:R-:W-:Y:S01]  /*9b60*/  LOP3.LUT R8, R8, 0xffff0000, RZ, 0xc0, !PT ;  /* 0xffff000008087812 */ /* 0x000fe200078ec0ff */
[C---:B------:R-:W-:Y:S01]  /*9b70*/  IMAD.U32 R30, R9.reuse, 0x10000, RZ ;  /* 0x00010000091e7824 */ /* 0x040fe200078e00ff */
[----:B------:R-:W-:Y:S01]  /*9b80*/  LOP3.LUT R9, R9, 0xffff0000, RZ, 0xc0, !PT ;  /* 0xffff000009097812 */ /* 0x000fe200078ec0ff */
[-C--:B------:R-:W-:Y:S01]  /*9b90*/  FMUL.FTZ R34, R35, R29.reuse ;  /* 0x0000001d23227220 */ /* 0x080fe20000410000 */
[----:B------:R-:W-:Y:S01]  /*9ba0*/  FMUL.FTZ R14, R33, R29 ;  /* 0x0000001d210e7220 */ /* 0x000fe20000410000 */
[-C--:B------:R-:W-:Y:S01]  /*9bb0*/  FMUL.FTZ R29, R38, R8.reuse ;  /* 0x00000008261d7220 */ /* 0x080fe20000410000 */
[C---:B------:R-:W-:Y:S01]  /*9bc0*/  IMAD.U32 R31, R10.reuse, 0x10000, RZ ;  /* 0x000100000a1f7824 */ /* 0x040fe200078e00ff */
[----:B------:R-:W-:Y:S01]  /*9bd0*/  LOP3.LUT R10, R10, 0xffff0000, RZ, 0xc0, !PT ;  /* 0xffff00000a0a7812 */ /* 0x000fe200078ec0ff */
[C---:B------:R-:W-:Y:S01]  /*9be0*/  IMAD.U32 R32, R11.reuse, 0x10000, RZ ;  /* 0x000100000b207824 */ /* 0x040fe200078e00ff */
[----:B------:R-:W-:Y:S01]  /*9bf0*/  LOP3.LUT R11, R11, 0xffff0000, RZ, 0xc0, !PT ;  /* 0xffff00000b0b7812 */ /* 0x000fe200078ec0ff */
[----:B--2---:R-:W1:Y:S02]  /*9c00*/  LDS.128 R4, [R42+0x20400] ;  /* 0x020400002a047984 */ /* 0x004e640000000c00 */
[C---:B-1----:R-:W-:Y:S01]  /*9c10*/  IMAD.U32 R25, R4.reuse, 0x10000, RZ ;  /* 0x0001000004197824 */ /* 0x042fe200078e00ff */
[----:B------:R-:W-:Y:S01]  /*9c20*/  LOP3.LUT R4, R4, 0xffff0000, RZ, 0xc0, !PT ;  /* 0xffff000004047812 */ /* 0x000fe200078ec0ff */
[C---:B------:R-:W-:Y:S01]  /*9c30*/  IMAD.U32 R26, R5.reuse, 0x10000, RZ ;  /* 0x00010000051a7824 */ /* 0x040fe200078e00ff */
[----:B------:R-:W-:Y:S01]  /*9c40*/  LOP3.LUT R5, R5, 0xffff0000, RZ, 0xc0, !PT ;  /* 0xffff000005057812 */ /* 0x000fe200078ec0ff */
[-C--:B------:R-:W-:Y:S01]  /*9c50*/  FFMA.FTZ R34, R33, R25.reuse, -R34 ;  /* 0x0000001921227223 */ /* 0x080fe20000010822 */
[----:B------:R-:W-:Y:S01]  /*9c60*/  FFMA.FTZ R14, R35, R25, R14 ;  /* 0x00000019230e7223 */ /* 0x000fe2000001000e */
[----:B------:R-:W-:Y:S01]  /*9c70*/  FMUL.FTZ R25, R0, R8 ;  /* 0x0000000800197220 */ /* 0x000fe20000410000 */
[-C--:B------:R-:W-:Y:S01]  /*9c80*/  FMUL.FTZ R33, R40, R30.reuse ;  /* 0x0000001e28217220 */ /* 0x080fe20000410000 */
[----:B------:R-:W-:Y:S01]  /*9c90*/  FMUL.FTZ R35, R36, R30 ;  /* 0x0000001e24237220 */ /* 0x000fe20000410000 */
[----:B------:R-:W-:Y:S01]  /*9ca0*/  FFMA.FTZ R29, R0, R4, -R29 ;  /* 0x00000004001d7223 */ /* 0x000fe2000001081d */
[----:B0-----:R-:W-:-:S02]  /*9cb0*/  IMAD.U32 R27, R6, 0x10000, RZ ;  /* 0x00010000061b7824 */ /* 0x001fc400078e00ff */
[-C--:B------:R-:W-:Y:S01]  /*9cc0*/  FMUL.FTZ R0, R39, R31.reuse ;  /* 0x0000001f27007220 */ /* 0x080fe20000410000 */
[----:B------:R-:W-:Y:S01]  /*9cd0*/  FFMA.FTZ R25, R38, R4, R25 ;  /* 0x0000000426197223 */ /* 0x000fe20000010019 */
[-C--:B------:R-:W-:Y:S01]  /*9ce0*/  FFMA.FTZ R33, R36, R26.reuse, -R33 ;  /* 0x0000001a24217223 */ /* 0x080fe20000010821 */
[----:B------:R-:W-:Y:S01]  /*9cf0*/  FFMA.FTZ R35, R40, R26, R35 ;  /* 0x0000001a28237223 */ /* 0x000fe20000010023 */
[C---:B------:R-:W-:Y:S01]  /*9d00*/  FMUL.FTZ R4, R37.reuse, R31 ;  /* 0x0000001f25047220 */ /* 0x040fe20000410000 */
[----:B------:R-:W-:Y:S02]  /*9d10*/  IMAD.U32 R26, R24, 0x10000, RZ ;  /* 0x00010000181a7824 */ /* 0x000fe400078e00ff */
[-C--:B------:R-:W-:Y:S01]  /*9d20*/  FFMA.FTZ R8, R37, R27.reuse, -R0 ;  /* 0x0000001b25087223 */ /* 0x080fe20000010800 */
[-C--:B------:R-:W-:Y:S01]  /*9d30*/  FMUL.FTZ R31, R20, R10.reuse ;  /* 0x0000000a141f7220 */ /* 0x080fe20000410000 */
[----:B------:R-:W-:Y:S01]  /*9d40*/  FMUL.FTZ R37, R12, R10 ;  /* 0x0000000a0c257220 */ /* 0x000fe20000410000 */
[----:B------:R-:W-:Y:S01]  /*9d50*/  LOP3.LUT R6, R6, 0xffff0000, RZ, 0xc0, !PT ;  /* 0xffff000006067812 */ /* 0x000fe200078ec0ff */
[----:B------:R-:W-:Y:S01]  /*9d60*/  FFMA.FTZ R10, R39, R27, R4 ;  /* 0x0000001b270a7223 */ /* 0x000fe20000010004 */
[----:B------:R-:W-:-:S02]  /*9d70*/  IMAD.U32 R28, R7, 0x10000, RZ ;  /* 0x00010000071c7824 */ /* 0x000fc400078e00ff */
[----:B------:R-:W-:Y:S01]  /*9d80*/  FMUL.FTZ R27, R26, R32 ;  /* 0x000000201a1b7220 */ /* 0x000fe20000410000 */
[C---:B------:R-:W-:Y:S01]  /*9d90*/  IMAD.U32 R0, R13.reuse, 0x10000, RZ ;  /* 0x000100000d007824 */ /* 0x040fe200078e00ff */
[----:B------:R-:W-:Y:S01]  /*9da0*/  LOP3.LUT R13, R13, 0xffff0000, RZ, 0xc0, !PT ;  /* 0xffff00000d0d7812 */ /* 0x000fe200078ec0ff */
[-C--:B------:R-:W-:Y:S01]  /*9db0*/  FFMA.FTZ R31, R12, R6.reuse, -R31 ;  /* 0x000000060c1f7223 */ /* 0x080fe2000001081f */
[----:B------:R-:W-:Y:S01]  /*9dc0*/  LOP3.LUT R7, R7, 0xffff0000, RZ, 0xc0, !PT ;  /* 0xffff000007077812 */ /* 0x000fe200078ec0ff */
[----:B------:R-:W-:Y:S01]  /*9dd0*/  FFMA.FTZ R37, R20, R6, R37 ;  /* 0x0000000614257223 */ /* 0x000fe20000010025 */
[C---:B------:R-:W-:Y:S01]  /*9de0*/  FMUL.FTZ R39, R0.reuse, R32 ;  /* 0x0000002000277220 */ /* 0x040fe20000410000 */
[-C--:B------:R-:W-:Y:S01]  /*9df0*/  FFMA.FTZ R27, R0, R28.reuse, -R27 ;  /* 0x0000001c001b7223 */ /* 0x080fe2000001081b */
[----:B------:R-:W-:Y:S01]  /*9e00*/  FMUL.FTZ R0, R15, R9 ;  /* 0x000000090f007220 */ /* 0x000fe20000410000 */
[----:B------:R-:W-:Y:S01]  /*9e10*/  FMUL.FTZ R6, R41, R11 ;  /* 0x0000000b29067220 */ /* 0x000fe20000410000 */
[----:B------:R-:W-:Y:S01]  /*9e20*/  FMUL.FTZ R4, R3, R9 ;  /* 0x0000000903047220 */ /* 0x000fe20000410000 */
[----:B------:R-:W-:Y:S01]  /*9e30*/  FMUL.FTZ R24, R13, R11 ;  /* 0x0000000b0d187220 */ /* 0x000fe20000410000 */
[----:B------:R-:W-:Y:S01]  /*9e40*/  FFMA.FTZ R0, R3, R5, -R0 ;  /* 0x0000000503007223 */ /* 0x000fe20000010800 */
[----:B------:R-:W-:Y:S01]  /*9e50*/  FFMA.FTZ R20, R13, R7, -R6 ;  /* 0x000000070d147223 */ /* 0x000fe20000010806 */
[----:B------:R-:W-:Y:S01]  /*9e60*/  FFMA.FTZ R39, R26, R28, R39 ;  /* 0x0000001c1a277223 */ /* 0x000fe20000010027 */
[----:B------:R-:W-:Y:S01]  /*9e70*/  FFMA.FTZ R12, R15, R5, R4 ;  /* 0x000000050f0c7223 */ /* 0x000fe20000010004 */
        /* <DEDUP_REMOVED lines=11> */
.L_x_676:
[----:B------:R-:W-:Y:S05]  /*9f30*/  BSYNC B0 ;  /* 0x0000000000007941 */ /* 0x000fea0003800000 */
.L_x_665:
[----:B------:R-:W-:Y:S01]  /*9f40*/  @!PT LDS RZ, [RZ] ;  /* 0x00000000fffff984 */ /* 0x000fe20000000800 */
[----:B------:R-:W-:Y:S01]  /*9f50*/  @!PT LDS RZ, [RZ] ;  /* 0x00000000fffff984 */ /* 0x000fe20000000800 */
[----:B------:R-:W-:Y:S01]  /*9f60*/  @!PT LDS RZ, [RZ] ;  /* 0x00000000fffff984 */ /* 0x000fe20000000800 */
[----:B------:R-:W-:Y:S01]  /*9f70*/  @!PT LDS RZ, [RZ] ;  /* 0x00000000fffff984 */ /* 0x000fe20000000800 */
[----:B------:R4:W-:Y:S06]  /*9f80*/  MEMBAR.ALL.CTA ;  /* 0x0000000000007992 */ /* 0x0009ec0000008000 */
[----:B----4-:R-:W4:Y:S01]  /*9f90*/  FENCE.VIEW.ASYNC.S ;  /* 0x00000000000073c6 */ /* 0x010f220000000000 */
[----:B------:R-:W-:Y:S05]  /*9fa0*/  WARPSYNC.ALL ;  /* 0x0000000000007948 */ /* 0x000fea0003800000 */
[----:B----4-:R-:W-:Y:S06]  /*9fb0*/  BAR.SYNC.DEFER_BLOCKING 0xd, 0x80 ;  /* 0x0342000000007b1d */ /* 0x010fec0000010000 */
.L_x_662:
[----:B---3--:R-:W-:-:S05]  /*9fc0*/  IMAD.U32 R0, RZ, RZ, UR37 ;  /* 0x00000025ff007e24 */ /* 0x008fca000f8e00ff */
[----:B------:R-:W-:-:S13]  /*9fd0*/  ISETP.NE.AND P0, PT, R0, 0x3, PT ;  /* 0x000000030000780c */ /* 0x000fda0003f05270 */
[----:B------:R-:W-:Y:S05]  /*9fe0*/  @!P0 BRA `(.L_x_686) ;  /* 0x0000000000048947 */ /* 0x000fea0003800000 */
[----:B------:R-:W-:Y:S01]  /*9ff0*/  BPT.TRAP 0x1 ;  /* 0x000000040000795c */ /* 0x000fe20000300000 */
.L_x_686:
[----:B------:R-:W-:Y:S01]  /*a000*/  IMAD R12, R19, 0x8, R2 ;  /* 0x00000008130c7824 */ /* 0x000fe200078e0202 */
[----:B------:R-:W-:-:S04]  /*a010*/  SHF.L.U32 R13, R185, 0x1f, RZ ;  /* 0x0000001fb90d7819 */ /* 0x000fc800000006ff */
[----:B------:R3:W4:Y:S01]  /*a020*/  SYNCS.PHASECHK.TRANS64.TRYWAIT P1, [R12+URZ+0x28c30], R13 ;  /* 0x028c300d0c0075a7 */ /* 0x000722000802017f */
[----:B------:R-:W-:Y:S05]  /*a030*/  @!P0 BRA `(.L_x_687) ;  /* 0x0000000000048947 */ /* 0x000fea0003800000 */
[----:B------:R-:W-:Y:S01]  /*a040*/  BPT.TRAP 0x1 ;  /* 0x000000040000795c */ /* 0x000fe20000300000 */
.L_x_687:
[C---:B------:R-:W-:Y:S02]  /*a050*/  VIADD R0, R2.reuse, 0x22400 ;  /* 0x0002240002007836 */ /* 0x040fe40000000000 */
[----:B01----:R-:W-:-:S03]  /*a060*/  VIADD R3, R2, 0x20400 ;  /* 0x0002040002037836 */ /* 0x003fc60000000000 */
[----:B------:R-:W-:Y:S02]  /*a070*/  SHF.R.U32.HI R0, RZ, 0x4, R0 ;  /* 0x00000004ff007819 */ /* 0x000fe40000011600 */
[----:B------:R-:W-:Y:S02]  /*a080*/  SHF.R.U32.HI R3, RZ, 0x4, R3 ;  /* 0x00000004ff037819 */ /* 0x000fe40000011603 */
[----:B------:R-:W-:Y:S02]  /*a090*/  LOP3.LUT R0, R0, 0x3fff, RZ, 0xc0, !PT ;  /* 0x00003fff00007812 */ /* 0x000fe400078ec0ff */
[----:B------:R-:W-:Y:S02]  /*a0a0*/  LOP3.LUT R3, R3, 0x3fff, RZ, 0xc0, !PT ;  /* 0x00003fff03037812 */ /* 0x000fe400078ec0ff */
[----:B------:R-:W-:Y:S01]  /*a0b0*/  LOP3.LUT R0, R0, 0x10000, RZ, 0xfc, !PT ;  /* 0x0001000000007812 */ /* 0x000fe200078efcff */
[----:B----4-:R-:W-:Y:S06]  /*a0c0*/  @P1 BRA `(.L_x_688) ;  /* 0x0000000000081947 */ /* 0x010fec0003800000 */
[----:B------:R-:W0:Y:S02]  /*a0d0*/  SYNCS.PHASECHK.TRANS64.TRYWAIT P1, [R12+URZ+0x28c30], R13 ;  /* 0x028c300d0c0075a7 */ /* 0x000e24000802017f */
[----:B0-----:R-:W-:Y:S05]  /*a0e0*/  @!P1 BRA `(.L_x_689) ;  /* 0x0000011400249947 */ /* 0x001fea0003800000 */
.L_x_688:
[----:B--2---:R-:W-:Y:S01]  /*a0f0*/  IMAD R10, R19, 0x200, R0 ;  /* 0x00000200130a7824 */ /* 0x004fe200078e0200 */
[----:B------:R-:W-:Y:S01]  /*a100*/  LOP3.LUT R4, R3, 0x10000, RZ, 0xfc, !PT ;  /* 0x0001000003047812 */ /* 0x000fe200078efcff */
[----:B------:R-:W-:Y:S01]  /*a110*/  IMAD.MOV.U32 R5, RZ, RZ, 0x40000040 ;  /* 0x40000040ff057424 */ /* 0x000fe200078e00ff */
[----:B------:R-:W-:Y:S05]  /*a120*/  WARPSYNC.ALL ;  /* 0x0000000000007948 */ /* 0x000fea0003800000 */
[----:B------:R-:W-:Y:S01]  /*a130*/  IMAD.MOV.U32 R11, RZ, RZ, 0x40000040 ;  /* 0x40000040ff0b7424 */ /* 0x000fe200078e00ff */
[C---:B------:R-:W-:Y:S01]  /*a140*/  R2UR UR4, R4.reuse ;  /* 0x00000000040472ca */ /* 0x040fe200000e0000 */
[----:B------:R-:W-:Y:S01]  /*a150*/  WARPGROUP.ARRIVE ;  /* 0x00000000000079c5 */ /* 0x000fe20000000000 */
[----:B------:R-:W-:Y:S01]  /*a160*/  R2UR UR5, R5 ;  /* 0x00000000050572ca */ /* 0x000fe200000e0000 */
[----:B------:R-:W-:Y:S01]  /*a170*/  VIADD R8, R4, 0x2 ;  /* 0x0000000204087836 */ /* 0x000fe20000000000 */
[C---:B------:R-:W-:Y:S01]  /*a180*/  R2UR UR6, R10.reuse ;  /* 0x000000000a0672ca */ /* 0x040fe200000e0000 */
[----:B------:R-:W-:Y:S01]  /*a190*/  VIADD R6, R10, 0x2 ;  /* 0x000000020a067836 */ /* 0x000fe20000000000 */
[----:B------:R-:W-:Y:S01]  /*a1a0*/  R2UR UR7, R11 ;  /* 0x000000000b0772ca */ /* 0x000fe200000e0000 */
[----:B------:R-:W-:-:S02]  /*a1b0*/  IMAD.MOV.U32 R9, RZ, RZ, 0x40000040 ;  /* 0x40000040ff097424 */ /* 0x000fc400078e00ff */
[----:B------:R-:W-:Y:S02]  /*a1c0*/  IMAD.MOV.U32 R7, RZ, RZ, 0x40000040 ;  /* 0x40000040ff077424 */ /* 0x000fe400078e00ff */
[C---:B------:R-:W-:Y:S02]  /*a1d0*/  VIADD R14, R10.reuse, 0x4 ;  /* 0x000000040a0e7836 */ /* 0x040fe40000000000 */
[----:B------:R-:W-:Y:S02]  /*a1e0*/  IMAD.MOV.U32 R15, RZ, RZ, 0x40000040 ;  /* 0x40000040ff0f7424 */ /* 0x000fe400078e00ff */
[----:B------:R-:W-:Y:S02]  /*a1f0*/  VIADD R10, R10, 0x6 ;  /* 0x000000060a0a7836 */ /* 0x000fe40000000000 */
[----:B------:R-:W-:Y:S02]  /*a200*/  IMAD.MOV.U32 R5, RZ, RZ, 0x40000040 ;  /* 0x40000040ff057424 */ /* 0x000fe400078e00ff */
[----:B------:R-:W-:Y:S01]  /*a210*/  HGMMA.64x64x16.F32.BF16 R24, gdesc[UR4], RZ, !UPT, gsb0 ;  /* 0x00e00000041879f0 */ /* 0x000fe2000c0018ff */
[----:B------:R-:W-:Y:S01]  /*a220*/  R2UR UR4, R8 ;  /* 0x00000000080472ca */ /* 0x000fe200000e0000 */
[----:B------:R-:W-:Y:S01]  /*a230*/  IMAD.MOV.U32 R11, RZ, RZ, 0x40000040 ;  /* 0x40000040ff0b7424 */ /* 0x000fe200078e00ff */
[----:B------:R-:W-:-:S02]  /*a240*/  R2UR UR5, R9 ;  /* 0x00000000090572ca */ /* 0x000fc400000e0000 */
[----:B------:R-:W-:Y:S01]  /*a250*/  R2UR UR6, R6 ;  /* 0x00000000060672ca */ /* 0x000fe200000e0000 */
[C---:B------:R-:W-:Y:S01]  /*a260*/  VIADD R6, R4.reuse, 0x4 ;  /* 0x0000000404067836 */ /* 0x040fe20000000000 */
[----:B------:R-:W-:Y:S01]  /*a270*/  R2UR UR7, R7 ;  /* 0x00000000070772ca */ /* 0x000fe200000e0000 */
[----:B------:R-:W-:Y:S02]  /*a280*/  IMAD.MOV.U32 R7, RZ, RZ, 0x40000040 ;  /* 0x40000040ff077424 */ /* 0x000fe400078e00ff */
[----:B------:R-:W-:Y:S01]  /*a290*/  VIADD R4, R4, 0x6 ;  /* 0x0000000604047836 */ /* 0x000fe20000000000 */
[----:B------:R-:W-:Y:S02]  /*a2a0*/  WARPGROUP.DEPBAR.LE gsb0, 0x0 ;  /* 0x00008000000079c5 */ /* 0x000fe40000010000 */
[----:B------:R-:W-:-:S07]  /*a2b0*/  WARPGROUP.ARRIVE ;  /* 0x00000000000079c5 */ /* 0x000fce0000000000 */
[----:B------:R-:W-:Y:S01]  /*a2c0*/  HGMMA.64x64x16.F32.BF16 R24, gdesc[UR4], R24, gsb0 ;  /* 0x00e00000041879f0 */ /* 0x000fe20008001818 */
[----:B------:R-:W-:Y:S02]  /*a2d0*/  R2UR UR4, R6 ;  /* 0x00000000060472ca */ /* 0x000fe400000e0000 */
[----:B------:R-:W-:Y:S02]  /*a2e0*/  R2UR UR5, R7 ;  /* 0x00000000070572ca */ /* 0x000fe400000e0000 */
[----:B------:R-:W-:Y:S02]  /*a2f0*/  R2UR UR6, R14 ;  /* 0x000000000e0672ca */ /* 0x000fe400000e0000 */
[----:B------:R-:W-:Y:S01]  /*a300*/  R2UR UR7, R15 ;  /* 0x000000000f0772ca */ /* 0x000fe200000e0000 */
[----:B------:R-:W-:Y:S02]  /*a310*/  WARPGROUP.DEPBAR.LE gsb0, 0x0 ;  /* 0x00008000000079c5 */ /* 0x000fe40000010000 */
[----:B------:R-:W-:-:S10]  /*a320*/  WARPGROUP.ARRIVE ;  /* 0x00000000000079c5 */ /* 0x000fd40000000000 */
[----:B------:R-:W-:Y:S01]  /*a330*/  HGMMA.64x64x16.F32.BF16 R24, gdesc[UR4], R24, gsb0 ;  /* 0x00e00000041879f0 */ /* 0x000fe20008001818 */
[----:B------:R-:W-:Y:S02]  /*a340*/  R2UR UR4, R4 ;  /* 0x00000000040472ca */ /* 0x000fe400000e0000 */
[----:B------:R-:W-:Y:S02]  /*a350*/  R2UR UR5, R5 ;  /* 0x00000000050572ca */ /* 0x000fe400000e0000 */
[----:B------:R-:W-:Y:S02]  /*a360*/  R2UR UR6, R10 ;  /* 0x000000000a0672ca */ /* 0x000fe400000e0000 */
[----:B------:R-:W-:Y:S01]  /*a370*/  R2UR UR7, R11 ;  /* 0x000000000b0772ca */ /* 0x000fe200000e0000 */
[----:B------:R-:W-:Y:S02]  /*a380*/  WARPGROUP.DEPBAR.LE gsb0, 0x0 ;  /* 0x00008000000079c5 */ /* 0x000fe40000010000 */
[----:B------:R-:W-:-:S10]  /*a390*/  WARPGROUP.ARRIVE ;  /* 0x00000000000079c5 */ /* 0x000fd40000000000 */
[----:B------:R-:W-:Y:S03]  /*a3a0*/  HGMMA.64x64x16.F32.BF16 R24, gdesc[UR4], R24, gsb0 ;  /* 0x00e00000041879f0 */ /* 0x000fe60008001818 */
[----:B------:R-:W-:Y:S02]  /*a3b0*/  WARPGROUP.DEPBAR.LE gsb0, 0x0 ;  /* 0x00008000000079c5 */ /* 0x000fe40000010000 */
[----:B------:R-:W-:Y:S05]  /*a3c0*/  @!P0 BRA `(.L_x_690) ;  /* 0x0000000000048947 */ /* 0x000fea0003800000 */
[----:B------:R-:W-:Y:S01]  /*a3d0*/  BPT.TRAP 0x1 ;  /* 0x000000040000795c */ /* 0x000fe20000300000 */
.L_x_690:
[----:B------:R-:W2:Y:S01]  /*a3e0*/  LDL R58, [R1+0x48] ;  /* 0x00004800013a7983 */ /* 0x000ea20000100800 */
[----:B------:R-:W-:Y:S01]  /*a3f0*/  ULDC UR4, c[0x0][0x9d8] ;  /* 0x0002760000047ab9 */ /* 0x000fe20000000800 */
[----:B------:R-:W-:Y:S01]  /*a400*/  ULDC UR5, c[0x0][0x988] ;  /* 0x0002620000057ab9 */ /* 0x000fe20000000800 */
[----:B------:R-:W-:Y:S01]  /*a410*/  FMUL.FTZ R3, R24, UR4 ;  /* 0x0000000418037c20 */ /* 0x000fe20008410000 */
[----:B------:R-:W-:Y:S01]  /*a420*/  FMUL.FTZ R14, R25, UR4 ;  /* 0x00000004190e7c20 */ /* 0x000fe20008410000 */
[----:B------:R-:W-:Y:S01]  /*a430*/  FMUL.FTZ R21, R28, UR4 ;  /* 0x000000041c157c20 */ /* 0x000fe20008410000 */
[----:B------:R-:W-:Y:S01]  /*a440*/  FMUL.FTZ R24, R29, UR4 ;  /* 0x000000041d187c20 */ /* 0x000fe20008410000 */
[----:B------:R-:W-:Y:S01]  /*a450*/  FMUL.FTZ R25, R34, UR4 ;  /* 0x0000000422197c20 */ /* 0x000fe20008410000 */
[----:B------:R-:W-:Y:S01]  /*a460*/  FMUL.FTZ R34, R36, UR4 ;  /* 0x0000000424227c20 */ /* 0x000fe20008410000 */
[----:B------:R-:W1:Y:S01]  /*a470*/  MUFU.TANH R3, R3 ;  /* 0x0000000300037308 */ /* 0x000e620000002400 */
[----:B------:R-:W-:-:S02]  /*a480*/  IMAD R36, R171, -0x40, R152 ;  /* 0xffffffc0ab247824 */ /* 0x000fc400078e0298 */
[----:B------:R-:W-:Y:S01]  /*a490*/  FMUL.FTZ R28, R32, UR4 ;  /* 0x00000004201c7c20 */ /* 0x000fe20008410000 */
[----:B------:R-:W-:Y:S01]  /*a4a0*/  FMUL.FTZ R11, R26, UR4 ;  /* 0x000000041a0b7c20 */ /* 0x000fe20008410000 */
[----:B------:R-:W-:Y:S01]  /*a4b0*/  FMUL.FTZ R15, R30, UR4 ;  /* 0x000000041e0f7c20 */ /* 0x000fe20008410000 */
[----:B------:R-:W-:Y:S01]  /*a4c0*/  FMUL.FTZ R30, R33, UR4 ;  /* 0x00000004211e7c20 */ /* 0x000fe20008410000 */
[----:B------:R-:W-:Y:S01]  /*a4d0*/  FMUL.FTZ R41, R41, UR4 ;  /* 0x0000000429297c20 */ /* 0x000fe20008410000 */
[----:B------:R-:W-:Y:S01]  /*a4e0*/  FMUL.FTZ R10, R27, UR4 ;  /* 0x000000041b0a7c20 */ /* 0x000fe20008410000 */
[----:B------:R-:W4:Y:S01]  /*a4f0*/  MUFU.TANH R14, R14 ;  /* 0x0000000e000e7308 */ /* 0x000f220000002400 */
        /* <DEDUP_REMOVED lines=17> */
[----:B------:R-:W-:Y:S01]  /*a610*/  FMUL.FTZ R47, R47, UR4 ;  /* 0x000000042f2f7c20 */ /* 0x000fe20008410000 */
[----:B------:R-:W-:Y:S01]  /*a620*/  FMUL.FTZ R50, R50, UR4 ;  /* 0x0000000432327c20 */ /* 0x000fe20008410000 */
[----:B------:R-:W-:Y:S01]  /*a630*/  FMUL.FTZ R51, R51, UR4 ;  /* 0x0000000433337c20 */ /* 0x000fe20008410000 */
[----:B------:R-:W-:Y:S01]  /*a640*/  FMUL.FTZ R54, R54, UR4 ;  /* 0x0000000436367c20 */ /* 0x000fe20008410000 */
[----:B------:R-:W-:-:S02]  /*a650*/  IMAD.U32 R168, RZ, RZ, UR5 ;  /* 0x00000005ffa87e24 */ /* 0x000fc4000f8e00ff */
[----:B------:R-:W3:Y:S08]  /*a660*/  MUFU.TANH R28, R28 ;  /* 0x0000001c001c7308 */ /* 0x000ef00000002400 */
[----:B------:R-:W3:Y:S08]  /*a670*/  MUFU.TANH R11, R11 ;  /* 0x0000000b000b7308 */ /* 0x000ef00000002400 */
[----:B------:R-:W3:Y:S08]  /*a680*/  MUFU.TANH R30, R30 ;  /* 0x0000001e001e7308 */ /* 0x000ef00000002400 */
[----:B------:R4:W-:Y:S08]  /*a690*/  MUFU.TANH R57, R41 ;  /* 0x0000002900397308 */ /* 0x0009f00000002400 */
[----:B------:R-:W3:Y:S08]  /*a6a0*/  MUFU.TANH R10, R10 ;  /* 0x0000000a000a7308 */ /* 0x000ef00000002400 */
        /* <DEDUP_REMOVED lines=8> */
[----:B------:R3:W-:Y:S08]  /*a730*/  MUFU.TANH R61, R45 ;  /* 0x0000002d003d7308 */ /* 0x0007f00000002400 */
[----:B------:R-:W3:Y:S08]  /*a740*/  MUFU.TANH R29, R29 ;  /* 0x0000001d001d7308 */ /* 0x000ef00000002400 */
[----:B------:R3:W-:Y:S08]  /*a750*/  MUFU.TANH R65, R49 ;  /* 0x0000003100417308 */ /* 0x0007f00000002400 */
[----:B------:R-:W3:Y:S08]  /*a760*/  MUFU.TANH R35, R35 ;  /* 0x0000002300237308 */ /* 0x000ef00000002400 */
[----:B------:R-:W3:Y:S08]  /*a770*/  MUFU.TANH R48, R48 ;  /* 0x0000003000307308 */ /* 0x000ef00000002400 */
[----:B------:R3:W-:Y:S08]  /*a780*/  MUFU.TANH R67, R53 ;  /* 0x0000003500437308 */ /* 0x0007f00000002400 */
[----:B------:R-:W3:Y:S08]  /*a790*/  MUFU.TANH R31, R31 ;  /* 0x0000001f001f7308 */ /* 0x000ef00000002400 */
[----:B------:R-:W3:Y:S08]  /*a7a0*/  MUFU.TANH R33, R33 ;  /* 0x0000002100217308 */ /* 0x000ef00000002400 */
[----:B------:R-:W3:Y:S08]  /*a7b0*/  MUFU.TANH R52, R52 ;  /* 0x0000003400347308 */ /* 0x000ef00000002400 */
[----:B------:R-:W-:Y:S08]  /*a7c0*/  MUFU.TANH R46, R46 ;  /* 0x0000002e002e7308 */ /* 0x000ff00000002400 */
[----:B------:R-:W-:Y:S08]  /*a7d0*/  MUFU.TANH R50, R50 ;  /* 0x0000003200327308 */ /* 0x000ff00000002400 */
[----:B------:R-:W3:Y:S01]  /*a7e0*/  MUFU.TANH R54, R54 ;  /* 0x0000003600367308 */ /* 0x000ee20000002400 */
[----:B--2---:R-:W-:-:S04]  /*a7f0*/  IADD3 R36, -R58, 0x40, R36 ;  /* 0x000000403a247810 */ /* 0x004fc80007ffe124 */
[C---:B------:R-:W-:Y:S02]  /*a800*/  ISETP.GT.AND P5, PT, R36.reuse, RZ, PT ;  /* 0x000000ff2400720c */ /* 0x040fe40003fa4270 */
[C---:B------:R-:W-:Y:S02]  /*a810*/  ISETP.GT.AND P4, PT, R36.reuse, 0x1, PT ;  /* 0x000000012400780c */ /* 0x040fe40003f84270 */
[----:B------:R-:W-:Y:S02]  /*a820*/  ISETP.GT.AND P3, PT, R36, 0x8, PT ;  /* 0x000000082400780c */ /* 0x000fe40003f64270 */
[----:B-1----:R-:W-:Y:S02]  /*a830*/  FSEL R26, R3, -INF , P5 ;  /* 0xff800000031a7808 */ /* 0x002fe40002800000 */
[----:B----4-:R-:W-:Y:S02]  /*a840*/  FSEL R41, R14, -INF , P4 ;  /* 0xff8000000e297808 */ /* 0x010fe40002000000 */
[----:B------:R-:W-:-:S02]  /*a850*/  ISETP.GT.AND P2, PT, R36, 0x9, PT ;  /* 0x000000092400780c */ /* 0x000fc40003f44270 */
[----:B0-----:R-:W-:Y:S02]  /*a860*/  FSEL R3, R21, -INF , P3 ;  /* 0xff80000015037808 */ /* 0x001fe40001800000 */
[----:B------:R-:W-:Y:S02]  /*a870*/  FMNMX.FTZ R14, R26, R41, !PT ;  /* 0x000000291a0e7209 */ /* 0x000fe40007810000 */
[----:B------:R-:W-:Y:S02]  /*a880*/  ISETP.GT.AND P1, PT, R36, 0x10, PT ;  /* 0x000000102400780c */ /* 0x000fe40003f24270 */
[----:B---3--:R-:W-:Y:S02]  /*a890*/  FSEL R37, R24, -INF , P2 ;  /* 0xff80000018257808 */ /* 0x008fe40001000000 */
[----:B------:R-:W-:Y:S02]  /*a8a0*/  FMNMX.FTZ R14, R3, R14, !PT ;  /* 0x0000000e030e7209 */ /* 0x000fe40007810000 */
[----:B------:R-:W-:-:S02]  /*a8b0*/  ISETP.GT.AND P6, PT, R36, 0x11, PT ;  /* 0x000000112400780c */ /* 0x000fc40003fc4270 */
[----:B------:R-:W-:Y:S02]  /*a8c0*/  FSEL R39, R28, -INF , P1 ;  /* 0xff8000001c277808 */ /* 0x000fe40000800000 */
[----:B------:R-:W-:Y:S02]  /*a8d0*/  FMNMX.FTZ R14, R37, R14, !PT ;  /* 0x0000000e250e7209 */ /* 0x000fe40007810000 */
[----:B------:R-:W-:Y:S02]  /*a8e0*/  FSEL R11, R11, -INF , P5 ;  /* 0xff8000000b0b7808 */ /* 0x000fe40002800000 */
[----:B------:R-:W-:Y:S02]  /*a8f0*/  ISETP.GT.AND P5, PT, R36, 0x18, PT ;  /* 0x000000182400780c */ /* 0x000fe40003fa4270 */
[----:B------:R-:W-:Y:S02]  /*a900*/  FSEL R43, R30, -INF , P6 ;  /* 0xff8000001e2b7808 */ /* 0x000fe40003000000 */
[----:B------:R-:W-:-:S02]  /*a910*/  FMNMX.FTZ R14, R39, R14, !PT ;  /* 0x0000000e270e7209 */ /* 0x000fc40007810000 */
[----:B------:R-:W-:Y:S02]  /*a920*/  FSEL R10, R10, -INF , P4 ;  /* 0xff8000000a0a7808 */ /* 0x000fe40002000000 */
[----:B------:R-:W-:Y:S02]  /*a930*/  ISETP.GT.AND P4, PT, R36, 0x19, PT ;  /* 0x000000192400780c */ /* 0x000fe40003f84270 */
[----:B------:R-:W-:Y:S02]  /*a940*/  FSEL R45, R34, -INF , P5 ;  /* 0xff800000222d7808 */ /* 0x000fe40002800000 */
[----:B------:R-:W-:Y:S02]  /*a950*/  FMNMX.FTZ R14, R43, R14, !PT ;  /* 0x0000000e2b0e7209 */ /* 0x000fe40007810000 */
[----:B------:R-:W-:Y:S02]  /*a960*/  FSEL R15, R15, -INF , P3 ;  /* 0xff8000000f0f7808 */ /* 0x000fe40001800000 */
        /* <DEDUP_REMOVED lines=8> */
[C---:B------:R-:W-:Y:S02]  /*a9f0*/  ISETP.GT.AND P1, PT, R36.reuse, 0x28, PT ;  /* 0x000000282400780c */ /* 0x040fe40003f24270 */
        /* <DEDUP_REMOVED lines=23> */
[----:B------:R-:W-:Y:S02]  /*ab70*/  FMNMX.FTZ R14, R69, R14, !PT ;  /* 0x0000000e450e7209 */ /* 0x000fe40007810000 */
[----:B------:R-:W-:Y:S02]  /*ab80*/  FMNMX.FTZ R20, R11, R10, !PT ;  /* 0x0000000a0b147209 */ /* 0x000fe40007810000 */
[----:B------:R-:W-:Y:S02]  /*ab90*/  FMNMX.FTZ R24, R67, R14, !PT ;  /* 0x0000000e43187209 */ /* 0x000fe40007810000 */
[----:B------:R-:W-:Y:S01]  /*aba0*/  FMNMX.FTZ R20, R15, R20, !PT ;  /* 0x000000140f147209 */ /* 0x000fe20007810000 */
[----:B------:R0:W1:Y:S01]  /*abb0*/  MUFU.TANH R14, R47 ;  /* 0x0000002f000e7308 */ /* 0x0000620000002400 */
[----:B------:R-:W-:Y:S01]  /*abc0*/  FSEL R73, R54, -INF , P3 ;  /* 0xff80000036497808 */ /* 0x000fe20001800000 */
[----:B------:R-:W2:Y:S01]  /*abd0*/  SHFL.BFLY PT, R71, R24, 0x2, 0x1f ;  /* 0x0c401f0018477f89 */ /* 0x000ea200000e0000 */
[----:B------:R-:W-:-:S04]  /*abe0*/  FMNMX.FTZ R20, R21, R20, !PT ;  /* 0x0000001415147209 */ /* 0x000fc80007810000 */
[----:B------:R-:W-:Y:S02]  /*abf0*/  FMNMX.FTZ R20, R25, R20, !PT ;  /* 0x0000001419147209 */ /* 0x000fe40007810000 */
[----:B0-----:R-:W-:Y:S02]  /*ac00*/  FSEL R47, R46, -INF , P1 ;  /* 0xff8000002e2f7808 */ /* 0x001fe40000800000 */
[----:B------:R-:W-:-:S04]  /*ac10*/  FMNMX.FTZ R20, R27, R20, !PT ;  /* 0x000000141b147209 */ /* 0x000fc80007810000 */
[----:B------:R-:W-:-:S04]  /*ac20*/  FMNMX.FTZ R20, R29, R20, !PT ;  /* 0x000000141d147209 */ /* 0x000fc80007810000 */
[----:B------:R-:W-:-:S04]  /*ac30*/  FMNMX.FTZ R20, R35, R20, !PT ;  /* 0x0000001423147209 */ /* 0x000fc80007810000 */
[----:B------:R-:W-:Y:S02]  /*ac40*/  FMNMX.FTZ R20, R31, R20, !PT ;  /* 0x000000141f147209 */ /* 0x000fe40007810000 */
[----:B--2---:R-:W-:Y:S02]  /*ac50*/  FMNMX.FTZ R71, R24, R71, !PT ;  /* 0x0000004718477209 */ /* 0x004fe40007810000 */
[----:B------:R1:W0:Y:S01]  /*ac60*/  MUFU.TANH R24, R51 ;  /* 0x0000003300187308 */ /* 0x0002220000002400 */
[----:B------:R-:W-:Y:S02]  /*ac70*/  FMNMX.FTZ R30, R33, R20, !PT ;  /* 0x00000014211e7209 */ /* 0x000fe40007810000 */
[----:B------:R-:W2:Y:S02]  /*ac80*/  SHFL.BFLY PT, R28, R71, 0x1, 0x1f ;  /* 0x0c201f00471c7f89 */ /* 0x000ea400000e0000 */
[----:B------:R-:W-:Y:S02]  /*ac90*/  FMNMX.FTZ R30, R47, R30, !PT ;  /* 0x0000001e2f1e7209 */ /* 0x000fe40007810000 */
[----:B-1----:R-:W-:-:S04]  /*aca0*/  FSEL R51, R14, -INF , P6 ;  /* 0xff8000000e337808 */ /* 0x002fc80003000000 */
[----:B------:R-:W-:Y:S02]  /*acb0*/  FMNMX.FTZ R30, R51, R30, !PT ;  /* 0x0000001e331e7209 */ /* 0x000fe40007810000 */
[----:B--2---:R-:W-:Y:S01]  /*acc0*/  FMNMX.FTZ R169, R71, R28, !PT ;  /* 0x0000001c47a97209 */ /* 0x004fe20007810000 */
[----:B------:R-:W-:Y:S01]  /*acd0*/  FMUL.FTZ R28, R55, UR4 ;  /* 0x00000004371c7c20 */ /* 0x000fe20008410000 */
[----:B------:R-:W-:Y:S02]  /*ace0*/  FSEL R71, R50, -INF , P5 ;  /* 0xff80000032477808 */ /* 0x000fe40002800000 */
[----:B0-----:R-:W-:Y:S01]  /*acf0*/  FSEL R55, R24, -INF , P4 ;  /* 0xff80000018377808 */ /* 0x001fe20002000000 */
[----:B------:R-:W-:Y:S01]  /*ad00*/  FMUL.FTZ R32, R169, R168 ;  /* 0x000000a8a9207220 */ /* 0x000fe20000410000 */
[----:B------:R-:W-:Y:S01]  /*ad10*/  FMNMX.FTZ R30, R71, R30, !PT ;  /* 0x0000001e471e7209 */ /* 0x000fe20007810000 */
[----:B------:R-:W0:Y:S01]  /*ad20*/  MUFU.TANH R28, R28 ;  /* 0x0000001c001c7308 */ /* 0x000e220000002400 */
[----:B------:R-:W-:-:S02]  /*ad30*/  FSETP.NEU.FTZ.AND P1, PT, R169, -INF , PT ;  /* 0xff800000a900780b */ /* 0x000fc40003f3d000 */
[----:B------:R-:W-:Y:S02]  /*ad40*/  FMNMX.FTZ R30, R55, R30, !PT ;  /* 0x0000001e371e7209 */ /* 0x000fe40007810000 */
[----:B------:R-:W-:Y:S02]  /*ad50*/  FSEL R20, R32, RZ, P1 ;  /* 0x000000ff20147208 */ /* 0x000fe40000800000 */
[----:B------:R-:W-:-:S03]  /*ad60*/  FMNMX.FTZ R30, R73, R30, !PT ;  /* 0x0000001e491e7209 */ /* 0x000fc60007810000 */
[-CC-:B-----5:R-:W-:Y:S01]  /*ad70*/  FFMA.FTZ R154, R3, R168.reuse, -R20.reuse ;  /* 0x000000a8039a7223 */ /* 0x1a0fe20000010814 */
[-CC-:B------:R-:W-:Y:S01]  /*ad80*/  FFMA.FTZ R158, R45, R168.reuse, -R20.reuse ;  /* 0x000000a82d9e7223 */ /* 0x180fe20000010814 */
[-CC-:B------:R-:W-:Y:S01]  /*ad90*/  FFMA.FTZ R152, R26, R168.reuse, -R20.reuse ;  /* 0x000000a81a987223 */ /* 0x180fe20000010814 */
[-CC-:B------:R-:W-:Y:S01]  /*ada0*/  FFMA.FTZ R156, R39, R168.reuse, -R20.reuse ;  /* 0x000000a8279c7223 */ /* 0x180fe20000010814 */
[-CC-:B------:R-:W-:Y:S01]  /*adb0*/  FFMA.FTZ R39, R43, R168.reuse, -R20.reuse ;  /* 0x000000a82b277223 */ /* 0x180fe20000010814 */
[-CC-:B------:R-:W-:Y:S01]  /*adc0*/  FFMA.FTZ R43, R49, R168.reuse, -R20.reuse ;  /* 0x000000a8312b7223 */ /* 0x180fe20000010814 */
[-CC-:B------:R-:W-:Y:S01]  /*add0*/  FFMA.FTZ R160, R53, R168.reuse, -R20.reuse ;  /* 0x000000a835a07223 */ /* 0x180fe20000010814 */
[----:B0-----:R-:W-:Y:S01]  /*ade0*/  FSEL R75, R28, -INF , P2 ;  /* 0xff8000001c4b7808 */ /* 0x001fe20001000000 */
[-CC-:B------:R-:W-:Y:S01]  /*adf0*/  FFMA.FTZ R41, R41, R168.reuse, -R20.reuse ;  /* 0x000000a829297223 */ /* 0x180fe20000010814 */
[-CC-:B------:R-:W-:Y:S01]  /*ae00*/  FFMA.FTZ R37, R37, R168.reuse, -R20.reuse ;  /* 0x000000a825257223 */ /* 0x180fe20000010814 */
[--C-:B------:R-:W-:Y:S01]  /*ae10*/  FFMA.FTZ R49, R57, R168, -R20.reuse ;  /* 0x000000a839317223 */ /* 0x100fe20000010814 */
[----:B------:R-:W-:Y:S01]  /*ae20*/  FMNMX.FTZ R30, R75, R30, !PT ;  /* 0x0000001e4b1e7209 */ /* 0x000fe20007810000 */
[-CC-:B------:R-:W-:Y:S01]  /*ae30*/  FFMA.FTZ R162, R59, R168.reuse, -R20.reuse ;  /* 0x000000a83ba27223 */ /* 0x180fe20000010814 */
[-CC-:B------:R-:W-:Y:S01]  /*ae40*/  FFMA.FTZ R14, R63, R168.reuse, -R20.reuse ;  /* 0x000000a83f0e7223 */ /* 0x180fe20000010814 */
[-CC-:B------:R-:W-:Y:S01]  /*ae50*/  FFMA.FTZ R65, R65, R168.reuse, -R20.reuse ;  /* 0x000000a841417223 */ /* 0x180fe20000010814 */
[-CC-:B------:R-:W-:Y:S01]  /*ae60*/  FFMA.FTZ R53, R67, R168.reuse, -R20.reuse ;  /* 0x000000a843357223 */ /* 0x180fe20000010814 */
[----:B------:R-:W0:Y:S01]  /*ae70*/  SHFL.BFLY PT, R3, R30, 0x2, 0x1f ;  /* 0x0c401f001e037f89 */ /* 0x000e2200000e0000 */
[----:B------:R-:W-:Y:S08]  /*ae80*/  MUFU.EX2 R152, R152 ;  /* 0x0000009800987308 */ /* 0x000ff00000000800 */
[----:B------:R-:W1:Y:S08]  /*ae90*/  MUFU.EX2 R41, R41 ;  /* 0x0000002900297308 */ /* 0x000e700000000800 */
[----:B------:R-:W2:Y:S01]  /*aea0*/  MUFU.EX2 R154, R154 ;  /* 0x0000009a009a7308 */ /* 0x000ea20000000800 */
[----:B0-----:R-:W-:Y:S01]  /*aeb0*/  FMNMX.FTZ R24, R30, R3, !PT ;  /* 0x000000031e187209 */ /* 0x001fe20007810000 */
[----:B------:R-:W-:-:S06]  /*aec0*/  FFMA.FTZ R3, R61, R168, -R20 ;  /* 0x000000a83d037223 */ /* 0x000fcc0000010814 */
[----:B------:R-:W0:Y:S01]  /*aed0*/  MUFU.EX2 R37, R37 ;  /* 0x0000002500257308 */ /* 0x000e220000000800 */
[----:B------:R-:W3:Y:S07]  /*aee0*/  SHFL.BFLY PT, R45, R24, 0x1, 0x1f ;  /* 0x0c201f00182d7f89 */ /* 0x000eee00000e0000 */
[----:B------:R-:W4:Y:S08]  /*aef0*/  MUFU.EX2 R156, R156 ;  /* 0x0000009c009c7308 */ /* 0x000f300000000800 */
[----:B------:R-:W4:Y:S08]  /*af00*/  MUFU.EX2 R39, R39 ;  /* 0x0000002700277308 */ /* 0x000f300000000800 */
[----:B------:R-:W-:Y:S01]  /*af10*/  MUFU.EX2 R158, R158 ;  /* 0x0000009e009e7308 */ /* 0x000fe20000000800 */
[----:B---3--:R-:W-:Y:S01]  /*af20*/  FMNMX.FTZ R170, R24, R45, !PT ;  /* 0x0000002d18aa7209 */ /* 0x008fe20007810000 */
[----:B------:R-:W-:-:S03]  /*af30*/  FFMA.FTZ R24, R69, R168, -R20 ;  /* 0x000000a845187223 */ /* 0x000fc60000010814 */
[C---:B------:R-:W-:Y:S01]  /*af40*/  FSETP.NEU.FTZ.AND P1, PT, R170.reuse, -INF , PT ;  /* 0xff800000aa00780b */ /* 0x040fe20003f3d000 */
[----:B------:R-:W-:Y:S02]  /*af50*/  FMUL.FTZ R26, R170, R168 ;  /* 0x000000a8aa1a7220 */ /* 0x000fe40000410000 */
[----:B------:R-:W-:Y:S03]  /*af60*/  MUFU.EX2 R43, R43 ;  /* 0x0000002b002b7308 */ /* 0x000fe60000000800 */
[----:B------:R-:W-:-:S05]  /*af70*/  FSEL R20, R26, RZ, P1 ;  /* 0x000000ff1a147208 */ /* 0x000fca0000800000 */
[----:B------:R-:W-:Y:S01]  /*af80*/  MUFU.EX2 R160, R160 ;  /* 0x000000a000a07308 */ /* 0x000fe20000000800 */
[-CC-:B------:R-:W-:Y:S01]  /*af90*/  FFMA.FTZ R153, R11, R168.reuse, -R20.reuse ;  /* 0x000000a80b997223 */ /* 0x180fe20000010814 */
[-CC-:B------:R-:W-:Y:S01]  /*afa0*/  FFMA.FTZ R10, R10, R168.reuse, -R20.reuse ;  /* 0x000000a80a0a7223 */ /* 0x180fe20000010814 */
[-CC-:B------:R-:W-:Y:S01]  /*afb0*/  FFMA.FTZ R155, R15, R168.reuse, -R20.reuse ;  /* 0x000000a80f9b7223 */ /* 0x180fe20000010814 */
[-CC-:B------:R-:W-:Y:S01]  /*afc0*/  FFMA.FTZ R26, R21, R168.reuse, -R20.reuse ;  /* 0x000000a8151a7223 */ /* 0x180fe20000010814 */
[-CC-:B------:R-:W-:Y:S01]  /*afd0*/  FFMA.FTZ R157, R25, R168.reuse, -R20.reuse ;  /* 0x000000a8199d7223 */ /* 0x180fe20000010814 */
[-CC-:B------:R-:W-:Y:S01]  /*afe0*/  FFMA.FTZ R28, R27, R168.reuse, -R20.reuse ;  /* 0x000000a81b1c7223 */ /* 0x180fe20000010814 */
[-CC-:B------:R-:W-:Y:S01]  /*aff0*/  FFMA.FTZ R159, R29, R168.reuse, -R20.reuse ;  /* 0x000000a81d9f7223 */ /* 0x180fe20000010814 */
[----:B------:R-:W-:Y:S01]  /*b000*/  MUFU.EX2 R153, R153 ;  /* 0x0000009900997308 */ /* 0x000fe20000000800 */
[----:B-1----:R-:W-:Y:S01]  /*b010*/  FADD.FTZ R21, R152, R41 ;  /* 0x0000002998157221 */ /* 0x002fe20000010000 */
[-CC-:B------:R-:W-:Y:S01]  /*b020*/  FFMA.FTZ R30, R35, R168.reuse, -R20.reuse ;  /* 0x000000a8231e7223 */ /* 0x180fe20000010814 */
[-CC-:B------:R-:W-:Y:S01]  /*b030*/  FFMA.FTZ R161, R31, R168.reuse, -R20.reuse ;  /* 0x000000a81fa17223 */ /* 0x180fe20000010814 */
[----:B------:R-:W-:Y:S01]  /*b040*/  FFMA.FTZ R32, R33, R168, -R20 ;  /* 0x000000a821207223 */ /* 0x000fe20000010814 */
[----:B--2---:R-:W-:Y:S01]  /*b050*/  FADD.FTZ R36, R154, R21 ;  /* 0x000000159a247221 */ /* 0x004fe20000010000 */
[----:B------:R-:W-:-:S02]  /*b060*/  VIADD R21, R12, 0x28c40 ;  /* 0x00028c400c157836 */ /* 0x000fc40000000000 */
[-C--:B------:R-:W-:Y:S01]  /*b070*/  FFMA.FTZ R34, R47, R168.reuse, -R20 ;  /* 0x000000a82f227223 */ /* 0x080fe20000010814 */
[----:B------:R-:W1:Y:S01]  /*b080*/  MUFU.EX2 R10, R10 ;  /* 0x0000000a000a7308 */ /* 0x000e620000000800 */
[----:B0-----:R-:W-:Y:S01]  /*b090*/  FADD.FTZ R27, R37, R36 ;  /* 0x00000024251b7221 */ /* 0x001fe20000010000 */
[-CC-:B------:R-:W-:Y:S01]  /*b0a0*/  FFMA.FTZ R11, R51, R168.reuse, -R20.reuse ;  /* 0x000000a8330b7223 */ /* 0x180fe20000010814 */
[----:B------:R-:W-:Y:S01]  /*b0b0*/  PRMT R21, R190, 0x654, R21 ;  /* 0x00000654be157816 */ /* 0x000fe20000000015 */
[-CC-:B------:R-:W-:Y:S01]  /*b0c0*/  FFMA.FTZ R15, R71, R168.reuse, -R20.reuse ;  /* 0x000000a8470f7223 */ /* 0x180fe20000010814 */
[----:B----4-:R-:W-:Y:S01]  /*b0d0*/  FADD.FTZ R40, R156, R27 ;  /* 0x0000001b9c287221 */ /* 0x010fe20000010000 */
[-CC-:B------:R-:W-:Y:S01]  /*b0e0*/  FFMA.FTZ R36, R55, R168.reuse, -R20.reuse ;  /* 0x000000a837247223 */ /* 0x180fe20000010814 */
[----:B------:R0:W-:Y:S01]  /*b0f0*/  SYNCS.ARRIVE.TRANS64.RED.A1T0 RZ, [R21+URZ], RZ ;  /* 0x000000ff15ff79a7 */ /* 0x0001e2000810043f */
[----:B------:R-:W2:Y:S01]  /*b100*/  MUFU.EX2 R155, R155 ;  /* 0x0000009b009b7308 */ /* 0x000ea20000000800 */
[-CC-:B------:R-:W-:Y:S01]  /*b110*/  FFMA.FTZ R73, R73, R168.reuse, -R20.reuse ;  /* 0x000000a849497223 */ /* 0x180fe20000010814 */
[----:B------:R-:W-:Y:S01]  /*b120*/  FFMA.FTZ R20, R75, R168, -R20 ;  /* 0x000000a84b147223 */ /* 0x000fe20000010814 */
[----:B------:R-:W-:-:S02]  /*b130*/  F2FP.BF16.F32.PACK_AB R152, R41, R152 ;  /* 0x000000982998723e */ /* 0x000fc400000010ff */
[----:B------:R-:W-:Y:S02]  /*b140*/  F2FP.BF16.F32.PACK_AB R154, R37, R154 ;  /* 0x0000009a259a723e */ /* 0x000fe400000010ff */
[----:B------:R-:W-:Y:S01]  /*b150*/  F2FP.BF16.F32.PACK_AB R156, R39, R156 ;  /* 0x0000009c279c723e */ /* 0x000fe200000010ff */
[----:B------:R-:W3:Y:S01]  /*b160*/  MUFU.EX2 R26, R26 ;  /* 0x0000001a001a7308 */ /* 0x000ee20000000800 */
[----:B-1----:R-:W-:Y:S01]  /*b170*/  FADD.FTZ R38, R153, R10 ;  /* 0x0000000a99267221 */ /* 0x002fe20000010000 */
[----:B------:R-:W-:-:S06]  /*b180*/  F2FP.BF16.F32.PACK_AB R153, R10, R153 ;  /* 0x000000990a99723e */ /* 0x000fcc00000010ff */
[----:B------:R-:W0:Y:S01]  /*b190*/  MUFU.EX2 R157, R157 ;  /* 0x0000009d009d7308 */ /* 0x000e220000000800 */
[----:B--2---:R-:W-:-:S07]  /*b1a0*/  FADD.FTZ R25, R155, R38 ;  /* 0x000000269b197221 */ /* 0x004fce0000010000 */
[----:B------:R-:W1:Y:S01]  /*b1b0*/  MUFU.EX2 R28, R28 ;  /* 0x0000001c001c7308 */ /* 0x000e620000000800 */
[C---:B---3--:R-:W-:Y:S01]  /*b1c0*/  FADD.FTZ R38, R26.reuse, R25 ;  /* 0x000000191a267221 */ /* 0x048fe20000010000 */
[----:B------:R-:W-:Y:S01]  /*b1d0*/  FADD.FTZ R25, R39, R40 ;  /* 0x0000002827197221 */ /* 0x000fe20000010000 */
[----:B------:R-:W-:Y:S01]  /*b1e0*/  F2FP.BF16.F32.PACK_AB R155, R26, R155 ;  /* 0x0000009b1a9b723e */ /* 0x000fe200000010ff */
[----:B------:R-:W-:Y:S02]  /*b1f0*/  BAR.SYNC.DEFER_BLOCKING 0xf, 0x100 ;  /* 0x03c4000000007b1d */ /* 0x000fe40000010000 */
[----:B------:R-:W-:Y:S01]  /*b200*/  FADD.FTZ R40, R158, R25 ;  /* 0x000000199e287221 */ /* 0x000fe20000010000 */
[----:B------:R-:W-:Y:S01]  /*b210*/  F2FP.BF16.F32.PACK_AB R158, R43, R158 ;  /* 0x0000009e2b9e723e */ /* 0x000fe200000010ff */
[----:B0-----:R-:W-:Y:S02]  /*b220*/  FADD.FTZ R21, R157, R38 ;  /* 0x000000269d157221 */ /* 0x001fe40000010000 */
[----:B------:R-:W0:Y:S01]  /*b230*/  MUFU.EX2 R159, R159 ;  /* 0x0000009f009f7308 */ /* 0x000e220000000800 */
[----:B------:R-:W-:-:S04]  /*b240*/  FADD.FTZ R25, R43, R40 ;  /* 0x000000282b197221 */ /* 0x000fc80000010000 */
[----:B------:R-:W-:Y:S01]  /*b250*/  FADD.FTZ R40, R160, R25 ;  /* 0x00000019a0287221 */ /* 0x000fe20000010000 */
[C---:B-1----:R-:W-:Y:S02]  /*b260*/  FADD.FTZ R38, R28.reuse, R21 ;  /* 0x000000151c267221 */ /* 0x042fe40000010000 */
[----:B------:R-:W1:Y:S01]  /*b270*/  MUFU.EX2 R30, R30 ;  /* 0x0000001e001e7308 */ /* 0x000e620000000800 */
[----:B------:R-:W-:-:S07]  /*b280*/  F2FP.BF16.F32.PACK_AB R157, R28, R157 ;  /* 0x0000009d1c9d723e */ /* 0x000fce00000010ff */
[----:B------:R-:W2:Y:S01]  /*b290*/  MUFU.EX2 R161, R161 ;  /* 0x000000a100a17308 */ /* 0x000ea20000000800 */
[----:B0-----:R-:W-:Y:S01]  /*b2a0*/  FADD.FTZ R21, R159, R38 ;  /* 0x000000269f157221 */ /* 0x001fe20000010000 */
[----:B------:R0:W-:Y:S06]  /*b2b0*/  STSM.16.M88.4 [R199+0x26800], R152 ;  /* 0x02680098c7007844 */ /* 0x0001ec0000000200 */
[----:B------:R-:W3:Y:S01]  /*b2c0*/  MUFU.EX2 R49, R49 ;  /* 0x0000003100317308 */ /* 0x000ee20000000800 */
[C---:B-1----:R-:W-:Y:S01]  /*b2d0*/  FADD.FTZ R38, R30.reuse, R21 ;  /* 0x000000151e267221 */ /* 0x042fe20000010000 */
[----:B------:R-:W-:-:S05]  /*b2e0*/  F2FP.BF16.F32.PACK_AB R159, R30, R159 ;  /* 0x0000009f1e9f723e */ /* 0x000fca00000010ff */
[----:B------:R0:W-:Y:S01]  /*b2f0*/  STSM.16.M88.4 [R200], R156 ;  /* 0x0000009cc8007844 */ /* 0x0001e20000000200 */
[----:B------:R-:W1:Y:S01]  /*b300*/  MUFU.EX2 R32, R32 ;  /* 0x0000002000207308 */ /* 0x000e620000000800 */
[----:B--2---:R-:W-:-:S07]  /*b310*/  FADD.FTZ R21, R161, R38 ;  /* 0x00000026a1157221 */ /* 0x004fce0000010000 */
[----:B------:R-:W2:Y:S01]  /*b320*/  MUFU.EX2 R162, R162 ;  /* 0x000000a200a27308 */ /* 0x000ea20000000800 */
[C---:B---3--:R-:W-:Y:S01]  /*b330*/  FADD.FTZ R25, R49.reuse, R40 ;  /* 0x0000002831197221 */ /* 0x048fe20000010000 */
[----:B------:R-:W-:-:S06]  /*b340*/  F2FP.BF16.F32.PACK_AB R160, R49, R160 ;  /* 0x000000a031a0723e */ /* 0x000fcc00000010ff */
[----:B------:R-:W3:Y:S01]  /*b350*/  MUFU.EX2 R34, R34 ;  /* 0x0000002200227308 */ /* 0x000ee20000000800 */
[C---:B-1----:R-:W-:Y:S01]  /*b360*/  FADD.FTZ R21, R32.reuse, R21 ;  /* 0x0000001520157221 */ /* 0x042fe20000010000 */
[----:B------:R-:W-:-:S06]  /*b370*/  F2FP.BF16.F32.PACK_AB R161, R32, R161 ;  /* 0x000000a120a1723e */ /* 0x000fcc00000010ff */
[----:B------:R-:W1:Y:S01]  /*b380*/  MUFU.EX2 R3, R3 ;  /* 0x0000000300037308 */ /* 0x000e620000000800 */
[----:B--2---:R-:W-:-:S07]  /*b390*/  FADD.FTZ R10, R162, R25 ;  /* 0x00000019a20a7221 */ /* 0x004fce0000010000 */
[----:B------:R-:W2:Y:S01]  /*b3a0*/  MUFU.EX2 R11, R11 ;  /* 0x0000000b000b7308 */ /* 0x000ea20000000800 */
[----:B---3--:R-:W-:-:S07]  /*b3b0*/  FADD.FTZ R26, R34, R21 ;  /* 0x00000015221a7221 */ /* 0x008fce0000010000 */
[----:B------:R-:W-:Y:S01]  /*b3c0*/  MUFU.EX2 R14, R14 ;  /* 0x0000000e000e7308 */ /* 0x000fe20000000800 */
[C---:B-1----:R-:W-:Y:S01]  /*b3d0*/  F2FP.BF16.F32.PACK_AB R162, R3.reuse, R162 ;  /* 0x000000a203a2723e */ /* 0x042fe200000010ff */
[----:B------:R-:W-:-:S06]  /*b3e0*/  FADD.FTZ R3, R3, R10 ;  /* 0x0000000a03037221 */ /* 0x000fcc0000010000 */
[----:B------:R-:W1:Y:S01]  /*b3f0*/  MUFU.EX2 R45, R65 ;  /* 0x00000041002d7308 */ /* 0x000e620000000800 */
[C---:B--2---:R-:W-:Y:S01]  /*b400*/  FADD.FTZ R26, R11.reuse, R26 ;  /* 0x0000001a0b1a7221 */ /* 0x044fe20000010000 */
[----:B------:R-:W-:-:S05]  /*b410*/  F2FP.BF16.F32.PACK_AB R163, R11, R34 ;  /* 0x000000220ba3723e */ /* 0x000fca00000010ff */
[----:B------:R0:W-:Y:S01]  /*b420*/  STSM.16.M88.4 [R202], R160 ;  /* 0x000000a0ca007844 */ /* 0x0001e20000000200 */
[----:B------:R-:W-:Y:S08]  /*b430*/  MUFU.EX2 R15, R15 ;  /* 0x0000000f000f7308 */ /* 0x000ff00000000800 */
        /* <DEDUP_REMOVED lines=8> */
[----:B------:R-:W-:Y:S02]  /*b4c0*/  FADD.FTZ R36, R36, R15 ;  /* 0x0000000f24247221 */ /* 0x000fe40000010000 */
[----:B------:R-:W-:Y:S08]  /*b4d0*/  MUFU.EX2 R73, R73 ;  /* 0x0000004900497308 */ /* 0x000ff00000000800 */
[----:B------:R-:W2:Y:S01]  /*b4e0*/  MUFU.EX2 R20, R20 ;  /* 0x0000001400147308 */ /* 0x000ea20000000800 */
[----:B-1----:R-:W-:Y:S01]  /*b4f0*/  F2FP.BF16.F32.PACK_AB R166, R53, R24 ;  /* 0x0000001835a6723e */ /* 0x002fe200000010ff */
[----:B------:R-:W-:-:S04]  /*b500*/  FADD.FTZ R24, R24, R45 ;  /* 0x0000002d18187221 */ /* 0x000fc80000010000 */
[----:B------:R-:W-:Y:S01]  /*b510*/  FADD.FTZ R3, R53, R24 ;  /* 0x0000001835037221 */ /* 0x000fe20000010000 */
[----:B--2---:R-:W-:Y:S01]  /*b520*/  F2FP.BF16.F32.PACK_AB R167, R20, R73 ;  /* 0x0000004914a7723e */ /* 0x004fe200000010ff */
[----:B------:R-:W-:-:S04]  /*b530*/  FADD.FTZ R73, R73, R36 ;  /* 0x0000002449497221 */ /* 0x000fc80000010000 */
[----:B------:R0:W-:Y:S01]  /*b540*/  STSM.16.M88.4 [R201], R164 ;  /* 0x000000a4c9007844 */ /* 0x0001e20000000200 */
[----:B------:R-:W-:Y:S01]  /*b550*/  FADD.FTZ R10, R20, R73 ;  /* 0x00000049140a7221 */ /* 0x000fe20000010000 */
[----:B------:R-:W-:Y:S06]  /*b560*/  @!P0 BRA `(.L_x_691) ;  /* 0x0000000000048947 */ /* 0x000fec0003800000 */
[----:B------:R-:W-:Y:S01]  /*b570*/  BPT.TRAP 0x1 ;  /* 0x000000040000795c */ /* 0x000fe20000300000 */
.L_x_691:
[----:B------:R1:W2:Y:S01]  /*b580*/  SYNCS.PHASECHK.TRANS64.TRYWAIT P1, [R12+URZ+0x28c50], R13 ;  /* 0x028c500d0c0075a7 */ /* 0x0002a2000802017f */
[----:B------:R-:W-:Y:S05]  /*b590*/  @!P0 BRA `(.L_x_692) ;  /* 0x0000000000048947 */ /* 0x000fea0003800000 */
[----:B------:R-:W-:Y:S01]  /*b5a0*/  BPT.TRAP 0x1 ;  /* 0x000000040000795c */ /* 0x000fe20000300000 */
.L_x_692:
[----:B------:R-:W-:Y:S01]  /*b5b0*/  LOP3.LUT R11, R56, 0x2000000, RZ, 0xfc, !PT ;  /* 0x02000000380b7812 */ /* 0x000fe200078efcff */
[----:B------:R-:W-:Y:S01]  /*b5c0*/  ULDC UR40, c[0x0][0x9d8] ;  /* 0x0002760000287ab9 */ /* 0x000fe20000000800 */
[----:B------:R-:W-:Y:S01]  /*b5d0*/  ULDC UR38, c[0x0][0x988] ;  /* 0x0002620000267ab9 */ /* 0x000fe20000000800 */
[----:B------:R-:W-:Y:S01]  /*b5e0*/  BSSY B0, `(.L_x_693) ;  /* 0x0000006000007945 */ /* 0x000fe20003800000 */
[----:B------:R-:W-:Y:S02]  /*b5f0*/  IMAD.MOV.U32 R25, RZ, RZ, 0x40000040 ;  /* 0x40000040ff197424 */ /* 0x000fe400078e00ff */
[----:B------:R-:W-:Y:S01]  /*b600*/  IMAD R24, R19, 0x1000, R11 ;  /* 0x0000100013187824 */ /* 0x000fe200078e020b */
[----:B--2---:R-:W-:Y:S06]  /*b610*/  @P1 BRA `(.L_x_694) ;  /* 0x0000000000081947 */ /* 0x004fec0003800000 */
[----:B------:R-:W2:Y:S02]  /*b620*/  SYNCS.PHASECHK.TRANS64.TRYWAIT P1, [R12+URZ+0x28c50], R13 ;  /* 0x028c500d0c0075a7 */ /* 0x000ea4000802017f */
[----:B--2---:R-:W-:Y:S05]  /*b630*/  @!P1 BRA `(.L_x_695) ;  /* 0x000000fc00e49947 */ /* 0x004fea0003800000 */
.L_x_694:
[----:B------:R-:W-:Y:S05]  /*b640*/  BSYNC B0 ;  /* 0x0000000000007941 */ /* 0x000fea0003800000 */
.L_x_693:
[C---:B------:R-:W-:Y:S01]  /*b650*/  R2UR UR6, R24.reuse ;  /* 0x00000000180672ca */ /* 0x040fe200000e0000 */
[C---:B------:R-:W-:Y:S01]  /*b660*/  VIADD R20, R24.reuse, 0x80 ;  /* 0x0000008018147836 */ /* 0x040fe20000000000 */
[----:B------:R-:W-:Y:S01]  /*b670*/  R2UR UR7, R25 ;  /* 0x00000000190772ca */ /* 0x000fe200000e0000 */
[C---:B------:R-:W-:Y:S02]  /*b680*/  VIADD R14, R24.reuse, 0x100 ;  /* 0x00000100180e7836 */ /* 0x040fe40000000000 */
[----:B------:R-:W-:Y:S01]  /*b690*/  VIADD R24, R24, 0x180 ;  /* 0x0000018018187836 */ /* 0x000fe20000000000 */
[----:B------:R-:W-:Y:S01]  /*b6a0*/  R2UR UR10, R20 ;  /* 0x00000000140a72ca */ /* 0x000fe200000e0000 */
[----:B------:R-:W-:Y:S01]  /*b6b0*/  IMAD.MOV.U32 R25, RZ, RZ, 0x40000040 ;  /* 0x40000040ff197424 */ /* 0x000fe200078e00ff */
[----:B------:R-:W-:Y:S01]  /*b6c0*/  R2UR UR14, R14 ;  /* 0x000000000e0e72ca */ /* 0x000fe200000e0000 */
[----:B------:R-:W-:Y:S01]  /*b6d0*/  IMAD.MOV.U32 R21, RZ, RZ, 0x40000040 ;  /* 0x40000040ff157424 */ /* 0x000fe200078e00ff */
[----:B------:R-:W-:Y:S01]  /*b6e0*/  R2UR UR18, R24 ;  /* 0x00000000181272ca */ /* 0x000fe200000e0000 */
[----:B------:R-:W-:Y:S01]  /*b6f0*/  IMAD.MOV.U32 R15, RZ, RZ, 0x40000040 ;  /* 0x40000040ff0f7424 */ /* 0x000fe200078e00ff */
[----:B------:R-:W-:-:S02]  /*b700*/  R2UR UR19, R25 ;  /* 0x00000000191372ca */ /* 0x000fc400000e0000 */
[----:B------:R-:W-:Y:S01]  /*b710*/  WARPGROUP.ARRIVE ;  /* 0x00000000000079c5 */ /* 0x000fe20000000000 */
[----:B------:R-:W-:Y:S02]  /*b720*/  R2UR UR11, R21 ;  /* 0x00000000150b72ca */ /* 0x000fe400000e0000 */
[----:B------:R-:W-:-:S03]  /*b730*/  R2UR UR15, R15 ;  /* 0x000000000f0f72ca */ /* 0x000fc600000e0000 */
[----:B------:R-:W-:Y:S03]  /*b740*/  HGMMA.64x256x16.F32.BF16 R24, R152, gdesc[UR4].tnspB, RZ, !UPT, gsb0 ;  /* 0x43e0000498187df0 */ /* 0x000fe6000c0018ff */
[----:B------:R-:W-:Y:S02]  /*b750*/  WARPGROUP.DEPBAR.LE gsb0, 0x0 ;  /* 0x00008000000079c5 */ /* 0x000fe40000010000 */
[----:B------:R-:W-:-:S15]  /*b760*/  WARPGROUP.ARRIVE ;  /* 0x00000000000079c5 */ /* 0x000fde0000000000 */
[----:B------:R-:W-:-:S08]  /*b770*/  NOP ;  /* 0x0000000000007918 */ /* 0x000fd00000000000 */
[----:B------:R-:W-:Y:S03]  /*b780*/  HGMMA.64x256x16.F32.BF16 R24, R156, gdesc[UR8].tnspB, R24, gsb0 ;  /* 0x43e000089c187df0 */ /* 0x000fe60008001818 */
        /* <DEDUP_REMOVED lines=19> */
.L_x_696:
[----:B------:R-:W-:Y:S01]  /*b8c0*/  VIADD R15, R171, 0xfffffffe ;  /* 0xfffffffeab0f7836 */ /* 0x000fe20000000000 */
[----:B------:R-:W-:Y:S01]  /*b8d0*/  BSSY B0, `(.L_x_697) ;  /* 0x00001ef000007945 */ /* 0x000fe20003800000 */
[----:B-12---:R-:W-:-:S03]  /*b8e0*/  VIADD R12, R12, 0x28c60 ;  /* 0x00028c600c0c7836 */ /* 0x006fc60000000000 */
[----:B------:R-:W-:Y:S02]  /*b8f0*/  ISETP.GE.AND P1, PT, R15, R196, PT ;  /* 0x000000c40f00720c */ /* 0x000fe40003f26270 */
[----:B------:R-:W-:-:S04]  /*b900*/  PRMT R12, R190, 0x654, R12 ;  /* 0x00000654be0c7816 */ /* 0x000fc8000000000c */
[----:B------:R1:W-:Y:S07]  /*b910*/  SYNCS.ARRIVE.TRANS64.RED.A1T0 RZ, [R12+URZ], RZ ;  /* 0x000000ff0cff79a7 */ /* 0x0003ee000810043f */
[----:B------:R-:W-:Y:S05]  /*b920*/  @!P1 BRA `(.L_x_698) ;  /* 0x0000001c00a49947 */ /* 0x000fea0003800000 */
[----:B------:R-:W-:Y:S02]  /*b930*/  IMAD.MOV.U32 R13, RZ, RZ, R170 ;  /* 0x000000ffff0d7224 */ /* 0x000fe400078e00aa */
[----:B------:R-:W-:Y:S02]  /*b940*/  IMAD.MOV.U32 R218, RZ, RZ, R169 ;  /* 0x000000ffffda7224 */ /* 0x000fe400078e00a9 */
[----:B------:R-:W-:-:S07]  /*b950*/  IMAD.MOV.U32 R217, RZ, RZ, R19 ;  /* 0x000000ffffd97224 */ /* 0x000fce00078e0013 */
.L_x_711:
[----:B------:R-:W-:Y:S02]  /*b960*/  VIADD R19, R217, 0x1 ;  /* 0x00000001d9137836 */ /* 0x000fe40000000000 */
[----:B-1----:R-:W-:Y:S02]  /*b970*/  IMAD.MOV.U32 R12, RZ, RZ, R15 ;  /* 0x000000ffff0c7224 */ /* 0x002fe400078e000f */
[----:B------:R-:W-:Y:S01]  /*b980*/  VIADD R15, R15, 0xffffffff ;  /* 0xffffffff0f0f7836 */ /* 0x000fe20000000000 */
[C---:B------:R-:W-:Y:S02]  /*b990*/  ISETP.NE.AND P2, PT, R19.reuse, 0x2, PT ;  /* 0x000000021300780c */ /* 0x040fe40003f45270 */
[----:B------:R-:W-:Y:S02]  /*b9a0*/  ISETP.GT.AND P1, PT, R12, R196, PT ;  /* 0x000000c40c00720c */ /* 0x000fe40003f24270 */
[----:B------:R-:W-:Y:S02]  /*b9b0*/  SEL R12, RZ, 0x1, P2 ;  /* 0x00000001ff0c7807 */ /* 0x000fe40001000000 */
[----:B------:R-:W-:-:S02]  /*b9c0*/  SEL R19, R19, RZ, P2 ;  /* 0x000000ff13137207 */ /* 0x000fc40001000000 */
[----:B------:R-:W-:Y:S01]  /*b9d0*/  LOP3.LUT R185, R185, R12, RZ, 0x3c, !PT ;  /* 0x0000000cb9b97212 */ /* 0x000fe200078e3cff */
[----:B--23--:R-:W-:Y:S06]  /*b9e0*/  @!P0 BRA `(.L_x_699) ;  /* 0x0000000000048947 */ /* 0x00cfec0003800000 */
[----:B------:R-:W-:Y:S01]  /*b9f0*/  BPT.TRAP 0x1 ;  /* 0x000000040000795c */ /* 0x000fe20000300000 */
.L_x_699:
[----:B------:R-:W-:Y:S01]  /*ba00*/  IMAD R14, R19, 0x8, R2 ;  /* 0x00000008130e7824 */ /* 0x000fe200078e0202 */
[----:B------:R-:W-:-:S04]  /*ba10*/  SHF.L.U32 R12, R185, 0x1f, RZ ;  /* 0x0000001fb90c7819 */ /* 0x000fc800000006ff */
[----:B------:R1:W2:Y:S01]  /*ba20*/  SYNCS.PHASECHK.TRANS64.TRYWAIT P2, [R14+URZ+0x28c30], R12 ;  /* 0x028c300c0e0075a7 */ /* 0x0002a2000804017f */
[----:B------:R-:W-:Y:S05]  /*ba30*/  @!P0 BRA `(.L_x_700) ;  /* 0x0000000000048947 */ /* 0x000fea0003800000 */
[----:B------:R-:W-:Y:S01]  /*ba40*/  BPT.TRAP 0x1 ;  /* 0x000000040000795c */ /* 0x000fe20000300000 */
.L_x_700:
[----:B------:R-:W-:Y:S01]  /*ba50*/  VIADD R20, R2, 0x20400 ;  /* 0x0002040002147836 */ /* 0x000fe20000000000 */
[----:B------:R-:W-:Y:S01]  /*ba60*/  BSSY B1, `(.L_x_701) ;  /* 0x0000009000017945 */ /* 0x000fe20003800000 */
[----:B0-----:R-:W-:Y:S02]  /*ba70*/  IMAD R154, R19, 0x200, R0 ;  /* 0x00000200139a7824 */ /* 0x001fe400078e0200 */
[----:B------:R-:W-:Y:S01]  /*ba80*/  IMAD.MOV.U32 R155, RZ, RZ, 0x40000040 ;  /* 0x40000040ff9b7424 */ /* 0x000fe200078e00ff */
[----:B------:R-:W-:-:S04]  /*ba90*/  SHF.R.U32.HI R20, RZ, 0x4, R20 ;  /* 0x00000004ff147819 */ /* 0x000fc80000011614 */
[----:B------:R-:W-:-:S04]  /*baa0*/  LOP3.LUT R20, R20, 0x3fff, RZ, 0xc0, !PT ;  /* 0x00003fff14147812 */ /* 0x000fc800078ec0ff */
[----:B------:R-:W-:Y:S01]  /*bab0*/  LOP3.LUT R20, R20, 0x10000, RZ, 0xfc, !PT ;  /* 0x0001000014147812 */ /* 0x000fe200078efcff */
[----:B--2---:R-:W-:Y:S06]  /*bac0*/  @P2 BRA `(.L_x_702) ;  /* 0x0000000000082947 */ /* 0x004fec0003800000 */
[----:B------:R-:W0:Y:S02]  /*bad0*/  SYNCS.PHASECHK.TRANS64.TRYWAIT P2, [R14+URZ+0x28c30], R12 ;  /* 0x028c300c0e0075a7 */ /* 0x000e24000804017f */
[----:B0-----:R-:W-:Y:S05]  /*bae0*/  @!P2 BRA `(.L_x_703) ;  /* 0x000000f800cca947 */ /* 0x001fea0003800000 */
.L_x_702:
[----:B------:R-:W-:Y:S05]  /*baf0*/  BSYNC B1 ;  /* 0x0000000000017941 */ /* 0x000fea0003800000 */
.L_x_701:
[----:B------:R-:W-:Y:S01]  /*bb00*/  IMAD.MOV.U32 R21, RZ, RZ, 0x40000040 ;  /* 0x40000040ff157424 */ /* 0x000fe200078e00ff */
[----:B------:R-:W-:Y:S01]  /*bb10*/  R2UR UR4, R20 ;  /* 0x00000000140472ca */ /* 0x000fe200000e0000 */
[C---:B------:R-:W-:Y:S01]  /*bb20*/  VIADD R152, R154.reuse, 0x2 ;  /* 0x000000029a987836 */ /* 0x040fe20000000000 */
[C---:B------:R-:W-:Y:S01]  /*bb30*/  R2UR UR6, R154.reuse ;  /* 0x000000009a0672ca */ /* 0x040fe200000e0000 */
[C---:B------:R-:W-:Y:S01]  /*bb40*/  VIADD R20, R154.reuse, 0x4 ;  /* 0x000000049a147836 */ /* 0x040fe20000000000 */
[----:B------:R-:W-:Y:S01]  /*bb50*/  R2UR UR7, R155 ;  /* 0x000000009b0772ca */ /* 0x000fe200000e0000 */
[----:B------:R-:W-:Y:S01]  /*bb60*/  VIADD R154, R154, 0x6 ;  /* 0x000000069a9a7836 */ /* 0x000fe20000000000 */
[----:B------:R-:W-:Y:S01]  /*bb70*/  R2UR UR5, R21 ;  /* 0x00000000150572ca */ /* 0x000fe200000e0000 */
[----:B------:R-:W-:Y:S01]  /*bb80*/  IMAD.MOV.U32 R153, RZ, RZ, 0x40000040 ;  /* 0x40000040ff997424 */ /* 0x000fe200078e00ff */
[----:B------:R-:W-:Y:S01]  /*bb90*/  R2UR UR10, R152 ;  /* 0x00000000980a72ca */ /* 0x000fe200000e0000 */
[----:B------:R-:W-:Y:S01]  /*bba0*/  IMAD.MOV.U32 R155, RZ, RZ, 0x40000040 ;  /* 0x40000040ff9b7424 */ /* 0x000fe200078e00ff */
[----:B------:R-:W-:-:S02]  /*bbb0*/  R2UR UR18, R154 ;  /* 0x000000009a1272ca */ /* 0x000fc400000e0000 */
[----:B------:R-:W-:Y:S02]  /*bbc0*/  R2UR UR11, R153 ;  /* 0x00000000990b72ca */ /* 0x000fe400000e0000 */
[----:B------:R-:W-:Y:S02]  /*bbd0*/  R2UR UR19, R155 ;  /* 0x000000009b1372ca */ /* 0x000fe400000e0000 */
[----:B------:R-:W-:Y:S01]  /*bbe0*/  WARPGROUP.ARRIVE ;  /* 0x00000000000079c5 */ /* 0x000fe20000000000 */
[----:B------:R-:W-:Y:S02]  /*bbf0*/  R2UR UR8, R8 ;  /* 0x00000000080872ca */ /* 0x000fe400000e0000 */
[----:B------:R-:W-:Y:S02]  /*bc00*/  R2UR UR9, R9 ;  /* 0x00000000090972ca */ /* 0x000fe400000e0000 */
[----:B------:R-:W-:Y:S01]  /*bc10*/  R2UR UR14, R20 ;  /* 0x00000000140e72ca */ /* 0x000fe200000e0000 */
[----:B------:R-:W-:Y:S01]  /*bc20*/  HGMMA.64x64x16.F32.BF16 R152, gdesc[UR4], RZ, !UPT, gsb0 ;  /* 0x00e00000049879f0 */ /* 0x000fe2000c0018ff */
[----:B------:R-:W-:-:S02]  /*bc30*/  R2UR UR15, R21 ;  /* 0x00000000150f72ca */ /* 0x000fc400000e0000 */
[----:B------:R-:W-:Y:S02]  /*bc40*/  R2UR UR12, R6 ;  /* 0x00000000060c72ca */ /* 0x000fe400000e0000 */
[----:B------:R-:W-:Y:S02]  /*bc50*/  R2UR UR13, R7 ;  /* 0x00000000070d72ca */ /* 0x000fe400000e0000 */
[----:B------:R-:W-:Y:S02]  /*bc60*/  R2UR UR16, R4 ;  /* 0x00000000041072ca */ /* 0x000fe400000e0000 */
[----:B------:R-:W-:Y:S01]  /*bc70*/  R2UR UR17, R5 ;  /* 0x00000000051172ca */ /* 0x000fe200000e0000 */
        /* <DEDUP_REMOVED lines=12> */
.L_x_704:
        /* <DEDUP_REMOVED lines=20> */
[----:B------:R-:W-:Y:S01]  /*be80*/  FMUL.FTZ R158, R158, UR40 ;  /* 0x000000289e9e7c20 */ /* 0x000fe20008410000 */
[----:B------:R-:W-:Y:S01]  /*be90*/  FMUL.FTZ R159, R159, UR40 ;  /* 0x000000289f9f7c20 */ /* 0x000fe20008410000 */
[----:B------:R-:W4:Y:S01]  /*bea0*/  MUFU.TANH R152, R152 ;  /* 0x0000009800987308 */ /* 0x000f220000002400 */
[----:B--2---:R-:W-:Y:S01]  /*beb0*/  FMNMX.FTZ R168, R20, R218, !PT ;  /* 0x000000da14a87209 */ /* 0x004fe20007810000 */
[----:B------:R-:W-:Y:S01]  /*bec0*/  FMUL.FTZ R162, R162, UR40 ;  /* 0x00000028a2a27c20 */ /* 0x000fe20008410000 */
[----:B------:R-:W-:Y:S01]  /*bed0*/  FMUL.FTZ R163, R163, UR40 ;  /* 0x00000028a3a37c20 */ /* 0x000fe20008410000 */
[----:B------:R-:W-:Y:S01]  /*bee0*/  FMUL.FTZ R166, R166, UR40 ;  /* 0x00000028a6a67c20 */ /* 0x000fe20008410000 */
[----:B------:R-:W-:Y:S01]  /*bef0*/  FMUL.FTZ R167, R167, UR40 ;  /* 0x00000028a7a77c20 */ /* 0x000fe20008410000 */
[----:B------:R-:W-:Y:S01]  /*bf00*/  FMUL.FTZ R171, R171, UR40 ;  /* 0x00000028abab7c20 */ /* 0x000fe20008410000 */
[----:B------:R-:W-:Y:S01]  /*bf10*/  FMUL.FTZ R174, R174, UR40 ;  /* 0x00000028aeae7c20 */ /* 0x000fe20008410000 */
[----:B------:R-:W2:Y:S01]  /*bf20*/  MUFU.TANH R153, R153 ;  /* 0x0000009900997308 */ /* 0x000ea20000002400 */
[----:B---3--:R-:W-:Y:S01]  /*bf30*/  FMNMX.FTZ R168, R21, R168, !PT ;  /* 0x000000a815a87209 */ /* 0x008fe20007810000 */
[----:B------:R-:W-:Y:S01]  /*bf40*/  FMUL.FTZ R175, R175, UR40 ;  /* 0x00000028afaf7c20 */ /* 0x000fe20008410000 */
[----:B------:R-:W-:Y:S01]  /*bf50*/  FMUL.FTZ R178, R178, UR40 ;  /* 0x00000028b2b27c20 */ /* 0x000fe20008410000 */
[----:B------:R-:W-:Y:S01]  /*bf60*/  FMUL.FTZ R179, R179, UR40 ;  /* 0x00000028b3b37c20 */ /* 0x000fe20008410000 */
[----:B------:R-:W-:Y:S01]  /*bf70*/  FMUL.FTZ R182, R182, UR40 ;  /* 0x00000028b6b67c20 */ /* 0x000fe20008410000 */
[----:B------:R-:W-:Y:S01]  /*bf80*/  FMUL.FTZ R183, R183, UR40 ;  /* 0x00000028b7b77c20 */ /* 0x000fe20008410000 */
[----:B------:R-:W-:Y:S01]  /*bf90*/  ISETP.NE.AND P2, PT, R197, RZ, PT ;  /* 0x000000ffc500720c */ /* 0x000fe20003f45270 */
[----:B------:R-:W3:Y:S01]  /*bfa0*/  MUFU.TANH R156, R156 ;  /* 0x0000009c009c7308 */ /* 0x000ee20000002400 */
[----:B----4-:R-:W-:-:S07]  /*bfb0*/  FMNMX.FTZ R168, R152, R168, !PT ;  /* 0x000000a898a87209 */ /* 0x010fce0007810000 */
[----:B------:R-:W4:Y:S01]  /*bfc0*/  MUFU.TANH R157, R157 ;  /* 0x0000009d009d7308 */ /* 0x000f220000002400 */
[----:B--2---:R-:W-:-:S03]  /*bfd0*/  FMNMX.FTZ R168, R153, R168, !PT ;  /* 0x000000a899a87209 */ /* 0x004fc60007810000 */
[----:B------:R-:W-:-:S04]  /*bfe0*/  @!P2 IMAD R217, R217, 0x40, R195 ;  /* 0x00000040d9d9a824 */ /* 0x000fc800078e02c3 */
[----:B------:R-:W2:Y:S01]  /*bff0*/  MUFU.TANH R160, R160 ;  /* 0x000000a000a07308 */ /* 0x000ea20000002400 */
[----:B---3--:R-:W-:Y:S01]  /*c000*/  FMNMX.FTZ R168, R156, R168, !PT ;  /* 0x000000a89ca87209 */ /* 0x008fe20007810000 */
[----:B------:R-:W-:-:S06]  /*c010*/  @!P2 IMAD R217, R217, 0x4, R2 ;  /* 0x00000004d9d9a824 */ /* 0x000fcc00078e0202 */
[----:B------:R-:W3:Y:S01]  /*c020*/  MUFU.TANH R161, R161 ;  /* 0x000000a100a17308 */ /* 0x000ee20000002400 */
[----:B----4-:R-:W-:-:S07]  /*c030*/  FMNMX.FTZ R168, R157, R168, !PT ;  /* 0x000000a89da87209 */ /* 0x010fce0007810000 */
[----:B------:R-:W4:Y:S01]  /*c040*/  MUFU.TANH R164, R164 ;  /* 0x000000a400a47308 */ /* 0x000f220000002400 */
[----:B--2---:R-:W-:-:S07]  /*c050*/  FMNMX.FTZ R168, R160, R168, !PT ;  /* 0x000000a8a0a87209 */ /* 0x004fce0007810000 */
[----:B------:R-:W2:Y:S01]  /*c060*/  MUFU.TANH R165, R165 ;  /* 0x000000a500a57308 */ /* 0x000ea20000002400 */
[----:B---3--:R-:W-:-:S07]  /*c070*/  FMNMX.FTZ R168, R161, R168, !PT ;  /* 0x000000a8a1a87209 */ /* 0x008fce0007810000 */
        /* <DEDUP_REMOVED lines=15> */
[----:B--2---:R-:W-:-:S05]  /*c170*/  FMNMX.FTZ R169, R181, R168, !PT ;  /* 0x000000a8b5a97209 */ /* 0x004fca0007810000 */
[----:B------:R-:W2:Y:S02]  /*c180*/  SHFL.BFLY PT, R168, R169, 0x2, 0x1f ;  /* 0x0c401f00a9a87f89 */ /* 0x000ea400000e0000 */
[----:B------:R-:W5:Y:S08]  /*c190*/  MUFU.TANH R158, R158 ;  /* 0x0000009e009e7308 */ /* 0x000f700000002400 */
[----:B------:R-:W0:Y:S08]  /*c1a0*/  MUFU.TANH R159, R159 ;  /* 0x0000009f009f7308 */ /* 0x000e300000002400 */
[----:B------:R-:W1:Y:S01]  /*c1b0*/  MUFU.TANH R162, R162 ;  /* 0x000000a200a27308 */ /* 0x000e620000002400 */
[----:B--2---:R-:W-:-:S07]  /*c1c0*/  FMNMX.FTZ R169, R169, R168, !PT ;  /* 0x000000a8a9a97209 */ /* 0x004fce0007810000 */
[----:B------:R-:W2:Y:S01]  /*c1d0*/  MUFU.TANH R163, R163 ;  /* 0x000000a300a37308 */ /* 0x000ea20000002400 */
[----:B------:R-:W3:Y:S07]  /*c1e0*/  SHFL.BFLY PT, R168, R169, 0x1, 0x1f ;  /* 0x0c201f00a9a87f89 */ /* 0x000eee00000e0000 */
[----:B------:R-:W2:Y:S08]  /*c1f0*/  MUFU.TANH R166, R166 ;  /* 0x000000a600a67308 */ /* 0x000eb00000002400 */
[----:B------:R-:W2:Y:S08]  /*c200*/  MUFU.TANH R167, R167 ;  /* 0x000000a700a77308 */ /* 0x000eb00000002400 */
[----:B------:R-:W-:Y:S01]  /*c210*/  MUFU.TANH R171, R171 ;  /* 0x000000ab00ab7308 */ /* 0x000fe20000002400 */
[----:B---3--:R-:W-:Y:S01]  /*c220*/  FMNMX.FTZ R169, R169, R168, !PT ;  /* 0x000000a8a9a97209 */ /* 0x008fe20007810000 */
[----:B------:R-:W-:-:S04]  /*c230*/  IMAD.U32 R168, RZ, RZ, UR38 ;  /* 0x00000026ffa87e24 */ /* 0x000fc8000f8e00ff */
[C---:B------:R-:W-:Y:S01]  /*c240*/  FADD.FTZ R222, -R169.reuse, R218 ;  /* 0x000000daa9de7221 */ /* 0x040fe20000010100 */
[-C--:B------:R-:W-:Y:S01]  /*c250*/  FMUL.FTZ R218, R169, R168.reuse ;  /* 0x000000a8a9da7220 */ /* 0x080fe20000410000 */
[----:B------:R-:W-:Y:S02]  /*c260*/  MUFU.TANH R174, R174 ;  /* 0x000000ae00ae7308 */ /* 0x000fe40000002400 */
[-C--:B------:R-:W-:Y:S01]  /*c270*/  FMUL.FTZ R222, R222, R168.reuse ;  /* 0x000000a8dede7220 */ /* 0x080fe20000410000 */
[-CC-:B------:R-:W-:Y:S01]  /*c280*/  FFMA.FTZ R220, R21, R168.reuse, -R218.reuse ;  /* 0x000000a815dc7223 */ /* 0x180fe200000108da */
        /* <DEDUP_REMOVED lines=14> */
[----:B------:R-:W-:Y:S01]  /*c370*/  FFMA.FTZ R181, R181, R168, -R218 ;  /* 0x000000a8b5b57223 */ /* 0x000fe200000108da */
[----:B------:R-:W-:Y:S01]  /*c380*/  FMUL.FTZ R218, R170, UR40 ;  /* 0x00000028aada7c20 */ /* 0x000fe20008410000 */
[----:B------:R-:W-:Y:S01]  /*c390*/  VIADD R170, R14, 0x28c40 ;  /* 0x00028c400eaa7836 */ /* 0x000fe20000000000 */
[----:B------:R-:W-:Y:S04]  /*c3a0*/  MUFU.TANH R175, R175 ;  /* 0x000000af00af7308 */ /* 0x000fe80000002400 */
[----:B------:R-:W-:-:S04]  /*c3b0*/  PRMT R170, R190, 0x654, R170 ;  /* 0x00000654beaa7816 */ /* 0x000fc800000000aa */
[----:B------:R3:W-:Y:S01]  /*c3c0*/  SYNCS.ARRIVE.TRANS64.RED.A1T0 RZ, [R170+URZ], RZ ;  /* 0x000000ffaaff79a7 */ /* 0x0007e2000810043f */
[----:B------:R-:W2:Y:S01]  /*c3d0*/  MUFU.TANH R218, R218 ;  /* 0x000000da00da7308 */ /* 0x000ea20000002400 */
[----:B---3--:R-:W-:-:S07]  /*c3e0*/  FMNMX.FTZ R170, R154, R13, !PT ;  /* 0x0000000d9aaa7209 */ /* 0x008fce0007810000 */
[----:B------:R-:W3:Y:S01]  /*c3f0*/  MUFU.TANH R178, R178 ;  /* 0x000000b200b27308 */ /* 0x000ee20000002400 */
[----:B----4-:R-:W-:-:S04]  /*c400*/  FMNMX.FTZ R170, R155, R170, !PT ;  /* 0x000000aa9baa7209 */ /* 0x010fc80007810000 */
[----:B-----5:R-:W-:-:S03]  /*c410*/  FMNMX.FTZ R170, R158, R170, !PT ;  /* 0x000000aa9eaa7209 */ /* 0x020fc60007810000 */
[----:B------:R-:W4:Y:S01]  /*c420*/  MUFU.TANH R179, R179 ;  /* 0x000000b300b37308 */ /* 0x000f220000002400 */
[----:B0-----:R-:W-:-:S04]  /*c430*/  FMNMX.FTZ R170, R159, R170, !PT ;  /* 0x000000aa9faa7209 */ /* 0x001fc80007810000 */
[----:B-1----:R-:W-:-:S03]  /*c440*/  FMNMX.FTZ R170, R162, R170, !PT ;  /* 0x000000aaa2aa7209 */ /* 0x002fc60007810000 */
[----:B------:R-:W0:Y:S01]  /*c450*/  MUFU.TANH R182, R182 ;  /* 0x000000b600b67308 */ /* 0x000e220000002400 */
[----:B--2---:R-:W-:-:S04]  /*c460*/  FMNMX.FTZ R170, R163, R170, !PT ;  /* 0x000000aaa3aa7209 */ /* 0x004fc80007810000 */
[----:B------:R-:W-:-:S03]  /*c470*/  FMNMX.FTZ R170, R166, R170, !PT ;  /* 0x000000aaa6aa7209 */ /* 0x000fc60007810000 */
[----:B------:R-:W-:Y:S01]  /*c480*/  MUFU.TANH R183, R183 ;  /* 0x000000b700b77308 */ /* 0x000fe20000002400 */
[----:B------:R-:W-:-:S04]  /*c490*/  FMNMX.FTZ R170, R167, R170, !PT ;  /* 0x000000aaa7aa7209 */ /* 0x000fc80007810000 */
[----:B------:R-:W-:-:S03]  /*c4a0*/  FMNMX.FTZ R170, R218, R170, !PT ;  /* 0x000000aadaaa7209 */ /* 0x000fc60007810000 */
[----:B------:R-:W-:Y:S01]  /*c4b0*/  MUFU.EX2 R152, R219 ;  /* 0x000000db00987308 */ /* 0x000fe20000000800 */
[----:B------:R-:W-:-:S04]  /*c4c0*/  FMNMX.FTZ R170, R171, R170, !PT ;  /* 0x000000aaabaa7209 */ /* 0x000fc80007810000 */
[----:B------:R-:W-:-:S03]  /*c4d0*/  FMNMX.FTZ R170, R174, R170, !PT ;  /* 0x000000aaaeaa7209 */ /* 0x000fc60007810000 */
[----:B------:R-:W1:Y:S01]  /*c4e0*/  MUFU.EX2 R20, R222 ;  /* 0x000000de00147308 */ /* 0x000e620000000800 */
[----:B------:R-:W-:-:S04]  /*c4f0*/  FMNMX.FTZ R170, R175, R170, !PT ;  /* 0x000000aaafaa7209 */ /* 0x000fc80007810000 */
[----:B---3--:R-:W-:-:S03]  /*c500*/  FMNMX.FTZ R170, R178, R170, !PT ;  /* 0x000000aab2aa7209 */ /* 0x008fc60007810000 */
[----:B------:R-:W2:Y:S01]  /*c510*/  MUFU.EX2 R220, R220 ;  /* 0x000000dc00dc7308 */ /* 0x000ea20000000800 */
[----:B----4-:R-:W-:-:S04]  /*c520*/  FMNMX.FTZ R170, R179, R170, !PT ;  /* 0x000000aab3aa7209 */ /* 0x010fc80007810000 */
[----:B0-----:R-:W-:-:S03]  /*c530*/  FMNMX.FTZ R170, R182, R170, !PT ;  /* 0x000000aab6aa7209 */ /* 0x001fc60007810000 */
[----:B------:R-:W0:Y:S01]  /*c540*/  MUFU.EX2 R21, R21 ;  /* 0x0000001500157308 */ /* 0x000e220000000800 */
[----:B-1----:R-:W-:Y:S01]  /*c550*/  @!P2 STS [R217+0x28800], R20 ;  /* 0x02880014d900a388 */ /* 0x002fe20000000800 */
[----:B------:R-:W-:Y:S01]  /*c560*/  FFMA.FTZ R3, R20, R3, R152 ;  /* 0x0000000314037223 */ /* 0x000fe20000010098 */
[----:B------:R-:W-:Y:S01]  /*c570*/  FMNMX.FTZ R170, R183, R170, !PT ;  /* 0x000000aab7aa7209 */ /* 0x000fe20007810000 */
[-C--:B------:R-:W-:Y:S01]  /*c580*/  FMUL.FTZ R24, R24, R20.reuse ;  /* 0x0000001418187220 */ /* 0x080fe20000410000 */
[-C--:B------:R-:W-:Y:S01]  /*c590*/  FMUL.FTZ R25, R25, R20.reuse ;  /* 0x0000001419197220 */ /* 0x080fe20000410000 */
[-C--:B------:R-:W-:Y:S01]  /*c5a0*/  FMUL.FTZ R28, R28, R20.reuse ;  /* 0x000000141c1c7220 */ /* 0x080fe20000410000 */
[----:B------:R-:W-:Y:S01]  /*c5b0*/  FMUL.FTZ R29, R29, R20 ;  /* 0x000000141d1d7220 */ /* 0x000fe20000410000 */
[----:B------:R-:W1:Y:S01]  /*c5c0*/  SHFL.BFLY PT, R219, R170, 0x2, 0x1f ;  /* 0x0c401f00aadb7f89 */ /* 0x000e6200000e0000 */
[----:B------:R-:W3:Y:S01]  /*c5d0*/  MUFU.EX2 R153, R153 ;  /* 0x0000009900997308 */ /* 0x000ee20000000800 */
[C---:B--2---:R-:W-:Y:S01]  /*c5e0*/  FADD.FTZ R3, R220.reuse, R3 ;  /* 0x00000003dc037221 */ /* 0x044fe20000010000 */
[----:B------:R-:W-:Y:S01]  /*c5f0*/  F2FP.BF16.F32.PACK_AB R152, R220, R152 ;  /* 0x00000098dc98723e */ /* 0x000fe200000010ff */
[-C--:B------:R-:W-:Y:S01]  /*c600*/  FMUL.FTZ R32, R32, R20.reuse ;  /* 0x0000001420207220 */ /* 0x080fe20000410000 */
[-C--:B------:R-:W-:Y:S01]  /*c610*/  FMUL.FTZ R33, R33, R20.reuse ;  /* 0x0000001421217220 */ /* 0x080fe20000410000 */
[-C--:B------:R-:W-:Y:S01]  /*c620*/  FMUL.FTZ R36, R36, R20.reuse ;  /* 0x0000001424247220 */ /* 0x080fe20000410000 */
[-C--:B------:R-:W-:Y:S01]  /*c630*/  FMUL.FTZ R37, R37, R20.reuse ;  /* 0x0000001425257220 */ /* 0x080fe20000410000 */
[-C--:B------:R-:W-:Y:S01]  /*c640*/  FMUL.FTZ R40, R40, R20.reuse ;  /* 0x0000001428287220 */ /* 0x080fe20000410000 */
[----:B------:R-:W2:Y:S01]  /*c650*/  MUFU.EX2 R156, R156 ;  /* 0x0000009c009c7308 */ /* 0x000ea20000000800 */
[----:B0-----:R-:W-:Y:S01]  /*c660*/  FADD.FTZ R3, R21, R3 ;  /* 0x0000000315037221 */ /* 0x001fe20000010000 */
[-C--:B------:R-:W-:Y:S01]  /*c670*/  FMUL.FTZ R41, R41, R20.reuse ;  /* 0x0000001429297220 */ /* 0x080fe20000410000 */
[-C--:B------:R-:W-:Y:S01]  /*c680*/  FMUL.FTZ R44, R44, R20.reuse ;  /* 0x000000142c2c7220 */ /* 0x080fe20000410000 */
[-C--:B------:R-:W-:Y:S01]  /*c690*/  FMUL.FTZ R45, R45, R20.reuse ;  /* 0x000000142d2d7220 */ /* 0x080fe20000410000 */
[-C--:B------:R-:W-:Y:S01]  /*c6a0*/  FMUL.FTZ R48, R48, R20.reuse ;  /* 0x0000001430307220 */ /* 0x080fe20000410000 */
[-C--:B------:R-:W-:Y:S01]  /*c6b0*/  FMUL.FTZ R49, R49, R20.reuse ;  /* 0x0000001431317220 */ /* 0x080fe20000410000 */
[-C--:B------:R-:W-:Y:S01]  /*c6c0*/  FMUL.FTZ R52, R52, R20.reuse ;  /* 0x0000001434347220 */ /* 0x080fe20000410000 */
[----:B------:R-:W0:Y:S01]  /*c6d0*/  MUFU.EX2 R157, R157 ;  /* 0x0000009d009d7308 */ /* 0x000e220000000800 */
[----:B---3--:R-:W-:Y:S01]  /*c6e0*/  FADD.FTZ R3, R153, R3 ;  /* 0x0000000399037221 */ /* 0x008fe20000010000 */
[-C--:B------:R-:W-:Y:S01]  /*c6f0*/  FMUL.FTZ R53, R53, R20.reuse ;  /* 0x0000001435357220 */ /* 0x080fe20000410000 */
[-C--:B------:R-:W-:Y:S01]  /*c700*/  FMUL.FTZ R56, R56, R20.reuse ;  /* 0x0000001438387220 */ /* 0x080fe20000410000 */
[-C--:B------:R-:W-:Y:S01]  /*c710*/  FMUL.FTZ R57, R57, R20.reuse ;  /* 0x0000001439397220 */ /* 0x080fe20000410000 */
[-C--:B------:R-:W-:Y:S01]  /*c720*/  FMUL.FTZ R60, R60, R20.reuse ;  /* 0x000000143c3c7220 */ /* 0x080fe20000410000 */
[-C--:B------:R-:W-:Y:S01]  /*c730*/  FMUL.FTZ R61, R61, R20.reuse ;  /* 0x000000143d3d7220 */ /* 0x080fe20000410000 */
[----:B-1----:R-:W-:Y:S01]  /*c740*/  FMNMX.FTZ R170, R170, R219, !PT ;  /* 0x000000dbaaaa7209 */ /* 0x002fe20007810000 */
[----:B------:R-:W1:Y:S01]  /*c750*/  MUFU.EX2 R160, R160 ;  /* 0x000000a000a07308 */ /* 0x000e620000000800 */
[----:B--2---:R-:W-:Y:S01]  /*c760*/  FADD.FTZ R3, R156, R3 ;  /* 0x000000039c037221 */ /* 0x004fe20000010000 */
[-C--:B------:R-:W-:Y:S01]  /*c770*/  FMUL.FTZ R64, R64, R20.reuse ;  /* 0x0000001440407220 */ /* 0x080fe20000410000 */
[-C--:B------:R-:W-:Y:S01]  /*c780*/  FMUL.FTZ R65, R65, R20.reuse ;  /* 0x0000001441417220 */ /* 0x080fe20000410000 */
[----:B------:R-:W2:Y:S01]  /*c790*/  SHFL.BFLY PT, R219, R170, 0x1, 0x1f ;  /* 0x0c201f00aadb7f89 */ /* 0x000ea200000e0000 */
[-C--:B------:R-:W-:Y:S01]  /*c7a0*/  FMUL.FTZ R68, R68, R20.reuse ;  /* 0x0000001444447220 */ /* 0x080fe20000410000 */
[-C--:B------:R-:W-:Y:S01]  /*c7b0*/  FMUL.FTZ R69, R69, R20.reuse ;  /* 0x0000001445457220 */ /* 0x080fe20000410000 */
[----:B------:R-:W-:Y:S01]  /*c7c0*/  FMUL.FTZ R72, R72, R20 ;  /* 0x0000001448487220 */ /* 0x000fe20000410000 */
[----:B------:R-:W3:Y:S01]  /*c7d0*/  MUFU.EX2 R161, R161 ;  /* 0x000000a100a17308 */ /* 0x000ee20000000800 */
[C---:B0-----:R-:W-:Y:S01]  /*c7e0*/  FADD.FTZ R3, R157.reuse, R3 ;  /* 0x000000039d037221 */ /* 0x041fe20000010000 */
[----:B------:R-:W-:Y:S01]  /*c7f0*/  F2FP.BF16.F32.PACK_AB R156, R157, R156 ;  /* 0x0000009c9d9c723e */ /* 0x000fe200000010ff */
[-C--:B------:R-:W-:Y:S01]  /*c800*/  FMUL.FTZ R73, R73, R20.reuse ;  /* 0x0000001449497220 */ /* 0x080fe20000410000 */
[-C--:B------:R-:W-:Y:S01]  /*c810*/  FMUL.FTZ R76, R76, R20.reuse ;  /* 0x000000144c4c7220 */ /* 0x080fe20000410000 */
[-C--:B------:R-:W-:Y:S01]  /*c820*/  FMUL.FTZ R77, R77, R20.reuse ;  /* 0x000000144d4d7220 */ /* 0x080fe20000410000 */
[-C--:B------:R-:W-:Y:S01]  /*c830*/  FMUL.FTZ R80, R80, R20.reuse ;  /* 0x0000001450507220 */ /* 0x080fe20000410000 */
[-C--:B------:R-:W-:Y:S01]  /*c840*/  FMUL.FTZ R81, R81, R20.reuse ;  /* 0x0000001451517220 */ /* 0x080fe20000410000 */
[----:B------:R-:W0:Y:S01]  /*c850*/  MUFU.EX2 R164, R164 ;  /* 0x000000a400a47308 */ /* 0x000e220000000800 */
        /* <DEDUP_REMOVED lines=8> */
[----:B---3--:R-:W-:Y:S01]  /*c8e0*/  FADD.FTZ R3, R161, R3 ;  /* 0x00000003a1037221 */ /* 0x008fe20000010000 */
[-C--:B------:R-:W-:Y:S01]  /*c8f0*/  FMUL.FTZ R96, R96, R20.reuse ;  /* 0x0000001460607220 */ /* 0x080fe20000410000 */
[-C--:B------:R-:W-:Y:S01]  /*c900*/  FMUL.FTZ R97, R97, R20.reuse ;  /* 0x0000001461617220 */ /* 0x080fe20000410000 */
[----:B--2---:R-:W-:Y:S01]  /*c910*/  FMNMX.FTZ R170, R170, R219, !PT ;  /* 0x000000dbaaaa7209 */ /* 0x004fe20007810000 */
[-C--:B------:R-:W-:Y:S01]  /*c920*/  FMUL.FTZ R100, R100, R20.reuse ;  /* 0x0000001464647220 */ /* 0x080fe20000410000 */
[-C--:B------:R-:W-:Y:S01]  /*c930*/  FMUL.FTZ R101, R101, R20.reuse ;  /* 0x0000001465657220 */ /* 0x080fe20000410000 */
[-C--:B------:R-:W-:Y:S01]  /*c940*/  FMUL.FTZ R104, R104, R20.reuse ;  /* 0x0000001468687220 */ /* 0x080fe20000410000 */
[----:B------:R-:W2:Y:S01]  /*c950*/  MUFU.EX2 R172, R172 ;  /* 0x000000ac00ac7308 */ /* 0x000ea20000000800 */
[----:B------:R-:W-:Y:S01]  /*c960*/  FADD.FTZ R13, -R170, R13 ;  /* 0x0000000daa0d7221 */ /* 0x000fe20000010100 */
[----:B0-----:R-:W-:Y:S01]  /*c970*/  FADD.FTZ R3, R164, R3 ;  /* 0x00000003a4037221 */ /* 0x001fe20000010000 */
[-C--:B------:R-:W-:Y:S01]  /*c980*/  FMUL.FTZ R105, R105, R20.reuse ;  /* 0x0000001469697220 */ /* 0x080fe20000410000 */
[----:B------:R-:W-:Y:S01]  /*c990*/  FMUL.FTZ R108, R108, R20 ;  /* 0x000000146c6c7220 */ /* 0x000fe20000410000 */
[----:B------:R-:W-:Y:S01]  /*c9a0*/  FMUL.FTZ R13, R13, R168 ;  /* 0x000000a80d0d7220 */ /* 0x000fe20000410000 */
        /* <DEDUP_REMOVED lines=11> */
[----:B--2---:R-:W-:Y:S01]  /*ca60*/  FADD.FTZ R3, R172, R3 ;  /* 0x00000003ac037221 */ /* 0x004fe20000010000 */
[-C--:B------:R-:W-:Y:S01]  /*ca70*/  FMUL.FTZ R125, R125, R20.reuse ;  /* 0x000000147d7d7220 */ /* 0x080fe20000410000 */
        /* <DEDUP_REMOVED lines=14> */
[----:B-1----:R1:W-:Y:S01]  /*cb60*/  @!P2 STS [R217+0x28820], R13 ;  /* 0x0288200dd900a388 */ /* 0x0023e20000000800 */
[----:B------:R-:W-:Y:S01]  /*cb70*/  FMUL.FTZ R149, R149, R20 ;  /* 0x0000001495957220 */ /* 0x000fe20000410000 */
[-C--:B------:R-:W-:Y:S01]  /*cb80*/  FMUL.FTZ R26, R26, R13.reuse ;  /* 0x0000000d1a1a7220 */ /* 0x080fe20000410000 */
[-C--:B------:R-:W-:Y:S01]  /*cb90*/  FMUL.FTZ R27, R27, R13.reuse ;  /* 0x0000000d1b1b7220 */ /* 0x080fe20000410000 */
[-C--:B------:R-:W-:Y:S01]  /*cba0*/  FMUL.FTZ R30, R30, R13.reuse ;  /* 0x0000000d1e1e7220 */ /* 0x080fe20000410000 */
[-C--:B------:R-:W-:Y:S01]  /*cbb0*/  FMUL.FTZ R31, R31, R13.reuse ;  /* 0x0000000d1f1f7220 */ /* 0x080fe20000410000 */
[-C--:B------:R-:W-:Y:S01]  /*cbc0*/  FMUL.FTZ R34, R34, R13.reuse ;  /* 0x0000000d22227220 */ /* 0x080fe20000410000 */
[----:B------:R-:W3:Y:S01]  /*cbd0*/  MUFU.EX2 R180, R180 ;  /* 0x000000b400b47308 */ /* 0x000ee20000000800 */
[----:B--2---:R-:W-:Y:S01]  /*cbe0*/  FADD.FTZ R3, R176, R3 ;  /* 0x00000003b0037221 */ /* 0x004fe20000010000 */
[-C--:B------:R-:W-:Y:S01]  /*cbf0*/  FMUL.FTZ R35, R35, R13.reuse ;  /* 0x0000000d23237220 */ /* 0x080fe20000410000 */
[-C--:B-1----:R-:W-:Y:S01]  /*cc00*/  FMUL.FTZ R217, R170, R168.reuse ;  /* 0x000000a8aad97220 */ /* 0x082fe20000410000 */
[-C--:B------:R-:W-:Y:S01]  /*cc10*/  FMUL.FTZ R38, R38, R13.reuse ;  /* 0x0000000d26267220 */ /* 0x080fe20000410000 */
[-C--:B------:R-:W-:Y:S01]  /*cc20*/  FMUL.FTZ R39, R39, R13.reuse ;  /* 0x0000000d27277220 */ /* 0x080fe20000410000 */
[-C--:B------:R-:W-:Y:S01]  /*cc30*/  FMUL.FTZ R42, R42, R13.reuse ;  /* 0x0000000d2a2a7220 */ /* 0x080fe20000410000 */
[-CC-:B------:R-:W-:Y:S01]  /*cc40*/  FFMA.FTZ R154, R154, R168.reuse, -R217.reuse ;  /* 0x000000a89a9a7223 */ /* 0x180fe200000108d9 */
[-CC-:B------:R-:W-:Y:S01]  /*cc50*/  FFMA.FTZ R155, R155, R168.reuse, -R217.reuse ;  /* 0x000000a89b9b7223 */ /* 0x180fe200000108d9 */
[-CC-:B------:R-:W-:Y:S01]  /*cc60*/  FFMA.FTZ R219, R166, R168.reuse, -R217.reuse ;  /* 0x000000a8a6db7223 */ /* 0x180fe200000108d9 */
[-CC-:B------:R-:W-:Y:S01]  /*cc70*/  FFMA.FTZ R158, R158, R168.reuse, -R217.reuse ;  /* 0x000000a89e9e7223 */ /* 0x180fe200000108d9 */
[----:B------:R-:W1:Y:S01]  /*cc80*/  MUFU.EX2 R166, R181 ;  /* 0x000000b500a67308 */ /* 0x000e620000000800 */
[-CC-:B------:R-:W-:Y:S01]  /*cc90*/  FFMA.FTZ R159, R159, R168.reuse, -R217.reuse ;  /* 0x000000a89f9f7223 */ /* 0x180fe200000108d9 */
[-CC-:B------:R-:W-:Y:S01]  /*cca0*/  FFMA.FTZ R162, R162, R168.reuse, -R217.reuse ;  /* 0x000000a8a2a27223 */ /* 0x180fe200000108d9 */
[-CC-:B------:R-:W-:Y:S01]  /*ccb0*/  FFMA.FTZ R163, R163, R168.reuse, -R217.reuse ;  /* 0x000000a8a3a37223 */ /* 0x180fe200000108d9 */
[-CC-:B------:R-:W-:Y:S01]  /*ccc0*/  FFMA.FTZ R167, R167, R168.reuse, -R217.reuse ;  /* 0x000000a8a7a77223 */ /* 0x180fe200000108d9 */
[-CC-:B------:R-:W-:Y:S01]  /*ccd0*/  FFMA.FTZ R218, R218, R168.reuse, -R217.reuse ;  /* 0x000000a8dada7223 */ /* 0x180fe200000108d9 */
[-CC-:B------:R-:W-:Y:S01]  /*cce0*/  FFMA.FTZ R171, R171, R168.reuse, -R217.reuse ;  /* 0x000000a8abab7223 */ /* 0x180fe200000108d9 */
[-CC-:B------:R-:W-:Y:S01]  /*ccf0*/  FFMA.FTZ R174, R174, R168.reuse, -R217.reuse ;  /* 0x000000a8aeae7223 */ /* 0x180fe200000108d9 */
[----:B------:R2:W4:Y:S01]  /*cd00*/  MUFU.EX2 R181, R154 ;  /* 0x0000009a00b57308 */ /* 0x0005220000000800 */
[-CC-:B------:R-:W-:Y:S01]  /*cd10*/  FFMA.FTZ R175, R175, R168.reuse, -R217.reuse ;  /* 0x000000a8afaf7223 */ /* 0x180fe200000108d9 */
[-CC-:B------:R-:W-:Y:S01]  /*cd20*/  FFMA.FTZ R178, R178, R168.reuse, -R217.reuse ;  /* 0x000000a8b2b27223 */ /* 0x180fe200000108d9 */
[-CC-:B------:R-:W-:Y:S01]  /*cd30*/  FFMA.FTZ R179, R179, R168.reuse, -R217.reuse ;  /* 0x000000a8b3b37223 */ /* 0x180fe200000108d9 */
[-CC-:B------:R-:W-:Y:S01]  /*cd40*/  FFMA.FTZ R183, R183, R168.reuse, -R217.reuse ;  /* 0x000000a8b7b77223 */ /* 0x180fe200000108d9 */
[----:B------:R-:W-:Y:S01]  /*cd50*/  FFMA.FTZ R182, R182, R168, -R217 ;  /* 0x000000a8b6b67223 */ /* 0x000fe200000108d9 */
[----:B0-----:R-:W-:Y:S01]  /*cd60*/  FADD.FTZ R3, R177, R3 ;  /* 0x00000003b1037221 */ /* 0x001fe20000010000 */
[----:B------:R-:W-:Y:S01]  /*cd70*/  FMUL.FTZ R43, R43, R13 ;  /* 0x0000000d2b2b7220 */ /* 0x000fe20000410000 */
[----:B------:R-:W0:Y:S01]  /*cd80*/  MUFU.EX2 R155, R155 ;  /* 0x0000009b009b7308 */ /* 0x000e220000000800 */
[----:B--2---:R-:W-:Y:S01]  /*cd90*/  F2FP.BF16.F32.PACK_AB R154, R153, R21 ;  /* 0x00000015999a723e */ /* 0x004fe200000010ff */
[----:B---3--:R-:W-:Y:S01]  /*cda0*/  FADD.FTZ R3, R180, R3 ;  /* 0x00000003b4037221 */ /* 0x008fe20000010000 */
[-C--:B------:R-:W-:Y:S01]  /*cdb0*/  FMUL.FTZ R46, R46, R13.reuse ;  /* 0x0000000d2e2e7220 */ /* 0x080fe20000410000 */
[-C--:B------:R-:W-:Y:S01]  /*cdc0*/  FMUL.FTZ R47, R47, R13.reuse ;  /* 0x0000000d2f2f7220 */ /* 0x080fe20000410000 */
[-C--:B------:R-:W-:Y:S01]  /*cdd0*/  FMUL.FTZ R50, R50, R13.reuse ;  /* 0x0000000d32327220 */ /* 0x080fe20000410000 */
[C---:B-1----:R-:W-:Y:S01]  /*cde0*/  FADD.FTZ R3, R166.reuse, R3 ;  /* 0x00000003a6037221 */ /* 0x042fe20000010000 */
[----:B------:R-:W-:Y:S01]  /*cdf0*/  F2FP.BF16.F32.PACK_AB R166, R166, R180 ;  /* 0x000000b4a6a6723e */ /* 0x000fe200000010ff */
[----:B------:R-:W1:Y:S01]  /*ce00*/  MUFU.EX2 R158, R158 ;  /* 0x0000009e009e7308 */ /* 0x000e620000000800 */
[----:B----4-:R-:W-:Y:S01]  /*ce10*/  FFMA.FTZ R10, R13, R10, R181 ;  /* 0x0000000a0d0a7223 */ /* 0x010fe200000100b5 */
[-C--:B------:R-:W-:Y:S01]  /*ce20*/  FMUL.FTZ R51, R51, R13.reuse ;  /* 0x0000000d33337220 */ /* 0x080fe20000410000 */
[-C--:B------:R-:W-:Y:S01]  /*ce30*/  FMUL.FTZ R54, R54, R13.reuse ;  /* 0x0000000d36367220 */ /* 0x080fe20000410000 */
[-C--:B------:R-:W-:Y:S01]  /*ce40*/  FMUL.FTZ R55, R55, R13.reuse ;  /* 0x0000000d37377220 */ /* 0x080fe20000410000 */
[-C--:B------:R-:W-:Y:S01]  /*ce50*/  FMUL.FTZ R58, R58, R13.reuse ;  /* 0x0000000d3a3a7220 */ /* 0x080fe20000410000 */
[-C--:B------:R-:W-:Y:S01]  /*ce60*/  FMUL.FTZ R59, R59, R13.reuse ;  /* 0x0000000d3b3b7220 */ /* 0x080fe20000410000 */
[----:B------:R-:W-:Y:S01]  /*ce70*/  FMUL.FTZ R62, R62, R13 ;  /* 0x0000000d3e3e7220 */ /* 0x000fe20000410000 */
[----:B------:R-:W2:Y:S01]  /*ce80*/  MUFU.EX2 R159, R159 ;  /* 0x0000009f009f7308 */ /* 0x000ea20000000800 */
        /* <DEDUP_REMOVED lines=18> */
[----:B------:R-:W-:Y:S01]  /*cfb0*/  BAR.SYNC.DEFER_BLOCKING 0xf, 0x100 ;  /* 0x03c4000000007b1d */ /* 0x000fe20000010000 */
[----:B------:R-:W-:Y:S01]  /*cfc0*/  F2FP.BF16.F32.PACK_AB R158, R161, R160 ;  /* 0x000000a0a19e723e */ /* 0x000fe200000010ff */
[-C--:B------:R-:W-:Y:S01]  /*cfd0*/  FMUL.FTZ R86, R86, R13.reuse ;  /* 0x0000000d56567220 */ /* 0x080fe20000410000 */
[----:B------:R-:W-:Y:S01]  /*cfe0*/  F2FP.BF16.F32.PACK_AB R160, R165, R164 ;  /* 0x000000a4a5a0723e */ /* 0x000fe200000010ff */
[-C--:B------:R-:W-:Y:S01]  /*cff0*/  FMUL.FTZ R87, R87, R13.reuse ;  /* 0x0000000d57577220 */ /* 0x080fe20000410000 */
[----:B------:R-:W-:Y:S01]  /*d000*/  F2FP.BF16.F32.PACK_AB R164, R177, R176 ;  /* 0x000000b0b1a4723e */ /* 0x000fe200000010ff */
        /* <DEDUP_REMOVED lines=9> */
[C---:B-1----:R-:W-:Y:S01]  /*d0a0*/  FADD.FTZ R10, R163.reuse, R10 ;  /* 0x0000000aa30a7221 */ /* 0x042fe20000010000 */
[----:B------:R-:W-:Y:S01]  /*d0b0*/  F2FP.BF16.F32.PACK_AB R157, R163, R162 ;  /* 0x000000a2a39d723e */ /* 0x000fe200000010ff */
[-C--:B------:R-:W-:Y:S01]  /*d0c0*/  FMUL.FTZ R102, R102, R13.reuse ;  /* 0x0000000d66667220 */ /* 0x080fe20000410000 */
[----:B------:R-:W-:Y:S01]  /*d0d0*/  F2FP.BF16.F32.PACK_AB R162, R173, R172 ;  /* 0x000000acada2723e */ /* 0x000fe200000010ff */
[-C--:B------:R-:W-:Y:S01]  /*d0e0*/  FMUL.FTZ R103, R103, R13.reuse ;  /* 0x0000000d67677220 */ /* 0x080fe20000410000 */
[-C--:B------:R-:W-:Y:S01]  /*d0f0*/  FMUL.FTZ R106, R106, R13.reuse ;  /* 0x0000000d6a6a7220 */ /* 0x080fe20000410000 */
[-C--:B------:R-:W-:Y:S01]  /*d100*/  FMUL.FTZ R107, R107, R13.reuse ;  /* 0x0000000d6b6b7220 */ /* 0x080fe20000410000 */
[----:B------:R-:W1:Y:S01]  /*d110*/  MUFU.EX2 R218, R218 ;  /* 0x000000da00da7308 */ /* 0x000e620000000800 */
[----:B--2---:R-:W-:Y:S01]  /*d120*/  FADD.FTZ R10, R219, R10 ;  /* 0x0000000adb0a7221 */ /* 0x004fe20000010000 */
[----:B------:R2:W-:Y:S01]  /*d130*/  STSM.16.M88.4 [R199+0x26800], R152 ;  /* 0x02680098c7007844 */ /* 0x0005e20000000200 */
        /* <DEDUP_REMOVED lines=12> */
[----:B------:R2:W-:Y:S01]  /*d200*/  STSM.16.M88.4 [R200], R156 ;  /* 0x0000009cc8007844 */ /* 0x0005e20000000200 */
        /* <DEDUP_REMOVED lines=11> */
[-C--:B------:R-:W-:Y:S01]  /*d2c0*/  FMUL.FTZ R139, R139, R13.reuse ;  /* 0x0000000d8b8b7220 */ /* 0x080fe20000410000 */
[-C--:B------:R-:W-:Y:S01]  /*d2d0*/  FMUL.FTZ R142, R142, R13.reuse ;  /* 0x0000000d8e8e7220 */ /* 0x080fe20000410000 */
[-C--:B------:R-:W-:Y:S01]  /*d2e0*/  FMUL.FTZ R143, R143, R13.reuse ;  /* 0x0000000d8f8f7220 */ /* 0x080fe20000410000 */
[-C--:B------:R-:W-:Y:S01]  /*d2f0*/  FMUL.FTZ R146, R146, R13.reuse ;  /* 0x0000000d92927220 */ /* 0x080fe20000410000 */
[-C--:B------:R-:W-:Y:S01]  /*d300*/  FMUL.FTZ R147, R147, R13.reuse ;  /* 0x0000000d93937220 */ /* 0x080fe20000410000 */
[----:B------:R-:W3:Y:S01]  /*d310*/  MUFU.EX2 R178, R178 ;  /* 0x000000b200b27308 */ /* 0x000ee20000000800 */
[----:B0-----:R-:W-:Y:S01]  /*d320*/  FADD.FTZ R10, R174, R10 ;  /* 0x0000000aae0a7221 */ /* 0x001fe20000010000 */
[-C--:B------:R-:W-:Y:S01]  /*d330*/  FMUL.FTZ R150, R150, R13.reuse ;  /* 0x0000000d96967220 */ /* 0x080fe20000410000 */
[----:B------:R-:W-:-:S05]  /*d340*/  FMUL.FTZ R151, R151, R13 ;  /* 0x0000000d97977220 */ /* 0x000fca0000410000 */
[----:B------:R-:W0:Y:S01]  /*d350*/  MUFU.EX2 R179, R179 ;  /* 0x000000b300b37308 */ /* 0x000e220000000800 */
[C---:B-1----:R-:W-:Y:S01]  /*d360*/  FADD.FTZ R10, R175.reuse, R10 ;  /* 0x0000000aaf0a7221 */ /* 0x042fe20000010000 */
[----:B------:R-:W-:-:S05]  /*d370*/  F2FP.BF16.F32.PACK_AB R163, R175, R174 ;  /* 0x000000aeafa3723e */ /* 0x000fca00000010ff */
[----:B------:R2:W-:Y:S01]  /*d380*/  STSM.16.M88.4 [R202], R160 ;  /* 0x000000a0ca007844 */ /* 0x0005e20000000200 */
[----:B------:R-:W1:Y:S01]  /*d390*/  MUFU.EX2 R167, R182 ;  /* 0x000000b600a77308 */ /* 0x000e620000000800 */
[----:B---3--:R-:W-:-:S07]  /*d3a0*/  FADD.FTZ R10, R178, R10 ;  /* 0x0000000ab20a7221 */ /* 0x008fce0000010000 */
[----:B------:R-:W3:Y:S01]  /*d3b0*/  MUFU.EX2 R183, R183 ;  /* 0x000000b700b77308 */ /* 0x000ee20000000800 */
[C---:B0-----:R-:W-:Y:S01]  /*d3c0*/  FADD.FTZ R10, R179.reuse, R10 ;  /* 0x0000000ab30a7221 */ /* 0x041fe20000010000 */
[----:B------:R-:W-:-:S03]  /*d3d0*/  F2FP.BF16.F32.PACK_AB R165, R179, R178 ;  /* 0x000000b2b3a5723e */ /* 0x000fc600000010ff */
[----:B-1----:R-:W-:Y:S01]  /*d3e0*/  FADD.FTZ R10, R167, R10 ;  /* 0x0000000aa70a7221 */ /* 0x002fe20000010000 */
[----:B---3--:R-:W-:-:S03]  /*d3f0*/  F2FP.BF16.F32.PACK_AB R167, R183, R167 ;  /* 0x000000a7b7a7723e */ /* 0x008fc600000010ff */
[----:B------:R-:W-:Y:S02]  /*d400*/  FADD.FTZ R10, R183, R10 ;  /* 0x0000000ab70a7221 */ /* 0x000fe40000010000 */
[----:B------:R2:W-:Y:S01]  /*d410*/  STSM.16.M88.4 [R201], R164 ;  /* 0x000000a4c9007844 */ /* 0x0005e20000000200 */
[----:B------:R-:W-:Y:S05]  /*d420*/  @!P0 BRA `(.L_x_705) ;  /* 0x0000000000048947 */ /* 0x000fea0003800000 */
[----:B------:R-:W-:Y:S01]  /*d430*/  BPT.TRAP 0x1 ;  /* 0x000000040000795c */ /* 0x000fe20000300000 */
.L_x_705:
[----:B------:R0:W1:Y:S01]  /*d440*/  SYNCS.PHASECHK.TRANS64.TRYWAIT P2, [R14+URZ+0x28c50], R12 ;  /* 0x028c500c0e0075a7 */ /* 0x000062000804017f */
[----:B------:R-:W-:Y:S05]  /*d450*/  @!P0 BRA `(.L_x_706) ;  /* 0x0000000000048947 */ /* 0x000fea0003800000 */
[----:B------:R-:W-:Y:S01]  /*d460*/  BPT.TRAP 0x1 ;  /* 0x000000040000795c */ /* 0x000fe20000300000 */
.L_x_706:
[----:B------:R-:W-:Y:S04]  /*d470*/  BSSY B1, `(.L_x_707) ;  /* 0x0000004000017945 */ /* 0x000fe80003800000 */
[----:B-1----:R-:W-:Y:S05]  /*d480*/  @P2 BRA `(.L_x_708) ;  /* 0x0000000000082947 */ /* 0x002fea0003800000 */
[----:B------:R-:W1:Y:S02]  /*d490*/  SYNCS.PHASECHK.TRANS64.TRYWAIT P2, [R14+URZ+0x28c50], R12 ;  /* 0x028c500c0e0075a7 */ /* 0x000e64000804017f */
[----:B-1----:R-:W-:Y:S05]  /*d4a0*/  @!P2 BRA `(.L_x_709) ;  /* 0x000000e00070a947 */ /* 0x002fea0003800000 */
.L_x_708:
[----:B------:R-:W-:Y:S05]  /*d4b0*/  BSYNC B1 ;  /* 0x0000000000017941 */ /* 0x000fea0003800000 */
.L_x_707:
[----:B01----:R-:W-:Y:S01]  /*d4c0*/  IMAD R12, R19, 0x1000, R11 ;  /* 0x00001000130c7824 */ /* 0x003fe200078e020b */
[----:B------:R-:W-:Y:S01]  /*d4d0*/  WARPGROUP.ARRIVE ;  /* 0x00000000000079c5 */ /* 0x000fe20000000000 */
[----:B------:R-:W-:Y:S02]  /*d4e0*/  IMAD.MOV.U32 R13, RZ, RZ, 0x40000040 ;  /* 0x40000040ff0d7424 */ /* 0x000fe400078e00ff */
[C---:B------:R-:W-:Y:S01]  /*d4f0*/  VIADD R20, R12.reuse, 0x80 ;  /* 0x000000800c147836 */ /* 0x040fe20000000000 */
[----:B------:R-:W-:Y:S01]  /*d500*/  R2UR UR6, R12 ;  /* 0x000000000c0672ca */ /* 0x000fe200000e0000 */
[----:B------:R-:W-:Y:S01]  /*d510*/  IMAD.MOV.U32 R21, RZ, RZ, 0x40000040 ;  /* 0x40000040ff157424 */ /* 0x000fe200078e00ff */
[----:B------:R-:W-:Y:S01]  /*d520*/  R2UR UR7, R13 ;  /* 0x000000000d0772ca */ /* 0x000fe200000e0000 */
[----:B------:R-:W-:-:S12]  /*d530*/  IMAD.MOV.U32 R13, RZ, RZ, 0x40000040 ;  /* 0x40000040ff0d7424 */ /* 0x000fd800078e00ff */
[----:B------:R-:W-:Y:S01]  /*d540*/  HGMMA.64x256x16.F32.BF16 R24, R152, gdesc[UR4].tnspB, R24, gsb0 ;  /* 0x43e0000498187df0 */ /* 0x000fe20008001818 */
[----:B------:R-:W-:Y:S01]  /*d550*/  R2UR UR6, R20 ;  /* 0x00000000140672ca */ /* 0x000fe200000e0000 */
[C---:B------:R-:W-:Y:S01]  /*d560*/  VIADD R20, R12.reuse, 0x100 ;  /* 0x000001000c147836 */ /* 0x040fe20000000000 */
[----:B------:R-:W-:Y:S01]  /*d570*/  R2UR UR7, R21 ;  /* 0x00000000150772ca */ /* 0x000fe200000e0000 */
[----:B------:R-:W-:Y:S02]  /*d580*/  IMAD.MOV.U32 R21, RZ, RZ, 0x40000040 ;  /* 0x40000040ff157424 */ /* 0x000fe400078e00ff */
[----:B------:R-:W-:Y:S01]  /*d590*/  VIADD R12, R12, 0x180 ;  /* 0x000001800c0c7836 */ /* 0x000fe20000000000 */
[----:B------:R-:W-:Y:S02]  /*d5a0*/  WARPGROUP.DEPBAR.LE gsb0, 0x0 ;  /* 0x00008000000079c5 */ /* 0x000fe40000010000 */
[----:B------:R-:W-:-:S15]  /*d5b0*/  WARPGROUP.ARRIVE ;  /* 0x00000000000079c5 */ /* 0x000fde0000000000 */
[----:B------:R-:W-:-:S04]  /*d5c0*/  NOP ;  /* 0x0000000000007918 */ /* 0x000fc80000000000 */
[----:B------:R-:W-:Y:S01]  /*d5d0*/  HGMMA.64x256x16.F32.BF16 R24, R156, gdesc[UR4].tnspB, R24, gsb0 ;  /* 0x43e000049c187df0 */ /* 0x000fe20008001818 */
[----:B------:R-:W-:Y:S02]  /*d5e0*/  R2UR UR6, R20 ;  /* 0x00000000140672ca */ /* 0x000fe400000e0000 */
[----:B------:R-:W-:Y:S01]  /*d5f0*/  R2UR UR7, R21 ;  /* 0x00000000150772ca */ /* 0x000fe200000e0000 */
[----:B------:R-:W-:Y:S02]  /*d600*/  WARPGROUP.DEPBAR.LE gsb0, 0x0 ;  /* 0x00008000000079c5 */ /* 0x000fe40000010000 */
[----:B------:R-:W-:-:S15]  /*d610*/  WARPGROUP.ARRIVE ;  /* 0x00000000000079c5 */ /* 0x000fde0000000000 */
[----:B------:R-:W-:-:S07]  /*d620*/  NOP ;  /* 0x0000000000007918 */ /* 0x000fce0000000000 */
[----:B------:R-:W-:Y:S01]  /*d630*/  HGMMA.64x256x16.F32.BF16 R24, R160, gdesc[UR4].tnspB, R24, gsb0 ;  /* 0x43e00004a0187df0 */ /* 0x000fe20008001818 */
[----:B------:R-:W-:Y:S02]  /*d640*/  R2UR UR6, R12 ;  /* 0x000000000c0672ca */ /* 0x000fe400000e0000 */
[----:B------:R-:W-:Y:S01]  /*d650*/  R2UR UR7, R13 ;  /* 0x000000000d0772ca */ /* 0x000fe200000e0000 */
        /* <DEDUP_REMOVED lines=13> */
[----:B------:R-:W-:Y:S05]  /*d730*/  @!P0 BRA `(.L_x_710) ;  /* 0x0000000000048947 */ /* 0x000fea0003800000 */
[----:B------:R-:W-:Y:S01]  /*d740*/  BPT.TRAP 0x1 ;  /* 0x000000040000795c */ /* 0x000fe20000300000 */
.L_x_710:
[----:B------:R-:W-:Y:S02]  /*d750*/  VIADD R14, R14, 0x28c60 ;  /* 0x00028c600e0e7836 */ /* 0x000fe40000000000 */
[----:B------:R-:W-:Y:S02]  /*d760*/  IMAD.MOV.U32 R13, RZ, RZ, R170 ;  /* 0x000000ffff0d7224 */ /* 0x000fe400078e00aa */
[----:B------:R-:W-:Y:S01]  /*d770*/  IMAD.MOV.U32 R218, RZ, RZ, R169 ;  /* 0x000000ffffda7224 */ /* 0x000fe200078e00a9 */
[----:B------:R-:W-:Y:S01]  /*d780*/  PRMT R14, R190, 0x654, R14 ;  /* 0x00000654be0e7816 */ /* 0x000fe2000000000e */
[----:B------:R-:W-:-:S03]  /*d790*/  IMAD.MOV.U32 R217, RZ, RZ, R19 ;  /* 0x000000ffffd97224 */ /* 0x000fc600078e0013 */
[----:B------:R3:W-:Y:S01]  /*d7a0*/  SYNCS.ARRIVE.TRANS64.RED.A1T0 RZ, [R14+URZ], RZ ;  /* 0x000000ff0eff79a7 */ /* 0x0007e2000810043f */
[----:B------:R-:W-:Y:S05]  /*d7b0*/  @P1 BRA `(.L_x_711) ;  /* 0xffffffe000681947 */ /* 0x000fea000383ffff */
.L_x_698:
[----:B------:R-:W-:Y:S05]  /*d7c0*/  BSYNC B0 ;  /* 0x0000000000007941 */ /* 0x000fea0003800000 */
.L_x_697:
[----:B-1----:R-:W4:Y:S01]  /*d7d0*/  LDL.LU R12, [R1+0x3c] ;  /* 0x00003c00010c7983 */ /* 0x002f220000300800 */
[----:B------:R-:W-:Y:S02]  /*d7e0*/  IMAD.MOV.U32 R21, RZ, RZ, -0x800000 ;  /* 0xff800000ff157424 */ /* 0x000fe400078e00ff */
[----:B------:R-:W-:Y:S01]  /*d7f0*/  IMAD.MOV.U32 R20, RZ, RZ, -0x800000 ;  /* 0xff800000ff147424 */ /* 0x000fe200078e00ff */
[----:B------:R-:W1:Y:S02]  /*d800*/  SHFL.BFLY PT, R0, R3, 0x2, 0x1f ;  /* 0x0c401f0003007f89 */ /* 0x000e6400000e0000 */
[----:B-1----:R-:W-:-:S05]  /*d810*/  FADD.FTZ R0, R0, R3 ;  /* 0x0000000300007221 */ /* 0x002fca0000010000 */
[----:B------:R-:W1:Y:S02]  /*d820*/  SHFL.BFLY PT, R3, R0, 0x1, 0x1f ;  /* 0x0c201f0000037f89 */ /* 0x000e6400000e0000 */
[----:B-1----:R-:W-:Y:S01]  /*d830*/  FADD.FTZ R0, R0, R3 ;  /* 0x0000000300007221 */ /* 0x002fe20000010000 */
[----:B------:R-:W-:Y:S01]  /*d840*/  IMAD.MOV.U32 R3, RZ, RZ, RZ ;  /* 0x000000ffff037224 */ /* 0x000fe200078e00ff */
[----:B------:R-:W-:Y:S08]  /*d850*/  BAR.ARV 0x8, 0x100 ;  /* 0x0204000000007b1d */ /* 0x000ff00000002000 */
[----:B------:R-:W-:Y:S01]  /*d860*/  BAR.SYNC.DEFER_BLOCKING 0xf, 0x100 ;  /* 0x03c4000000007b1d */ /* 0x000fe20000010000 */
[----:B------:R-:W-:-:S13]  /*d870*/  FSETP.NE.FTZ.AND P0, PT, R0, RZ, PT ;  /* 0x000000ff0000720b */ /* 0x000fda0003f15000 */
[----:B------:R-:W1:Y:S01]  /*d880*/  @P0 MUFU.RCP R3, R0 ;  /* 0x0000000000030308 */ /* 0x000e620000001000 */
[----:B------:R-:W-:-:S07]  /*d890*/  @P0 FMUL.FTZ R4, R168, 0.69314718246459960938 ;  /* 0x3f317218a8040820 */ /* 0x000fce0000410000 */
[----:B------:R-:W5:Y:S01]  /*d8a0*/  @P0 MUFU.LG2 R0, R0 ;  /* 0x0000000000000308 */ /* 0x000f620000000c00 */
        /* <DEDUP_REMOVED lines=8> */
[----:B-----5:R-:W-:Y:S01]  /*d930*/  @P0 FMUL.FTZ R0, R0, 0.69314718246459960938 ;  /* 0x3f31721800000820 */ /* 0x020fe20000410000 */
[-C--:B------:R-:W-:Y:S01]  /*d940*/  FMUL.FTZ R40, R40, R3.reuse ;  /* 0x0000000328287220 */ /* 0x080fe20000410000 */
[-C--:B------:R-:W-:Y:S01]  /*d950*/  FMUL.FTZ R41, R41, R3.reuse ;  /* 0x0000000329297220 */ /* 0x080fe20000410000 */
[----:B------:R-:W-:Y:S01]  /*d960*/  FMUL.FTZ R44, R44, R3 ;  /* 0x000000032c2c7220 */ /* 0x000fe20000410000 */
[----:B------:R-:W-:Y:S01]  /*d970*/  @P0 FFMA.FTZ R21, R4, R169, R0 ;  /* 0x000000a904150223 */ /* 0x000fe20000010000 */
[-C--:B------:R-:W-:Y:S01]  /*d980*/  FMUL.FTZ R45, R45, R3.reuse ;  /* 0x000000032d2d7220 */ /* 0x080fe20000410000 */
[----:B------:R-:W1:Y:S01]  /*d990*/  SHFL.BFLY PT, R0, R10, 0x2, 0x1f ;  /* 0x0c401f000a007f89 */ /* 0x000e6200000e0000 */
        /* <DEDUP_REMOVED lines=23> */
[----:B-1----:R-:W-:Y:S01]  /*db10*/  FADD.FTZ R0, R0, R10 ;  /* 0x0000000a00007221 */ /* 0x002fe20000010000 */
[-C--:B------:R-:W-:Y:S01]  /*db20*/  FMUL.FTZ R93, R93, R3.reuse ;  /* 0x000000035d5d7220 */ /* 0x080fe20000410000 */
[-C--:B------:R-:W-:Y:S01]  /*db30*/  FMUL.FTZ R96, R96, R3.reuse ;  /* 0x0000000360607220 */ /* 0x080fe20000410000 */
[-C--:B------:R-:W-:Y:S01]  /*db40*/  FMUL.FTZ R97, R97, R3.reuse ;  /* 0x0000000361617220 */ /* 0x080fe20000410000 */
        /* <DEDUP_REMOVED lines=25> */
[----:B-1----:R-:W-:Y:S01]  /*dce0*/  FADD.FTZ R4, R0, R4 ;  /* 0x0000000400047221 */ /* 0x002fe20000010000 */
[----:B------:R-:W-:-:S02]  /*dcf0*/  IMAD.MOV.U32 R0, RZ, RZ, RZ ;  /* 0x000000ffff007224 */ /* 0x000fc400078e00ff */
[-C--:B------:R-:W-:Y:S01]  /*dd00*/  FMUL.FTZ R148, R148, R3.reuse ;  /* 0x0000000394947220 */ /* 0x080fe20000410000 */
[----:B------:R-:W-:Y:S01]  /*dd10*/  FMUL.FTZ R149, R149, R3 ;  /* 0x0000000395957220 */ /* 0x000fe20000410000 */
        /* <DEDUP_REMOVED lines=17> */
[----:B------:R-:W-:Y:S01]  /*de30*/  ISETP.NE.AND P0, PT, R197, RZ, PT ;  /* 0x000000ffc500720c */ /* 0x000fe20003f05270 */
        /* <DEDUP_REMOVED lines=12> */
[----:B------:R-:W-:-:S02]  /*df00*/  @!P0 IMAD R4, R19, 0x40, R195 ;  /* 0x0000004013048824 */ /* 0x000fc400078e02c3 */
[-C--:B------:R-:W-:Y:S01]  /*df10*/  FMUL.FTZ R71, R71, R0.reuse ;  /* 0x0000000047477220 */ /* 0x080fe20000410000 */
[----:B------:R-:W-:Y:S02]  /*df20*/  VIADD R19, R19, 0x1 ;  /* 0x0000000113137836 */ /* 0x000fe40000000000 */
[-C--:B------:R-:W-:Y:S01]  /*df30*/  FMUL.FTZ R74, R74, R0.reuse ;  /* 0x000000004a4a7220 */ /* 0x080fe20000410000 */
[----:B------:R-:W-:Y:S02]  /*df40*/  @!P0 IMAD R4, R4, 0x4, R2 ;  /* 0x0000000404048824 */ /* 0x000fe400078e0202 */
[-C--:B------:R-:W-:Y:S01]  /*df50*/  FMUL.FTZ R75, R75, R0.reuse ;  /* 0x000000004b4b7220 */ /* 0x080fe20000410000 */
[-C--:B------:R-:W-:Y:S01]  /*df60*/  FMUL.FTZ R78, R78, R0.reuse ;  /* 0x000000004e4e7220 */ /* 0x080fe20000410000 */
[----:B------:R-:W-:Y:S01]  /*df70*/  ISETP.NE.AND P1, PT, R19, 0x2, PT ;  /* 0x000000021300780c */ /* 0x000fe20003f25270 */
[-C--:B------:R-:W-:Y:S01]  /*df80*/  FMUL.FTZ R79, R79, R0.reuse ;  /* 0x000000004f4f7220 */ /* 0x080fe20000410000 */
[----:B------:R-:W-:Y:S01]  /*df90*/  @!P0 STS [R4+0x28800], R3 ;  /* 0x0288000304008388 */ /* 0x000fe20000000800 */
[-C--:B------:R-:W-:Y:S01]  /*dfa0*/  FMUL.FTZ R82, R82, R0.reuse ;  /* 0x0000000052527220 */ /* 0x080fe20000410000 */
[-C--:B------:R-:W-:Y:S01]  /*dfb0*/  FMUL.FTZ R83, R83, R0.reuse ;  /* 0x0000000053537220 */ /* 0x080fe20000410000 */
[-C--:B------:R-:W-:Y:S01]  /*dfc0*/  FMUL.FTZ R86, R86, R0.reuse ;  /* 0x0000000056567220 */ /* 0x080fe20000410000 */
[----:B------:R1:W-:Y:S01]  /*dfd0*/  @!P0 STS [R4+0x28820], R0 ;  /* 0x0288200004008388 */ /* 0x0003e20000000800 */
        /* <DEDUP_REMOVED lines=33> */
[----:B-1----:R-:W-:Y:S01]  /*e1f0*/  SEL R0, RZ, 0x1, P1 ;  /* 0x00000001ff007807 */ /* 0x002fe20000800000 */
[----:B------:R-:W-:Y:S06]  /*e200*/  BAR.ARV 0xe, 0x100 ;  /* 0x0384000000007b1d */ /* 0x000fec0000002000 */
[----:B------:R-:W-:-:S02]  /*e210*/  PLOP3.LUT P0, PT, PT, PT, PT, 0x8, 0x0 ;  /* 0x000000000000781c */ /* 0x000fc40003f0e170 */
[----:B------:R-:W-:Y:S02]  /*e220*/  LOP3.LUT R185, R185, R0, RZ, 0x3c, !PT ;  /* 0x00000000b9b97212 */ /* 0x000fe400078e3cff */
[----:B------:R-:W-:Y:S01]  /*e230*/  SEL R19, R19, RZ, P1 ;  /* 0x000000ff13137207 */ /* 0x000fe20000800000 */
[----:B----4-:R-:W-:-:S05]  /*e240*/  VIADD R12, R12, 0x1 ;  /* 0x000000010c0c7836 */ /* 0x010fca0000000000 */
[----:B------:R1:W-:Y:S03]  /*e250*/  STL [R1+0x3c], R12 ;  /* 0x00003c0c01007387 */ /* 0x0003e60000100800 */
.L_x_640:
[----:B------:R-:W-:Y:S05]  /*e260*/  BSYNC B7 ;  /* 0x0000000000077941 */ /* 0x000fea0003800000 */
.L_x_636:
[----:B------:R-:W4:Y:S08]  /*e270*/  S2UR UR4, SR_CgaCtaId ;  /* 0x00000000000479c3 */ /* 0x000f300000008800 */
[----:B------:R-:W-:Y:S01]  /*e280*/  BAR.SYNC.DEFER_BLOCKING 0x5, 0x180 ;  /* 0x0146000000007b1d */ /* 0x000fe20000010000 */
[----:B------:R-:W-:-:S05]  /*e290*/  MOV R2, 0x400 ;  /* 0x0000040000027802 */ /* 0x000fca0000000f00 */
[----:B------:R-:W-:Y:S01]  /*e2a0*/  BSSY B0, `(.L_x_712) ;  /* 0x0000505000007945 */ /* 0x000fe20003800000 */
[----:B----4-:R-:W-:-:S05]  /*e2b0*/  IMAD.U32 R190, RZ, RZ, UR4 ;  /* 0x00000004ffbe7e24 */ /* 0x010fca000f8e00ff */
[----:B------:R-:W-:-:S05]  /*e2c0*/  LEA R2, R190, R2, 0x18 ;  /* 0x00000002be027211 */ /* 0x000fca00078ec0ff */
[----:B0-2--5:R0:W2:Y:S01]  /*e2d0*/  LDS.128 R152, [R2+0x28cd0] ;  /* 0x028cd00002987984 */ /* 0x0250a20000000c00 */
[----:B------:R-:W-:Y:S06]  /*e2e0*/  BAR.ARV 0x4, 0x180 ;  /* 0x0106000000007b1d */ /* 0x000fec0000002000 */
[----:B------:R-:W-:Y:S05]  /*e2f0*/  @P0 BRA `(.L_x_713) ;  /* 0x0000003c00e40947 */ /* 0x000fea0003800000 */
[----:B------:R-:W4:Y:S01]  /*e300*/  LDL R3, [R1+0x58] ;  /* 0x0000580001037983 */ /* 0x000f220000100800 */
[----:B------:R-:W1:Y:S01]  /*e310*/  S2R R0, SR_SWINHI ;  /* 0x0000000000007919 */ /* 0x000e620000002f00 */
[----:B------:R-:W-:Y:S01]  /*e320*/  F2FP.BF16.F32.PACK_AB R6, R29, R28 ;  /* 0x0000001c1d06723e */ /* 0x000fe200000010ff */
[----:B------:R-:W-:Y:S01]  /*e330*/  ULDC.64 UR6, c[0x0][0xc00] ;  /* 0x0003000000067ab9 */ /* 0x000fe20000000a00 */
[----:B------:R-:W-:Y:S01]  /*e340*/  F2FP.BF16.F32.PACK_AB R7, R31, R30 ;  /* 0x0000001e1f07723e */ /* 0x000fe200000010ff */
[----:B------:R-:W4:Y:S01]  /*e350*/  LDL.LU R156, [R1+0x20] ;  /* 0x00002000019c7983 */ /* 0x000f220000300800 */
[----:B------:R-:W-:Y:S01]  /*e360*/  F2FP.BF16.F32.PACK_AB R8, R33, R32 ;  /* 0x000000202108723e */ /* 0x000fe200000010ff */
[----:B------:R-:W-:Y:S01]  /*e370*/  ULDC.64 UR4, c[0x0][0xc08] ;  /* 0x0003020000047ab9 */ /* 0x000fe20000000a00 */
[----:B------:R-:W-:Y:S01]  /*e380*/  F2FP.BF16.F32.PACK_AB R9, R35, R34 ;  /* 0x000000222309723e */ /* 0x000fe200000010ff */
[----:B--2---:R-:W2:Y:S01]  /*e390*/  LDL.LU R152, [R1+0x24] ;  /* 0x0000240001987983 */ /* 0x004ea20000300800 */
[----:B---3--:R-:W-:-:S02]  /*e3a0*/  MOV R14, R2 ;  /* 0x00000002000e7202 */ /* 0x008fc40000000f00 */
[----:B-1----:R-:W-:Y:S02]  /*e3b0*/  MOV R15, R0 ;  /* 0x00000000000f7202 */ /* 0x002fe40000000f00 */
[----:B------:R-:W-:Y:S02]  /*e3c0*/  F2FP.BF16.F32.PACK_AB R10, R37, R36 ;  /* 0x00000024250a723e */ /* 0x000fe400000010ff */
[----:B------:R-:W-:Y:S01]  /*e3d0*/  F2FP.BF16.F32.PACK_AB R11, R39, R38 ;  /* 0x00000026270b723e */ /* 0x000fe200000010ff */
[----:B------:R-:W-:Y:S01]  /*e3e0*/  BAR.SYNC.DEFER_BLOCKING 0x1, 0x100 ;  /* 0x0044000000007b1d */ /* 0x000fe20000010000 */
[----:B----4-:R-:W-:-:S03]  /*e3f0*/  IMAD.WIDE R12, R3, 0x2, R14 ;  /* 0x00000002030c7825 */ /* 0x010fc600078e020e */
[----:B------:R-:W-:Y:S01]  /*e400*/  LOP3.LUT R0, R12, 0x380, RZ, 0xc0, !PT ;  /* 0x000003800c007812 */ /* 0x000fe200078ec0ff */
[----:B------:R-:W-:-:S03]  /*e410*/  IMAD.MOV.U32 R5, RZ, RZ, R13 ;  /* 0x000000ffff057224 */ /* 0x000fc600078e000d */
[----:B------:R-:W-:-:S04]  /*e420*/  SHF.R.U64 R0, R0, 0x3, RZ ;  /* 0x0000000300007819 */ /* 0x000fc800000012ff */
[----:B------:R-:W-:-:S04]  /*e430*/  LOP3.LUT R4, R0, R12, RZ, 0x3c, !PT ;  /* 0x0000000c00047212 */ /* 0x000fc800078e3cff */
[----:B------:R-:W-:Y:S02]  /*e440*/  MOV R0, R4 ;  /* 0x0000000400007202 */ /* 0x000fe40000000f00 */
[----:B------:R-:W-:Y:S02]  /*e450*/  F2FP.BF16.F32.PACK_AB R4, R25, R24 ;  /* 0x000000181904723e */ /* 0x000fe400000010ff */
[----:B------:R-:W-:-:S05]  /*e460*/  F2FP.BF16.F32.PACK_AB R5, R27, R26 ;  /* 0x0000001a1b05723e */ /* 0x000fca00000010ff */
[----:B------:R1:W-:Y:S02]  /*e470*/  STSM.16.M88.4 [R0], R4 ;  /* 0x0000000400007844 */ /* 0x0003e40000000200 */
[----:B-1----:R-:W-:-:S04]  /*e480*/  IADD3 R4, P0, R12, 0x20, RZ ;  /* 0x000000200c047810 */ /* 0x002fc80007f1e0ff */
[----:B------:R-:W-:Y:S01]  /*e490*/  LOP3.LUT R0, R4, 0x380, RZ, 0xc0, !PT ;  /* 0x0000038004007812 */ /* 0x000fe200078ec0ff */
[----:B------:R-:W-:-:S03]  /*e4a0*/  IMAD.X R5, RZ, RZ, R13, P0 ;  /* 0x000000ffff057224 */ /* 0x000fc600000e060d */
[----:B------:R-:W-:-:S04]  /*e4b0*/  SHF.R.U64 R0, R0, 0x3, RZ ;  /* 0x0000000300007819 */ /* 0x000fc800000012ff */
[----:B------:R-:W-:-:S04]  /*e4c0*/  LOP3.LUT R4, R0, R4, RZ, 0x3c, !PT ;  /* 0x0000000400047212 */ /* 0x000fc800078e3cff */
[----:B------:R-:W-:-:S05]  /*e4d0*/  MOV R4, R4 ;  /* 0x0000000400047202 */ /* 0x000fca0000000f00 */
[----:B------:R1:W-:Y:S02]  /*e4e0*/  STSM.16.M88.4 [R4], R8 ;  /* 0x0000000804007844 */ /* 0x0003e40000000200 */
[----:B-1----:R-:W-:-:S04]  /*e4f0*/  IADD3 R4, P0, R12, 0x40, RZ ;  /* 0x000000400c047810 */ /* 0x002fc80007f1e0ff */
[----:B------:R-:W-:Y:S01]  /*e500*/  LOP3.LUT R0, R4, 0x380, RZ, 0xc0, !PT ;  /* 0x0000038004007812 */ /* 0x000fe200078ec0ff */
[----:B------:R-:W-:-:S03]  /*e510*/  IMAD.X R5, RZ, RZ, R13, P0 ;  /* 0x000000ffff057224 */ /* 0x000fc600000e060d */
[----:B------:R-:W-:-:S04]  /*e520*/  SHF.R.U64 R0, R0, 0x3, RZ ;  /* 0x0000000300007819 */ /* 0x000fc800000012ff */
[----:B------:R-:W-:Y:S02]  /*e530*/  LOP3.LUT R4, R0, R4, RZ, 0x3c, !PT ;  /* 0x0000000400047212 */ /* 0x000fe400078e3cff */
[----:B------:R-:W-:Y:S02]  /*e540*/  F2FP.BF16.F32.PACK_AB R6, R45, R44 ;  /* 0x0000002c2d06723e */ /* 0x000fe400000010ff */
[----:B------:R-:W-:Y:S02]  /*e550*/  MOV R0, R4 ;  /* 0x0000000400007202 */ /* 0x000fe40000000f00 */
[----:B------:R-:W-:Y:S02]  /*e560*/  F2FP.BF16.F32.PACK_AB R4, R41, R40 ;  /* 0x000000282904723e */ /* 0x000fe400000010ff */
[----:B------:R-:W-:Y:S02]  /*e570*/  F2FP.BF16.F32.PACK_AB R5, R43, R42 ;  /* 0x0000002a2b05723e */ /* 0x000fe400000010ff */
[----:B------:R-:W-:-:S05]  /*e580*/  F2FP.BF16.F32.PACK_AB R7, R47, R46 ;  /* 0x0000002e2f07723e */ /* 0x000fca00000010ff */
        /* <DEDUP_REMOVED lines=131> */
[----:B------:R-:W-:-:S02]  /*edc0*/  F2FP.BF16.F32.PACK_AB R7, R143, R142 ;  /* 0x0000008e8f07723e */ /* 0x000fc400000010ff */
[----:B------:R-:W-:-:S03]  /*edd0*/  IADD3 R0, P0, R12, 0x6060, RZ ;  /* 0x000060600c007810 */ /* 0x000fc60007f1e0ff */
[----:B------:R1:W-:Y:S02]  /*ede0*/  STSM.16.M88.4 [R3], R4 ;  /* 0x0000000403007844 */ /* 0x0003e40000000200 */
[----:B------:R-:W-:Y:S01]  /*edf0*/  IMAD.X R13, RZ, RZ, R13, P0 ;  /* 0x000000ffff0d7224 */ /* 0x000fe200000e060d */
[----:B------:R-:W-:Y:S02]  /*ee00*/  F2FP.BF16.F32.PACK_AB R8, R145, R144 ;  /* 0x000000909108723e */ /* 0x000fe400000010ff */
[----:B-1----:R-:W-:-:S04]  /*ee10*/  LOP3.LUT R3, R0, 0x380, RZ, 0xc0, !PT ;  /* 0x0000038000037812 */ /* 0x002fc800078ec0ff */
[----:B------:R-:W-:-:S04]  /*ee20*/  SHF.R.U64 R3, R3, 0x3, RZ ;  /* 0x0000000303037819 */ /* 0x000fc800000012ff */
[----:B------:R-:W-:Y:S02]  /*ee30*/  LOP3.LUT R12, R3, R0, RZ, 0x3c, !PT ;  /* 0x00000000030c7212 */ /* 0x000fe400078e3cff */
[----:B------:R-:W-:Y:S02]  /*ee40*/  IADD3 R6, P0, R156, UR6, RZ ;  /* 0x000000069c067c10 */ /* 0x000fe4000ff1e0ff */
[----:B------:R-:W-:Y:S02]  /*ee50*/  MOV R12, R12 ;  /* 0x0000000c000c7202 */ /* 0x000fe40000000f00 */
[----:B------:R-:W-:Y:S02]  /*ee60*/  F2FP.BF16.F32.PACK_AB R9, R147, R146 ;  /* 0x000000929309723e */ /* 0x000fe400000010ff */
[----:B------:R-:W-:Y:S02]  /*ee70*/  F2FP.BF16.F32.PACK_AB R10, R149, R148 ;  /* 0x00000094950a723e */ /* 0x000fe400000010ff */
[----:B------:R-:W-:-:S02]  /*ee80*/  F2FP.BF16.F32.PACK_AB R11, R151, R150 ;  /* 0x00000096970b723e */ /* 0x000fc400000010ff */
[----:B--2---:R-:W-:Y:S02]  /*ee90*/  IADD3.X R7, R152, UR7, RZ, P0, !PT ;  /* 0x0000000798077c10 */ /* 0x004fe400087fe4ff */
[----:B------:R-:W-:Y:S01]  /*eea0*/  ISETP.NE.U32.AND P0, PT, RZ, UR4, PT ;  /* 0x00000004ff007c0c */ /* 0x000fe2000bf05070 */
[----:B------:R1:W-:Y:S01]  /*eeb0*/  STSM.16.M88.4 [R12], R8 ;  /* 0x000000080c007844 */ /* 0x0003e20000000200 */
[----:B------:R-:W-:Y:S02]  /*eec0*/  BAR.SYNC.DEFER_BLOCKING 0x1, 0x100 ;  /* 0x0044000000007b1d */ /* 0x000fe40000010000 */
[----:B------:R-:W-:Y:S02]  /*eed0*/  ISETP.NE.AND.EX P0, PT, RZ, UR5, PT, P0 ;  /* 0x00000005ff007c0c */ /* 0x000fe4000bf05300 */
[----:B------:R-:W-:-:S04]  /*eee0*/  ISETP.NE.U32.AND P1, PT, RZ, UR6, PT ;  /* 0x00000006ff007c0c */ /* 0x000fc8000bf25070 */
[----:B------:R-:W-:Y:S01]  /*eef0*/  ISETP.NE.AND.EX P1, PT, RZ, UR7, PT, P1 ;  /* 0x00000007ff007c0c */ /* 0x000fe2000bf25310 */
[----:B------:R-:W-:-:S06]  /*ef00*/  IMAD.MOV.U32 R4, RZ, RZ, RZ ;  /* 0x000000ffff047224 */ /* 0x000fcc00078e00ff */
[----:B-1----:R-:W-:Y:S01]  /*ef10*/  @P0 IADD3 R8, P2, R156, UR4, RZ ;  /* 0x000000049c080c10 */ /* 0x002fe2000ff5e0ff */
[----:B------:R-:W-:Y:S02]  /*ef20*/  ULDC UR4, c[0x0][0xa88] ;  /* 0x0002a20000047ab9 */ /* 0x000fe40000000800 */
[----:B------:R-:W-:Y:S01]  /*ef30*/  IMAD.U32 R3, RZ, RZ, UR4 ;  /* 0x00000004ff037e24 */ /* 0x000fe2000f8e00ff */
[----:B------:R-:W-:Y:S02]  /*ef40*/  @P0 IADD3.X R9, R152, UR5, RZ, P2, !PT ;  /* 0x0000000598090c10 */ /* 0x000fe400097fe4ff */
[----:B------:R1:W5:Y:S04]  /*ef50*/  @P1 LDG.E R4, desc[UR42][R6.64] ;  /* 0x0000002a06041981 */ /* 0x000368000c1e1900 */
[----:B------:R1:W5:Y:S01]  /*ef60*/  @P0 LDG.E R3, desc[UR42][R8.64] ;  /* 0x0000002a08030981 */ /* 0x000362000c1e1900 */
[----:B------:R-:W-:Y:S05]  /*ef70*/  @P0 BRA `(.L_x_714) ;  /* 0x0000000000100947 */ /* 0x000fea0003800000 */
[----:B------:R-:W-:Y:S05]  /*ef80*/  @!P1 BRA `(.L_x_714) ;  /* 0x00000000000c9947 */ /* 0x000fea0003800000 */
[----:B-----5:R-:W2:Y:S04]  /*ef90*/  LDG.E R3, desc[UR42][R6.64] ;  /* 0x0000002a06037981 */ /* 0x020ea8000c1e1900 */
[----:B-1----:R-:W2:Y:S02]  /*efa0*/  LDG.E R6, desc[UR42][R6.64+0x4] ;  /* 0x0000042a06067981 */ /* 0x002ea4000c1e1900 */
[----:B--2---:R-:W-:-:S07]  /*efb0*/  IMAD.IADD R3, R6, 0x1, -R3 ;  /* 0x0000000106037824 */ /* 0x004fce00078e0a03 */
.L_x_714:
[----:B------:R-:W2:Y:S01]  /*efc0*/  LDL R0, [R1+0x44] ;  /* 0x0000440001007983 */ /* 0x000ea20000100800 */
[----:B------:R-:W-:-:S03]  /*efd0*/  ULDC UR4, c[0x0][0xad4] ;  /* 0x0002b50000047ab9 */ /* 0x000fc60000000800 */
[----:B------:R-:W3:Y:S04]  /*efe0*/  LDL.LU R5, [R1+0x1c] ;  /* 0x00001c0001057983 */ /* 0x000ee80000300800 */
[----:B------:R4:W5:Y:S04]  /*eff0*/  LDL R159, [R1+0x18] ;  /* 0x00001800019f7983 */ /* 0x0009680000100800 */
[----:B------:R4:W5:Y:S04]  /*f000*/  LDL R158, [R1+0x28] ;  /* 0x00002800019e7983 */ /* 0x0009680000100800 */
[----:B--2---:R-:W2:Y:S01]  /*f010*/  SHFL.IDX PT, R0, R0, RZ, 0x1f ;  /* 0x00001fff00007589 */ /* 0x004ea200000e0000 */
[----:B---3--:R-:W-:-:S02]  /*f020*/  ISETP.NE.AND P1, PT, R5, RZ, PT ;  /* 0x000000ff0500720c */ /* 0x008fc40003f25270 */
[----:B--2---:R-:W-:Y:S02]  /*f030*/  ISETP.NE.AND P0, PT, R0, RZ, PT ;  /* 0x000000ff0000720c */ /* 0x004fe40003f05270 */
[----:B------:R-:W-:Y:S02]  /*f040*/  SEL R0, R5, UR4, P1 ;  /* 0x0000000405007c07 */ /* 0x000fe40008800000 */
[----:B-----5:R-:W-:-:S09]  /*f050*/  SHF.R.S32.HI R5, RZ, 0x1f, R4 ;  /* 0x0000001fff057819 */ /* 0x020fd20000011404 */
[----:B----4-:R-:W-:Y:S05]  /*f060*/  @P0 BRA `(.L_x_715) ;  /* 0x0000000400040947 */ /* 0x010fea0003800000 */
[----:B------:R-:W2:Y:S01]  /*f070*/  LDL.LU R11, [R1+0x40] ;  /* 0x00004000010b7983 */ /* 0x000ea20000300800 */
[----:B------:R-:W-:Y:S01]  /*f080*/  IMAD.MOV.U32 R10, RZ, RZ, 0x9b8 ;  /* 0x000009b8ff0a7424 */ /* 0x000fe200078e00ff */
[----:B------:R-:W-:Y:S01]  /*f090*/  ISETP.GT.AND P1, PT, R0, 0x1, PT ;  /* 0x000000010000780c */ /* 0x000fe20003f24270 */
[----:B------:R-:W3:Y:S01]  /*f0a0*/  LDC R157, c[0x0][0xbe8] ;  /* 0x0002fa00ff9d7b82 */ /* 0x000ee20000000800 */
[----:B------:R-:W4:Y:S04]  /*f0b0*/  LDL R152, [R1+0x50] ;  /* 0x0000500001987983 */ /* 0x000f280000100800 */
[----:B------:R-:W5:Y:S01]  /*f0c0*/  LDL R156, [R1+0x38] ;  /* 0x00003800019c7983 */ /* 0x000f620000100800 */
[----:B------:R-:W-:Y:S02]  /*f0d0*/  SEL R10, R10, 0x978, P1 ;  /* 0x000009780a0a7807 */ /* 0x000fe40000800000 */
[----:B------:R-:W-:Y:S01]  /*f0e0*/  ISETP.NE.U32.AND P0, PT, RZ, UR6, PT ;  /* 0x00000006ff007c0c */ /* 0x000fe2000bf05070 */
[----:B------:R-:W5:Y:S01]  /*f0f0*/  LDL R161, [R1+0x54] ;  /* 0x0000540001a17983 */ /* 0x000f620000100800 */
[----:B-1----:R-:W1:Y:S02]  /*f100*/  LDC.64 R8, c[0x0][R10+0x220] ;  /* 0x000088000a087b82 */ /* 0x002e640000000a00 */
[----:B------:R-:W-:Y:S01]  /*f110*/  ISETP.NE.AND.EX P0, PT, RZ, UR7, PT, P0 ;  /* 0x00000007ff007c0c */ /* 0x000fe2000bf05300 */
[----:B------:R-:W5:Y:S03]  /*f120*/  LDL R160, [R1+0x48] ;  /* 0x0000480001a07983 */ /* 0x000f660000100800 */
[----:B------:R-:W-:-:S02]  /*f130*/  SEL R12, R159, RZ, !P0 ;  /* 0x000000ff9f0c7207 */ /* 0x000fc40004000000 */
[----:B------:R-:W0:Y:S03]  /*f140*/  LDC.64 R6, c[0x0][R10+0x218] ;  /* 0x000086000a067b82 */ /* 0x000e260000000a00 */
[----:B-1----:R-:W-:Y:S01]  /*f150*/  IMAD R9, R9, R12, RZ ;  /* 0x0000000c09097224 */ /* 0x002fe200078e02ff */
[----:B--2---:R-:W-:Y:S02]  /*f160*/  SEL R11, R11, RZ, !P0 ;  /* 0x000000ff0b0b7207 */ /* 0x004fe40004000000 */
[----:B---3--:R-:W-:-:S03]  /*f170*/  ISETP.NE.AND P0, PT, R157, 0x1, PT ;  /* 0x000000019d00780c */ /* 0x008fc60003f05270 */
[C---:B------:R-:W-:Y:S02]  /*f180*/  IMAD R11, R8.reuse, R11, R9 ;  /* 0x0000000b080b7224 */ /* 0x040fe400078e0209 */
[----:B------:R-:W-:-:S04]  /*f190*/  IMAD.WIDE.U32 R8, R8, R12, RZ ;  /* 0x0000000c08087225 */ /* 0x000fc800078e00ff */
[-C--:B0-----:R-:W-:Y:S02]  /*f1a0*/  IMAD R12, R7, R184.reuse, RZ ;  /* 0x000000b8070c7224 */ /* 0x081fe400078e02ff */
[----:B------:R-:W-:-:S04]  /*f1b0*/  IMAD.WIDE.U32 R6, R6, R184, RZ ;  /* 0x000000b806067225 */ /* 0x000fc800078e00ff */
[----:B------:R-:W-:Y:S02]  /*f1c0*/  IMAD.IADD R12, R7, 0x1, R12 ;  /* 0x00000001070c7824 */ /* 0x000fe400078e020c */
[----:B------:R-:W0:Y:S01]  /*f1d0*/  @P0 LDC R7, c[0x0][0xbec] ;  /* 0x0002fb00ff070b82 */ /* 0x000e220000000800 */
[----:B------:R-:W-:-:S07]  /*f1e0*/  IADD3 R13, P2, P3, R8, R6, R4 ;  /* 0x00000006080d7210 */ /* 0x000fce0007b5e004 */
[----:B------:R-:W1:Y:S01]  /*f1f0*/  @P0 LDC R6, c[0x0][0xbf0] ;  /* 0x0002fc00ff060b82 */ /* 0x000e620000000800 */
[----:B----4-:R-:W-:Y:S02]  /*f200*/  IMAD R152, R158, 0x40, R152 ;  /* 0x000000409e987824 */ /* 0x010fe400078e0298 */
[----:B------:R-:W-:-:S05]  /*f210*/  IMAD.IADD R11, R9, 0x1, R11 ;  /* 0x00000001090b7824 */ /* 0x000fca00078e020b */
[----:B------:R-:W-:Y:S01]  /*f220*/  IADD3.X R11, R11, R12, R5, P2, P3 ;  /* 0x0000000c0b0b7210 */ /* 0x000fe200017e6405 */
[----:B------:R-:W-:Y:S02]  /*f230*/  IMAD.MOV.U32 R12, RZ, RZ, R152 ;  /* 0x000000ffff0c7224 */ /* 0x000fe400078e0098 */
[----:B0-----:R-:W-:-:S05]  /*f240*/  @P0 IMAD.HI.U32 R7, R152, R7, RZ ;  /* 0x0000000798070227 */ /* 0x001fca00078e00ff */
[----:B-1----:R-:W-:Y:S02]  /*f250*/  @P0 SHF.R.U32.HI R12, RZ, R6, R7 ;  /* 0x00000006ff0c0219 */ /* 0x002fe40000011607 */
[----:B------:R-:W0:Y:S01]  /*f260*/  LDC.64 R6, c[0x0][R10+0x228] ;  /* 0x00008a000a067b82 */ /* 0x000e220000000a00 */
[----:B-----5:R-:W-:-:S05]  /*f270*/  SEL R156, R156, RZ, P1 ;  /* 0x000000ff9c9c7207 */ /* 0x020fca0000800000 */
[----:B0-----:R-:W-:-:S04]  /*f280*/  IMAD.WIDE.U32 R8, R6, R156, RZ ;  /* 0x0000009c06087225 */ /* 0x001fc800078e00ff */
[----:B------:R-:W-:-:S04]  /*f290*/  IMAD R6, R7, R156, RZ ;  /* 0x0000009c07067224 */ /* 0x000fc800078e02ff */
[----:B------:R-:W-:Y:S02]  /*f2a0*/  IMAD.IADD R9, R9, 0x1, R6 ;  /* 0x0000000109097824 */ /* 0x000fe400078e0206 */
[----:B------:R0:W1:Y:S01]  /*f2b0*/  LDC.64 R6, c[0x0][R10+0x210] ;  /* 0x000084000a067b82 */ /* 0x0000620000000a00 */
[----:B------:R-:W-:Y:S01]  /*f2c0*/  IADD3 R8, P0, P2, R12, R13, R8 ;  /* 0x0000000d0c087210 */ /* 0x000fe20007a1e008 */
[--C-:B------:R-:W-:Y:S01]  /*f2d0*/  IMAD.MOV R13, RZ, RZ, -R12.reuse ;  /* 0x000000ffff0d7224 */ /* 0x100fe200078e0a0c */
[----:B------:R-:W-:-:S03]  /*f2e0*/  SHF.R.S32.HI R12, RZ, 0x1f, R12 ;  /* 0x0000001fff0c7819 */ /* 0x000fc6000001140c */
[----:B------:R-:W-:Y:S01]  /*f2f0*/  IMAD R13, R157, R13, R152 ;  /* 0x0000000d9d0d7224 */ /* 0x000fe200078e0298 */
[----:B------:R-:W-:-:S04]  /*f300*/  IADD3.X R9, R12, R11, R9, P0, P2 ;  /* 0x0000000b0c097210 */ /* 0x000fc800007e4409 */
[----:B0-----:R-:W-:Y:S01]  /*f310*/  SHF.R.S32.HI R10, RZ, 0x1f, R13 ;  /* 0x0000001fff0a7819 */ /* 0x001fe2000001140d */
[-C--:B-1----:R-:W-:Y:S02]  /*f320*/  IMAD R7, R7, R13.reuse, RZ ;  /* 0x0000000d07077224 */ /* 0x082fe400078e02ff */
[----:B------:R-:W-:-:S04]  /*f330*/  IMAD.WIDE.U32 R8, R6, R13, R8 ;  /* 0x0000000d06087225 */ /* 0x000fc800078e0008 */
[----:B------:R-:W-:Y:S02]  /*f340*/  IMAD R10, R6, R10, R7 ;  /* 0x0000000a060a7224 */ /* 0x000fe400078e0207 */
[----:B------:R-:W0:Y:S08]  /*f350*/  LDC.64 R6, c[0x0][0xba8] ;  /* 0x0002ea00ff067b82 */ /* 0x000e300000000a00 */
[----:B0-----:R-:W0:Y:S08]  /*f360*/  @!P1 LDC R6, c[0x0][0xb50] ;  /* 0x0002d400ff069b82 */ /* 0x001e300000000800 */
[----:B------:R-:W1:Y:S01]  /*f370*/  @!P1 LDC R7, c[0x0][0xb54] ;  /* 0x0002d500ff079b82 */ /* 0x000e620000000800 */
[----:B------:R-:W-:-:S02]  /*f380*/  IMAD.IADD R10, R9, 0x1, R10 ;  /* 0x00000001090a7824 */ /* 0x000fc400078e020a */
[----:B------:R-:W-:Y:S01]  /*f390*/  IMAD R11, R158, 0x40, R195 ;  /* 0x000000409e0b7824 */ /* 0x000fe200078e02c3 */
[----:B0-----:R-:W-:Y:S01]  /*f3a0*/  LEA R9, P0, R8, R6, 0x2 ;  /* 0x0000000608097211 */ /* 0x001fe200078010ff */
[----:B------:R-:W-:-:S03]  /*f3b0*/  IMAD.MOV R6, RZ, RZ, -R161 ;  /* 0x000000ffff067224 */ /* 0x000fc600078e0aa1 */
[----:B-1----:R-:W-:Y:S02]  /*f3c0*/  LEA.HI.X R10, R8, R7, R10, 0x2, P0 ;  /* 0x00000007080a7211 */ /* 0x002fe400000f140a */
[----:B------:R-:W-:Y:S01]  /*f3d0*/  ISETP.NE.AND P0, PT, R160, R6, PT ;  /* 0x00000006a000720c */ /* 0x000fe20003f05270 */
[----:B------:R-:W-:Y:S04]  /*f3e0*/  SHFL.IDX PT, R8, R9, 0x1, 0x1c1f ;  /* 0x003c1f0009087f89 */ /* 0x000fe800000e0000 */
[----:B------:R-:W-:Y:S04]  /*f3f0*/  SHFL.IDX PT, R6, R9, RZ, 0x1c1f ;  /* 0x001c1fff09067589 */ /* 0x000fe800000e0000 */
[----:B------:R-:W0:Y:S04]  /*f400*/  SHFL.IDX PT, R7, R10, RZ, 0x1c1f ;  /* 0x001c1fff0a077589 */ /* 0x000e2800000e0000 */
[----:B------:R1:W2:Y:S02]  /*f410*/  SHFL.IDX PT, R9, R10, 0x1, 0x1c1f ;  /* 0x003c1f000a097f89 */ /* 0x0002a400000e0000 */
[----:B-1----:R-:W-:-:S05]  /*f420*/  IMAD R10, R3, R157, RZ ;  /* 0x0000009d030a7224 */ /* 0x002fca00078e02ff */
[C---:B------:R-:W-:Y:S01]  /*f430*/  ISETP.GE.OR P1, PT, R11.reuse, R10, P0 ;  /* 0x0000000a0b00720c */ /* 0x040fe20000726670 */
[----:B------:R-:W-:-:S05]  /*f440*/  VIADD R11, R11, 0x8 ;  /* 0x000000080b0b7836 */ /* 0x000fca0000000000 */
[----:B------:R-:W-:-:S07]  /*f450*/  ISETP.GE.OR P0, PT, R11, R10, P0 ;  /* 0x0000000a0b00720c */ /* 0x000fce0000706670 */
[----:B0-----:R3:W-:Y:S06]  /*f460*/  @!P1 ST.E desc[UR42][R6.64], R21 ;  /* 0x0000001506009985 */ /* 0x0017ec000c10192a */
[----:B--2---:R3:W-:Y:S02]  /*f470*/  @!P0 ST.E desc[UR42][R8.64], R20 ;  /* 0x0000001408008985 */ /* 0x0047e4000c10192a */
.L_x_715:
[----:B------:R-:W-:Y:S02]  /*f480*/  ISETP.GT.AND P1, PT, R0, 0x1, PT ;  /* 0x000000010000780c */ /* 0x000fe40003f24270 */
[----:B------:R-:W-:-:S04]  /*f490*/  ISETP.NE.U32.AND P0, PT, RZ, UR6, PT ;  /* 0x00000006ff007c0c */ /* 0x000fc8000bf05070 */
[----:B------:R-:W-:-:S04]  /*f4a0*/  ISETP.NE.AND.EX P0, PT, RZ, UR7, PT, P0 ;  /* 0x00000007ff007c0c */ /* 0x000fc8000bf05300 */
[----:B------:R-:W-:-:S03]  /*f4b0*/  SEL R0, R159, RZ, !P0 ;  /* 0x000000ff9f007207 */ /* 0x000fc60004000000 */
[----:B------:R-:W-:Y:S06]  /*f4c0*/  @P1 BRA `(.L_x_716) ;  /* 0x0000001000601947 */ /* 0x000fec0003800000 */
[----:B---3--:R-:W2:Y:S01]  /*f4d0*/  S2R R20, SR_TID.X ;  /* 0x0000000000147919 */ /* 0x008ea20000002100 */
[----:B------:R-:W3:Y:S01]  /*f4e0*/  LDC R80, c[0x0][0xbe8] ;  /* 0x0002fa00ff507b82 */ /* 0x000ee20000000800 */
[----:B------:R-:W-:Y:S01]  /*f4f0*/  ULDC.64 UR4, c[0x0][0xaa0] ;  /* 0x0002a80000047ab9 */ /* 0x000fe20000000a00 */
[----:B--2---:R-:W-:-:S05]  /*f500*/  VIADD R20, R20, 0xffffff80 ;  /* 0xffffff8014147836 */ /* 0x004fca0000000000 */
[----:B-1----:R-:W-:-:S04]  /*f510*/  SHF.R.S32.HI R7, RZ, 0x1f, R20 ;  /* 0x0000001fff077819 */ /* 0x002fc80000011414 */
[----:B------:R-:W-:-:S04]  /*f520*/  LEA.HI R7, R7, R20, RZ, 0x3 ;  /* 0x0000001407077211 */ /* 0x000fc800078f18ff */
[----:B------:R-:W-:-:S05]  /*f530*/  SHF.R.S32.HI R6, RZ, 0x3, R7 ;  /* 0x00000003ff067819 */ /* 0x000fca0000011407 */
[----:B------:R-:W-:-:S04]  /*f540*/  IMAD R9, R6, 0x40, R192 ;  /* 0x0000004006097824 */ /* 0x000fc800078e02c0 */
[----:B------:R-:W-:-:S03]  /*f550*/  IMAD.WIDE R14, R9, 0x2, R14 ;  /* 0x00000002090e7825 */ /* 0x000fc600078e020e */
[C---:B------:R-:W-:Y:S01]  /*f560*/  IADD3 R37, P0, R14.reuse, 0x5000, RZ ;  /* 0x000050000e257810 */ /* 0x040fe20007f1e0ff */
[----:B------:R-:W-:Y:S01]  /*f570*/  IMAD R5, R5, UR4, RZ ;  /* 0x0000000405057c24 */ /* 0x000fe2000f8e02ff */
[----:B------:R-:W-:Y:S02]  /*f580*/  LOP3.LUT R7, R7, 0xfffffff8, RZ, 0xc0, !PT ;  /* 0xfffffff807077812 */ /* 0x000fe400078ec0ff */
[----:B------:R-:W-:Y:S02]  /*f590*/  LOP3.LUT R36, R37, 0x380, RZ, 0xc0, !PT ;  /* 0x0000038025247812 */ /* 0x000fe400078ec0ff */
[----:B------:R-:W-:Y:S02]  /*f5a0*/  IADD3 R41, P1, R14, 0x6000, RZ ;  /* 0x000060000e297810 */ /* 0x000fe40007f3e0ff */
[----:B------:R-:W-:Y:S01]  /*f5b0*/  SHF.R.U64 R36, R36, 0x3, RZ ;  /* 0x0000000324247819 */ /* 0x000fe200000012ff */
[----:B------:R-:W-:Y:S01]  /*f5c0*/  IMAD R21, R4, UR5, R5 ;  /* 0x0000000504157c24 */ /* 0x000fe2000f8e0205 */
[----:B------:R-:W-:-:S02]  /*f5d0*/  LOP3.LUT R40, R41, 0x380, RZ, 0xc0, !PT ;  /* 0x0000038029287812 */ /* 0x000fc400078ec0ff */
[----:B------:R-:W-:Y:S01]  /*f5e0*/  LOP3.LUT R36, R36, R37, RZ, 0x3c, !PT ;  /* 0x0000002524247212 */ /* 0x000fe200078e3cff */
[----:B------:R-:W-:Y:S01]  /*f5f0*/  IMAD.X R37, RZ, RZ, R15, P0 ;  /* 0x000000ffff257224 */ /* 0x000fe200000e060f */
[----:B------:R-:W-:Y:S01]  /*f600*/  IADD3 R65, P0, R14, 0xc000, RZ ;  /* 0x0000c0000e417810 */ /* 0x000fe20007f1e0ff */
[----:B------:R-:W-:Y:S01]  /*f610*/  IMAD.WIDE.U32 R4, R4, UR4, RZ ;  /* 0x0000000404047c25 */ /* 0x000fe2000f8e00ff */
[----:B------:R-:W-:Y:S01]  /*f620*/  ULDC.64 UR4, c[0x0][0xae8] ;  /* 0x0002ba0000047ab9 */ /* 0x000fe20000000a00 */
[----:B------:R-:W-:Y:S02]  /*f630*/  IADD3 R13, P3, R14, 0x1000, RZ ;  /* 0x000010000e0d7810 */ /* 0x000fe40007f7e0ff */
[----:B------:R-:W-:Y:S01]  /*f640*/  LOP3.LUT R64, R65, 0x380, RZ, 0xc0, !PT ;  /* 0x0000038041407812 */ /* 0x000fe200078ec0ff */
[----:B------:R-:W-:Y:S01]  /*f650*/  IMAD.IADD R5, R5, 0x1, R21 ;  /* 0x0000000105057824 */ /* 0x000fe200078e0215 */
[----:B------:R-:W-:Y:S01]  /*f660*/  SHF.R.U64 R40, R40, 0x3, RZ ;  /* 0x0000000328287819 */ /* 0x000fe200000012ff */
[----:B------:R-:W-:Y:S01]  /*f670*/  IMAD.IADD R7, R20, 0x1, -R7 ;  /* 0x0000000114077824 */ /* 0x000fe200078e0a07 */
[----:B------:R-:W-:Y:S01]  /*f680*/  SHF.R.U64 R64, R64, 0x3, RZ ;  /* 0x0000000340407819 */ /* 0x000fe200000012ff */
[----:B------:R-:W-:Y:S01]  /*f690*/  IMAD.WIDE.U32 R4, R184, UR4, R4 ;  /* 0x00000004b8047c25 */ /* 0x000fe2000f8e0004 */
[----:B------:R-:W-:Y:S01]  /*f6a0*/  IADD3 R45, P2, R14, 0x7000, RZ ;  /* 0x000070000e2d7810 */ /* 0x000fe20007f5e0ff */
[----:B------:R-:W5:Y:S01]  /*f6b0*/  LD.E.128 R36, desc[UR42][R36.64] ;  /* 0x0000002a24247980 */ /* 0x000f62000c101d00 */
[----:B------:R-:W-:Y:S01]  /*f6c0*/  LOP3.LUT R64, R64, R65, RZ, 0x3c, !PT ;  /* 0x0000004140407212 */ /* 0x000fe200078e3cff */
[----:B------:R-:W-:Y:S01]  /*f6d0*/  IMAD.X R65, RZ, RZ, R15, P0 ;  /* 0x000000ffff417224 */ /* 0x000fe200000e060f */
[----:B---3--:R-:W-:-:S02]  /*f6e0*/  ISETP.NE.AND P0, PT, R80, 0x1, PT ;  /* 0x000000015000780c */ /* 0x008fc40003f05270 */
[----:B------:R-:W-:Y:S01]  /*f6f0*/  SHF.R.S32.HI R20, RZ, 0x1f, R0 ;  /* 0x0000001fff147819 */ /* 0x000fe20000011400 */
[----:B------:R-:W-:Y:S01]  /*f700*/  IMAD R5, R184, UR5, R5 ;  /* 0x00000005b8057c24 */ /* 0x000fe2000f8e0205 */
[----:B------:R-:W-:Y:S01]  /*f710*/  ULDC.64 UR4, c[0x0][0xaf0] ;  /* 0x0002bc0000047ab9 */ /* 0x000fe20000000a00 */
[----:B------:R-:W-:Y:S01]  /*f720*/  LOP3.LUT R12, R13, 0x380, RZ, 0xc0, !PT ;  /* 0x000003800d0c7812 */ /* 0x000fe200078ec0ff */
[----:B------:R-:W-:Y:S01]  /*f730*/  IMAD R7, R7, 0x20, R6 ;  /* 0x0000002007077824 */ /* 0x000fe200078e0206 */
[----:B------:R-:W-:Y:S01]  /*f740*/  LOP3.LUT R40, R40, R41, RZ, 0x3c, !PT ;  /* 0x0000002928287212 */ /* 0x000fe200078e3cff */
[C---:B------:R-:W-:Y:S01]  /*f750*/  VIADD R157, R192.reuse, 0x80 ;  /* 0x00000080c09d7836 */ /* 0x040fe20000000000 */
[----:B------:R-:W-:Y:S01]  /*f760*/  LOP3.LUT R44, R45, 0x380, RZ, 0xc0, !PT ;  /* 0x000003802d2c7812 */ /* 0x000fe200078ec0ff */
[----:B------:R-:W-:Y:S01]  /*f770*/  VIADD R156, R192, 0xc0 ;  /* 0x000000c0c09c7836 */ /* 0x000fe20000000000 */
[----:B------:R-:W-:Y:S01]  /*f780*/  SHF.R.U64 R12, R12, 0x3, RZ ;  /* 0x000000030c0c7819 */ /* 0x000fe200000012ff */
[----:B------:R-:W-:Y:S01]  /*f790*/  VIADD R152, R192, 0x100 ;  /* 0x00000100c0987836 */ /* 0x000fe20000000000 */
[----:B------:R-:W1:Y:S01]  /*f7a0*/  @P0 LDC R81, c[0x0][0xbec] ;  /* 0x0002fb00ff510b82 */ /* 0x000e620000000800 */
[----:B------:R-:W-:Y:S01]  /*f7b0*/  IMAD R21, R20, UR4, RZ ;  /* 0x0000000414157c24 */ /* 0x000fe2000f8e02ff */
[----:B------:R-:W-:Y:S01]  /*f7c0*/  SHF.R.U64 R44, R44, 0x3, RZ ;  /* 0x000000032c2c7819 */ /* 0x000fe200000012ff */
[----:B------:R-:W-:Y:S01]  /*f7d0*/  IMAD.X R41, RZ, RZ, R15, P1 ;  /* 0x000000ffff297224 */ /* 0x000fe200008e060f */
[----:B------:R-:W-:Y:S01]  /*f7e0*/  IADD3 R69, P1, R14, 0xd000, RZ ;  /* 0x0000d0000e457810 */ /* 0x000fe20007f3e0ff */
[----:B------:R-:W-:Y:S01]  /*f7f0*/  IMAD R3, R3, R80, RZ ;  /* 0x0000005003037224 */ /* 0x000fe200078e02ff */
[----:B------:R-:W-:Y:S01]  /*f800*/  LOP3.LUT R12, R12, R13, RZ, 0x3c, !PT ;  /* 0x0000000d0c0c7212 */ /* 0x000fe200078e3cff */
[----:B------:R-:W-:Y:S01]  /*f810*/  VIADD R88, R192, 0x140 ;  /* 0x00000140c0587836 */ /* 0x000fe20000000000 */
[----:B------:R-:W2:Y:S01]  /*f820*/  @P0 LDC R83, c[0x0][0xbf0] ;  /* 0x0002fc00ff530b82 */ /* 0x000ea20000000800 */
[----:B------:R-:W-:Y:S01]  /*f830*/  IMAD R82, R158, 0x40, R7 ;  /* 0x000000409e527824 */ /* 0x000fe200078e0207 */
[C---:B------:R-:W-:Y:S01]  /*f840*/  IADD3 R25, P4, R14.reuse, 0x2000, RZ ;  /* 0x000020000e197810 */ /* 0x040fe20007f9e0ff */
[----:B------:R-:W-:Y:S01]  /*f850*/  IMAD.X R13, RZ, RZ, R15, P3 ;  /* 0x000000ffff0d7224 */ /* 0x000fe200018e060f */
[C---:B------:R-:W-:Y:S01]  /*f860*/  IADD3 R29, P5, R14.reuse, 0x3000, RZ ;  /* 0x000030000e1d7810 */ /* 0x040fe20007fbe0ff */
[----:B------:R-:W5:Y:S01]  /*f870*/  LD.E.128 R64, desc[UR42][R64.64] ;  /* 0x0000002a40407980 */ /* 0x000f62000c101d00 */
[----:B------:R-:W-:-:S02]  /*f880*/  IADD3 R33, P6, R14, 0x4000, RZ ;  /* 0x000040000e217810 */ /* 0x000fc40007fde0ff */
[----:B------:R-:W3:Y:S01]  /*f890*/  LDC R20, c[0x0][0xac8] ;  /* 0x0002b200ff147b82 */ /* 0x000ee20000000800 */
[----:B------:R-:W-:Y:S01]  /*f8a0*/  LOP3.LUT R68, R69, 0x380, RZ, 0xc0, !PT ;  /* 0x0000038045447812 */ /* 0x000fe200078ec0ff */
[----:B------:R-:W-:Y:S01]  /*f8b0*/  IMAD R7, R0, UR5, R21 ;  /* 0x0000000500077c24 */ /* 0x000fe2000f8e0215 */
[----:B------:R-:W-:Y:S01]  /*f8c0*/  IADD3 R49, P3, R14, 0x8000, RZ ;  /* 0x000080000e317810 */ /* 0x000fe20007f7e0ff */
[----:B------:R-:W-:Y:S01]  /*f8d0*/  IMAD.WIDE.U32 R4, R0, UR4, R4 ;  /* 0x0000000400047c25 */ /* 0x000fe2000f8e0004 */
[----:B------:R-:W-:Y:S01]  /*f8e0*/  LOP3.LUT R44, R44, R45, RZ, 0x3c, !PT ;  /* 0x0000002d2c2c7212 */ /* 0x000fe200078e3cff */
[----:B------:R-:W-:Y:S01]  /*f8f0*/  ULDC.64 UR4, c[0x0][0xae0] ;  /* 0x0002b80000047ab9 */ /* 0x000fe20000000a00 */
[----:B------:R-:W-:Y:S01]  /*f900*/  LOP3.LUT R24, R25, 0x380, RZ, 0xc0, !PT ;  /* 0x0000038019187812 */ /* 0x000fe200078ec0ff */
[----:B-1----:R-:W-:Y:S01]  /*f910*/  @P0 IMAD.HI.U32 R0, R82, R81, RZ ;  /* 0x0000005152000227 */ /* 0x002fe200078e00ff */
[----:B------:R-:W-:Y:S01]  /*f920*/  LOP3.LUT R28, R29, 0x380, RZ, 0xc0, !PT ;  /* 0x000003801d1c7812 */ /* 0x000fe200078ec0ff */
[----:B------:R-:W5:Y:S01]  /*f930*/  LD.E.128 R40, desc[UR42][R40.64] ;  /* 0x0000002a28287980 */ /* 0x000f62000c101d00 */
[----:B------:R-:W-:Y:S01]  /*f940*/  LOP3.LUT R32, R33, 0x380, RZ, 0xc0, !PT ;  /* 0x0000038021207812 */ /* 0x000fe200078ec0ff */
[----:B------:R-:W-:Y:S01]  /*f950*/  IMAD.X R45, RZ, RZ, R15, P2 ;  /* 0x000000ffff2d7224 */ /* 0x000fe200010e060f */
[----:B------:R-:W-:Y:S01]  /*f960*/  IADD3 R73, P2, R14, 0xe000, RZ ;  /* 0x0000e0000e497810 */ /* 0x000fe20007f5e0ff */
[----:B------:R-:W-:Y:S01]  /*f970*/  IMAD R21, R158, 0x40, R6 ;  /* 0x000000409e157824 */ /* 0x000fe200078e0206 */
[----:B------:R-:W-:Y:S01]  /*f980*/  SHF.R.U64 R68, R68, 0x3, RZ ;  /* 0x0000000344447819 */ /* 0x000fe200000012ff */
[----:B------:R-:W-:Y:S01]  /*f990*/  VIADD R158, R192, 0x40 ;  /* 0x00000040c09e7836 */ /* 0x000fe20000000000 */
[----:B------:R-:W-:Y:S01]  /*f9a0*/  LOP3.LUT R48, R49, 0x380, RZ, 0xc0, !PT ;  /* 0x0000038031307812 */ /* 0x000fe200078ec0ff */
[----:B------:R-:W-:Y:S01]  /*f9b0*/  IMAD.MOV.U32 R81, RZ, RZ, R82 ;  /* 0x000000ffff517224 */ /* 0x000fe200078e0052 */
[----:B--2---:R-:W-:Y:S01]  /*f9c0*/  @P0 SHF.R.U32.HI R81, RZ, R83, R0 ;  /* 0x00000053ff510219 */ /* 0x004fe20000011600 */
[----:B------:R-:W-:Y:S01]  /*f9d0*/  IMAD.IADD R5, R5, 0x1, R7 ;  /* 0x0000000105057824 */ /* 0x000fe200078e0207 */
[----:B------:R-:W-:Y:S01]  /*f9e0*/  SHF.R.U64 R24, R24, 0x3, RZ ;  /* 0x0000000318187819 */ /* 0x000fe200000012ff */
[----:B------:R-:W5:Y:S01]  /*f9f0*/  LD.E.128 R44, desc[UR42][R44.64] ;  /* 0x0000002a2c2c7980 */ /* 0x000f62000c101d00 */
[----:B------:R-:W-:-:S02]  /*fa00*/  SHF.R.U64 R28, R28, 0x3, RZ ;  /* 0x000000031c1c7819 */ /* 0x000fc400000012ff */
[----:B------:R-:W-:Y:S02]  /*fa10*/  SHF.R.U64 R32, R32, 0x3, RZ ;  /* 0x0000000320207819 */ /* 0x000fe400000012ff */
[----:B------:R-:W-:Y:S02]  /*fa20*/  LOP3.LUT R72, R73, 0x380, RZ, 0xc0, !PT ;  /* 0x0000038049487812 */ /* 0x000fe400078ec0ff */
[----:B------:R-:W-:Y:S01]  /*fa30*/  LOP3.LUT R68, R68, R69, RZ, 0x3c, !PT ;  /* 0x0000004544447212 */ /* 0x000fe200078e3cff */
[----:B------:R-:W-:Y:S01]  /*fa40*/  IMAD.X R69, RZ, RZ, R15, P1 ;  /* 0x000000ffff457224 */ /* 0x000fe200008e060f */
[----:B------:R-:W-:Y:S02]  /*fa50*/  SHF.R.U64 R48, R48, 0x3, RZ ;  /* 0x0000000330307819 */ /* 0x000fe400000012ff */
[----:B---3--:R-:W-:Y:S02]  /*fa60*/  ISETP.GE.AND P1, PT, R158, R20, PT ;  /* 0x000000149e00720c */ /* 0x008fe40003f26270 */
[----:B------:R-:W-:-:S02]  /*fa70*/  SHF.R.S32.HI R0, RZ, 0x1f, R81 ;  /* 0x0000001fff007819 */ /* 0x000fc40000011451 */
[----:B------:R-:W-:Y:S01]  /*fa80*/  ISETP.GE.AND P0, PT, R157, R20, PT ;  /* 0x000000149d00720c */ /* 0x000fe20003f06270 */
[----:B------:R-:W-:Y:S01]  /*fa90*/  IMAD.MOV R7, RZ, RZ, -R81 ;  /* 0x000000ffff077224 */ /* 0x000fe200078e0a51 */
[----:B------:R-:W-:Y:S01]  /*faa0*/  LOP3.LUT R24, R24, R25, RZ, 0x3c, !PT ;  /* 0x0000001918187212 */ /* 0x000fe200078e3cff */
[--C-:B------:R-:W-:Y:S01]  /*fab0*/  IMAD.X R25, RZ, RZ, R15.reuse, P4 ;  /* 0x000000ffff197224 */ /* 0x100fe200020e060f */
[----:B------:R-:W-:Y:S01]  /*fac0*/  LOP3.LUT R28, R28, R29, RZ, 0x3c, !PT ;  /* 0x0000001d1c1c7212 */ /* 0x000fe200078e3cff */
[--C-:B------:R-:W-:Y:S01]  /*fad0*/  IMAD.X R29, RZ, RZ, R15.reuse, P5 ;  /* 0x000000ffff1d7224 */ /* 0x100fe200028e060f */
[----:B------:R-:W-:Y:S01]  /*fae0*/  LOP3.LUT R32, R32, R33, RZ, 0x3c, !PT ;  /* 0x0000002120207212 */ /* 0x000fe200078e3cff */
[----:B------:R-:W-:Y:S01]  /*faf0*/  IMAD.X R33, RZ, RZ, R15, P6 ;  /* 0x000000ffff217224 */ /* 0x000fe200030e060f */
[----:B------:R-:W-:Y:S01]  /*fb00*/  SHF.R.U64 R72, R72, 0x3, RZ ;  /* 0x0000000348487819 */ /* 0x000fe200000012ff */
[----:B------:R-:W-:Y:S01]  /*fb10*/  IMAD.WIDE.U32 R4, R81, UR4, R4 ;  /* 0x0000000451047c25 */ /* 0x000fe2000f8e0004 */
[----:B------:R-:W-:Y:S01]  /*fb20*/  LOP3.LUT R48, R48, R49, RZ, 0x3c, !PT ;  /* 0x0000003130307212 */ /* 0x000fe200078e3cff */
[----:B------:R-:W5:Y:S01]  /*fb30*/  LD.E.128 R24, desc[UR42][R24.64] ;  /* 0x0000002a18187980 */ /* 0x000f62000c101d00 */
[C---:B------:R-:W-:Y:S01]  /*fb40*/  IADD3 R53, P4, R14.reuse, 0x9000, RZ ;  /* 0x000090000e357810 */ /* 0x040fe20007f9e0ff */
[----:B------:R-:W-:Y:S01]  /*fb50*/  IMAD.X R49, RZ, RZ, R15, P3 ;  /* 0x000000ffff317224 */ /* 0x000fe200018e060f */
[C---:B------:R-:W-:Y:S01]  /*fb60*/  IADD3 R57, P5, R14.reuse, 0xa000, RZ ;  /* 0x0000a0000e397810 */ /* 0x040fe20007fbe0ff */
[----:B------:R-:W5:Y:S01]  /*fb70*/  LD.E.128 R68, desc[UR42][R68.64] ;  /* 0x0000002a44447980 */ /* 0x000f62000c101d00 */
[----:B------:R-:W-:-:S02]  /*fb80*/  IADD3 R61, P6, R14, 0xb000, RZ ;  /* 0x0000b0000e3d7810 */ /* 0x000fc40007fde0ff */
[----:B------:R-:W-:Y:S01]  /*fb90*/  SEL R6, RZ, 0xffffffff, P1 ;  /* 0xffffffffff067807 */ /* 0x000fe20000800000 */
[----:B------:R-:W-:Y:S01]  /*fba0*/  IMAD R0, R0, UR4, RZ ;  /* 0x0000000400007c24 */ /* 0x000fe2000f8e02ff */
[C---:B------:R-:W-:Y:S02]  /*fbb0*/  IADD3 R11, P3, R14.reuse, 0xf000, RZ ;  /* 0x0000f0000e0b7810 */ /* 0x040fe40007f7e0ff */
[----:B------:R-:W-:Y:S01]  /*fbc0*/  LOP3.LUT R9, R14, 0x380, RZ, 0xc0, !PT ;  /* 0x000003800e097812 */ /* 0x000fe200078ec0ff */
[----:B------:R-:W-:Y:S01]  /*fbd0*/  IMAD R7, R80, R7, R82 ;  /* 0x0000000750077224 */ /* 0x000fe200078e0252 */
[----:B------:R-:W-:Y:S01]  /*fbe0*/  LOP3.LUT R72, R72, R73, RZ, 0x3c, !PT ;  /* 0x0000004948487212 */ /* 0x000fe200078e3cff */
[--C-:B------:R-:W-:Y:S01]  /*fbf0*/  IMAD.X R73, RZ, RZ, R15.reuse, P2 ;  /* 0x000000ffff497224 */ /* 0x100fe200010e060f */
[----:B------:R-:W-:Y:S01]  /*fc00*/  LOP3.LUT R52, R53, 0x380, RZ, 0xc0, !PT ;  /* 0x0000038035347812 */ /* 0x000fe200078ec0ff */
[----:B------:R-:W-:Y:S01]  /*fc10*/  IMAD.SHL.U32 R83, R6, 0x2, RZ ;  /* 0x0000000206537824 */ /* 0x000fe200078e00ff */
[----:B------:R-:W-:Y:S01]  /*fc20*/  LOP3.LUT R56, R57, 0x380, RZ, 0xc0, !PT ;  /* 0x0000038039387812 */ /* 0x000fe200078ec0ff */
[----:B------:R-:W5:Y:S01]  /*fc30*/  LD.E.128 R28, desc[UR42][R28.64] ;  /* 0x0000002a1c1c7980 */ /* 0x000f62000c101d00 */
[----:B------:R-:W-:Y:S01]  /*fc40*/  LOP3.LUT R60, R61, 0x380, RZ, 0xc0, !PT ;  /* 0x000003803d3c7812 */ /* 0x000fe200078ec0ff */
[----:B------:R-:W-:Y:S01]  /*fc50*/  IMAD R81, R81, UR5, R0 ;  /* 0x0000000551517c24 */ /* 0x000fe2000f8e0200 */
[----:B------:R-:W-:Y:S01]  /*fc60*/  ISETP.GE.AND P2, PT, R192, R20, PT ;  /* 0x00000014c000720c */ /* 0x000fe20003f46270 */
[----:B------:R-:W-:Y:S01]  /*fc70*/  IMAD.X R77, RZ, RZ, R15, P3 ;  /* 0x000000ffff4d7224 */ /* 0x000fe200018e060f */
[----:B------:R-:W-:Y:S01]  /*fc80*/  LOP3.LUT R10, R11, 0x380, RZ, 0xc0, !PT ;  /* 0x000003800b0a7812 */ /* 0x000fe200078ec0ff */
[----:B------:R-:W-:Y:S01]  /*fc90*/  ULDC.64 UR4, c[0x0][0xad8] ;  /* 0x0002b60000047ab9 */ /* 0x000fe20000000a00 */
[----:B------:R-:W-:Y:S01]  /*fca0*/  SEL R6, RZ, 0xffffffff, P0 ;  /* 0xffffffffff067807 */ /* 0x000fe20000000000 */
[----:B------:R-:W5:Y:S01]  /*fcb0*/  LD.E.128 R32, desc[UR42][R32.64] ;  /* 0x0000002a20207980 */ /* 0x000f62000c101d00 */
[----:B------:R-:W-:-:S02]  /*fcc0*/  SHF.R.U64 R52, R52, 0x3, RZ ;  /* 0x0000000334347819 */ /* 0x000fc400000012ff */
[----:B------:R-:W-:Y:S01]  /*fcd0*/  SHF.R.U64 R56, R56, 0x3, RZ ;  /* 0x0000000338387819 */ /* 0x000fe200000012ff */
[----:B------:R-:W5:Y:S01]  /*fce0*/  LD.E.128 R48, desc[UR42][R48.64] ;  /* 0x0000002a30307980 */ /* 0x000f62000c101d00 */
[----:B------:R-:W-:Y:S02]  /*fcf0*/  SHF.R.U64 R60, R60, 0x3, RZ ;  /* 0x000000033c3c7819 */ /* 0x000fe400000012ff */
[----:B------:R-:W-:Y:S01]  /*fd00*/  SHF.R.U64 R9, R9, 0x3, RZ ;  /* 0x0000000309097819 */ /* 0x000fe200000012ff */
[----:B------:R-:W5:Y:S01]  /*fd10*/  LD.E.128 R72, desc[UR42][R72.64] ;  /* 0x0000002a48487980 */ /* 0x000f62000c101d00 */
[----:B------:R-:W-:Y:S02]  /*fd20*/  SEL R0, RZ, 0x1, P2 ;  /* 0x00000001ff007807 */ /* 0x000fe40001000000 */
[----:B------:R-:W-:Y:S01]  /*fd30*/  ISETP.GE.AND P0, PT, R156, R20, PT ;  /* 0x000000149c00720c */ /* 0x000fe20003f06270 */
[----:B------:R-:W-:Y:S01]  /*fd40*/  IMAD.IADD R5, R5, 0x1, R81 ;  /* 0x0000000105057824 */ /* 0x000fe200078e0251 */
[----:B------:R-:W-:Y:S01]  /*fd50*/  SHF.R.U64 R10, R10, 0x3, RZ ;  /* 0x000000030a0a7819 */ /* 0x000fe200000012ff */
        /* <DEDUP_REMOVED lines=9> */
[----:B------:R-:W-:Y:S01]  /*fdf0*/  LOP3.LUT R0, R83, 0x2, R0, 0xe2, !PT ;  /* 0x0000000253007812 */ /* 0x000fe200078ee200 */
[----:B------:R-:W5:Y:S01]  /*fe00*/  LD.E.128 R12, desc[UR42][R12.64] ;  /* 0x0000002a0c0c7980 */ /* 0x000f62000c101d00 */
[----:B------:R-:W-:-:S02]  /*fe10*/  SEL R6, RZ, 0xffffffff, P0 ;  /* 0xffffffffff067807 */ /* 0x000fc40000000000 */
[----:B------:R-:W-:Y:S01]  /*fe20*/  LOP3.LUT R76, R10, R11, RZ, 0x3c, !PT ;  /* 0x0000000b0a4c7212 */ /* 0x000fe200078e3cff */
[----:B------:R-:W5:Y:S01]  /*fe30*/  LD.E.128 R52, desc[UR42][R52.64] ;  /* 0x0000002a34347980 */ /* 0x000f62000c101d00 */
[-C--:B------:R-:W-:Y:S02]  /*fe40*/  ISETP.GE.AND P0, PT, R152, R20.reuse, PT ;  /* 0x000000149800720c */ /* 0x080fe40003f06270 */
[----:B------:R-:W-:Y:S01]  /*fe50*/  SHF.R.S32.HI R80, RZ, 0x1f, R7 ;  /* 0x0000001fff507819 */ /* 0x000fe20000011407 */
[----:B------:R-:W5:Y:S01]  /*fe60*/  LD.E.128 R8, desc[UR42][R8.64] ;  /* 0x0000002a08087980 */ /* 0x000f62000c101d00 */
[----:B------:R-:W-:Y:S01]  /*fe70*/  LOP3.LUT R0, R81, 0x4, R0, 0xe2, !PT ;  /* 0x0000000451007812 */ /* 0x000fe200078ee200 */
[----:B------:R-:W-:Y:S01]  /*fe80*/  IMAD.SHL.U32 R81, R6, 0x8, RZ ;  /* 0x0000000806517824 */ /* 0x000fe200078e00ff */
[----:B------:R-:W-:Y:S01]  /*fe90*/  SEL R6, RZ, 0xffffffff, P0 ;  /* 0xffffffffff067807 */ /* 0x000fe20000000000 */
[----:B------:R-:W5:Y:S01]  /*fea0*/  LD.E.128 R56, desc[UR42][R56.64] ;  /* 0x0000002a38387980 */ /* 0x000f62000c101d00 */
[----:B------:R-:W-:Y:S01]  /*feb0*/  IMAD R80, R80, UR4, RZ ;  /* 0x0000000450507c24 */ /* 0x000fe2000f8e02ff */
[----:B------:R-:W-:-:S02]  /*fec0*/  ISETP.GE.AND P0, PT, R88, R20, PT ;  /* 0x000000145800720c */ /* 0x000fc40003f06270 */
[----:B------:R-:W5:Y:S04]  /*fed0*/  LD.E.128 R60, desc[UR42][R60.64] ;  /* 0x0000002a3c3c7980 */ /* 0x000f68000c101d00 */
[----:B------:R-:W5:Y:S01]  /*fee0*/  LD.E.128 R76, desc[UR42][R76.64] ;  /* 0x0000002a4c4c7980 */ /* 0x000f62000c101d00 */
[----:B------:R-:W-:Y:S01]  /*fef0*/  LOP3.LUT R0, R81, 0x8, R0, 0xe2, !PT ;  /* 0x0000000851007812 */ /* 0x000fe200078ee200 */
[----:B------:R-:W-:Y:S01]  /*ff00*/  @!PT LDS RZ, [RZ] ;  /* 0x00000000fffff984 */ /* 0x000fe20000000800 */
[----:B------:R-:W-:Y:S01]  /*ff10*/  @!PT LDS RZ, [RZ] ;  /* 0x00000000fffff984 */ /* 0x000fe20000000800 */
[----:B------:R-:W-:Y:S01]  /*ff20*/  @!PT LDS RZ, [RZ] ;  /* 0x00000000fffff984 */ /* 0x000fe20000000800 */
[----:B------:R-:W-:Y:S01]  /*ff30*/  @!PT LDS RZ, [RZ] ;  /* 0x00000000fffff984 */ /* 0x000fe20000000800 */
[----:B------:R1:W-:Y:S06]  /*ff40*/  MEMBAR.ALL.CTA ;  /* 0x0000000000007992 */ /* 0x0003ec0000008000 */
[----:B-1----:R-:W1:Y:S01]  /*ff50*/  FENCE.VIEW.ASYNC.S ;  /* 0x00000000000073c6 */ /* 0x002e620000000000 */
[----:B------:R-:W-:Y:S01]  /*ff60*/  IMAD.SHL.U32 R83, R6, 0x10, RZ ;  /* 0x0000001006537824 */ /* 0x000fe200078e00ff */
[----:B------:R-:W-:Y:S01]  /*ff70*/  SEL R6, RZ, 0xffffffff, P0 ;  /* 0xffffffffff067807 */ /* 0x000fe20000000000 */
[----:B------:R-:W-:-:S02]  /*ff80*/  IMAD R81, R7, UR5, R80 ;  /* 0x0000000507517c24 */ /* 0x000fc4000f8e0250 */
[----:B------:R-:W-:Y:S01]  /*ff90*/  IMAD.WIDE.U32 R4, R7, UR4, R4 ;  /* 0x0000000407047c25 */ /* 0x000fe2000f8e0004 */
[----:B------:R-:W-:Y:S01]  /*ffa0*/  ULDC.64 UR4, c[0x0][0xa80] ;  /* 0x0002a00000047ab9 */ /* 0x000fe20000000a00 */
[----:B------:R-:W-:Y:S02]  /*ffb0*/  LOP3.LUT R0, R83, 0x10, R0, 0xe2, !PT ;  /* 0x0000001053007812 */ /* 0x000fe400078ee200 */
[----:B------:R-:W-:Y:S02]  /*ffc0*/  VIADD R86, R192, 0x180 ;  /* 0x00000180c0567836 */ /* 0x000fe40000000000 */
[----:B------:R-:W-:Y:S01]  /*ffd0*/  IMAD.IADD R7, R5, 0x1, R81 ;  /* 0x0000000105077824 */ /* 0x000fe200078e0251 */
[----:B------:R-:W-:Y:S01]  /*ffe0*/  LEA R81, P1, R4, UR4, 0x1 ;  /* 0x0000000404517c11 */ /* 0x000fe2000f8208ff */
[----:B------:R-:W-:Y:S01]  /*fff0*/  IMAD.SHL.U32 R83, R6, 0x20, RZ ;  /* 0x0000002006537824 */ /* 0x000fe200078e00ff */
[----:B------:R-:W-:Y:S01]  /*10000*/  ISETP.GE.AND P0, PT, R86, R20, PT ;  /* 0x000000145600720c */ /* 0x000fe20003f06270 */
[----:B------:R-:W-:Y:S01]  /*10010*/  VIADD R84, R192, 0x1c0 ;  /* 0x000001c0c0547836 */ /* 0x000fe20000000000 */
[----:B------:R-:W-:-:S02]  /*10020*/  LEA.HI.X R82, R4, UR5, R7, 0x1, P1 ;  /* 0x0000000504527c11 */ /* 0x000fc400088f0c07 */
[----:B------:R-:W-:Y:S01]  /*10030*/  LOP3.LUT R80, R83, 0x20, R0, 0xe2, !PT ;  /* 0x0000002053507812 */ /* 0x000fe200078ee200 */
[----:B------:R-:W-:Y:S01]  /*10040*/  VIADD R0, R2, 0x28c20 ;  /* 0x00028c2002007836 */ /* 0x000fe20000000000 */
[----:B------:R-:W-:Y:S02]  /*10050*/  ISETP.GE.AND P1, PT, R21, R3, PT ;  /* 0x000000031500720c */ /* 0x000fe40003f26270 */
[----:B------:R-:W-:Y:S02]  /*10060*/  SEL R5, RZ, 0x40, P0 ;  /* 0x00000040ff057807 */ /* 0x000fe40000000000 */
[----:B------:R-:W-:Y:S02]  /*10070*/  ISETP.GE.AND P0, PT, R84, R20, PT ;  /* 0x000000145400720c */ /* 0x000fe40003f06270 */
[----:B------:R-:W-:Y:S02]  /*10080*/  LOP3.LUT R80, R80, R5, RZ, 0xfc, !PT ;  /* 0x0000000550507212 */ /* 0x000fe400078efcff */
[----:B------:R-:W-:-:S02]  /*10090*/  PRMT R0, RZ, 0x654, R0 ;  /* 0x00000654ff007816 */ /* 0x000fc40000000000 */
[----:B------:R-:W-:Y:S01]  /*100a0*/  SEL R5, RZ, 0x80, P0 ;  /* 0x00000080ff057807 */ /* 0x000fe20000000000 */
[C---:B------:R-:W-:Y:S01]  /*100b0*/  VIADD R85, R192.reuse, 0x1c0 ;  /* 0x000001c0c0557836 */ /* 0x040fe20000000000 */
[----:B-1----:R1:W-:Y:S01]  /*100c0*/  SYNCS.ARRIVE.TRANS64.RED.A1T0 RZ, [R0+URZ], RZ ;  /* 0x000000ff00ff79a7 */ /* 0x0023e2000810043f */
[C---:B------:R-:W-:Y:S02]  /*100d0*/  VIADD R87, R192.reuse, 0x180 ;  /* 0x00000180c0577836 */ /* 0x040fe40000000000 */
[C---:B------:R-:W-:Y:S02]  /*100e0*/  VIADD R89, R192.reuse, 0x140 ;  /* 0x00000140c0597836 */ /* 0x040fe40000000000 */
[C---:B------:R-:W-:Y:S02]  /*100f0*/  VIADD R90, R192.reuse, 0x100 ;  /* 0x00000100c05a7836 */ /* 0x040fe40000000000 */
[----:B------:R-:W-:Y:S01]  /*10100*/  VIADD R91, R192, 0xc0 ;  /* 0x000000c0c05b7836 */ /* 0x000fe20000000000 */
[----:B-1----:R-:W-:Y:S01]  /*10110*/  LOP3.LUT R0, R80, R5, RZ, 0xfc, !PT ;  /* 0x0000000550007212 */ /* 0x002fe200078efcff */
[----:B------:R-:W-:-:S02]  /*10120*/  VIADD R92, R192, 0x80 ;  /* 0x00000080c05c7836 */ /* 0x000fc40000000000 */
[----:B------:R-:W-:Y:S01]  /*10130*/  VIADD R93, R192, 0x40 ;  /* 0x00000040c05d7836 */ /* 0x000fe20000000000 */
[----:B------:R1:W2:Y:S01]  /*10140*/  SHFL.IDX PT, R4, R81, RZ, 0x181f ;  /* 0x00181fff51047589 */ /* 0x0002a200000e0000 */
[----:B------:R-:W-:Y:S03]  /*10150*/  BSSY B1, `(.L_x_717) ;  /* 0x0000029000017945 */ /* 0x000fe60003800000 */
[----:B------:R1:W3:Y:S01]  /*10160*/  SHFL.IDX PT, R5, R82, RZ, 0x181f ;  /* 0x00181fff52057589 */ /* 0x0002e200000e0000 */
[----:B------:R-:W-:Y:S02]  /*10170*/  SHF.R.S32.HI R85, RZ, 0x1f, R85 ;  /* 0x0000001fff557819 */ /* 0x000fe40000011455 */
[----:B------:R-:W-:Y:S02]  /*10180*/  SHF.R.S32.HI R87, RZ, 0x1f, R87 ;  /* 0x0000001fff577819 */ /* 0x000fe40000011457 */
[----:B------:R-:W-:-:S02]  /*10190*/  SHF.R.S32.HI R89, RZ, 0x1f, R89 ;  /* 0x0000001fff597819 */ /* 0x000fc40000011459 */
[----:B------:R-:W-:Y:S02]  /*101a0*/  SHF.R.S32.HI R90, RZ, 0x1f, R90 ;  /* 0x0000001fff5a7819 */ /* 0x000fe4000001145a */
[----:B------:R-:W-:Y:S02]  /*101b0*/  SHF.R.S32.HI R91, RZ, 0x1f, R91 ;  /* 0x0000001fff5b7819 */ /* 0x000fe4000001145b */
[----:B------:R-:W-:Y:S02]  /*101c0*/  SHF.R.S32.HI R92, RZ, 0x1f, R92 ;  /* 0x0000001fff5c7819 */ /* 0x000fe4000001145c */
[----:B------:R-:W-:Y:S01]  /*101d0*/  SHF.R.S32.HI R93, RZ, 0x1f, R93 ;  /* 0x0000001fff5d7819 */ /* 0x000fe2000001145d */
[----:B-1----:R-:W-:Y:S06]  /*101e0*/  @P1 BRA `(.L_x_718) ;  /* 0x00000000007c1947 */ /* 0x002fec0003800000 */
[-C--:B------:R-:W-:Y:S02]  /*101f0*/  ISETP.GE.AND P0, PT, R192, R20.reuse, PT ;  /* 0x00000014c000720c */ /* 0x080fe40003f06270 */
[-C--:B------:R-:W-:Y:S02]  /*10200*/  ISETP.GE.AND P1, PT, R158, R20.reuse, PT ;  /* 0x000000149e00720c */ /* 0x080fe40003f26270 */
[-C--:B------:R-:W-:Y:S02]  /*10210*/  ISETP.GE.AND P5, PT, R157, R20.reuse, PT ;  /* 0x000000149d00720c */ /* 0x080fe40003fa6270 */
[-C--:B------:R-:W-:Y:S02]  /*10220*/  ISETP.GE.AND P3, PT, R156, R20.reuse, PT ;  /* 0x000000149c00720c */ /* 0x080fe40003f66270 */
[----:B------:R-:W-:-:S05]  /*10230*/  ISETP.GE.AND P2, PT, R152, R20, PT ;  /* 0x000000149800720c */ /* 0x000fca0003f46270 */
[----:B--23--:R-:W-:-:S05]  /*10240*/  @!P0 IMAD.WIDE R6, R192, 0x2, R4 ;  /* 0x00000002c0068825 */ /* 0x00cfca00078e0204 */
[----:B-----5:R1:W-:Y:S02]  /*10250*/  @!P0 ST.E.128 desc[UR42][R6.64], R8 ;  /* 0x0000000806008985 */ /* 0x0203e4000c101d2a */
[-C--:B-1----:R-:W-:Y:S02]  /*10260*/  @!P1 LEA R6, P0, R158, R4.reuse, 0x1 ;  /* 0x000000049e069211 */ /* 0x082fe400078008ff */
[----:B------:R-:W-:Y:S02]  /*10270*/  @!P3 LEA R8, P6, R156, R4, 0x1 ;  /* 0x000000049c08b211 */ /* 0x000fe400078c08ff */
[-C--:B------:R-:W-:Y:S02]  /*10280*/  @!P1 LEA.HI.X R7, R158, R5.reuse, R93, 0x1, P0 ;  /* 0x000000059e079211 */ /* 0x080fe400000f0c5d */
[----:B------:R-:W-:Y:S02]  /*10290*/  LOP3.LUT P0, RZ, R80, 0x40, RZ, 0xc0, !PT ;  /* 0x0000004050ff7812 */ /* 0x000fe4000780c0ff */
[----:B------:R-:W-:Y:S01]  /*102a0*/  @!P3 LEA.HI.X R9, R156, R5, R91, 0x1, P6 ;  /* 0x000000059c09b211 */ /* 0x000fe200030f0c5b */
[----:B------:R1:W-:Y:S01]  /*102b0*/  @!P1 ST.E.128 desc[UR42][R6.64], R24 ;  /* 0x0000001806009985 */ /* 0x0003e2000c101d2a */
[----:B------:R-:W-:-:S13]  /*102c0*/  ISETP.GE.AND P1, PT, R88, R20, PT ;  /* 0x000000145800720c */ /* 0x000fda0003f26270 */
[CC--:B------:R-:W-:Y:S02]  /*102d0*/  @!P1 LEA R10, P6, R88.reuse, R4.reuse, 0x1 ;  /* 0x00000004580a9211 */ /* 0x0c0fe400078c08ff */
[C---:B-1----:R-:W-:Y:S02]  /*102e0*/  @!P5 LEA R6, P4, R157.reuse, R4, 0x1 ;  /* 0x000000049d06d211 */ /* 0x042fe400078808ff */
[-C--:B------:R-:W-:Y:S02]  /*102f0*/  @!P1 LEA.HI.X R11, R88, R5.reuse, R89, 0x1, P6 ;  /* 0x00000005580b9211 */ /* 0x080fe400030f0c59 */
[----:B------:R-:W-:Y:S02]  /*10300*/  @!P5 LEA.HI.X R7, R157, R5, R92, 0x1, P4 ;  /* 0x000000059d07d211 */ /* 0x000fe400020f0c5c */
[----:B------:R-:W-:-:S03]  /*10310*/  LOP3.LUT P4, RZ, R0, 0x80, RZ, 0xc0, !PT ;  /* 0x0000008000ff7812 */ /* 0x000fc6000788c0ff */
[----:B------:R1:W-:Y:S04]  /*10320*/  @!P5 ST.E.128 desc[UR42][R6.64], R32 ;  /* 0x000000200600d985 */ /* 0x0003e8000c101d2a */
[----:B------:R2:W-:Y:S01]  /*10330*/  @!P3 ST.E.128 desc[UR42][R8.64], R40 ;  /* 0x000000280800b985 */ /* 0x0005e2000c101d2a */
[-C--:B-1----:R-:W-:Y:S02]  /*10340*/  @!P2 LEA R6, P5, R152, R4.reuse, 0x1 ;  /* 0x000000049806a211 */ /* 0x082fe400078a08ff */
[-C--:B--2---:R-:W-:Y:S02]  /*10350*/  @P0 LEA R8, P3, R86, R4.reuse, 0x1 ;  /* 0x0000000456080211 */ /* 0x084fe400078608ff */
[----:B------:R-:W-:Y:S02]  /*10360*/  @!P2 LEA.HI.X R7, R152, R5, R90, 0x1, P5 ;  /* 0x000000059807a211 */ /* 0x000fe400028f0c5a */
[----:B------:R-:W-:-:S02]  /*10370*/  @P4 LEA R4, P5, R84, R4, 0x1 ;  /* 0x0000000454044211 */ /* 0x000fc400078a08ff */
[-C--:B------:R-:W-:Y:S01]  /*10380*/  @P0 LEA.HI.X R9, R86, R5.reuse, R87, 0x1, P3 ;  /* 0x0000000556090211 */ /* 0x080fe200018f0c57 */
[----:B------:R1:W-:Y:S01]  /*10390*/  @!P2 ST.E.128 desc[UR42][R6.64], R48 ;  /* 0x000000300600a985 */ /* 0x0003e2000c101d2a */
[----:B------:R-:W-:-:S03]  /*103a0*/  @P4 LEA.HI.X R5, R84, R5, R85, 0x1, P5 ;  /* 0x0000000554054211 */ /* 0x000fc600028f0c55 */
[----:B------:R1:W-:Y:S04]  /*103b0*/  @!P1 ST.E.128 desc[UR42][R10.64], R56 ;  /* 0x000000380a009985 */ /* 0x0003e8000c101d2a */
[----:B------:R1:W-:Y:S04]  /*103c0*/  @P0 ST.E.128 desc[UR42][R8.64], R64 ;  /* 0x0000004008000985 */ /* 0x0003e8000c101d2a */
[----:B------:R1:W-:Y:S02]  /*103d0*/  @P4 ST.E.128 desc[UR42][R4.64], R72 ;  /* 0x0000004804004985 */ /* 0x0003e4000c101d2a */
.L_x_718:
[----:B------:R-:W-:Y:S05]  /*103e0*/  BSYNC B1 ;  /* 0x0000000000017941 */ /* 0x000fea0003800000 */
.L_x_717:
[----:B-1----:R-:W-:Y:S01]  /*103f0*/  VIADD R6, R21, 0x20 ;  /* 0x0000002015067836 */ /* 0x002fe20000000000 */
[----:B---3--:R1:W3:Y:S04]  /*10400*/  SHFL.IDX PT, R5, R82, 0x1, 0x181f ;  /* 0x00381f0052057f89 */ /* 0x0082e800000e0000 */
[----:B------:R-:W-:Y:S01]  /*10410*/  ISETP.GE.AND P0, PT, R6, R3, PT ;  /* 0x000000030600720c */ /* 0x000fe20003f06270 */
[----:B--2---:R1:W2:-:S12]  /*10420*/  SHFL.IDX PT, R4, R81, 0x1, 0x181f ;  /* 0x00381f0051047f89 */ /* 0x00429800000e0000 */
[----:B-1----:R-:W-:Y:S05]  /*10430*/  @P0 BRA `(.L_x_719) ;  /* 0x0000002c00ac0947 */ /* 0x002fea0003800000 */
[-C--:B------:R-:W-:Y:S02]  /*10440*/  ISETP.GE.AND P6, PT, R192, R20.reuse, PT ;  /* 0x00000014c000720c */ /* 0x080fe40003fc6270 */
[-C--:B------:R-:W-:Y:S02]  /*10450*/  ISETP.GE.AND P5, PT, R158, R20.reuse, PT ;  /* 0x000000149e00720c */ /* 0x080fe40003fa6270 */
[-C--:B------:R-:W-:Y:S02]  /*10460*/  ISETP.GE.AND P3, PT, R157, R20.reuse, PT ;  /* 0x000000149d00720c */ /* 0x080fe40003f66270 */
[-C--:B------:R-:W-:Y:S02]  /*10470*/  ISETP.GE.AND P2, PT, R156, R20.reuse, PT ;  /* 0x000000149c00720c */ /* 0x080fe40003f46270 */
[-C--:B------:R-:W-:Y:S02]  /*10480*/  ISETP.GE.AND P1, PT, R152, R20.reuse, PT ;  /* 0x000000149800720c */ /* 0x080fe40003f26270 */
[----:B------:R-:W-:-:S03]  /*10490*/  ISETP.GE.AND P0, PT, R88, R20, PT ;  /* 0x000000145800720c */ /* 0x000fc60003f06270 */
[----:B--23--:R-:W-:Y:S02]  /*104a0*/  @!P6 IMAD.WIDE R6, R192, 0x2, R4 ;  /* 0x00000002c006e825 */ /* 0x00cfe400078e0204 */
[----:B-----5:R-:W-:-:S03]  /*104b0*/  @!P5 LEA R8, P4, R158, R4, 0x1 ;  /* 0x000000049e08d211 */ /* 0x020fc600078808ff */
[----:B------:R1:W-:Y:S01]  /*104c0*/  @!P6 ST.E.128 desc[UR42][R6.64], R12 ;  /* 0x0000000c0600e985 */ /* 0x0003e2000c101d2a */
[----:B------:R-:W-:Y:S02]  /*104d0*/  @!P5 LEA.HI.X R9, R158, R5, R93, 0x1, P4 ;  /* 0x000000059e09d211 */ /* 0x000fe400020f0c5d */
[----:B------:R-:W-:-:S03]  /*104e0*/  LOP3.LUT P4, RZ, R80, 0x40, RZ, 0xc0, !PT ;  /* 0x0000004050ff7812 */ /* 0x000fc6000788c0ff */
[----:B------:R2:W-:Y:S01]  /*104f0*/  @!P5 ST.E.128 desc[UR42][R8.64], R28 ;  /* 0x0000001c0800d985 */ /* 0x0005e2000c101d2a */
[----:B-1----:R-:W-:-:S04]  /*10500*/  @!P3 LEA R6, P6, R157, R4, 0x1 ;  /* 0x000000049d06b211 */ /* 0x002fc800078c08ff */
[----:B------:R-:W-:Y:S02]  /*10510*/  @!P3 LEA.HI.X R7, R157, R5, R92, 0x1, P6 ;  /* 0x000000059d07b211 */ /* 0x000fe400030f0c5c */
[----:B--2---:R-:W-:-:S03]  /*10520*/  @!P2 LEA R8, P5, R156, R4, 0x1 ;  /* 0x000000049c08a211 */ /* 0x004fc600078a08ff */
[----:B------:R1:W-:Y:S01]  /*10530*/  @!P3 ST.E.128 desc[UR42][R6.64], R36 ;  /* 0x000000240600b985 */ /* 0x0003e2000c101d2a */
[-C--:B------:R-:W-:Y:S02]  /*10540*/  @!P0 LEA R10, P3, R88, R4.reuse, 0x1 ;  /* 0x00000004580a8211 */ /* 0x080fe400078608ff */
[-C--:B------:R-:W-:Y:S02]  /*10550*/  @!P2 LEA.HI.X R9, R156, R5.reuse, R91, 0x1, P5 ;  /* 0x000000059c09a211 */ /* 0x080fe400028f0c5b */
[-C--:B------:R-:W-:Y:S02]  /*10560*/  @P4 LEA R12, P5, R86, R4.reuse, 0x1 ;  /* 0x00000004560c4211 */ /* 0x080fe400078a08ff */
[-C--:B------:R-:W-:Y:S01]  /*10570*/  @!P0 LEA.HI.X R11, R88, R5.reuse, R89, 0x1, P3 ;  /* 0x00000005580b8211 */ /* 0x080fe200018f0c59 */
[----:B------:R4:W-:Y:S01]  /*10580*/  @!P2 ST.E.128 desc[UR42][R8.64], R44 ;  /* 0x0000002c0800a985 */ /* 0x0009e2000c101d2a */
[----:B------:R-:W-:Y:S02]  /*10590*/  @P4 LEA.HI.X R13, R86, R5, R87, 0x1, P5 ;  /* 0x00000005560d4211 */ /* 0x000fe400028f0c57 */
[----:B-1----:R-:W-:-:S04]  /*105a0*/  @!P1 LEA R6, P6, R152, R4, 0x1 ;  /* 0x0000000498069211 */ /* 0x002fc800078c08ff */
[----:B------:R-:W-:-:S05]  /*105b0*/  @!P1 LEA.HI.X R7, R152, R5, R90, 0x1, P6 ;  /* 0x0000000598079211 */ /* 0x000fca00030f0c5a */
[----:B------:R4:W-:Y:S04]  /*105c0*/  @!P1 ST.E.128 desc[UR42][R6.64], R52 ;  /* 0x0000003406009985 */ /* 0x0009e8000c101d2a */
[----:B------:R4:W-:Y:S01]  /*105d0*/  @!P0 ST.E.128 desc[UR42][R10.64], R60 ;  /* 0x0000003c0a008985 */ /* 0x0009e2000c101d2a */
[----:B------:R-:W-:-:S03]  /*105e0*/  LOP3.LUT P0, RZ, R0, 0x80, RZ, 0xc0, !PT ;  /* 0x0000008000ff7812 */ /* 0x000fc6000780c0ff */
[----:B------:R4:W-:Y:S10]  /*105f0*/  @P4 ST.E.128 desc[UR42][R12.64], R68 ;  /* 0x000000440c004985 */ /* 0x0009f4000c101d2a */
[----:B------:R-:W-:Y:S05]  /*10600*/  @!P0 BRA `(.L_x_719) ;  /* 0x0000002c00388947 */ /* 0x000fea0003800000 */
[----:B------:R-:W-:-:S04]  /*10610*/  LEA R4, P0, R84, R4, 0x1 ;  /* 0x0000000454047211 */ /* 0x000fc800078008ff */
[----:B------:R-:W-:-:S05]  /*10620*/  LEA.HI.X R5, R84, R5, R85, 0x1, P0 ;  /* 0x0000000554057211 */ /* 0x000fca00000f0c55 */
[----:B------:R1:W-:Y:S01]  /*10630*/  ST.E.128 desc[UR42][R4.64], R76 ;  /* 0x0000004c04007985 */ /* 0x0003e2000c101d2a */
[----:B------:R-:W-:Y:S05]  /*10640*/  BRA `(.L_x_719) ;  /* 0x0000002c00287947 */ /* 0x000fea0003800000 */
.L_x_716:
[----:B-1-3--:R-:W2:Y:S01]  /*10650*/  LDL.LU R8, [R1+0x38] ;  /* 0x0000380001087983 */ /* 0x00aea20000300800 */
[----:B------:R-:W-:Y:S01]  /*10660*/  ULDC.64 UR4, c[0x0][0xb08] ;  /* 0x0002c20000047ab9 */ /* 0x000fe20000000a00 */
[----:B------:R-:W1:Y:S02]  /*10670*/  LDC R9, c[0x0][0xbe8] ;  /* 0x0002fa00ff097b82 */ /* 0x000e640000000800 */
[----:B------:R-:W3:Y:S04]  /*10680*/  LDL R7, [R1+0x50] ;  /* 0x0000500001077983 */ /* 0x000ee80000100800 */
[----:B------:R-:W3:Y:S01]  /*10690*/  LDL.LU R10, [R1+0x28] ;  /* 0x00002800010a7983 */ /* 0x000ee20000300800 */
[----:B------:R-:W-:Y:S01]  /*106a0*/  IMAD R6, R5, UR4, RZ ;  /* 0x0000000405067c24 */ /* 0x000fe2000f8e02ff */
[----:B------:R-:W-:Y:S01]  /*106b0*/  BSSY B1, `(.L_x_720) ;  /* 0x0000110000017945 */ /* 0x000fe20003800000 */
[----:B------:R-:W-:-:S02]  /*106c0*/  VIADD R21, R197, 0xf8 ;  /* 0x000000f8c5157836 */ /* 0x000fc40000000000 */
[C---:B------:R-:W-:Y:S02]  /*106d0*/  IMAD R6, R4.reuse, UR5, R6 ;  /* 0x0000000504067c24 */ /* 0x040fe4000f8e0206 */
[----:B------:R-:W-:Y:S01]  /*106e0*/  IMAD.WIDE.U32 R4, R4, UR4, RZ ;  /* 0x0000000404047c25 */ /* 0x000fe2000f8e00ff */
[----:B------:R-:W-:Y:S01]  /*106f0*/  ULDC.64 UR4, c[0x0][0xb38] ;  /* 0x0002ce0000047ab9 */ /* 0x000fe20000000a00 */
[----:B------:R-:W-:Y:S02]  /*10700*/  SHF.R.S32.HI R21, RZ, 0x1f, R21 ;  /* 0x0000001fff157819 */ /* 0x000fe40000011415 */
[----:B------:R-:W-:Y:S01]  /*10710*/  IMAD.IADD R5, R5, 0x1, R6 ;  /* 0x0000000105057824 */ /* 0x000fe200078e0206 */
[----:B------:R-:W-:Y:S01]  /*10720*/  SHF.R.S32.HI R6, RZ, 0x1f, R0 ;  /* 0x0000001fff067819 */ /* 0x000fe20000011400 */
[----:B------:R-:W-:Y:S02]  /*10730*/  VIADD R156, R197, 0xf0 ;  /* 0x000000f0c59c7836 */ /* 0x000fe40000000000 */
[----:B------:R-:W-:Y:S01]  /*10740*/  IMAD.WIDE.U32 R4, R184, UR4, R4 ;  /* 0x00000004b8047c25 */ /* 0x000fe2000f8e0004 */
[----:B-1----:R-:W-:-:S03]  /*10750*/  ISETP.NE.AND P0, PT, R9, 0x1, PT ;  /* 0x000000010900780c */ /* 0x002fc60003f05270 */
[----:B------:R-:W-:Y:S01]  /*10760*/  IMAD R5, R184, UR5, R5 ;  /* 0x00000005b8057c24 */ /* 0x000fe2000f8e0205 */
[----:B------:R-:W-:Y:S01]  /*10770*/  ULDC.64 UR4, c[0x0][0xb40] ;  /* 0x0002d00000047ab9 */ /* 0x000fe20000000a00 */
[----:B------:R-:W-:Y:S01]  /*10780*/  IMAD R3, R3, R9, RZ ;  /* 0x0000000903037224 */ /* 0x000fe200078e02ff */
[----:B------:R-:W-:Y:S01]  /*10790*/  SHF.R.S32.HI R156, RZ, 0x1f, R156 ;  /* 0x0000001fff9c7819 */ /* 0x000fe2000001149c */
[----:B------:R-:W-:Y:S02]  /*107a0*/  IMAD R6, R6, UR4, RZ ;  /* 0x0000000406067c24 */ /* 0x000fe4000f8e02ff */
[----:B------:R-:W-:-:S04]  /*107b0*/  IMAD.WIDE.U32 R4, R0, UR4, R4 ;  /* 0x0000000400047c25 */ /* 0x000fc8000f8e0004 */
[----:B------:R-:W-:Y:S01]  /*107c0*/  IMAD R6, R0, UR5, R6 ;  /* 0x0000000500067c24 */ /* 0x000fe2000f8e0206 */
[----:B------:R-:W-:Y:S01]  /*107d0*/  ULDC.64 UR4, c[0x0][0xb48] ;  /* 0x0002d20000047ab9 */ /* 0x000fe20000000a00 */
[----:B------:R-:W1:Y:S01]  /*107e0*/  @P0 LDC R0, c[0x0][0xbf0] ;  /* 0x0002fc00ff000b82 */ /* 0x000e620000000800 */
[----:B------:R-:W-:Y:S02]  /*107f0*/  VIADD R158, R197, 0xe8 ;  /* 0x000000e8c59e7836 */ /* 0x000fe40000000000 */
[----:B------:R-:W-:Y:S02]  /*10800*/  IMAD.IADD R5, R5, 0x1, R6 ;  /* 0x0000000105057824 */ /* 0x000fe400078e0206 */
[C---:B------:R-:W-:Y:S01]  /*10810*/  VIADD R160, R197.reuse, 0xe0 ;  /* 0x000000e0c5a07836 */ /* 0x040fe20000000000 */
[----:B------:R-:W-:Y:S01]  /*10820*/  SHF.R.S32.HI R158, RZ, 0x1f, R158 ;  /* 0x0000001fff9e7819 */ /* 0x000fe2000001149e */
[C---:B------:R-:W-:Y:S02]  /*10830*/  VIADD R162, R197.reuse, 0xd8 ;  /* 0x000000d8c5a27836 */ /* 0x040fe40000000000 */
        /* <DEDUP_REMOVED lines=32> */
[----:B------:R-:W-:-:S02]  /*10a40*/  VIADD R157, R197, 0xe8 ;  /* 0x000000e8c59d7836 */ /* 0x000fc40000000000 */
[C---:B------:R-:W-:Y:S02]  /*10a50*/  VIADD R159, R197.reuse, 0xe0 ;  /* 0x000000e0c59f7836 */ /* 0x040fe40000000000 */
[C---:B------:R-:W-:Y:S02]  /*10a60*/  VIADD R161, R197.reuse, 0xd8 ;  /* 0x000000d8c5a17836 */ /* 0x040fe40000000000 */
[C---:B------:R-:W-:Y:S02]  /*10a70*/  VIADD R163, R197.reuse, 0xd0 ;  /* 0x000000d0c5a37836 */ /* 0x040fe40000000000 */
[C---:B------:R-:W-:Y:S02]  /*10a80*/  VIADD R165, R197.reuse, 0xc8 ;  /* 0x000000c8c5a57836 */ /* 0x040fe40000000000 */
[C---:B------:R-:W-:Y:S02]  /*10a90*/  VIADD R167, R197.reuse, 0xc0 ;  /* 0x000000c0c5a77836 */ /* 0x040fe40000000000 */
        /* <DEDUP_REMOVED lines=10> */
[----:B------:R-:W-:Y:S02]  /*10b40*/  VIADD R220, R197, 0x68 ;  /* 0x00000068c5dc7836 */ /* 0x000fe40000000000 */
[----:B--2---:R-:W-:-:S04]  /*10b50*/  IMAD.WIDE.U32 R4, R8, UR4, R4 ;  /* 0x0000000408047c25 */ /* 0x004fc8000f8e0004 */
[----:B------:R-:W-:Y:S01]  /*10b60*/  IMAD R5, R8, UR5, R5 ;  /* 0x0000000508057c24 */ /* 0x000fe2000f8e0205 */
[----:B------:R-:W-:Y:S01]  /*10b70*/  ULDC.64 UR4, c[0x0][0xb30] ;  /* 0x0002cc0000047ab9 */ /* 0x000fe20000000a00 */
[----:B------:R-:W2:Y:S01]  /*10b80*/  @P0 LDC R8, c[0x0][0xbec] ;  /* 0x0002fb00ff080b82 */ /* 0x000ea20000000800 */
[----:B---3--:R-:W-:-:S04]  /*10b90*/  IMAD R7, R10, 0x40, R7 ;  /* 0x000000400a077824 */ /* 0x008fc800078e0207 */
[----:B------:R-:W-:Y:S02]  /*10ba0*/  IMAD.MOV.U32 R6, RZ, RZ, R7 ;  /* 0x000000ffff067224 */ /* 0x000fe400078e0007 */
[----:B--2---:R-:W-:-:S05]  /*10bb0*/  @P0 IMAD.HI.U32 R8, R7, R8, RZ ;  /* 0x0000000807080227 */ /* 0x004fca00078e00ff */
[----:B-1----:R-:W-:-:S05]  /*10bc0*/  @P0 SHF.R.U32.HI R6, RZ, R0, R8 ;  /* 0x00000000ff060219 */ /* 0x002fca0000011608 */
[----:B------:R-:W-:Y:S02]  /*10bd0*/  IMAD.MOV R0, RZ, RZ, -R6 ;  /* 0x000000ffff007224 */ /* 0x000fe400078e0a06 */
[----:B------:R-:W-:-:S04]  /*10be0*/  IMAD.WIDE.U32 R4, R6, UR4, R4 ;  /* 0x0000000406047c25 */ /* 0x000fc8000f8e0004 */
[----:B------:R-:W-:Y:S01]  /*10bf0*/  IMAD R0, R9, R0, R7 ;  /* 0x0000000009007224 */ /* 0x000fe200078e0207 */
[----:B------:R-:W-:Y:S01]  /*10c00*/  SHF.R.S32.HI R7, RZ, 0x1f, R6 ;  /* 0x0000001fff077819 */ /* 0x000fe20000011406 */
[----:B------:R-:W-:-:S04]  /*10c10*/  IMAD R9, R10, 0x40, R195 ;  /* 0x000000400a097824 */ /* 0x000fc800078e02c3 */
        /* <DEDUP_REMOVED lines=10> */
[----:B------:R-:W-:-:S04]  /*10cc0*/  IMAD.IADD R6, R5, 0x1, R6 ;  /* 0x0000000105067824 */ /* 0x000fc800078e0206 */
[----:B------:R1:W2:Y:S01]  /*10cd0*/  SHFL.IDX PT, R13, R0, RZ, 0x1c1f ;  /* 0x001c1fff000d7589 */ /* 0x0002a200000e0000 */
[----:B------:R-:W-:Y:S01]  /*10ce0*/  LEA.HI.X R8, R4, UR5, R6, 0x2, P0 ;  /* 0x0000000504087c11 */ /* 0x000fe200080f1406 */
[----:B------:R-:W-:Y:S01]  /*10cf0*/  VIADD R4, R2, 0x28c20 ;  /* 0x00028c2002047836 */ /* 0x000fe20000000000 */
[----:B------:R-:W-:-:S03]  /*10d00*/  ISETP.GE.AND P0, PT, R9, R3, PT ;  /* 0x000000030900720c */ /* 0x000fc60003f06270 */
[----:B------:R1:W3:Y:S01]  /*10d10*/  SHFL.IDX PT, R12, R8, RZ, 0x1c1f ;  /* 0x001c1fff080c7589 */ /* 0x0002e200000e0000 */
[----:B------:R-:W-:-:S04]  /*10d20*/  PRMT R4, RZ, 0x654, R4 ;  /* 0x00000654ff047816 */ /* 0x000fc80000000004 */
[----:B------:R1:W-:Y:S05]  /*10d30*/  SYNCS.ARRIVE.TRANS64.RED.A1T0 RZ, [R4+URZ], RZ ;  /* 0x000000ff04ff79a7 */ /* 0x0003ea000810043f */
[----:B------:R-:W-:Y:S05]  /*10d40*/  @P0 BRA `(.L_x_721) ;  /* 0x0000000800980947 */ /* 0x000fea0003800000 */
[----:B------:R-:W-:Y:S01]  /*10d50*/  ULDC UR4, c[0x0][0xac8] ;  /* 0x0002b20000047ab9 */ /* 0x000fe20000000800 */
[----:B------:R-:W-:Y:S01]  /*10d60*/  SHF.R.S32.HI R6, RZ, 0x1f, R197 ;  /* 0x0000001fff067819 */ /* 0x000fe200000114c5 */
[C---:B------:R-:W-:Y:S01]  /*10d70*/  VIADD R7, R197.reuse, 0x8 ;  /* 0x00000008c5077836 */ /* 0x040fe20000000000 */
[C---:B------:R-:W-:Y:S01]  /*10d80*/  ISETP.GE.AND P0, PT, R197.reuse, UR4, PT ;  /* 0x00000004c5007c0c */ /* 0x040fe2000bf06270 */
[C---:B------:R-:W-:Y:S01]  /*10d90*/  VIADD R11, R197.reuse, 0x8 ;  /* 0x00000008c50b7836 */ /* 0x040fe20000000000 */
[----:B------:R-:W-:Y:S01]  /*10da0*/  ISETP.GE.AND P4, PT, R220, UR4, PT ;  /* 0x00000004dc007c0c */ /* 0x000fe2000bf86270 */
[----:B------:R-:W-:-:S03]  /*10db0*/  VIADD R10, R197, 0x18 ;  /* 0x00000018c50a7836 */ /* 0x000fc60000000000 */
[----:B------:R-:W-:-:S07]  /*10dc0*/  SHF.R.S32.HI R11, RZ, 0x1f, R11 ;  /* 0x0000001fff0b7819 */ /* 0x000fce000001140b */
[----:B-12---:R-:W-:-:S04]  /*10dd0*/  @!P0 LEA R4, P1, R197, R13, 0x2 ;  /* 0x0000000dc5048211 */ /* 0x006fc800078210ff */
[C---:B---3--:R-:W-:Y:S01]  /*10de0*/  @!P0 LEA.HI.X R5, R197.reuse, R12, R6, 0x2, P1 ;  /* 0x0000000cc5058211 */ /* 0x048fe200008f1406 */
[----:B------:R-:W-:-:S04]  /*10df0*/  VIADD R6, R197, 0x10 ;  /* 0x00000010c5067836 */ /* 0x000fc80000000000 */
[----:B------:R1:W-:Y:S01]  /*10e00*/  @!P0 ST.E.64 desc[UR42][R4.64], R24 ;  /* 0x0000001804008985 */ /* 0x0003e2000c101b2a */
[----:B------:R-:W-:-:S13]  /*10e10*/  ISETP.GE.AND P0, PT, R7, UR4, PT ;  /* 0x0000000407007c0c */ /* 0x000fda000bf06270 */
[----:B-1----:R-:W-:-:S04]  /*10e20*/  @!P0 LEA R4, P1, R7, R13, 0x2 ;  /* 0x0000000d07048211 */ /* 0x002fc800078210ff */
[----:B------:R-:W-:Y:S01]  /*10e30*/  @!P0 LEA.HI.X R5, R7, R12, R11, 0x2, P1 ;  /* 0x0000000c07058211 */ /* 0x000fe200008f140b */
[C---:B------:R-:W-:Y:S01]  /*10e40*/  VIADD R11, R197.reuse, 0x10 ;  /* 0x00000010c50b7836 */ /* 0x040fe20000000000 */
[----:B------:R-:W-:Y:S01]  /*10e50*/  ISETP.GE.AND P1, PT, R10, UR4, PT ;  /* 0x000000040a007c0c */ /* 0x000fe2000bf26270 */
[----:B------:R-:W-:Y:S02]  /*10e60*/  VIADD R7, R197, 0x20 ;  /* 0x00000020c5077836 */ /* 0x000fe40000000000 */
[----:B------:R1:W-:Y:S01]  /*10e70*/  @!P0 ST.E.64 desc[UR42][R4.64], R28 ;  /* 0x0000001c04008985 */ /* 0x0003e2000c101b2a */
[----:B------:R-:W-:Y:S02]  /*10e80*/  ISETP.GE.AND P0, PT, R6, UR4, PT ;  /* 0x0000000406007c0c */ /* 0x000fe4000bf06270 */
[----:B------:R-:W-:-:S11]  /*10e90*/  SHF.R.S32.HI R11, RZ, 0x1f, R11 ;  /* 0x0000001fff0b7819 */ /* 0x000fd6000001140b */
[----:B-1----:R-:W-:-:S04]  /*10ea0*/  @!P0 LEA R4, P2, R6, R13, 0x2 ;  /* 0x0000000d06048211 */ /* 0x002fc800078410ff */
[----:B------:R-:W-:Y:S01]  /*10eb0*/  @!P0 LEA.HI.X R5, R6, R12, R11, 0x2, P2 ;  /* 0x0000000c06058211 */ /* 0x000fe200010f140b */
[C---:B------:R-:W-:Y:S02]  /*10ec0*/  VIADD R11, R197.reuse, 0x18 ;  /* 0x00000018c50b7836 */ /* 0x040fe40000000000 */
[----:B------:R-:W-:Y:S02]  /*10ed0*/  VIADD R6, R197, 0x28 ;  /* 0x00000028c5067836 */ /* 0x000fe40000000000 */
[----:B------:R1:W-:Y:S01]  /*10ee0*/  @!P0 ST.E.64 desc[UR42][R4.64], R32 ;  /* 0x0000002004008985 */ /* 0x0003e2000c101b2a */
[----:B------:R-:W-:Y:S02]  /*10ef0*/  SHF.R.S32.HI R11, RZ, 0x1f, R11 ;  /* 0x0000001fff0b7819 */ /* 0x000fe4000001140b */
[----:B------:R-:W-:Y:S02]  /*10f00*/  ISETP.GE.AND P0, PT, R7, UR4, PT ;  /* 0x0000000407007c0c */ /* 0x000fe4000bf06270 */
[----:B-1----:R-:W-:-:S04]  /*10f10*/  @!P1 LEA R4, P2, R10, R13, 0x2 ;  /* 0x0000000d0a049211 */ /* 0x002fc800078410ff */
[----:B------:R-:W-:Y:S01]  /*10f20*/  @!P1 LEA.HI.X R5, R10, R12, R11, 0x2, P2 ;  /* 0x0000000c0a059211 */ /* 0x000fe200010f140b */
[C---:B------:R-:W-:Y:S02]  /*10f30*/  VIADD R11, R197.reuse, 0x20 ;  /* 0x00000020c50b7836 */ /* 0x040fe40000000000 */
[----:B------:R-:W-:Y:S02]  /*10f40*/  VIADD R10, R197, 0x30 ;  /* 0x00000030c50a7836 */ /* 0x000fe40000000000 */
[----:B------:R1:W-:Y:S01]  /*10f50*/  @!P1 ST.E.64 desc[UR42][R4.64], R36 ;  /* 0x0000002404009985 */ /* 0x0003e2000c101b2a */
[----:B------:R-:W-:Y:S02]  /*10f60*/  ISETP.GE.AND P1, PT, R6, UR4, PT ;  /* 0x0000000406007c0c */ /* 0x000fe4000bf26270 */
[----:B------:R-:W-:Y:S02]  /*10f70*/  SHF.R.S32.HI R11, RZ, 0x1f, R11 ;  /* 0x0000001fff0b7819 */ /* 0x000fe4000001140b */
        /* <DEDUP_REMOVED lines=42> */
[----:B------:R-:W-:-:S02]  /*11220*/  ISETP.GE.AND P3, PT, R10, UR4, PT ;  /* 0x000000040a007c0c */ /* 0x000fc4000bf66270 */
[----:B-1----:R-:W-:-:S04]  /*11230*/  @!P0 LEA R4, P2, R7, R13, 0x2 ;  /* 0x0000000d07048211 */ /* 0x002fc800078410ff */
[----:B------:R-:W-:Y:S01]  /*11240*/  @!P0 LEA.HI.X R5, R7, R12, R11, 0x2, P2 ;  /* 0x0000000c07058211 */ /* 0x000fe200010f140b */
[----:B------:R-:W-:Y:S01]  /*11250*/  VIADD R7, R197, 0x58 ;  /* 0x00000058c5077836 */ /* 0x000fe20000000000 */
[----:B------:R-:W-:Y:S01]  /*11260*/  ISETP.GE.AND P2, PT, R183, UR4, PT ;  /* 0x00000004b7007c0c */ /* 0x000fe2000bf46270 */
[----:B------:R-:W-:Y:S02]  /*11270*/  VIADD R11, R197, 0x60 ;  /* 0x00000060c50b7836 */ /* 0x000fe40000000000 */
[----:B------:R1:W-:Y:S01]  /*11280*/  @!P0 ST.E.64 desc[UR42][R4.64], R64 ;  /* 0x0000004004008985 */ /* 0x0003e2000c101b2a */
[----:B------:R-:W-:Y:S02]  /*11290*/  SHF.R.S32.HI R7, RZ, 0x1f, R7 ;  /* 0x0000001fff077819 */ /* 0x000fe40000011407 */
[----:B------:R-:W-:Y:S02]  /*112a0*/  SHF.R.S32.HI R11, RZ, 0x1f, R11 ;  /* 0x0000001fff0b7819 */ /* 0x000fe4000001140b */
[----:B-1----:R-:W-:-:S04]  /*112b0*/  @!P1 LEA R4, P0, R6, R13, 0x2 ;  /* 0x0000000d06049211 */ /* 0x002fc800078010ff */
[-C--:B------:R-:W-:Y:S02]  /*112c0*/  @!P1 LEA.HI.X R5, R6, R12.reuse, R7, 0x2, P0 ;  /* 0x0000000c06059211 */ /* 0x080fe400000f1407 */
[----:B------:R-:W-:Y:S02]  /*112d0*/  ISETP.GE.AND P0, PT, R218, UR4, PT ;  /* 0x00000004da007c0c */ /* 0x000fe4000bf06270 */
[-C--:B------:R-:W-:Y:S01]  /*112e0*/  @!P4 LEA R6, P6, R220, R13.reuse, 0x2 ;  /* 0x0000000ddc06c211 */ /* 0x080fe200078c10ff */
[----:B------:R1:W-:Y:S01]  /*112f0*/  @!P1 ST.E.64 desc[UR42][R4.64], R68 ;  /* 0x0000004404009985 */ /* 0x0003e2000c101b2a */
[----:B------:R-:W-:Y:S02]  /*11300*/  ISETP.GE.AND P1, PT, R196, UR4, PT ;  /* 0x00000004c4007c0c */ /* 0x000fe4000bf26270 */
[----:B------:R-:W-:Y:S02]  /*11310*/  @!P4 LEA.HI.X R7, R220, R12, R222, 0x2, P6 ;  /* 0x0000000cdc07c211 */ /* 0x000fe400030f14de */
[----:B-1----:R-:W-:-:S04]  /*11320*/  @!P3 LEA R4, P5, R10, R13, 0x2 ;  /* 0x0000000d0a04b211 */ /* 0x002fc800078a10ff */
[----:B------:R-:W-:Y:S02]  /*11330*/  @!P3 LEA.HI.X R5, R10, R12, R11, 0x2, P5 ;  /* 0x0000000c0a05b211 */ /* 0x000fe400028f140b */
[----:B------:R-:W-:-:S03]  /*11340*/  @!P2 LEA R10, P6, R183, R13, 0x2 ;  /* 0x0000000db70aa211 */ /* 0x000fc600078c10ff */
[----:B------:R1:W-:Y:S01]  /*11350*/  @!P3 ST.E.64 desc[UR42][R4.64], R72 ;  /* 0x000000480400b985 */ /* 0x0003e2000c101b2a */
[----:B------:R-:W-:Y:S02]  /*11360*/  ISETP.GE.AND P3, PT, R181, UR4, PT ;  /* 0x00000004b5007c0c */ /* 0x000fe4000bf66270 */
[-C--:B------:R-:W-:Y:S01]  /*11370*/  @!P2 LEA.HI.X R11, R183, R12.reuse, R184, 0x2, P6 ;  /* 0x0000000cb70ba211 */ /* 0x080fe200030f14b8 */
[----:B------:R2:W-:Y:S01]  /*11380*/  @!P4 ST.E.64 desc[UR42][R6.64], R76 ;  /* 0x0000004c0600c985 */ /* 0x0005e2000c101b2a */
[-C--:B-1----:R-:W-:Y:S02]  /*11390*/  @!P0 LEA R4, P4, R218, R13.reuse, 0x2 ;  /* 0x0000000dda048211 */ /* 0x082fe400078810ff */
[----:B--2---:R-:W-:Y:S02]  /*113a0*/  @!P1 LEA R6, P5, R196, R13, 0x2 ;  /* 0x0000000dc4069211 */ /* 0x004fe400078a10ff */
[----:B------:R-:W-:Y:S02]  /*113b0*/  @!P0 LEA.HI.X R5, R218, R12, R219, 0x2, P4 ;  /* 0x0000000cda058211 */ /* 0x000fe400020f14db */
[----:B------:R-:W-:-:S02]  /*113c0*/  ISETP.GE.AND P4, PT, R179, UR4, PT ;  /* 0x00000004b3007c0c */ /* 0x000fc4000bf86270 */
[----:B------:R-:W-:Y:S01]  /*113d0*/  @!P1 LEA.HI.X R7, R196, R12, R217, 0x2, P5 ;  /* 0x0000000cc4079211 */ /* 0x000fe200028f14d9 */
[----:B------:R1:W-:Y:S01]  /*113e0*/  @!P0 ST.E.64 desc[UR42][R4.64], R80 ;  /* 0x0000005004008985 */ /* 0x0003e2000c101b2a */
[----:B------:R-:W-:Y:S02]  /*113f0*/  ISETP.GE.AND P5, PT, R177, UR4, PT ;  /* 0x00000004b1007c0c */ /* 0x000fe4000bfa6270 */
[----:B------:R-:W-:Y:S01]  /*11400*/  ISETP.GE.AND P0, PT, R175, UR4, PT ;  /* 0x00000004af007c0c */ /* 0x000fe2000bf06270 */
[----:B------:R2:W-:Y:S01]  /*11410*/  @!P1 ST.E.64 desc[UR42][R6.64], R84 ;  /* 0x0000005406009985 */ /* 0x0005e2000c101b2a */
[----:B------:R-:W-:-:S03]  /*11420*/  ISETP.GE.AND P1, PT, R173, UR4, PT ;  /* 0x00000004ad007c0c */ /* 0x000fc6000bf26270 */
[----:B------:R3:W-:Y:S01]  /*11430*/  @!P2 ST.E.64 desc[UR42][R10.64], R88 ;  /* 0x000000580a00a985 */ /* 0x0007e2000c101b2a */
[-C--:B-1----:R-:W-:Y:S02]  /*11440*/  @!P3 LEA R4, P6, R181, R13.reuse, 0x2 ;  /* 0x0000000db504b211 */ /* 0x082fe400078c10ff */
[-C--:B--2---:R-:W-:Y:S02]  /*11450*/  @!P4 LEA R6, P2, R179, R13.reuse, 0x2 ;  /* 0x0000000db306c211 */ /* 0x084fe400078410ff */
[-C--:B------:R-:W-:Y:S02]  /*11460*/  @!P3 LEA.HI.X R5, R181, R12.reuse, R182, 0x2, P6 ;  /* 0x0000000cb505b211 */ /* 0x080fe400030f14b6 */
[----:B---3--:R-:W-:Y:S02]  /*11470*/  @!P5 LEA R10, P6, R177, R13, 0x2 ;  /* 0x0000000db10ad211 */ /* 0x008fe400078c10ff */
[----:B------:R-:W-:Y:S01]  /*11480*/  @!P4 LEA.HI.X R7, R179, R12, R180, 0x2, P2 ;  /* 0x0000000cb307c211 */ /* 0x000fe200010f14b4 */
[----:B------:R1:W-:Y:S01]  /*11490*/  @!P3 ST.E.64 desc[UR42][R4.64], R92 ;  /* 0x0000005c0400b985 */ /* 0x0003e2000c101b2a */
[----:B------:R-:W-:-:S02]  /*114a0*/  ISETP.GE.AND P2, PT, R171, UR4, PT ;  /* 0x00000004ab007c0c */ /* 0x000fc4000bf46270 */
[----:B------:R-:W-:Y:S01]  /*114b0*/  @!P5 LEA.HI.X R11, R177, R12, R178, 0x2, P6 ;  /* 0x0000000cb10bd211 */ /* 0x000fe200030f14b2 */
[----:B------:R2:W-:Y:S01]  /*114c0*/  @!P4 ST.E.64 desc[UR42][R6.64], R96 ;  /* 0x000000600600c985 */ /* 0x0005e2000c101b2a */
[----:B------:R-:W-:-:S03]  /*114d0*/  ISETP.GE.AND P4, PT, R167, UR4, PT ;  /* 0x00000004a7007c0c */ /* 0x000fc6000bf86270 */
[----:B------:R3:W-:Y:S01]  /*114e0*/  @!P5 ST.E.64 desc[UR42][R10.64], R100 ;  /* 0x000000640a00d985 */ /* 0x0007e2000c101b2a */
[----:B------:R-:W-:Y:S02]  /*114f0*/  ISETP.GE.AND P5, PT, R169, UR4, PT ;  /* 0x00000004a9007c0c */ /* 0x000fe4000bfa6270 */
[-C--:B-1----:R-:W-:Y:S02]  /*11500*/  @!P0 LEA R4, P6, R175, R13.reuse, 0x2 ;  /* 0x0000000daf048211 */ /* 0x082fe400078c10ff */
[-C--:B--2---:R-:W-:Y:S02]  /*11510*/  @!P1 LEA R6, P3, R173, R13.reuse, 0x2 ;  /* 0x0000000dad069211 */ /* 0x084fe400078610ff */
[-C--:B------:R-:W-:Y:S02]  /*11520*/  @!P0 LEA.HI.X R5, R175, R12.reuse, R176, 0x2, P6 ;  /* 0x0000000caf058211 */ /* 0x080fe400030f14b0 */
[----:B------:R-:W-:Y:S02]  /*11530*/  @!P1 LEA.HI.X R7, R173, R12, R174, 0x2, P3 ;  /* 0x0000000cad079211 */ /* 0x000fe400018f14ae */
[----:B---3--:R-:W-:Y:S01]  /*11540*/  @!P2 LEA R10, P6, R171, R13, 0x2 ;  /* 0x0000000dab0aa211 */ /* 0x008fe200078c10ff */
[----:B------:R1:W-:Y:S01]  /*11550*/  @!P0 ST.E.64 desc[UR42][R4.64], R104 ;  /* 0x0000006804008985 */ /* 0x0003e2000c101b2a */
[----:B------:R-:W-:-:S02]  /*11560*/  ISETP.GE.AND P3, PT, R165, UR4, PT ;  /* 0x00000004a5007c0c */ /* 0x000fc4000bf66270 */
[----:B------:R-:W-:Y:S01]  /*11570*/  @!P2 LEA.HI.X R11, R171, R12, R172, 0x2, P6 ;  /* 0x0000000cab0ba211 */ /* 0x000fe200030f14ac */
[----:B------:R2:W-:Y:S01]  /*11580*/  @!P1 ST.E.64 desc[UR42][R6.64], R108 ;  /* 0x0000006c06009985 */ /* 0x0005e2000c101b2a */
[----:B------:R-:W-:-:S03]  /*11590*/  ISETP.GE.AND P0, PT, R163, UR4, PT ;  /* 0x00000004a3007c0c */ /* 0x000fc6000bf06270 */
[----:B------:R3:W-:Y:S01]  /*115a0*/  @!P2 ST.E.64 desc[UR42][R10.64], R112 ;  /* 0x000000700a00a985 */ /* 0x0007e2000c101b2a */
[-C--:B-1----:R-:W-:Y:S02]  /*115b0*/  @!P5 LEA R4, P1, R169, R13.reuse, 0x2 ;  /* 0x0000000da904d211 */ /* 0x082fe400078210ff */
[-C--:B--2---:R-:W-:Y:S02]  /*115c0*/  @!P4 LEA R6, P2, R167, R13.reuse, 0x2 ;  /* 0x0000000da706c211 */ /* 0x084fe400078410ff */
[-C--:B------:R-:W-:Y:S02]  /*115d0*/  @!P5 LEA.HI.X R5, R169, R12.reuse, R170, 0x2, P1 ;  /* 0x0000000ca905d211 */ /* 0x080fe400008f14aa */
[----:B---3--:R-:W-:Y:S02]  /*115e0*/  @!P3 LEA R10, P6, R165, R13, 0x2 ;  /* 0x0000000da50ab211 */ /* 0x008fe400078c10ff */
[----:B------:R-:W-:Y:S01]  /*115f0*/  ISETP.GE.AND P1, PT, R161, UR4, PT ;  /* 0x00000004a1007c0c */ /* 0x000fe2000bf26270 */
[----:B------:R1:W-:Y:S01]  /*11600*/  @!P5 ST.E.64 desc[UR42][R4.64], R116 ;  /* 0x000000740400d985 */ /* 0x0003e2000c101b2a */
[----:B------:R-:W-:-:S02]  /*11610*/  @!P4 LEA.HI.X R7, R167, R12, R168, 0x2, P2 ;  /* 0x0000000ca707c211 */ /* 0x000fc400010f14a8 */
[----:B------:R-:W-:Y:S02]  /*11620*/  @!P3 LEA.HI.X R11, R165, R12, R166, 0x2, P6 ;  /* 0x0000000ca50bb211 */ /* 0x000fe400030f14a6 */
[----:B------:R-:W-:Y:S01]  /*11630*/  ISETP.GE.AND P2, PT, R152, UR4, PT ;  /* 0x0000000498007c0c */ /* 0x000fe2000bf46270 */
[----:B------:R2:W-:Y:S01]  /*11640*/  @!P4 ST.E.64 desc[UR42][R6.64], R120 ;  /* 0x000000780600c985 */ /* 0x0005e2000c101b2a */
[----:B------:R-:W-:-:S03]  /*11650*/  ISETP.GE.AND P4, PT, R159, UR4, PT ;  /* 0x000000049f007c0c */ /* 0x000fc6000bf86270 */
[----:B------:R3:W-:Y:S01]  /*11660*/  @!P3 ST.E.64 desc[UR42][R10.64], R124 ;  /* 0x0000007c0a00b985 */ /* 0x0007e2000c101b2a */
[----:B------:R-:W-:Y:S02]  /*11670*/  ISETP.GE.AND P3, PT, R157, UR4, PT ;  /* 0x000000049d007c0c */ /* 0x000fe4000bf66270 */
[----:B-1----:R-:W-:-:S04]  /*11680*/  @!P0 LEA R4, P5, R163, R13, 0x2 ;  /* 0x0000000da3048211 */ /* 0x002fc800078a10ff */
[-C--:B------:R-:W-:Y:S02]  /*11690*/  @!P0 LEA.HI.X R5, R163, R12.reuse, R164, 0x2, P5 ;  /* 0x0000000ca3058211 */ /* 0x080fe400028f14a4 */
[----:B------:R-:W-:Y:S02]  /*116a0*/  ISETP.GE.AND P5, PT, R20, UR4, PT ;  /* 0x0000000414007c0c */ /* 0x000fe4000bfa6270 */
[CC--:B--2---:R-:W-:Y:S01]  /*116b0*/  @!P1 LEA R6, P6, R161.reuse, R13.reuse, 0x2 ;  /* 0x0000000da1069211 */ /* 0x0c4fe200078c10ff */
[----:B------:R1:W-:Y:S03]  /*116c0*/  @!P0 ST.E.64 desc[UR42][R4.64], R128 ;  /* 0x0000008004008985 */ /* 0x0003e6000c101b2a */
[----:B------:R-:W-:Y:S02]  /*116d0*/  @!P1 LEA.HI.X R7, R161, R12, R162, 0x2, P6 ;  /* 0x0000000ca1079211 */ /* 0x000fe400030f14a2 */
[----:B---3--:R-:W-:-:S03]  /*116e0*/  @!P3 LEA R10, P6, R157, R13, 0x2 ;  /* 0x0000000d9d0ab211 */ /* 0x008fc600078c10ff */
[----:B------:R2:W-:Y:S01]  /*116f0*/  @!P1 ST.E.64 desc[UR42][R6.64], R132 ;  /* 0x0000008406009985 */ /* 0x0005e2000c101b2a */
[----:B------:R-:W-:Y:S02]  /*11700*/  @!P3 LEA.HI.X R11, R157, R12, R158, 0x2, P6 ;  /* 0x0000000c9d0bb211 */ /* 0x000fe400030f149e */
[----:B-1----:R-:W-:-:S04]  /*11710*/  @!P4 LEA R4, P0, R159, R13, 0x2 ;  /* 0x0000000d9f04c211 */ /* 0x002fc800078010ff */
[-C--:B------:R-:W-:Y:S02]  /*11720*/  @!P4 LEA.HI.X R5, R159, R12.reuse, R160, 0x2, P0 ;  /* 0x0000000c9f05c211 */ /* 0x080fe400000f14a0 */
[-C--:B------:R-:W-:Y:S02]  /*11730*/  @!P5 LEA R14, P0, R20, R13.reuse, 0x2 ;  /* 0x0000000d140ed211 */ /* 0x080fe400078010ff */
[----:B--2---:R-:W-:Y:S01]  /*11740*/  @!P2 LEA R6, P1, R152, R13, 0x2 ;  /* 0x0000000d9806a211 */ /* 0x004fe200078210ff */
[----:B------:R4:W-:Y:S01]  /*11750*/  @!P4 ST.E.64 desc[UR42][R4.64], R136 ;  /* 0x000000880400c985 */ /* 0x0009e2000c101b2a */
[-C--:B------:R-:W-:Y:S02]  /*11760*/  @!P5 LEA.HI.X R15, R20, R12.reuse, R21, 0x2, P0 ;  /* 0x0000000c140fd211 */ /* 0x080fe400000f1415 */
[----:B------:R-:W-:Y:S01]  /*11770*/  @!P2 LEA.HI.X R7, R152, R12, R156, 0x2, P1 ;  /* 0x0000000c9807a211 */ /* 0x000fe200008f149c */
[----:B------:R4:W-:Y:S04]  /*11780*/  @!P3 ST.E.64 desc[UR42][R10.64], R140 ;  /* 0x0000008c0a00b985 */ /* 0x0009e8000c101b2a */
[----:B------:R4:W-:Y:S04]  /*11790*/  @!P2 ST.E.64 desc[UR42][R6.64], R144 ;  /* 0x000000900600a985 */ /* 0x0009e8000c101b2a */
[----:B------:R4:W-:Y:S02]  /*117a0*/  @!P5 ST.E.64 desc[UR42][R14.64], R148 ;  /* 0x000000940e00d985 */ /* 0x0009e4000c101b2a */
.L_x_721:
[----:B------:R-:W-:Y:S05]  /*117b0*/  BSYNC B1 ;  /* 0x0000000000017941 */ /* 0x000fea0003800000 */
.L_x_720:
[----:B-1--4-:R-:W-:Y:S01]  /*117c0*/  VIADD R4, R9, 0x8 ;  /* 0x0000000809047836 */ /* 0x012fe20000000000 */
[----:B------:R1:W4:Y:S04]  /*117d0*/  SHFL.IDX PT, R10, R8, 0x1, 0x1c1f ;  /* 0x003c1f00080a7f89 */ /* 0x00032800000e0000 */
[----:B------:R-:W-:Y:S01]  /*117e0*/  ISETP.GE.AND P0, PT, R4, R3, PT ;  /* 0x000000030400720c */ /* 0x000fe20003f06270 */
[----:B------:R-:W0:-:S12]  /*117f0*/  SHFL.IDX PT, R0, R0, 0x1, 0x1c1f ;  /* 0x003c1f0000007f89 */ /* 0x000e1800000e0000 */
[----:B-1----:R-:W-:Y:S05]  /*11800*/  @P0 BRA `(.L_x_719) ;  /* 0x0000001800b80947 */ /* 0x002fea0003800000 */
[----:B------:R-:W-:Y:S01]  /*11810*/  ULDC UR4, c[0x0][0xac8] ;  /* 0x0002b20000047ab9 */ /* 0x000fe20000000800 */
[C---:B------:R-:W-:Y:S01]  /*11820*/  VIADD R15, R197.reuse, 0x8 ;  /* 0x00000008c50f7836 */ /* 0x040fe20000000000 */
[C---:B------:R-:W-:Y:S01]  /*11830*/  ISETP.GE.AND P4, PT, R197.reuse, UR4, PT ;  /* 0x00000004c5007c0c */ /* 0x040fe2000bf86270 */
[C---:B------:R-:W-:Y:S01]  /*11840*/  VIADD R24, R197.reuse, 0x10 ;  /* 0x00000010c5187836 */ /* 0x040fe20000000000 */
[----:B------:R-:W-:Y:S01]  /*11850*/  SHF.R.S32.HI R6, RZ, 0x1f, R197 ;  /* 0x0000001fff067819 */ /* 0x000fe200000114c5 */
[----:B------:R-:W-:Y:S01]  /*11860*/  VIADD R25, R197, 0x8 ;  /* 0x00000008c5197836 */ /* 0x000fe20000000000 */
[----:B------:R-:W-:Y:S01]  /*11870*/  ISETP.GE.AND P2, PT, R15, UR4, PT ;  /* 0x000000040f007c0c */ /* 0x000fe2000bf46270 */
[C---:B------:R-:W-:Y:S01]  /*11880*/  VIADD R14, R197.reuse, 0x18 ;  /* 0x00000018c50e7836 */ /* 0x040fe20000000000 */
[----:B------:R-:W-:Y:S01]  /*11890*/  ISETP.GE.AND P1, PT, R24, UR4, PT ;  /* 0x0000000418007c0c */ /* 0x000fe2000bf26270 */
[C---:B---3--:R-:W-:Y:S01]  /*118a0*/  VIADD R12, R197.reuse, 0x20 ;  /* 0x00000020c50c7836 */ /* 0x048fe20000000000 */
[----:B------:R-:W-:Y:S01]  /*118b0*/  SHF.R.S32.HI R25, RZ, 0x1f, R25 ;  /* 0x0000001fff197819 */ /* 0x000fe20000011419 */
[C---:B--2---:R-:W-:Y:S01]  /*118c0*/  VIADD R13, R197.reuse, 0x28 ;  /* 0x00000028c50d7836 */ /* 0x044fe20000000000 */
[----:B------:R-:W-:Y:S01]  /*118d0*/  ISETP.GE.AND P0, PT, R14, UR4, PT ;  /* 0x000000040e007c0c */ /* 0x000fe2000bf06270 */
[----:B------:R-:W-:-:S02]  /*118e0*/  VIADD R11, R197, 0x30 ;  /* 0x00000030c50b7836 */ /* 0x000fc40000000000 */
[----:B0-----:R-:W-:-:S04]  /*118f0*/  @!P4 LEA R4, P3, R197, R0, 0x2 ;  /* 0x00000000c504c211 */ /* 0x001fc800078610ff */
[----:B----4-:R-:W-:Y:S02]  /*11900*/  @!P4 LEA.HI.X R5, R197, R10, R6, 0x2, P3 ;  /* 0x0000000ac505c211 */ /* 0x010fe400018f1406 */
[----:B------:R-:W-:Y:S02]  /*11910*/  ISETP.GE.AND P3, PT, R12, UR4, PT ;  /* 0x000000040c007c0c */ /* 0x000fe4000bf66270 */
[-C--:B------:R-:W-:Y:S01]  /*11920*/  @!P1 LEA R6, P5, R24, R0.reuse, 0x2 ;  /* 0x0000000018069211 */ /* 0x080fe200078a10ff */
[----:B------:R0:W-:Y:S01]  /*11930*/  @!P4 ST.E.64 desc[UR42][R4.64], R26 ;  /* 0x0000001a0400c985 */ /* 0x0001e2000c101b2a */
[----:B------:R-:W-:Y:S02]  /*11940*/  ISETP.GE.AND P4, PT, R13, UR4, PT ;  /* 0x000000040d007c0c */ /* 0x000fe4000bf86270 */
[----:B0-----:R-:W-:-:S04]  /*11950*/  @!P2 LEA R4, P6, R15, R0, 0x2 ;  /* 0x000000000f04a211 */ /* 0x001fc800078c10ff */
[----:B------:R-:W-:Y:S01]  /*11960*/  @!P2 LEA.HI.X R5, R15, R10, R25, 0x2, P6 ;  /* 0x0000000a0f05a211 */ /* 0x000fe200030f1419 */
[C---:B------:R-:W-:Y:S01]  /*11970*/  VIADD R25, R197.reuse, 0x10 ;  /* 0x00000010c5197836 */ /* 0x040fe20000000000 */
[----:B------:R-:W-:Y:S01]  /*11980*/  @!P0 LEA R8, P6, R14, R0, 0x2 ;  /* 0x000000000e088211 */ /* 0x000fe200078c10ff */
[C---:B------:R-:W-:Y:S02]  /*11990*/  VIADD R15, R197.reuse, 0x18 ;  /* 0x00000018c50f7836 */ /* 0x040fe40000000000 */
[----:B------:R0:W-:Y:S01]  /*119a0*/  @!P2 ST.E.64 desc[UR42][R4.64], R30 ;  /* 0x0000001e0400a985 */ /* 0x0001e2000c101b2a */
[----:B------:R-:W-:Y:S02]  /*119b0*/  SHF.R.S32.HI R25, RZ, 0x1f, R25 ;  /* 0x0000001fff197819 */ /* 0x000fe40000011419 */
[----:B------:R-:W-:Y:S02]  /*119c0*/  SHF.R.S32.HI R15, RZ, 0x1f, R15 ;  /* 0x0000001fff0f7819 */ /* 0x000fe4000001140f */
[-C--:B------:R-:W-:Y:S01]  /*119d0*/  @!P1 LEA.HI.X R7, R24, R10.reuse, R25, 0x2, P5 ;  /* 0x0000000a18079211 */ /* 0x080fe200028f1419 */
[C---:B------:R-:W-:Y:S01]  /*119e0*/  VIADD R25, R197.reuse, 0x20 ;  /* 0x00000020c5197836 */ /* 0x040fe20000000000 */
[----:B------:R-:W-:Y:S01]  /*119f0*/  @!P0 LEA.HI.X R9, R14, R10, R15, 0x2, P6 ;  /* 0x0000000a0e098211 */ /* 0x000fe200030f140f */
[----:B------:R-:W-:Y:S01]  /*11a00*/  VIADD R15, R197, 0x38 ;  /* 0x00000038c50f7836 */ /* 0x000fe20000000000 */
[----:B------:R-:W-:Y:S01]  /*11a10*/  ISETP.GE.AND P5, PT, R11, UR4, PT ;  /* 0x000000040b007c0c */ /* 0x000fe2000bfa6270 */
[----:B------:R1:W-:Y:S01]  /*11a20*/  @!P1 ST.E.64 desc[UR42][R6.64], R34 ;  /* 0x0000002206009985 */ /* 0x0003e2000c101b2a */
[----:B------:R-:W-:Y:S01]  /*11a30*/  SHF.R.S32.HI R25, RZ, 0x1f, R25 ;  /* 0x0000001fff197819 */ /* 0x000fe20000011419 */
[----:B------:R-:W-:Y:S01]  /*11a40*/  VIADD R14, R197, 0x48 ;  /* 0x00000048c50e7836 */ /* 0x000fe20000000000 */
[C---:B0-----:R-:W-:Y:S01]  /*11a50*/  @!P3 LEA R4, P1, R12.reuse, R0, 0x2 ;  /* 0x000000000c04b211 */ /* 0x041fe200078210ff */
[----:B------:R0:W-:Y:S01]  /*11a60*/  @!P0 ST.E.64 desc[UR42][R8.64], R38 ;  /* 0x0000002608008985 */ /* 0x0001e2000c101b2a */
[----:B------:R-:W-:Y:S01]  /*11a70*/  ISETP.GE.AND P0, PT, R15, UR4, PT ;  /* 0x000000040f007c0c */ /* 0x000fe2000bf06270 */
[C---:B------:R-:W-:Y:S01]  /*11a80*/  VIADD R24, R197.reuse, 0x40 ;  /* 0x00000040c5187836 */ /* 0x040fe20000000000 */
[----:B------:R-:W-:Y:S01]  /*11a90*/  @!P3 LEA.HI.X R5, R12, R10, R25, 0x2, P1 ;  /* 0x0000000a0c05b211 */ /* 0x000fe200008f1419 */
[----:B------:R-:W-:-:S02]  /*11aa0*/  VIADD R25, R197, 0x28 ;  /* 0x00000028c5197836 */ /* 0x000fc40000000000 */
[----:B------:R-:W-:Y:S01]  /*11ab0*/  VIADD R12, R197, 0x30 ;  /* 0x00000030c50c7836 */ /* 0x000fe20000000000 */
[----:B------:R-:W-:Y:S01]  /*11ac0*/  ISETP.GE.AND P1, PT, R24, UR4, PT ;  /* 0x0000000418007c0c */ /* 0x000fe2000bf26270 */
[----:B------:R2:W-:Y:S01]  /*11ad0*/  @!P3 ST.E.64 desc[UR42][R4.64], R42 ;  /* 0x0000002a0400b985 */ /* 0x0005e2000c101b2a */
[C---:B-1----:R-:W-:Y:S02]  /*11ae0*/  @!P4 LEA R6, P2, R13.reuse, R0, 0x2 ;  /* 0x000000000d06c211 */ /* 0x042fe400078410ff */
[----:B------:R-:W-:Y:S02]  /*11af0*/  SHF.R.S32.HI R25, RZ, 0x1f, R25 ;  /* 0x0000001fff197819 */ /* 0x000fe40000011419 */
[----:B------:R-:W-:Y:S02]  /*11b00*/  SHF.R.S32.HI R12, RZ, 0x1f, R12 ;  /* 0x0000001fff0c7819 */ /* 0x000fe4000001140c */
[----:B------:R-:W-:Y:S01]  /*11b10*/  @!P4 LEA.HI.X R7, R13, R10, R25, 0x2, P2 ;  /* 0x0000000a0d07c211 */ /* 0x000fe200010f1419 */
[----:B------:R-:W-:Y:S01]  /*11b20*/  VIADD R25, R197, 0x38 ;  /* 0x00000038c5197836 */ /* 0x000fe20000000000 */
[----:B0-----:R-:W-:Y:S01]  /*11b30*/  @!P5 LEA R8, P6, R11, R0, 0x2 ;  /* 0x000000000b08d211 */ /* 0x001fe200078c10ff */
[----:B------:R-:W-:Y:S01]  /*11b40*/  VIADD R13, R197, 0x58 ;  /* 0x00000058c50d7836 */ /* 0x000fe20000000000 */
[----:B------:R-:W-:Y:S01]  /*11b50*/  ISETP.GE.AND P2, PT, R14, UR4, PT ;  /* 0x000000040e007c0c */ /* 0x000fe2000bf46270 */
[----:B------:R0:W-:Y:S01]  /*11b60*/  @!P4 ST.E.64 desc[UR42][R6.64], R46 ;  /* 0x0000002e0600c985 */ /* 0x0001e2000c101b2a */
[----:B------:R-:W-:Y:S01]  /*11b70*/  @!P5 LEA.HI.X R9, R11, R10, R12, 0x2, P6 ;  /* 0x0000000a0b09d211 */ /* 0x000fe200030f140c */
[----:B------:R-:W-:Y:S01]  /*11b80*/  VIADD R12, R197, 0x50 ;  /* 0x00000050c50c7836 */ /* 0x000fe20000000000 */
[----:B--2---:R-:W-:Y:S01]  /*11b90*/  @!P0 LEA R4, P6, R15, R0, 0x2 ;  /* 0x000000000f048211 */ /* 0x004fe200078c10ff */
[----:B------:R-:W-:Y:S01]  /*11ba0*/  VIADD R11, R197, 0x60 ;  /* 0x00000060c50b7836 */ /* 0x000fe20000000000 */
[----:B------:R-:W-:Y:S01]  /*11bb0*/  SHF.R.S32.HI R25, RZ, 0x1f, R25 ;  /* 0x0000001fff197819 */ /* 0x000fe20000011419 */
[----:B------:R1:W-:Y:S01]  /*11bc0*/  @!P5 ST.E.64 desc[UR42][R8.64], R50 ;  /* 0x000000320800d985 */ /* 0x0003e2000c101b2a */
[----:B------:R-:W-:-:S02]  /*11bd0*/  ISETP.GE.AND P3, PT, R12, UR4, PT ;  /* 0x000000040c007c0c */ /* 0x000fc4000bf66270 */
[----:B------:R-:W-:Y:S01]  /*11be0*/  @!P0 LEA.HI.X R5, R15, R10, R25, 0x2, P6 ;  /* 0x0000000a0f058211 */ /* 0x000fe200030f1419 */
[----:B------:R-:W-:Y:S01]  /*11bf0*/  VIADD R15, R197, 0x48 ;  /* 0x00000048c50f7836 */ /* 0x000fe20000000000 */
[----:B------:R-:W-:Y:S01]  /*11c00*/  ISETP.GE.AND P4, PT, R13, UR4, PT ;  /* 0x000000040d007c0c */ /* 0x000fe2000bf86270 */
[----:B------:R-:W-:Y:S01]  /*11c10*/  VIADD R25, R197, 0x40 ;  /* 0x00000040c5197836 */ /* 0x000fe20000000000 */
[-C--:B0-----:R-:W-:Y:S01]  /*11c20*/  @!P1 LEA R6, P5, R24, R0.reuse, 0x2 ;  /* 0x0000000018069211 */ /* 0x081fe200078a10ff */
[----:B------:R0:W-:Y:S01]  /*11c30*/  @!P0 ST.E.64 desc[UR42][R4.64], R54 ;  /* 0x0000003604008985 */ /* 0x0001e2000c101b2a */
[----:B------:R-:W-:Y:S02]  /*11c40*/  SHF.R.S32.HI R15, RZ, 0x1f, R15 ;  /* 0x0000001fff0f7819 */ /* 0x000fe4000001140f */
[----:B------:R-:W-:Y:S02]  /*11c50*/  SHF.R.S32.HI R25, RZ, 0x1f, R25 ;  /* 0x0000001fff197819 */ /* 0x000fe40000011419 */
[----:B-1----:R-:W-:-:S02]  /*11c60*/  @!P2 LEA R8, P6, R14, R0, 0x2 ;  /* 0x000000000e08a211 */ /* 0x002fc400078c10ff */
[-C--:B------:R-:W-:Y:S02]  /*11c70*/  @!P1 LEA.HI.X R7, R24, R10.reuse, R25, 0x2, P5 ;  /* 0x0000000a18079211 */ /* 0x080fe400028f1419 */
[----:B------:R-:W-:Y:S01]  /*11c80*/  @!P2 LEA.HI.X R9, R14, R10, R15, 0x2, P6 ;  /* 0x0000000a0e09a211 */ /* 0x000fe200030f140f */
[----:B------:R-:W-:Y:S01]  /*11c90*/  VIADD R14, R197, 0x50 ;  /* 0x00000050c50e7836 */ /* 0x000fe20000000000 */
[----:B------:R-:W-:Y:S01]  /*11ca0*/  ISETP.GE.AND P5, PT, R11, UR4, PT ;  /* 0x000000040b007c0c */ /* 0x000fe2000bfa6270 */
[----:B------:R1:W-:Y:S01]  /*11cb0*/  @!P1 ST.E.64 desc[UR42][R6.64], R58 ;  /* 0x0000003a06009985 */ /* 0x0003e2000c101b2a */
[----:B------:R-:W-:Y:S02]  /*11cc0*/  ISETP.GE.AND P0, PT, R220, UR4, PT ;  /* 0x00000004dc007c0c */ /* 0x000fe4000bf06270 */
[----:B0-----:R-:W-:Y:S01]  /*11cd0*/  @!P3 LEA R4, P6, R12, R0, 0x2 ;  /* 0x000000000c04b211 */ /* 0x001fe200078c10ff */
[----:B------:R0:W-:Y:S01]  /*11ce0*/  @!P2 ST.E.64 desc[UR42][R8.64], R62 ;  /* 0x0000003e0800a985 */ /* 0x0001e2000c101b2a */
[----:B------:R-:W-:-:S02]  /*11cf0*/  SHF.R.S32.HI R14, RZ, 0x1f, R14 ;  /* 0x0000001fff0e7819 */ /* 0x000fc4000001140e */
[----:B------:R-:W-:Y:S02]  /*11d00*/  ISETP.GE.AND P1, PT, R218, UR4, PT ;  /* 0x00000004da007c0c */ /* 0x000fe4000bf26270 */
[----:B------:R-:W-:Y:S01]  /*11d10*/  @!P3 LEA.HI.X R5, R12, R10, R14, 0x2, P6 ;  /* 0x0000000a0c05b211 */ /* 0x000fe200030f140e */
[C---:B------:R-:W-:Y:S02]  /*11d20*/  VIADD R14, R197.reuse, 0x58 ;  /* 0x00000058c50e7836 */ /* 0x040fe40000000000 */
[----:B------:R-:W-:Y:S01]  /*11d30*/  VIADD R12, R197, 0x60 ;  /* 0x00000060c50c7836 */ /* 0x000fe20000000000 */
[----:B-1----:R-:W-:Y:S01]  /*11d40*/  @!P4 LEA R6, P2, R13, R0, 0x2 ;  /* 0x000000000d06c211 */ /* 0x002fe200078410ff */
[----:B------:R1:W-:Y:S01]  /*11d50*/  @!P3 ST.E.64 desc[UR42][R4.64], R66 ;  /* 0x000000420400b985 */ /* 0x0003e2000c101b2a */
[----:B------:R-:W-:Y:S02]  /*11d60*/  SHF.R.S32.HI R14, RZ, 0x1f, R14 ;  /* 0x0000001fff0e7819 */ /* 0x000fe4000001140e */
[----:B------:R-:W-:-:S02]  /*11d70*/  SHF.R.S32.HI R12, RZ, 0x1f, R12 ;  /* 0x0000001fff0c7819 */ /* 0x000fc4000001140c */
[----:B------:R-:W-:Y:S02]  /*11d80*/  @!P4 LEA.HI.X R7, R13, R10, R14, 0x2, P2 ;  /* 0x0000000a0d07c211 */ /* 0x000fe400010f140e */
[----:B------:R-:W-:Y:S02]  /*11d90*/  ISETP.GE.AND P2, PT, R196, UR4, PT ;  /* 0x00000004c4007c0c */ /* 0x000fe4000bf46270 */
[C---:B0-----:R-:W-:Y:S01]  /*11da0*/  @!P5 LEA R8, P6, R11.reuse, R0, 0x2 ;  /* 0x000000000b08d211 */ /* 0x041fe200078c10ff */
[----:B------:R0:W-:Y:S03]  /*11db0*/  @!P4 ST.E.64 desc[UR42][R6.64], R70 ;  /* 0x000000460600c985 */ /* 0x0001e6000c101b2a */
[----:B------:R-:W-:Y:S02]  /*11dc0*/  @!P5 LEA.HI.X R9, R11, R10, R12, 0x2, P6 ;  /* 0x0000000a0b09d211 */ /* 0x000fe400030f140c */
[----:B-1----:R-:W-:-:S03]  /*11dd0*/  @!P0 LEA R4, P4, R220, R0, 0x2 ;  /* 0x00000000dc048211 */ /* 0x002fc600078810ff */
[----:B------:R1:W-:Y:S01]  /*11de0*/  @!P5 ST.E.64 desc[UR42][R8.64], R74 ;  /* 0x0000004a0800d985 */ /* 0x0003e2000c101b2a */
[----:B------:R-:W-:Y:S02]  /*11df0*/  @!P0 LEA.HI.X R5, R220, R10, R222, 0x2, P4 ;  /* 0x0000000adc058211 */ /* 0x000fe400020f14de */
[----:B------:R-:W-:Y:S02]  /*11e00*/  ISETP.GE.AND P4, PT, R181, UR4, PT ;  /* 0x00000004b5007c0c */ /* 0x000fe4000bf86270 */
[----:B------:R-:W-:Y:S01]  /*11e10*/  ISETP.GE.AND P5, PT, R183, UR4, PT ;  /* 0x00000004b7007c0c */ /* 0x000fe2000bfa6270 */
[----:B------:R2:W-:Y:S01]  /*11e20*/  @!P0 ST.E.64 desc[UR42][R4.64], R78 ;  /* 0x0000004e04008985 */ /* 0x0005e2000c101b2a */
[----:B0-----:R-:W-:-:S04]  /*11e30*/  @!P1 LEA R6, P3, R218, R0, 0x2 ;  /* 0x00000000da069211 */ /* 0x001fc800078610ff */
[----:B------:R-:W-:Y:S02]  /*11e40*/  @!P1 LEA.HI.X R7, R218, R10, R219, 0x2, P3 ;  /* 0x0000000ada079211 */ /* 0x000fe400018f14db */
[----:B------:R-:W-:Y:S02]  /*11e50*/  ISETP.GE.AND P3, PT, R179, UR4, PT ;  /* 0x00000004b3007c0c */ /* 0x000fe4000bf66270 */
[C---:B-1----:R-:W-:Y:S01]  /*11e60*/  @!P2 LEA R8, P6, R196.reuse, R0, 0x2 ;  /* 0x00000000c408a211 */ /* 0x042fe200078c10ff */
[----:B------:R0:W-:Y:S01]  /*11e70*/  @!P1 ST.E.64 desc[UR42][R6.64], R82 ;  /* 0x0000005206009985 */ /* 0x0001e2000c101b2a */
[----:B------:R-:W-:Y:S02]  /*11e80*/  ISETP.GE.AND P1, PT, R175, UR4, PT ;  /* 0x00000004af007c0c */ /* 0x000fe4000bf26270 */
[----:B------:R-:W-:Y:S02]  /*11e90*/  @!P2 LEA.HI.X R9, R196, R10, R217, 0x2, P6 ;  /* 0x0000000ac409a211 */ /* 0x000fe400030f14d9 */
[----:B--2---:R-:W-:-:S03]  /*11ea0*/  @!P5 LEA R4, P6, R183, R0, 0x2 ;  /* 0x00000000b704d211 */ /* 0x004fc600078c10ff */
[----:B------:R1:W-:Y:S01]  /*11eb0*/  @!P2 ST.E.64 desc[UR42][R8.64], R86 ;  /* 0x000000560800a985 */ /* 0x0003e2000c101b2a */
[----:B------:R-:W-:Y:S02]  /*11ec0*/  ISETP.GE.AND P2, PT, R177, UR4, PT ;  /* 0x00000004b1007c0c */ /* 0x000fe4000bf46270 */
[----:B------:R-:W-:Y:S02]  /*11ed0*/  @!P5 LEA.HI.X R5, R183, R10, R184, 0x2, P6 ;  /* 0x0000000ab705d211 */ /* 0x000fe400030f14b8 */
[----:B0-----:R-:W-:-:S03]  /*11ee0*/  @!P4 LEA R6, P0, R181, R0, 0x2 ;  /* 0x00000000b506c211 */ /* 0x001fc600078010ff */
[----:B------:R0:W-:Y:S01]  /*11ef0*/  @!P5 ST.E.64 desc[UR42][R4.64], R90 ;  /* 0x0000005a0400d985 */ /* 0x0001e2000c101b2a */
[----:B------:R-:W-:Y:S02]  /*11f00*/  ISETP.GE.AND P5, PT, R171, UR4, PT ;  /* 0x00000004ab007c0c */ /* 0x000fe4000bfa6270 */
[----:B------:R-:W-:Y:S02]  /*11f10*/  @!P4 LEA.HI.X R7, R181, R10, R182, 0x2, P0 ;  /* 0x0000000ab507c211 */ /* 0x000fe400000f14b6 */
[----:B------:R-:W-:Y:S02]  /*11f20*/  ISETP.GE.AND P0, PT, R173, UR4, PT ;  /* 0x00000004ad007c0c */ /* 0x000fe4000bf06270 */
[----:B-1----:R-:W-:Y:S01]  /*11f30*/  @!P3 LEA R8, P6, R179, R0, 0x2 ;  /* 0x00000000b308b211 */ /* 0x002fe200078c10ff */
[----:B------:R1:W-:Y:S01]  /*11f40*/  @!P4 ST.E.64 desc[UR42][R6.64], R94 ;  /* 0x0000005e0600c985 */ /* 0x0003e2000c101b2a */
[----:B------:R-:W-:Y:S02]  /*11f50*/  ISETP.GE.AND P4, PT, R169, UR4, PT ;  /* 0x00000004a9007c0c */ /* 0x000fe4000bf86270 */
[----:B------:R-:W-:-:S02]  /*11f60*/  @!P3 LEA.HI.X R9, R179, R10, R180, 0x2, P6 ;  /* 0x0000000ab309b211 */ /* 0x000fc400030f14b4 */
[----:B0-----:R-:W-:-:S03]  /*11f70*/  @!P2 LEA R4, P6, R177, R0, 0x2 ;  /* 0x00000000b104a211 */ /* 0x001fc600078c10ff */
[----:B------:R0:W-:Y:S01]  /*11f80*/  @!P3 ST.E.64 desc[UR42][R8.64], R98 ;  /* 0x000000620800b985 */ /* 0x0001e2000c101b2a */
[----:B------:R-:W-:Y:S02]  /*11f90*/  @!P2 LEA.HI.X R5, R177, R10, R178, 0x2, P6 ;  /* 0x0000000ab105a211 */ /* 0x000fe400030f14b2 */
[----:B-1----:R-:W-:-:S03]  /*11fa0*/  @!P1 LEA R6, P3, R175, R0, 0x2 ;  /* 0x00000000af069211 */ /* 0x002fc600078610ff */
[----:B------:R1:W-:Y:S01]  /*11fb0*/  @!P2 ST.E.64 desc[UR42][R4.64], R102 ;  /* 0x000000660400a985 */ /* 0x0003e2000c101b2a */
[----:B------:R-:W-:Y:S02]  /*11fc0*/  @!P1 LEA.HI.X R7, R175, R10, R176, 0x2, P3 ;  /* 0x0000000aaf079211 */ /* 0x000fe400018f14b0 */
[----:B------:R-:W-:Y:S02]  /*11fd0*/  ISETP.GE.AND P3, PT, R167, UR4, PT ;  /* 0x00000004a7007c0c */ /* 0x000fe4000bf66270 */
[C---:B0-----:R-:W-:Y:S01]  /*11fe0*/  @!P0 LEA R8, P6, R173.reuse, R0, 0x2 ;  /* 0x00000000ad088211 */ /* 0x041fe200078c10ff */
[----:B------:R0:W-:Y:S03]  /*11ff0*/  @!P1 ST.E.64 desc[UR42][R6.64], R106 ;  /* 0x0000006a06009985 */ /* 0x0001e6000c101b2a */
[----:B------:R-:W-:Y:S02]  /*12000*/  @!P0 LEA.HI.X R9, R173, R10, R174, 0x2, P6 ;  /* 0x0000000aad098211 */ /* 0x000fe400030f14ae */
[----:B-1----:R-:W-:-:S03]  /*12010*/  @!P5 LEA R4, P1, R171, R0, 0x2 ;  /* 0x00000000ab04d211 */ /* 0x002fc600078210ff */
[----:B------:R1:W-:Y:S01]  /*12020*/  @!P0 ST.E.64 desc[UR42][R8.64], R110 ;  /* 0x0000006e08008985 */ /* 0x0003e2000c101b2a */
[----:B------:R-:W-:Y:S02]  /*12030*/  ISETP.GE.AND P0, PT, R165, UR4, PT ;  /* 0x00000004a5007c0c */ /* 0x000fe4000bf06270 */
[----:B------:R-:W-:Y:S02]  /*12040*/  @!P5 LEA.HI.X R5, R171, R10, R172, 0x2, P1 ;  /* 0x0000000aab05d211 */ /* 0x000fe400008f14ac */
[----:B------:R-:W-:Y:S02]  /*12050*/  ISETP.GE.AND P1, PT, R163, UR4, PT ;  /* 0x00000004a3007c0c */ /* 0x000fe4000bf26270 */
[C---:B0-----:R-:W-:Y:S01]  /*12060*/  @!P4 LEA R6, P2, R169.reuse, R0, 0x2 ;  /* 0x00000000a906c211 */ /* 0x041fe200078410ff */
[----:B------:R0:W-:Y:S03]  /*12070*/  @!P5 ST.E.64 desc[UR42][R4.64], R114 ;  /* 0x000000720400d985 */ /* 0x0001e6000c101b2a */
[----:B------:R-:W-:-:S02]  /*12080*/  @!P4 LEA.HI.X R7, R169, R10, R170, 0x2, P2 ;  /* 0x0000000aa907c211 */ /* 0x000fc400010f14aa */
[----:B------:R-:W-:Y:S02]  /*12090*/  ISETP.GE.AND P2, PT, R157, UR4, PT ;  /* 0x000000049d007c0c */ /* 0x000fe4000bf46270 */
[----:B-1----:R-:W-:Y:S01]  /*120a0*/  @!P3 LEA R8, P6, R167, R0, 0x2 ;  /* 0x00000000a708b211 */ /* 0x002fe200078c10ff */
[----:B------:R1:W-:Y:S01]  /*120b0*/  @!P4 ST.E.64 desc[UR42][R6.64], R118 ;  /* 0x000000760600c985 */ /* 0x0003e2000c101b2a */
[----:B------:R-:W-:Y:S02]  /*120c0*/  ISETP.GE.AND P4, PT, R161, UR4, PT ;  /* 0x00000004a1007c0c */ /* 0x000fe4000bf86270 */
[----:B------:R-:W-:Y:S02]  /*120d0*/  @!P3 LEA.HI.X R9, R167, R10, R168, 0x2, P6 ;  /* 0x0000000aa709b211 */ /* 0x000fe400030f14a8 */
[----:B0-----:R-:W-:-:S03]  /*120e0*/  @!P1 LEA R4, P6, R163, R0, 0x2 ;  /* 0x00000000a3049211 */ /* 0x001fc600078c10ff */
[----:B------:R0:W-:Y:S01]  /*120f0*/  @!P3 ST.E.64 desc[UR42][R8.64], R122 ;  /* 0x0000007a0800b985 */ /* 0x0001e2000c101b2a */
[----:B------:R-:W-:Y:S02]  /*12100*/  ISETP.GE.AND P3, PT, R159, UR4, PT ;  /* 0x000000049f007c0c */ /* 0x000fe4000bf66270 */
[----:B------:R-:W-:Y:S02]  /*12110*/  @!P1 LEA.HI.X R5, R163, R10, R164, 0x2, P6 ;  /* 0x0000000aa3059211 */ /* 0x000fe400030f14a4 */
[----:B-1----:R-:W-:-:S04]  /*12120*/  @!P0 LEA R6, P5, R165, R0, 0x2 ;  /* 0x00000000a5068211 */ /* 0x002fc800078a10ff */
[----:B------:R-:W-:Y:S02]  /*12130*/  @!P0 LEA.HI.X R7, R165, R10, R166, 0x2, P5 ;  /* 0x0000000aa5078211 */ /* 0x000fe400028f14a6 */
[----:B------:R-:W-:-:S03]  /*12140*/  ISETP.GE.AND P5, PT, R152, UR4, PT ;  /* 0x0000000498007c0c */ /* 0x000fc6000bfa6270 */
[----:B------:R1:W-:Y:S04]  /*12150*/  @!P0 ST.E.64 desc[UR42][R6.64], R126 ;  /* 0x0000007e06008985 */ /* 0x0003e8000c101b2a */
[----:B------:R2:W-:Y:S01]  /*12160*/  @!P1 ST.E.64 desc[UR42][R4.64], R130 ;  /* 0x0000008204009985 */ /* 0x0005e2000c101b2a */
[----:B0-----:R-:W-:-:S04]  /*12170*/  @!P2 LEA R8, P1, R157, R0, 0x2 ;  /* 0x000000009d08a211 */ /* 0x001fc800078210ff */
[----:B------:R-:W-:Y:S02]  /*12180*/  @!P2 LEA.HI.X R9, R157, R10, R158, 0x2, P1 ;  /* 0x0000000a9d09a211 */ /* 0x000fe400008f149e */
[-C--:B-1----:R-:W-:Y:S02]  /*12190*/  @!P4 LEA R6, P0, R161, R0.reuse, 0x2 ;  /* 0x00000000a106c211 */ /* 0x082fe400078010ff */
[----:B--2---:R-:W-:Y:S02]  /*121a0*/  @!P3 LEA R4, P6, R159, R0, 0x2 ;  /* 0x000000009f04b211 */ /* 0x004fe400078c10ff */
[----:B------:R-:W-:Y:S02]  /*121b0*/  @!P4 LEA.HI.X R7, R161, R10, R162, 0x2, P0 ;  /* 0x0000000aa107c211 */ /* 0x000fe400000f14a2 */
[C---:B------:R-:W-:Y:S02]  /*121c0*/  @!P5 LEA R12, P0, R152.reuse, R0, 0x2 ;  /* 0x00000000980cd211 */ /* 0x040fe400078010ff */
[-C--:B------:R-:W-:Y:S01]  /*121d0*/  @!P3 LEA.HI.X R5, R159, R10.reuse, R160, 0x2, P6 ;  /* 0x0000000a9f05b211 */ /* 0x080fe200030f14a0 */
[----:B------:R0:W-:Y:S01]  /*121e0*/  @!P4 ST.E.64 desc[UR42][R6.64], R134 ;  /* 0x000000860600c985 */ /* 0x0001e2000c101b2a */
[----:B------:R-:W-:-:S02]  /*121f0*/  @!P5 LEA.HI.X R13, R152, R10, R156, 0x2, P0 ;  /* 0x0000000a980dd211 */ /* 0x000fc400000f149c */
[----:B------:R-:W-:Y:S01]  /*12200*/  ISETP.GE.AND P0, PT, R20, UR4, PT ;  /* 0x0000000414007c0c */ /* 0x000fe2000bf06270 */
[----:B------:R0:W-:Y:S04]  /*12210*/  @!P3 ST.E.64 desc[UR42][R4.64], R138 ;  /* 0x0000008a0400b985 */ /* 0x0001e8000c101b2a */
[----:B------:R0:W-:Y:S04]  /*12220*/  @!P2 ST.E.64 desc[UR42][R8.64], R142 ;  /* 0x0000008e0800a985 */ /* 0x0001e8000c101b2a */
[----:B------:R0:W-:Y:S04]  /*12230*/  @!P5 ST.E.64 desc[UR42][R12.64], R146 ;  /* 0x000000920c00d985 */ /* 0x0001e8000c101b2a */
[----:B------:R-:W-:Y:S05]  /*12240*/  @P0 BRA `(.L_x_719) ;  /* 0x0000001000280947 */ /* 0x000fea0003800000 */
[----:B0-----:R-:W-:-:S04]  /*12250*/  LEA R4, P0, R20, R0, 0x2 ;  /* 0x0000000014047211 */ /* 0x001fc800078010ff */
[----:B------:R-:W-:-:S05]  /*12260*/  LEA.HI.X R5, R20, R10, R21, 0x2, P0 ;  /* 0x0000000a14057211 */ /* 0x000fca00000f1415 */
[----:B------:R0:W-:Y:S01]  /*12270*/  ST.E.64 desc[UR42][R4.64], R150 ;  /* 0x0000009604007985 */ /* 0x0001e2000c101b2a */
[----:B------:R-:W-:Y:S05]  /*12280*/  BRA `(.L_x_719) ;  /* 0x0000001000187947 */ /* 0x000fea0003800000 */
.L_x_713:
[----:B------:R-:W4:Y:S01]  /*12290*/  LDL.LU R6, [R1+0x20] ;  /* 0x0000200001067983 */ /* 0x000f220000300800 */
[----:B------:R-:W-:Y:S01]  /*122a0*/  ULDC.64 UR6, c[0x0][0xc08] ;  /* 0x0003020000067ab9 */ /* 0x000fe20000000a00 */
[----:B------:R-:W-:Y:S02]  /*122b0*/  ULDC.64 UR4, c[0x0][0xc00] ;  /* 0x0003000000047ab9 */ /* 0x000fe40000000a00 */
[----:B------:R-:W3:Y:S04]  /*122c0*/  LDL.LU R0, [R1+0x24] ;  /* 0x0000240001007983 */ /* 0x000ee80000300800 */
[----:B-1----:R-:W2:Y:S01]  /*122d0*/  LDL R10, [R1+0x1c] ;  /* 0x00001c00010a7983 */ /* 0x002ea20000100800 */
[----:B------:R-:W-:Y:S01]  /*122e0*/  ISETP.NE.U32.AND P1, PT, RZ, UR6, PT ;  /* 0x00000006ff007c0c */ /* 0x000fe2000bf25070 */
[----:B------:R-:W-:Y:S01]  /*122f0*/  IMAD.MOV.U32 R3, RZ, RZ, RZ ;  /* 0x000000ffff037224 */ /* 0x000fe200078e00ff */
[----:B------:R-:W-:-:S02]  /*12300*/  ISETP.NE.U32.AND P0, PT, RZ, UR4, PT ;  /* 0x00000004ff007c0c */ /* 0x000fc4000bf05070 */
[----:B------:R-:W-:Y:S02]  /*12310*/  ISETP.NE.AND.EX P1, PT, RZ, UR7, PT, P1 ;  /* 0x00000007ff007c0c */ /* 0x000fe4000bf25310 */
[----:B------:R-:W-:Y:S01]  /*12320*/  ISETP.NE.AND.EX P0, PT, RZ, UR5, PT, P0 ;  /* 0x00000005ff007c0c */ /* 0x000fe2000bf05300 */
[----:B------:R-:W1:Y:S01]  /*12330*/  S2R R8, SR_TID.X ;  /* 0x0000000000087919 */ /* 0x000e620000002100 */
[----:B----4-:R-:W-:-:S04]  /*12340*/  IADD3 R4, P2, R6, UR4, RZ ;  /* 0x0000000406047c10 */ /* 0x010fc8000ff5e0ff */
[----:B---3--:R-:W-:-:S05]  /*12350*/  IADD3.X R5, R0, UR5, RZ, P2, !PT ;  /* 0x0000000500057c10 */ /* 0x008fca00097fe4ff */
[----:B------:R-:W-:Y:S01]  /*12360*/  @P1 IADD3 R6, P2, R6, UR6, RZ ;  /* 0x0000000606061c10 */ /* 0x000fe2000ff5e0ff */
[----:B------:R-:W-:Y:S01]  /*12370*/  ULDC UR4, c[0x0][0xa88] ;  /* 0x0002a20000047ab9 */ /* 0x000fe20000000800 */
[----:B------:R3:W5:Y:S02]  /*12380*/  @P0 LDG.E R3, desc[UR42][R4.64] ;  /* 0x0000002a04030981 */ /* 0x000764000c1e1900 */
[----:B------:R-:W-:Y:S01]  /*12390*/  @P1 IADD3.X R7, R0, UR7, RZ, P2, !PT ;  /* 0x0000000700071c10 */ /* 0x000fe200097fe4ff */
[----:B------:R-:W-:-:S06]  /*123a0*/  IMAD.U32 R0, RZ, RZ, UR4 ;  /* 0x00000004ff007e24 */ /* 0x000fcc000f8e00ff */
[----:B------:R3:W5:Y:S01]  /*123b0*/  @P1 LDG.E R0, desc[UR42][R6.64] ;  /* 0x0000002a06001981 */ /* 0x000762000c1e1900 */
[----:B--2---:R-:W-:Y:S01]  /*123c0*/  ISETP.NE.AND P2, PT, R10, RZ, PT ;  /* 0x000000ff0a00720c */ /* 0x004fe20003f45270 */
[----:B-1----:R-:W-:-:S05]  /*123d0*/  VIADD R9, R8, 0xffffff80 ;  /* 0xffffff8008097836 */ /* 0x002fca0000000000 */
[----:B------:R-:W-:-:S07]  /*123e0*/  ISETP.GT.AND P3, PT, R9, 0x3f, PT ;  /* 0x0000003f0900780c */ /* 0x000fce0003f64270 */
[----:B------:R-:W1:Y:S02]  /*123f0*/  @!P2 LDC R10, c[0x0][0xad4] ;  /* 0x0002b500ff0aab82 */ /* 0x000e640000000800 */
[----:B-1----:R3:W-:Y:S01]  /*12400*/  @!P2 STL [R1+0x1c], R10 ;  /* 0x00001c0a0100a387 */ /* 0x0027e20000100800 */
[----:B------:R-:W-:Y:S01]  /*12410*/  ISETP.GT.AND P2, PT, R10, 0x1, PT ;  /* 0x000000010a00780c */ /* 0x000fe20003f44270 */
[----:B------:R-:W-:-:S12]  /*12420*/  @P1 BRA `(.L_x_722) ;  /* 0x0000000000101947 */ /* 0x000fd80003800000 */
[----:B------:R-:W-:Y:S05]  /*12430*/  @!P0 BRA `(.L_x_722) ;  /* 0x00000000000c8947 */ /* 0x000fea0003800000 */
[----:B---3--:R-:W2:Y:S04]  /*12440*/  LDG.E R7, desc[UR42][R4.64] ;  /* 0x0000002a04077981 */ /* 0x008ea8000c1e1900 */
[----:B-----5:R-:W2:Y:S02]  /*12450*/  LDG.E R0, desc[UR42][R4.64+0x4] ;  /* 0x0000042a04007981 */ /* 0x020ea4000c1e1900 */
[----:B--2---:R-:W-:-:S07]  /*12460*/  IMAD.IADD R0, R0, 0x1, -R7 ;  /* 0x0000000100007824 */ /* 0x004fce00078e0a07 */
.L_x_722:
[----:B---3--:R-:W2:Y:S04]  /*12470*/  LDL.LU R5, [R1+0x18] ;  /* 0x0000180001057983 */ /* 0x008ea80000300800 */
[----:B------:R-:W3:Y:S01]  /*12480*/  LDL.LU R4, [R1+0x40] ;  /* 0x0000400001047983 */ /* 0x000ee20000300800 */
[----:B------:R-:W-:Y:S01]  /*12490*/  BSSY B1, `(.L_x_723) ;  /* 0x0000038000017945 */ /* 0x000fe20003800000 */
[----:B-----5:R-:W-:Y:S02]  /*124a0*/  SHF.R.S32.HI R26, RZ, 0x1f, R3 ;  /* 0x0000001fff1a7819 */ /* 0x020fe40000011403 */
[----:B--2---:R-:W-:Y:S02]  /*124b0*/  SEL R29, R5, RZ, !P0 ;  /* 0x000000ff051d7207 */ /* 0x004fe40004000000 */
[----:B---3--:R-:W-:Y:S01]  /*124c0*/  SEL R28, R4, RZ, !P0 ;  /* 0x000000ff041c7207 */ /* 0x008fe20004000000 */
[----:B------:R-:W-:Y:S06]  /*124d0*/  @P3 BRA `(.L_x_724) ;  /* 0x0000000000cc3947 */ /* 0x000fec0003800000 */
[----:B------:R-:W2:Y:S01]  /*124e0*/  LDL R4, [R1+0x28] ;  /* 0x0000280001047983 */ /* 0x000ea20000100800 */
[----:B------:R-:W1:Y:S02]  /*124f0*/  LDC R31, c[0x0][0xbe8] ;  /* 0x0002fa00ff1f7b82 */ /* 0x000e640000000800 */
[----:B-1----:R-:W-:Y:S02]  /*12500*/  IMAD R5, R0, R31, RZ ;  /* 0x0000001f00057224 */ /* 0x002fe400078e02ff */
[----:B--2---:R-:W-:-:S04]  /*12510*/  IMAD R4, R4, 0x40, R8 ;  /* 0x0000004004047824 */ /* 0x004fc800078e0208 */
[----:B------:R-:W-:-:S05]  /*12520*/  VIADD R30, R4, 0xffffff80 ;  /* 0xffffff80041e7836 */ /* 0x000fca0000000000 */
[----:B------:R-:W-:-:S13]  /*12530*/  ISETP.GE.AND P0, PT, R30, R5, PT ;  /* 0x000000051e00720c */ /* 0x000fda0003f06270 */
[----:B------:R-:W-:Y:S05]  /*12540*/  @P0 BRA `(.L_x_724) ;  /* 0x0000000000b00947 */ /* 0x000fea0003800000 */
[----:B------:R-:W2:Y:S01]  /*12550*/  LDL.LU R32, [R1+0x38] ;  /* 0x0000380001207983 */ /* 0x000ea20000300800 */
[----:B------:R-:W-:Y:S01]  /*12560*/  IMAD.MOV.U32 R24, RZ, RZ, 0x9b8 ;  /* 0x000009b8ff187424 */ /* 0x000fe200078e00ff */
[----:B------:R-:W-:Y:S01]  /*12570*/  ISETP.GT.AND P0, PT, R10, 0x1, PT ;  /* 0x000000010a00780c */ /* 0x000fe20003f04270 */
[----:B------:R-:W-:Y:S01]  /*12580*/  IMAD.MOV.U32 R21, RZ, RZ, R30 ;  /* 0x000000ffff157224 */ /* 0x000fe200078e001e */
[----:B------:R-:W-:Y:S01]  /*12590*/  ISETP.NE.AND P1, PT, R31, 0x1, PT ;  /* 0x000000011f00780c */ /* 0x000fe20003f25270 */
[----:B------:R-:W1:Y:S01]  /*125a0*/  LDC.64 R10, c[0x0][0xba8] ;  /* 0x0002ea00ff0a7b82 */ /* 0x000e620000000a00 */
[----:B------:R-:W-:-:S07]  /*125b0*/  SEL R24, R24, 0x978, P0 ;  /* 0x0000097818187807 */ /* 0x000fce0000000000 */
[----:B------:R-:W3:Y:S08]  /*125c0*/  LDC.64 R4, c[0x0][R24+0x220] ;  /* 0x0000880018047b82 */ /* 0x000ef00000000a00 */
[----:B------:R-:W4:Y:S08]  /*125d0*/  LDC.64 R12, c[0x0][R24+0x218] ;  /* 0x00008600180c7b82 */ /* 0x000f300000000a00 */
[----:B------:R-:W5:Y:S08]  /*125e0*/  LDC.64 R6, c[0x0][R24+0x228] ;  /* 0x00008a0018067b82 */ /* 0x000f700000000a00 */
[----:B------:R-:W0:Y:S08]  /*125f0*/  @P1 LDC R15, c[0x0][0xbec] ;  /* 0x0002fb00ff0f1b82 */ /* 0x000e300000000800 */
[----:B------:R-:W5:Y:S08]  /*12600*/  LDC.64 R8, c[0x0][R24+0x210] ;  /* 0x0000840018087b82 */ /* 0x000f700000000a00 */
[----:B------:R-:W5:Y:S01]  /*12610*/  @P1 LDC R27, c[0x0][0xbf0] ;  /* 0x0002fc00ff1b1b82 */ /* 0x000f620000000800 */
[----:B0-----:R-:W-:-:S07]  /*12620*/  @P1 IMAD.HI.U32 R20, R30, R15, RZ ;  /* 0x0000000f1e141227 */ /* 0x001fce00078e00ff */
[----:B-1----:R-:W0:Y:S01]  /*12630*/  @!P0 LDC R10, c[0x0][0xb50] ;  /* 0x0002d400ff0a8b82 */ /* 0x002e220000000800 */
[-C--:B---3--:R-:W-:Y:S02]  /*12640*/  IMAD R5, R5, R29.reuse, RZ ;  /* 0x0000001d05057224 */ /* 0x088fe400078e02ff */
[----:B------:R-:W-:-:S05]  /*12650*/  IMAD.WIDE.U32 R14, R4, R29, RZ ;  /* 0x0000001d040e7225 */ /* 0x000fca00078e00ff */
[----:B------:R-:W1:Y:S01]  /*12660*/  @!P0 LDC R11, c[0x0][0xb54] ;  /* 0x0002d500ff0b8b82 */ /* 0x000e620000000800 */
[-C--:B----4-:R-:W-:Y:S02]  /*12670*/  IMAD R25, R13, R184.reuse, RZ ;  /* 0x000000b80d197224 */ /* 0x090fe400078e02ff */
[----:B------:R-:W-:Y:S01]  /*12680*/  IMAD.WIDE.U32 R12, R12, R184, RZ ;  /* 0x000000b80c0c7225 */ /* 0x000fe200078e00ff */
[----:B-----5:R-:W-:-:S03]  /*12690*/  @P1 SHF.R.U32.HI R21, RZ, R27, R20 ;  /* 0x0000001bff151219 */ /* 0x020fc60000011614 */
[----:B------:R-:W-:Y:S01]  /*126a0*/  IMAD R27, R4, R28, R5 ;  /* 0x0000001c041b7224 */ /* 0x000fe200078e0205 */
[----:B------:R-:W-:Y:S01]  /*126b0*/  IADD3 R12, P1, P3, R14, R12, R3 ;  /* 0x0000000c0e0c7210 */ /* 0x000fe20007b3e003 */
[----:B------:R-:W-:Y:S02]  /*126c0*/  IMAD.IADD R25, R13, 0x1, R25 ;  /* 0x000000010d197824 */ /* 0x000fe400078e0219 */
[----:B------:R-:W-:Y:S02]  /*126d0*/  IMAD.MOV R4, RZ, RZ, -R21 ;  /* 0x000000ffff047224 */ /* 0x000fe400078e0a15 */
[----:B------:R-:W-:Y:S01]  /*126e0*/  IMAD.IADD R27, R15, 0x1, R27 ;  /* 0x000000010f1b7824 */ /* 0x000fe200078e021b */
[----:B--2---:R-:W-:-:S05]  /*126f0*/  SEL R5, R32, RZ, P0 ;  /* 0x000000ff20057207 */ /* 0x004fca0000000000 */
[-C--:B------:R-:W-:Y:S02]  /*12700*/  IMAD R13, R7, R5.reuse, RZ ;  /* 0x00000005070d7224 */ /* 0x080fe400078e02ff */
[----:B------:R-:W-:-:S04]  /*12710*/  IMAD.WIDE.U32 R6, R6, R5, RZ ;  /* 0x0000000506067225 */ /* 0x000fc800078e00ff */
[----:B------:R-:W-:Y:S01]  /*12720*/  IMAD R5, R31, R4, R30 ;  /* 0x000000041f057224 */ /* 0x000fe200078e021e */
[----:B------:R-:W-:Y:S01]  /*12730*/  IADD3.X R4, R27, R25, R26, P1, P3 ;  /* 0x000000191b047210 */ /* 0x000fe20000fe641a */
[----:B------:R-:W-:Y:S01]  /*12740*/  IMAD.IADD R13, R7, 0x1, R13 ;  /* 0x00000001070d7824 */ /* 0x000fe200078e020d */
[----:B------:R-:W-:Y:S02]  /*12750*/  IADD3 R6, P0, P1, R21, R12, R6 ;  /* 0x0000000c15067210 */ /* 0x000fe4000791e006 */
[----:B------:R-:W-:-:S04]  /*12760*/  SHF.R.S32.HI R21, RZ, 0x1f, R21 ;  /* 0x0000001fff157819 */ /* 0x000fc80000011415 */
[----:B------:R-:W-:Y:S01]  /*12770*/  IADD3.X R7, R21, R4, R13, P0, P1 ;  /* 0x0000000415077210 */ /* 0x000fe200007e240d */
[-C--:B------:R-:W-:Y:S01]  /*12780*/  IMAD R4, R9, R5.reuse, RZ ;  /* 0x0000000509047224 */ /* 0x080fe200078e02ff */
[----:B------:R-:W-:Y:S01]  /*12790*/  SHF.R.S32.HI R13, RZ, 0x1f, R5 ;  /* 0x0000001fff0d7819 */ /* 0x000fe20000011405 */
[----:B------:R-:W-:-:S04]  /*127a0*/  IMAD.WIDE.U32 R6, R8, R5, R6 ;  /* 0x0000000508067225 */ /* 0x000fc800078e0006 */
[----:B------:R-:W-:Y:S01]  /*127b0*/  IMAD R13, R8, R13, R4 ;  /* 0x0000000d080d7224 */ /* 0x000fe200078e0204 */
[----:B0-----:R-:W-:Y:S01]  /*127c0*/  LEA R10, P0, R6, R10, 0x2 ;  /* 0x0000000a060a7211 */ /* 0x001fe200078010ff */
[----:B------:R-:W-:Y:S02]  /*127d0*/  IMAD.MOV.U32 R5, RZ, RZ, -0x800000 ;  /* 0xff800000ff057424 */ /* 0x000fe400078e00ff */
[----:B------:R-:W-:-:S05]  /*127e0*/  IMAD.IADD R4, R7, 0x1, R13 ;  /* 0x0000000107047824 */ /* 0x000fca00078e020d */
[----:B-1----:R-:W-:-:S05]  /*127f0*/  LEA.HI.X R11, R6, R11, R4, 0x2, P0 ;  /* 0x0000000b060b7211 */ /* 0x002fca00000f1404 */
[----:B------:R1:W-:Y:S02]  /*12800*/  STG.E desc[UR42][R10.64], R5 ;  /* 0x000000050a007986 */ /* 0x0003e4000c10192a */
.L_x_724:
[----:B------:R-:W-:Y:S05]  /*12810*/  BSYNC B1 ;  /* 0x0000000000017941 */ /* 0x000fea0003800000 */
.L_x_723:
[----:B------:R-:W-:Y:S05]  /*12820*/  @P2 BRA `(.L_x_719) ;  /* 0x0000000800b02947 */ /* 0x000fea0003800000 */
[----:B------:R-:W2:Y:S01]  /*12830*/  LDL.LU R8, [R1+0x28] ;  /* 0x0000280001087983 */ /* 0x000ea20000300800 */
[----:B-1----:R-:W1:Y:S01]  /*12840*/  LDC R11, c[0x0][0xbe8] ;  /* 0x0002fa00ff0b7b82 */ /* 0x002e620000000800 */
[----:B------:R-:W-:Y:S01]  /*12850*/  ULDC.64 UR4, c[0x0][0xaa0] ;  /* 0x0002a80000047ab9 */ /* 0x000fe20000000a00 */
[----:B------:R-:W-:Y:S01]  /*12860*/  VIADD R39, R192, 0x40 ;  /* 0x00000040c0277836 */ /* 0x000fe20000000000 */
[----:B------:R-:W3:Y:S01]  /*12870*/  S2R R6, SR_TID.X ;  /* 0x0000000000067919 */ /* 0x000ee20000002100 */
[----:B------:R-:W-:Y:S01]  /*12880*/  IMAD R4, R26, UR4, RZ ;  /* 0x000000041a047c24 */ /* 0x000fe2000f8e02ff */
[----:B------:R-:W-:Y:S01]  /*12890*/  BSSY B1, `(.L_x_725) ;  /* 0x0000081000017945 */ /* 0x000fe20003800000 */
[----:B------:R-:W-:Y:S02]  /*128a0*/  VIADD R37, R192, 0x80 ;  /* 0x00000080c0257836 */ /* 0x000fe40000000000 */
[C---:B------:R-:W-:Y:S02]  /*128b0*/  IMAD R7, R3.reuse, UR5, R4 ;  /* 0x0000000503077c24 */ /* 0x040fe4000f8e0204 */
[----:B------:R-:W-:Y:S01]  /*128c0*/  IMAD.WIDE.U32 R4, R3, UR4, RZ ;  /* 0x0000000403047c25 */ /* 0x000fe2000f8e00ff */
[----:B------:R-:W-:Y:S01]  /*128d0*/  ULDC.64 UR4, c[0x0][0xae8] ;  /* 0x0002ba0000047ab9 */ /* 0x000fe20000000a00 */
[----:B------:R-:W4:Y:S02]  /*128e0*/  LDC R3, c[0x0][0xac8] ;  /* 0x0002b200ff037b82 */ /* 0x000f240000000800 */
[----:B------:R-:W-:-:S02]  /*128f0*/  IMAD.IADD R5, R5, 0x1, R7 ;  /* 0x0000000105057824 */ /* 0x000fc400078e0207 */
[----:B------:R-:W-:Y:S02]  /*12900*/  VIADD R35, R192, 0xc0 ;  /* 0x000000c0c0237836 */ /* 0x000fe40000000000 */
[----:B------:R-:W-:-:S04]  /*12910*/  IMAD.WIDE.U32 R4, R184, UR4, R4 ;  /* 0x00000004b8047c25 */ /* 0x000fc8000f8e0004 */
[----:B------:R-:W-:Y:S01]  /*12920*/  IMAD R5, R184, UR5, R5 ;  /* 0x00000005b8057c24 */ /* 0x000fe2000f8e0205 */
[----:B------:R-:W-:Y:S01]  /*12930*/  ULDC.64 UR4, c[0x0][0xaf0] ;  /* 0x0002bc0000047ab9 */ /* 0x000fe20000000a00 */
[----:B-1----:R-:W-:Y:S01]  /*12940*/  ISETP.NE.AND P0, PT, R11, 0x1, PT ;  /* 0x000000010b00780c */ /* 0x002fe20003f05270 */
[----:B------:R-:W-:Y:S02]  /*12950*/  IMAD R21, R0, R11, RZ ;  /* 0x0000000b00157224 */ /* 0x000fe400078e02ff */
[----:B------:R-:W-:-:S04]  /*12960*/  IMAD.WIDE.U32 R4, R29, UR4, R4 ;  /* 0x000000041d047c25 */ /* 0x000fc8000f8e0004 */
[C---:B------:R-:W-:Y:S02]  /*12970*/  VIADD R33, R192.reuse, 0x100 ;  /* 0x00000100c0217836 */ /* 0x040fe40000000000 */
[----:B------:R-:W-:Y:S02]  /*12980*/  VIADD R31, R192, 0x140 ;  /* 0x00000140c01f7836 */ /* 0x000fe40000000000 */
[----:B---3--:R-:W-:Y:S01]  /*12990*/  VIADD R6, R6, 0xffffff80 ;  /* 0xffffff8006067836 */ /* 0x008fe20000000000 */
[-C--:B----4-:R-:W-:Y:S01]  /*129a0*/  ISETP.GE.AND P1, PT, R39, R3.reuse, PT ;  /* 0x000000032700720c */ /* 0x090fe20003f26270 */
[----:B------:R-:W1:Y:S01]  /*129b0*/  @P0 LDC R13, c[0x0][0xbec] ;  /* 0x0002fb00ff0d0b82 */ /* 0x000e620000000800 */
[CC--:B------:R-:W-:Y:S01]  /*129c0*/  ISETP.GE.AND P2, PT, R192.reuse, R3.reuse, PT ;  /* 0x00000003c000720c */ /* 0x0c0fe20003f46270 */
[C---:B------:R-:W-:Y:S01]  /*129d0*/  VIADD R27, R192.reuse, 0x180 ;  /* 0x00000180c01b7836 */ /* 0x040fe20000000000 */
[----:B------:R-:W-:Y:S01]  /*129e0*/  SHF.R.S32.HI R9, RZ, 0x1f, R6 ;  /* 0x0000001fff097819 */ /* 0x000fe20000011406 */
[C---:B------:R-:W-:Y:S01]  /*129f0*/  VIADD R24, R192.reuse, 0x1c0 ;  /* 0x000001c0c0187836 */ /* 0x040fe20000000000 */
[----:B------:R-:W-:Y:S01]  /*12a00*/  SEL R10, RZ, 0xffffffff, P1 ;  /* 0xffffffffff0a7807 */ /* 0x000fe20000800000 */
[----:B------:R-:W-:Y:S01]  /*12a10*/  VIADD R25, R192, 0x1c0 ;  /* 0x000001c0c0197836 */ /* 0x000fe20000000000 */
[----:B------:R-:W-:Y:S01]  /*12a20*/  LEA.HI R9, R9, R6, RZ, 0x3 ;  /* 0x0000000609097211 */ /* 0x000fe200078f18ff */
[----:B------:R-:W3:Y:S01]  /*12a30*/  @P0 LDC R15, c[0x0][0xbf0] ;  /* 0x0002fc00ff0f0b82 */ /* 0x000ee20000000800 */
[----:B------:R-:W-:Y:S01]  /*12a40*/  ISETP.GE.AND P1, PT, R37, R3, PT ;  /* 0x000000032500720c */ /* 0x000fe20003f26270 */
[----:B------:R-:W-:Y:S01]  /*12a50*/  IMAD.SHL.U32 R10, R10, 0x2, RZ ;  /* 0x000000020a0a7824 */ /* 0x000fe200078e00ff */
[----:B------:R-:W-:Y:S01]  /*12a60*/  LOP3.LUT R7, R9, 0xfffffff8, RZ, 0xc0, !PT ;  /* 0xfffffff809077812 */ /* 0x000fe200078ec0ff */
[C---:B------:R-:W-:Y:S01]  /*12a70*/  VIADD R30, R192.reuse, 0x180 ;  /* 0x00000180c01e7836 */ /* 0x040fe20000000000 */
[----:B------:R-:W-:Y:S01]  /*12a80*/  SHF.R.S32.HI R20, RZ, 0x3, R9 ;  /* 0x00000003ff147819 */ /* 0x000fe20000011409 */
[----:B------:R-:W-:Y:S01]  /*12a90*/  VIADD R32, R192, 0x140 ;  /* 0x00000140c0207836 */ /* 0x000fe20000000000 */
[----:B------:R-:W-:Y:S01]  /*12aa0*/  SHF.R.S32.HI R25, RZ, 0x1f, R25 ;  /* 0x0000001fff197819 */ /* 0x000fe20000011419 */
[----:B------:R-:W-:Y:S01]  /*12ab0*/  IMAD.IADD R7, R6, 0x1, -R7 ;  /* 0x0000000106077824 */ /* 0x000fe200078e0a07 */
[----:B------:R-:W-:Y:S01]  /*12ac0*/  SHF.R.S32.HI R30, RZ, 0x1f, R30 ;  /* 0x0000001fff1e7819 */ /* 0x000fe2000001141e */
[----:B------:R-:W-:Y:S01]  /*12ad0*/  IMAD R6, R28, UR4, RZ ;  /* 0x000000041c067c24 */ /* 0x000fe2000f8e02ff */
[----:B------:R-:W-:Y:S01]  /*12ae0*/  SHF.R.S32.HI R32, RZ, 0x1f, R32 ;  /* 0x0000001fff207819 */ /* 0x000fe20000011420 */
[----:B------:R-:W-:-:S02]  /*12af0*/  IMAD R7, R7, 0x20, R20 ;  /* 0x0000002007077824 */ /* 0x000fc400078e0214 */
[----:B------:R-:W-:Y:S01]  /*12b00*/  IMAD R9, R29, UR5, R6 ;  /* 0x000000051d097c24 */ /* 0x000fe2000f8e0206 */
[----:B------:R-:W-:Y:S01]  /*12b10*/  ULDC.64 UR4, c[0x0][0xae0] ;  /* 0x0002b80000047ab9 */ /* 0x000fe20000000a00 */
[C---:B------:R-:W-:Y:S02]  /*12b20*/  VIADD R34, R192.reuse, 0x100 ;  /* 0x00000100c0227836 */ /* 0x040fe40000000000 */
[----:B------:R-:W-:Y:S01]  /*12b30*/  IMAD.IADD R5, R5, 0x1, R9 ;  /* 0x0000000105057824 */ /* 0x000fe200078e0209 */
[----:B------:R-:W-:Y:S01]  /*12b40*/  SEL R9, RZ, 0x1, P2 ;  /* 0x00000001ff097807 */ /* 0x000fe20001000000 */
[----:B------:R-:W-:Y:S01]  /*12b50*/  VIADD R36, R192, 0xc0 ;  /* 0x000000c0c0247836 */ /* 0x000fe20000000000 */
[----:B------:R-:W-:Y:S01]  /*12b60*/  ISETP.GE.AND P2, PT, R24, R3, PT ;  /* 0x000000031800720c */ /* 0x000fe20003f46270 */
[C---:B------:R-:W-:Y:S01]  /*12b70*/  VIADD R38, R192.reuse, 0x80 ;  /* 0x00000080c0267836 */ /* 0x040fe20000000000 */
[----:B------:R-:W-:Y:S01]  /*12b80*/  SHF.R.S32.HI R34, RZ, 0x1f, R34 ;  /* 0x0000001fff227819 */ /* 0x000fe20000011422 */
[----:B------:R-:W-:Y:S01]  /*12b90*/  VIADD R40, R192, 0x40 ;  /* 0x00000040c0287836 */ /* 0x000fe20000000000 */
[----:B------:R-:W-:-:S02]  /*12ba0*/  SHF.R.S32.HI R36, RZ, 0x1f, R36 ;  /* 0x0000001fff247819 */ /* 0x000fc40000011424 */
[----:B------:R-:W-:Y:S02]  /*12bb0*/  SHF.R.S32.HI R38, RZ, 0x1f, R38 ;  /* 0x0000001fff267819 */ /* 0x000fe40000011426 */
[----:B------:R-:W-:Y:S01]  /*12bc0*/  SHF.R.S32.HI R40, RZ, 0x1f, R40 ;  /* 0x0000001fff287819 */ /* 0x000fe20000011428 */
[C---:B--2---:R-:W-:Y:S02]  /*12bd0*/  IMAD R20, R8.reuse, 0x40, R20 ;  /* 0x0000004008147824 */ /* 0x044fe400078e0214 */
[----:B------:R-:W-:-:S04]  /*12be0*/  IMAD R8, R8, 0x40, R7 ;  /* 0x0000004008087824 */ /* 0x000fc800078e0207 */
[----:B-1----:R-:W-:-:S04]  /*12bf0*/  @P0 IMAD.HI.U32 R6, R8, R13, RZ ;  /* 0x0000000d08060227 */ /* 0x002fc800078e00ff */
[----:B------:R-:W-:Y:S01]  /*12c00*/  IMAD.MOV.U32 R7, RZ, RZ, R8 ;  /* 0x000000ffff077224 */ /* 0x000fe200078e0008 */
[----:B---3--:R-:W-:Y:S02]  /*12c10*/  @P0 SHF.R.U32.HI R7, RZ, R15, R6 ;  /* 0x0000000fff070219 */ /* 0x008fe40000011606 */
[----:B------:R-:W-:Y:S02]  /*12c20*/  LOP3.LUT R6, R10, 0x2, R9, 0xe2, !PT ;  /* 0x000000020a067812 */ /* 0x000fe400078ee209 */
[----:B------:R-:W-:Y:S01]  /*12c30*/  SEL R10, RZ, 0xffffffff, P1 ;  /* 0xffffffffff0a7807 */ /* 0x000fe20000800000 */
[----:B------:R-:W-:Y:S01]  /*12c40*/  IMAD.MOV R9, RZ, RZ, -R7 ;  /* 0x000000ffff097224 */ /* 0x000fe200078e0a07 */
[-C--:B------:R-:W-:Y:S01]  /*12c50*/  ISETP.GE.AND P0, PT, R35, R3.reuse, PT ;  /* 0x000000032300720c */ /* 0x080fe20003f06270 */
[----:B------:R-:W-:Y:S01]  /*12c60*/  IMAD.WIDE.U32 R4, R7, UR4, R4 ;  /* 0x0000000407047c25 */ /* 0x000fe2000f8e0004 */
[----:B------:R-:W-:Y:S02]  /*12c70*/  SHF.R.S32.HI R0, RZ, 0x1f, R7 ;  /* 0x0000001fff007819 */ /* 0x000fe40000011407 */
[----:B------:R-:W-:Y:S01]  /*12c80*/  ISETP.GE.AND P1, PT, R33, R3, PT ;  /* 0x000000032100720c */ /* 0x000fe20003f26270 */
[----:B------:R-:W-:Y:S01]  /*12c90*/  IMAD R9, R11, R9, R8 ;  /* 0x000000090b097224 */ /* 0x000fe200078e0208 */
[----:B------:R-:W-:Y:S01]  /*12ca0*/  SEL R8, RZ, 0xffffffff, P0 ;  /* 0xffffffffff087807 */ /* 0x000fe20000000000 */
[----:B------:R-:W-:Y:S01]  /*12cb0*/  IMAD.SHL.U32 R13, R10, 0x4, RZ ;  /* 0x000000040a0d7824 */ /* 0x000fe200078e00ff */
[----:B------:R-:W-:Y:S01]  /*12cc0*/  ISETP.GE.AND P0, PT, R31, R3, PT ;  /* 0x000000031f00720c */ /* 0x000fe20003f06270 */
[----:B------:R-:W-:-:S02]  /*12cd0*/  IMAD R0, R0, UR4, RZ ;  /* 0x0000000400007c24 */ /* 0x000fc4000f8e02ff */
[----:B------:R-:W-:Y:S01]  /*12ce0*/  IMAD.SHL.U32 R11, R8, 0x8, RZ ;  /* 0x00000008080b7824 */ /* 0x000fe200078e00ff */
[----:B------:R-:W-:Y:S01]  /*12cf0*/  LOP3.LUT R6, R13, 0x4, R6, 0xe2, !PT ;  /* 0x000000040d067812 */ /* 0x000fe200078ee206 */
[----:B------:R-:W-:Y:S01]  /*12d00*/  IMAD R7, R7, UR5, R0 ;  /* 0x0000000507077c24 */ /* 0x000fe2000f8e0200 */
[----:B------:R-:W-:Y:S01]  /*12d10*/  SEL R8, RZ, 0xffffffff, P1 ;  /* 0xffffffffff087807 */ /* 0x000fe20000800000 */
[----:B------:R-:W-:Y:S01]  /*12d20*/  ULDC.64 UR4, c[0x0][0xad8] ;  /* 0x0002b60000047ab9 */ /* 0x000fe20000000a00 */
[----:B------:R-:W-:Y:S01]  /*12d30*/  SHF.R.S32.HI R0, RZ, 0x1f, R9 ;  /* 0x0000001fff007819 */ /* 0x000fe20000011409 */
[----:B------:R-:W-:Y:S01]  /*12d40*/  IMAD.IADD R5, R5, 0x1, R7 ;  /* 0x0000000105057824 */ /* 0x000fe200078e0207 */
[----:B------:R-:W-:Y:S01]  /*12d50*/  LOP3.LUT R6, R11, 0x8, R6, 0xe2, !PT ;  /* 0x000000080b067812 */ /* 0x000fe200078ee206 */
[----:B------:R-:W-:Y:S01]  /*12d60*/  IMAD.SHL.U32 R11, R8, 0x10, RZ ;  /* 0x00000010080b7824 */ /* 0x000fe200078e00ff */
[----:B------:R-:W-:Y:S01]  /*12d70*/  SEL R7, RZ, 0xffffffff, P0 ;  /* 0xffffffffff077807 */ /* 0x000fe20000000000 */
[----:B------:R-:W-:Y:S01]  /*12d80*/  IMAD R0, R0, UR4, RZ ;  /* 0x0000000400007c24 */ /* 0x000fe2000f8e02ff */
[----:B------:R-:W-:Y:S01]  /*12d90*/  ISETP.GE.AND P0, PT, R27, R3, PT ;  /* 0x000000031b00720c */ /* 0x000fe20003f06270 */
[----:B------:R-:W-:Y:S01]  /*12da0*/  IMAD.WIDE.U32 R4, R9, UR4, R4 ;  /* 0x0000000409047c25 */ /* 0x000fe2000f8e0004 */
[----:B------:R-:W-:-:S03]  /*12db0*/  LOP3.LUT R6, R11, 0x10, R6, 0xe2, !PT ;  /* 0x000000100b067812 */ /* 0x000fc600078ee206 */
[----:B------:R-:W-:Y:S02]  /*12dc0*/  IMAD.SHL.U32 R11, R7, 0x20, RZ ;  /* 0x00000020070b7824 */ /* 0x000fe400078e00ff */
[----:B------:R-:W-:Y:S01]  /*12dd0*/  IMAD R7, R9, UR5, R0 ;  /* 0x0000000509077c24 */ /* 0x000fe2000f8e0200 */
[----:B------:R-:W-:Y:S01]  /*12de0*/  SEL R9, RZ, 0x40, P0 ;  /* 0x00000040ff097807 */ /* 0x000fe20000000000 */
[----:B------:R-:W-:Y:S01]  /*12df0*/  ULDC.64 UR4, c[0x0][0xa80] ;  /* 0x0002a00000047ab9 */ /* 0x000fe20000000a00 */
[----:B------:R-:W-:Y:S01]  /*12e00*/  ISETP.GE.AND P0, PT, R20, R21, PT ;  /* 0x000000151400720c */ /* 0x000fe20003f06270 */
[----:B------:R-:W-:Y:S01]  /*12e10*/  IMAD.IADD R5, R5, 0x1, R7 ;  /* 0x0000000105057824 */ /* 0x000fe200078e0207 */
[C---:B------:R-:W-:Y:S02]  /*12e20*/  LEA R12, P1, R4.reuse, UR4, 0x1 ;  /* 0x00000004040c7c11 */ /* 0x040fe4000f8208ff */
[----:B------:R-:W-:Y:S02]  /*12e30*/  LOP3.LUT R6, R11, 0x20, R6, 0xe2, !PT ;  /* 0x000000200b067812 */ /* 0x000fe400078ee206 */
[----:B------:R-:W-:Y:S01]  /*12e40*/  LEA.HI.X R13, R4, UR5, R5, 0x1, P1 ;  /* 0x00000005040d7c11 */ /* 0x000fe200088f0c05 */
[----:B------:R1:W2:Y:S01]  /*12e50*/  SHFL.IDX PT, R10, R12, RZ, 0x181f ;  /* 0x00181fff0c0a7589 */ /* 0x0002a200000e0000 */
[----:B------:R-:W-:-:S02]  /*12e60*/  LOP3.LUT R14, R6, R9, RZ, 0xfc, !PT ;  /* 0x00000009060e7212 */ /* 0x000fc400078efcff */
[----:B------:R-:W-:Y:S01]  /*12e70*/  SEL R7, RZ, 0x80, P2 ;  /* 0x00000080ff077807 */ /* 0x000fe20001000000 */
[----:B------:R1:W3:Y:S03]  /*12e80*/  SHFL.IDX PT, R11, R13, RZ, 0x181f ;  /* 0x00181fff0d0b7589 */ /* 0x0002e600000e0000 */
[----:B------:R-:W-:Y:S01]  /*12e90*/  LOP3.LUT R15, R14, R7, RZ, 0xfc, !PT ;  /* 0x000000070e0f7212 */ /* 0x000fe200078efcff */
[----:B------:R-:W-:Y:S06]  /*12ea0*/  @P0 BRA `(.L_x_726) ;  /* 0x00000000007c0947 */ /* 0x000fec0003800000 */
[-C--:B------:R-:W-:Y:S02]  /*12eb0*/  ISETP.GE.AND P2, PT, R39, R3.reuse, PT ;  /* 0x000000032700720c */ /* 0x080fe40003f46270 */
[-C--:B------:R-:W-:Y:S02]  /*12ec0*/  ISETP.GE.AND P1, PT, R192, R3.reuse, PT ;  /* 0x00000003c000720c */ /* 0x080fe40003f26270 */
[-C--:B------:R-:W-:Y:S02]  /*12ed0*/  ISETP.GE.AND P5, PT, R37, R3.reuse, PT ;  /* 0x000000032500720c */ /* 0x080fe40003fa6270 */
[----:B------:R-:W-:-:S07]  /*12ee0*/  ISETP.GE.AND P3, PT, R35, R3, PT ;  /* 0x000000032300720c */ /* 0x000fce0003f66270 */
[C---:B--2---:R-:W-:Y:S02]  /*12ef0*/  @!P2 LEA R4, P0, R39.reuse, R10, 0x1 ;  /* 0x0000000a2704a211 */ /* 0x044fe400078008ff */
[----:B---3--:R-:W-:Y:S02]  /*12f00*/  @!P1 IMAD.WIDE R6, R192, 0x2, R10 ;  /* 0x00000002c0069825 */ /* 0x008fe400078e020a */
[----:B------:R-:W-:Y:S02]  /*12f10*/  @!P2 LEA.HI.X R5, R39, R11, R40, 0x1, P0 ;  /* 0x0000000b2705a211 */ /* 0x000fe400000f0c28 */
[----:B------:R-:W-:Y:S01]  /*12f20*/  LOP3.LUT P0, RZ, R14, 0x40, RZ, 0xc0, !PT ;  /* 0x000000400eff7812 */ /* 0x000fe2000780c0ff */
[----:B------:R2:W-:Y:S01]  /*12f30*/  @!P1 ST.E.128 desc[UR42][R6.64], RZ ;  /* 0x000000ff06009985 */ /* 0x0005e2000c101d2a */
[----:B------:R-:W-:-:S03]  /*12f40*/  ISETP.GE.AND P1, PT, R31, R3, PT ;  /* 0x000000031f00720c */ /* 0x000fc60003f26270 */
[----:B------:R3:W-:Y:S01]  /*12f50*/  @!P2 ST.E.128 desc[UR42][R4.64], RZ ;  /* 0x000000ff0400a985 */ /* 0x0007e2000c101d2a */
[----:B------:R-:W-:Y:S02]  /*12f60*/  ISETP.GE.AND P2, PT, R33, R3, PT ;  /* 0x000000032100720c */ /* 0x000fe40003f46270 */
[----:B--2---:R-:W-:-:S04]  /*12f70*/  @!P5 LEA R6, P4, R37, R10, 0x1 ;  /* 0x0000000a2506d211 */ /* 0x004fc800078808ff */
[-C--:B------:R-:W-:Y:S02]  /*12f80*/  @!P5 LEA.HI.X R7, R37, R11.reuse, R38, 0x1, P4 ;  /* 0x0000000b2507d211 */ /* 0x080fe400020f0c26 */
[----:B------:R-:W-:Y:S02]  /*12f90*/  LOP3.LUT P4, RZ, R15, 0x80, RZ, 0xc0, !PT ;  /* 0x000000800fff7812 */ /* 0x000fe4000788c0ff */
[-C--:B---3--:R-:W-:Y:S01]  /*12fa0*/  @!P3 LEA R4, P6, R35, R10.reuse, 0x1 ;  /* 0x0000000a2304b211 */ /* 0x088fe200078c08ff */
[----:B------:R2:W-:Y:S02]  /*12fb0*/  @!P5 ST.E.128 desc[UR42][R6.64], RZ ;  /* 0x000000ff0600d985 */ /* 0x0005e4000c101d2a */
[----:B------:R-:W-:Y:S02]  /*12fc0*/  @!P2 LEA R8, P5, R33, R10, 0x1 ;  /* 0x0000000a2108a211 */ /* 0x000fe400078a08ff */
[-C--:B------:R-:W-:Y:S02]  /*12fd0*/  @!P3 LEA.HI.X R5, R35, R11.reuse, R36, 0x1, P6 ;  /* 0x0000000b2305b211 */ /* 0x080fe400030f0c24 */
[----:B------:R-:W-:-:S03]  /*12fe0*/  @!P2 LEA.HI.X R9, R33, R11, R34, 0x1, P5 ;  /* 0x0000000b2109a211 */ /* 0x000fc600028f0c22 */
[----:B------:R3:W-:Y:S01]  /*12ff0*/  @!P3 ST.E.128 desc[UR42][R4.64], RZ ;  /* 0x000000ff0400b985 */ /* 0x0007e2000c101d2a */
[----:B--2---:R-:W-:-:S03]  /*13000*/  @!P1 LEA R6, P6, R31, R10, 0x1 ;  /* 0x0000000a1f069211 */ /* 0x004fc600078c08ff */
[----:B------:R4:W-:Y:S01]  /*13010*/  @!P2 ST.E.128 desc[UR42][R8.64], RZ ;  /* 0x000000ff0800a985 */ /* 0x0009e2000c101d2a */
[----:B------:R-:W-:Y:S02]  /*13020*/  @!P1 LEA.HI.X R7, R31, R11, R32, 0x1, P6 ;  /* 0x0000000b1f079211 */ /* 0x000fe400030f0c20 */
[----:B---3--:R-:W-:-:S03]  /*13030*/  @P0 LEA R4, P3, R27, R10, 0x1 ;  /* 0x0000000a1b040211 */ /* 0x008fc600078608ff */
[----:B------:R4:W-:Y:S01]  /*13040*/  @!P1 ST.E.128 desc[UR42][R6.64], RZ ;  /* 0x000000ff06009985 */ /* 0x0009e2000c101d2a */
[C---:B------:R-:W-:Y:S02]  /*13050*/  @P4 LEA R10, P5, R24.reuse, R10, 0x1 ;  /* 0x0000000a180a4211 */ /* 0x040fe400078a08ff */
[-C--:B------:R-:W-:Y:S02]  /*13060*/  @P0 LEA.HI.X R5, R27, R11.reuse, R30, 0x1, P3 ;  /* 0x0000000b1b050211 */ /* 0x080fe400018f0c1e */
[----:B------:R-:W-:-:S03]  /*13070*/  @P4 LEA.HI.X R11, R24, R11, R25, 0x1, P5 ;  /* 0x0000000b180b4211 */ /* 0x000fc600028f0c19 */
[----:B------:R4:W-:Y:S04]  /*13080*/  @P0 ST.E.128 desc[UR42][R4.64], RZ ;  /* 0x000000ff04000985 */ /* 0x0009e8000c101d2a */
[----:B------:R4:W-:Y:S02]  /*13090*/  @P4 ST.E.128 desc[UR42][R10.64], RZ ;  /* 0x000000ff0a004985 */ /* 0x0009e4000c101d2a */
.L_x_726:
[----:B------:R-:W-:Y:S05]  /*130a0*/  BSYNC B1 ;  /* 0x0000000000017941 */ /* 0x000fea0003800000 */
.L_x_725:
[----:B------:R-:W-:Y:S01]  /*130b0*/  VIADD R0, R20, 0x20 ;  /* 0x0000002014007836 */ /* 0x000fe20000000000 */
[----:B---34-:R3:W4:Y:S04]  /*130c0*/  SHFL.IDX PT, R11, R13, 0x1, 0x181f ;  /* 0x00381f000d0b7f89 */ /* 0x01872800000e0000 */
[----:B------:R-:W-:Y:S01]  /*130d0*/  ISETP.GE.AND P0, PT, R0, R21, PT ;  /* 0x000000150000720c */ /* 0x000fe20003f06270 */
[----:B--2---:R3:W2:-:S12]  /*130e0*/  SHFL.IDX PT, R10, R12, 0x1, 0x181f ;  /* 0x00381f000c0a7f89 */ /* 0x00469800000e0000 */
[----:B---3--:R-:W-:Y:S05]  /*130f0*/  @P0 BRA `(.L_x_719) ;  /* 0x00000000007c0947 */ /* 0x008fea0003800000 */
[-C--:B------:R-:W-:Y:S02]  /*13100*/  ISETP.GE.AND P6, PT, R192, R3.reuse, PT ;  /* 0x00000003c000720c */ /* 0x080fe40003fc6270 */
[-C--:B------:R-:W-:Y:S02]  /*13110*/  ISETP.GE.AND P5, PT, R39, R3.reuse, PT ;  /* 0x000000032700720c */ /* 0x080fe40003fa6270 */
[-C--:B------:R-:W-:Y:S02]  /*13120*/  ISETP.GE.AND P4, PT, R37, R3.reuse, PT ;  /* 0x000000032500720c */ /* 0x080fe40003f86270 */
[-C--:B------:R-:W-:Y:S02]  /*13130*/  ISETP.GE.AND P3, PT, R35, R3.reuse, PT ;  /* 0x000000032300720c */ /* 0x080fe40003f66270 */
[-C--:B------:R-:W-:Y:S02]  /*13140*/  ISETP.GE.AND P2, PT, R33, R3.reuse, PT ;  /* 0x000000032100720c */ /* 0x080fe40003f46270 */
[----:B------:R-:W-:-:S03]  /*13150*/  ISETP.GE.AND P1, PT, R31, R3, PT ;  /* 0x000000031f00720c */ /* 0x000fc60003f26270 */
[----:B--2-4-:R-:W-:Y:S02]  /*13160*/  @!P6 IMAD.WIDE R6, R192, 0x2, R10 ;  /* 0x00000002c006e825 */ /* 0x014fe400078e020a */
[----:B------:R-:W-:-:S03]  /*13170*/  @!P5 LEA R4, P0, R39, R10, 0x1 ;  /* 0x0000000a2704d211 */ /* 0x000fc600078008ff */
[----:B------:R2:W-:Y:S01]  /*13180*/  @!P6 ST.E.128 desc[UR42][R6.64], RZ ;  /* 0x000000ff0600e985 */ /* 0x0005e2000c101d2a */
[----:B------:R-:W-:Y:S02]  /*13190*/  @!P5 LEA.HI.X R5, R39, R11, R40, 0x1, P0 ;  /* 0x0000000b2705d211 */ /* 0x000fe400000f0c28 */
[----:B------:R-:W-:-:S03]  /*131a0*/  LOP3.LUT P0, RZ, R14, 0x40, RZ, 0xc0, !PT ;  /* 0x000000400eff7812 */ /* 0x000fc6000780c0ff */
[----:B------:R3:W-:Y:S01]  /*131b0*/  @!P5 ST.E.128 desc[UR42][R4.64], RZ ;  /* 0x000000ff0400d985 */ /* 0x0007e2000c101d2a */
[----:B--2---:R-:W-:-:S04]  /*131c0*/  @!P4 LEA R6, P6, R37, R10, 0x1 ;  /* 0x0000000a2506c211 */ /* 0x004fc800078c08ff */
[-C--:B------:R-:W-:Y:S02]  /*131d0*/  @!P4 LEA.HI.X R7, R37, R11.reuse, R38, 0x1, P6 ;  /* 0x0000000b2507c211 */ /* 0x080fe400030f0c26 */
[----:B------:R-:W-:Y:S02]  /*131e0*/  LOP3.LUT P6, RZ, R15, 0x80, RZ, 0xc0, !PT ;  /* 0x000000800fff7812 */ /* 0x000fe400078cc0ff */
[-C--:B---3--:R-:W-:Y:S01]  /*131f0*/  @!P3 LEA R4, P5, R35, R10.reuse, 0x1 ;  /* 0x0000000a2304b211 */ /* 0x088fe200078a08ff */
[----:B------:R2:W-:Y:S01]  /*13200*/  @!P4 ST.E.128 desc[UR42][R6.64], RZ ;  /* 0x000000ff0600c985 */ /* 0x0005e2000c101d2a */
        /* <DEDUP_REMOVED lines=14> */
.L_x_719:
[----:B------:R-:W-:Y:S05]  /*132f0*/  BSYNC B0 ;  /* 0x0000000000007941 */ /* 0x000fea0003800000 */
.L_x_712:
[----:B------:R-:W-:Y:S02]  /*13300*/  ULDC UR4, c[0x0][0xc3c] ;  /* 0x00030f0000047ab9 */ /* 0x000fe40000000800 */
[----:B------:R-:W-:-:S13]  /*13310*/  ISETP.GE.AND P0, PT, R155, UR4, PT ;  /* 0x000000049b007c0c */ /* 0x000fda000bf06270 */
[----:B------:R-:W-:Y:S05]  /*13320*/  @!P0 BRA `(.L_x_727) ;  /* 0xfffffee400708947 */ /* 0x000fea000383ffff */
[----:B------:R-:W-:Y:S05]  /*13330*/  BRA `(.L_x_590) ;  /* 0x0000007800347947 */ /* 0x000fea0003800000 */
.L_x_588:
        /* <DEDUP_REMOVED lines=16> */
.L_x_728:
        /* <DEDUP_REMOVED lines=43> */
.L_x_732:
[----:B------:R-:W0:Y:S01]  /*136f0*/  LDC R2, c[0x0][0xc3c] ;  /* 0x00030f00ff027b82 */ /* 0x000e220000000800 */
[----:B------:R-:W-:Y:S01]  /*13700*/  UIADD3 UR4, UR4, 0x1f, URZ ;  /* 0x0000001f04047890 */ /* 0x000fe2000fffe03f */
[----:B------:R-:W-:Y:S02]  /*13710*/  ULDC UR7, c[0x0][0xc3c] ;  /* 0x00030f0000077ab9 */ /* 0x000fe40000000800 */
[----:B------:R-:W-:-:S03]  /*13720*/  IMAD.U32 R27, RZ, RZ, UR7 ;  /* 0x00000007ff1b7e24 */ /* 0x000fc6000f8e00ff */
        /* <DEDUP_REMOVED lines=33> */
.L_x_730:
        /* <DEDUP_REMOVED lines=18> */
.L_x_733:
[----:B-1----:R-:W-:Y:S01]  /*13a60*/  IMAD R24, R24, UR5, R11 ;  /* 0x0000000518187c24 */ /* 0x002fe2000f8e020b */
[----:B0-----:R-:W-:Y:S01]  /*13a70*/  IABS R5, R9 ;  /* 0x0000000900057213 */ /* 0x001fe20000000000 */
[----:B------:R-:W-:Y:S01]  /*13a80*/  IMAD.MOV.U32 R11, RZ, RZ, R12 ;  /* 0x000000ffff0b7224 */ /* 0x000fe200078e000c */
[----:B------:R-:W-:Y:S01]  /*13a90*/  IABS R12, R6 ;  /* 0x00000006000c7213 */ /* 0x000fe20000000000 */
[----:B------:R-:W-:Y:S01]  /*13aa0*/  IMAD.MOV.U32 R2, RZ, RZ, RZ ;  /* 0x000000ffff027224 */ /* 0x000fe200078e00ff */
[----:B------:R-:W-:Y:S01]  /*13ab0*/  IADD3 R25, -R24, UR6, RZ ;  /* 0x0000000618197c10 */ /* 0x000fe2000fffe1ff */
[----:B------:R-:W-:Y:S01]  /*13ac0*/  IMAD R11, R11, R4, RZ ;  /* 0x000000040b0b7224 */ /* 0x000fe200078e02ff */
[----:B------:R-:W0:Y:S01]  /*13ad0*/  I2F.RP R8, R5 ;  /* 0x0000000500087306 */ /* 0x000e220000209400 */
[----:B------:R-:W-:Y:S01]  /*13ae0*/  IMAD.MOV R12, RZ, RZ, -R12 ;  /* 0x000000ffff0c7224 */ /* 0x000fe200078e0a0c */
[----:B------:R-:W-:Y:S01]  /*13af0*/  IABS R10, R25 ;  /* 0x00000019000a7213 */ /* 0x000fe20000000000 */
[----:B------:R-:W-:-:S04]  /*13b00*/  IMAD.HI.U32 R2, R3, R11, R2 ;  /* 0x0000000b03027227 */ /* 0x000fc800078e0002 */
[----:B------:R-:W-:Y:S02]  /*13b10*/  IMAD.MOV.U32 R3, RZ, RZ, R10 ;  /* 0x000000ffff037224 */ /* 0x000fe400078e000a */
[----:B------:R-:W-:Y:S02]  /*13b20*/  IMAD.MOV.U32 R10, RZ, RZ, R12 ;  /* 0x000000ffff0a7224 */ /* 0x000fe400078e000c */
[----:B------:R-:W-:-:S04]  /*13b30*/  IMAD.HI.U32 R2, R2, R3, RZ ;  /* 0x0000000302027227 */ /* 0x000fc800078e00ff */
[----:B------:R-:W-:Y:S01]  /*13b40*/  IMAD R3, R2, R10, R3 ;  /* 0x0000000a02037224 */ /* 0x000fe200078e0203 */
[----:B0-----:R-:W0:Y:S01]  /*13b50*/  MUFU.RCP R8, R8 ;  /* 0x0000000800087308 */ /* 0x001e220000001000 */
[----:B------:R-:W-:-:S03]  /*13b60*/  VIADD R27, R27, UR4 ;  /* 0x000000041b1b7c36 */ /* 0x000fc60008000000 */
[----:B------:R-:W-:-:S13]  /*13b70*/  ISETP.GT.U32.AND P1, PT, R4, R3, PT ;  /* 0x000000030400720c */ /* 0x000fda0003f24070 */
[----:B------:R-:W-:Y:S02]  /*13b80*/  @!P1 IMAD.IADD R3, R3, 0x1, -R4 ;  /* 0x0000000103039824 */ /* 0x000fe400078e0a04 */
[----:B0-----:R-:W-:Y:S02]  /*13b90*/  VIADD R10, R8, 0xffffffe ;  /* 0x0ffffffe080a7836 */ /* 0x001fe40000000000 */
[----:B------:R-:W-:Y:S01]  /*13ba0*/  @!P1 VIADD R2, R2, 0x1 ;  /* 0x0000000102029836 */ /* 0x000fe20000000000 */
[----:B------:R-:W-:Y:S02]  /*13bb0*/  ISETP.GE.U32.AND P0, PT, R3, R4, PT ;  /* 0x000000040300720c */ /* 0x000fe40003f06070 */
[----:B------:R-:W-:Y:S01]  /*13bc0*/  LOP3.LUT R4, R25, R6, RZ, 0x3c, !PT ;  /* 0x0000000619047212 */ /* 0x000fe200078e3cff */
[----:B------:R0:W1:Y:S01]  /*13bd0*/  F2I.FTZ.U32.TRUNC.NTZ R3, R10 ;  /* 0x0000000a00037305 */ /* 0x000062000021f000 */
[----:B------:R-:W-:Y:S02]  /*13be0*/  ISETP.NE.AND P1, PT, R6, RZ, PT ;  /* 0x000000ff0600720c */ /* 0x000fe40003f25270 */
[----:B------:R-:W-:-:S02]  /*13bf0*/  ISETP.GE.AND P2, PT, R4, RZ, PT ;  /* 0x000000ff0400720c */ /* 0x000fc40003f46270 */
[----:B0-----:R-:W-:-:S05]  /*13c00*/  IABS R10, R9 ;  /* 0x00000009000a7213 */ /* 0x001fca0000000000 */
[----:B------:R-:W-:-:S04]  /*13c10*/  @P0 VIADD R2, R2, 0x1 ;  /* 0x0000000102020836 */ /* 0x000fc80000000000 */
[----:B------:R-:W-:Y:S02]  /*13c20*/  IMAD.MOV.U32 R8, RZ, RZ, R2 ;  /* 0x000000ffff087224 */ /* 0x000fe400078e0002 */
[----:B-1----:R-:W-:Y:S02]  /*13c30*/  IMAD.MOV R2, RZ, RZ, -R3 ;  /* 0x000000ffff027224 */ /* 0x002fe400078e0a03 */
[----:B------:R-:W-:Y:S01]  /*13c40*/  @!P2 IMAD.MOV R8, RZ, RZ, -R8 ;  /* 0x000000ffff08a224 */ /* 0x000fe200078e0a08 */
[----:B------:R-:W-:Y:S01]  /*13c50*/  @!P1 LOP3.LUT R8, RZ, R6, RZ, 0x33, !PT ;  /* 0x00000006ff089212 */ /* 0x000fe200078e33ff */
[----:B------:R-:W-:Y:S02]  /*13c60*/  IMAD R11, R2, R5, RZ ;  /* 0x00000005020b7224 */ /* 0x000fe400078e02ff */
[----:B------:R-:W-:Y:S01]  /*13c70*/  IMAD.MOV.U32 R2, RZ, RZ, RZ ;  /* 0x000000ffff027224 */ /* 0x000fe200078e00ff */
[----:B------:R-:W-:Y:S01]  /*13c80*/  IABS R4, R8 ;  /* 0x0000000800047213 */ /* 0x000fe20000000000 */
[----:B------:R-:W-:-:S02]  /*13c90*/  IMAD.MOV R10, RZ, RZ, -R10 ;  /* 0x000000ffff0a7224 */ /* 0x000fc400078e0a0a */
[----:B------:R-:W-:-:S04]  /*13ca0*/  IMAD.HI.U32 R2, R3, R11, R2 ;  /* 0x0000000b03027227 */ /* 0x000fc800078e0002 */
[----:B------:R-:W-:Y:S02]  /*13cb0*/  IMAD.MOV.U32 R3, RZ, RZ, R4 ;  /* 0x000000ffff037224 */ /* 0x000fe400078e0004 */
[----:B------:R-:W-:Y:S02]  /*13cc0*/  IMAD.MOV.U32 R4, RZ, RZ, R10 ;  /* 0x000000ffff047224 */ /* 0x000fe400078e000a */
[----:B------:R-:W-:-:S04]  /*13cd0*/  IMAD.HI.U32 R2, R2, R3, RZ ;  /* 0x0000000302027227 */ /* 0x000fc800078e00ff */
[----:B------:R-:W-:Y:S01]  /*13ce0*/  IMAD R4, R2, R4, R3 ;  /* 0x0000000402047224 */ /* 0x000fe200078e0203 */
[----:B------:R-:W-:Y:S01]  /*13cf0*/  LOP3.LUT R3, R8, R9, RZ, 0x3c, !PT ;  /* 0x0000000908037212 */ /* 0x000fe200078e3cff */
[----:B------:R-:W-:-:S03]  /*13d00*/  IMAD R6, R6, R8, RZ ;  /* 0x0000000806067224 */ /* 0x000fc600078e02ff */
[----:B------:R-:W-:Y:S01]  /*13d10*/  ISETP.GT.U32.AND P1, PT, R5, R4, PT ;  /* 0x000000040500720c */ /* 0x000fe20003f24070 */
[----:B------:R-:W-:Y:S01]  /*13d20*/  IMAD.IADD R25, R25, 0x1, -R6 ;  /* 0x0000000119197824 */ /* 0x000fe200078e0a06 */
[----:B------:R-:W-:-:S11]  /*13d30*/  ISETP.GE.AND P2, PT, R3, RZ, PT ;  /* 0x000000ff0300720c */ /* 0x000fd60003f46270 */
[----:B------:R-:W-:Y:S02]  /*13d40*/  @!P1 IMAD.IADD R4, R4, 0x1, -R5 ;  /* 0x0000000104049824 */ /* 0x000fe400078e0a05 */
[----:B------:R-:W-:Y:S01]  /*13d50*/  @!P1 VIADD R2, R2, 0x1 ;  /* 0x0000000102029836 */ /* 0x000fe20000000000 */
[----:B------:R-:W-:Y:S02]  /*13d60*/  ISETP.NE.AND P1, PT, R9, RZ, PT ;  /* 0x000000ff0900720c */ /* 0x000fe40003f25270 */
[----:B------:R-:W-:-:S13]  /*13d70*/  ISETP.GE.U32.AND P0, PT, R4, R5, PT ;  /* 0x000000050400720c */ /* 0x000fda0003f06070 */
[----:B------:R-:W-:-:S04]  /*13d80*/  @P0 VIADD R2, R2, 0x1 ;  /* 0x0000000102020836 */ /* 0x000fc80000000000 */
[----:B------:R-:W-:Y:S01]  /*13d90*/  @!P2 IMAD.MOV R2, RZ, RZ, -R2 ;  /* 0x000000ffff02a224 */ /* 0x000fe200078e0a02 */
[----:B------:R-:W-:-:S05]  /*13da0*/  @!P1 LOP3.LUT R2, RZ, R9, RZ, 0x33, !PT ;  /* 0x00000009ff029212 */ /* 0x000fca00078e33ff */
[----:B------:R-:W-:-:S04]  /*13db0*/  IMAD.MOV R26, RZ, RZ, -R2 ;  /* 0x000000ffff1a7224 */ /* 0x000fc800078e0a02 */
[C---:B------:R-:W-:Y:S02]  /*13dc0*/  IMAD R26, R9.reuse, R26, R8 ;  /* 0x0000001a091a7224 */ /* 0x040fe400078e0208 */
[----:B------:R-:W-:-:S04]  /*13dd0*/  IMAD R9, R9, 0x1000000, R2 ;  /* 0x0100000009097824 */ /* 0x000fc800078e0202 */
[----:B------:R-:W-:Y:S01]  /*13de0*/  IMAD R26, R26, 0x10000, R9 ;  /* 0x000100001a1a7824 */ /* 0x000fe200078e0209 */
[----:B------:R-:W-:Y:S06]  /*13df0*/  BRA `(.L_x_734) ;  /* 0x00000000000c7947 */ /* 0x000fec0003800000 */
.L_x_731:
[----:B------:R-:W-:Y:S02]  /*13e00*/  IMAD.MOV.U32 R25, RZ, RZ, RZ ;  /* 0x000000ffff197224 */ /* 0x000fe400078e00ff */
[----:B------:R-:W-:Y:S02]  /*13e10*/  IMAD.U32 R24, RZ, RZ, UR6 ;  /* 0x00000006ff187e24 */ /* 0x000fe4000f8e00ff */
[----:B------:R-:W-:-:S07]  /*13e20*/  IMAD.MOV.U32 R26, RZ, RZ, RZ ;  /* 0x000000ffff1a7224 */ /* 0x000fce00078e00ff */
.L_x_734:
[----:B------:R-:W-:-:S13]  /*13e30*/  ISETP.NE.AND P0, PT, R7, RZ, PT ;  /* 0x000000ff0700720c */ /* 0x000fda0003f05270 */
[----:B------:R-:W0:Y:S01]  /*13e40*/  @!P0 S2R R3, SR_CgaCtaId ;  /* 0x0000000000038919 */ /* 0x000e220000008800 */
[----:B------:R-:W-:-:S04]  /*13e50*/  @!P0 MOV R2, 0x400 ;  /* 0x0000040000028802 */ /* 0x000fc80000000f00 */
[----:B0-----:R-:W-:-:S05]  /*13e60*/  @!P0 LEA R2, R3, R2, 0x18 ;  /* 0x0000000203028211 */ /* 0x001fca00078ec0ff */
[----:B------:R1:W-:Y:S01]  /*13e70*/  @!P0 STS.128 [R2+0x28cd0], R24 ;  /* 0x028cd01802008388 */ /* 0x0003e20000000c00 */
[----:B------:R-:W-:Y:S06]  /*13e80*/  BAR.ARV 0x5, 0x180 ;  /* 0x0146000000007b1d */ /* 0x000fec0000002000 */
.L_x_729:
        /* <DEDUP_REMOVED lines=8> */
[----:B------:R-:W-:Y:S01]  /*13f10*/  LOP3.LUT R5, R0, 0x7f, RZ, 0xc0, !PT ;  /* 0x0000007f00057812 */ /* 0x000fe200078ec0ff */
[----:B------:R-:W-:Y:S01]  /*13f20*/  UMOV UR4, 0x400 ;  /* 0x0000040000047882 */ /* 0x000fe20000000000 */
[----:B------:R1:W-:Y:S01]  /*13f30*/  STL [R1+0x20], RZ ;  /* 0x000020ff01007387 */ /* 0x0003e20000100800 */
[----:B------:R-:W-:Y:S01]  /*13f40*/  BSSY B8, `(.L_x_735) ;  /* 0x0000695000087945 */ /* 0x000fe20003800000 */
[C---:B------:R-:W-:Y:S01]  /*13f50*/  LOP3.LUT R3, R2.reuse, 0x1f8, RZ, 0xc0, !PT ;  /* 0x000001f802037812 */ /* 0x040fe200078ec0ff */
[----:B------:R-:W-:Y:S01]  /*13f60*/  IMAD.SHL.U32 R35, R5, 0x8, RZ ;  /* 0x0000000805237824 */ /* 0x000fe200078e00ff */
[----:B------:R-:W-:Y:S01]  /*13f70*/  LOP3.LUT R2, R2, 0x38, RZ, 0xc0, !PT ;  /* 0x0000003802027812 */ /* 0x000fe200078ec0ff */
[----:B------:R-:W-:Y:S01]  /*13f80*/  IMAD.MOV.U32 R29, RZ, RZ, 0x1 ;  /* 0x00000001ff1d7424 */ /* 0x000fe200078e00ff */
[----:B------:R-:W-:Y:S01]  /*13f90*/  LOP3.LUT R4, R3, 0x38, R0, 0x78, !PT ;  /* 0x0000003803047812 */ /* 0x000fe200078e7800 */
[----:B------:R-:W-:Y:S01]  /*13fa0*/  IMAD.SHL.U32 R0, R0, 0x10, RZ ;  /* 0x0000001000007824 */ /* 0x000fe200078e00ff */
[----:B------:R-:W-:Y:S01]  /*13fb0*/  SHF.R.U32.HI R3, RZ, 0x3, R5 ;  /* 0x00000003ff037819 */ /* 0x000fe20000011605 */
[----:B------:R-:W-:Y:S01]  /*13fc0*/  IMAD.MOV.U32 R19, RZ, RZ, RZ ;  /* 0x000000ffff137224 */ /* 0x000fe200078e00ff */
[----:B------:R-:W-:Y:S01]  /*13fd0*/  LOP3.LUT R35, R4, 0x200, R35, 0xf8, !PT ;  /* 0x0000020004237812 */ /* 0x000fe200078ef823 */
[----:B------:R-:W-:Y:S01]  /*13fe0*/  IMAD.MOV.U32 R22, RZ, RZ, RZ ;  /* 0x000000ffff167224 */ /* 0x000fe200078e00ff */
[----:B------:R-:W-:Y:S01]  /*13ff0*/  LOP3.LUT R0, R3, 0x70, R0, 0xf8, !PT ;  /* 0x0000007003007812 */ /* 0x000fe200078ef800 */
[----:B------:R-:W-:Y:S01]  /*14000*/  IMAD.MOV.U32 R28, RZ, RZ, 0x1 ;  /* 0x00000001ff1c7424 */ /* 0x000fe200078e00ff */
[C---:B------:R-:W-:Y:S01]  /*14010*/  LOP3.LUT R0, R2.reuse, 0xc0, RZ, 0xfc, !PT ;  /* 0x000000c002007812 */ /* 0x040fe200078efcff */
[----:B------:R-:W-:Y:S01]  /*14020*/  ULDC.64 UR40, c[0x0][0x198] ;  /* 0x0000660000287ab9 */ /* 0x000fe20000000a00 */
[C---:B------:R-:W-:Y:S01]  /*14030*/  LOP3.LUT R0, R2.reuse, 0x140, RZ, 0xfc, !PT ;  /* 0x0000014002007812 */ /* 0x040fe200078efcff */
[----:B------:R-:W-:Y:S01]  /*14040*/  ULOP3.LUT UR38, UR36, 0x2, URZ, 0xfc, !UPT ;  /* 0x0000000224267892 */ /* 0x000fe2000f8efc3f */
[C---:B------:R-:W-:Y:S01]  /*14050*/  LOP3.LUT R3, R2.reuse, 0x40, RZ, 0xfc, !PT ;  /* 0x0000004002037812 */ /* 0x040fe200078efcff */
[----:B------:R-:W-:Y:S01]  /*14060*/  ULDC UR37, c[0x0][0xc] ;  /* 0x0000030000257ab9 */ /* 0x000fe20000000800 */
[----:B0-----:R-:W-:Y:S01]  /*14070*/  ULEA UR4, UR5, UR4, 0x18 ;  /* 0x0000000405047291 */ /* 0x001fe2000f8ec03f */
[----:B------:R-:W-:-:S02]  /*14080*/  LOP3.LUT R3, R2, 0x100, RZ, 0xfc, !PT ;  /* 0x0000010002037812 */ /* 0x000fc400078efcff */
[C---:B------:R-:W-:Y:S02]  /*14090*/  LOP3.LUT R4, R2.reuse, 0x80, RZ, 0xfc, !PT ;  /* 0x0000008002047812 */ /* 0x040fe400078efcff */
[C---:B------:R-:W-:Y:S01]  /*140a0*/  LOP3.LUT R3, R2.reuse, 0x180, RZ, 0xfc, !PT ;  /* 0x0000018002037812 */ /* 0x040fe200078efcff */
[----:B------:R-:W-:Y:S01]  /*140b0*/  IMAD.U32 R17, RZ, RZ, UR4 ;  /* 0x00000004ff117e24 */ /* 0x000fe2000f8e00ff */
[----:B------:R-:W-:-:S03]  /*140c0*/  LOP3.LUT R2, R2, 0x1c0, RZ, 0xfc, !PT ;  /* 0x000001c002027812 */ /* 0x000fc600078efcff */
[----:B------:R-:W-:-:S05]  /*140d0*/  IMAD R0, R35, 0x2, R17 ;  /* 0x0000000223007824 */ /* 0x000fca00078e0211 */
[----:B------:R1:W-:Y:S02]  /*140e0*/  STL [R1+0x30], R0 ;  /* 0x0000300001007387 */ /* 0x0003e40000100800 */
.L_x_844:
[----:B0-----:R-:W0:Y:S02]  /*140f0*/  LDC.64 R2, c[0x0][0xc88] ;  /* 0x00032200ff027b82 */ /* 0x001e240000000a00 */
[----:B0-----:R-:W-:-:S05]  /*14100*/  IMAD.WIDE R2, R27, 0x4, R2 ;  /* 0x000000041b027825 */ /* 0x001fca00078e0202 */
[----:B-1----:R-:W1:Y:S01]  /*14110*/  LDG.E R31, desc[UR42][R2.64] ;  /* 0x0000002a021f7981 */ /* 0x002e62000c1e1900 */
[----:B------:R-:W-:Y:S05]  /*14120*/  YIELD ;  /* 0x0000000000007946 */ /* 0x000fea0003800000 */
[----:B------:R-:W-:Y:S01]  /*14130*/  ULDC.64 UR4, c[0x0][0xa28] ;  /* 0x00028a0000047ab9 */ /* 0x000fe20000000a00 */
[----:B------:R-:W-:Y:S01]  /*14140*/  IMAD.MOV.U32 R33, RZ, RZ, RZ ;  /* 0x000000ffff217224 */ /* 0x000fe200078e00ff */
[----:B------:R-:W-:Y:S01]  /*14150*/  ISETP.NE.U32.AND P0, PT, RZ, UR4, PT ;  /* 0x00000004ff007c0c */ /* 0x000fe2000bf05070 */
[----:B--23--:R-:W-:Y:S01]  /*14160*/  IMAD.MOV.U32 R6, RZ, RZ, RZ ;  /* 0x000000ffff067224 */ /* 0x00cfe200078e00ff */
[----:B------:R-:W-:Y:S01]  /*14170*/  ULDC.64 UR8, c[0x0][0xa18] ;  /* 0x0002860000087ab9 */ /* 0x000fe20000000a00 */
[----:B------:R-:W-:Y:S01]  /*14180*/  ULDC.64 UR6, c[0x0][0xa10] ;  /* 0x0002840000067ab9 */ /* 0x000fe20000000a00 */
[----:B------:R-:W-:-:S02]  /*14190*/  ISETP.NE.AND.EX P0, PT, RZ, UR5, PT, P0 ;  /* 0x00000005ff007c0c */ /* 0x000fc4000bf05300 */
        /* <DEDUP_REMOVED lines=9> */
[----:B------:R-:W-:Y:S01]  /*14230*/  ISETP.NE.U32.AND P1, PT, RZ, UR8, PT ;  /* 0x00000008ff007c0c */ /* 0x000fe2000bf25070 */
[----:B0-----:R-:W-:Y:S01]  /*14240*/  IMAD.MOV.U32 R0, RZ, RZ, RZ ;  /* 0x000000ffff007224 */ /* 0x001fe200078e00ff */
[----:B------:R-:W-:Y:S02]  /*14250*/  ISETP.NE.AND.EX P0, PT, RZ, UR5, PT, P0 ;  /* 0x00000005ff007c0c */ /* 0x000fe4000bf05300 */
[----:B------:R-:W-:Y:S02]  /*14260*/  ISETP.NE.AND.EX P1, PT, RZ, UR9, PT, P1 ;  /* 0x00000009ff007c0c */ /* 0x000fe4000bf25310 */
[----:B------:R-:W-:Y:S02]  /*14270*/  ISETP.NE.U32.AND P2, PT, RZ, UR6, PT ;  /* 0x00000006ff007c0c */ /* 0x000fe4000bf45070 */
[----:B-1----:R-:W-:-:S02]  /*14280*/  IADD3 R2, P3, R23, UR4, RZ ;  /* 0x0000000417027c10 */ /* 0x002fc4000ff7e0ff */
[----:B------:R-:W-:Y:S02]  /*14290*/  ISETP.NE.AND.EX P2, PT, RZ, UR7, PT, P2 ;  /* 0x00000007ff007c0c */ /* 0x000fe4000bf45320 */
[----:B------:R-:W-:Y:S02]  /*142a0*/  IADD3.X R3, R30, UR5, RZ, P3, !PT ;  /* 0x000000051e037c10 */ /* 0x000fe40009ffe4ff */
[----:B------:R-:W-:-:S03]  /*142b0*/  IADD3 R4, P4, R23, UR6, RZ ;  /* 0x0000000617047c10 */ /* 0x000fc6000ff9e0ff */
[----:B------:R-:W2:Y:S01]  /*142c0*/  @P0 LDG.E R6, desc[UR42][R2.64] ;  /* 0x0000002a02060981 */ /* 0x000ea2000c1e1900 */
[----:B------:R-:W-:Y:S01]  /*142d0*/  ULDC UR4, c[0x0][0x288] ;  /* 0x0000a20000047ab9 */ /* 0x000fe20000000800 */
[----:B------:R-:W-:Y:S01]  /*142e0*/  IADD3.X R5, R30, UR7, RZ, P4, !PT ;  /* 0x000000071e057c10 */ /* 0x000fe2000a7fe4ff */
[----:B------:R-:W-:Y:S01]  /*142f0*/  IMAD.U32 R8, RZ, RZ, UR4 ;  /* 0x00000004ff087e24 */ /* 0x000fe2000f8e00ff */
[----:B------:R-:W-:-:S03]  /*14300*/  ULDC.64 UR4, c[0x0][0x418] ;  /* 0x0001060000047ab9 */ /* 0x000fc60000000a00 */
[----:B------:R-:W5:Y:S04]  /*14310*/  @P2 LDG.E R0, desc[UR42][R4.64] ;  /* 0x0000002a04002981 */ /* 0x000f68000c1e1900 */
[----:B--2---:R0:W-:Y:S02]  /*14320*/  STL [R1+0x4], R6 ;  /* 0x0000040601007387 */ /* 0x0041e40000100800 */
[----:B0-----:R-:W-:-:S04]  /*14330*/  @P1 IADD3 R6, P3, R23, UR8, RZ ;  /* 0x0000000817061c10 */ /* 0x001fc8000ff7e0ff */
[----:B------:R-:W-:-:S05]  /*14340*/  @P1 IADD3.X R7, R30, UR9, RZ, P3, !PT ;  /* 0x000000091e071c10 */ /* 0x000fca0009ffe4ff */
[----:B------:R0:W2:Y:S01]  /*14350*/  @P1 LDG.E R8, desc[UR42][R6.64] ;  /* 0x0000002a06081981 */ /* 0x0000a2000c1e1900 */
[----:B------:R-:W-:-:S03]  /*14360*/  UISETP.NE.U32.AND UP0, UPT, UR4, URZ, UPT ;  /* 0x0000003f0400728c */ /* 0x000fc6000bf05070 */
[----:B------:R-:W-:Y:S01]  /*14370*/  ULDC UR4, c[0x0][0x424] ;  /* 0x0001090000047ab9 */ /* 0x000fe20000000800 */
[----:B------:R-:W-:-:S03]  /*14380*/  UISETP.NE.AND.EX UP0, UPT, UR5, URZ, UPT, UP0 ;  /* 0x0000003f0500728c */ /* 0x000fc6000bf05300 */
[----:B------:R-:W-:Y:S01]  /*14390*/  ULDC UR5, c[0x0][0x2f0] ;  /* 0x0000bc0000057ab9 */ /* 0x000fe20000000800 */
[----:B------:R-:W-:-:S04]  /*143a0*/  USEL UR4, UR4, 0x1, UP0 ;  /* 0x0000000104047887 */ /* 0x000fc80008000000 */
[----:B------:R-:W-:-:S03]  /*143b0*/  UIMAD UR4, UR4, UR5, URZ ;  /* 0x00000005040472a4 */ /* 0x000fc6000f8e023f */
[----:B------:R-:W-:Y:S02]  /*143c0*/  ULDC UR5, c[0x0][0x348] ;  /* 0x0000d20000057ab9 */ /* 0x000fe40000000800 */
[----:B0-----:R-:W-:Y:S01]  /*143d0*/  IMAD.U32 R6, RZ, RZ, UR5 ;  /* 0x00000005ff067e24 */ /* 0x001fe2000f8e00ff */
[----:B--2---:R0:W-:Y:S02]  /*143e0*/  STL [R1+0x14], R8 ;  /* 0x0000140801007387 */ /* 0x0041e40000100800 */
[----:B0-----:R-:W-:Y:S01]  /*143f0*/  IMAD.U32 R8, RZ, RZ, UR4 ;  /* 0x00000004ff087e24 */ /* 0x001fe2000f8e00ff */
[----:B------:R-:W-:Y:S06]  /*14400*/  @P1 BRA `(.L_x_736) ;  /* 0x0000000000141947 */ /* 0x000fec0003800000 */
[----:B------:R-:W-:Y:S05]  /*14410*/  @!P0 BRA `(.L_x_736) ;  /* 0x0000000000108947 */ /* 0x000fea0003800000 */
[----:B------:R-:W2:Y:S04]  /*14420*/  LDG.E R7, desc[UR42][R2.64] ;  /* 0x0000002a02077981 */ /* 0x000ea8000c1e1900 */
[----:B------:R-:W2:Y:S02]  /*14430*/  LDG.E R2, desc[UR42][R2.64+0x4] ;  /* 0x0000042a02027981 */ /* 0x000ea4000c1e1900 */
[----:B--2---:R-:W-:-:S05]  /*14440*/  IMAD.IADD R2, R2, 0x1, -R7 ;  /* 0x0000000102027824 */ /* 0x004fca00078e0a07 */
[----:B------:R0:W-:Y:S02]  /*14450*/  STL [R1+0x14], R2 ;  /* 0x0000140201007387 */ /* 0x0001e40000100800 */
.L_x_736:
[----:B------:R-:W-:Y:S01]  /*14460*/  ULDC.64 UR4, c[0x0][0xa20] ;  /* 0x0002880000047ab9 */ /* 0x000fe20000000a00 */
[C---:B------:R-:W-:Y:S02]  /*14470*/  LOP3.LUT R7, R26.reuse, 0xff000000, RZ, 0xc0, !PT ;  /* 0xff0000001a077812 */ /* 0x040fe400078ec0ff */
[----:B------:R-:W-:Y:S02]  /*14480*/  ISETP.NE.U32.AND P0, PT, RZ, UR4, PT ;  /* 0x00000004ff007c0c */ /* 0x000fe4000bf05070 */
[----:B------:R-:W-:Y:S02]  /*14490*/  SHF.R.U32.HI R7, RZ, 0x8, R7 ;  /* 0x00000008ff077819 */ /* 0x000fe40000011607 */
[----:B------:R-:W-:Y:S02]  /*144a0*/  ISETP.NE.AND.EX P0, PT, RZ, UR5, PT, P0 ;  /* 0x00000005ff007c0c */ /* 0x000fe4000bf05300 */
[C---:B0-----:R-:W-:Y:S02]  /*144b0*/  LOP3.LUT R2, R26.reuse, 0xff0000, RZ, 0xc0, !PT ;  /* 0x00ff00001a027812 */ /* 0x041fe400078ec0ff */
[----:B------:R-:W-:Y:S01]  /*144c0*/  LOP3.LUT R16, R26, 0xffff, RZ, 0xc0, !PT ;  /* 0x0000ffff1a107812 */ /* 0x000fe200078ec0ff */
[----:B------:R-:W-:Y:S01]  /*144d0*/  IMAD.MOV.U32 R26, RZ, RZ, R31 ;  /* 0x000000ffff1a7224 */ /* 0x000fe200078e001f */
[----:B------:R-:W-:-:S07]  /*144e0*/  LEA.HI R7, R2, R7, RZ, 0x10 ;  /* 0x0000000702077211 */ /* 0x000fce00078f80ff */
[----:B------:R-:W-:Y:S05]  /*144f0*/  @!P0 BRA `(.L_x_737) ;  /* 0x0000000000108947 */ /* 0x000fea0003800000 */
[----:B------:R-:W-:-:S04]  /*14500*/  IADD3 R2, P0, R23, UR4, RZ ;  /* 0x0000000417027c10 */ /* 0x000fc8000ff1e0ff */
[----:B------:R-:W-:-:S05]  /*14510*/  IADD3.X R3, R30, UR5, RZ, P0, !PT ;  /* 0x000000051e037c10 */ /* 0x000fca00087fe4ff */
[----:B------:R0:W5:Y:S01]  /*14520*/  LDG.E R8, desc[UR42][R2.64] ;  /* 0x0000002a02087981 */ /* 0x000162000c1e1900 */
[----:B------:R-:W-:Y:S05]  /*14530*/  BRA `(.L_x_738) ;  /* 0x0000000000247947 */ /* 0x000fea0003800000 */
.L_x_737:
[----:B------:R-:W-:Y:S02]  /*14540*/  ULDC.64 UR4, c[0x0][0xa08] ;  /* 0x0002820000047ab9 */ /* 0x000fe40000000a00 */
[----:B------:R-:W-:-:S04]  /*14550*/  ISETP.NE.U32.AND P0, PT, RZ, UR4, PT ;  /* 0x00000004ff007c0c */ /* 0x000fc8000bf05070 */
[----:B------:R-:W-:-:S13]  /*14560*/  ISETP.NE.AND.EX P0, PT, RZ, UR5, PT, P0 ;  /* 0x00000005ff007c0c */ /* 0x000fda000bf05300 */
[----:B------:R-:W-:Y:S05]  /*14570*/  @!P0 BRA `(.L_x_738) ;  /* 0x0000000000148947 */ /* 0x000fea0003800000 */
[----:B------:R-:W0:Y:S02]  /*14580*/  LDC.64 R2, c[0x0][0xa08] ;  /* 0x00028200ff027b82 */ /* 0x000e240000000a00 */
[----:B0-----:R-:W-:-:S05]  /*14590*/  IMAD.WIDE R2, R26, 0x4, R2 ;  /* 0x000000041a027825 */ /* 0x001fca00078e0202 */
[----:B------:R-:W2:Y:S04]  /*145a0*/  LDG.E R8, desc[UR42][R2.64] ;  /* 0x0000002a02087981 */ /* 0x000ea8000c1e1900 */
[----:B------:R-:W2:Y:S02]  /*145b0*/  LDG.E R2, desc[UR42][R2.64+0x4] ;  /* 0x0000042a02027981 */ /* 0x000ea4000c1e1900 */
[----:B--2---:R-:W-:-:S07]  /*145c0*/  IMAD.IADD R8, R2, 0x1, -R8 ;  /* 0x0000000102087824 */ /* 0x004fce00078e0a08 */
.L_x_738:
[----:B0-----:R-:W2:Y:S04]  /*145d0*/  @P2 LDG.E R2, desc[UR42][R4.64] ;  /* 0x0000002a04022981 */ /* 0x001ea8000c1e1900 */
[----:B------:R0:W2:Y:S01]  /*145e0*/  @P2 LDG.E R4, desc[UR42][R4.64+0x4] ;  /* 0x0000042a04042981 */ /* 0x0000a2000c1e1900 */
[----:B-----5:R-:W-:Y:S01]  /*145f0*/  IMAD.IADD R8, R8, 0x1, -R33 ;  /* 0x0000000108087824 */ /* 0x020fe200078e0a21 */
[----:B------:R-:W-:Y:S01]  /*14600*/  BSSY B0, `(.L_x_739) ;  /* 0x000002a000007945 */ /* 0x000fe20003800000 */
[----:B------:R-:W-:Y:S02]  /*14610*/  LOP3.LUT R32, R7, 0xff, RZ, 0xc0, !PT ;  /* 0x000000ff07207812 */ /* 0x000fe400078ec0ff */
[----:B0-----:R-:W-:Y:S01]  /*14620*/  SHF.R.U32.HI R5, RZ, 0x10, R7 ;  /* 0x00000010ff057819 */ /* 0x001fe20000011607 */
[----:B--2---:R-:W-:-:S04]  /*14630*/  @P2 IMAD.IADD R6, R4, 0x1, -R2 ;  /* 0x0000000104062824 */ /* 0x004fc800078e0a02 */
[----:B------:R-:W-:-:S04]  /*14640*/  IMAD.IADD R3, R8, 0x1, R6 ;  /* 0x0000000108037824 */ /* 0x000fc800078e0206 */
[C---:B------:R-:W-:Y:S01]  /*14650*/  VIADD R4, R3.reuse, 0x3f ;  /* 0x0000003f03047836 */ /* 0x040fe20000000000 */
[----:B------:R-:W-:Y:S01]  /*14660*/  ISETP.GE.AND P1, PT, R3, 0x1, PT ;  /* 0x000000010300780c */ /* 0x000fe20003f26270 */
[----:B------:R0:W-:Y:S03]  /*14670*/  STL [R1], R3 ;  /* 0x0000000301007387 */ /* 0x0001e60000100800 */
[----:B------:R-:W-:-:S04]  /*14680*/  SHF.R.S32.HI R2, RZ, 0x1f, R4 ;  /* 0x0000001fff027819 */ /* 0x000fc80000011404 */
[----:B------:R-:W-:Y:S01]  /*14690*/  LEA.HI R4, R2, R4, RZ, 0x6 ;  /* 0x0000000402047211 */ /* 0x000fe200078f30ff */
[----:B0-----:R-:W-:-:S03]  /*146a0*/  IMAD.MOV.U32 R3, RZ, RZ, RZ ;  /* 0x000000ffff037224 */ /* 0x001fc600078e00ff */
[----:B------:R-:W-:Y:S01]  /*146b0*/  SHF.R.S32.HI R4, RZ, 0x6, R4 ;  /* 0x00000006ff047819 */ /* 0x000fe20000011404 */
[----:B------:R-:W-:Y:S06]  /*146c0*/  @!P1 BRA `(.L_x_740) ;  /* 0x0000000000749947 */ /* 0x000fec0003800000 */
[----:B------:R-:W-:Y:S01]  /*146d0*/  ISETP.NE.AND P0, PT, R5, RZ, PT ;  /* 0x000000ff0500720c */ /* 0x000fe20003f05270 */
[----:B------:R-:W-:-:S03]  /*146e0*/  ULDC UR4, c[0x0][0x9f0] ;  /* 0x00027c0000047ab9 */ /* 0x000fc60000000800 */
[----:B------:R-:W-:-:S04]  /*146f0*/  SEL R7, R5, UR4, P0 ;  /* 0x0000000405077c07 */ /* 0x000fc80008000000 */
[----:B------:R-:W-:Y:S02]  /*14700*/  IABS R10, R7 ;  /* 0x00000007000a7213 */ /* 0x000fe40000000000 */
        /* <DEDUP_REMOVED lines=25> */
.L_x_740:
[----:B------:R-:W-:Y:S05]  /*148a0*/  BSYNC B0 ;  /* 0x0000000000007941 */ /* 0x000fea0003800000 */
.L_x_739:
[-C--:B------:R-:W-:Y:S01]  /*148b0*/  IMAD R2, R32, R3.reuse, RZ ;  /* 0x0000000320027224 */ /* 0x080fe200078e02ff */
[----:B------:R-:W-:Y:S04]  /*148c0*/  BSSY B0, `(.L_x_741) ;  /* 0x00001a8000007945 */ /* 0x000fe80003800000 */
[C---:B------:R-:W-:Y:S01]  /*148d0*/  VIADDMNMX R3, R2.reuse, R3, R4, PT ;  /* 0x0000000302037246 */ /* 0x040fe20003800104 */
[----:B------:R-:W-:-:S04]  /*148e0*/  IMAD R2, R2, 0x40, -R8 ;  /* 0x0000004002027824 */ /* 0x000fc800078e0a08 */
[----:B------:R-:W-:Y:S01]  /*148f0*/  IMAD R3, R3, 0x40, -R8 ;  /* 0x0000004003037824 */ /* 0x000fe200078e0a08 */
[----:B------:R-:W-:-:S04]  /*14900*/  VIMNMX R7, RZ, R2, !PT ;  /* 0x00000002ff077248 */ /* 0x000fc80007fe0100 */
[----:B------:R-:W-:-:S04]  /*14910*/  VIMNMX R3, R3, R6, PT ;  /* 0x0000000603037248 */ /* 0x000fc80003fe0100 */
[----:B------:R-:W-:Y:S02]  /*14920*/  ISETP.GT.AND P0, PT, R3, R7, PT ;  /* 0x000000070300720c */ /* 0x000fe40003f04270 */
[----:B------:R-:W-:-:S11]  /*14930*/  SHF.R.U32.HI R7, RZ, 0x6, R7 ;  /* 0x00000006ff077819 */ /* 0x000fd60000011607 */
[----:B------:R-:W-:-:S05]  /*14940*/  @P0 VIADD R2, R3, 0x3f ;  /* 0x0000003f03020836 */ /* 0x000fca0000000000 */
[----:B------:R-:W-:-:S04]  /*14950*/  @P0 SHF.R.S32.HI R3, RZ, 0x1f, R2 ;  /* 0x0000001fff030819 */ /* 0x000fc80000011402 */
[----:B------:R-:W-:Y:S01]  /*14960*/  @P0 LEA.HI R3, R3, R2, RZ, 0x6 ;  /* 0x0000000203030211 */ /* 0x000fe200078f30ff */
[----:B------:R-:W-:-:S03]  /*14970*/  IMAD.MOV.U32 R2, RZ, RZ, R7 ;  /* 0x000000ffff027224 */ /* 0x000fc600078e0007 */
[----:B------:R-:W-:Y:S02]  /*14980*/  @P0 SHF.R.S32.HI R2, RZ, 0x6, R3 ;  /* 0x00000006ff020819 */ /* 0x000fe40000011403 */
[----:B------:R-:W-:Y:S02]  /*14990*/  PLOP3.LUT P0, PT, PT, PT, PT, 0x80, 0x0 ;  /* 0x000000000000781c */ /* 0x000fe40003f0f070 */
[----:B------:R-:W-:-:S13]  /*149a0*/  ISETP.GT.AND P3, PT, R2, R7, PT ;  /* 0x000000070200720c */ /* 0x000fda0003f64270 */
[----:B------:R-:W-:Y:S05]  /*149b0*/  @!P3 BRA `(.L_x_742) ;  /* 0x000000180060b947 */ /* 0x000fea0003800000 */
[----:B------:R-:W-:Y:S01]  /*149c0*/  UMOV UR4, 0xffffffff ;  /* 0xffffffff00047882 */ /* 0x000fe20000000000 */
[----:B------:R-:W-:Y:S02]  /*149d0*/  SEL R6, R26, RZ, !P2 ;  /* 0x000000ff1a067207 */ /* 0x000fe40005000000 */
[----:B------:R-:W-:Y:S05]  /*149e0*/  BRA.DIV UR4, `(.L_x_743) ;  /* 0x0000006e04347947 */ /* 0x000fea000b800000 */
[----:B------:R-:W0:Y:S02]  /*149f0*/  S2R R3, SR_TID.X ;  /* 0x0000000000037919 */ /* 0x000e240000002100 */
[----:B0-----:R-:W-:-:S04]  /*14a00*/  SHF.R.U32.HI R3, RZ, 0x5, R3 ;  /* 0x00000005ff037819 */ /* 0x001fc80000011603 */
[----:B------:R-:W-:-:S05]  /*14a10*/  LOP3.LUT R3, R3, 0x3, RZ, 0xc0, !PT ;  /* 0x0000000303037812 */ /* 0x000fca00078ec0ff */
[----:B------:R0:W1:Y:S02]  /*14a20*/  SHFL.IDX PT, R14, R3, RZ, 0x1f ;  /* 0x00001fff030e7589 */ /* 0x00006400000e0000 */
.L_x_889:
[----:B-1----:R-:W-:Y:S02]  /*14a30*/  ISETP.NE.AND P0, PT, R14, RZ, PT ;  /* 0x000000ff0e00720c */ /* 0x002fe40003f05270 */
[----:B------:R-:W-:-:S11]  /*14a40*/  PLOP3.LUT P6, PT, PT, PT, PT, 0x8, 0x0 ;  /* 0x000000000000781c */ /* 0x000fd60003fce170 */
[----:B------:R-:W-:Y:S05]  /*14a50*/  @P0 BRA `(.L_x_744) ;  /* 0x00000000000c0947 */ /* 0x000fea0003800000 */
[----:B------:R-:W-:-:S03]  /*14a60*/  UMOV UR4, 0xffffffff ;  /* 0xffffffff00047882 */ /* 0x000fc60000000000 */
[----:B------:R-:W-:Y:S05]  /*14a70*/  BRA.DIV UR4, `(.L_x_745) ;  /* 0x0000006e04447947 */ /* 0x000fea000b800000 */
[----:B------:R-:W-:-:S13]  /*14a80*/  ELECT P6, URZ, PT ;  /* 0x00000000003f782f */ /* 0x000fda00038c0000 */
.L_x_744:
[----:B0-----:R-:W2:Y:S01]  /*14a90*/  LDL R3, [R1+0x20] ;  /* 0x0000200001037983 */ /* 0x001ea20000100800 */
[----:B------:R-:W-:Y:S01]  /*14aa0*/  BSSY B1, `(.L_x_746) ;  /* 0x0000008000017945 */ /* 0x000fe20003800000 */
[----:B--2---:R-:W-:-:S05]  /*14ab0*/  VIADD R3, R3, 0x1 ;  /* 0x0000000103037836 */ /* 0x004fca0000000000 */
[----:B------:R-:W-:-:S04]  /*14ac0*/  LEA.HI R8, R3, R3, RZ, 0x1 ;  /* 0x0000000303087211 */ /* 0x000fc800078f08ff */
[----:B------:R-:W-:-:S05]  /*14ad0*/  LOP3.LUT R8, R8, 0xfffffffe, RZ, 0xc0, !PT ;  /* 0xfffffffe08087812 */ /* 0x000fca00078ec0ff */
[----:B------:R-:W-:-:S05]  /*14ae0*/  IMAD.IADD R3, R3, 0x1, -R8 ;  /* 0x0000000103037824 */ /* 0x000fca00078e0a08 */
[----:B------:R-:W-:-:S04]  /*14af0*/  SHF.L.U32 R3, R3, 0x1f, RZ ;  /* 0x0000001f03037819 */ /* 0x000fc800000006ff */
[----:B------:R-:W0:Y:S02]  /*14b00*/  SYNCS.PHASECHK.TRANS64.TRYWAIT P0, [R17+URZ+0x28c20], R3 ;  /* 0x028c2003110075a7 */ /* 0x000e24000800017f */
[----:B0-----:R-:W-:Y:S05]  /*14b10*/  @!P0 BRA `(.L_x_747) ;  /* 0x0000006c003c8947 */ /* 0x001fea0003800000 */
.L_x_892:
[----:B------:R-:W-:Y:S05]  /*14b20*/  BSYNC B1 ;  /* 0x0000000000017941 */ /* 0x000fea0003800000 */
.L_x_746:
[----:B------:R-:W-:Y:S04]  /*14b30*/  BSSY B1, `(.L_x_748) ;  /* 0x00000b7000017945 */ /* 0x000fe80003800000 */
[----:B------:R-:W-:Y:S05]  /*14b40*/  @!P6 BRA `(.L_x_749) ;  /* 0x0000000800d4e947 */ /* 0x000fea0003800000 */
[----:B0-----:R-:W-:Y:S01]  /*14b50*/  IMAD R3, R19, 0x8, R17 ;  /* 0x0000000813037824 */ /* 0x001fe200078e0211 */
[----:B------:R-:W-:Y:S01]  /*14b60*/  SHF.L.U32 R8, R29, 0x1f, RZ ;  /* 0x0000001f1d087819 */ /* 0x000fe200000006ff */
[----:B------:R-:W0:Y:S01]  /*14b70*/  S2R R9, SR_TID.X ;  /* 0x0000000000097919 */ /* 0x000e220000002100 */
[----:B------:R-:W-:Y:S02]  /*14b80*/  BSSY B2, `(.L_x_750) ;  /* 0x0000005000027945 */ /* 0x000fe40003800000 */
[----:B------:R-:W1:Y:S01]  /*14b90*/  SYNCS.PHASECHK.TRANS64.TRYWAIT P0, [R3+URZ+0x28ca0], R8 ;  /* 0x028ca008030075a7 */ /* 0x000e62000800017f */
[----:B0-----:R-:W-:-:S04]  /*14ba0*/  LOP3.LUT R9, R9, 0x7f, RZ, 0xc0, !PT ;  /* 0x0000007f09097812 */ /* 0x001fc800078ec0ff */
[----:B------:R-:W-:Y:S01]  /*14bb0*/  ISETP.NE.AND P2, PT, R9, RZ, PT ;  /* 0x000000ff0900720c */ /* 0x000fe20003f45270 */
[----:B-1----:R-:W-:-:S12]  /*14bc0*/  @!P0 BRA `(.L_x_751) ;  /* 0x0000006c00248947 */ /* 0x002fd80003800000 */
.L_x_893:
[----:B------:R-:W-:Y:S05]  /*14bd0*/  BSYNC B2 ;  /* 0x0000000000027941 */ /* 0x000fea0003800000 */
.L_x_750:
[----:B------:R-:W-:Y:S04]  /*14be0*/  BSSY B2, `(.L_x_752) ;  /* 0x0000009000027945 */ /* 0x000fe80003800000 */
[----:B------:R-:W-:Y:S05]  /*14bf0*/  @P2 BRA `(.L_x_753) ;  /* 0x00000000001c2947 */ /* 0x000fea0003800000 */
[----:B------:R-:W1:Y:S01]  /*14c00*/  S2R R10, SR_TID.X ;  /* 0x00000000000a7919 */ /* 0x000e620000002100 */
[----:B------:R-:W-:-:S04]  /*14c10*/  IMAD.MOV.U32 R9, RZ, RZ, 0x2000 ;  /* 0x00002000ff097424 */ /* 0x000fc800078e00ff */
[----:B------:R2:W-:Y:S01]  /*14c20*/  SYNCS.ARRIVE.TRANS64 RZ, [R3+URZ+0x28c90], R9 ;  /* 0x028c900903ff79a7 */ /* 0x0005e2000800003f */
[----:B-1----:R-:W-:-:S04]  /*14c30*/  LOP3.LUT R10, R10, 0x1f, RZ, 0xc0, !PT ;  /* 0x0000001f0a0a7812 */ /* 0x002fc800078ec0ff */
[----:B------:R-:W-:-:S13]  /*14c40*/  ISETP.NE.AND P0, PT, R10, RZ, PT ;  /* 0x000000ff0a00720c */ /* 0x000fda0003f05270 */
[----:B--2---:R-:W-:Y:S05]  /*14c50*/  @!P0 BRA `(.L_x_753) ;  /* 0x0000000000048947 */ /* 0x004fea0003800000 */
[----:B------:R-:W-:Y:S01]  /*14c60*/  BPT.TRAP 0x1 ;  /* 0x000000040000795c */ /* 0x000fe20000300000 */
.L_x_753:
[----:B------:R-:W-:Y:S05]  /*14c70*/  BSYNC B2 ;  /* 0x0000000000027941 */ /* 0x000fea0003800000 */
.L_x_752:
[----:B------:R-:W-:Y:S01]  /*14c80*/  IMAD.MOV.U32 R14, RZ, RZ, RZ ;  /* 0x000000ffff0e7224 */ /* 0x000fe200078e00ff */
[----:B------:R-:W-:Y:S01]  /*14c90*/  UIADD3 UR4, UP0, UR40, 0x570, URZ ;  /* 0x0000057028047890 */ /* 0x000fe2000ff1e03f */
[----:B------:R-:W-:Y:S01]  /*14ca0*/  IMAD R9, R2, 0x40, R0 ;  /* 0x0000004002097824 */ /* 0x000fe200078e0200 */
[----:B------:R-:W-:Y:S01]  /*14cb0*/  PLOP3.LUT P0, PT, PT, PT, PT, 0x80, 0x0 ;  /* 0x000000000000781c */ /* 0x000fe20003f0f070 */
[----:B------:R-:W-:Y:S01]  /*14cc0*/  IMAD R10, R19, 0x2000, R17 ;  /* 0x00002000130a7824 */ /* 0x000fe200078e0211 */
[----:B------:R-:W-:Y:S01]  /*14cd0*/  R2UR UR10, R14 ;  /* 0x000000000e0a72ca */ /* 0x000fe200000e0000 */
[----:B------:R-:W-:Y:S01]  /*14ce0*/  VIADD R9, R9, 0xffffffc0 ;  /* 0xffffffc009097836 */ /* 0x000fe20000000000 */
[----:B------:R-:W-:Y:S01]  /*14cf0*/  UIADD3.X UR5, URZ, UR41, URZ, UP0, !UPT ;  /* 0x000000293f057290 */ /* 0x000fe200087fe43f */
[----:B------:R-:W-:Y:S01]  /*14d00*/  VIADD R10, R10, 0x22400 ;  /* 0x000224000a0a7836 */ /* 0x000fe20000000000 */
[----:B------:R-:W-:Y:S01]  /*14d10*/  UMOV UR6, 0x0 ;  /* 0x0000000000067882 */ /* 0x000fe20000000000 */
[----:B------:R-:W-:Y:S01]  /*14d20*/  VIADD R11, R3, 0x28c90 ;  /* 0x00028c90030b7836 */ /* 0x000fe20000000000 */
[----:B------:R-:W-:-:S09]  /*14d30*/  UMOV UR7, 0x12f00000 ;  /* 0x12f0000000077882 */ /* 0x000fd20000000000 */
.L_x_754:
[----:B------:R-:W-:-:S13]  /*14d40*/  @P0 ELECT P3, URZ, PT ;  /* 0x00000000003f082f */ /* 0x000fda0003860000 */
[----:B------:R-:W-:Y:S02]  /*14d50*/  @P3 R2UR UR13, R6 ;  /* 0x00000000060d32ca */ /* 0x000fe400000e0000 */
[----:B------:R-:W-:Y:S02]  /*14d60*/  @P3 R2UR UR12, R16 ;  /* 0x00000000100c32ca */ /* 0x000fe400000e0000 */
[----:B------:R-:W-:Y:S02]  /*14d70*/  @P3 R2UR UR11, R9 ;  /* 0x00000000090b32ca */ /* 0x000fe400000e0000 */
[----:B------:R-:W-:Y:S02]  /*14d80*/  @P3 R2UR UR9, R11 ;  /* 0x000000000b0932ca */ /* 0x000fe400000e0000 */
[----:B------:R-:W-:Y:S02]  /*14d90*/  @P3 R2UR UR8, R10 ;  /* 0x000000000a0832ca */ /* 0x000fe400000e0000 */
[----:B------:R-:W-:-:S02]  /*14da0*/  @P3 PLOP3.LUT P0, PT, P3, PT, PT, 0x8, 0x0 ;  /* 0x000000000000381c */ /* 0x000fc40001f0e170 */
[----:B------:R-:W-:-:S09]  /*14db0*/  PLOP3.LUT P3, PT, PT, PT, PT, 0x8, 0x0 ;  /* 0x000000000000781c */ /* 0x000fd20003f6e170 */
[----:B------:R1:W-:Y:S02]  /*14dc0*/  UTMALDG.4D [UR8], [UR4], desc[UR6] ;  /* 0x00000608040075b4 */ /* 0x0003e40008019000 */
[----:B-1----:R-:W-:Y:S05]  /*14dd0*/  @P0 BRA.U.ANY `(.L_x_754) ;  /* 0xfffffffd00d80947 */ /* 0x002fea000393ffff */
[----:B------:R-:W1:Y:S01]  /*14de0*/  SYNCS.PHASECHK.TRANS64.TRYWAIT P0, [R3+URZ+0x28cc0], R8 ;  /* 0x028cc008030075a7 */ /* 0x000e62000800017f */
[----:B------:R-:W-:Y:S04]  /*14df0*/  BSSY B2, `(.L_x_755) ;  /* 0x0000002000027945 */ /* 0x000fe80003800000 */
[----:B-1----:R-:W-:Y:S05]  /*14e00*/  @!P0 BRA `(.L_x_756) ;  /* 0x0000006800a88947 */ /* 0x002fea0003800000 */
.L_x_894:
[----:B------:R-:W-:Y:S05]  /*14e10*/  BSYNC B2 ;  /* 0x0000000000027941 */ /* 0x000fea0003800000 */
.L_x_755:
[----:B------:R-:W-:Y:S01]  /*14e20*/  BSSY B2, `(.L_x_757) ;  /* 0x000000b000027945 */ /* 0x000fe20003800000 */
[----:B------:R-:W-:Y:S02]  /*14e30*/  IMAD.MOV.U32 R12, RZ, RZ, 0x0 ;  /* 0x00000000ff0c7424 */ /* 0x000fe400078e00ff */
[----:B------:R-:W-:Y:S01]  /*14e40*/  IMAD.MOV.U32 R13, RZ, RZ, 0x12f00000 ;  /* 0x12f00000ff0d7424 */ /* 0x000fe200078e00ff */
[----:B------:R-:W-:Y:S06]  /*14e50*/  @P2 BRA `(.L_x_758) ;  /* 0x00000000001c2947 */ /* 0x000fec0003800000 */
[----:B------:R-:W2:Y:S01]  /*14e60*/  S2R R10, SR_TID.X ;  /* 0x00000000000a7919 */ /* 0x000ea20000002100 */
[----:B01----:R-:W-:-:S04]  /*14e70*/  IMAD.MOV.U32 R8, RZ, RZ, 0x10000 ;  /* 0x00010000ff087424 */ /* 0x003fc800078e00ff */
[----:B------:R3:W-:Y:S01]  /*14e80*/  SYNCS.ARRIVE.TRANS64 RZ, [R3+URZ+0x28cb0], R8 ;  /* 0x028cb00803ff79a7 */ /* 0x0007e2000800003f */
[----:B--2---:R-:W-:-:S04]  /*14e90*/  LOP3.LUT R10, R10, 0x1f, RZ, 0xc0, !PT ;  /* 0x0000001f0a0a7812 */ /* 0x004fc800078ec0ff */
[----:B------:R-:W-:-:S13]  /*14ea0*/  ISETP.NE.AND P0, PT, R10, RZ, PT ;  /* 0x000000ff0a00720c */ /* 0x000fda0003f05270 */
[----:B---3--:R-:W-:Y:S05]  /*14eb0*/  @!P0 BRA `(.L_x_758) ;  /* 0x0000000000048947 */ /* 0x008fea0003800000 */
[----:B------:R-:W-:Y:S01]  /*14ec0*/  BPT.TRAP 0x1 ;  /* 0x000000040000795c */ /* 0x000fe20000300000 */
.L_x_758:
[----:B------:R-:W-:Y:S05]  /*14ed0*/  BSYNC B2 ;  /* 0x0000000000027941 */ /* 0x000fea0003800000 */
.L_x_757:
[----:B------:R-:W-:Y:S01]  /*14ee0*/  R2UR UR10, R14 ;  /* 0x000000000e0a72ca */ /* 0x000fe200000e0000 */
[----:B01----:R-:W-:Y:S01]  /*14ef0*/  IMAD R8, R19, 0x10000, R17 ;  /* 0x0001000013087824 */ /* 0x003fe200078e0211 */
[----:B------:R-:W-:Y:S01]  /*14f00*/  R2UR UR6, R12 ;  /* 0x000000000c0672ca */ /* 0x000fe200000e0000 */
[----:B------:R-:W-:Y:S01]  /*14f10*/  UIADD3 UR4, UP0, UR40, 0x670, URZ ;  /* 0x0000067028047890 */ /* 0x000fe2000ff1e03f */
[----:B------:R-:W-:Y:S01]  /*14f20*/  R2UR UR7, R13 ;  /* 0x000000000d0772ca */ /* 0x000fe200000e0000 */
[----:B------:R-:W-:Y:S01]  /*14f30*/  VIADD R3, R3, 0x28cb0 ;  /* 0x00028cb003037836 */ /* 0x000fe20000000000 */
[----:B------:R-:W-:Y:S01]  /*14f40*/  PLOP3.LUT P0, PT, PT, PT, PT, 0x80, 0x0 ;  /* 0x000000000000781c */ /* 0x000fe20003f0f070 */
[----:B------:R-:W-:Y:S01]  /*14f50*/  VIADD R10, R8, 0x400 ;  /* 0x00000400080a7836 */ /* 0x000fe20000000000 */
[----:B------:R-:W-:-:S12]  /*14f60*/  UIADD3.X UR5, URZ, UR41, URZ, UP0, !UPT ;  /* 0x000000293f057290 */ /* 0x000fd800087fe43f */
.L_x_759:
        /* <DEDUP_REMOVED lines=9> */
[----:B0-----:R-:W-:Y:S05]  /*15000*/  @P0 BRA.U.ANY `(.L_x_759) ;  /* 0xfffffffd00d80947 */ /* 0x001fea000393ffff */
[----:B------:R-:W-:Y:S01]  /*15010*/  R2UR UR6, R12 ;  /* 0x000000000c0672ca */ /* 0x000fe200000e0000 */
[----:B------:R-:W-:Y:S01]  /*15020*/  VIADD R10, R8, 0x2400 ;  /* 0x00002400080a7836 */ /* 0x000fe20000000000 */
[----:B------:R-:W-:Y:S01]  /*15030*/  R2UR UR7, R13 ;  /* 0x000000000d0772ca */ /* 0x000fe200000e0000 */
[----:B------:R-:W-:Y:S01]  /*15040*/  UMOV UR10, 0x40 ;  /* 0x00000040000a7882 */ /* 0x000fe20000000000 */
[----:B------:R-:W-:-:S13]  /*15050*/  PLOP3.LUT P0, PT, PT, PT, PT, 0x80, 0x0 ;  /* 0x000000000000781c */ /* 0x000fda0003f0f070 */
.L_x_760:
        /* <DEDUP_REMOVED lines=15> */
.L_x_761:
        /* <DEDUP_REMOVED lines=15> */
.L_x_762:
        /* <DEDUP_REMOVED lines=15> */
.L_x_763:
        /* <DEDUP_REMOVED lines=15> */
.L_x_764:
        /* <DEDUP_REMOVED lines=15> */
.L_x_765:
        /* <DEDUP_REMOVED lines=15> */
.L_x_766:
        /* <DEDUP_REMOVED lines=10> */
.L_x_749:
[----:B------:R-:W-:Y:S05]  /*156a0*/  BSYNC B1 ;  /* 0x0000000000017941 */ /* 0x000fea0003800000 */
.L_x_748:
[----:B------:R-:W-:Y:S01]  /*156b0*/  VIADD R11, R2, 0xfffffffe ;  /* 0xfffffffe020b7836 */ /* 0x000fe20000000000 */
[----:B------:R-:W-:Y:S01]  /*156c0*/  PLOP3.LUT P0, PT, PT, PT, PT, 0x8, 0x0 ;  /* 0x000000000000781c */ /* 0x000fe20003f0e170 */
[----:B------:R-:W-:-:S03]  /*156d0*/  VIADD R19, R19, 0x1 ;  /* 0x0000000113137836 */ /* 0x000fc60000000000 */
[----:B------:R-:W-:Y:S02]  /*156e0*/  ISETP.GE.AND P3, PT, R11, R7, PT ;  /* 0x000000070b00720c */ /* 0x000fe40003f66270 */
[----:B------:R-:W-:-:S04]  /*156f0*/  ISETP.NE.AND P2, PT, R19, 0x2, PT ;  /* 0x000000021300780c */ /* 0x000fc80003f45270 */
[----:B------:R-:W-:Y:S02]  /*15700*/  SEL R2, RZ, 0x1, P2 ;  /* 0x00000001ff027807 */ /* 0x000fe40001000000 */
[----:B------:R-:W-:Y:S02]  /*15710*/  SEL R19, R19, RZ, P2 ;  /* 0x000000ff13137207 */ /* 0x000fe40001000000 */
[----:B------:R-:W-:-:S03]  /*15720*/  LOP3.LUT R29, R29, R2, RZ, 0x3c, !PT ;  /* 0x000000021d1d7212 */ /* 0x000fc600078e3cff */
[----:B------:R-:W-:Y:S05]  /*15730*/  @!P3 BRA `(.L_x_742) ;  /* 0x0000000c0000b947 */ /* 0x000fea0003800000 */
.L_x_786:
[----:B------:R-:W-:Y:S05]  /*15740*/  YIELD ;  /* 0x0000000000007946 */ /* 0x000fea0003800000 */
[----:B------:R-:W-:Y:S04]  /*15750*/  BSSY B1, `(.L_x_767) ;  /* 0x00000b6000017945 */ /* 0x000fe80003800000 */
[----:B------:R-:W-:Y:S05]  /*15760*/  @!P6 BRA `(.L_x_768) ;  /* 0x0000000800d0e947 */ /* 0x000fea0003800000 */
[----:B------:R-:W-:Y:S01]  /*15770*/  IMAD R8, R19, 0x8, R17 ;  /* 0x0000000813087824 */ /* 0x000fe200078e0211 */
[----:B------:R-:W-:Y:S01]  /*15780*/  SHF.L.U32 R2, R29, 0x1f, RZ ;  /* 0x0000001f1d027819 */ /* 0x000fe200000006ff */
[----:B0-----:R-:W0:Y:S01]  /*15790*/  S2R R3, SR_TID.X ;  /* 0x0000000000037919 */ /* 0x001e220000002100 */
[----:B------:R-:W-:Y:S02]  /*157a0*/  BSSY B2, `(.L_x_769) ;  /* 0x0000005000027945 */ /* 0x000fe40003800000 */
[----:B------:R-:W1:Y:S01]  /*157b0*/  SYNCS.PHASECHK.TRANS64.TRYWAIT P2, [R8+URZ+0x28ca0], R2 ;  /* 0x028ca002080075a7 */ /* 0x000e62000804017f */
[----:B0-----:R-:W-:-:S04]  /*157c0*/  LOP3.LUT R3, R3, 0x7f, RZ, 0xc0, !PT ;  /* 0x0000007f03037812 */ /* 0x001fc800078ec0ff */
[----:B------:R-:W-:Y:S01]  /*157d0*/  ISETP.NE.AND P3, PT, R3, RZ, PT ;  /* 0x000000ff0300720c */ /* 0x000fe20003f65270 */
[----:B-1----:R-:W-:-:S12]  /*157e0*/  @!P2 BRA `(.L_x_770) ;  /* 0x000000600044a947 */ /* 0x002fd80003800000 */
.L_x_895:
[----:B------:R-:W-:Y:S05]  /*157f0*/  BSYNC B2 ;  /* 0x0000000000027941 */ /* 0x000fea0003800000 */
.L_x_769:
        /* <DEDUP_REMOVED lines=9> */
.L_x_772:
[----:B------:R-:W-:Y:S05]  /*15890*/  BSYNC B2 ;  /* 0x0000000000027941 */ /* 0x000fea0003800000 */
.L_x_771:
        /* <DEDUP_REMOVED lines=10> */
[----:B------:R-:W-:-:S10]  /*15940*/  UMOV UR7, 0x12f00000 ;  /* 0x12f0000000077882 */ /* 0x000fd40000000000 */
.L_x_773:
        /* <DEDUP_REMOVED lines=13> */
.L_x_896:
[----:B------:R-:W-:Y:S05]  /*15a20*/  BSYNC B2 ;  /* 0x0000000000027941 */ /* 0x000fea0003800000 */
.L_x_774:
[----:B------:R-:W-:Y:S01]  /*15a30*/  BSSY B2, `(.L_x_776) ;  /* 0x000000b000027945 */ /* 0x000fe20003800000 */
[----:B01----:R-:W-:Y:S02]  /*15a40*/  IMAD.MOV.U32 R2, RZ, RZ, 0x0 ;  /* 0x00000000ff027424 */ /* 0x003fe400078e00ff */
[----:B------:R-:W-:Y:S01]  /*15a50*/  IMAD.MOV.U32 R3, RZ, RZ, 0x12f00000 ;  /* 0x12f00000ff037424 */ /* 0x000fe200078e00ff */
[----:B------:R-:W-:Y:S06]  /*15a60*/  @P3 BRA `(.L_x_777) ;  /* 0x00000000001c3947 */ /* 0x000fec0003800000 */
[----:B------:R-:W0:Y:S01]  /*15a70*/  S2R R13, SR_TID.X ;  /* 0x00000000000d7919 */ /* 0x000e220000002100 */
[----:B------:R-:W-:-:S04]  /*15a80*/  IMAD.MOV.U32 R9, RZ, RZ, 0x10000 ;  /* 0x00010000ff097424 */ /* 0x000fc800078e00ff */
[----:B------:R1:W-:Y:S01]  /*15a90*/  SYNCS.ARRIVE.TRANS64 RZ, [R8+URZ+0x28cb0], R9 ;  /* 0x028cb00908ff79a7 */ /* 0x0003e2000800003f */
[----:B0-----:R-:W-:-:S04]  /*15aa0*/  LOP3.LUT R13, R13, 0x1f, RZ, 0xc0, !PT ;  /* 0x0000001f0d0d7812 */ /* 0x001fc800078ec0ff */
[----:B------:R-:W-:-:S13]  /*15ab0*/  ISETP.NE.AND P2, PT, R13, RZ, PT ;  /* 0x000000ff0d00720c */ /* 0x000fda0003f45270 */
[----:B-1----:R-:W-:Y:S05]  /*15ac0*/  @!P2 BRA `(.L_x_777) ;  /* 0x000000000004a947 */ /* 0x002fea0003800000 */
[----:B------:R-:W-:Y:S01]  /*15ad0*/  BPT.TRAP 0x1 ;  /* 0x000000040000795c */ /* 0x000fe20000300000 */
.L_x_777:
[----:B------:R-:W-:Y:S05]  /*15ae0*/  BSYNC B2 ;  /* 0x0000000000027941 */ /* 0x000fea0003800000 */
.L_x_776:
[----:B------:R-:W-:Y:S01]  /*15af0*/  R2UR UR6, R2 ;  /* 0x00000000020672ca */ /* 0x000fe200000e0000 */
[----:B------:R-:W-:Y:S01]  /*15b00*/  IMAD R9, R19, 0x10000, R17 ;  /* 0x0001000013097824 */ /* 0x000fe200078e0211 */
[----:B------:R-:W-:Y:S01]  /*15b10*/  R2UR UR7, R3 ;  /* 0x00000000030772ca */ /* 0x000fe200000e0000 */
[----:B------:R-:W-:Y:S01]  /*15b20*/  UIADD3 UR4, UP0, UR40, 0x670, URZ ;  /* 0x0000067028047890 */ /* 0x000fe2000ff1e03f */
[----:B------:R-:W-:Y:S01]  /*15b30*/  R2UR UR10, R12 ;  /* 0x000000000c0a72ca */ /* 0x000fe200000e0000 */
[----:B------:R-:W-:Y:S01]  /*15b40*/  VIADD R8, R8, 0x28cb0 ;  /* 0x00028cb008087836 */ /* 0x000fe20000000000 */
[----:B------:R-:W-:Y:S01]  /*15b50*/  PLOP3.LUT P2, PT, PT, PT, PT, 0x80, 0x0 ;  /* 0x000000000000781c */ /* 0x000fe20003f4f070 */
[----:B------:R-:W-:Y:S01]  /*15b60*/  VIADD R12, R9, 0x400 ;  /* 0x00000400090c7836 */ /* 0x000fe20000000000 */
[----:B------:R-:W-:-:S12]  /*15b70*/  UIADD3.X UR5, URZ, UR41, URZ, UP0, !UPT ;  /* 0x000000293f057290 */ /* 0x000fd800087fe43f */
.L_x_778:
        /* <DEDUP_REMOVED lines=15> */
.L_x_779:
        /* <DEDUP_REMOVED lines=15> */
.L_x_780:
        /* <DEDUP_REMOVED lines=15> */
.L_x_781:
        /* <DEDUP_REMOVED lines=15> */
.L_x_782:
        /* <DEDUP_REMOVED lines=15> */
.L_x_783:
        /* <DEDUP_REMOVED lines=15> */
.L_x_784:
        /* <DEDUP_REMOVED lines=15> */
.L_x_785:
        /* <DEDUP_REMOVED lines=10> */
.L_x_768:
[----:B------:R-:W-:Y:S05]  /*162b0*/  BSYNC B1 ;  /* 0x0000000000017941 */ /* 0x000fea0003800000 */
.L_x_767:
[----:B------:R-:W-:Y:S01]  /*162c0*/  ISETP.GT.AND P3, PT, R11, R7, PT ;  /* 0x000000070b00720c */ /* 0x000fe20003f64270 */
[----:B------:R-:W-:Y:S02]  /*162d0*/  VIADD R19, R19, 0x1 ;  /* 0x0000000113137836 */ /* 0x000fe40000000000 */
[----:B------:R-:W-:-:S03]  /*162e0*/  VIADD R11, R11, 0xffffffff ;  /* 0xffffffff0b0b7836 */ /* 0x000fc60000000000 */
[----:B------:R-:W-:-:S04]  /*162f0*/  ISETP.NE.AND P2, PT, R19, 0x2, PT ;  /* 0x000000021300780c */ /* 0x000fc80003f45270 */
[----:B------:R-:W-:Y:S02]  /*16300*/  SEL R2, RZ, 0x1, P2 ;  /* 0x00000001ff027807 */ /* 0x000fe40001000000 */
[----:B------:R-:W-:Y:S02]  /*16310*/  SEL R19, R19, RZ, P2 ;  /* 0x000000ff13137207 */ /* 0x000fe40001000000 */
[----:B------:R-:W-:Y:S01]  /*16320*/  LOP3.LUT R29, R29, R2, RZ, 0x3c, !PT ;  /* 0x000000021d1d7212 */ /* 0x000fe200078e3cff */
[----:B------:R-:W-:Y:S06]  /*16330*/  @P3 BRA `(.L_x_786) ;  /* 0xfffffff400003947 */ /* 0x000fec000383ffff */
.L_x_742:
[----:B------:R-:W-:Y:S05]  /*16340*/  BSYNC B0 ;  /* 0x0000000000007941 */ /* 0x000fea0003800000 */
.L_x_741:
[----:B------:R-:W-:Y:S05]  /*16350*/  @!P0 WARPSYNC.ALL ;  /* 0x0000000000008948 */ /* 0x000fea0003800000 */
[----:B------:R-:W-:Y:S01]  /*16360*/  @!P0 BAR.SYNC.DEFER_BLOCKING 0xc, 0x180 ;  /* 0x0306000000008b1d */ /* 0x000fe20000010000 */
[----:B------:R-:W-:-:S05]  /*16370*/  IMAD.MOV.U32 R0, RZ, RZ, RZ ;  /* 0x000000ffff007224 */ /* 0x000fca00078e00ff */
[----:B------:R-:W-:Y:S04]  /*16380*/  BSSY B0, `(.L_x_787) ;  /* 0x000001e000007945 */ /* 0x000fe80003800000 */
[----:B------:R-:W-:Y:S05]  /*16390*/  @!P1 BRA `(.L_x_788) ;  /* 0x0000000000709947 */ /* 0x000fea0003800000 */
[----:B------:R-:W-:-:S13]  /*163a0*/  ISETP.NE.AND P0, PT, R5, RZ, PT ;  /* 0x000000ff0500720c */ /* 0x000fda0003f05270 */
[----:B------:R-:W1:Y:S02]  /*163b0*/  @!P0 LDC R5, c[0x0][0x9f0] ;  /* 0x00027c00ff058b82 */ /* 0x000e640000000800 */
[-C--:B-1----:R-:W-:Y:S02]  /*163c0*/  IABS R0, R5.reuse ;  /* 0x0000000500007213 */ /* 0x082fe40000000000 */
[----:B------:R-:W-:Y:S02]  /*163d0*/  IABS R7, R5 ;  /* 0x0000000500077213 */ /* 0x000fe40000000000 */
[----:B------:R-:W1:Y:S03]  /*163e0*/  I2F.RP R2, R0 ;  /* 0x0000000000027306 */ /* 0x000e660000209400 */
[----:B------:R-:W-:-:S05]  /*163f0*/  IMAD.MOV R7, RZ, RZ, -R7 ;  /* 0x000000ffff077224 */ /* 0x000fca00078e0a07 */
[----:B-1----:R-:W1:Y:S02]  /*16400*/  MUFU.RCP R2, R2 ;  /* 0x0000000200027308 */ /* 0x002e640000001000 */
[----:B-1----:R-:W-:-:S06]  /*16410*/  VIADD R2, R2, 0xffffffe ;  /* 0x0ffffffe02027836 */ /* 0x002fcc0000000000 */
[----:B0-----:R-:W0:Y:S02]  /*16420*/  F2I.FTZ.U32.TRUNC.NTZ R3, R2 ;  /* 0x0000000200037305 */ /* 0x001e24000021f000 */
[----:B0-----:R-:W-:-:S04]  /*16430*/  IMAD.MOV R2, RZ, RZ, -R3 ;  /* 0x000000ffff027224 */ /* 0x001fc800078e0a03 */
[----:B------:R-:W-:Y:S02]  /*16440*/  IMAD R6, R2, R0, RZ ;  /* 0x0000000002067224 */ /* 0x000fe400078e02ff */
[----:B------:R-:W-:-:S04]  /*16450*/  IMAD.MOV.U32 R2, RZ, RZ, RZ ;  /* 0x000000ffff027224 */ /* 0x000fc800078e00ff */
[----:B------:R-:W-:Y:S01]  /*16460*/  IMAD.HI.U32 R6, R3, R6, R2 ;  /* 0x0000000603067227 */ /* 0x000fe200078e0002 */
[----:B------:R-:W-:-:S04]  /*16470*/  IADD3 R3, R4, -0x1, R5 ;  /* 0xffffffff04037810 */ /* 0x000fc80007ffe005 */
[----:B------:R-:W-:Y:S02]  /*16480*/  IABS R2, R3 ;  /* 0x0000000300027213 */ /* 0x000fe40000000000 */
[----:B------:R-:W-:-:S03]  /*16490*/  LOP3.LUT R3, R3, R5, RZ, 0x3c, !PT ;  /* 0x0000000503037212 */ /* 0x000fc600078e3cff */
[----:B------:R-:W-:Y:S01]  /*164a0*/  IMAD.HI.U32 R6, R6, R2, RZ ;  /* 0x0000000206067227 */ /* 0x000fe200078e00ff */
[----:B------:R-:W-:-:S03]  /*164b0*/  ISETP.GE.AND P2, PT, R3, RZ, PT ;  /* 0x000000ff0300720c */ /* 0x000fc60003f46270 */
        /* <DEDUP_REMOVED lines=10> */
.L_x_788:
[----:B------:R-:W-:Y:S05]  /*16560*/  BSYNC B0 ;  /* 0x0000000000007941 */ /* 0x000fea0003800000 */
.L_x_787:
[-C--:B------:R-:W-:Y:S01]  /*16570*/  IMAD R32, R32, R0.reuse, RZ ;  /* 0x0000000020207224 */ /* 0x080fe200078e02ff */
[----:B------:R-:W-:Y:S04]  /*16580*/  BSSY B7, `(.L_x_789) ;  /* 0x000036e000077945 */ /* 0x000fe80003800000 */
[----:B------:R-:W-:-:S04]  /*16590*/  VIADDMNMX R2, R32, R0, R4, PT ;  /* 0x0000000020027246 */ /* 0x000fc80003800104 */
[----:B------:R-:W-:Y:S01]  /*165a0*/  ISETP.GT.AND P0, PT, R2, R32, PT ;  /* 0x000000200200720c */ /* 0x000fe20003f04270 */
[----:B------:R1:W-:-:S12]  /*165b0*/  STL [R1+0x18], R2 ;  /* 0x0000180201007387 */ /* 0x0003d80000100800 */
[----:B-1----:R-:W-:Y:S05]  /*165c0*/  @P0 BRA `(.L_x_790) ;  /* 0x0000000000440947 */ /* 0x002fea0003800000 */
[----:B------:R-:W1:Y:S02]  /*165d0*/  S2R R2, SR_TID.X ;  /* 0x0000000000027919 */ /* 0x000e640000002100 */
[----:B-1----:R-:W-:-:S04]  /*165e0*/  LOP3.LUT R2, R2, 0x7f, RZ, 0xc0, !PT ;  /* 0x0000007f02027812 */ /* 0x002fc800078ec0ff */
[----:B------:R-:W-:-:S13]  /*165f0*/  ISETP.NE.AND P0, PT, R2, RZ, PT ;  /* 0x000000ff0200720c */ /* 0x000fda0003f05270 */
[----:B------:R-:W-:Y:S05]  /*16600*/  @P0 BRA `(.L_x_791) ;  /* 0x0000003400940947 */ /* 0x000fea0003800000 */
[----:B------:R-:W1:Y:S01]  /*16610*/  S2R R5, SR_LANEID ;  /* 0x0000000000057919 */ /* 0x000e620000000000 */
[----:B------:R-:W-:Y:S01]  /*16620*/  VOTEU.ANY UR4, UPT, PT ;  /* 0x0000000000047886 */ /* 0x000fe200038e0100 */
[----:B0-----:R-:W0:Y:S01]  /*16630*/  LDC.64 R2, c[0x0][0xc60] ;  /* 0x00031800ff027b82 */ /* 0x001e220000000a00 */
[----:B------:R-:W1:Y:S02]  /*16640*/  FLO.U32 R0, UR4 ;  /* 0x0000000400007d00 */ /* 0x000e6400080e0000 */
[----:B-1----:R-:W-:-:S06]  /*16650*/  ISETP.EQ.U32.AND P0, PT, R0, R5, PT ;  /* 0x000000050000720c */ /* 0x002fcc0003f02070 */
[----:B------:R-:W0:Y:S07]  /*16660*/  POPC R5, UR4 ;  /* 0x0000000400057d09 */ /* 0x000e2e0008000000 */
[----:B0-----:R-:W2:Y:S01]  /*16670*/  @P0 ATOMG.E.ADD.STRONG.GPU PT, R3, desc[UR42][R2.64], R5 ;  /* 0x00000005020309a8 */ /* 0x001ea200081ee1ea */
[----:B------:R-:W0:Y:S02]  /*16680*/  S2R R4, SR_LTMASK ;  /* 0x0000000000047919 */ /* 0x000e240000003900 */
[----:B0-----:R-:W-:-:S04]  /*16690*/  LOP3.LUT R4, R4, UR4, RZ, 0xc0, !PT ;  /* 0x0000000404047c12 */ /* 0x001fc8000f8ec0ff */
[----:B------:R-:W0:Y:S01]  /*166a0*/  POPC R7, R4 ;  /* 0x0000000400077309 */ /* 0x000e220000000000 */
[----:B--2---:R-:W0:Y:S02]  /*166b0*/  SHFL.IDX PT, R0, R3, R0, 0x1f ;  /* 0x00001f0003007589 */ /* 0x004e2400000e0000 */
[----:B0-----:R-:W-:Y:S01]  /*166c0*/  IADD3 R24, R0, UR37, R7 ;  /* 0x0000002500187c10 */ /* 0x001fe2000fffe007 */
[----:B------:R-:W-:Y:S06]  /*166d0*/  BRA `(.L_x_791) ;  /* 0x0000003400607947 */ /* 0x000fec0003800000 */
.L_x_790:
        /* <DEDUP_REMOVED lines=9> */
[----:B0-----:R-:W0:Y:S01]  /*16770*/  LDC.64 R2, c[0x4][R2] ;  /* 0x0100000002027b82 */ /* 0x001e220000000a00 */
        /* <DEDUP_REMOVED lines=10> */
.L_x_793:
[----:B------:R-:W-:Y:S05]  /*16820*/  BSYNC B6 ;  /* 0x0000000000067941 */ /* 0x000fea0003800000 */
.L_x_792:
        /* <DEDUP_REMOVED lines=8> */
[----:B0-----:R0:W1:Y:S01]  /*168b0*/  LDC.64 R2, c[0x4][R34] ;  /* 0x0100000022027b82 */ /* 0x0010620000000a00 */
        /* <DEDUP_REMOVED lines=11> */
.L_x_796:
        /* <DEDUP_REMOVED lines=15> */
.L_x_795:
[----:B------:R-:W-:Y:S05]  /*16a60*/  BSYNC B6 ;  /* 0x0000000000067941 */ /* 0x000fea0003800000 */
.L_x_794:
[----:B------:R-:W2:Y:S01]  /*16a70*/  LDL R34, [R1+0x18] ;  /* 0x0000180001227983 */ /* 0x000ea20000100800 */
[----:B------:R-:W-:Y:S01]  /*16a80*/  ULDC.64 UR4, c[0x0][0x9f8] ;  /* 0x00027e0000047ab9 */ /* 0x000fe20000000a00 */
[----:B------:R-:W1:Y:S02]  /*16a90*/  LDC R8, c[0x0][0x430] ;  /* 0x00010c00ff087b82 */ /* 0x000e640000000800 */
[----:B------:R-:W3:Y:S01]  /*16aa0*/  LDL R20, [R1] ;  /* 0x0000000001147983 */ /* 0x000ee20000100800 */
[----:B------:R-:W-:Y:S01]  /*16ab0*/  ISETP.NE.U32.AND P0, PT, RZ, UR4, PT ;  /* 0x00000004ff007c0c */ /* 0x000fe2000bf05070 */
[----:B------:R-:W4:Y:S03]  /*16ac0*/  S2R R21, SR_TID.X ;  /* 0x0000000000157919 */ /* 0x000f260000002100 */
[----:B------:R-:W-:-:S13]  /*16ad0*/  ISETP.NE.AND.EX P0, PT, RZ, UR5, PT, P0 ;  /* 0x00000005ff007c0c */ /* 0x000fda000bf05300 */
[----:B------:R-:W-:Y:S01]  /*16ae0*/  @P0 IADD3 R2, P1, R23, UR4, RZ ;  /* 0x0000000417020c10 */ /* 0x000fe2000ff3e0ff */
[----:B------:R-:W-:-:S03]  /*16af0*/  ULDC UR4, c[0x0][0x320] ;  /* 0x0000c80000047ab9 */ /* 0x000fc60000000800 */
[----:B0-----:R-:W-:-:S05]  /*16b00*/  @P0 IADD3.X R3, R30, UR5, RZ, P1, !PT ;  /* 0x000000051e030c10 */ /* 0x001fca0008ffe4ff */
[----:B------:R0:W3:Y:S01]  /*16b10*/  @P0 LDG.E R26, desc[UR42][R2.64] ;  /* 0x0000002a021a0981 */ /* 0x0000e2000c1e1900 */
[----:B----4-:R-:W-:-:S04]  /*16b20*/  LOP3.LUT R21, R21, 0x7f, RZ, 0xc0, !PT ;  /* 0x0000007f15157812 */ /* 0x010fc800078ec0ff */
[----:B------:R-:W-:Y:S02]  /*16b30*/  SHF.R.U32.HI R0, RZ, 0x3, R21 ;  /* 0x00000003ff007819 */ /* 0x000fe40000011615 */
[----:B------:R-:W4:Y:S01]  /*16b40*/  S2R R21, SR_TID.X ;  /* 0x0000000000157919 */ /* 0x000f220000002100 */
[----:B-1----:R-:W-:Y:S01]  /*16b50*/  ISETP.NE.AND P1, PT, R8, 0x1, PT ;  /* 0x000000010800780c */ /* 0x002fe20003f25270 */
[----:B------:R-:W1:Y:S01]  /*16b60*/  S2R R9, SR_TID.X ;  /* 0x0000000000097919 */ /* 0x000e620000002100 */
[----:B------:R-:W1:Y:S11]  /*16b70*/  S2R R6, SR_TID.X ;  /* 0x0000000000067919 */ /* 0x000e760000002100 */
[----:B0-----:R-:W0:Y:S08]  /*16b80*/  @P1 LDC R3, c[0x0][0x434] ;  /* 0x00010d00ff031b82 */ /* 0x001e300000000800 */
[----:B------:R-:W0:Y:S01]  /*16b90*/  @P1 LDC R2, c[0x0][0x438] ;  /* 0x00010e00ff021b82 */ /* 0x000e220000000800 */
[----:B----4-:R-:W-:-:S05]  /*16ba0*/  IMAD.SHL.U32 R21, R21, 0x10, RZ ;  /* 0x0000001015157824 */ /* 0x010fca00078e00ff */
[----:B------:R-:W-:Y:S01]  /*16bb0*/  LOP3.LUT R21, R0, 0x70, R21, 0xf8, !PT ;  /* 0x0000007000157812 */ /* 0x000fe200078ef815 */
[----:B-1----:R-:W-:Y:S02]  /*16bc0*/  IMAD.SHL.U32 R9, R9, 0x8, RZ ;  /* 0x0000000809097824 */ /* 0x002fe400078e00ff */
[----:B------:R-:W-:-:S03]  /*16bd0*/  IMAD.SHL.U32 R6, R6, 0x8, RZ ;  /* 0x0000000806067824 */ /* 0x000fc600078e00ff */
[----:B------:R-:W-:Y:S02]  /*16be0*/  LOP3.LUT R9, R9, 0x38, RZ, 0xc0, !PT ;  /* 0x0000003809097812 */ /* 0x000fe400078ec0ff */
[----:B------:R-:W-:Y:S02]  /*16bf0*/  LOP3.LUT R6, R6, 0x38, RZ, 0xc0, !PT ;  /* 0x0000003806067812 */ /* 0x000fe400078ec0ff */
[C---:B------:R-:W-:Y:S02]  /*16c00*/  ISETP.GE.AND P3, PT, R9.reuse, UR4, PT ;  /* 0x0000000409007c0c */ /* 0x040fe4000bf66270 */
[----:B------:R-:W-:Y:S02]  /*16c10*/  LOP3.LUT R18, R18, 0xffffffbf, RZ, 0xc0, !PT ;  /* 0xffffffbf12127812 */ /* 0x000fe400078ec0ff */
[----:B------:R-:W-:Y:S01]  /*16c20*/  LOP3.LUT R6, R6, 0x80, RZ, 0xfc, !PT ;  /* 0x0000008006067812 */ /* 0x000fe200078efcff */
[----:B------:R-:W1:Y:S01]  /*16c30*/  S2R R10, SR_TID.X ;  /* 0x00000000000a7919 */ /* 0x000e620000002100 */
[----:B------:R-:W-:Y:S01]  /*16c40*/  IMAD.MOV.U32 R36, RZ, RZ, RZ ;  /* 0x000000ffff247224 */ /* 0x000fe200078e00ff */
[----:B------:R-:W-:Y:S01]  /*16c50*/  LOP3.LUT R11, R9, 0x1c0, RZ, 0xfc, !PT ;  /* 0x000001c0090b7812 */ /* 0x000fe200078efcff */
[----:B-1----:R-:W-:-:S05]  /*16c60*/  IMAD.SHL.U32 R10, R10, 0x8, RZ ;  /* 0x000000080a0a7824 */ /* 0x002fca00078e00ff */
[----:B------:R-:W-:-:S04]  /*16c70*/  LOP3.LUT R10, R10, 0x38, RZ, 0xc0, !PT ;  /* 0x000000380a0a7812 */ /* 0x000fc800078ec0ff */
[----:B------:R-:W-:Y:S02]  /*16c80*/  LOP3.LUT R10, R10, 0x180, RZ, 0xfc, !PT ;  /* 0x000001800a0a7812 */ /* 0x000fe400078efcff */
[----:B--2---:R-:W-:Y:S02]  /*16c90*/  LEA R23, R34, 0xffffffc0, 0x6 ;  /* 0xffffffc022177811 */ /* 0x004fe400078e30ff */
[----:B------:R-:W1:Y:S03]  /*16ca0*/  S2R R34, SR_TID.X ;  /* 0x0000000000227919 */ /* 0x000e660000002100 */
[----:B------:R-:W-:Y:S02]  /*16cb0*/  IMAD.IADD R37, R21, 0x1, R23 ;  /* 0x0000000115257824 */ /* 0x000fe400078e0217 */
[----:B-1----:R-:W-:-:S05]  /*16cc0*/  IMAD.SHL.U32 R34, R34, 0x8, RZ ;  /* 0x0000000822227824 */ /* 0x002fca00078e00ff */
[----:B------:R-:W-:-:S04]  /*16cd0*/  LOP3.LUT R34, R34, 0x38, RZ, 0xc0, !PT ;  /* 0x0000003822227812 */ /* 0x000fc800078ec0ff */
[----:B------:R-:W-:-:S04]  /*16ce0*/  LOP3.LUT R34, R34, 0x40, RZ, 0xfc, !PT ;  /* 0x0000004022227812 */ /* 0x000fc800078efcff */
[----:B------:R-:W-:Y:S02]  /*16cf0*/  ISETP.GE.AND P2, PT, R34, UR4, PT ;  /* 0x0000000422007c0c */ /* 0x000fe4000bf46270 */
[----:B------:R-:W1:Y:S01]  /*16d00*/  S2R R34, SR_TID.X ;  /* 0x0000000000227919 */ /* 0x000e620000002100 */
[----:B---3--:R-:W-:-:S04]  /*16d10*/  ISETP.GE.AND P0, PT, R37, R20, PT ;  /* 0x000000142500720c */ /* 0x008fc80003f06270 */
[----:B------:R-:W-:Y:S01]  /*16d20*/  ISETP.GT.U32.OR P0, PT, R21, 0x3f, P0 ;  /* 0x0000003f1500780c */ /* 0x000fe20000704470 */
[----:B------:R-:W-:Y:S01]  /*16d30*/  IMAD.IADD R37, R37, 0x1, R33 ;  /* 0x0000000125257824 */ /* 0x000fe200078e0221 */
[----:B------:R-:W-:-:S03]  /*16d40*/  SEL R7, RZ, 0xffffffff, P2 ;  /* 0xffffffffff077807 */ /* 0x000fc60001000000 */
[----:B0-----:R-:W-:-:S08]  /*16d50*/  @P1 IMAD.HI.U32 R3, R37, R3, RZ ;  /* 0x0000000325031227 */ /* 0x001fd000078e00ff */
[----:B------:R-:W0:Y:S01]  /*16d60*/  @!P0 LDC.64 R4, c[0x0][0x428] ;  /* 0x00010a00ff048b82 */ /* 0x000e220000000a00 */
[----:B------:R-:W-:Y:S01]  /*16d70*/  IMAD.MOV.U32 R0, RZ, RZ, R37 ;  /* 0x000000ffff007224 */ /* 0x000fe200078e0025 */
[----:B------:R-:W-:Y:S01]  /*16d80*/  @P1 SHF.R.U32.HI R0, RZ, R2, R3 ;  /* 0x00000002ff001219 */ /* 0x000fe20000011603 */
[----:B------:R-:W-:Y:S02]  /*16d90*/  IMAD.SHL.U32 R7, R7, 0x2, RZ ;  /* 0x0000000207077824 */ /* 0x000fe400078e00ff */
[----:B-1----:R-:W-:-:S05]  /*16da0*/  IMAD.SHL.U32 R34, R34, 0x8, RZ ;  /* 0x0000000822227824 */ /* 0x002fca00078e00ff */
[----:B------:R-:W-:-:S04]  /*16db0*/  LOP3.LUT R34, R34, 0x38, RZ, 0xc0, !PT ;  /* 0x0000003822227812 */ /* 0x000fc800078ec0ff */
[----:B------:R-:W-:Y:S02]  /*16dc0*/  LOP3.LUT R34, R34, 0xc0, RZ, 0xfc, !PT ;  /* 0x000000c022227812 */ /* 0x000fe400078efcff */
[----:B------:R-:W-:Y:S02]  /*16dd0*/  @P2 LOP3.LUT R18, R18, 0x40, RZ, 0xfc, !PT ;  /* 0x0000004012122812 */ /* 0x000fe400078efcff */
[----:B------:R-:W-:Y:S02]  /*16de0*/  SEL R2, RZ, 0x1, P3 ;  /* 0x00000001ff027807 */ /* 0x000fe40001800000 */
[----:B------:R-:W-:Y:S02]  /*16df0*/  ISETP.GE.AND P2, PT, R6, UR4, PT ;  /* 0x0000000406007c0c */ /* 0x000fe4000bf46270 */
[----:B------:R-:W-:Y:S02]  /*16e00*/  ISETP.GE.AND P1, PT, R34, UR4, PT ;  /* 0x0000000422007c0c */ /* 0x000fe4000bf26270 */
[----:B------:R-:W-:-:S02]  /*16e10*/  LOP3.LUT R7, R7, 0x2, R2, 0xe2, !PT ;  /* 0x0000000207077812 */ /* 0x000fc400078ee202 */
[----:B------:R-:W-:Y:S02]  /*16e20*/  SEL R2, RZ, 0x4, P2 ;  /* 0x00000004ff027807 */ /* 0x000fe40001000000 */
[----:B------:R-:W-:Y:S02]  /*16e30*/  SEL R3, RZ, 0x8, P1 ;  /* 0x00000008ff037807 */ /* 0x000fe40000800000 */
[----:B------:R-:W-:Y:S02]  /*16e40*/  SHF.R.S32.HI R34, RZ, 0x1f, R26 ;  /* 0x0000001fff227819 */ /* 0x000fe4000001141a */
[----:B------:R-:W-:Y:S01]  /*16e50*/  LOP3.LUT R7, R3, R7, R2, 0xfe, !PT ;  /* 0x0000000703077212 */ /* 0x000fe200078efe02 */
[--C-:B------:R-:W-:Y:S01]  /*16e60*/  @!P0 IMAD.MOV.U32 R2, RZ, RZ, R0.reuse ;  /* 0x000000ffff028224 */ /* 0x100fe200078e0000 */
[----:B------:R-:W-:Y:S01]  /*16e70*/  @!P0 SHF.R.S32.HI R3, RZ, 0x1f, R0 ;  /* 0x0000001fff038819 */ /* 0x000fe20000011400 */
[----:B0-----:R-:W-:-:S04]  /*16e80*/  @!P0 IMAD R6, R34, R4, RZ ;  /* 0x0000000422068224 */ /* 0x001fc800078e02ff */
[C---:B------:R-:W-:Y:S02]  /*16e90*/  @!P0 IMAD R6, R26.reuse, R5, R6 ;  /* 0x000000051a068224 */ /* 0x040fe400078e0206 */
[----:B------:R-:W-:Y:S02]  /*16ea0*/  @!P0 IMAD.WIDE.U32 R2, R26, R4, R2 ;  /* 0x000000041a028225 */ /* 0x000fe400078e0002 */
[----:B------:R-:W0:Y:S01]  /*16eb0*/  @!P0 LDC.64 R4, c[0x0][0x418] ;  /* 0x00010600ff048b82 */ /* 0x000e220000000a00 */
[----:B------:R-:W-:-:S04]  /*16ec0*/  LOP3.LUT R18, R18, 0xffffff7f, RZ, 0xc0, !PT ;  /* 0xffffff7f12127812 */ /* 0x000fc800078ec0ff */
[----:B------:R-:W-:-:S04]  /*16ed0*/  @P3 LOP3.LUT R18, R18, 0x80, RZ, 0xfc, !PT ;  /* 0x0000008012123812 */ /* 0x000fc800078efcff */
[----:B------:R-:W-:-:S04]  /*16ee0*/  LOP3.LUT R18, R18, 0xffffffdf, RZ, 0xc0, !PT ;  /* 0xffffffdf12127812 */ /* 0x000fc800078ec0ff */
[----:B------:R-:W-:-:S04]  /*16ef0*/  @P2 LOP3.LUT R18, R18, 0x20, RZ, 0xfc, !PT ;  /* 0x0000002012122812 */ /* 0x000fc800078efcff */
[----:B------:R-:W-:Y:S01]  /*16f00*/  LOP3.LUT R18, R18, 0xffffffef, RZ, 0xc0, !PT ;  /* 0xffffffef12127812 */ /* 0x000fe200078ec0ff */
[----:B------:R-:W-:-:S03]  /*16f10*/  @!P0 IMAD.IADD R6, R3, 0x1, R6 ;  /* 0x0000000103068824 */ /* 0x000fc600078e0206 */
[----:B------:R-:W-:Y:S02]  /*16f20*/  @P1 LOP3.LUT R18, R18, 0x10, RZ, 0xfc, !PT ;  /* 0x0000001012121812 */ /* 0x000fe400078efcff */
[----:B0-----:R-:W-:-:S04]  /*16f30*/  @!P0 LEA R4, P1, R2, R4, 0x2 ;  /* 0x0000000402048211 */ /* 0x001fc800078210ff */
[----:B------:R-:W-:-:S05]  /*16f40*/  @!P0 LEA.HI.X R5, R2, R5, R6, 0x2, P1 ;  /* 0x0000000502058211 */ /* 0x000fca00008f1406 */
[----:B------:R0:W5:Y:S01]  /*16f50*/  @!P0 LDG.E R36, desc[UR42][R4.64] ;  /* 0x0000002a04248981 */ /* 0x000162000c1e1900 */
[----:B------:R-:W-:Y:S02]  /*16f60*/  ISETP.GE.AND P0, PT, R10, UR4, PT ;  /* 0x000000040a007c0c */ /* 0x000fe4000bf06270 */
[C---:B------:R-:W-:Y:S02]  /*16f70*/  LOP3.LUT R10, R9.reuse, 0x100, RZ, 0xfc, !PT ;  /* 0x00000100090a7812 */ /* 0x040fe400078efcff */
[----:B------:R-:W-:Y:S02]  /*16f80*/  LOP3.LUT R9, R9, 0x140, RZ, 0xfc, !PT ;  /* 0x0000014009097812 */ /* 0x000fe400078efcff */
[----:B------:R-:W-:Y:S02]  /*16f90*/  ISETP.GE.AND P3, PT, R10, UR4, PT ;  /* 0x000000040a007c0c */ /* 0x000fe4000bf66270 */
[----:B------:R-:W-:Y:S02]  /*16fa0*/  ISETP.GE.AND P2, PT, R9, UR4, PT ;  /* 0x0000000409007c0c */ /* 0x000fe4000bf46270 */
[----:B0-----:R-:W-:-:S02]  /*16fb0*/  SEL R4, RZ, 0x10, P3 ;  /* 0x00000010ff047807 */ /* 0x001fc40001800000 */
[----:B------:R-:W-:Y:S02]  /*16fc0*/  SEL R5, RZ, 0x20, P2 ;  /* 0x00000020ff057807 */ /* 0x000fe40001000000 */
[----:B------:R-:W-:Y:S02]  /*16fd0*/  SEL R3, RZ, 0x40, P0 ;  /* 0x00000040ff037807 */ /* 0x000fe40000000000 */
[----:B------:R-:W-:-:S04]  /*16fe0*/  LOP3.LUT R4, R5, R7, R4, 0xfe, !PT ;  /* 0x0000000705047212 */ /* 0x000fc800078efe04 */
[----:B------:R-:W-:-:S05]  /*16ff0*/  LOP3.LUT R3, R4, R3, RZ, 0xfc, !PT ;  /* 0x0000000304037212 */ /* 0x000fca00078efcff */
[----:B------:R0:W-:Y:S01]  /*17000*/  STL [R1+0x2c], R3 ;  /* 0x00002c0301007387 */ /* 0x0001e20000100800 */
[----:B------:R-:W-:Y:S02]  /*17010*/  LOP3.LUT R18, R18, 0xfffffff7, RZ, 0xc0, !PT ;  /* 0xfffffff712127812 */ /* 0x000fe400078ec0ff */
[----:B------:R-:W-:Y:S02]  /*17020*/  ISETP.GE.AND P0, PT, R11, UR4, PT ;  /* 0x000000040b007c0c */ /* 0x000fe4000bf06270 */
[----:B------:R-:W-:Y:S01]  /*17030*/  @P3 LOP3.LUT R18, R18, 0x8, RZ, 0xfc, !PT ;  /* 0x0000000812123812 */ /* 0x000fe200078efcff */
[----:B------:R-:W-:Y:S01]  /*17040*/  UMOV UR4, 0xffffffff ;  /* 0xffffffff00047882 */ /* 0x000fe20000000000 */
[----:B------:R-:W-:Y:S02]  /*17050*/  IMAD.MOV R0, RZ, RZ, -R0 ;  /* 0x000000ffff007224 */ /* 0x000fe400078e0a00 */
[----:B------:R-:W-:Y:S01]  /*17060*/  LOP3.LUT R18, R18, 0xfffffffb, RZ, 0xc0, !PT ;  /* 0xfffffffb12127812 */ /* 0x000fe200078ec0ff */
[----:B------:R-:W-:Y:S01]  /*17070*/  IMAD.U32 R6, RZ, RZ, UR38 ;  /* 0x00000026ff067e24 */ /* 0x000fe2000f8e00ff */
[----:B------:R-:W-:Y:S01]  /*17080*/  SEL R2, RZ, 0x80, P0 ;  /* 0x00000080ff027807 */ /* 0x000fe20000000000 */
[----:B------:R-:W-:Y:S01]  /*17090*/  IMAD R37, R8, R0, R37 ;  /* 0x0000000008257224 */ /* 0x000fe200078e0225 */
[----:B------:R-:W-:Y:S01]  /*170a0*/  @P2 LOP3.LUT R18, R18, 0x4, RZ, 0xfc, !PT ;  /* 0x0000000412122812 */ /* 0x000fe200078efcff */
[----:B0-----:R-:W-:Y:S06]  /*170b0*/  BRA.DIV UR4, `(.L_x_797) ;  /* 0x0000004a04387947 */ /* 0x001fec000b800000 */
.L_x_899:
[----:B------:R-:W-:Y:S02]  /*170c0*/  LOP3.LUT R0, R3, R2, RZ, 0xfc, !PT ;  /* 0x0000000203007212 */ /* 0x000fe400078efcff */
[----:B------:R-:W-:Y:S02]  /*170d0*/  ISETP.NE.AND P0, PT, R6, 0x3, PT ;  /* 0x000000030600780c */ /* 0x000fe40003f05270 */
[----:B------:R-:W-:Y:S01]  /*170e0*/  ISETP.GT.U32.AND P1, PT, R21, 0x3f, PT ;  /* 0x0000003f1500780c */ /* 0x000fe20003f24070 */
[----:B------:R0:W-:Y:S01]  /*170f0*/  STL [R1+0x8], R0 ;  /* 0x0000080001007387 */ /* 0x0001e20000100800 */
[----:B------:R-:W-:-:S09]  /*17100*/  LOP3.LUT R18, R18, 0xfffffbff, RZ, 0xc0, !PT ;  /* 0xfffffbff12127812 */ /* 0x000fd200078ec0ff */
[----:B------:R-:W-:-:S04]  /*17110*/  @P0 LOP3.LUT R18, R18, 0x400, RZ, 0xfc, !PT ;  /* 0x0000040012120812 */ /* 0x000fc800078efcff */
[----:B------:R-:W-:-:S04]  /*17120*/  LOP3.LUT R18, R18, 0xfffffffe, RZ, 0xc0, !PT ;  /* 0xfffffffe12127812 */ /* 0x000fc800078ec0ff */
[----:B------:R-:W-:Y:S01]  /*17130*/  @P1 LOP3.LUT R18, R18, 0x1, RZ, 0xfc, !PT ;  /* 0x0000000112121812 */ /* 0x000fe200078efcff */
[----:B0-----:R-:W-:Y:S06]  /*17140*/  @!P0 BRA `(.L_x_798) ;  /* 0x0000000000048947 */ /* 0x001fec0003800000 */
[----:B------:R-:W-:Y:S01]  /*17150*/  BPT.TRAP 0x1 ;  /* 0x000000040000795c */ /* 0x000fe20000300000 */
.L_x_798:
[----:B------:R-:W0:Y:S01]  /*17160*/  S2R R0, SR_TID.X ;  /* 0x0000000000007919 */ /* 0x000e220000002100 */
[----:B------:R-:W-:Y:S01]  /*17170*/  IMAD R30, R22, 0x8, R17 ;  /* 0x00000008161e7824 */ /* 0x000fe200078e0211 */
[----:B------:R-:W-:Y:S01]  /*17180*/  BSSY B0, `(.L_x_799) ;  /* 0x0000007000007945 */ /* 0x000fe20003800000 */
[----:B0-----:R-:W-:-:S04]  /*17190*/  LOP3.LUT R0, R0, 0x7f, RZ, 0xc0, !PT ;  /* 0x0000007f00007812 */ /* 0x001fc800078ec0ff */
[----:B------:R-:W-:-:S04]  /*171a0*/  SHF.R.U32.HI R0, RZ, 0x3, R0 ;  /* 0x00000003ff007819 */ /* 0x000fc80000011600 */
[----:B------:R-:W-:Y:S02]  /*171b0*/  IADD3 R23, -R0, R20, -R23 ;  /* 0x0000001400177210 */ /* 0x000fe40007ffe917 */
[----:B------:R-:W-:-:S04]  /*171c0*/  SHF.L.U32 R0, R28, 0x1f, RZ ;  /* 0x0000001f1c007819 */ /* 0x000fc800000006ff */
[----:B------:R-:W0:Y:S02]  /*171d0*/  SYNCS.PHASECHK.TRANS64.TRYWAIT P0, [R30+URZ+0x28c40], R0 ;  /* 0x028c40001e0075a7 */ /* 0x000e24000800017f */
[----:B0-----:R-:W-:Y:S05]  /*171e0*/  @!P0 BRA `(.L_x_800) ;  /* 0x0000004800208947 */ /* 0x001fea0003800000 */
.L_x_900:
[----:B------:R-:W-:Y:S05]  /*171f0*/  BSYNC B0 ;  /* 0x0000000000007941 */ /* 0x000fea0003800000 */
.L_x_799:
        /* <DEDUP_REMOVED lines=63> */
.L_x_910:
        /* <DEDUP_REMOVED lines=10> */
.L_x_802:
        /* <DEDUP_REMOVED lines=11> */
.L_x_803:
[----:B------:R1:W5:Y:S01]  /*17740*/  LDL.LU R0, [R1+0x10] ;  /* 0x0000100001007983 */ /* 0x0003620000300800 */
[----:B------:R1:W-:Y:S03]  /*17750*/  SYNCS.ARRIVE.TRANS64.A1T0 RZ, [R30+URZ+0x28c30], RZ ;  /* 0x028c30ff1eff79a7 */ /* 0x0003e6000810003f */
[----:B0-----:R1:W5:Y:S04]  /*17760*/  LDL.LU R4, [R1+0x4] ;  /* 0x0000040001047983 */ /* 0x0013680000300800 */
[----:B------:R1:W5:Y:S02]  /*17770*/  LDL R3, [R1+0x8] ;  /* 0x0000080001037983 */ /* 0x0003640000100800 */
[----:B------:R-:W-:Y:S05]  /*17780*/  WARPSYNC.ALL ;  /* 0x0000000000007948 */ /* 0x000fea0003800000 */
[----:B------:R-:W-:Y:S01]  /*17790*/  ULDC.64 UR4, c[0x0][0xa00] ;  /* 0x0002800000047ab9 */ /* 0x000fe20000000a00 */
[----:B------:R-:W-:Y:S01]  /*177a0*/  BSSY B6, `(.L_x_804) ;  /* 0x0000025000067945 */ /* 0x000fe20003800000 */
[----:B------:R-:W-:Y:S01]  /*177b0*/  BAR.SYNC.DEFER_BLOCKING 0x8, 0x100 ;  /* 0x0204000000007b1d */ /* 0x000fe20000010000 */
[----:B------:R-:W-:-:S04]  /*177c0*/  ISETP.NE.U32.AND P0, PT, RZ, UR4, PT ;  /* 0x00000004ff007c0c */ /* 0x000fc8000bf05070 */
[----:B------:R-:W-:Y:S01]  /*177d0*/  ISETP.NE.AND.EX P0, PT, RZ, UR5, PT, P0 ;  /* 0x00000005ff007c0c */ /* 0x000fe2000bf05300 */
[----:B------:R-:W-:-:S03]  /*177e0*/  ULDC.64 UR4, c[0x0][0x298] ;  /* 0x0000a60000047ab9 */ /* 0x000fc60000000a00 */
[----:B------:R-:W-:-:S05]  /*177f0*/  SEL R5, R31, RZ, !P0 ;  /* 0x000000ff1f057207 */ /* 0x000fca0004000000 */
[----:B------:R0:W-:Y:S01]  /*17800*/  STL [R1+0x1c], R5 ;  /* 0x00001c0501007387 */ /* 0x0001e20000100800 */
[----:B-----5:R-:W-:Y:S02]  /*17810*/  SEL R2, R0, RZ, !P0 ;  /* 0x000000ff00027207 */ /* 0x020fe40004000000 */
[----:B------:R-:W-:-:S03]  /*17820*/  SHF.R.S32.HI R0, RZ, 0x1f, R4 ;  /* 0x0000001fff007819 */ /* 0x000fc60000011404 */
[----:B------:R2:W-:Y:S01]  /*17830*/  STL [R1+0x34], R2 ;  /* 0x0000340201007387 */ /* 0x0005e20000100800 */
[----:B------:R-:W-:Y:S01]  /*17840*/  PRMT R31, R3, 0x8880, RZ ;  /* 0x00008880031f7816 */ /* 0x000fe200000000ff */
[----:B------:R-:W-:-:S03]  /*17850*/  IMAD R0, R0, UR4, RZ ;  /* 0x0000000400007c24 */ /* 0x000fc6000f8e02ff */
[----:B------:R-:W-:Y:S01]  /*17860*/  PRMT R31, R31, 0x7710, RZ ;  /* 0x000077101f1f7816 */ /* 0x000fe200000000ff */
[C---:B------:R-:W-:Y:S02]  /*17870*/  IMAD R0, R4.reuse, UR5, R0 ;  /* 0x0000000504007c24 */ /* 0x040fe4000f8e0200 */
[----:B0-----:R-:W-:-:S04]  /*17880*/  IMAD.WIDE.U32 R4, R4, UR4, RZ ;  /* 0x0000000404047c25 */ /* 0x001fc8000f8e00ff */
[----:B------:R-:W-:Y:S01]  /*17890*/  IMAD.IADD R0, R5, 0x1, R0 ;  /* 0x0000000105007824 */ /* 0x000fe200078e0200 */
[----:B------:R0:W-:Y:S01]  /*178a0*/  STL.64 [R1], R4 ;  /* 0x0000000401007387 */ /* 0x0001e20000100a00 */
[----:B--2---:R-:W-:-:S03]  /*178b0*/  VIADD R2, R17, 0x20400 ;  /* 0x0002040011027836 */ /* 0x004fc60000000000 */
[----:B------:R0:W-:Y:S02]  /*178c0*/  STL [R1+0x10], R0 ;  /* 0x0000100001007387 */ /* 0x0001e40000100800 */
[----:B------:R-:W-:-:S13]  /*178d0*/  LOP3.LUT P0, RZ, R2, 0x3ff, RZ, 0xc0, !PT ;  /* 0x000003ff02ff7812 */ /* 0x000fda000780c0ff */
[----:B0-----:R-:W-:Y:S05]  /*178e0*/  @!P0 BRA `(.L_x_805) ;  /* 0x0000000000408947 */ /* 0x001fea0003800000 */
        /* <DEDUP_REMOVED lines=16> */
.L_x_805:
[----:B------:R-:W-:Y:S05]  /*179f0*/  BSYNC B6 ;  /* 0x0000000000067941 */ /* 0x000fea0003800000 */
.L_x_804:
[----:B------:R-:W2:Y:S01]  /*17a00*/  LDL.LU R0, [R1+0x10] ;  /* 0x0000100001007983 */ /* 0x000ea20000300800 */
[----:B------:R-:W-:Y:S01]  /*17a10*/  ULDC.64 UR4, c[0x0][0x2d8] ;  /* 0x0000b60000047ab9 */ /* 0x000fe20000000a00 */
[----:B------:R-:W0:Y:S02]  /*17a20*/  LDC R7, c[0x0][0x448] ;  /* 0x00011200ff077b82 */ /* 0x000e240000000800 */
[----:B------:R-:W2:Y:S04]  /*17a30*/  LDL.LU.64 R2, [R1] ;  /* 0x0000000001027983 */ /* 0x000ea80000300a00 */
[----:B------:R-:W3:Y:S04]  /*17a40*/  LDL.LU R20, [R1+0x34] ;  /* 0x0000340001147983 */ /* 0x000ee80000300800 */
[----:B------:R-:W4:Y:S04]  /*17a50*/  LDL.LU R21, [R1+0x1c] ;  /* 0x00001c0001157983 */ /* 0x000f280000300800 */
[----:B------:R0:W5:Y:S02]  /*17a60*/  LDL R8, [R1+0x30] ;  /* 0x0000300001087983 */ /* 0x0001640000100800 */
[----:B0-----:R-:W-:-:S13]  /*17a70*/  ISETP.NE.AND P0, PT, R7, 0x1, PT ;  /* 0x000000010700780c */ /* 0x001fda0003f05270 */
[----:B------:R-:W0:Y:S08]  /*17a80*/  @P0 LDC R5, c[0x0][0x44c] ;  /* 0x00011300ff050b82 */ /* 0x000e300000000800 */
[----:B------:R-:W1:Y:S01]  /*17a90*/  @P0 LDC R6, c[0x0][0x450] ;  /* 0x00011400ff060b82 */ /* 0x000e620000000800 */
[----:B--2---:R-:W-:Y:S02]  /*17aa0*/  IMAD.MOV.U32 R3, RZ, RZ, R0 ;  /* 0x000000ffff037224 */ /* 0x004fe400078e0000 */
[----:B------:R-:W-:-:S04]  /*17ab0*/  IMAD.WIDE.U32 R2, R16, UR4, R2 ;  /* 0x0000000410027c25 */ /* 0x000fc8000f8e0002 */
[----:B------:R-:W-:Y:S01]  /*17ac0*/  IMAD R3, R16, UR5, R3 ;  /* 0x0000000510037c24 */ /* 0x000fe2000f8e0203 */
[----:B------:R-:W-:Y:S02]  /*17ad0*/  ULDC.64 UR4, c[0x0][0x2e0] ;  /* 0x0000b80000047ab9 */ /* 0x000fe40000000a00 */
[----:B---3--:R-:W-:Y:S02]  /*17ae0*/  IMAD R0, R20, UR4, RZ ;  /* 0x0000000414007c24 */ /* 0x008fe4000f8e02ff */
[----:B------:R-:W2:Y:S01]  /*17af0*/  S2R R20, SR_TID.X ;  /* 0x0000000000147919 */ /* 0x000ea20000002100 */
[----:B----4-:R-:W-:-:S04]  /*17b00*/  IMAD.WIDE.U32 R2, R21, UR4, R2 ;  /* 0x0000000415027c25 */ /* 0x010fc8000f8e0002 */
[----:B------:R-:W-:Y:S01]  /*17b10*/  IMAD R0, R21, UR5, R0 ;  /* 0x0000000515007c24 */ /* 0x000fe2000f8e0200 */
[----:B------:R-:W3:Y:S01]  /*17b20*/  S2R R9, SR_TID.X ;  /* 0x0000000000097919 */ /* 0x000ee20000002100 */
[----:B------:R-:W-:Y:S02]  /*17b30*/  ULDC.64 UR4, c[0x0][0x2d0] ;  /* 0x0000b40000047ab9 */ /* 0x000fe40000000a00 */
[----:B------:R-:W-:Y:S01]  /*17b40*/  IMAD.IADD R3, R3, 0x1, R0 ;  /* 0x0000000103037824 */ /* 0x000fe200078e0200 */
[----:B--2---:R-:W-:-:S04]  /*17b50*/  LOP3.LUT R20, R20, 0x7f, RZ, 0xc0, !PT ;  /* 0x0000007f14147812 */ /* 0x004fc800078ec0ff */
[----:B------:R-:W-:Y:S02]  /*17b60*/  SHF.R.U32.HI R21, RZ, 0x3, R20 ;  /* 0x00000003ff157819 */ /* 0x000fe40000011614 */
[----:B------:R-:W2:Y:S02]  /*17b70*/  S2R R20, SR_TID.X ;  /* 0x0000000000147919 */ /* 0x000ea40000002100 */
[----:B--2---:R-:W-:-:S05]  /*17b80*/  IMAD.SHL.U32 R20, R20, 0x10, RZ ;  /* 0x0000001014147824 */ /* 0x004fca00078e00ff */
[----:B------:R-:W-:-:S05]  /*17b90*/  LOP3.LUT R20, R21, 0x70, R20, 0xf8, !PT ;  /* 0x0000007015147812 */ /* 0x000fca00078ef814 */
[----:B------:R-:W-:Y:S02]  /*17ba0*/  IMAD R0, R25, 0x40, R20 ;  /* 0x0000004019007824 */ /* 0x000fe400078e0214 */
[----:B------:R2:W5:Y:S02]  /*17bb0*/  LDL R20, [R1+0x14] ;  /* 0x0000140001147983 */ /* 0x0005640000100800 */
[----:B0-----:R-:W-:-:S04]  /*17bc0*/  @P0 IMAD.HI.U32 R5, R0, R5, RZ ;  /* 0x0000000500050227 */ /* 0x001fc800078e00ff */
[----:B------:R-:W-:Y:S01]  /*17bd0*/  IMAD.MOV.U32 R4, RZ, RZ, R0 ;  /* 0x000000ffff047224 */ /* 0x000fe200078e0000 */
[----:B-1----:R-:W-:Y:S01]  /*17be0*/  @P0 SHF.R.U32.HI R4, RZ, R6, R5 ;  /* 0x00000006ff040219 */ /* 0x002fe20000011605 */
[----:B------:R-:W0:Y:S04]  /*17bf0*/  S2R R21, SR_TID.X ;  /* 0x0000000000157919 */ /* 0x000e280000002100 */
        /* <DEDUP_REMOVED lines=12> */
[----:B------:R-:W-:Y:S01]  /*17cc0*/  ULDC.64 UR4, c[0x0][0x280] ;  /* 0x0000a00000047ab9 */ /* 0x000fe20000000a00 */
[----:B---3--:R-:W-:Y:S01]  /*17cd0*/  IMAD.SHL.U32 R9, R9, 0x8, RZ ;  /* 0x0000000809097824 */ /* 0x008fe200078e00ff */
[C---:B------:R-:W-:Y:S01]  /*17ce0*/  LEA R0, P0, R2.reuse, UR4, 0x1 ;  /* 0x0000000402007c11 */ /* 0x040fe2000f8008ff */
[----:B------:R-:W-:Y:S01]  /*17cf0*/  IMAD.IADD R3, R3, 0x1, R4 ;  /* 0x0000000103037824 */ /* 0x000fe200078e0204 */
[----:B------:R-:W-:Y:S02]  /*17d00*/  ULDC UR4, c[0x0][0x2b8] ;  /* 0x0000ae0000047ab9 */ /* 0x000fe40000000800 */
[----:B------:R-:W-:Y:S02]  /*17d10*/  LOP3.LUT R9, R9, 0x38, RZ, 0xc0, !PT ;  /* 0x0000003809097812 */ /* 0x000fe400078ec0ff */
[----:B------:R-:W-:Y:S01]  /*17d20*/  LEA.HI.X R2, R2, UR5, R3, 0x1, P0 ;  /* 0x0000000502027c11 */ /* 0x000fe200080f0c03 */
[----:B------:R-:W-:Y:S01]  /*17d30*/  UMOV UR5, 0xffffffff ;  /* 0xffffffff00057882 */ /* 0x000fe20000000000 */
[----:B0-----:R-:W-:-:S02]  /*17d40*/  LOP3.LUT R21, R21, 0x7f, RZ, 0xc0, !PT ;  /* 0x0000007f15157812 */ /* 0x001fc400078ec0ff */
[----:B------:R-:W-:Y:S02]  /*17d50*/  ISETP.GE.AND P1, PT, R9, UR4, PT ;  /* 0x0000000409007c0c */ /* 0x000fe4000bf26270 */
[----:B------:R-:W-:Y:S01]  /*17d60*/  SHF.R.U32.HI R10, RZ, 0x3, R21 ;  /* 0x00000003ff0a7819 */ /* 0x000fe20000011615 */
[----:B--2---:R-:W-:Y:S10]  /*17d70*/  BRA.DIV UR5, `(.L_x_806) ;  /* 0x0000004205a07947 */ /* 0x004ff4000b800000 */
        /* <DEDUP_REMOVED lines=26> */
[----:B------:R-:W1:Y:S08]  /*17f20*/  SHFL.IDX PT, R4, R2, 0x2, 0x181f ;  /* 0x00581f0002047f89 */ /* 0x000e7000000e0000 */
[----:B0-----:R-:W-:-:S05]  /*17f30*/  @!P0 LEA R5, P2, R9, R5, 0x1 ;  /* 0x0000000509058211 */ /* 0x001fca00078408ff */
[----:B-1----:R-:W-:-:S05]  /*17f40*/  @!P0 IMAD.X R4, RZ, RZ, R4, P2 ;  /* 0x000000ffff048224 */ /* 0x002fca00010e0604 */
[----:B------:R-:W-:-:S04]  /*17f50*/  @!P0 LOP3.LUT R5, R5, R4, RZ, 0x3c, !PT ;  /* 0x0000000405058212 */ /* 0x000fc800078e3cff */
[----:B------:R-:W-:-:S04]  /*17f60*/  @!P0 LOP3.LUT R4, R5, R4, RZ, 0x3c, !PT ;  /* 0x0000000405048212 */ /* 0x000fc800078e3cff */
[----:B------:R-:W-:-:S05]  /*17f70*/  @!P0 LOP3.LUT R5, R5, R4, RZ, 0x3c, !PT ;  /* 0x0000000405058212 */ /* 0x000fca00078e3cff */
[----:B------:R0:W-:Y:S04]  /*17f80*/  @!P0 LDGSTS.E.BYPASS.LTC128B.128 [R8+0x21400], desc[UR42][R4.64], !P1 ;  /* 0x2140000004088fae */ /* 0x0001e8000c901d6a */
[----:B0-----:R0:W1:Y:S02]  /*17f90*/  SHFL.IDX PT, R4, R2, 0x3, 0x181f ;  /* 0x00781f0002047f89 */ /* 0x00106400000e0000 */
.L_x_919:
[----:B------:R-:W-:-:S05]  /*17fa0*/  VIADD R25, R25, 0x30 ;  /* 0x0000003019197836 */ /* 0x000fca0000000000 */
[----:B------:R-:W-:-:S13]  /*17fb0*/  ISETP.GE.AND P0, PT, R25, R3, PT ;  /* 0x000000031900720c */ /* 0x000fda0003f06270 */
[----:B0-----:R-:W-:-:S05]  /*17fc0*/  @!P0 LEA R2, P2, R9, R0, 0x1 ;  /* 0x0000000009028211 */ /* 0x001fca00078408ff */
[----:B-1----:R-:W-:-:S05]  /*17fd0*/  @!P0 IMAD.X R3, RZ, RZ, R4, P2 ;  /* 0x000000ffff038224 */ /* 0x002fca00010e0604 */
[----:B------:R-:W-:Y:S01]  /*17fe0*/  @!PT LDS RZ, [RZ] ;  /* 0x00000000fffff984 */ /* 0x000fe20000000800 */
[----:B------:R-:W-:Y:S01]  /*17ff0*/  @!PT LDS RZ, [RZ] ;  /* 0x00000000fffff984 */ /* 0x000fe20000000800 */
[----:B------:R-:W-:Y:S01]  /*18000*/  @!PT LDS RZ, [RZ] ;  /* 0x00000000fffff984 */ /* 0x000fe20000000800 */
[----:B------:R0:W-:Y:S01]  /*18010*/  @!P0 LDGSTS.E.BYPASS.LTC128B.128 [R8+0x21c00], desc[UR42][R2.64], !P1 ;  /* 0x21c0000002088fae */ /* 0x0001e2000c901d6a */
[----:B------:R-:W-:Y:S01]  /*18020*/  PLOP3.LUT P0, PT, PT, PT, PT, 0x80, 0x0 ;  /* 0x000000000000781c */ /* 0x000fe20003f0f070 */
[----:B------:R-:W-:-:S12]  /*18030*/  NOP ;  /* 0x0000000000007918 */ /* 0x000fd80000000000 */
.L_x_807:
        /* <DEDUP_REMOVED lines=18> */
.L_x_920:
[----:B------:R-:W-:Y:S05]  /*18160*/  BSYNC B0 ;  /* 0x0000000000007941 */ /* 0x000fea0003800000 */
.L_x_808:
[----:B------:R-:W-:-:S05]  /*18170*/  IMAD.U32 R2, RZ, RZ, UR38 ;  /* 0x00000026ff027e24 */ /* 0x000fca000f8e00ff */
[----:B------:R-:W-:-:S13]  /*18180*/  ISETP.NE.AND P0, PT, R2, 0x3, PT ;  /* 0x000000030200780c */ /* 0x000fda0003f05270 */
[----:B------:R-:W-:Y:S05]  /*18190*/  @!P0 BRA `(.L_x_810) ;  /* 0x0000000000048947 */ /* 0x000fea0003800000 */
[----:B------:R-:W-:Y:S01]  /*181a0*/  BPT.TRAP 0x1 ;  /* 0x000000040000795c */ /* 0x000fe20000300000 */
.L_x_810:
[----:B0-----:R-:W-:Y:S01]  /*181b0*/  SHF.L.U32 R0, R28, 0x1f, RZ ;  /* 0x0000001f1c007819 */ /* 0x001fe200000006ff */
[----:B------:R-:W-:Y:S03]  /*181c0*/  BSSY B0, `(.L_x_811) ;  /* 0x0000003000007945 */ /* 0x000fe60003800000 */
[----:B------:R-:W0:Y:S02]  /*181d0*/  SYNCS.PHASECHK.TRANS64.TRYWAIT P0, [R30+URZ+0x28c60], R0 ;  /* 0x028c60001e0075a7 */ /* 0x000e24000800017f */
[----:B0-----:R-:W-:Y:S05]  /*181e0*/  @!P0 BRA `(.L_x_812) ;  /* 0x0000004000dc8947 */ /* 0x001fea0003800000 */
.L_x_921:
[----:B------:R-:W-:Y:S05]  /*181f0*/  BSYNC B0 ;  /* 0x0000000000007941 */ /* 0x000fea0003800000 */
.L_x_811:
[----:B------:R-:W0:Y:S01]  /*18200*/  LDL.LU R2, [R1+0x24] ;  /* 0x0000240001027983 */ /* 0x000e220000300800 */
[----:B------:R-:W-:Y:S01]  /*18210*/  ULDC.64 UR4, c[0x0][0x328] ;  /* 0x0000ca0000047ab9 */ /* 0x000fe20000000a00 */
[----:B------:R-:W-:Y:S02]  /*18220*/  ULDC.64 UR6, c[0x0][0x318] ;  /* 0x0000c60000067ab9 */ /* 0x000fe40000000a00 */
[----:B------:R-:W2:Y:S01]  /*18230*/  LDL.LU R4, [R1+0x28] ;  /* 0x0000280001047983 */ /* 0x000ea20000300800 */
        /* <DEDUP_REMOVED lines=8> */
[----:B------:R-:W-:Y:S01]  /*182c0*/  ULDC.64 UR4, c[0x0][0x330] ;  /* 0x0000cc0000047ab9 */ /* 0x000fe20000000a00 */
[----:B------:R-:W-:Y:S02]  /*182d0*/  IMAD R4, R22, 0x8000, R35 ;  /* 0x0000800016047824 */ /* 0x000fe400078e0223 */
[----:B------:R-:W-:Y:S02]  /*182e0*/  IMAD.IADD R3, R3, 0x1, R0 ;  /* 0x0000000103037824 */ /* 0x000fe400078e0200 */
[----:B------:R-:W-:Y:S01]  /*182f0*/  IMAD.WIDE.U32 R2, R16, UR4, R2 ;  /* 0x0000000410027c25 */ /* 0x000fe2000f8e0002 */
[----:B------:R-:W-:-:S03]  /*18300*/  UMOV UR4, 0xffffffff ;  /* 0xffffffff00047882 */ /* 0x000fc60000000000 */
[----:B------:R-:W-:Y:S01]  /*18310*/  IMAD R6, R16, UR5, R3 ;  /* 0x0000000510067c24 */ /* 0x000fe2000f8e0203 */
[----:B------:R-:W-:-:S04]  /*18320*/  LEA R5, P0, R2, UR6, 0x1 ;  /* 0x0000000602057c11 */ /* 0x000fc8000f8008ff */
[----:B------:R-:W-:Y:S01]  /*18330*/  LEA.HI.X R6, R2, UR7, R6, 0x1, P0 ;  /* 0x0000000702067c11 */ /* 0x000fe200080f0c06 */
[----:B------:R-:W-:Y:S08]  /*18340*/  BRA.DIV UR4, `(.L_x_813) ;  /* 0x0000004204987947 */ /* 0x000ff0000b800000 */
[----:B------:R-:W2:Y:S01]  /*18350*/  LDL R3, [R1+0x8] ;  /* 0x0000080001037983 */ /* 0x000ea20000100800 */
        /* <DEDUP_REMOVED lines=87> */
.L_x_931:
[C---:B------:R-:W-:Y:S02]  /*188d0*/  LOP3.LUT P6, RZ, R18.reuse, 0x100, RZ, 0xc0, !PT ;  /* 0x0000010012ff7812 */ /* 0x040fe400078cc0ff */
[----:B------:R-:W-:Y:S02]  /*188e0*/  LOP3.LUT R18, R18, 0xfffff7ff, RZ, 0xc0, !PT ;  /* 0xfffff7ff12127812 */ /* 0x000fe400078ec0ff */
[C---:B------:R-:W-:Y:S02]  /*188f0*/  ISETP.LT.OR P6, PT, R23.reuse, 0x31, P6 ;  /* 0x000000311700780c */ /* 0x040fe400037c1670 */
[----:B------:R-:W-:-:S11]  /*18900*/  ISETP.LT.OR P5, PT, R23, 0x31, !P5 ;  /* 0x000000311700780c */ /* 0x000fd60006fa1670 */
[----:B------:R-:W-:Y:S02]  /*18910*/  @P6 LOP3.LUT R18, R18, 0x800, RZ, 0xfc, !PT ;  /* 0x0000080012126812 */ /* 0x000fe400078efcff */
[C---:B------:R-:W-:Y:S02]  /*18920*/  ISETP.LT.OR P6, PT, R23.reuse, 0x31, !P4 ;  /* 0x000000311700780c */ /* 0x040fe400067c1670 */
[----:B------:R-:W-:Y:S02]  /*18930*/  LOP3.LUT R18, R18, 0xffffdfff, RZ, 0xc0, !PT ;  /* 0xffffdfff12127812 */ /* 0x000fe400078ec0ff */
[C---:B------:R-:W-:Y:S02]  /*18940*/  ISETP.LT.OR P4, PT, R23.reuse, 0x31, !P2 ;  /* 0x000000311700780c */ /* 0x040fe40005781670 */
        /* <DEDUP_REMOVED lines=26> */
.L_x_814:
        /* <DEDUP_REMOVED lines=11> */
.L_x_815:
[----:B------:R-:W2:Y:S01]  /*18ba0*/  LDL.LU R2, [R1+0x18] ;  /* 0x0000180001027983 */ /* 0x000ea20000300800 */
[----:B------:R1:W-:Y:S01]  /*18bb0*/  SYNCS.ARRIVE.TRANS64.A1T0 RZ, [R30+URZ+0x28c50], RZ ;  /* 0x028c50ff1eff79a7 */ /* 0x0003e2000810003f */
[----:B------:R-:W-:Y:S01]  /*18bc0*/  BSSY B0, `(.L_x_816) ;  /* 0x00000f2000007945 */ /* 0x000fe20003800000 */
[----:B--2---:R-:W-:-:S05]  /*18bd0*/  VIADD R7, R2, 0xfffffffe ;  /* 0xfffffffe02077836 */ /* 0x004fca0000000000 */
[----:B------:R-:W-:-:S13]  /*18be0*/  ISETP.GE.AND P0, PT, R7, R32, PT ;  /* 0x000000200700720c */ /* 0x000fda0003f06270 */
[----:B-1----:R-:W-:Y:S05]  /*18bf0*/  @!P0 BRA `(.L_x_817) ;  /* 0x0000000c00b88947 */ /* 0x002fea0003800000 */
[----:B------:R-:W2:Y:S04]  /*18c00*/  LDL.LU R3, [R1+0x2c] ;  /* 0x00002c0001037983 */ /* 0x000ea80000300800 */
[----:B------:R-:W3:Y:S01]  /*18c10*/  LDL.LU R2, [R1+0x8] ;  /* 0x0000080001027983 */ /* 0x000ee20000300800 */
[----:B--2---:R-:W-:Y:S02]  /*18c20*/  LOP3.LUT R31, R3, 0x40, RZ, 0xc0, !PT ;  /* 0x00000040031f7812 */ /* 0x004fe400078ec0ff */
[----:B---3--:R-:W-:Y:S02]  /*18c30*/  LOP3.LUT R30, R2, 0x80, RZ, 0xc0, !PT ;  /* 0x00000080021e7812 */ /* 0x008fe400078ec0ff */
[----:B------:R-:W-:Y:S02]  /*18c40*/  SHF.R.U32.HI R31, RZ, 0x2, R31 ;  /* 0x00000002ff1f7819 */ /* 0x000fe4000001161f */
[----:B------:R-:W-:-:S07]  /*18c50*/  SHF.R.U32.HI R30, RZ, 0x3, R30 ;  /* 0x00000003ff1e7819 */ /* 0x000fce000001161e */
.L_x_830:
[----:B-1----:R-:W1:Y:S01]  /*18c60*/  S2R R2, SR_TID.X ;  /* 0x0000000000027919 */ /* 0x002e620000002100 */
[----:B0-----:R-:W0:Y:S01]  /*18c70*/  LDC R5, c[0x0][0x430] ;  /* 0x00010c00ff057b82 */ /* 0x001e220000000800 */
[----:B------:R-:W-:Y:S01]  /*18c80*/  IMAD R4, R7, 0x40, R33 ;  /* 0x0000004007047824 */ /* 0x000fe200078e0221 */
[----:B--2---:R-:W2:Y:S01]  /*18c90*/  S2R R8, SR_TID.X ;  /* 0x0000000000087919 */ /* 0x004ea20000002100 */
[----:B------:R-:W-:Y:S02]  /*18ca0*/  IMAD.U32 R10, RZ, RZ, UR38 ;  /* 0x00000026ff0a7e24 */ /* 0x000fe4000f8e00ff */
[----:B------:R-:W-:Y:S01]  /*18cb0*/  VIADD R22, R22, 0x1 ;  /* 0x0000000116167836 */ /* 0x000fe20000000000 */
[----:B0-----:R-:W-:Y:S02]  /*18cc0*/  ISETP.NE.AND P0, PT, R5, 0x1, PT ;  /* 0x000000010500780c */ /* 0x001fe40003f05270 */
[----:B-1----:R-:W-:Y:S01]  /*18cd0*/  LOP3.LUT R2, R2, 0x7f, RZ, 0xc0, !PT ;  /* 0x0000007f02027812 */ /* 0x002fe200078ec0ff */
[----:B--2---:R-:W-:-:S03]  /*18ce0*/  IMAD.SHL.U32 R8, R8, 0x10, RZ ;  /* 0x0000001008087824 */ /* 0x004fc600078e00ff */
[----:B------:R-:W-:-:S07]  /*18cf0*/  SHF.R.U32.HI R2, RZ, 0x3, R2 ;  /* 0x00000003ff027819 */ /* 0x000fce0000011602 */
[----:B---3--:R-:W0:Y:S01]  /*18d00*/  @P0 LDC R6, c[0x0][0x434] ;  /* 0x00010d00ff060b82 */ /* 0x008e220000000800 */
[----:B------:R-:W-:-:S04]  /*18d10*/  LOP3.LUT R8, R2, 0x70, R8, 0xf8, !PT ;  /* 0x0000007002087812 */ /* 0x000fc800078ef808 */
[----:B------:R-:W-:-:S03]  /*18d20*/  ISETP.GT.U32.AND P1, PT, R8, 0x3f, PT ;  /* 0x0000003f0800780c */ /* 0x000fc60003f24070 */
[----:B------:R-:W1:Y:S01]  /*18d30*/  @P0 LDC R3, c[0x0][0x438] ;  /* 0x00010e00ff030b82 */ /* 0x000e620000000800 */
[----:B------:R-:W-:-:S04]  /*18d40*/  IMAD.IADD R4, R8, 0x1, R4 ;  /* 0x0000000108047824 */ /* 0x000fc800078e0204 */
[----:B------:R-:W-:-:S05]  /*18d50*/  IMAD.MOV.U32 R2, RZ, RZ, R4 ;  /* 0x000000ffff027224 */ /* 0x000fca00078e0004 */
[----:B------:R-:W2:Y:S01]  /*18d60*/  @!P1 LDC.64 R8, c[0x0][0x428] ;  /* 0x00010a00ff089b82 */ /* 0x000ea20000000a00 */
[----:B0-----:R-:W-:-:S05]  /*18d70*/  @P0 IMAD.HI.U32 R6, R4, R6, RZ ;  /* 0x0000000604060227 */ /* 0x001fca00078e00ff */
[----:B-1----:R-:W-:-:S05]  /*18d80*/  @P0 SHF.R.U32.HI R2, RZ, R3, R6 ;  /* 0x00000003ff020219 */ /* 0x002fca0000011606 */
[----:B------:R-:W-:-:S04]  /*18d90*/  IMAD.MOV R3, RZ, RZ, -R2 ;  /* 0x000000ffff037224 */ /* 0x000fc800078e0a02 */
[----:B------:R-:W-:Y:S01]  /*18da0*/  IMAD R5, R5, R3, R4 ;  /* 0x0000000305057224 */ /* 0x000fe200078e0204 */
[--C-:B------:R-:W-:Y:S01]  /*18db0*/  @!P1 SHF.R.S32.HI R3, RZ, 0x1f, R2.reuse ;  /* 0x0000001fff039819 */ /* 0x100fe20000011402 */
[-C--:B--2---:R-:W-:Y:S02]  /*18dc0*/  @!P1 IMAD R4, R34, R8.reuse, RZ ;  /* 0x0000000822049224 */ /* 0x084fe400078e02ff */
[----:B------:R-:W-:-:S04]  /*18dd0*/  @!P1 IMAD.WIDE.U32 R2, R26, R8, R2 ;  /* 0x000000081a029225 */ /* 0x000fc800078e0002 */
[----:B------:R-:W-:Y:S02]  /*18de0*/  @!P1 IMAD R4, R26, R9, R4 ;  /* 0x000000091a049224 */ /* 0x000fe400078e0204 */
[----:B------:R-:W0:Y:S02]  /*18df0*/  @!P1 LDC.64 R8, c[0x0][0x418] ;  /* 0x00010600ff089b82 */ /* 0x000e240000000a00 */
[----:B------:R-:W-:Y:S02]  /*18e00*/  @!P1 IMAD.IADD R3, R4, 0x1, R3 ;  /* 0x0000000104039824 */ /* 0x000fe400078e0203 */
[----:B------:R-:W-:Y:S01]  /*18e10*/  IMAD.MOV.U32 R4, RZ, RZ, RZ ;  /* 0x000000ffff047224 */ /* 0x000fe200078e00ff */
[----:B0-----:R-:W-:-:S04]  /*18e20*/  @!P1 LEA R8, P0, R2, R8, 0x2 ;  /* 0x0000000802089211 */ /* 0x001fc800078010ff */
[----:B------:R-:W-:Y:S02]  /*18e30*/  @!P1 LEA.HI.X R9, R2, R9, R3, 0x2, P0 ;  /* 0x0000000902099211 */ /* 0x000fe400000f1403 */
[----:B------:R-:W-:-:S03]  /*18e40*/  ISETP.NE.AND P0, PT, R22, 0x2, PT ;  /* 0x000000021600780c */ /* 0x000fc60003f05270 */
[----:B------:R0:W5:Y:S01]  /*18e50*/  @!P1 LDG.E R4, desc[UR42][R8.64] ;  /* 0x0000002a08049981 */ /* 0x000162000c1e1900 */
[----:B------:R-:W-:Y:S01]  /*18e60*/  ISETP.NE.AND P1, PT, R10, 0x3, PT ;  /* 0x000000030a00780c */ /* 0x000fe20003f25270 */
[----:B------:R-:W-:Y:S01]  /*18e70*/  IMAD.MOV.U32 R3, RZ, RZ, R7 ;  /* 0x000000ffff037224 */ /* 0x000fe200078e0007 */
[----:B------:R-:W-:Y:S01]  /*18e80*/  SEL R2, RZ, 0x1, P0 ;  /* 0x00000001ff027807 */ /* 0x000fe20000000000 */
[----:B------:R-:W-:Y:S05]  /*18e90*/  YIELD ;  /* 0x0000000000007946 */ /* 0x000fea0003800000 */
[----:B------:R-:W-:Y:S01]  /*18ea0*/  SEL R22, R22, RZ, P0 ;  /* 0x000000ff16167207 */ /* 0x000fe20000000000 */
[----:B------:R-:W-:Y:S01]  /*18eb0*/  VIADD R7, R7, 0xffffffff ;  /* 0xffffffff07077836 */ /* 0x000fe20000000000 */
[----:B------:R-:W-:-:S02]  /*18ec0*/  LOP3.LUT R28, R28, R2, RZ, 0x3c, !PT ;  /* 0x000000021c1c7212 */ /* 0x000fc400078e3cff */
[----:B------:R-:W-:Y:S01]  /*18ed0*/  ISETP.GT.AND P3, PT, R3, R32, PT ;  /* 0x000000200300720c */ /* 0x000fe20003f64270 */
[----:B0-----:R-:W-:-:S12]  /*18ee0*/  @!P1 BRA `(.L_x_818) ;  /* 0x0000000000049947 */ /* 0x001fd80003800000 */
[----:B------:R-:W-:Y:S01]  /*18ef0*/  BPT.TRAP 0x1 ;  /* 0x000000040000795c */ /* 0x000fe20000300000 */
.L_x_818:
[----:B------:R-:W-:Y:S01]  /*18f00*/  IMAD R6, R22, 0x8, R17 ;  /* 0x0000000816067824 */ /* 0x000fe200078e0211 */
[----:B------:R-:W-:Y:S01]  /*18f10*/  SHF.L.U32 R20, R28, 0x1f, RZ ;  /* 0x0000001f1c147819 */ /* 0x000fe200000006ff */
[----:B------:R-:W-:Y:S01]  /*18f20*/  BSSY B1, `(.L_x_819) ;  /* 0x0000004000017945 */ /* 0x000fe20003800000 */
[----:B------:R-:W-:Y:S02]  /*18f30*/  SHF.R.S32.HI R9, RZ, 0x1f, R5 ;  /* 0x0000001fff097819 */ /* 0x000fe40000011405 */
[----:B------:R-:W0:Y:S02]  /*18f40*/  SYNCS.PHASECHK.TRANS64.TRYWAIT P0, [R6+URZ+0x28c40], R20 ;  /* 0x028c4014060075a7 */ /* 0x000e24000800017f */
[----:B0-----:R-:W-:Y:S05]  /*18f50*/  @!P0 BRA `(.L_x_820) ;  /* 0x0000003c00c08947 */ /* 0x001fea0003800000 */
.L_x_932:
[----:B------:R-:W-:Y:S05]  /*18f60*/  BSYNC B1 ;  /* 0x0000000000017941 */ /* 0x000fea0003800000 */
.L_x_819:
        /* <DEDUP_REMOVED lines=40> */
.L_x_942:
        /* <DEDUP_REMOVED lines=8> */
.L_x_822:
        /* <DEDUP_REMOVED lines=11> */
.L_x_823:
[----:B------:R2:W-:Y:S01]  /*19320*/  SYNCS.ARRIVE.TRANS64.A1T0 RZ, [R6+URZ+0x28c30], RZ ;  /* 0x028c30ff06ff79a7 */ /* 0x0005e2000810003f */
[----:B------:R-:W-:Y:S05]  /*19330*/  @!P2 BRA `(.L_x_824) ;  /* 0x000000000004a947 */ /* 0x000fea0003800000 */
[----:B------:R-:W-:Y:S01]  /*19340*/  BPT.TRAP 0x1 ;  /* 0x000000040000795c */ /* 0x000fe20000300000 */
.L_x_824:
[----:B------:R-:W3:Y:S01]  /*19350*/  SYNCS.PHASECHK.TRANS64.TRYWAIT P0, [R6+URZ+0x28c60], R20 ;  /* 0x028c6014060075a7 */ /* 0x000ee2000800017f */
[----:B------:R-:W-:Y:S04]  /*19360*/  BSSY B1, `(.L_x_825) ;  /* 0x0000002000017945 */ /* 0x000fe80003800000 */
[----:B---3--:R-:W-:Y:S05]  /*19370*/  @!P0 BRA `(.L_x_826) ;  /* 0x0000003c00e88947 */ /* 0x008fea0003800000 */
.L_x_943:
[----:B------:R-:W-:Y:S05]  /*19380*/  BSYNC B1 ;  /* 0x0000000000017941 */ /* 0x000fea0003800000 */
.L_x_825:
        /* <DEDUP_REMOVED lines=8> */
[----:B-1----:R-:W-:Y:S02]  /*19410*/  IMAD R21, R22, 0x7000, R8 ;  /* 0x0000700016157824 */ /* 0x002fe400078e0208 */
        /* <DEDUP_REMOVED lines=12> */
[----:B------:R-:W1:Y:S01]  /*194e0*/  SHFL.IDX PT, R2, R9, RZ, 0x181f ;  /* 0x00181fff09027589 */ /* 0x000e6200000e0000 */
[C---:B------:R-:W-:Y:S01]  /*194f0*/  LOP3.LUT P1, RZ, R18.reuse, 0x80, RZ, 0xc0, !PT ;  /* 0x0000008012ff7812 */ /* 0x040fe2000782c0ff */
[----:B------:R-:W-:Y:S01]  /*19500*/  IMAD R21, R21, 0x2, R17 ;  /* 0x0000000215157824 */ /* 0x000fe200078e0211 */
[C---:B------:R-:W-:Y:S01]  /*19510*/  LOP3.LUT P2, RZ, R18.reuse, 0x40, RZ, 0xc0, !PT ;  /* 0x0000004012ff7812 */ /* 0x040fe2000784c0ff */
[----:B------:R-:W4:Y:S01]  /*19520*/  SHFL.IDX PT, R3, R10, RZ, 0x181f ;  /* 0x00181fff0a037589 */ /* 0x000f2200000e0000 */
[----:B------:R-:W-:-:S03]  /*19530*/  LOP3.LUT R18, R18, 0xffffdfff, RZ, 0xc0, !PT ;  /* 0xffffdfff12127812 */ /* 0x000fc600078ec0ff */
[----:B------:R-:W5:Y:S01]  /*19540*/  SHFL.IDX PT, R14, R9, 0x1, 0x181f ;  /* 0x00381f00090e7f89 */ /* 0x000f6200000e0000 */
[----:B------:R-:W-:-:S03]  /*19550*/  @P3 LOP3.LUT R18, R18, 0x2000, RZ, 0xfc, !PT ;  /* 0x0000200012123812 */ /* 0x000fc600078efcff */
[----:B------:R-:W0:Y:S01]  /*19560*/  SHFL.IDX PT, R5, R10, 0x1, 0x181f ;  /* 0x00381f000a057f89 */ /* 0x000e2200000e0000 */
[C---:B------:R-:W-:Y:S02]  /*19570*/  LOP3.LUT P3, RZ, R18.reuse, 0x20, RZ, 0xc0, !PT ;  /* 0x0000002012ff7812 */ /* 0x040fe4000786c0ff */
[C---:B------:R-:W-:Y:S01]  /*19580*/  LOP3.LUT P6, RZ, R18.reuse, 0x10, RZ, 0xc0, !PT ;  /* 0x0000001012ff7812 */ /* 0x040fe200078cc0ff */
[----:B------:R-:W-:Y:S01]  /*19590*/  SHFL.IDX PT, R8, R10, 0x2, 0x181f ;  /* 0x00581f000a087f89 */ /* 0x000fe200000e0000 */
[----:B------:R-:W-:-:S03]  /*195a0*/  LOP3.LUT R18, R18, 0xffff7fff, RZ, 0xc0, !PT ;  /* 0xffff7fff12127812 */ /* 0x000fc600078ec0ff */
[----:B------:R-:W-:Y:S01]  /*195b0*/  SHFL.IDX PT, R10, R10, 0x3, 0x181f ;  /* 0x00781f000a0a7f89 */ /* 0x000fe200000e0000 */
[----:B-1----:R-:W-:-:S05]  /*195c0*/  IADD3 R2, P0, R2, R0, RZ ;  /* 0x0000000002027210 */ /* 0x002fca0007f1e0ff */
[----:B------:R-:W-:Y:S01]  /*195d0*/  @P3 LOP3.LUT R18, R18, 0x8000, RZ, 0xfc, !PT ;  /* 0x0000800012123812 */ /* 0x000fe200078efcff */
[----:B----4-:R-:W-:Y:S01]  /*195e0*/  IMAD.X R3, RZ, RZ, R3, P0 ;  /* 0x000000ffff037224 */ /* 0x010fe200000e0603 */
[----:B------:R-:W-:-:S04]  /*195f0*/  ISETP.NE.U32.AND P0, PT, R31, RZ, PT ;  /* 0x000000ff1f00720c */ /* 0x000fc80003f05070 */
[----:B------:R-:W-:Y:S01]  /*19600*/  LDGSTS.E.BYPASS.LTC128B.128 [R21+0x400], desc[UR42][R2.64], !P1 ;  /* 0x0040000002157fae */ /* 0x000fe2000c901d6a */
[----:B------:R-:W-:-:S03]  /*19610*/  ISETP.NE.U32.AND P1, PT, R30, RZ, PT ;  /* 0x000000ff1e00720c */ /* 0x000fc60003f25070 */
[----:B------:R-:W-:Y:S01]  /*19620*/  LDGSTS.E.BYPASS.LTC128B.128 [R21+0x2400], desc[UR42][R2.64+0x80], !P2 ;  /* 0x0240008002157fae */ /* 0x000fe2000d101d6a */
[----:B-----5:R-:W-:-:S03]  /*19630*/  IADD3 R4, P2, R14, R0, RZ ;  /* 0x000000000e047210 */ /* 0x020fc60007f5e0ff */
[----:B------:R-:W-:Y:S01]  /*19640*/  LDGSTS.E.BYPASS.LTC128B.128 [R21+0x4400], desc[UR42][R2.64+0x100], !P3 ;  /* 0x0440010002157fae */ /* 0x000fe2000d901d6a */
[C---:B------:R-:W-:Y:S01]  /*19650*/  LOP3.LUT P3, RZ, R18.reuse, 0x80, RZ, 0xc0, !PT ;  /* 0x0000008012ff7812 */ /* 0x040fe2000786c0ff */
[----:B0-----:R-:W-:Y:S01]  /*19660*/  IMAD.X R5, RZ, RZ, R5, P2 ;  /* 0x000000ffff057224 */ /* 0x001fe200010e0605 */
        /* <DEDUP_REMOVED lines=33> */
.L_x_953:
[----:B------:R-:W-:Y:S02]  /*19880*/  LOP3.LUT R18, R18, 0xffffbfff, RZ, 0xc0, !PT ;  /* 0xffffbfff12127812 */ /* 0x000fe400078ec0ff */
[----:B-1----:R-:W-:Y:S02]  /*19890*/  IADD3 R2, P2, R14, R0, RZ ;  /* 0x000000000e027210 */ /* 0x002fe40007f5e0ff */
        /* <DEDUP_REMOVED lines=23> */
.L_x_828:
        /* <DEDUP_REMOVED lines=11> */
.L_x_829:
[----:B------:R1:W-:Y:S01]  /*19ac0*/  SYNCS.ARRIVE.TRANS64.A1T0 RZ, [R6+URZ+0x28c50], RZ ;  /* 0x028c50ff06ff79a7 */ /* 0x0003e2000810003f */
[----:B------:R-:W-:Y:S05]  /*19ad0*/  @P3 BRA `(.L_x_830) ;  /* 0xfffffff000603947 */ /* 0x000fea000383ffff */
.L_x_817:
[----:B------:R-:W-:Y:S05]  /*19ae0*/  BSYNC B0 ;  /* 0x0000000000007941 */ /* 0x000fea0003800000 */
.L_x_816:
        /* <DEDUP_REMOVED lines=9> */
[----:B0-----:R-:W0:Y:S01]  /*19b80*/  S2R R5, SR_LANEID ;  /* 0x0000000000057919 */ /* 0x001e220000000000 */
[----:B------:R-:W-:Y:S01]  /*19b90*/  VOTEU.ANY UR4, UPT, PT ;  /* 0x0000000000047886 */ /* 0x000fe200038e0100 */
[----:B------:R-:W4:Y:S01]  /*19ba0*/  LDC.64 R2, c[0x0][0xc60] ;  /* 0x00031800ff027b82 */ /* 0x000f220000000a00 */
[----:B------:R-:W0:Y:S02]  /*19bb0*/  FLO.U32 R0, UR4 ;  /* 0x0000000400007d00 */ /* 0x000e2400080e0000 */
[----:B0-----:R-:W-:-:S06]  /*19bc0*/  ISETP.EQ.U32.AND P1, PT, R0, R5, PT ;  /* 0x000000050000720c */ /* 0x001fcc0003f22070 */
[----:B------:R-:W4:Y:S07]  /*19bd0*/  POPC R5, UR4 ;  /* 0x0000000400057d09 */ /* 0x000f2e0008000000 */
[----:B----4-:R-:W4:Y:S01]  /*19be0*/  @P1 ATOMG.E.ADD.STRONG.GPU PT, R3, desc[UR42][R2.64], R5 ;  /* 0x00000005020319a8 */ /* 0x010f2200081ee1ea */
[----:B------:R-:W0:Y:S02]  /*19bf0*/  S2R R4, SR_LTMASK ;  /* 0x0000000000047919 */ /* 0x000e240000003900 */
[----:B0-----:R-:W-:-:S04]  /*19c00*/  LOP3.LUT R4, R4, UR4, RZ, 0xc0, !PT ;  /* 0x0000000404047c12 */ /* 0x001fc8000f8ec0ff */
[----:B------:R-:W0:Y:S01]  /*19c10*/  POPC R7, R4 ;  /* 0x0000000400077309 */ /* 0x000e220000000000 */
[----:B----4-:R-:W0:Y:S02]  /*19c20*/  SHFL.IDX PT, R0, R3, R0, 0x1f ;  /* 0x00001f0003007589 */ /* 0x010e2400000e0000 */
[----:B0-----:R-:W-:-:S07]  /*19c30*/  IADD3 R24, R0, UR37, R7 ;  /* 0x0000002500187c10 */ /* 0x001fce000fffe007 */
.L_x_832:
[----:B------:R-:W-:Y:S05]  /*19c40*/  BSYNC B0 ;  /* 0x0000000000007941 */ /* 0x000fea0003800000 */
.L_x_831:
[----:B------:R-:W-:-:S07]  /*19c50*/  SEL R22, R22, RZ, P0 ;  /* 0x000000ff16167207 */ /* 0x000fce0000000000 */
.L_x_791:
[----:B------:R-:W-:Y:S05]  /*19c60*/  BSYNC B7 ;  /* 0x0000000000077941 */ /* 0x000fea0003800000 */
.L_x_789:
[----:B------:R-:W-:-:S13]  /*19c70*/  LOP3.LUT P0, RZ, R18, 0x1000, RZ, 0xc0, !PT ;  /* 0x0000100012ff7812 */ /* 0x000fda000780c0ff */
[----:B------:R-:W-:Y:S05]  /*19c80*/  @!P0 BRA `(.L_x_833) ;  /* 0x0000000000248947 */ /* 0x000fea0003800000 */
[----:B------:R-:W-:Y:S05]  /*19c90*/  WARPSYNC.ALL ;  /* 0x0000000000007948 */ /* 0x000fea0003800000 */
[----:B------:R-:W4:Y:S08]  /*19ca0*/  S2UR UR5, SR_CgaCtaId ;  /* 0x00000000000579c3 */ /* 0x000f300000008800 */
[----:B------:R-:W-:Y:S06]  /*19cb0*/  BAR.SYNC.DEFER_BLOCKING 0x5, 0x180 ;  /* 0x0146000000007b1d */ /* 0x000fec0000010000 */
[----:B------:R-:W-:-:S02]  /*19cc0*/  UMOV UR4, 0x400 ;  /* 0x0000040000047882 */ /* 0x000fc40000000000 */
[----:B----4-:R-:W-:-:S06]  /*19cd0*/  ULEA UR4, UR5, UR4, 0x18 ;  /* 0x0000000405047291 */ /* 0x010fcc000f8ec03f */
[----:B0-----:R-:W-:-:S05]  /*19ce0*/  IMAD.U32 R17, RZ, RZ, UR4 ;  /* 0x00000004ff117e24 */ /* 0x001fca000f8e00ff */
[----:B------:R0:W4:Y:S01]  /*19cf0*/  LDS.128 R24, [R17+0x28cd0] ;  /* 0x028cd00011187984 */ /* 0x0001220000000c00 */
[----:B------:R-:W-:Y:S06]  /*19d00*/  BAR.ARV 0x4, 0x180 ;  /* 0x0106000000007b1d */ /* 0x000fec0000002000 */
[----:B------:R-:W-:Y:S05]  /*19d10*/  BRA `(.L_x_834) ;  /* 0x0000000800d07947 */ /* 0x000fea0003800000 */
.L_x_833:
        /* <DEDUP_REMOVED lines=8> */
[----:B0-----:R-:W0:Y:S08]  /*19da0*/  @!P1 LDC.64 R2, c[0x0][0xc80] ;  /* 0x00032000ff029b82 */ /* 0x001e300000000a00 */
[----:B------:R-:W4:Y:S01]  /*19db0*/  @!P1 LDC.64 R4, c[0x0][0xc78] ;  /* 0x00031e00ff049b82 */ /* 0x000f220000000a00 */
[----:B0-----:R-:W-:-:S05]  /*19dc0*/  @!P1 IMAD.WIDE R2, R7, 0x4, R2 ;  /* 0x0000000407029825 */ /* 0x001fca00078e0202 */
[----:B------:R4:W5:Y:S02]  /*19dd0*/  @!P1 LDG.E R8, desc[UR42][R2.64] ;  /* 0x0000002a02089981 */ /* 0x000964000c1e1900 */
[----:B----4-:R-:W-:-:S05]  /*19de0*/  @!P1 IMAD.WIDE R2, R7, 0x4, R4 ;  /* 0x0000000407029825 */ /* 0x010fca00078e0204 */
[----:B------:R-:W4:Y:S01]  /*19df0*/  @!P1 LDG.E R5, desc[UR42][R2.64] ;  /* 0x0000002a02059981 */ /* 0x000f22000c1e1900 */
[----:B------:R-:W-:Y:S01]  /*19e00*/  IMAD.MOV.U32 R7, RZ, RZ, RZ ;  /* 0x000000ffff077224 */ /* 0x000fe200078e00ff */
[C---:B------:R-:W-:Y:S01]  /*19e10*/  ISETP.GE.U32.AND P2, PT, R9.reuse, 0x2, PT ;  /* 0x000000020900780c */ /* 0x040fe20003f46070 */
[----:B------:R-:W-:Y:S01]  /*19e20*/  IMAD.MOV.U32 R4, RZ, RZ, RZ ;  /* 0x000000ffff047224 */ /* 0x000fe200078e00ff */
[C---:B------:R-:W-:Y:S01]  /*19e30*/  ISETP.GE.U32.AND P3, PT, R9.reuse, 0x4, PT ;  /* 0x000000040900780c */ /* 0x040fe20003f66070 */
[----:B------:R-:W-:Y:S01]  /*19e40*/  SHFL.IDX PT, R0, R24, RZ, 0x1f ;  /* 0x00001fff18007589 */ /* 0x000fe200000e0000 */
[C---:B------:R-:W-:Y:S02]  /*19e50*/  ISETP.GE.U32.AND P4, PT, R9.reuse, 0x8, PT ;  /* 0x000000080900780c */ /* 0x040fe40003f86070 */
[----:B------:R-:W-:Y:S01]  /*19e60*/  ISETP.GE.U32.AND P5, PT, R9, 0x10, PT ;  /* 0x000000100900780c */ /* 0x000fe20003fa6070 */
[----:B-123--:R0:W-:Y:S02]  /*19e70*/  SHFL.IDX PT, R6, R24, 0x1, 0x1f ;  /* 0x00201f0018067f89 */ /* 0x00e1e400000e0000 */
[----:B0-----:R-:W-:-:S02]  /*19e80*/  IMAD.MOV.U32 R24, RZ, RZ, RZ ;  /* 0x000000ffff187224 */ /* 0x001fc400078e00ff */
[----:B-----5:R-:W-:Y:S02]  /*19e90*/  @!P1 IMAD.MOV.U32 R7, RZ, RZ, R8 ;  /* 0x000000ffff079224 */ /* 0x020fe400078e0008 */
[----:B----4-:R-:W-:Y:S01]  /*19ea0*/  @!P1 IMAD.MOV.U32 R4, RZ, RZ, R5 ;  /* 0x000000ffff049224 */ /* 0x010fe200078e0005 */
        /* <DEDUP_REMOVED lines=17> */
[----:B------:R0:W1:Y:S02]  /*19fc0*/  SHFL.IDX PT, R14, R3, 0x1f, 0x1f ;  /* 0x03e01f00030e7f89 */ /* 0x00006400000e0000 */
.L_x_963:
[----:B------:R-:W-:Y:S02]  /*19fd0*/  ULDC UR4, c[0x0][0xc38] ;  /* 0x00030e0000047ab9 */ /* 0x000fe40000000800 */
[----:B------:R-:W-:-:S04]  /*19fe0*/  IMAD.U32 R2, RZ, RZ, UR4 ;  /* 0x00000004ff027e24 */ /* 0x000fc8000f8e00ff */
[----:B-1----:R-:W-:-:S04]  /*19ff0*/  IMAD R5, R14, R2, RZ ;  /* 0x000000020e057224 */ /* 0x002fc800078e02ff */
[----:B------:R-:W-:-:S05]  /*1a000*/  IMAD.IADD R6, R6, 0x1, R5 ;  /* 0x0000000106067824 */ /* 0x000fca00078e0205 */
[----:B------:R-:W-:-:S13]  /*1a010*/  ISETP.GT.AND P6, PT, R6, R0, PT ;  /* 0x000000000600720c */ /* 0x000fda0003fc4270 */
[----:B------:R-:W-:Y:S05]  /*1a020*/  @P6 BRA `(.L_x_836) ;  /* 0x0000000000a46947 */ /* 0x000fea0003800000 */
.L_x_839:
[----:B------:R-:W1:Y:S01]  /*1a030*/  LDC R2, c[0x0][0xc3c] ;  /* 0x00030f00ff027b82 */ /* 0x000e620000000800 */
[----:B------:R-:W-:-:S05]  /*1a040*/  VIADD R27, R27, 0x1f ;  /* 0x0000001f1b1b7836 */ /* 0x000fca0000000000 */
[----:B-1----:R-:W-:-:S13]  /*1a050*/  ISETP.GE.AND P6, PT, R27, R2, PT ;  /* 0x000000021b00720c */ /* 0x002fda0003fc6270 */
[----:B------:R-:W-:Y:S05]  /*1a060*/  @P6 BRA `(.L_x_837) ;  /* 0x0000000400b86947 */ /* 0x000fea0003800000 */
[----:B0-----:R-:W0:Y:S01]  /*1a070*/  S2R R3, SR_TID.X ;  /* 0x0000000000037919 */ /* 0x001e220000002100 */
[----:B------:R-:W-:Y:S01]  /*1a080*/  IMAD.MOV.U32 R7, RZ, RZ, RZ ;  /* 0x000000ffff077224 */ /* 0x000fe200078e00ff */
[----:B0-----:R-:W-:-:S05]  /*1a090*/  LOP3.LUT R3, R3, 0x1f, RZ, 0xc0, !PT ;  /* 0x0000001f03037812 */ /* 0x001fca00078ec0ff */
[----:B------:R-:W-:-:S05]  /*1a0a0*/  IMAD.IADD R9, R27, 0x1, R3 ;  /* 0x000000011b097824 */ /* 0x000fca00078e0203 */
[----:B------:R-:W-:-:S13]  /*1a0b0*/  ISETP.GE.OR P6, PT, R9, R2, !P0 ;  /* 0x000000020900720c */ /* 0x000fda00047c6670 */
[----:B------:R-:W0:Y:S08]  /*1a0c0*/  @!P6 LDC.64 R2, c[0x0][0xc80] ;  /* 0x00032000ff02eb82 */ /* 0x000e300000000a00 */
[----:B------:R-:W1:Y:S01]  /*1a0d0*/  @!P6 LDC.64 R4, c[0x0][0xc78] ;  /* 0x00031e00ff04eb82 */ /* 0x000e620000000a00 */
[----:B0-----:R-:W-:-:S05]  /*1a0e0*/  @!P6 IMAD.WIDE R2, R9, 0x4, R2 ;  /* 0x000000040902e825 */ /* 0x001fca00078e0202 */
[----:B------:R1:W2:Y:S02]  /*1a0f0*/  @!P6 LDG.E R7, desc[UR42][R2.64] ;  /* 0x0000002a0207e981 */ /* 0x0002a4000c1e1900 */
[----:B-1----:R-:W-:-:S04]  /*1a100*/  @!P6 IMAD.WIDE R2, R9, 0x4, R4 ;  /* 0x000000040902e825 */ /* 0x002fc800078e0204 */
[----:B------:R-:W-:-:S06]  /*1a110*/  IMAD.MOV.U32 R4, RZ, RZ, RZ ;  /* 0x000000ffff047224 */ /* 0x000fcc00078e00ff */
[----:B------:R-:W2:Y:S01]  /*1a120*/  @!P6 LDG.E R4, desc[UR42][R2.64] ;  /* 0x0000002a0204e981 */ /* 0x000ea2000c1e1900 */
[----:B------:R-:W-:Y:S01]  /*1a130*/  UMOV UR4, 0xffffffff ;  /* 0xffffffff00047882 */ /* 0x000fe20000000000 */
[----:B--2---:R-:W-:Y:S02]  /*1a140*/  IMAD R13, R4, R7, RZ ;  /* 0x00000007040d7224 */ /* 0x004fe400078e02ff */
        /* <DEDUP_REMOVED lines=17> */
.L_x_971:
[----:B------:R-:W-:Y:S02]  /*1a260*/  ULDC UR4, c[0x0][0xc38] ;  /* 0x00030e0000047ab9 */ /* 0x000fe40000000800 */
[----:B------:R-:W-:-:S04]  /*1a270*/  IMAD.U32 R2, RZ, RZ, UR4 ;  /* 0x00000004ff027e24 */ /* 0x000fc8000f8e00ff */
[----:B-1----:R-:W-:-:S04]  /*1a280*/  IMAD R5, R14, R2, RZ ;  /* 0x000000020e057224 */ /* 0x002fc800078e02ff */
[----:B------:R-:W-:-:S05]  /*1a290*/  IMAD.IADD R6, R5, 0x1, R6 ;  /* 0x0000000105067824 */ /* 0x000fca00078e0206 */
[----:B------:R-:W-:-:S13]  /*1a2a0*/  ISETP.GT.AND P6, PT, R6, R0, PT ;  /* 0x000000000600720c */ /* 0x000fda0003fc4270 */
[----:B------:R-:W-:Y:S05]  /*1a2b0*/  @!P6 BRA `(.L_x_839) ;  /* 0xfffffffc005ce947 */ /* 0x000fea000383ffff */
.L_x_836:
[----:B------:R-:W-:Y:S01]  /*1a2c0*/  IMAD.IADD R6, R6, 0x1, -R5 ;  /* 0x0000000106067824 */ /* 0x000fe200078e0a05 */
[----:B------:R-:W-:-:S03]  /*1a2d0*/  UMOV UR4, 0xffffffff ;  /* 0xffffffff00047882 */ /* 0x000fc60000000000 */
[----:B------:R-:W-:-:S05]  /*1a2e0*/  IMAD R5, R3, R2, R6 ;  /* 0x0000000203057224 */ /* 0x000fca00078e0206 */
[----:B------:R-:W-:Y:S01]  /*1a2f0*/  ISETP.GT.AND P6, PT, R5, R0, PT ;  /* 0x000000000500720c */ /* 0x000fe20003fc4270 */
[----:B------:R-:W-:-:S12]  /*1a300*/  BRA.DIV UR4, `(.L_x_840) ;  /* 0x0000003e04e87947 */ /* 0x000fd8000b800000 */
[----:B------:R-:W-:-:S04]  /*1a310*/  VOTE.ANY R8, PT, !P6 ;  /* 0x0000000000087806 */ /* 0x000fc800070e0100 */
[----:B------:R-:W1:Y:S02]  /*1a320*/  POPC R5, R8 ;  /* 0x0000000800057309 */ /* 0x000e640000000000 */
[----:B-1----:R1:W2:Y:S04]  /*1a330*/  SHFL.IDX PT, R7, R7, R5, 0x1f ;  /* 0x00001f0507077589 */ /* 0x0022a800000e0000 */
[----:B------:R1:W3:Y:S02]  /*1a340*/  SHFL.IDX PT, R4, R4, R5, 0x1f ;  /* 0x00001f0504047589 */ /* 0x0002e400000e0000 */
.L_x_976:
[----:B------:R-:W-:-:S13]  /*1a350*/  ISETP.NE.AND P0, PT, R8, RZ, PT ;  /* 0x000000ff0800720c */ /* 0x000fda0003f05270 */
[----:B------:R-:W-:Y:S05]  /*1a360*/  @!P0 BRA `(.L_x_841) ;  /* 0x0000000000108947 */ /* 0x000fea0003800000 */
[----:B------:R-:W-:Y:S01]  /*1a370*/  UMOV UR4, 0xffffffff ;  /* 0xffffffff00047882 */ /* 0x000fe20000000000 */
[----:B------:R-:W-:Y:S02]  /*1a380*/  VIADD R12, R5, 0xffffffff ;  /* 0xffffffff050c7836 */ /* 0x000fe40000000000 */
[----:B------:R-:W-:Y:S05]  /*1a390*/  BRA.DIV UR4, `(.L_x_842) ;  /* 0x0000004204207947 */ /* 0x000fea000b800000 */
[----:B------:R4:W0:Y:S02]  /*1a3a0*/  SHFL.IDX PT, R24, R3, R12, 0x1f ;  /* 0x00001f0c03187589 */ /* 0x00082400000e0000 */
.L_x_841:
[----:B--2---:R-:W-:Y:S01]  /*1a3b0*/  IABS R8, R7 ;  /* 0x0000000700087213 */ /* 0x004fe20000000000 */
[----:B0-----:R-:W-:Y:S01]  /*1a3c0*/  IMAD R24, R24, R2, R6 ;  /* 0x0000000218187224 */ /* 0x001fe200078e0206 */
[----:B---3--:R-:W-:Y:S01]  /*1a3d0*/  IABS R6, R4 ;  /* 0x0000000400067213 */ /* 0x008fe20000000000 */
[----:B------:R-:W-:Y:S01]  /*1a3e0*/  IMAD.MOV.U32 R2, RZ, RZ, RZ ;  /* 0x000000ffff027224 */ /* 0x000fe200078e00ff */
[----:B------:R-:W0:Y:S01]  /*1a3f0*/  I2F.RP R9, R8 ;  /* 0x0000000800097306 */ /* 0x000e220000209400 */
[----:B------:R-:W-:Y:S02]  /*1a400*/  IMAD.IADD R0, R0, 0x1, -R24 ;  /* 0x0000000100007824 */ /* 0x000fe400078e0a18 */
[----:B------:R-:W-:-:S05]  /*1a410*/  IMAD.IADD R27, R5, 0x1, R27 ;  /* 0x00000001051b7824 */ /* 0x000fca00078e021b */
[----:B------:R-:W2:Y:S08]  /*1a420*/  I2F.RP R10, R6 ;  /* 0x00000006000a7306 */ /* 0x000eb00000209400 */
[----:B0-----:R-:W4:Y:S08]  /*1a430*/  MUFU.RCP R9, R9 ;  /* 0x0000000900097308 */ /* 0x001f300000001000 */
[----:B--2---:R-:W-:Y:S01]  /*1a440*/  MUFU.RCP R10, R10 ;  /* 0x0000000a000a7308 */ /* 0x004fe20000001000 */
[----:B----4-:R-:W-:-:S07]  /*1a450*/  VIADD R3, R9, 0xffffffe ;  /* 0x0ffffffe09037836 */ /* 0x010fce0000000000 */
        /* <DEDUP_REMOVED lines=8> */
[----:B------:R-:W-:Y:S02]  /*1a4e0*/  IMAD R11, R9, R12, R11 ;  /* 0x0000000c090b7224 */ /* 0x000fe400078e020b */
[----:B------:R-:W-:Y:S02]  /*1a4f0*/  VIADD R12, R10, 0xffffffe ;  /* 0x0ffffffe0a0c7836 */ /* 0x000fe40000000000 */
[----:B------:R-:W-:Y:S01]  /*1a500*/  IMAD.MOV.U32 R2, RZ, RZ, RZ ;  /* 0x000000ffff027224 */ /* 0x000fe200078e00ff */
[----:B------:R-:W-:Y:S01]  /*1a510*/  ISETP.GT.U32.AND P1, PT, R8, R11, PT ;  /* 0x0000000b0800720c */ /* 0x000fe20003f24070 */
[----:B------:R-:W0:-:S12]  /*1a520*/  F2I.FTZ.U32.TRUNC.NTZ R3, R12 ;  /* 0x0000000c00037305 */ /* 0x000e18000021f000 */
[----:B------:R-:W-:Y:S02]  /*1a530*/  @!P1 IMAD.IADD R11, R11, 0x1, -R8 ;  /* 0x000000010b0b9824 */ /* 0x000fe400078e0a08 */
[----:B------:R-:W-:Y:S01]  /*1a540*/  @!P1 VIADD R9, R9, 0x1 ;  /* 0x0000000109099836 */ /* 0x000fe20000000000 */
[----:B------:R-:W-:Y:S02]  /*1a550*/  ISETP.NE.AND P1, PT, R7, RZ, PT ;  /* 0x000000ff0700720c */ /* 0x000fe40003f25270 */
[----:B------:R-:W-:Y:S01]  /*1a560*/  ISETP.GE.U32.AND P0, PT, R11, R8, PT ;  /* 0x000000080b00720c */ /* 0x000fe20003f06070 */
[----:B0-----:R-:W-:Y:S01]  /*1a570*/  IMAD.MOV R11, RZ, RZ, -R3 ;  /* 0x000000ffff0b7224 */ /* 0x001fe200078e0a03 */
[----:B------:R-:W-:-:S03]  /*1a580*/  IABS R8, R4 ;  /* 0x0000000400087213 */ /* 0x000fc60000000000 */
[----:B------:R-:W-:Y:S02]  /*1a590*/  IMAD R11, R11, R6, RZ ;  /* 0x000000060b0b7224 */ /* 0x000fe400078e02ff */
[----:B------:R-:W-:Y:S02]  /*1a5a0*/  IMAD.MOV R8, RZ, RZ, -R8 ;  /* 0x000000ffff087224 */ /* 0x000fe400078e0a08 */
[----:B------:R-:W-:Y:S01]  /*1a5b0*/  IMAD.HI.U32 R2, R3, R11, R2 ;  /* 0x0000000b03027227 */ /* 0x000fe200078e0002 */
[----:B------:R-:W-:-:S03]  /*1a5c0*/  LOP3.LUT R3, R0, R7, RZ, 0x3c, !PT ;  /* 0x0000000700037212 */ /* 0x000fc600078e3cff */
[----:B------:R-:W-:Y:S01]  /*1a5d0*/  @P0 VIADD R9, R9, 0x1 ;  /* 0x0000000109090836 */ /* 0x000fe20000000000 */
[----:B------:R-:W-:-:S13]  /*1a5e0*/  ISETP.GE.AND P2, PT, R3, RZ, PT ;  /* 0x000000ff0300720c */ /* 0x000fda0003f46270 */
        /* <DEDUP_REMOVED lines=17> */
[--C-:B------:R-:W-:Y:S02]  /*1a700*/  IMAD.MOV R3, RZ, RZ, -R2.reuse ;  /* 0x000000ffff037224 */ /* 0x100fe400078e0a02 */
[C---:B------:R-:W-:Y:S02]  /*1a710*/  IMAD R2, R4.reuse, 0x1000000, R2 ;  /* 0x0100000004027824 */ /* 0x040fe400078e0202 */
[----:B------:R-:W-:-:S04]  /*1a720*/  IMAD R9, R4, R3, R9 ;  /* 0x0000000304097224 */ /* 0x000fc800078e0209 */
[----:B------:R-:W-:Y:S01]  /*1a730*/  IMAD R26, R9, 0x10000, R2 ;  /* 0x00010000091a7824 */ /* 0x000fe200078e0202 */
[----:B------:R-:W-:Y:S06]  /*1a740*/  BRA `(.L_x_843) ;  /* 0x00000000001c7947 */ /* 0x000fec0003800000 */
.L_x_837:
[----:B------:R-:W-:Y:S01]  /*1a750*/  UMOV UR4, URZ ;  /* 0x0000003f00047c82 */ /* 0x000fe20008000000 */
[----:B------:R-:W-:Y:S01]  /*1a760*/  UMOV UR5, URZ ;  /* 0x0000003f00057c82 */ /* 0x000fe20008000000 */
[----:B------:R-:W-:Y:S01]  /*1a770*/  ULDC UR6, c[0x0][0xc3c] ;  /* 0x00030f0000067ab9 */ /* 0x000fe20000000800 */
[----:B------:R-:W-:Y:S02]  /*1a780*/  IMAD.MOV.U32 R24, RZ, RZ, R0 ;  /* 0x000000ffff187224 */ /* 0x000fe400078e0000 */
[----:B------:R-:W-:Y:S02]  /*1a790*/  IMAD.U32 R25, RZ, RZ, UR4 ;  /* 0x00000004ff197e24 */ /* 0x000fe4000f8e00ff */
[----:B------:R-:W-:Y:S02]  /*1a7a0*/  IMAD.U32 R26, RZ, RZ, UR5 ;  /* 0x00000005ff1a7e24 */ /* 0x000fe4000f8e00ff */
[----:B------:R-:W-:-:S07]  /*1a7b0*/  IMAD.U32 R27, RZ, RZ, UR6 ;  /* 0x00000006ff1b7e24 */ /* 0x000fce000f8e00ff */
.L_x_843:
[----:B------:R-:W2:Y:S01]  /*1a7c0*/  S2R R0, SR_TID.X ;  /* 0x0000000000007919 */ /* 0x000ea20000002100 */
[----:B------:R-:W-:Y:S05]  /*1a7d0*/  WARPSYNC.ALL ;  /* 0x0000000000007948 */ /* 0x000fea0003800000 */
[----:B------:R-:W-:Y:S01]  /*1a7e0*/  BAR.SYNC.DEFER_BLOCKING 0x4, 0x180 ;  /* 0x0106000000007b1d */ /* 0x000fe20000010000 */
[----:B--2---:R-:W-:-:S04]  /*1a7f0*/  LOP3.LUT R0, R0, 0x1f, RZ, 0xc0, !PT ;  /* 0x0000001f00007812 */ /* 0x004fc800078ec0ff */
[----:B------:R-:W-:-:S13]  /*1a800*/  ISETP.NE.AND P0, PT, R0, RZ, PT ;  /* 0x000000ff0000720c */ /* 0x000fda0003f05270 */
[----:B0-----:R-:W0:Y:S01]  /*1a810*/  @!P0 S2R R3, SR_CgaCtaId ;  /* 0x0000000000038919 */ /* 0x001e220000008800 */
[----:B------:R-:W-:-:S04]  /*1a820*/  @!P0 MOV R0, 0x400 ;  /* 0x0000040000008802 */ /* 0x000fc80000000f00 */
[----:B0-----:R-:W-:-:S05]  /*1a830*/  @!P0 LEA R17, R3, R0, 0x18 ;  /* 0x0000000003118211 */ /* 0x001fca00078ec0ff */
[----:B------:R0:W-:Y:S01]  /*1a840*/  @!P0 STS.128 [R17+0x28cd0], R24 ;  /* 0x028cd01811008388 */ /* 0x0001e20000000c00 */
[----:B------:R-:W-:Y:S06]  /*1a850*/  BAR.ARV 0x5, 0x180 ;  /* 0x0146000000007b1d */ /* 0x000fec0000002000 */
.L_x_834:
[----:B------:R-:W-:Y:S02]  /*1a860*/  ULDC UR4, c[0x0][0xc3c] ;  /* 0x00030f0000047ab9 */ /* 0x000fe40000000800 */
[----:B----4-:R-:W-:-:S13]  /*1a870*/  ISETP.GE.AND P0, PT, R27, UR4, PT ;  /* 0x000000041b007c0c */ /* 0x010fda000bf06270 */
[----:B------:R-:W-:Y:S05]  /*1a880*/  @!P0 BRA `(.L_x_844) ;  /* 0xffffff9800188947 */ /* 0x000fea000383ffff */
[----:B------:R-:W-:Y:S05]  /*1a890*/  BSYNC B8 ;  /* 0x0000000000087941 */ /* 0x000fea0003800000 */
.L_x_735:
[----:B------:R-:W4:Y:S01]  /*1a8a0*/  LDL.LU R0, [R1+0x20] ;  /* 0x0000200001007983 */ /* 0x000f220000300800 */
[----:B------:R-:W-:Y:S01]  /*1a8b0*/  BSSY B0, `(.L_x_845) ;  /* 0x000000b000007945 */ /* 0x000fe20003800000 */
[----:B-1----:R-:W1:Y:S01]  /*1a8c0*/  S2R R5, SR_CgaCtaId ;  /* 0x0000000000057919 */ /* 0x002e620000008800 */
[----:B----4-:R-:W-:-:S05]  /*1a8d0*/  VIADD R0, R0, 0x1 ;  /* 0x0000000100007836 */ /* 0x010fca0000000000 */
[----:B------:R-:W-:-:S04]  /*1a8e0*/  LEA.HI R2, R0, R0, RZ, 0x1 ;  /* 0x0000000000027211 */ /* 0x000fc800078f08ff */
[----:B------:R-:W-:Y:S02]  /*1a8f0*/  LOP3.LUT R3, R2, 0xfffffffe, RZ, 0xc0, !PT ;  /* 0xfffffffe02037812 */ /* 0x000fe400078ec0ff */
[----:B------:R-:W-:-:S03]  /*1a900*/  MOV R2, 0x400 ;  /* 0x0000040000027802 */ /* 0x000fc60000000f00 */
[----:B------:R-:W-:Y:S01]  /*1a910*/  IMAD.IADD R0, R0, 0x1, -R3 ;  /* 0x0000000100007824 */ /* 0x000fe200078e0a03 */
[----:B-1----:R-:W-:-:S04]  /*1a920*/  LEA R7, R5, R2, 0x18 ;  /* 0x0000000205077211 */ /* 0x002fc800078ec0ff */
[----:B------:R-:W-:-:S04]  /*1a930*/  SHF.L.U32 R0, R0, 0x1f, RZ ;  /* 0x0000001f00007819 */ /* 0x000fc800000006ff */
[----:B------:R-:W1:Y:S02]  /*1a940*/  SYNCS.PHASECHK.TRANS64.TRYWAIT P0, [R7+URZ+0x28c20], R0 ;  /* 0x028c2000070075a7 */ /* 0x000e64000800017f */
[----:B-1----:R-:W-:Y:S05]  /*1a950*/  @!P0 BRA `(.L_x_846) ;  /* 0x0000003800d88947 */ /* 0x002fea0003800000 */
.L_x_979:
[----:B------:R-:W-:Y:S05]  /*1a960*/  BSYNC B0 ;  /* 0x0000000000007941 */ /* 0x000fea0003800000 */
.L_x_845:
[----:B------:R-:W-:-:S03]  /*1a970*/  UMOV UR4, 0xffffffff ;  /* 0xffffffff00047882 */ /* 0x000fc60000000000 */
[----:B------:R-:W-:Y:S05]  /*1a980*/  BRA.DIV UR4, `(.L_x_847) ;  /* 0x0000003a04e07947 */ /* 0x000fea000b800000 */
[----:B-1----:R-:W1:Y:S02]  /*1a990*/  S2R R0, SR_TID.X ;  /* 0x0000000000007919 */ /* 0x002e640000002100 */
[----:B-1----:R-:W-:-:S04]  /*1a9a0*/  SHF.R.U32.HI R0, RZ, 0x5, R0 ;  /* 0x00000005ff007819 */ /* 0x002fc80000011600 */
[----:B------:R-:W-:-:S05]  /*1a9b0*/  LOP3.LUT R0, R0, 0x3, RZ, 0xc0, !PT ;  /* 0x0000000300007812 */ /* 0x000fca00078ec0ff */
[----:B------:R1:W4:Y:S02]  /*1a9c0*/  SHFL.IDX PT, R14, R0, RZ, 0x1f ;  /* 0x00001fff000e7589 */ /* 0x00032400000e0000 */
.L_x_982:
[----:B----4-:R-:W-:-:S13]  /*1a9d0*/  ISETP.NE.AND P0, PT, R14, RZ, PT ;  /* 0x000000ff0e00720c */ /* 0x010fda0003f05270 */
[----:B------:R-:W-:Y:S05]  /*1a9e0*/  @P0 BRA `(.L_x_590) ;  /* 0x0000000000880947 */ /* 0x000fea0003800000 */
[----:B------:R-:W-:-:S03]  /*1a9f0*/  UMOV UR4, 0xffffffff ;  /* 0xffffffff00047882 */ /* 0x000fc60000000000 */
[----:B------:R-:W-:Y:S05]  /*1aa00*/  BRA.DIV UR4, `(.L_x_848) ;  /* 0x0000003a04f47947 */ /* 0x000fea000b800000 */
[----:B------:R-:W-:-:S13]  /*1aa10*/  ELECT P6, URZ, PT ;  /* 0x00000000003f782f */ /* 0x000fda00038c0000 */
.L_x_985:
[----:B------:R-:W-:Y:S05]  /*1aa20*/  @!P6 BRA `(.L_x_590) ;  /* 0x000000000078e947 */ /* 0x000fea0003800000 */
[----:B------:R-:W-:-:S06]  /*1aa30*/  ULOP3.LUT UR4, UR36, 0x2, URZ, 0xfc, !UPT ;  /* 0x0000000224047892 */ /* 0x000fcc000f8efc3f */
[----:B-1----:R-:W-:-:S05]  /*1aa40*/  IMAD.U32 R0, RZ, RZ, UR4 ;  /* 0x00000004ff007e24 */ /* 0x002fca000f8e00ff */
[----:B------:R-:W-:-:S13]  /*1aa50*/  ISETP.NE.AND P0, PT, R0, 0x3, PT ;  /* 0x000000030000780c */ /* 0x000fda0003f05270 */
[----:B------:R-:W-:Y:S05]  /*1aa60*/  @!P0 BRA `(.L_x_849) ;  /* 0x0000000000048947 */ /* 0x000fea0003800000 */
[----:B------:R-:W-:Y:S01]  /*1aa70*/  BPT.TRAP 0x1 ;  /* 0x000000040000795c */ /* 0x000fe20000300000 */
.L_x_849:
[----:B------:R-:W-:Y:S01]  /*1aa80*/  IMAD R5, R22, 0x8, R7 ;  /* 0x0000000816057824 */ /* 0x000fe200078e0207 */
[----:B------:R-:W-:Y:S01]  /*1aa90*/  SHF.L.U32 R0, R28, 0x1f, RZ ;  /* 0x0000001f1c007819 */ /* 0x000fe200000006ff */
[----:B------:R-:W-:-:S03]  /*1aaa0*/  VIADD R22, R22, 0x1 ;  /* 0x0000000116167836 */ /* 0x000fc60000000000 */
[----:B------:R-:W1:Y:S02]  /*1aab0*/  SYNCS.PHASECHK.TRANS64.TRYWAIT P1, [R5+URZ+0x28c40], R0 ;  /* 0x028c4000050075a7 */ /* 0x000e64000802017f */
[----:B------:R-:W-:-:S04]  /*1aac0*/  ISETP.NE.AND P2, PT, R22, 0x2, PT ;  /* 0x000000021600780c */ /* 0x000fc80003f45270 */
[----:B------:R-:W-:Y:S01]  /*1aad0*/  SEL R3, RZ, 0x1, P2 ;  /* 0x00000001ff037807 */ /* 0x000fe20001000000 */
[----:B-1----:R-:W-:Y:S08]  /*1aae0*/  @!P1 BRA `(.L_x_850) ;  /* 0x0000003800dc9947 */ /* 0x002ff00003800000 */
.L_x_986:
[----:B------:R-:W-:Y:S02]  /*1aaf0*/  SEL R22, R22, RZ, P2 ;  /* 0x000000ff16167207 */ /* 0x000fe40001000000 */
[----:B------:R-:W-:Y:S01]  /*1ab00*/  LOP3.LUT R2, R28, R3, RZ, 0x3c, !PT ;  /* 0x000000031c027212 */ /* 0x000fe200078e3cff */
[----:B------:R-:W-:Y:S06]  /*1ab10*/  @!P0 BRA `(.L_x_851) ;  /* 0x0000000000048947 */ /* 0x000fec0003800000 */
[----:B------:R-:W-:Y:S01]  /*1ab20*/  BPT.TRAP 0x1 ;  /* 0x000000040000795c */ /* 0x000fe20000300000 */
.L_x_851:
[----:B------:R-:W-:Y:S01]  /*1ab30*/  IMAD R3, R22, 0x8, R7 ;  /* 0x0000000816037824 */ /* 0x000fe200078e0207 */
[----:B------:R-:W-:-:S04]  /*1ab40*/  SHF.L.U32 R2, R2, 0x1f, RZ ;  /* 0x0000001f02027819 */ /* 0x000fc800000006ff */
[----:B------:R-:W4:Y:S02]  /*1ab50*/  SYNCS.PHASECHK.TRANS64.TRYWAIT P1, [R3+URZ+0x28c40], R2 ;  /* 0x028c4002030075a7 */ /* 0x000f24000802017f */
[----:B----4-:R-:W-:Y:S05]  /*1ab60*/  @!P1 BRA `(.L_x_852) ;  /* 0x0000003800d09947 */ /* 0x010fea0003800000 */
.L_x_987:
[----:B------:R-:W-:Y:S05]  /*1ab70*/  @!P0 BRA `(.L_x_853) ;  /* 0x0000000000048947 */ /* 0x000fea0003800000 */
[----:B------:R-:W-:Y:S01]  /*1ab80*/  BPT.TRAP 0x1 ;  /* 0x000000040000795c */ /* 0x000fe20000300000 */
.L_x_853:
[----:B------:R-:W5:Y:S02]  /*1ab90*/  SYNCS.PHASECHK.TRANS64.TRYWAIT P1, [R5+URZ+0x28c60], R0 ;  /* 0x028c6000050075a7 */ /* 0x000f64000802017f */
[----:B-----5:R-:W-:Y:S05]  /*1aba0*/  @!P1 BRA `(.L_x_854) ;  /* 0x0000003800d49947 */ /* 0x020fea0003800000 */
.L_x_988:
[----:B------:R-:W-:Y:S05]  /*1abb0*/  @!P0 BRA `(.L_x_855) ;  /* 0x0000000000048947 */ /* 0x000fea0003800000 */
[----:B------:R-:W-:Y:S01]  /*1abc0*/  BPT.TRAP 0x1 ;  /* 0x000000040000795c */ /* 0x000fe20000300000 */
.L_x_855:
[----:B------:R0:W0:Y:S02]  /*1abd0*/  SYNCS.PHASECHK.TRANS64.TRYWAIT P0, [R3+URZ+0x28c60], R2 ;  /* 0x028c6002030075a7 */ /* 0x000024000800017f */
[----:B0-----:R-:W-:Y:S05]  /*1abe0*/  @!P0 NANOSLEEP.SYNCS 0x989680 ;  /* 0x009896800000895d */ /* 0x001fea0003900000 */
[----:B------:R-:W0:Y:S02]  /*1abf0*/  @!P0 SYNCS.PHASECHK.TRANS64 P0, [R3+URZ+0x28c60], R2 ;  /* 0x028c6002030085a7 */ /* 0x000e24000800007f */
[----:B0-----:R-:W-:Y:S05]  /*1ac00*/  @!P0 BRA `(.L_x_855) ;  /* 0xfffffffc00f08947 */ /* 0x001fea000383ffff */
.L_x_590:
[----:B------:R-:W-:Y:S05]  /*1ac10*/  BSYNC B9 ;  /* 0x0000000000097941 */ /* 0x000fea0003800000 */
.L_x_587:
[----:B------:R-:W-:Y:S05]  /*1ac20*/  EXIT ;  /* 0x000000000000794d */ /* 0x000fea0003800000 */
.L_x_608:
[----:B0-----:R0:W1:Y:S02]  /*1ac30*/  SYNCS.PHASECHK.TRANS64.TRYWAIT P4, [R58+URZ+0x28c90], R65 ;  /* 0x028c90413a0075a7 */ /* 0x001064000808017f */
[----:B-1----:R-:W-:Y:S05]  /*1ac40*/  @!P4 NANOSLEEP.SYNCS 0x989680 ;  /* 0x009896800000c95d */ /* 0x002fea0003900000 */
[----:B------:R-:W1:Y:S02]  /*1ac50*/  @!P4 SYNCS.PHASECHK.TRANS64 P4, [R58+URZ+0x28c90], R65 ;  /* 0x028c90413a00c5a7 */ /* 0x000e64000808007f */
[----:B-1----:R-:W-:Y:S05]  /*1ac60*/  @!P4 BRA `(.L_x_608) ;  /* 0xfffffffc00f0c947 */ /* 0x002fea000383ffff */
[----:B------:R-:W-:Y:S05]  /*1ac70*/  BRA `(.L_x_856) ;  /* 0xfffffe8400087947 */ /* 0x000fea000383ffff */
.L_x_609:
[----:B------:R-:W-:Y:S01]  /*1ac80*/  BSSY B1, `(.L_x_857) ;  /* 0x0000007000017945 */ /* 0x000fe20003800000 */
[----:B------:R-:W-:Y:S02]  /*1ac90*/  IMAD.MOV.U32 R12, RZ, RZ, RZ ;  /* 0x000000ffff0c7224 */ /* 0x000fe400078e00ff */
[----:B------:R-:W-:Y:S02]  /*1aca0*/  IMAD.MOV.U32 R11, RZ, RZ, 0x1c1f ;  /* 0x00001c1fff0b7424 */ /* 0x000fe400078e00ff */
[----:B------:R-:W-:-:S07]  /*1acb0*/  IMAD.MOV.U32 R15, RZ, RZ, -0x1 ;  /* 0xffffffffff0f7424 */ /* 0x000fce00078e00ff */
[----:B0-----:R-:W-:Y:S05]  /*1acc0*/  WARPSYNC.COLLECTIVE R15, `(.L_x_858) ;  /* 0x000000000f087348 */ /* 0x001fea0003c00000 */
[----:B------:R1:W2:Y:S02]  /*1acd0*/  SHFL.IDX P6, R14, R13, R12, R11 ;  /* 0x0000000c0d0e7389 */ /* 0x0002a400000c000b */
[----:B012---:R-:W-:Y:S01]  /*1ace0*/  ENDCOLLECTIVE ;  /* 0x000000000000791b */ /* 0x007fe20003800000 */
.L_x_858:
[----:B------:R-:W-:Y:S05]  /*1acf0*/  BSYNC B1 ;  /* 0x0000000000017941 */ /* 0x000fea0003800000 */
.L_x_857:
[----:B------:R-:W-:Y:S02]  /*1ad00*/  IMAD.MOV.U32 R13, RZ, RZ, R67 ;  /* 0x000000ffff0d7224 */ /* 0x000fe400078e0043 */
[----:B------:R-:W-:Y:S02]  /*1ad10*/  IMAD.MOV.U32 R12, RZ, RZ, RZ ;  /* 0x000000ffff0c7224 */ /* 0x000fe400078e00ff */
[----:B------:R-:W-:Y:S02]  /*1ad20*/  IMAD.MOV.U32 R11, RZ, RZ, 0x1c1f ;  /* 0x00001c1fff0b7424 */ /* 0x000fe400078e00ff */
[----:B------:R-:W-:Y:S02]  /*1ad30*/  IMAD.MOV.U32 R15, RZ, RZ, -0x1 ;  /* 0xffffffffff0f7424 */ /* 0x000fe400078e00ff */
[----:B------:R-:W-:-:S07]  /*1ad40*/  IMAD.MOV.U32 R69, RZ, RZ, R14 ;  /* 0x000000ffff457224 */ /* 0x000fce00078e000e */
[----:B------:R-:W-:Y:S05]  /*1ad50*/  WARPSYNC.COLLECTIVE R15, `(.L_x_859) ;  /* 0x000000000f087348 */ /* 0x000fea0003c00000 */
[----:B------:R0:W1:Y:S02]  /*1ad60*/  SHFL.IDX P6, R14, R13, R12, R11 ;  /* 0x0000000c0d0e7389 */ /* 0x00006400000c000b */
[----:B01----:R-:W-:Y:S01]  /*1ad70*/  ENDCOLLECTIVE ;  /* 0x000000000000791b */ /* 0x003fe20003800000 */
.L_x_859:
[----:B------:R-:W-:Y:S05]  /*1ad80*/  BRA `(.L_x_860) ;  /* 0xfffffe8000d87947 */ /* 0x000fea000383ffff */
.L_x_619:
[----:B0-----:R0:W1:Y:S02]  /*1ad90*/  SYNCS.PHASECHK.TRANS64.TRYWAIT P4, [R58+URZ+0x28c90], R65 ;  /* 0x028c90413a0075a7 */ /* 0x001064000808017f */
[----:B-1----:R-:W-:Y:S05]  /*1ada0*/  @!P4 NANOSLEEP.SYNCS 0x989680 ;  /* 0x009896800000c95d */ /* 0x002fea0003900000 */
[----:B------:R-:W1:Y:S02]  /*1adb0*/  @!P4 SYNCS.PHASECHK.TRANS64 P4, [R58+URZ+0x28c90], R65 ;  /* 0x028c90413a00c5a7 */ /* 0x000e64000808007f */
[----:B-1----:R-:W-:Y:S05]  /*1adc0*/  @!P4 BRA `(.L_x_619) ;  /* 0xfffffffc00f0c947 */ /* 0x002fea000383ffff */
[----:B------:R-:W-:Y:S05]  /*1add0*/  BRA `(.L_x_861) ;  /* 0xfffffe8c005c7947 */ /* 0x000fea000383ffff */
.L_x_620:
[----:B------:R-:W-:Y:S01]  /*1ade0*/  BSSY B1, `(.L_x_862) ;  /* 0x0000007000017945 */ /* 0x000fe20003800000 */
[----:B------:R-:W-:Y:S02]  /*1adf0*/  IMAD.MOV.U32 R12, RZ, RZ, RZ ;  /* 0x000000ffff0c7224 */ /* 0x000fe400078e00ff */
[----:B------:R-:W-:Y:S02]  /*1ae00*/  IMAD.MOV.U32 R11, RZ, RZ, 0x1c1f ;  /* 0x00001c1fff0b7424 */ /* 0x000fe400078e00ff */
[----:B------:R-:W-:-:S07]  /*1ae10*/  IMAD.MOV.U32 R15, RZ, RZ, -0x1 ;  /* 0xffffffffff0f7424 */ /* 0x000fce00078e00ff */
[----:B0-----:R-:W-:Y:S05]  /*1ae20*/  WARPSYNC.COLLECTIVE R15, `(.L_x_863) ;  /* 0x000000000f087348 */ /* 0x001fea0003c00000 */
[----:B------:R1:W2:Y:S02]  /*1ae30*/  SHFL.IDX P6, R14, R13, R12, R11 ;  /* 0x0000000c0d0e7389 */ /* 0x0002a400000c000b */
[----:B012---:R-:W-:Y:S01]  /*1ae40*/  ENDCOLLECTIVE ;  /* 0x000000000000791b */ /* 0x007fe20003800000 */
.L_x_863:
[----:B------:R-:W-:Y:S05]  /*1ae50*/  BSYNC B1 ;  /* 0x0000000000017941 */ /* 0x000fea0003800000 */
.L_x_862:
        /* <DEDUP_REMOVED lines=8> */
.L_x_864:
[----:B------:R-:W-:Y:S01]  /*1aee0*/  IMAD.MOV.U32 R67, RZ, RZ, R14 ;  /* 0x000000ffff437224 */ /* 0x000fe200078e000e */
[----:B------:R-:W-:Y:S06]  /*1aef0*/  BRA `(.L_x_865) ;  /* 0xfffffe8c00287947 */ /* 0x000fec000383ffff */
.L_x_625:
[----:B-1----:R1:W2:Y:S02]  /*1af00*/  SYNCS.PHASECHK.TRANS64.TRYWAIT P2, [R58+URZ+0x28c90], R65 ;  /* 0x028c90413a0075a7 */ /* 0x0022a4000804017f */
[----:B--2---:R-:W-:Y:S05]  /*1af10*/  @!P2 NANOSLEEP.SYNCS 0x989680 ;  /* 0x009896800000a95d */ /* 0x004fea0003900000 */
[----:B------:R-:W2:Y:S02]  /*1af20*/  @!P2 SYNCS.PHASECHK.TRANS64 P2, [R58+URZ+0x28c90], R65 ;  /* 0x028c90413a00a5a7 */ /* 0x000ea4000804007f */
[----:B--2---:R-:W-:Y:S05]  /*1af30*/  @!P2 BRA `(.L_x_625) ;  /* 0xfffffffc00f0a947 */ /* 0x004fea000383ffff */
[----:B------:R-:W-:Y:S05]  /*1af40*/  BRA `(.L_x_866) ;  /* 0xfffffe9400387947 */ /* 0x000fea000383ffff */
.L_x_626:
[----:B------:R-:W-:Y:S01]  /*1af50*/  BSSY B1, `(.L_x_867) ;  /* 0x0000007000017945 */ /* 0x000fe20003800000 */
[----:B------:R-:W-:Y:S02]  /*1af60*/  IMAD.MOV.U32 R12, RZ, RZ, RZ ;  /* 0x000000ffff0c7224 */ /* 0x000fe400078e00ff */
[----:B------:R-:W-:Y:S02]  /*1af70*/  IMAD.MOV.U32 R11, RZ, RZ, 0x1c1f ;  /* 0x00001c1fff0b7424 */ /* 0x000fe400078e00ff */
[----:B------:R-:W-:-:S07]  /*1af80*/  IMAD.MOV.U32 R15, RZ, RZ, -0x1 ;  /* 0xffffffffff0f7424 */ /* 0x000fce00078e00ff */
[----:B-1----:R-:W-:Y:S05]  /*1af90*/  WARPSYNC.COLLECTIVE R15, `(.L_x_868) ;  /* 0x000000000f087348 */ /* 0x002fea0003c00000 */
[----:B------:R0:W2:Y:S02]  /*1afa0*/  SHFL.IDX P6, R14, R13, R12, R11 ;  /* 0x0000000c0d0e7389 */ /* 0x0000a400000c000b */
[----:B012---:R-:W-:Y:S01]  /*1afb0*/  ENDCOLLECTIVE ;  /* 0x000000000000791b */ /* 0x007fe20003800000 */
.L_x_868:
[----:B------:R-:W-:Y:S05]  /*1afc0*/  BSYNC B1 ;  /* 0x0000000000017941 */ /* 0x000fea0003800000 */
.L_x_867:
        /* <DEDUP_REMOVED lines=8> */
.L_x_869:
[----:B------:R-:W-:Y:S05]  /*1b050*/  BRA `(.L_x_870) ;  /* 0xfffffe9400587947 */ /* 0x000fea000383ffff */
.L_x_630:
[----:B-1----:R1:W2:Y:S02]  /*1b060*/  SYNCS.PHASECHK.TRANS64.TRYWAIT P3, [R58+URZ+0x28cb0], R65 ;  /* 0x028cb0413a0075a7 */ /* 0x0022a4000806017f */
[----:B--2---:R-:W-:Y:S05]  /*1b070*/  @!P3 NANOSLEEP.SYNCS 0x989680 ;  /* 0x009896800000b95d */ /* 0x004fea0003900000 */
[----:B------:R-:W2:Y:S02]  /*1b080*/  @!P3 SYNCS.PHASECHK.TRANS64 P3, [R58+URZ+0x28cb0], R65 ;  /* 0x028cb0413a00b5a7 */ /* 0x000ea4000806007f */
[----:B--2---:R-:W-:Y:S05]  /*1b090*/  @!P3 BRA `(.L_x_630) ;  /* 0xfffffffc00f0b947 */ /* 0x004fea000383ffff */
[----:B------:R-:W-:Y:S05]  /*1b0a0*/  BRA `(.L_x_871) ;  /* 0xfffffe9400e47947 */ /* 0x000fea000383ffff */
.L_x_643:
[----:B0-----:R0:W1:Y:S02]  /*1b0b0*/  SYNCS.PHASECHK.TRANS64.TRYWAIT P1, [R10+URZ+0x28c50], R7 ;  /* 0x028c50070a0075a7 */ /* 0x001064000802017f */
[----:B-1----:R-:W-:Y:S05]  /*1b0c0*/  @!P1 NANOSLEEP.SYNCS 0x989680 ;  /* 0x009896800000995d */ /* 0x002fea0003900000 */
[----:B------:R-:W1:Y:S02]  /*1b0d0*/  @!P1 SYNCS.PHASECHK.TRANS64 P1, [R10+URZ+0x28c50], R7 ;  /* 0x028c50070a0095a7 */ /* 0x000e64000802007f */
[----:B-1----:R-:W-:Y:S05]  /*1b0e0*/  @!P1 BRA `(.L_x_643) ;  /* 0xfffffffc00f09947 */ /* 0x002fea000383ffff */
[----:B------:R-:W-:Y:S05]  /*1b0f0*/  BRA `(.L_x_872) ;  /* 0xfffffea8004c7947 */ /* 0x000fea000383ffff */
.L_x_651:
[----:B-1----:R1:W2:Y:S02]  /*1b100*/  SYNCS.PHASECHK.TRANS64.TRYWAIT P1, [R10+URZ+0x28c50], R11 ;  /* 0x028c500b0a0075a7 */ /* 0x0022a4000802017f */
[----:B--2---:R-:W-:Y:S05]  /*1b110*/  @!P1 NANOSLEEP.SYNCS 0x989680 ;  /* 0x009896800000995d */ /* 0x004fea0003900000 */
[----:B------:R-:W2:Y:S02]  /*1b120*/  @!P1 SYNCS.PHASECHK.TRANS64 P1, [R10+URZ+0x28c50], R11 ;  /* 0x028c500b0a0095a7 */ /* 0x000ea4000802007f */
[----:B--2---:R-:W-:Y:S05]  /*1b130*/  @!P1 BRA `(.L_x_651) ;  /* 0xfffffffc00f09947 */ /* 0x004fea000383ffff */
[----:B------:R-:W-:Y:S05]  /*1b140*/  BRA `(.L_x_650) ;  /* 0xfffffeb4006c7947 */ /* 0x000fea000383ffff */
.L_x_667:
        /* <DEDUP_REMOVED lines=8> */
.L_x_874:
[----:B------:R-:W-:Y:S05]  /*1b1d0*/  BSYNC B1 ;  /* 0x0000000000017941 */ /* 0x000fea0003800000 */
.L_x_873:
        /* <DEDUP_REMOVED lines=8> */
.L_x_875:
[----:B------:R-:W-:Y:S02]  /*1b260*/  IMAD.MOV.U32 R13, RZ, RZ, R24 ;  /* 0x000000ffff0d7224 */ /* 0x000fe400078e0018 */
[----:B------:R-:W-:-:S07]  /*1b270*/  IMAD.MOV.U32 R3, RZ, RZ, R14 ;  /* 0x000000ffff037224 */ /* 0x000fce00078e000e */
[----:B------:R-:W-:Y:S05]  /*1b280*/  WARPSYNC.COLLECTIVE R15, `(.L_x_876) ;  /* 0x000000000f087348 */ /* 0x000fea0003c00000 */
[----:B------:R0:W1:Y:S02]  /*1b290*/  SHFL.IDX P6, R14, R13, R12, R11 ;  /* 0x0000000c0d0e7389 */ /* 0x00006400000c000b */
[----:B01----:R-:W-:Y:S01]  /*1b2a0*/  ENDCOLLECTIVE ;  /* 0x000000000000791b */ /* 0x003fe20003800000 */
.L_x_876:
[----:B------:R-:W-:Y:S02]  /*1b2b0*/  IMAD.MOV.U32 R13, RZ, RZ, R27 ;  /* 0x000000ffff0d7224 */ /* 0x000fe400078e001b */
[----:B------:R-:W-:-:S07]  /*1b2c0*/  IMAD.MOV.U32 R24, RZ, RZ, R14 ;  /* 0x000000ffff187224 */ /* 0x000fce00078e000e */
[----:B------:R-:W-:Y:S05]  /*1b2d0*/  WARPSYNC.COLLECTIVE R15, `(.L_x_877) ;  /* 0x000000000f087348 */ /* 0x000fea0003c00000 */
[----:B------:R0:W1:Y:S02]  /*1b2e0*/  SHFL.IDX P6, R14, R13, R12, R11 ;  /* 0x0000000c0d0e7389 */ /* 0x00006400000c000b */
[----:B01----:R-:W-:Y:S01]  /*1b2f0*/  ENDCOLLECTIVE ;  /* 0x000000000000791b */ /* 0x003fe20003800000 */
.L_x_877:
[----:B------:R-:W-:Y:S01]  /*1b300*/  IMAD.MOV.U32 R21, RZ, RZ, R14 ;  /* 0x000000ffff157224 */ /* 0x000fe200078e000e */
[----:B------:R-:W-:Y:S06]  /*1b310*/  BRA `(.L_x_878) ;  /* 0xfffffecc00287947 */ /* 0x000fec000383ffff */
.L_x_671:
[----:B0-----:R0:W1:Y:S02]  /*1b320*/  SYNCS.PHASECHK.TRANS64.TRYWAIT P0, [R2+URZ+0x28c00], R25 ;  /* 0x028c0019020075a7 */ /* 0x001064000800017f */
[----:B-1----:R-:W-:Y:S05]  /*1b330*/  @!P0 NANOSLEEP.SYNCS 0x989680 ;  /* 0x009896800000895d */ /* 0x002fea0003900000 */
[----:B------:R-:W1:Y:S02]  /*1b340*/  @!P0 SYNCS.PHASECHK.TRANS64 P0, [R2+URZ+0x28c00], R25 ;  /* 0x028c0019020085a7 */ /* 0x000e64000800007f */
[----:B-1----:R-:W-:Y:S05]  /*1b350*/  @!P0 BRA `(.L_x_671) ;  /* 0xfffffffc00f08947 */ /* 0x002fea000383ffff */
[----:B------:R-:W-:Y:S05]  /*1b360*/  BRA `(.L_x_879) ;  /* 0xfffffed000447947 */ /* 0x000fea000383ffff */
.L_x_679:
        /* <DEDUP_REMOVED lines=8> */
.L_x_881:
[----:B------:R-:W-:Y:S05]  /*1b3f0*/  BSYNC B1 ;  /* 0x0000000000017941 */ /* 0x000fea0003800000 */
.L_x_880:
        /* <DEDUP_REMOVED lines=8> */
.L_x_882:
[----:B------:R-:W-:Y:S02]  /*1b480*/  IMAD.MOV.U32 R13, RZ, RZ, R24 ;  /* 0x000000ffff0d7224 */ /* 0x000fe400078e0018 */
[----:B------:R-:W-:-:S07]  /*1b490*/  IMAD.MOV.U32 R3, RZ, RZ, R14 ;  /* 0x000000ffff037224 */ /* 0x000fce00078e000e */
[----:B------:R-:W-:Y:S05]  /*1b4a0*/  WARPSYNC.COLLECTIVE R15, `(.L_x_883) ;  /* 0x000000000f087348 */ /* 0x000fea0003c00000 */
[----:B------:R0:W1:Y:S02]  /*1b4b0*/  SHFL.IDX P6, R14, R13, R12, R11 ;  /* 0x0000000c0d0e7389 */ /* 0x00006400000c000b */
[----:B01----:R-:W-:Y:S01]  /*1b4c0*/  ENDCOLLECTIVE ;  /* 0x000000000000791b */ /* 0x003fe20003800000 */
.L_x_883:
[----:B------:R-:W-:Y:S02]  /*1b4d0*/  IMAD.MOV.U32 R13, RZ, RZ, R27 ;  /* 0x000000ffff0d7224 */ /* 0x000fe400078e001b */
[----:B------:R-:W-:-:S07]  /*1b4e0*/  IMAD.MOV.U32 R20, RZ, RZ, R14 ;  /* 0x000000ffff147224 */ /* 0x000fce00078e000e */
[----:B------:R-:W-:Y:S05]  /*1b4f0*/  WARPSYNC.COLLECTIVE R15, `(.L_x_884) ;  /* 0x000000000f087348 */ /* 0x000fea0003c00000 */
[----:B------:R0:W1:Y:S02]  /*1b500*/  SHFL.IDX P6, R14, R13, R12, R11 ;  /* 0x0000000c0d0e7389 */ /* 0x00006400000c000b */
[----:B01----:R-:W-:Y:S01]  /*1b510*/  ENDCOLLECTIVE ;  /* 0x000000000000791b */ /* 0x003fe20003800000 */
.L_x_884:
[----:B------:R-:W-:Y:S05]  /*1b520*/  BRA `(.L_x_885) ;  /* 0xfffffed800b47947 */ /* 0x000fea000383ffff */
.L_x_683:
[----:B0-----:R0:W1:Y:S02]  /*1b530*/  SYNCS.PHASECHK.TRANS64.TRYWAIT P1, [R2+URZ+0x28c00], R27 ;  /* 0x028c001b020075a7 */ /* 0x001064000802017f */
[----:B-1----:R-:W-:Y:S05]  /*1b540*/  @!P1 NANOSLEEP.SYNCS 0x989680 ;  /* 0x009896800000995d */ /* 0x002fea0003900000 */
[----:B------:R-:W1:Y:S02]  /*1b550*/  @!P1 SYNCS.PHASECHK.TRANS64 P1, [R2+URZ+0x28c00], R27 ;  /* 0x028c001b020095a7 */ /* 0x000e64000802007f */
[----:B-1----:R-:W-:Y:S05]  /*1b560*/  @!P1 BRA `(.L_x_683) ;  /* 0xfffffffc00f09947 */ /* 0x002fea000383ffff */
[----:B------:R-:W-:Y:S05]  /*1b570*/  BRA `(.L_x_886) ;  /* 0xfffffedc00947947 */ /* 0x000fea000383ffff */
.L_x_689:
[----:B0-----:R0:W1:Y:S02]  /*1b580*/  SYNCS.PHASECHK.TRANS64.TRYWAIT P1, [R12+URZ+0x28c30], R13 ;  /* 0x028c300d0c0075a7 */ /* 0x001064000802017f */
[----:B-1----:R-:W-:Y:S05]  /*1b590*/  @!P1 NANOSLEEP.SYNCS 0x989680 ;  /* 0x009896800000995d */ /* 0x002fea0003900000 */
[----:B------:R-:W1:Y:S02]  /*1b5a0*/  @!P1 SYNCS.PHASECHK.TRANS64 P1, [R12+URZ+0x28c30], R13 ;  /* 0x028c300d0c0095a7 */ /* 0x000e64000802007f */
[----:B-1----:R-:W-:Y:S05]  /*1b5b0*/  @!P1 BRA `(.L_x_689) ;  /* 0xfffffffc00f09947 */ /* 0x002fea000383ffff */
[----:B------:R-:W-:Y:S05]  /*1b5c0*/  BRA `(.L_x_688) ;  /* 0xfffffee800c87947 */ /* 0x000fea000383ffff */
.L_x_695:
[----:B--2---:R2:W3:Y:S02]  /*1b5d0*/  SYNCS.PHASECHK.TRANS64.TRYWAIT P1, [R12+URZ+0x28c50], R13 ;  /* 0x028c500d0c0075a7 */ /* 0x0044e4000802017f */
[----:B---3--:R-:W-:Y:S05]  /*1b5e0*/  @!P1 NANOSLEEP.SYNCS 0x989680 ;  /* 0x009896800000995d */ /* 0x008fea0003900000 */
[----:B------:R-:W3:Y:S02]  /*1b5f0*/  @!P1 SYNCS.PHASECHK.TRANS64 P1, [R12+URZ+0x28c50], R13 ;  /* 0x028c500d0c0095a7 */ /* 0x000ee4000802007f */
[----:B---3--:R-:W-:Y:S05]  /*1b600*/  @!P1 BRA `(.L_x_695) ;  /* 0xfffffffc00f09947 */ /* 0x008fea000383ffff */
[----:B------:R-:W-:Y:S05]  /*1b610*/  BRA `(.L_x_694) ;  /* 0xffffff0000087947 */ /* 0x000fea000383ffff */
.L_x_703:
[----:B0-----:R0:W2:Y:S02]  /*1b620*/  SYNCS.PHASECHK.TRANS64.TRYWAIT P2, [R14+URZ+0x28c30], R12 ;  /* 0x028c300c0e0075a7 */ /* 0x0010a4000804017f */
[----:B--2---:R-:W-:Y:S05]  /*1b630*/  @!P2 NANOSLEEP.SYNCS 0x989680 ;  /* 0x009896800000a95d */ /* 0x004fea0003900000 */
[----:B------:R-:W2:Y:S02]  /*1b640*/  @!P2 SYNCS.PHASECHK.TRANS64 P2, [R14+URZ+0x28c30], R12 ;  /* 0x028c300c0e00a5a7 */ /* 0x000ea4000804007f */
[----:B--2---:R-:W-:Y:S05]  /*1b650*/  @!P2 BRA `(.L_x_703) ;  /* 0xfffffffc00f0a947 */ /* 0x004fea000383ffff */
[----:B------:R-:W-:Y:S05]  /*1b660*/  BRA `(.L_x_702) ;  /* 0xffffff0400207947 */ /* 0x000fea000383ffff */
.L_x_709:
[----:B-1----:R1:W3:Y:S02]  /*1b670*/  SYNCS.PHASECHK.TRANS64.TRYWAIT P2, [R14+URZ+0x28c50], R12 ;  /* 0x028c500c0e0075a7 */ /* 0x0022e4000804017f */
[----:B---3--:R-:W-:Y:S05]  /*1b680*/  @!P2 NANOSLEEP.SYNCS 0x989680 ;  /* 0x009896800000a95d */ /* 0x008fea0003900000 */
[----:B------:R-:W3:Y:S02]  /*1b690*/  @!P2 SYNCS.PHASECHK.TRANS64 P2, [R14+URZ+0x28c50], R12 ;  /* 0x028c500c0e00a5a7 */ /* 0x000ee4000804007f */
[----:B---3--:R-:W-:Y:S05]  /*1b6a0*/  @!P2 BRA `(.L_x_709) ;  /* 0xfffffffc00f0a947 */ /* 0x008fea000383ffff */
[----:B------:R-:W-:Y:S05]  /*1b6b0*/  BRA `(.L_x_708) ;  /* 0xffffff1c007c7947 */ /* 0x000fea000383ffff */
.L_x_743:
        /* <DEDUP_REMOVED lines=8> */
[----:B------:R-:W-:Y:S05]  /*1b740*/  WARPSYNC.COLLECTIVE R15, `(.L_x_888) ;  /* 0x000000000f087348 */ /* 0x000fea0003c00000 */
[----:B------:R0:W1:Y:S02]  /*1b750*/  SHFL.IDX P6, R14, R13, R12, R11 ;  /* 0x0000000c0d0e7389 */ /* 0x00006400000c000b */
[----:B01----:R-:W-:Y:S01]  /*1b760*/  ENDCOLLECTIVE ;  /* 0x000000000000791b */ /* 0x003fe20003800000 */
.L_x_888:
[----:B------:R-:W-:Y:S05]  /*1b770*/  BSYNC B1 ;  /* 0x0000000000017941 */ /* 0x000fea0003800000 */
.L_x_887:
[----:B------:R-:W-:Y:S05]  /*1b780*/  BRA `(.L_x_889) ;  /* 0xffffff9000a87947 */ /* 0x000fea000383ffff */
.L_x_745:
[----:B------:R-:W-:Y:S01]  /*1b790*/  BSSY B1, `(.L_x_890) ;  /* 0x0000006000017945 */ /* 0x000fe20003800000 */
[----:B------:R-:W-:-:S07]  /*1b7a0*/  IMAD.MOV.U32 R15, RZ, RZ, -0x1 ;  /* 0xffffffffff0f7424 */ /* 0x000fce00078e00ff */
[----:B0-----:R-:W-:Y:S05]  /*1b7b0*/  WARPSYNC.COLLECTIVE R15, `(.L_x_891) ;  /* 0x000000000f0c7348 */ /* 0x001fea0003c00000 */
[----:B------:R-:W-:Y:S02]  /*1b7c0*/  ELECT P6, UR62, PT ;  /* 0x00000000003e782f */ /* 0x000fe400038c0000 */
[----:B------:R-:W-:Y:S01]  /*1b7d0*/  MOV R14, UR62 ;  /* 0x0000003e000e7c02 */ /* 0x000fe20008000f00 */
[----:B0-----:R-:W-:Y:S10]  /*1b7e0*/  ENDCOLLECTIVE ;  /* 0x000000000000791b */ /* 0x001ff40003800000 */
.L_x_891:
[----:B------:R-:W-:Y:S05]  /*1b7f0*/  BSYNC B1 ;  /* 0x0000000000017941 */ /* 0x000fea0003800000 */
.L_x_890:
[----:B------:R-:W-:Y:S05]  /*1b800*/  BRA `(.L_x_744) ;  /* 0xffffff9000a07947 */ /* 0x000fea000383ffff */
.L_x_747:
[----:B0-----:R0:W1:Y:S02]  /*1b810*/  SYNCS.PHASECHK.TRANS64.TRYWAIT P0, [R17+URZ+0x28c20], R3 ;  /* 0x028c2003110075a7 */ /* 0x001064000800017f */
[----:B-1----:R-:W-:Y:S05]  /*1b820*/  @!P0 NANOSLEEP.SYNCS 0x989680 ;  /* 0x009896800000895d */ /* 0x002fea0003900000 */
[----:B------:R-:W1:Y:S02]  /*1b830*/  @!P0 SYNCS.PHASECHK.TRANS64 P0, [R17+URZ+0x28c20], R3 ;  /* 0x028c2003110085a7 */ /* 0x000e64000800007f */
[----:B-1----:R-:W-:Y:S05]  /*1b840*/  @!P0 BRA `(.L_x_747) ;  /* 0xfffffffc00f08947 */ /* 0x002fea000383ffff */
[----:B------:R-:W-:Y:S05]  /*1b850*/  BRA `(.L_x_892) ;  /* 0xffffff9000b07947 */ /* 0x000fea000383ffff */
.L_x_751:
[----:B0-----:R0:W1:Y:S02]  /*1b860*/  SYNCS.PHASECHK.TRANS64.TRYWAIT P0, [R3+URZ+0x28ca0], R8 ;  /* 0x028ca008030075a7 */ /* 0x001064000800017f */
[----:B-1----:R-:W-:Y:S05]  /*1b870*/  @!P0 NANOSLEEP.SYNCS 0x989680 ;  /* 0x009896800000895d */ /* 0x002fea0003900000 */
[----:B------:R-:W1:Y:S02]  /*1b880*/  @!P0 SYNCS.PHASECHK.TRANS64 P0, [R3+URZ+0x28ca0], R8 ;  /* 0x028ca008030085a7 */ /* 0x000e64000800007f */
[----:B-1----:R-:W-:Y:S05]  /*1b890*/  @!P0 BRA `(.L_x_751) ;  /* 0xfffffffc00f08947 */ /* 0x002fea000383ffff */
[----:B------:R-:W-:Y:S05]  /*1b8a0*/  BRA `(.L_x_893) ;  /* 0xffffff9000c87947 */ /* 0x000fea000383ffff */
.L_x_756:
[----:B-1----:R1:W2:Y:S02]  /*1b8b0*/  SYNCS.PHASECHK.TRANS64.TRYWAIT P0, [R3+URZ+0x28cc0], R8 ;  /* 0x028cc008030075a7 */ /* 0x0022a4000800017f */
[----:B--2---:R-:W-:Y:S05]  /*1b8c0*/  @!P0 NANOSLEEP.SYNCS 0x989680 ;  /* 0x009896800000895d */ /* 0x004fea0003900000 */
[----:B------:R-:W2:Y:S02]  /*1b8d0*/  @!P0 SYNCS.PHASECHK.TRANS64 P0, [R3+URZ+0x28cc0], R8 ;  /* 0x028cc008030085a7 */ /* 0x000ea4000800007f */
[----:B--2---:R-:W-:Y:S05]  /*1b8e0*/  @!P0 BRA `(.L_x_756) ;  /* 0xfffffffc00f08947 */ /* 0x004fea000383ffff */
[----:B------:R-:W-:Y:S05]  /*1b8f0*/  BRA `(.L_x_894) ;  /* 0xffffff9400447947 */ /* 0x000fea000383ffff */
.L_x_770:
[----:B0-----:R0:W1:Y:S02]  /*1b900*/  SYNCS.PHASECHK.TRANS64.TRYWAIT P2, [R8+URZ+0x28ca0], R2 ;  /* 0x028ca002080075a7 */ /* 0x001064000804017f */
[----:B-1----:R-:W-:Y:S05]  /*1b910*/  @!P2 NANOSLEEP.SYNCS 0x989680 ;  /* 0x009896800000a95d */ /* 0x002fea0003900000 */
[----:B------:R-:W1:Y:S02]  /*1b920*/  @!P2 SYNCS.PHASECHK.TRANS64 P2, [R8+URZ+0x28ca0], R2 ;  /* 0x028ca0020800a5a7 */ /* 0x000e64000804007f */
[----:B-1----:R-:W-:Y:S05]  /*1b930*/  @!P2 BRA `(.L_x_770) ;  /* 0xfffffffc00f0a947 */ /* 0x002fea000383ffff */
[----:B------:R-:W-:Y:S05]  /*1b940*/  BRA `(.L_x_895) ;  /* 0xffffff9c00a87947 */ /* 0x000fea000383ffff */
.L_x_775:
[----:B-1----:R1:W2:Y:S02]  /*1b950*/  SYNCS.PHASECHK.TRANS64.TRYWAIT P2, [R8+URZ+0x28cc0], R2 ;  /* 0x028cc002080075a7 */ /* 0x0022a4000804017f */
[----:B--2---:R-:W-:Y:S05]  /*1b960*/  @!P2 NANOSLEEP.SYNCS 0x989680 ;  /* 0x009896800000a95d */ /* 0x004fea0003900000 */
[----:B------:R-:W2:Y:S02]  /*1b970*/  @!P2 SYNCS.PHASECHK.TRANS64 P2, [R8+URZ+0x28cc0], R2 ;  /* 0x028cc0020800a5a7 */ /* 0x000ea4000804007f */
[----:B--2---:R-:W-:Y:S05]  /*1b980*/  @!P2 BRA `(.L_x_775) ;  /* 0xfffffffc00f0a947 */ /* 0x004fea000383ffff */
[----:B------:R-:W-:Y:S05]  /*1b990*/  BRA `(.L_x_896) ;  /* 0xffffffa000207947 */ /* 0x000fea000383ffff */
.L_x_797:
        /* <DEDUP_REMOVED lines=11> */
.L_x_898:
[----:B------:R-:W-:Y:S05]  /*1ba50*/  BSYNC B0 ;  /* 0x0000000000007941 */ /* 0x000fea0003800000 */
.L_x_897:
[----:B------:R-:W-:Y:S05]  /*1ba60*/  BRA `(.L_x_899) ;  /* 0xffffffb400947947 */ /* 0x000fea000383ffff */
.L_x_800:
[----:B0-----:R0:W1:Y:S02]  /*1ba70*/  SYNCS.PHASECHK.TRANS64.TRYWAIT P0, [R30+URZ+0x28c40], R0 ;  /* 0x028c40001e0075a7 */ /* 0x001064000800017f */
[----:B-1----:R-:W-:Y:S05]  /*1ba80*/  @!P0 NANOSLEEP.SYNCS 0x989680 ;  /* 0x009896800000895d */ /* 0x002fea0003900000 */
[----:B------:R-:W1:Y:S02]  /*1ba90*/  @!P0 SYNCS.PHASECHK.TRANS64 P0, [R30+URZ+0x28c40], R0 ;  /* 0x028c40001e0085a7 */ /* 0x000e64000800007f */
[----:B-1----:R-:W-:Y:S05]  /*1baa0*/  @!P0 BRA `(.L_x_800) ;  /* 0xfffffffc00f08947 */ /* 0x002fea000383ffff */
[----:B------:R-:W-:Y:S05]  /*1bab0*/  BRA `(.L_x_900) ;  /* 0xffffffb400cc7947 */ /* 0x000fea000383ffff */
.L_x_801:
        /* <DEDUP_REMOVED lines=8> */
.L_x_902:
[----:B------:R-:W-:Y:S05]  /*1bb40*/  BSYNC B0 ;  /* 0x0000000000007941 */ /* 0x000fea0003800000 */
.L_x_901:
        /* <DEDUP_REMOVED lines=9> */
.L_x_903:
[----:B------:R-:W-:Y:S02]  /*1bbe0*/  IMAD.MOV.U32 R13, RZ, RZ, R5 ;  /* 0x000000ffff0d7224 */ /* 0x000fe400078e0005 */
[----:B------:R-:W-:Y:S02]  /*1bbf0*/  IMAD.MOV.U32 R12, RZ, RZ, 0x1 ;  /* 0x00000001ff0c7424 */ /* 0x000fe400078e00ff */
[----:B------:R-:W-:-:S07]  /*1bc00*/  IMAD.MOV.U32 R3, RZ, RZ, R14 ;  /* 0x000000ffff037224 */ /* 0x000fce00078e000e */
[----:B------:R-:W-:Y:S05]  /*1bc10*/  WARPSYNC.COLLECTIVE R15, `(.L_x_904) ;  /* 0x000000000f087348 */ /* 0x000fea0003c00000 */
[----:B------:R0:W1:Y:S02]  /*1bc20*/  SHFL.IDX P6, R14, R13, R12, R11 ;  /* 0x0000000c0d0e7389 */ /* 0x00006400000c000b */
[----:B01----:R-:W-:Y:S01]  /*1bc30*/  ENDCOLLECTIVE ;  /* 0x000000000000791b */ /* 0x003fe20003800000 */
.L_x_904:
        /* <DEDUP_REMOVED lines=15> */
.L_x_905:
[----:B------:R-:W-:Y:S02]  /*1bd30*/  @P0 IMAD R6, R4, 0x2, R17 ;  /* 0x0000000204060824 */ /* 0x000fe400078e0211 */
[----:B------:R-:W-:Y:S02]  /*1bd40*/  IMAD.MOV.U32 R13, RZ, RZ, R5 ;  /* 0x000000ffff0d7224 */ /* 0x000fe400078e0005 */
[----:B------:R-:W-:Y:S02]  /*1bd50*/  IMAD.MOV.U32 R12, RZ, RZ, 0x2 ;  /* 0x00000002ff0c7424 */ /* 0x000fe400078e00ff */
[----:B------:R-:W-:-:S07]  /*1bd60*/  IMAD.MOV.U32 R3, RZ, RZ, R14 ;  /* 0x000000ffff037224 */ /* 0x000fce00078e000e */
[----:B------:R-:W-:Y:S05]  /*1bd70*/  WARPSYNC.COLLECTIVE R15, `(.L_x_906) ;  /* 0x000000000f087348 */ /* 0x000fea0003c00000 */
[----:B------:R0:W1:Y:S02]  /*1bd80*/  SHFL.IDX P6, R14, R13, R12, R11 ;  /* 0x0000000c0d0e7389 */ /* 0x00006400000c000b */
[----:B01----:R-:W-:Y:S01]  /*1bd90*/  ENDCOLLECTIVE ;  /* 0x000000000000791b */ /* 0x003fe20003800000 */
.L_x_906:
        /* <DEDUP_REMOVED lines=15> */
.L_x_907:
[----:B------:R-:W-:Y:S02]  /*1be90*/  @P0 IMAD R6, R4, 0x2, R17 ;  /* 0x0000000204060824 */ /* 0x000fe400078e0211 */
[----:B------:R-:W-:Y:S02]  /*1bea0*/  IMAD.MOV.U32 R13, RZ, RZ, R5 ;  /* 0x000000ffff0d7224 */ /* 0x000fe400078e0005 */
[----:B------:R-:W-:Y:S02]  /*1beb0*/  IMAD.MOV.U32 R12, RZ, RZ, 0x3 ;  /* 0x00000003ff0c7424 */ /* 0x000fe400078e00ff */
[----:B------:R-:W-:-:S07]  /*1bec0*/  IMAD.MOV.U32 R3, RZ, RZ, R14 ;  /* 0x000000ffff037224 */ /* 0x000fce00078e000e */
[----:B------:R-:W-:Y:S05]  /*1bed0*/  WARPSYNC.COLLECTIVE R15, `(.L_x_908) ;  /* 0x000000000f087348 */ /* 0x000fea0003c00000 */
[----:B------:R0:W1:Y:S02]  /*1bee0*/  SHFL.IDX P6, R14, R13, R12, R11 ;  /* 0x0000000c0d0e7389 */ /* 0x00006400000c000b */
[----:B01----:R-:W-:Y:S01]  /*1bef0*/  ENDCOLLECTIVE ;  /* 0x000000000000791b */ /* 0x003fe20003800000 */
.L_x_908:
        /* <DEDUP_REMOVED lines=10> */
.L_x_909:
[----:B------:R-:W-:Y:S01]  /*1bfa0*/  @!PT LDS RZ, [RZ] ;  /* 0x00000000fffff984 */ /* 0x000fe20000000800 */
[----:B------:R-:W-:Y:S01]  /*1bfb0*/  @!PT LDS RZ, [RZ] ;  /* 0x00000000fffff984 */ /* 0x000fe20000000800 */
[----:B------:R-:W-:Y:S01]  /*1bfc0*/  @!PT LDS RZ, [RZ] ;  /* 0x00000000fffff984 */ /* 0x000fe20000000800 */
[----:B------:R0:W-:Y:S01]  /*1bfd0*/  @P0 LDGSTS.E.BYPASS.LTC128B.128 [R6+0x23400], desc[UR42][R2.64], !P2 ;  /* 0x2340000002060fae */ /* 0x0001e2000d101d6a */
[----:B------:R-:W-:Y:S01]  /*1bfe0*/  IMAD.MOV.U32 R0, RZ, RZ, R14 ;  /* 0x000000ffff007224 */ /* 0x000fe200078e000e */
[----:B------:R-:W-:Y:S06]  /*1bff0*/  BRA `(.L_x_910) ;  /* 0xffffffb4007c7947 */ /* 0x000fec000383ffff */
.L_x_806:
        /* <DEDUP_REMOVED lines=9> */
.L_x_911:
[C---:B------:R-:W-:Y:S01]  /*1c090*/  VIADD R6, R25.reuse, 0x10 ;  /* 0x0000001019067836 */ /* 0x040fe20000000000 */
[----:B------:R-:W-:Y:S01]  /*1c0a0*/  ISETP.GE.AND P0, PT, R25, R3, PT ;  /* 0x000000031900720c */ /* 0x000fe20003f06270 */
[----:B------:R-:W-:Y:S02]  /*1c0b0*/  IMAD.MOV.U32 R13, RZ, RZ, R0 ;  /* 0x000000ffff0d7224 */ /* 0x000fe400078e0000 */
[----:B------:R-:W-:-:S10]  /*1c0c0*/  IMAD.MOV.U32 R4, RZ, RZ, R14 ;  /* 0x000000ffff047224 */ /* 0x000fd400078e000e */
[----:B------:R-:W-:Y:S05]  /*1c0d0*/  WARPSYNC.COLLECTIVE R15, `(.L_x_912) ;  /* 0x000000000f087348 */ /* 0x000fea0003c00000 */
[----:B------:R0:W1:Y:S02]  /*1c0e0*/  SHFL.IDX P6, R14, R13, R12, R11 ;  /* 0x0000000c0d0e7389 */ /* 0x00006400000c000b */
[----:B01----:R-:W-:Y:S01]  /*1c0f0*/  ENDCOLLECTIVE ;  /* 0x000000000000791b */ /* 0x003fe20003800000 */
.L_x_912:
[----:B------:R-:W-:Y:S02]  /*1c100*/  IMAD.MOV.U32 R13, RZ, RZ, R2 ;  /* 0x000000ffff0d7224 */ /* 0x000fe400078e0002 */
[----:B------:R-:W-:Y:S02]  /*1c110*/  IMAD.MOV.U32 R12, RZ, RZ, 0x1 ;  /* 0x00000001ff0c7424 */ /* 0x000fe400078e00ff */
[----:B------:R-:W-:-:S07]  /*1c120*/  IMAD.MOV.U32 R5, RZ, RZ, R14 ;  /* 0x000000ffff057224 */ /* 0x000fce00078e000e */
[----:B------:R-:W-:Y:S05]  /*1c130*/  WARPSYNC.COLLECTIVE R15, `(.L_x_913) ;  /* 0x000000000f087348 */ /* 0x000fea0003c00000 */
[----:B------:R0:W1:Y:S02]  /*1c140*/  SHFL.IDX P6, R14, R13, R12, R11 ;  /* 0x0000000c0d0e7389 */ /* 0x00006400000c000b */
[----:B01----:R-:W-:Y:S01]  /*1c150*/  ENDCOLLECTIVE ;  /* 0x000000000000791b */ /* 0x003fe20003800000 */
.L_x_913:
        /* <DEDUP_REMOVED lines=15> */
.L_x_914:
[----:B------:R-:W-:Y:S02]  /*1c250*/  IMAD.MOV.U32 R13, RZ, RZ, R2 ;  /* 0x000000ffff0d7224 */ /* 0x000fe400078e0002 */
[----:B------:R-:W-:Y:S02]  /*1c260*/  IMAD.MOV.U32 R12, RZ, RZ, 0x2 ;  /* 0x00000002ff0c7424 */ /* 0x000fe400078e00ff */
[----:B------:R-:W-:-:S07]  /*1c270*/  IMAD.MOV.U32 R5, RZ, RZ, R14 ;  /* 0x000000ffff057224 */ /* 0x000fce00078e000e */
[----:B------:R-:W-:Y:S05]  /*1c280*/  WARPSYNC.COLLECTIVE R15, `(.L_x_915) ;  /* 0x000000000f087348 */ /* 0x000fea0003c00000 */
[----:B------:R0:W1:Y:S02]  /*1c290*/  SHFL.IDX P6, R14, R13, R12, R11 ;  /* 0x0000000c0d0e7389 */ /* 0x00006400000c000b */
[----:B01----:R-:W-:Y:S01]  /*1c2a0*/  ENDCOLLECTIVE ;  /* 0x000000000000791b */ /* 0x003fe20003800000 */
.L_x_915:
        /* <DEDUP_REMOVED lines=16> */
.L_x_916:
[----:B------:R-:W-:Y:S02]  /*1c3b0*/  IMAD.MOV.U32 R13, RZ, RZ, R2 ;  /* 0x000000ffff0d7224 */ /* 0x000fe400078e0002 */
[----:B------:R-:W-:Y:S02]  /*1c3c0*/  IMAD.MOV.U32 R12, RZ, RZ, 0x3 ;  /* 0x00000003ff0c7424 */ /* 0x000fe400078e00ff */
[----:B------:R-:W-:-:S07]  /*1c3d0*/  IMAD.MOV.U32 R5, RZ, RZ, R14 ;  /* 0x000000ffff057224 */ /* 0x000fce00078e000e */
[----:B------:R-:W-:Y:S05]  /*1c3e0*/  WARPSYNC.COLLECTIVE R15, `(.L_x_917) ;  /* 0x000000000f087348 */ /* 0x000fea0003c00000 */
[----:B------:R0:W1:Y:S02]  /*1c3f0*/  SHFL.IDX P6, R14, R13, R12, R11 ;  /* 0x0000000c0d0e7389 */ /* 0x00006400000c000b */
[----:B01----:R-:W-:Y:S01]  /*1c400*/  ENDCOLLECTIVE ;  /* 0x000000000000791b */ /* 0x003fe20003800000 */
.L_x_917:
        /* <DEDUP_REMOVED lines=10> */
[----:B0-----:R-:W-:-:S07]  /*1c4b0*/  IMAD.MOV.U32 R4, RZ, RZ, R14 ;  /* 0x000000ffff047224 */ /* 0x001fce00078e000e */
[----:B------:R-:W-:Y:S05]  /*1c4c0*/  WARPSYNC.COLLECTIVE R15, `(.L_x_918) ;  /* 0x000000000f087348 */ /* 0x000fea0003c00000 */
[----:B------:R0:W1:Y:S02]  /*1c4d0*/  SHFL.IDX P6, R14, R13, R12, R11 ;  /* 0x0000000c0d0e7389 */ /* 0x00006400000c000b */
[----:B01----:R-:W-:Y:S01]  /*1c4e0*/  ENDCOLLECTIVE ;  /* 0x000000000000791b */ /* 0x003fe20003800000 */
.L_x_918:
[----:B------:R-:W-:Y:S01]  /*1c4f0*/  IMAD.MOV.U32 R0, RZ, RZ, R14 ;  /* 0x000000ffff007224 */ /* 0x000fe200078e000e */
[----:B------:R-:W-:Y:S06]  /*1c500*/  BRA `(.L_x_919) ;  /* 0xffffffb800a47947 */ /* 0x000fec000383ffff */
.L_x_809:
[----:B0-----:R0:W1:Y:S02]  /*1c510*/  SYNCS.PHASECHK.TRANS64.TRYWAIT P0, [R17+URZ+0x28c20], R0 ;  /* 0x028c2000110075a7 */ /* 0x001064000800017f */
[----:B-1----:R-:W-:Y:S05]  /*1c520*/  @!P0 NANOSLEEP.SYNCS 0x989680 ;  /* 0x009896800000895d */ /* 0x002fea0003900000 */
[----:B------:R-:W1:Y:S02]  /*1c530*/  @!P0 SYNCS.PHASECHK.TRANS64 P0, [R17+URZ+0x28c20], R0 ;  /* 0x028c2000110085a7 */ /* 0x000e64000800007f */
[----:B-1----:R-:W-:Y:S05]  /*1c540*/  @!P0 BRA `(.L_x_809) ;  /* 0xfffffffc00f08947 */ /* 0x002fea000383ffff */
[----:B------:R-:W-:Y:S05]  /*1c550*/  BRA `(.L_x_920) ;  /* 0xffffffbc00007947 */ /* 0x000fea000383ffff */
.L_x_812:
[----:B0-----:R0:W1:Y:S02]  /*1c560*/  SYNCS.PHASECHK.TRANS64.TRYWAIT P0, [R30+URZ+0x28c60], R0 ;  /* 0x028c60001e0075a7 */ /* 0x001064000800017f */
[----:B-1----:R-:W-:Y:S05]  /*1c570*/  @!P0 NANOSLEEP.SYNCS 0x989680 ;  /* 0x009896800000895d */ /* 0x002fea0003900000 */
[----:B------:R-:W1:Y:S02]  /*1c580*/  @!P0 SYNCS.PHASECHK.TRANS64 P0, [R30+URZ+0x28c60], R0 ;  /* 0x028c60001e0085a7 */ /* 0x000e64000800007f */
[----:B-1----:R-:W-:Y:S05]  /*1c590*/  @!P0 BRA `(.L_x_812) ;  /* 0xfffffffc00f08947 */ /* 0x002fea000383ffff */
[----:B------:R-:W-:Y:S05]  /*1c5a0*/  BRA `(.L_x_921) ;  /* 0xffffffbc00107947 */ /* 0x000fea000383ffff */
.L_x_813:
        /* <DEDUP_REMOVED lines=8> */
.L_x_923:
[----:B------:R-:W-:Y:S05]  /*1c630*/  BSYNC B0 ;  /* 0x0000000000007941 */ /* 0x000fea0003800000 */
.L_x_922:
[----:B------:R0:W5:Y:S01]  /*1c640*/  LDL R8, [R1+0x8] ;  /* 0x0000080001087983 */ /* 0x0001620000100800 */
        /* <DEDUP_REMOVED lines=14> */
.L_x_924:
        /* <DEDUP_REMOVED lines=40> */
.L_x_925:
[----:B------:R-:W-:Y:S02]  /*1c9b0*/  IMAD.MOV.U32 R13, RZ, RZ, R5 ;  /* 0x000000ffff0d7224 */ /* 0x000fe400078e0005 */
[----:B------:R-:W-:-:S07]  /*1c9c0*/  IMAD.MOV.U32 R3, RZ, RZ, R14 ;  /* 0x000000ffff037224 */ /* 0x000fce00078e000e */
[----:B------:R-:W-:Y:S05]  /*1c9d0*/  WARPSYNC.COLLECTIVE R15, `(.L_x_926) ;  /* 0x000000000f087348 */ /* 0x000fea0003c00000 */
[----:B------:R0:W1:Y:S02]  /*1c9e0*/  SHFL.IDX P6, R14, R13, R12, R11 ;  /* 0x0000000c0d0e7389 */ /* 0x00006400000c000b */
[----:B01----:R-:W-:Y:S01]  /*1c9f0*/  ENDCOLLECTIVE ;  /* 0x000000000000791b */ /* 0x003fe20003800000 */
.L_x_926:
        /* <DEDUP_REMOVED lines=29> */
.L_x_927:
[----:B------:R-:W-:Y:S02]  /*1cbd0*/  IMAD.MOV.U32 R13, RZ, RZ, R5 ;  /* 0x000000ffff0d7224 */ /* 0x000fe400078e0005 */
[----:B------:R-:W-:-:S07]  /*1cbe0*/  IMAD.MOV.U32 R7, RZ, RZ, R14 ;  /* 0x000000ffff077224 */ /* 0x000fce00078e000e */
[----:B------:R-:W-:Y:S05]  /*1cbf0*/  WARPSYNC.COLLECTIVE R15, `(.L_x_928) ;  /* 0x000000000f087348 */ /* 0x000fea0003c00000 */
[----:B------:R0:W1:Y:S02]  /*1cc00*/  SHFL.IDX P6, R14, R13, R12, R11 ;  /* 0x0000000c0d0e7389 */ /* 0x00006400000c000b */
[----:B01----:R-:W-:Y:S01]  /*1cc10*/  ENDCOLLECTIVE ;  /* 0x000000000000791b */ /* 0x003fe20003800000 */
.L_x_928:
        /* <DEDUP_REMOVED lines=29> */
.L_x_929:
[----:B------:R-:W-:Y:S02]  /*1cdf0*/  IMAD.MOV.U32 R13, RZ, RZ, R5 ;  /* 0x000000ffff0d7224 */ /* 0x000fe400078e0005 */
[----:B------:R-:W-:-:S07]  /*1ce00*/  IMAD.MOV.U32 R6, RZ, RZ, R14 ;  /* 0x000000ffff067224 */ /* 0x000fce00078e000e */
[----:B------:R-:W-:Y:S05]  /*1ce10*/  WARPSYNC.COLLECTIVE R15, `(.L_x_930) ;  /* 0x000000000f087348 */ /* 0x000fea0003c00000 */
[----:B------:R0:W1:Y:S02]  /*1ce20*/  SHFL.IDX P6, R14, R13, R12, R11 ;  /* 0x0000000c0d0e7389 */ /* 0x00006400000c000b */
[----:B01----:R-:W-:Y:S01]  /*1ce30*/  ENDCOLLECTIVE ;  /* 0x000000000000791b */ /* 0x003fe20003800000 */
.L_x_930:
[----:B------:R-:W-:Y:S01]  /*1ce40*/  IMAD.MOV.U32 R2, RZ, RZ, R14 ;  /* 0x000000ffff027224 */ /* 0x000fe200078e000e */
[----:B------:R-:W-:Y:S06]  /*1ce50*/  BRA `(.L_x_931) ;  /* 0xffffffb8009c7947 */ /* 0x000fec000383ffff */
.L_x_820:
[----:B0-----:R0:W1:Y:S02]  /*1ce60*/  SYNCS.PHASECHK.TRANS64.TRYWAIT P0, [R6+URZ+0x28c40], R20 ;  /* 0x028c4014060075a7 */ /* 0x001064000800017f */
[----:B-1----:R-:W-:Y:S05]  /*1ce70*/  @!P0 NANOSLEEP.SYNCS 0x989680 ;  /* 0x009896800000895d */ /* 0x002fea0003900000 */
[----:B------:R-:W1:Y:S02]  /*1ce80*/  @!P0 SYNCS.PHASECHK.TRANS64 P0, [R6+URZ+0x28c40], R20 ;  /* 0x028c4014060085a7 */ /* 0x000e64000800007f */
[----:B-1----:R-:W-:Y:S05]  /*1ce90*/  @!P0 BRA `(.L_x_820) ;  /* 0xfffffffc00f08947 */ /* 0x002fea000383ffff */
[----:B------:R-:W-:Y:S05]  /*1cea0*/  BRA `(.L_x_932) ;  /* 0xffffffc0002c7947 */ /* 0x000fea000383ffff */
.L_x_821:
        /* <DEDUP_REMOVED lines=8> */
.L_x_934:
[----:B------:R-:W-:Y:S05]  /*1cf30*/  BSYNC B1 ;  /* 0x0000000000017941 */ /* 0x000fea0003800000 */
.L_x_933:
        /* <DEDUP_REMOVED lines=9> */
.L_x_935:
[----:B------:R-:W-:Y:S02]  /*1cfd0*/  IMAD.MOV.U32 R13, RZ, RZ, R25 ;  /* 0x000000ffff0d7224 */ /* 0x000fe400078e0019 */
[----:B------:R-:W-:Y:S02]  /*1cfe0*/  IMAD.MOV.U32 R12, RZ, RZ, 0x1 ;  /* 0x00000001ff0c7424 */ /* 0x000fe400078e00ff */
[----:B------:R-:W-:-:S07]  /*1cff0*/  IMAD.MOV.U32 R2, RZ, RZ, R14 ;  /* 0x000000ffff027224 */ /* 0x000fce00078e000e */
[----:B------:R-:W-:Y:S05]  /*1d000*/  WARPSYNC.COLLECTIVE R15, `(.L_x_936) ;  /* 0x000000000f087348 */ /* 0x000fea0003c00000 */
[----:B------:R0:W1:Y:S02]  /*1d010*/  SHFL.IDX P6, R14, R13, R12, R11 ;  /* 0x0000000c0d0e7389 */ /* 0x00006400000c000b */
[----:B01----:R-:W-:Y:S01]  /*1d020*/  ENDCOLLECTIVE ;  /* 0x000000000000791b */ /* 0x003fe20003800000 */
.L_x_936:
        /* <DEDUP_REMOVED lines=11> */
.L_x_937:
[----:B------:R-:W-:Y:S02]  /*1d0e0*/  IMAD.MOV.U32 R13, RZ, RZ, R25 ;  /* 0x000000ffff0d7224 */ /* 0x000fe400078e0019 */
[----:B------:R-:W-:Y:S02]  /*1d0f0*/  IMAD.MOV.U32 R12, RZ, RZ, 0x2 ;  /* 0x00000002ff0c7424 */ /* 0x000fe400078e00ff */
[----:B------:R-:W-:-:S07]  /*1d100*/  IMAD.MOV.U32 R2, RZ, RZ, R14 ;  /* 0x000000ffff027224 */ /* 0x000fce00078e000e */
[----:B------:R-:W-:Y:S05]  /*1d110*/  WARPSYNC.COLLECTIVE R15, `(.L_x_938) ;  /* 0x000000000f087348 */ /* 0x000fea0003c00000 */
[----:B------:R0:W1:Y:S02]  /*1d120*/  SHFL.IDX P6, R14, R13, R12, R11 ;  /* 0x0000000c0d0e7389 */ /* 0x00006400000c000b */
[----:B01----:R-:W-:Y:S01]  /*1d130*/  ENDCOLLECTIVE ;  /* 0x000000000000791b */ /* 0x003fe20003800000 */
.L_x_938:
        /* <DEDUP_REMOVED lines=11> */
.L_x_939:
[----:B------:R-:W-:Y:S02]  /*1d1f0*/  IMAD.MOV.U32 R13, RZ, RZ, R25 ;  /* 0x000000ffff0d7224 */ /* 0x000fe400078e0019 */
[----:B------:R-:W-:Y:S02]  /*1d200*/  IMAD.MOV.U32 R12, RZ, RZ, 0x3 ;  /* 0x00000003ff0c7424 */ /* 0x000fe400078e00ff */
[----:B------:R-:W-:-:S07]  /*1d210*/  IMAD.MOV.U32 R2, RZ, RZ, R14 ;  /* 0x000000ffff027224 */ /* 0x000fce00078e000e */
[----:B------:R-:W-:Y:S05]  /*1d220*/  WARPSYNC.COLLECTIVE R15, `(.L_x_940) ;  /* 0x000000000f087348 */ /* 0x000fea0003c00000 */
[----:B------:R0:W1:Y:S02]  /*1d230*/  SHFL.IDX P6, R14, R13, R12, R11 ;  /* 0x0000000c0d0e7389 */ /* 0x00006400000c000b */
[----:B01----:R-:W-:Y:S01]  /*1d240*/  ENDCOLLECTIVE ;  /* 0x000000000000791b */ /* 0x003fe20003800000 */
.L_x_940:
        /* <DEDUP_REMOVED lines=11> */
.L_x_941:
[----:B------:R-:W-:Y:S01]  /*1d300*/  IMAD.MOV.U32 R2, RZ, RZ, R14 ;  /* 0x000000ffff027224 */ /* 0x000fe200078e000e */
[----:B------:R-:W-:Y:S06]  /*1d310*/  BRA `(.L_x_942) ;  /* 0xffffffbc00b47947 */ /* 0x000fec000383ffff */
.L_x_826:
[----:B---3--:R3:W4:Y:S02]  /*1d320*/  SYNCS.PHASECHK.TRANS64.TRYWAIT P0, [R6+URZ+0x28c60], R20 ;  /* 0x028c6014060075a7 */ /* 0x008724000800017f */
[----:B----4-:R-:W-:Y:S05]  /*1d330*/  @!P0 NANOSLEEP.SYNCS 0x989680 ;  /* 0x009896800000895d */ /* 0x010fea0003900000 */
[----:B------:R-:W4:Y:S02]  /*1d340*/  @!P0 SYNCS.PHASECHK.TRANS64 P0, [R6+URZ+0x28c60], R20 ;  /* 0x028c6014060085a7 */ /* 0x000f24000800007f */
[----:B----4-:R-:W-:Y:S05]  /*1d350*/  @!P0 BRA `(.L_x_826) ;  /* 0xfffffffc00f08947 */ /* 0x010fea000383ffff */
[----:B------:R-:W-:Y:S05]  /*1d360*/  BRA `(.L_x_943) ;  /* 0xffffffc000047947 */ /* 0x000fea000383ffff */
.L_x_827:
[----:B------:R-:W-:Y:S01]  /*1d370*/  BSSY B1, `(.L_x_944) ;  /* 0x0000008000017945 */ /* 0x000fe20003800000 */
[----:B------:R-:W-:Y:S02]  /*1d380*/  IMAD.MOV.U32 R13, RZ, RZ, R10 ;  /* 0x000000ffff0d7224 */ /* 0x000fe400078e000a */
[----:B------:R-:W-:Y:S02]  /*1d390*/  IMAD.MOV.U32 R12, RZ, RZ, RZ ;  /* 0x000000ffff0c7224 */ /* 0x000fe400078e00ff */
[----:B------:R-:W-:Y:S02]  /*1d3a0*/  IMAD.MOV.U32 R11, RZ, RZ, 0x181f ;  /* 0x0000181fff0b7424 */ /* 0x000fe400078e00ff */
[----:B------:R-:W-:-:S07]  /*1d3b0*/  IMAD.MOV.U32 R15, RZ, RZ, -0x1 ;  /* 0xffffffffff0f7424 */ /* 0x000fce00078e00ff */
[----:B0-23--:R-:W-:Y:S05]  /*1d3c0*/  WARPSYNC.COLLECTIVE R15, `(.L_x_945) ;  /* 0x000000000f087348 */ /* 0x00dfea0003c00000 */
[----:B------:R1:W4:Y:S02]  /*1d3d0*/  SHFL.IDX P6, R14, R13, R12, R11 ;  /* 0x0000000c0d0e7389 */ /* 0x00032400000c000b */
[----:B01234-:R-:W-:Y:S01]  /*1d3e0*/  ENDCOLLECTIVE ;  /* 0x000000000000791b */ /* 0x01ffe20003800000 */
.L_x_945:
[----:B------:R-:W-:Y:S05]  /*1d3f0*/  BSYNC B1 ;  /* 0x0000000000017941 */ /* 0x000fea0003800000 */
.L_x_944:
        /* <DEDUP_REMOVED lines=13> */
.L_x_946:
        /* <DEDUP_REMOVED lines=17> */
.L_x_947:
        /* <DEDUP_REMOVED lines=16> */
.L_x_948:
        /* <DEDUP_REMOVED lines=19> */
.L_x_949:
        /* <DEDUP_REMOVED lines=14> */
.L_x_950:
        /* <DEDUP_REMOVED lines=16> */
.L_x_951:
        /* <DEDUP_REMOVED lines=14> */
.L_x_952:
[----:B------:R-:W-:Y:S05]  /*1dad0*/  BRA `(.L_x_953) ;  /* 0xffffffbc00687947 */ /* 0x000fea000383ffff */
.L_x_835:
        /* <DEDUP_REMOVED lines=8> */
.L_x_955:
[----:B------:R-:W-:Y:S05]  /*1db60*/  BSYNC B0 ;  /* 0x0000000000007941 */ /* 0x000fea0003800000 */
.L_x_954:
        /* <DEDUP_REMOVED lines=9> */
.L_x_956:
        /* <DEDUP_REMOVED lines=24> */
.L_x_957:
[----:B------:R-:W-:Y:S01]  /*1dd80*/  IMAD.MOV.U32 R12, RZ, RZ, 0x2 ;  /* 0x00000002ff0c7424 */ /* 0x000fe200078e00ff */
[----:B------:R-:W-:-:S05]  /*1dd90*/  SEL R14, R14, RZ, P1 ;  /* 0x000000ff0e0e7207 */ /* 0x000fca0000800000 */
[----:B------:R-:W-:-:S04]  /*1dda0*/  IMAD.IADD R5, R13, 0x1, R14 ;  /* 0x000000010d057824 */ /* 0x000fc800078e020e */
[----:B------:R-:W-:-:S07]  /*1ddb0*/  IMAD.MOV.U32 R13, RZ, RZ, R5 ;  /* 0x000000ffff0d7224 */ /* 0x000fce00078e0005 */
[----:B------:R-:W-:Y:S05]  /*1ddc0*/  WARPSYNC.COLLECTIVE R15, `(.L_x_958) ;  /* 0x000000000f087348 */ /* 0x000fea0003c00000 */
[----:B------:R0:W1:Y:S02]  /*1ddd0*/  SHFL.UP P6, R14, R13, R12, R11 ;  /* 0x0400000c0d0e7389 */ /* 0x00006400000c000b */
[----:B01----:R-:W-:Y:S01]  /*1dde0*/  ENDCOLLECTIVE ;  /* 0x000000000000791b */ /* 0x003fe20003800000 */
.L_x_958:
[----:B------:R-:W-:Y:S01]  /*1ddf0*/  IMAD.MOV.U32 R12, RZ, RZ, 0x4 ;  /* 0x00000004ff0c7424 */ /* 0x000fe200078e00ff */
[----:B------:R-:W-:-:S05]  /*1de00*/  SEL R2, R14, RZ, P2 ;  /* 0x000000ff0e027207 */ /* 0x000fca0001000000 */
[----:B------:R-:W-:-:S04]  /*1de10*/  IMAD.IADD R2, R5, 0x1, R2 ;  /* 0x0000000105027824 */ /* 0x000fc800078e0202 */
[----:B------:R-:W-:-:S07]  /*1de20*/  IMAD.MOV.U32 R13, RZ, RZ, R2 ;  /* 0x000000ffff0d7224 */ /* 0x000fce00078e0002 */
[----:B------:R-:W-:Y:S05]  /*1de30*/  WARPSYNC.COLLECTIVE R15, `(.L_x_959) ;  /* 0x000000000f087348 */ /* 0x000fea0003c00000 */
[----:B------:R0:W1:Y:S02]  /*1de40*/  SHFL.UP P6, R14, R13, R12, R11 ;  /* 0x0400000c0d0e7389 */ /* 0x00006400000c000b */
[----:B01----:R-:W-:Y:S01]  /*1de50*/  ENDCOLLECTIVE ;  /* 0x000000000000791b */ /* 0x003fe20003800000 */
.L_x_959:
[----:B------:R-:W-:Y:S01]  /*1de60*/  IMAD.MOV.U32 R12, RZ, RZ, 0x8 ;  /* 0x00000008ff0c7424 */ /* 0x000fe200078e00ff */
[----:B------:R-:W-:-:S05]  /*1de70*/  SEL R3, R14, RZ, P3 ;  /* 0x000000ff0e037207 */ /* 0x000fca0001800000 */
[----:B------:R-:W-:-:S04]  /*1de80*/  IMAD.IADD R8, R2, 0x1, R3 ;  /* 0x0000000102087824 */ /* 0x000fc800078e0203 */
[----:B------:R-:W-:-:S07]  /*1de90*/  IMAD.MOV.U32 R13, RZ, RZ, R8 ;  /* 0x000000ffff0d7224 */ /* 0x000fce00078e0008 */
[----:B------:R-:W-:Y:S05]  /*1dea0*/  WARPSYNC.COLLECTIVE R15, `(.L_x_960) ;  /* 0x000000000f087348 */ /* 0x000fea0003c00000 */
[----:B------:R0:W1:Y:S02]  /*1deb0*/  SHFL.UP P6, R14, R13, R12, R11 ;  /* 0x0400000c0d0e7389 */ /* 0x00006400000c000b */
[----:B01----:R-:W-:Y:S01]  /*1dec0*/  ENDCOLLECTIVE ;  /* 0x000000000000791b */ /* 0x003fe20003800000 */
.L_x_960:
[----:B------:R-:W-:Y:S01]  /*1ded0*/  IMAD.MOV.U32 R12, RZ, RZ, 0x10 ;  /* 0x00000010ff0c7424 */ /* 0x000fe200078e00ff */
[----:B------:R-:W-:-:S05]  /*1dee0*/  SEL R5, R14, RZ, P4 ;  /* 0x000000ff0e057207 */ /* 0x000fca0002000000 */
[----:B------:R-:W-:-:S04]  /*1def0*/  IMAD.IADD R5, R8, 0x1, R5 ;  /* 0x0000000108057824 */ /* 0x000fc800078e0205 */
[----:B------:R-:W-:-:S07]  /*1df00*/  IMAD.MOV.U32 R13, RZ, RZ, R5 ;  /* 0x000000ffff0d7224 */ /* 0x000fce00078e0005 */
[----:B------:R-:W-:Y:S05]  /*1df10*/  WARPSYNC.COLLECTIVE R15, `(.L_x_961) ;  /* 0x000000000f087348 */ /* 0x000fea0003c00000 */
[----:B------:R0:W1:Y:S02]  /*1df20*/  SHFL.UP P6, R14, R13, R12, R11 ;  /* 0x0400000c0d0e7389 */ /* 0x00006400000c000b */
[----:B01----:R-:W-:Y:S01]  /*1df30*/  ENDCOLLECTIVE ;  /* 0x000000000000791b */ /* 0x003fe20003800000 */
.L_x_961:
        /* <DEDUP_REMOVED lines=8> */
.L_x_962:
[----:B------:R-:W-:Y:S05]  /*1dfc0*/  BRA `(.L_x_963) ;  /* 0xffffffc000007947 */ /* 0x000fea000383ffff */
.L_x_838:
[----:B------:R-:W-:Y:S01]  /*1dfd0*/  BSSY B0, `(.L_x_964) ;  /* 0x0000007000007945 */ /* 0x000fe20003800000 */
[----:B------:R-:W-:Y:S02]  /*1dfe0*/  IMAD.MOV.U32 R12, RZ, RZ, 0x1 ;  /* 0x00000001ff0c7424 */ /* 0x000fe400078e00ff */
[----:B------:R-:W-:Y:S02]  /*1dff0*/  IMAD.MOV.U32 R11, RZ, RZ, RZ ;  /* 0x000000ffff0b7224 */ /* 0x000fe400078e00ff */
[----:B------:R-:W-:-:S07]  /*1e000*/  IMAD.MOV.U32 R15, RZ, RZ, -0x1 ;  /* 0xffffffffff0f7424 */ /* 0x000fce00078e00ff */
[----:B------:R-:W-:Y:S05]  /*1e010*/  WARPSYNC.COLLECTIVE R15, `(.L_x_965) ;  /* 0x000000000f087348 */ /* 0x000fea0003c00000 */
[----:B------:R0:W1:Y:S02]  /*1e020*/  SHFL.UP P6, R14, R13, R12, R11 ;  /* 0x0400000c0d0e7389 */ /* 0x00006400000c000b */
[----:B01----:R-:W-:Y:S01]  /*1e030*/  ENDCOLLECTIVE ;  /* 0x000000000000791b */ /* 0x003fe20003800000 */
.L_x_965:
[----:B------:R-:W-:Y:S05]  /*1e040*/  BSYNC B0 ;  /* 0x0000000000007941 */ /* 0x000fea0003800000 */
.L_x_964:
        /* <DEDUP_REMOVED lines=8> */
.L_x_966:
[----:B------:R-:W-:Y:S01]  /*1e0d0*/  IMAD.MOV.U32 R12, RZ, RZ, 0x4 ;  /* 0x00000004ff0c7424 */ /* 0x000fe200078e00ff */
[----:B------:R-:W-:-:S05]  /*1e0e0*/  SEL R2, R14, RZ, P2 ;  /* 0x000000ff0e027207 */ /* 0x000fca0001000000 */
[----:B------:R-:W-:-:S04]  /*1e0f0*/  IMAD.IADD R2, R13, 0x1, R2 ;  /* 0x000000010d027824 */ /* 0x000fc800078e0202 */
[----:B------:R-:W-:-:S07]  /*1e100*/  IMAD.MOV.U32 R13, RZ, RZ, R2 ;  /* 0x000000ffff0d7224 */ /* 0x000fce00078e0002 */
[----:B------:R-:W-:Y:S05]  /*1e110*/  WARPSYNC.COLLECTIVE R15, `(.L_x_967) ;  /* 0x000000000f087348 */ /* 0x000fea0003c00000 */
[----:B------:R0:W1:Y:S02]  /*1e120*/  SHFL.UP P6, R14, R13, R12, R11 ;  /* 0x0400000c0d0e7389 */ /* 0x00006400000c000b */
[----:B01----:R-:W-:Y:S01]  /*1e130*/  ENDCOLLECTIVE ;  /* 0x000000000000791b */ /* 0x003fe20003800000 */
.L_x_967:
[----:B------:R-:W-:Y:S01]  /*1e140*/  IMAD.MOV.U32 R12, RZ, RZ, 0x8 ;  /* 0x00000008ff0c7424 */ /* 0x000fe200078e00ff */
[----:B------:R-:W-:-:S05]  /*1e150*/  SEL R3, R14, RZ, P3 ;  /* 0x000000ff0e037207 */ /* 0x000fca0001800000 */
[----:B------:R-:W-:-:S04]  /*1e160*/  IMAD.IADD R3, R2, 0x1, R3 ;  /* 0x0000000102037824 */ /* 0x000fc800078e0203 */
[----:B------:R-:W-:-:S07]  /*1e170*/  IMAD.MOV.U32 R13, RZ, RZ, R3 ;  /* 0x000000ffff0d7224 */ /* 0x000fce00078e0003 */
[----:B------:R-:W-:Y:S05]  /*1e180*/  WARPSYNC.COLLECTIVE R15, `(.L_x_968) ;  /* 0x000000000f087348 */ /* 0x000fea0003c00000 */
[----:B------:R0:W1:Y:S02]  /*1e190*/  SHFL.UP P6, R14, R13, R12, R11 ;  /* 0x0400000c0d0e7389 */ /* 0x00006400000c000b */
[----:B01----:R-:W-:Y:S01]  /*1e1a0*/  ENDCOLLECTIVE ;  /* 0x000000000000791b */ /* 0x003fe20003800000 */
.L_x_968:
[----:B------:R-:W-:Y:S01]  /*1e1b0*/  IMAD.MOV.U32 R12, RZ, RZ, 0x10 ;  /* 0x00000010ff0c7424 */ /* 0x000fe200078e00ff */
[----:B------:R-:W-:-:S05]  /*1e1c0*/  SEL R14, R14, RZ, P4 ;  /* 0x000000ff0e0e7207 */ /* 0x000fca0002000000 */
[----:B------:R-:W-:-:S04]  /*1e1d0*/  IMAD.IADD R5, R3, 0x1, R14 ;  /* 0x0000000103057824 */ /* 0x000fc800078e020e */
[----:B------:R-:W-:-:S07]  /*1e1e0*/  IMAD.MOV.U32 R13, RZ, RZ, R5 ;  /* 0x000000ffff0d7224 */ /* 0x000fce00078e0005 */
[----:B------:R-:W-:Y:S05]  /*1e1f0*/  WARPSYNC.COLLECTIVE R15, `(.L_x_969) ;  /* 0x000000000f087348 */ /* 0x000fea0003c00000 */
[----:B------:R0:W1:Y:S02]  /*1e200*/  SHFL.UP P6, R14, R13, R12, R11 ;  /* 0x0400000c0d0e7389 */ /* 0x00006400000c000b */
[----:B01----:R-:W-:Y:S01]  /*1e210*/  ENDCOLLECTIVE ;  /* 0x000000000000791b */ /* 0x003fe20003800000 */
.L_x_969:
        /* <DEDUP_REMOVED lines=8> */
.L_x_970:
[----:B------:R-:W-:Y:S05]  /*1e2a0*/  BRA `(.L_x_971) ;  /* 0xffffffbc00ec7947 */ /* 0x000fea000383ffff */
.L_x_840:
[----:B------:R-:W-:Y:S01]  /*1e2b0*/  BSSY B0, `(.L_x_972) ;  /* 0x0000006000007945 */ /* 0x000fe20003800000 */
[----:B------:R-:W-:Y:S01]  /*1e2c0*/  PLOP3.LUT P6, PT, P6, PT, PT, 0x8, 0x0 ;  /* 0x000000000000781c */ /* 0x000fe200037ce170 */
[----:B------:R-:W-:-:S12]  /*1e2d0*/  IMAD.MOV.U32 R15, RZ, RZ, -0x1 ;  /* 0xffffffffff0f7424 */ /* 0x000fd800078e00ff */
[----:B0-----:R-:W-:Y:S05]  /*1e2e0*/  WARPSYNC.COLLECTIVE R15, `(.L_x_973) ;  /* 0x000000000f087348 */ /* 0x001fea0003c00000 */
[----:B------:R-:W-:Y:S01]  /*1e2f0*/  VOTE.ANY R14, PT, P6 ;  /* 0x00000000000e7806 */ /* 0x000fe200030e0100 */
[----:B0-----:R-:W-:Y:S06]  /*1e300*/  ENDCOLLECTIVE ;  /* 0x000000000000791b */ /* 0x001fec0003800000 */
.L_x_973:
[----:B------:R-:W-:Y:S05]  /*1e310*/  BSYNC B0 ;  /* 0x0000000000007941 */ /* 0x000fea0003800000 */
.L_x_972:
        /* <DEDUP_REMOVED lines=9> */
.L_x_974:
[----:B------:R-:W-:Y:S02]  /*1e3b0*/  IMAD.MOV.U32 R13, RZ, RZ, R4 ;  /* 0x000000ffff0d7224 */ /* 0x000fe400078e0004 */
[----:B------:R-:W-:-:S07]  /*1e3c0*/  IMAD.MOV.U32 R7, RZ, RZ, R14 ;  /* 0x000000ffff077224 */ /* 0x000fce00078e000e */
[----:B------:R-:W-:Y:S05]  /*1e3d0*/  WARPSYNC.COLLECTIVE R15, `(.L_x_975) ;  /* 0x000000000f087348 */ /* 0x000fea0003c00000 */
[----:B------:R0:W1:Y:S02]  /*1e3e0*/  SHFL.IDX P6, R14, R13, R12, R11 ;  /* 0x0000000c0d0e7389 */ /* 0x00006400000c000b */
[----:B01----:R-:W-:Y:S01]  /*1e3f0*/  ENDCOLLECTIVE ;  /* 0x000000000000791b */ /* 0x003fe20003800000 */
.L_x_975:
[----:B------:R-:W-:Y:S01]  /*1e400*/  IMAD.MOV.U32 R4, RZ, RZ, R14 ;  /* 0x000000ffff047224 */ /* 0x000fe200078e000e */
[----:B------:R-:W-:Y:S06]  /*1e410*/  BRA `(.L_x_976) ;  /* 0xffffffbc00cc7947 */ /* 0x000fec000383ffff */
.L_x_842:
[----:B------:R-:W-:Y:S01]  /*1e420*/  BSSY B0, `(.L_x_977) ;  /* 0x0000007000007945 */ /* 0x000fe20003800000 */
[----:B------:R-:W-:Y:S02]  /*1e430*/  IMAD.MOV.U32 R13, RZ, RZ, R3 ;  /* 0x000000ffff0d7224 */ /* 0x000fe400078e0003 */
[----:B------:R-:W-:Y:S02]  /*1e440*/  IMAD.MOV.U32 R11, RZ, RZ, 0x1f ;  /* 0x0000001fff0b7424 */ /* 0x000fe400078e00ff */
[----:B------:R-:W-:-:S07]  /*1e450*/  IMAD.MOV.U32 R15, RZ, RZ, -0x1 ;  /* 0xffffffffff0f7424 */ /* 0x000fce00078e00ff */
[----:B0123--:R-:W-:Y:S05]  /*1e460*/  WARPSYNC.COLLECTIVE R15, `(.L_x_978) ;  /* 0x000000000f087348 */ /* 0x00ffea0003c00000 */
[----:B------:R4:W0:Y:S02]  /*1e470*/  SHFL.IDX P6, R14, R13, R12, R11 ;  /* 0x0000000c0d0e7389 */ /* 0x00082400000c000b */
[----:B01234-:R-:W-:Y:S01]  /*1e480*/  ENDCOLLECTIVE ;  /* 0x000000000000791b */ /* 0x01ffe20003800000 */
.L_x_978:
[----:B------:R-:W-:Y:S05]  /*1e490*/  BSYNC B0 ;  /* 0x0000000000007941 */ /* 0x000fea0003800000 */
.L_x_977:
[----:B------:R-:W-:Y:S01]  /*1e4a0*/  IMAD.MOV.U32 R24, RZ, RZ, R14 ;  /* 0x000000ffff187224 */ /* 0x000fe200078e000e */
[----:B------:R-:W-:Y:S06]  /*1e4b0*/  BRA `(.L_x_841) ;  /* 0xffffffbc00bc7947 */ /* 0x000fec000383ffff */
.L_x_846:
[----:B-1----:R1:W4:Y:S02]  /*1e4c0*/  SYNCS.PHASECHK.TRANS64.TRYWAIT P0, [R7+URZ+0x28c20], R0 ;  /* 0x028c2000070075a7 */ /* 0x002324000800017f */
[----:B----4-:R-:W-:Y:S05]  /*1e4d0*/  @!P0 NANOSLEEP.SYNCS 0x989680 ;  /* 0x009896800000895d */ /* 0x010fea0003900000 */
[----:B------:R-:W4:Y:S02]  /*1e4e0*/  @!P0 SYNCS.PHASECHK.TRANS64 P0, [R7+URZ+0x28c20], R0 ;  /* 0x028c2000070085a7 */ /* 0x000f24000800007f */
[----:B----4-:R-:W-:Y:S05]  /*1e4f0*/  @!P0 BRA `(.L_x_846) ;  /* 0xfffffffc00f08947 */ /* 0x010fea000383ffff */
[----:B------:R-:W-:Y:S05]  /*1e500*/  BRA `(.L_x_979) ;  /* 0xffffffc400147947 */ /* 0x000fea000383ffff */
.L_x_847:
[----:B------:R-:W4:Y:S01]  /*1e510*/  S2R R2, SR_TID.X ;  /* 0x0000000000027919 */ /* 0x000f220000002100 */
[----:B------:R-:W-:Y:S01]  /*1e520*/  BSSY B0, `(.L_x_980) ;  /* 0x000000a000007945 */ /* 0x000fe20003800000 */
[----:B------:R-:W-:Y:S02]  /*1e530*/  IMAD.MOV.U32 R12, RZ, RZ, RZ ;  /* 0x000000ffff0c7224 */ /* 0x000fe400078e00ff */
[----:B------:R-:W-:Y:S02]  /*1e540*/  IMAD.MOV.U32 R11, RZ, RZ, 0x1f ;  /* 0x0000001fff0b7424 */ /* 0x000fe400078e00ff */
[----:B------:R-:W-:Y:S01]  /*1e550*/  IMAD.MOV.U32 R15, RZ, RZ, -0x1 ;  /* 0xffffffffff0f7424 */ /* 0x000fe200078e00ff */
[----:B----4-:R-:W-:-:S04]  /*1e560*/  SHF.R.U32.HI R2, RZ, 0x5, R2 ;  /* 0x00000005ff027819 */ /* 0x010fc80000011602 */
[----:B------:R-:W-:-:S05]  /*1e570*/  LOP3.LUT R2, R2, 0x3, RZ, 0xc0, !PT ;  /* 0x0000000302027812 */ /* 0x000fca00078ec0ff */
[----:B------:R-:W-:-:S07]  /*1e580*/  IMAD.MOV.U32 R13, RZ, RZ, R2 ;  /* 0x000000ffff0d7224 */ /* 0x000fce00078e0002 */
[----:B0123--:R-:W-:Y:S05]  /*1e590*/  WARPSYNC.COLLECTIVE R15, `(.L_x_981) ;  /* 0x000000000f087348 */ /* 0x00ffea0003c00000 */
[----:B------:R4:W0:Y:S02]  /*1e5a0*/  SHFL.IDX P6, R14, R13, R12, R11 ;  /* 0x0000000c0d0e7389 */ /* 0x00082400000c000b */
[----:B01234-:R-:W-:Y:S01]  /*1e5b0*/  ENDCOLLECTIVE ;  /* 0x000000000000791b */ /* 0x01ffe20003800000 */
.L_x_981:
[----:B------:R-:W-:Y:S05]  /*1e5c0*/  BSYNC B0 ;  /* 0x0000000000007941 */ /* 0x000fea0003800000 */
.L_x_980:
[----:B------:R-:W-:Y:S05]  /*1e5d0*/  BRA `(.L_x_982) ;  /* 0xffffffc000fc7947 */ /* 0x000fea000383ffff */
.L_x_848:
[----:B------:R-:W-:Y:S01]  /*1e5e0*/  BSSY B0, `(.L_x_983) ;  /* 0x0000006000007945 */ /* 0x000fe20003800000 */
[----:B------:R-:W-:-:S07]  /*1e5f0*/  IMAD.MOV.U32 R15, RZ, RZ, -0x1 ;  /* 0xffffffffff0f7424 */ /* 0x000fce00078e00ff */
[----:B0123--:R-:W-:Y:S05]  /*1e600*/  WARPSYNC.COLLECTIVE R15, `(.L_x_984) ;  /* 0x000000000f0c7348 */ /* 0x00ffea0003c00000 */
[----:B------:R-:W-:Y:S02]  /*1e610*/  ELECT P6, UR62, PT ;  /* 0x00000000003e782f */ /* 0x000fe400038c0000 */
[----:B------:R-:W-:Y:S01]  /*1e620*/  MOV R14, UR62 ;  /* 0x0000003e000e7c02 */ /* 0x000fe20008000f00 */
[----:B0123--:R-:W-:Y:S10]  /*1e630*/  ENDCOLLECTIVE ;  /* 0x000000000000791b */ /* 0x00fff40003800000 */
.L_x_984:
[----:B------:R-:W-:Y:S05]  /*1e640*/  BSYNC B0 ;  /* 0x0000000000007941 */ /* 0x000fea0003800000 */
.L_x_983:
[----:B------:R-:W-:Y:S05]  /*1e650*/  BRA `(.L_x_985) ;  /* 0xffffffc000f07947 */ /* 0x000fea000383ffff */
.L_x_850:
[----:B-1----:R1:W4:Y:S02]  /*1e660*/  SYNCS.PHASECHK.TRANS64.TRYWAIT P1, [R5+URZ+0x28c40], R0 ;  /* 0x028c4000050075a7 */ /* 0x002324000802017f */
[----:B----4-:R-:W-:Y:S05]  /*1e670*/  @!P1 NANOSLEEP.SYNCS 0x989680 ;  /* 0x009896800000995d */ /* 0x010fea0003900000 */
[----:B------:R-:W4:Y:S02]  /*1e680*/  @!P1 SYNCS.PHASECHK.TRANS64 P1, [R5+URZ+0x28c40], R0 ;  /* 0x028c4000050095a7 */ /* 0x000f24000802007f */
[----:B----4-:R-:W-:Y:S05]  /*1e690*/  @!P1 BRA `(.L_x_850) ;  /* 0xfffffffc00f09947 */ /* 0x010fea000383ffff */
[----:B------:R-:W-:Y:S05]  /*1e6a0*/  BRA `(.L_x_986) ;  /* 0xffffffc400107947 */ /* 0x000fea000383ffff */
.L_x_852:
[----:B----4-:R4:W0:Y:S02]  /*1e6b0*/  SYNCS.PHASECHK.TRANS64.TRYWAIT P1, [R3+URZ+0x28c40], R2 ;  /* 0x028c4002030075a7 */ /* 0x010824000802017f */
[----:B0-----:R-:W-:Y:S05]  /*1e6c0*/  @!P1 NANOSLEEP.SYNCS 0x989680 ;  /* 0x009896800000995d */ /* 0x001fea0003900000 */
[----:B------:R-:W0:Y:S02]  /*1e6d0*/  @!P1 SYNCS.PHASECHK.TRANS64 P1, [R3+URZ+0x28c40], R2 ;  /* 0x028c4002030095a7 */ /* 0x000e24000802007f */
[----:B0-----:R-:W-:Y:S05]  /*1e6e0*/  @!P1 BRA `(.L_x_852) ;  /* 0xfffffffc00f09947 */ /* 0x001fea000383ffff */
[----:B------:R-:W-:Y:S05]  /*1e6f0*/  BRA `(.L_x_987) ;  /* 0xffffffc4001c7947 */ /* 0x000fea000383ffff */
.L_x_854:
[----:B------:R0:W0:Y:S02]  /*1e700*/  SYNCS.PHASECHK.TRANS64.TRYWAIT P1, [R5+URZ+0x28c60], R0 ;  /* 0x028c6000050075a7 */ /* 0x000024000802017f */
[----:B0-----:R-:W-:Y:S05]  /*1e710*/  @!P1 NANOSLEEP.SYNCS 0x989680 ;  /* 0x009896800000995d */ /* 0x001fea0003900000 */
[----:B------:R-:W0:Y:S02]  /*1e720*/  @!P1 SYNCS.PHASECHK.TRANS64 P1, [R5+URZ+0x28c60], R0 ;  /* 0x028c6000050095a7 */ /* 0x000e24000802007f */
[----:B0-----:R-:W-:Y:S05]  /*1e730*/  @!P1 BRA `(.L_x_854) ;  /* 0xfffffffc00f09947 */ /* 0x001fea000383ffff */
[----:B------:R-:W-:Y:S05]  /*1e740*/  BRA `(.L_x_988) ;  /* 0xffffffc400187947 */ /* 0x000fea000383ffff */
.L_x_989:
        /* <DEDUP_REMOVED lines=11> */
.L_x_5830:


//--------------------- .text._ZN7cutlass13device_kernelIN5flash11enable_sm90INS1_16FlashAttnFwdSm90INS1_25CollectiveMainloopFwdSm90ILi2EN4cute5tupleIJNS5_1CILi1EEES8_S8_EEENS6_IJNS7_ILi64EEESA_SA_EEELi512ENS_10bfloat16_tEfNS_4arch4Sm90ELb0ELb0ELb1ELb1ELb1ELb0ELb1ELb0ELb0ELb1ELb1ELb0EEENS1_21CollectiveEpilogueFwdINS6_IJSA_NS7_ILi512EEESA_EEES9_SC_SE_Li256ELb1ELb1ELb1ELb0EEENS1_36VarlenDynamicPersistentTileSchedulerILi64ELi64ELi256ELi128ELb1ELb1ELb1ELb0ELb1ELb1EEEEEEEEEvNT_6ParamsE --------------------------
	.section	.text._ZN7cutlass13device_kernelIN5flash11enable_sm90INS1_16FlashAttnFwdSm90INS1_25CollectiveMainloopFwdSm90ILi2EN4cute5tupleIJNS5_1CILi1EEES8_S8_EEENS6_IJNS7_ILi64EEESA_SA_EEELi512ENS_10bfloat16_tEfNS_4arch4Sm90ELb0ELb0ELb1ELb1ELb1ELb0ELb1ELb0ELb0ELb1ELb1ELb0EEENS1_21CollectiveEpilogueFwdINS6_IJSA_NS7_ILi512EEESA_EEES9_SC_SE_Li256ELb1ELb1ELb1ELb0EEENS1_36VarlenDynamicPersistentTileSchedulerILi64ELi64ELi256ELi128ELb1ELb1ELb1ELb0ELb1ELb1EEEEEEEEEvNT_6ParamsE,"ax",@progbits
	.align	128
.text._ZN7cutlass13device_kernelIN5flash11enable_sm90INS1_16FlashAttnFwdSm90INS1_25CollectiveMainloopFwdSm90ILi2EN4cute5tupleIJNS5_1CILi1EEES8_S8_EEENS6_IJNS7_ILi64EEESA_SA_EEELi512ENS_10bfloat16_tEfNS_4arch4Sm90ELb0ELb0ELb1ELb1ELb1ELb0ELb1ELb0ELb0ELb1ELb1ELb0EEENS1_21CollectiveEpilogueFwdINS6_IJSA_NS7_ILi512EEESA_EEES9_SC_SE_Li256ELb1ELb1ELb1ELb0EEENS1_36VarlenDynamicPersistentTileSchedulerILi64ELi64ELi256ELi128ELb1ELb1ELb1ELb0ELb1ELb1EEEEEEEEEvNT_6ParamsE:
        .type           _ZN7cutlass13device_kernelIN5flash11enable_sm90INS1_16FlashAttnFwdSm90INS1_25CollectiveMainloopFwdSm90ILi2EN4cute5tupleIJNS5_1CILi1EEES8_S8_EEENS6_IJNS7_ILi64EEESA_SA_EEELi512ENS_10bfloat16_tEfNS_4arch4Sm90ELb0ELb0ELb1ELb1ELb1ELb0ELb1ELb0ELb0ELb1ELb1ELb0EEENS1_21CollectiveEpilogueFwdINS6_IJSA_NS7_ILi512EEESA_EEES9_SC_SE_Li256ELb1ELb1ELb1ELb0EEENS1_36VarlenDynamicPersistentTileSchedulerILi64ELi64ELi256ELi128ELb1ELb1ELb1ELb0ELb1ELb1EEEEEEEEEvNT_6ParamsE,@function
        .size           _ZN7cutlass13device_kernelIN5flash11enable_sm90INS1_16FlashAttnFwdSm90INS1_25CollectiveMainloopFwdSm90ILi2EN4cute5tupleIJNS5_1CILi1EEES8_S8_EEENS6_IJNS7_ILi64EEESA_SA_EEELi512ENS_10bfloat16_tEfNS_4arch4Sm90ELb0ELb0ELb1ELb1ELb1ELb0ELb1ELb0ELb0ELb1ELb1ELb0EEENS1_21CollectiveEpilogueFwdINS6_IJSA_NS7_ILi512EEESA_EEES9_SC_SE_Li256ELb1ELb1ELb1ELb0EEENS1_36VarlenDynamicPersistentTileSchedulerILi64ELi64ELi256ELi128ELb1ELb1ELb1ELb0ELb1ELb1EEEEEEEEEvNT_6ParamsE,(.L_x_5831 - _ZN7cutlass13device_kernelIN5flash11enable_sm90INS1_16FlashAttnFwdSm90INS1_25CollectiveMainloopFwdSm90ILi2EN4cute5tupleIJNS5_1CILi1EEES8_S8_EEENS6_IJNS7_ILi64EEESA_SA_EEELi512ENS_10bfloat16_tEfNS_4arch4Sm90ELb0ELb0ELb1ELb1ELb1ELb0ELb1ELb0ELb0ELb1ELb1ELb0EEENS1_21CollectiveEpilogueFwdINS6_IJSA_NS7_ILi512EEESA_EEES9_SC_SE_Li256ELb1ELb1ELb1ELb0EEENS1_36VarlenDynamicPersistentTileSchedulerILi64ELi64ELi256ELi128ELb1ELb1ELb1ELb0ELb1ELb1EEEEEEEEEvNT_6ParamsE)
        .other          _ZN7cutlass13device_kernelIN5flash11enable_sm90INS1_16FlashAttnFwdSm90INS1_25CollectiveMainloopFwdSm90ILi2EN4cute5tupleIJNS5_1CILi1EEES8_S8_EEENS6_IJNS7_ILi64EEESA_SA_EEELi512ENS_10bfloat16_tEfNS_4arch4Sm90ELb0ELb0ELb1ELb1ELb1ELb0ELb1ELb0ELb0ELb1ELb1ELb0EEENS1_21CollectiveEpilogueFwdINS6_IJSA_NS7_ILi512EEESA_EEES9_SC_SE_Li256ELb1ELb1ELb1ELb0EEENS1_36VarlenDynamicPersistentTileSchedulerILi64ELi64ELi256ELi128ELb1ELb1ELb1ELb0ELb1ELb1EEEEEEEEEvNT_6ParamsE,@"STO_CUDA_ENTRY STV_DEFAULT"
_ZN7cutlass13device_kernelIN5flash11enable_sm90INS1_16FlashAttnFwdSm90INS1_25CollectiveMainloopFwdSm90ILi2EN4cute5tupleIJNS5_1CILi1EEES8_S8_EEENS6_IJNS7_ILi64EEESA_SA_EEELi512ENS_10bfloat16_tEfNS_4arch4Sm90ELb0ELb0ELb1ELb1ELb1ELb0ELb1ELb0ELb0ELb1ELb1ELb0EEENS1_21CollectiveEpilogueFwdINS6_IJSA_NS7_ILi512EEESA_EEES9_SC_SE_Li256ELb1ELb1ELb1ELb0EEENS1_36VarlenDynamicPersistentTileSchedulerILi64ELi64ELi256ELi128ELb1ELb1ELb1ELb0ELb1ELb1EEEEEEEEEvNT_6ParamsE:
        /* <DEDUP_REMOVED lines=43> */
.L_x_990:
        /* <DEDUP_REMOVED lines=22> */
.L_x_991:
        /* <DEDUP_REMOVED lines=18> */
.L_x_992:
        /* <DEDUP_REMOVED lines=22> */
.L_x_993:
        /* <DEDUP_REMOVED lines=23> */
.L_x_994:
        /* <DEDUP_REMOVED lines=8> */
.L_x_996:
        /* <DEDUP_REMOVED lines=24> */
[----:B------:R-:W-:-:S03]  /*0a00*/  UMOV UR37, URZ ;  /* 0x0000003f00257c82 */ /* 0x000fc60008000000 */
[CC--:B------:R-:W-:Y:S02]  /*0a10*/  LEA.HI R2, R3.reuse, R0.reuse, RZ, 0x4 ;  /* 0x0000000003027211 */ /* 0x0c0fe400078f20ff */
[CC--:B------:R-:W-:Y:S02]  /*0a20*/  LEA.HI R4, R3.reuse, R0.reuse, RZ, 0x5 ;  /* 0x0000000003047211 */ /* 0x0c0fe400078f28ff */
[CC--:B------:R-:W-:Y:S02]  /*0a30*/  LEA.HI R5, R3.reuse, R0.reuse, RZ, 0x7 ;  /* 0x0000000003057211 */ /* 0x0c0fe400078f38ff */
[CC--:B------:R-:W-:Y:S02]  /*0a40*/  LEA.HI R6, R3.reuse, R0.reuse, RZ, 0x3 ;  /* 0x0000000003067211 */ /* 0x0c0fe400078f18ff */
[----:B------:R-:W-:Y:S02]  /*0a50*/  SHF.R.S32.HI R9, RZ, 0x4, R2 ;  /* 0x00000004ff097819 */ /* 0x000fe40000011402 */
[----:B------:R-:W-:-:S02]  /*0a60*/  LEA.HI R3, R3, R0, RZ, 0x2 ;  /* 0x0000000003037211 */ /* 0x000fc400078f10ff */
[C---:B------:R-:W-:Y:S02]  /*0a70*/  LOP3.LUT R7, R2.reuse, 0xfffffff0, RZ, 0xc0, !PT ;  /* 0xfffffff002077812 */ /* 0x040fe400078ec0ff */
[----:B------:R-:W-:Y:S02]  /*0a80*/  LEA.HI R2, R2, R9, RZ, 0x1 ;  /* 0x0000000902027211 */ /* 0x000fe400078f08ff */
[--C-:B------:R-:W-:Y:S01]  /*0a90*/  SHF.R.S32.HI R11, RZ, 0x5, R4.reuse ;  /* 0x00000005ff0b7819 */ /* 0x100fe20000011404 */
[C---:B------:R-:W-:Y:S01]  /*0aa0*/  IMAD.IADD R7, R0.reuse, 0x1, -R7 ;  /* 0x0000000100077824 */ /* 0x040fe200078e0a07 */
[----:B------:R-:W-:Y:S02]  /*0ab0*/  LOP3.LUT R15, R3, 0xfffffffc, RZ, 0xc0, !PT ;  /* 0xfffffffc030f7812 */ /* 0x000fe400078ec0ff */
[----:B------:R-:W-:Y:S02]  /*0ac0*/  SHF.R.S32.HI R4, RZ, 0x1f, R4 ;  /* 0x0000001fff047819 */ /* 0x000fe40000011404 */
[----:B------:R-:W-:Y:S01]  /*0ad0*/  LOP3.LUT R3, R5, 0xffffff80, RZ, 0xc0, !PT ;  /* 0xffffff8005037812 */ /* 0x000fe200078ec0ff */
[----:B------:R-:W-:Y:S01]  /*0ae0*/  IMAD.IADD R15, R0, 0x1, -R15 ;  /* 0x00000001000f7824 */ /* 0x000fe200078e0a0f */
[----:B------:R-:W-:-:S02]  /*0af0*/  LOP3.LUT R2, R2, 0x1ffffffe, RZ, 0xc0, !PT ;  /* 0x1ffffffe02027812 */ /* 0x000fc400078ec0ff */
[----:B------:R-:W-:Y:S01]  /*0b00*/  LOP3.LUT R13, R6, 0xfffffff8, RZ, 0xc0, !PT ;  /* 0xfffffff8060d7812 */ /* 0x000fe200078ec0ff */
[----:B------:R-:W-:Y:S01]  /*0b10*/  IMAD.IADD R3, R0, 0x1, -R3 ;  /* 0x0000000100037824 */ /* 0x000fe200078e0a03 */
[----:B------:R-:W-:Y:S01]  /*0b20*/  LEA.HI R4, R4, R11, RZ, 0x2 ;  /* 0x0000000b04047211 */ /* 0x000fe200078f10ff */
[----:B------:R-:W-:Y:S01]  /*0b30*/  IMAD.IADD R9, R9, 0x1, -R2 ;  /* 0x0000000109097824 */ /* 0x000fe200078e0a02 */
[----:B------:R-:W-:Y:S01]  /*0b40*/  SHF.R.S32.HI R228, RZ, 0x7, R5 ;  /* 0x00000007ffe47819 */ /* 0x000fe20000011405 */
[----:B------:R-:W-:Y:S01]  /*0b50*/  IMAD.IADD R13, R0, 0x1, -R13 ;  /* 0x00000001000d7824 */ /* 0x000fe200078e0a0d */
[----:B------:R-:W-:Y:S01]  /*0b60*/  LOP3.LUT R4, R4, 0x3ffffc, RZ, 0xc0, !PT ;  /* 0x003ffffc04047812 */ /* 0x000fe200078ec0ff */
[----:B------:R-:W-:Y:S01]  /*0b70*/  IMAD.SHL.U32 R9, R9, 0x8, RZ ;  /* 0x0000000809097824 */ /* 0x000fe200078e00ff */
[--C-:B------:R-:W-:Y:S01]  /*0b80*/  SHF.R.S32.HI R2, RZ, 0x1f, R7.reuse ;  /* 0x0000001fff027819 */ /* 0x100fe20000011407 */
[----:B------:R-:W-:Y:S01]  /*0b90*/  IMAD R17, R228, 0x100, R7 ;  /* 0x00000100e4117824 */ /* 0x000fe200078e0207 */
[----:B------:R-:W-:Y:S01]  /*0ba0*/  SHF.R.S32.HI R0, RZ, 0x1f, R3 ;  /* 0x0000001fff007819 */ /* 0x000fe20000011403 */
[----:B------:R-:W-:Y:S01]  /*0bb0*/  IMAD.IADD R8, R11, 0x1, -R4 ;  /* 0x000000010b087824 */ /* 0x000fe200078e0a04 */
[----:B------:R-:W-:Y:S01]  /*0bc0*/  LEA.HI R6, R2, R7, RZ, 0x3 ;  /* 0x0000000702067211 */ /* 0x000fe200078f18ff */
[----:B------:R-:W-:Y:S01]  /*0bd0*/  IMAD.SHL.U32 R16, R13, 0x8, RZ ;  /* 0x000000080d107824 */ /* 0x000fe200078e00ff */
[-C--:B------:R-:W-:Y:S01]  /*0be0*/  LEA.HI R2, R0, R3.reuse, RZ, 0x2 ;  /* 0x0000000300027211 */ /* 0x080fe200078f10ff */
[----:B------:R-:W-:Y:S01]  /*0bf0*/  IMAD R14, R8, 0x10, R17 ;  /* 0x00000010080e7824 */ /* 0x000fe200078e0211 */
[C---:B------:R-:W-:Y:S01]  /*0c00*/  LOP3.LUT R4, R6.reuse, 0xfffffff8, RZ, 0xc0, !PT ;  /* 0xfffffff806047812 */ /* 0x040fe200078ec0ff */
[----:B------:R-:W-:Y:S01]  /*0c10*/  IMAD.SHL.U32 R6, R6, 0x40, RZ ;  /* 0x0000004006067824 */ /* 0x000fe200078e00ff */
[----:B------:R-:W-:Y:S01]  /*0c20*/  LOP3.LUT R8, R2, 0x7ffffffc, RZ, 0xc0, !PT ;  /* 0x7ffffffc02087812 */ /* 0x000fe200078ec0ff */
[----:B------:R-:W-:Y:S01]  /*0c30*/  IMAD.U32 R14, R14, 0x40, R9 ;  /* 0x000000400e0e7824 */ /* 0x000fe200078e0009 */
[----:B------:R-:W-:Y:S01]  /*0c40*/  LEA.HI R5, R5, R228, RZ, 0x1 ;  /* 0x000000e405057211 */ /* 0x000fe200078f08ff */
[----:B------:R-:W-:Y:S01]  /*0c50*/  IMAD.IADD R7, R7, 0x1, -R4 ;  /* 0x0000000107077824 */ /* 0x000fe200078e0a04 */
[----:B------:R-:W-:Y:S01]  /*0c60*/  LEA.HI R4, R0, R3, RZ, 0x5 ;  /* 0x0000000300047211 */ /* 0x000fe200078f28ff */
[----:B------:R-:W-:Y:S01]  /*0c70*/  IMAD.IADD R8, R3, 0x1, -R8 ;  /* 0x0000000103087824 */ /* 0x000fe200078e0a08 */
[--C-:B------:R-:W-:Y:S01]  /*0c80*/  SHF.R.S32.HI R0, RZ, 0x2, R2.reuse ;  /* 0x00000002ff007819 */ /* 0x100fe20000011402 */
[C---:B------:R-:W-:Y:S01]  /*0c90*/  VIADD R194, R16.reuse, 0x40 ;  /* 0x0000004010c27836 */ /* 0x040fe20000000000 */
[----:B------:R-:W-:Y:S01]  /*0ca0*/  SHF.R.S32.HI R3, RZ, 0x1f, R2 ;  /* 0x0000001fff037819 */ /* 0x000fe20000011402 */
[----:B------:R-:W-:Y:S01]  /*0cb0*/  IMAD.SHL.U32 R2, R7, 0x40, RZ ;  /* 0x0000004007027824 */ /* 0x000fe200078e00ff */
[----:B------:R-:W-:Y:S01]  /*0cc0*/  LEA.HI R12, R15, R15, RZ, 0x1 ;  /* 0x0000000f0f0c7211 */ /* 0x000fe200078f08ff */
[----:B------:R-:W-:Y:S01]  /*0cd0*/  STL [R1+0x30], R14 ;  /* 0x0000300e01007387 */ /* 0x000fe20000100800 */
[----:B------:R-:W-:Y:S01]  /*0ce0*/  LEA.HI R3, R3, R0, RZ, 0x3 ;  /* 0x0000000003037211 */ /* 0x000fe200078f18ff */
[----:B------:R-:W-:Y:S01]  /*0cf0*/  VIADD R193, R16, 0x80 ;  /* 0x0000008010c17836 */ /* 0x000fe20000000000 */
[----:B------:R-:W-:Y:S01]  /*0d00*/  LOP3.LUT R2, R2, 0x1c0, RZ, 0xc0, !PT ;  /* 0x000001c002027812 */ /* 0x000fe200078ec0ff */
[C---:B------:R-:W-:Y:S01]  /*0d10*/  VIADD R192, R16.reuse, 0xc0 ;  /* 0x000000c010c07836 */ /* 0x040fe20000000000 */
[----:B------:R-:W-:Y:S01]  /*0d20*/  LOP3.LUT R5, R5, 0xfffffe, RZ, 0xc0, !PT ;  /* 0x00fffffe05057812 */ /* 0x000fe200078ec0ff */
[----:B------:R-:W-:Y:S01]  /*0d30*/  VIADD R191, R16, 0x100 ;  /* 0x0000010010bf7836 */ /* 0x000fe20000000000 */
[----:B------:R-:W-:Y:S01]  /*0d40*/  LOP3.LUT R12, R12, 0x1ffffffe, RZ, 0xc0, !PT ;  /* 0x1ffffffe0c0c7812 */ /* 0x000fe200078ec0ff */
[----:B------:R-:W-:Y:S01]  /*0d50*/  VIADD R190, R16, 0x140 ;  /* 0x0000014010be7836 */ /* 0x000fe20000000000 */
[----:B------:R-:W-:Y:S01]  /*0d60*/  LOP3.LUT R3, R3, 0xfffffff8, RZ, 0xc0, !PT ;  /* 0xfffffff803037812 */ /* 0x000fe200078ec0ff */
[----:B------:R-:W-:Y:S01]  /*0d70*/  IMAD.IADD R5, R228, 0x1, -R5 ;  /* 0x00000001e4057824 */ /* 0x000fe200078e0a05 */
[----:B------:R-:W-:Y:S01]  /*0d80*/  LOP3.LUT R9, R2, 0x8, R9, 0xf8, !PT ;  /* 0x0000000802097812 */ /* 0x000fe200078ef809 */
[----:B------:R-:W-:Y:S01]  /*0d90*/  IMAD.IADD R12, R15, 0x1, -R12 ;  /* 0x000000010f0c7824 */ /* 0x000fe200078e0a0c */
[----:B------:R-:W-:Y:S01]  /*0da0*/  LOP3.LUT R6, R6, 0x7ffffe00, RZ, 0xc0, !PT ;  /* 0x7ffffe0006067812 */ /* 0x000fe200078ec0ff */
[----:B------:R-:W-:Y:S01]  /*0db0*/  IMAD.IADD R3, R0, 0x1, -R3 ;  /* 0x0000000100037824 */ /* 0x000fe200078e0a03 */
[----:B------:R-:W-:Y:S01]  /*0dc0*/  SHF.R.U32.HI R2, RZ, 0x3, R2 ;  /* 0x00000003ff027819 */ /* 0x000fe20000011602 */
[----:B------:R-:W-:Y:S01]  /*0dd0*/  IMAD.SHL.U32 R15, R5, 0x100, RZ ;  /* 0x00000100050f7824 */ /* 0x000fe200078e00ff */
[----:B------:R-:W-:Y:S01]  /*0de0*/  SHF.R.S32.HI R4, RZ, 0x5, R4 ;  /* 0x00000005ff047819 */ /* 0x000fe20000011404 */
[----:B------:R-:W-:Y:S01]  /*0df0*/  IMAD.SHL.U32 R0, R8, 0x2, RZ ;  /* 0x0000000208007824 */ /* 0x000fe200078e00ff */
[----:B------:R-:W-:Y:S01]  /*0e00*/  LOP3.LUT R9, R9, R2, RZ, 0x3c, !PT ;  /* 0x0000000209097212 */ /* 0x000fe200078e3cff */
[----:B------:R-:W-:Y:S01]  /*0e10*/  IMAD R6, R11, 0x400, R6 ;  /* 0x000004000b067824 */ /* 0x000fe200078e0206 */
[----:B------:R-:W-:Y:S01]  /*0e20*/  R2P PR, R7, 0x6 ;  /* 0x0000000607007804 */ /* 0x000fe20000000000 */
[----:B------:R-:W-:Y:S01]  /*0e30*/  IMAD.IADD R19, R0, 0x1, R15 ;  /* 0x0000000100137824 */ /* 0x000fe200078e020f */
[----:B------:R-:W-:Y:S01]  /*0e40*/  STL [R1+0x2c], R15 ;  /* 0x00002c0f01007387 */ /* 0x000fe20000100800 */
[----:B------:R-:W-:-:S02]  /*0e50*/  IMAD R17, R4, 0x10, R3 ;  /* 0x0000001004117824 */ /* 0x000fc400078e0203 */
[----:B------:R-:W-:Y:S01]  /*0e60*/  IMAD.IADD R9, R6, 0x1, R9 ;  /* 0x0000000106097824 */ /* 0x000fe200078e0209 */
[----:B------:R0:W-:Y:S01]  /*0e70*/  STL [R1+0x4], R0 ;  /* 0x0000040001007387 */ /* 0x0001e20000100800 */
[C---:B------:R-:W-:Y:S01]  /*0e80*/  VIADD R227, R19.reuse, 0x8 ;  /* 0x0000000813e37836 */ /* 0x040fe20000000000 */
[----:B------:R-:W-:Y:S01]  /*0e90*/  SEL R186, R186, 0xffffffc0, !P2 ;  /* 0xffffffc0baba7807 */ /* 0x000fe20005000000 */
[----:B------:R-:W-:Y:S01]  /*0ea0*/  VIADD R226, R19, 0x10 ;  /* 0x0000001013e27836 */ /* 0x000fe20000000000 */
[----:B------:R-:W-:Y:S01]  /*0eb0*/  LEA R184, R9, UR41, 0x1 ;  /* 0x0000002909b87c11 */ /* 0x000fe2000f8e08ff */
[C---:B------:R-:W-:Y:S02]  /*0ec0*/  VIADD R224, R19.reuse, 0x20 ;  /* 0x0000002013e07836 */ /* 0x040fe40000000000 */
[C---:B------:R-:W-:Y:S02]  /*0ed0*/  VIADD R223, R19.reuse, 0x28 ;  /* 0x0000002813df7836 */ /* 0x040fe40000000000 */
[----:B------:R-:W-:Y:S01]  /*0ee0*/  IMAD R4, R12, 0x8, R17 ;  /* 0x000000080c047824 */ /* 0x000fe200078e0211 */
[----:B0-----:R-:W-:Y:S01]  /*0ef0*/  SHF.R.S32.HI R0, RZ, 0x1f, R19 ;  /* 0x0000001fff007819 */ /* 0x001fe20000011413 */
[C---:B------:R-:W-:Y:S01]  /*0f00*/  VIADD R225, R19.reuse, 0x18 ;  /* 0x0000001813e17836 */ /* 0x040fe20000000000 */
[----:B------:R-:W-:Y:S01]  /*0f10*/  SHF.R.S32.HI R0, RZ, 0x1f, R226 ;  /* 0x0000001fff007819 */ /* 0x000fe200000114e2 */
[C---:B------:R-:W-:Y:S01]  /*0f20*/  VIADD R221, R19.reuse, 0x38 ;  /* 0x0000003813dd7836 */ /* 0x040fe20000000000 */
[----:B------:R0:W-:Y:S01]  /*0f30*/  STL [R1+0x28], R4 ;  /* 0x0000280401007387 */ /* 0x0001e20000100800 */
[C---:B------:R-:W-:Y:S01]  /*0f40*/  VIADD R220, R19.reuse, 0x40 ;  /* 0x0000004013dc7836 */ /* 0x040fe20000000000 */
[----:B------:R-:W-:Y:S01]  /*0f50*/  SHF.R.S32.HI R0, RZ, 0x1f, R223 ;  /* 0x0000001fff007819 */ /* 0x000fe200000114df */
[----:B------:R-:W-:Y:S01]  /*0f60*/  VIADD R3, R16, 0x180 ;  /* 0x0000018010037836 */ /* 0x000fe20000000000 */
[----:B------:R-:W-:Y:S01]  /*0f70*/  SHF.R.S32.HI R3, RZ, 0x1f, R194 ;  /* 0x0000001fff037819 */ /* 0x000fe200000114c2 */
[C---:B------:R-:W-:Y:S01]  /*0f80*/  VIADD R222, R19.reuse, 0x30 ;  /* 0x0000003013de7836 */ /* 0x040fe20000000000 */
[----:B------:R-:W-:Y:S01]  /*0f90*/  SHF.R.S32.HI R3, RZ, 0x1f, R227 ;  /* 0x0000001fff037819 */ /* 0x000fe200000114e3 */
        /* <DEDUP_REMOVED lines=54> */
[----:B------:R-:W-:Y:S01]  /*1300*/  IMAD.MOV.U32 R6, RZ, RZ, R10 ;  /* 0x000000ffff067224 */ /* 0x000fe200078e000a */
[----:B------:R-:W-:Y:S01]  /*1310*/  SHF.R.S32.HI R0, RZ, 0x1f, R196 ;  /* 0x0000001fff007819 */ /* 0x000fe200000114c4 */
[----:B------:R-:W-:-:S02]  /*1320*/  IMAD.MOV.U32 R2, RZ, RZ, RZ ;  /* 0x000000ffff027224 */ /* 0x000fc400078e00ff */
[----:B------:R-:W-:Y:S02]  /*1330*/  VIADD R229, R16, 0x1c0 ;  /* 0x000001c010e57836 */ /* 0x000fe40000000000 */
[----:B------:R-:W-:-:S07]  /*1340*/  IMAD.IADD R186, R186, 0x1, R185 ;  /* 0x00000001baba7824 */ /* 0x000fce00078e02b9 */
.L_x_1046:
[----:B------:R-:W-:Y:S01]  /*1350*/  ULDC.64 UR6, c[0x0][0xd88] ;  /* 0x0003620000067ab9 */ /* 0x000fe20000000a00 */
[----:B012---:R-:W0:Y:S01]  /*1360*/  LDC.64 R8, c[0x0][0x418] ;  /* 0x00010600ff087b82 */ /* 0x007e220000000a00 */
[----:B------:R-:W-:-:S06]  /*1370*/  UIMAD.WIDE UR6, UR5, 0x4, UR6 ;  /* 0x00000004050678a5 */ /* 0x000fcc000f8e0206 */
[----:B------:R-:W-:Y:S01]  /*1380*/  IMAD.U32 R188, RZ, RZ, UR6 ;  /* 0x00000006ffbc7e24 */ /* 0x000fe2000f8e00ff */
[----:B------:R-:W1:Y:S01]  /*1390*/  LDC R0, c[0x0][0x424] ;  /* 0x00010900ff007b82 */ /* 0x000e620000000800 */
[----:B------:R-:W-:Y:S01]  /*13a0*/  IMAD.U32 R189, RZ, RZ, UR7 ;  /* 0x00000007ffbd7e24 */ /* 0x000fe2000f8e00ff */
[----:B------:R-:W-:-:S04]  /*13b0*/  ULDC.64 UR6, c[0x0][0xb20] ;  /* 0x0002c80000067ab9 */ /* 0x000fc80000000a00 */
[----:B------:R-:W2:Y:S01]  /*13c0*/  LDG.E R188, desc[UR44][R188.64] ;  /* 0x0000002cbcbc7981 */ /* 0x000ea2000c1e1900 */
[----:B------:R-:W-:Y:S01]  /*13d0*/  ISETP.NE.U32.AND P0, PT, RZ, UR6, PT ;  /* 0x00000006ff007c0c */ /* 0x000fe2000bf05070 */
[----:B---3--:R-:W3:Y:S01]  /*13e0*/  LDC R153, c[0x0][0x2f0] ;  /* 0x0000bc00ff997b82 */ /* 0x008ee20000000800 */
[----:B------:R-:W-:Y:S02]  /*13f0*/  IMAD.MOV.U32 R10, RZ, RZ, RZ ;  /* 0x000000ffff0a7224 */ /* 0x000fe400078e00ff */
[----:B------:R-:W-:-:S05]  /*1400*/  ISETP.NE.AND.EX P0, PT, RZ, UR7, PT, P0 ;  /* 0x00000007ff007c0c */ /* 0x000fca000bf05300 */
[----:B----4-:R-:W4:Y:S01]  /*1410*/  LDC R7, c[0x0][0xae8] ;  /* 0x0002ba00ff077b82 */ /* 0x010f220000000800 */
[----:B--2---:R-:W-:-:S07]  /*1420*/  SHF.R.S32.HI R218, RZ, 0x1f, R188 ;  /* 0x0000001fffda7819 */ /* 0x004fce00000114bc */
[----:B------:R-:W-:-:S04]  /*1430*/  @P0 LEA R4, P1, R188, UR6, 0x2 ;  /* 0x00000006bc040c11 */ /* 0x000fc8000f8210ff */
[----:B------:R-:W-:Y:S01]  /*1440*/  @P0 LEA.HI.X R5, R188, UR7, R218, 0x2, P1 ;  /* 0x00000007bc050c11 */ /* 0x000fe200088f14da */
[----:B------:R-:W-:Y:S02]  /*1450*/  ULDC.64 UR6, c[0x0][0xb18] ;  /* 0x0002c60000067ab9 */ /* 0x000fe40000000a00 */
[----:B------:R-:W-:Y:S02]  /*1460*/  ISETP.NE.U32.AND P1, PT, RZ, UR6, PT ;  /* 0x00000006ff007c0c */ /* 0x000fe4000bf25070 */
[----:B-----5:R2:W5:Y:S01]  /*1470*/  @P0 LDG.E R10, desc[UR44][R4.64] ;  /* 0x0000002c040a0981 */ /* 0x020562000c1e1900 */
[----:B0-----:R-:W-:Y:S02]  /*1480*/  ISETP.NE.U32.AND P0, PT, R8, RZ, PT ;  /* 0x000000ff0800720c */ /* 0x001fe40003f05070 */
[----:B------:R-:W-:Y:S02]  /*1490*/  ISETP.NE.AND.EX P1, PT, RZ, UR7, PT, P1 ;  /* 0x00000007ff007c0c */ /* 0x000fe4000bf25310 */
[----:B------:R-:W-:-:S04]  /*14a0*/  ISETP.NE.AND.EX P0, PT, R9, RZ, PT, P0 ;  /* 0x000000ff0900720c */ /* 0x000fc80003f05300 */
[----:B-1----:R-:W-:-:S05]  /*14b0*/  SEL R0, R0, 0x1, P0 ;  /* 0x0000000100007807 */ /* 0x002fca0000000000 */
[----:B---3--:R-:W-:Y:S02]  /*14c0*/  IMAD R153, R0, R153, RZ ;  /* 0x0000009900997224 */ /* 0x008fe400078e02ff */
[----:B------:R-:W-:-:S04]  /*14d0*/  @P1 LEA R8, P0, R188, UR6, 0x2 ;  /* 0x00000006bc081c11 */ /* 0x000fc8000f8010ff */
[----:B------:R-:W-:-:S05]  /*14e0*/  @P1 LEA.HI.X R9, R188, UR7, R218, 0x2, P0 ;  /* 0x00000007bc091c11 */ /* 0x000fca00080f14da */
[----:B------:R2:W5:Y:S01]  /*14f0*/  @P1 LDG.E R153, desc[UR44][R8.64] ;  /* 0x0000002c08991981 */ /* 0x000562000c1e1900 */
[C---:B------:R-:W-:Y:S01]  /*1500*/  LOP3.LUT R0, R6.reuse, 0xff000000, RZ, 0xc0, !PT ;  /* 0xff00000006007812 */ /* 0x040fe200078ec0ff */
[----:B------:R-:W-:Y:S01]  /*1510*/  UMOV UR42, UR4 ;  /* 0x00000004002a7c82 */ /* 0x000fe20008000000 */
[----:B------:R-:W-:Y:S02]  /*1520*/  LOP3.LUT R3, R6, 0xff0000, RZ, 0xc0, !PT ;  /* 0x00ff000006037812 */ /* 0x000fe400078ec0ff */
[----:B------:R-:W-:Y:S01]  /*1530*/  SHF.R.U32.HI R12, RZ, 0x8, R0 ;  /* 0x00000008ff0c7819 */ /* 0x000fe20000011600 */
[----:B----4-:R-:W-:Y:S06]  /*1540*/  @P1 BRA `(.L_x_997) ;  /* 0x0000000000241947 */ /* 0x010fec0003800000 */
[----:B------:R-:W-:Y:S02]  /*1550*/  ULDC.64 UR4, c[0x0][0xb00] ;  /* 0x0002c00000047ab9 */ /* 0x000fe40000000a00 */
[----:B------:R-:W-:-:S04]  /*1560*/  ISETP.NE.U32.AND P0, PT, RZ, UR4, PT ;  /* 0x00000004ff007c0c */ /* 0x000fc8000bf05070 */
[----:B------:R-:W-:-:S13]  /*1570*/  ISETP.NE.AND.EX P0, PT, RZ, UR5, PT, P0 ;  /* 0x00000005ff007c0c */ /* 0x000fda000bf05300 */
[----:B------:R-:W-:Y:S05]  /*1580*/  @!P0 BRA `(.L_x_997) ;  /* 0x0000000000148947 */ /* 0x000fea0003800000 */
[----:B--2---:R-:W0:Y:S02]  /*1590*/  LDC.64 R4, c[0x0][0xb00] ;  /* 0x0002c000ff047b82 */ /* 0x004e240000000a00 */
[----:B0-----:R-:W-:-:S05]  /*15a0*/  IMAD.WIDE R4, R188, 0x4, R4 ;  /* 0x00000004bc047825 */ /* 0x001fca00078e0204 */
[----:B-----5:R-:W2:Y:S04]  /*15b0*/  LDG.E R153, desc[UR44][R4.64] ;  /* 0x0000002c04997981 */ /* 0x020ea8000c1e1900 */
[----:B------:R-:W2:Y:S02]  /*15c0*/  LDG.E R0, desc[UR44][R4.64+0x4] ;  /* 0x0000042c04007981 */ /* 0x000ea4000c1e1900 */
[----:B--2---:R-:W-:-:S07]  /*15d0*/  IMAD.IADD R153, R0, 0x1, -R153 ;  /* 0x0000000100997824 */ /* 0x004fce00078e0a99 */
.L_x_997:
[----:B------:R-:W-:Y:S01]  /*15e0*/  UISETP.NE.AND UP0, UPT, UR38, 0x1, UPT ;  /* 0x000000012600788c */ /* 0x000fe2000bf05270 */
[----:B-----5:R-:W-:Y:S01]  /*15f0*/  IMAD.IADD R153, R153, 0x1, -R10 ;  /* 0x0000000199997824 */ /* 0x020fe200078e0a0a */
[----:B------:R-:W-:Y:S02]  /*1600*/  LEA.HI R3, R3, R12, RZ, 0x10 ;  /* 0x0000000c03037211 */ /* 0x000fe400078f80ff */
[----:B------:R-:W-:Y:S01]  /*1610*/  LOP3.LUT R189, R6, 0xffff, RZ, 0xc0, !PT ;  /* 0x0000ffff06bd7812 */ /* 0x000fe200078ec0ff */
[----:B------:R-:W-:Y:S01]  /*1620*/  VIADD R0, R153, 0x3f ;  /* 0x0000003f99007836 */ /* 0x000fe20000000000 */
[----:B------:R-:W-:Y:S02]  /*1630*/  PLOP3.LUT P1, PT, PT, PT, UP0, 0x80, 0x0 ;  /* 0x000000000000781c */ /* 0x000fe40003f2f008 */
[----:B------:R-:W-:Y:S02]  /*1640*/  SHF.R.U32.HI R22, RZ, 0x10, R3 ;  /* 0x00000010ff167819 */ /* 0x000fe40000011603 */
[----:B--2---:R-:W-:-:S02]  /*1650*/  SHF.R.S32.HI R5, RZ, 0x1f, R0 ;  /* 0x0000001fff057819 */ /* 0x004fc40000011400 */
[C---:B------:R-:W-:Y:S02]  /*1660*/  ISETP.NE.AND P0, PT, R22.reuse, RZ, PT ;  /* 0x000000ff1600720c */ /* 0x040fe40003f05270 */
[----:B------:R-:W-:Y:S02]  /*1670*/  LEA.HI R5, R5, R0, RZ, 0x6 ;  /* 0x0000000005057211 */ /* 0x000fe400078f30ff */
[----:B------:R-:W-:Y:S02]  /*1680*/  LOP3.LUT R195, R3, 0xff, RZ, 0xc0, !PT ;  /* 0x000000ff03c37812 */ /* 0x000fe400078ec0ff */
[----:B------:R-:W-:Y:S02]  /*1690*/  SEL R10, R22, R7, P0 ;  /* 0x00000007160a7207 */ /* 0x000fe40000000000 */
[----:B------:R-:W-:Y:S01]  /*16a0*/  SHF.R.S32.HI R9, RZ, 0x6, R5 ;  /* 0x00000006ff097819 */ /* 0x000fe20000011405 */
[----:B------:R-:W-:Y:S06]  /*16b0*/  @!P1 BRA `(.L_x_998) ;  /* 0x0000001c00789947 */ /* 0x000fec0003800000 */
[----:B------:R-:W-:Y:S01]  /*16c0*/  ISETP.GE.AND P0, PT, R153, 0x1, PT ;  /* 0x000000019900780c */ /* 0x000fe20003f06270 */
[----:B------:R-:W-:-:S12]  /*16d0*/  IMAD.MOV.U32 R3, RZ, RZ, RZ ;  /* 0x000000ffff037224 */ /* 0x000fd800078e00ff */
[----:B------:R-:W-:Y:S05]  /*16e0*/  @!P0 BRA `(.L_x_999) ;  /* 0x0000000000688947 */ /* 0x000fea0003800000 */
[-C--:B------:R-:W-:Y:S02]  /*16f0*/  IABS R6, R10.reuse ;  /* 0x0000000a00067213 */ /* 0x080fe40000000000 */
[----:B------:R-:W-:Y:S02]  /*1700*/  IADD3 R0, R9, -0x1, R10 ;  /* 0xffffffff09007810 */ /* 0x000fe40007ffe00a */
[----:B------:R-:W0:Y:S01]  /*1710*/  I2F.RP R3, R6 ;  /* 0x0000000600037306 */ /* 0x000e220000209400 */
[----:B------:R-:W-:Y:S02]  /*1720*/  IABS R11, R10 ;  /* 0x0000000a000b7213 */ /* 0x000fe40000000000 */
        /* <DEDUP_REMOVED lines=22> */
.L_x_999:
[-C--:B------:R-:W-:Y:S01]  /*1890*/  IMAD R0, R195, R3.reuse, RZ ;  /* 0x00000003c3007224 */ /* 0x080fe200078e02ff */
[----:B------:R-:W-:Y:S01]  /*18a0*/  PLOP3.LUT P0, PT, PT, PT, PT, 0x80, 0x0 ;  /* 0x000000000000781c */ /* 0x000fe20003f0f070 */
[----:B------:R-:W-:Y:S01]  /*18b0*/  IMAD.MOV.U32 R152, RZ, RZ, RZ ;  /* 0x000000ffff987224 */ /* 0x000fe200078e00ff */
[----:B------:R-:W-:Y:S02]  /*18c0*/  CS2R R150, SRZ ;  /* 0x0000000000967805 */ /* 0x000fe4000001ff00 */
[----:B------:R-:W-:Y:S02]  /*18d0*/  CS2R R148, SRZ ;  /* 0x0000000000947805 */ /* 0x000fe4000001ff00 */
[----:B------:R-:W-:Y:S02]  /*18e0*/  VIADDMNMX R3, R0, R3, R9, PT ;  /* 0x0000000300037246 */ /* 0x000fe40003800109 */
[----:B------:R-:W-:Y:S02]  /*18f0*/  CS2R R146, SRZ ;  /* 0x0000000000927805 */ /* 0x000fe4000001ff00 */
[----:B------:R-:W-:-:S02]  /*1900*/  CS2R R144, SRZ ;  /* 0x0000000000907805 */ /* 0x000fc4000001ff00 */
[----:B------:R-:W-:Y:S02]  /*1910*/  CS2R R142, SRZ ;  /* 0x00000000008e7805 */ /* 0x000fe4000001ff00 */
[----:B------:R-:W-:Y:S01]  /*1920*/  R2UR UR21, R3 ;  /* 0x00000000031572ca */ /* 0x000fe200000e0000 */
[----:B------:R-:W-:Y:S01]  /*1930*/  IMAD.MOV.U32 R3, RZ, RZ, RZ ;  /* 0x000000ffff037224 */ /* 0x000fe200078e00ff */
        /* <DEDUP_REMOVED lines=11> */
[----:B------:R-:W-:Y:S02]  /*19f0*/  ISETP.LT.AND P1, PT, R0, UR21, PT ;  /* 0x0000001500007c0c */ /* 0x000fe4000bf21270 */
        /* <DEDUP_REMOVED lines=47> */
[----:B------:R-:W-:Y:S01]  /*1cf0*/  CS2R R24, SRZ ;  /* 0x0000000000187805 */ /* 0x000fe2000001ff00 */
[----:B------:R-:W-:Y:S06]  /*1d00*/  @!P1 BRA `(.L_x_1000) ;  /* 0x0000008000749947 */ /* 0x000fec0003800000 */
[----:B------:R-:W0:Y:S01]  /*1d10*/  SHFL.IDX PT, R3, R228, RZ, 0x1f ;  /* 0x00001fffe4037589 */ /* 0x000e2200000e0000 */
[----:B------:R-:W-:Y:S01]  /*1d20*/  UMOV UR9, 0x40000040 ;  /* 0x4000004000097882 */ /* 0x000fe20000000000 */
[----:B------:R-:W-:Y:S01]  /*1d30*/  UMOV UR11, 0x40000040 ;  /* 0x40000040000b7882 */ /* 0x000fe20000000000 */
[----:B------:R-:W-:Y:S01]  /*1d40*/  UMOV UR13, 0x40000040 ;  /* 0x40000040000d7882 */ /* 0x000fe20000000000 */
[----:B------:R-:W-:Y:S01]  /*1d50*/  BAR.SYNC.DEFER_BLOCKING 0xe, 0x100 ;  /* 0x0384000000007b1d */ /* 0x000fe20000010000 */
[----:B------:R-:W-:-:S05]  /*1d60*/  ISETP.NE.AND P0, PT, RZ, UR38, PT ;  /* 0x00000026ff007c0c */ /* 0x000fca000bf05270 */
[----:B------:R-:W-:Y:S01]  /*1d70*/  UMOV UR15, 0x40000040 ;  /* 0x40000040000f7882 */ /* 0x000fe20000000000 */
[----:B------:R-:W-:Y:S01]  /*1d80*/  UMOV UR17, 0x40000040 ;  /* 0x4000004000117882 */ /* 0x000fe20000000000 */
[----:B------:R-:W-:Y:S01]  /*1d90*/  UMOV UR19, 0x40000040 ;  /* 0x4000004000137882 */ /* 0x000fe20000000000 */
[----:B------:R-:W-:Y:S01]  /*1da0*/  UMOV UR7, 0x40000040 ;  /* 0x4000004000077882 */ /* 0x000fe20000000000 */
[----:B0-----:R-:W-:Y:S01]  /*1db0*/  R2UR UR4, R3 ;  /* 0x00000000030472ca */ /* 0x001fe200000e0000 */
[----:B------:R-:W-:Y:S01]  /*1dc0*/  IMAD.MOV.U32 R3, RZ, RZ, 0x1 ;  /* 0x00000001ff037424 */ /* 0x000fe200078e00ff */
[----:B------:R-:W-:-:S04]  /*1dd0*/  WARPGROUP.ARRIVE ;  /* 0x00000000000079c5 */ /* 0x000fc80000000000 */
[----:B------:R-:W-:-:S04]  /*1de0*/  SEL R3, R3, 0x2, !P0 ;  /* 0x0000000203037807 */ /* 0x000fc80004000000 */
[----:B------:R-:W-:-:S03]  /*1df0*/  LOP3.LUT R3, R3, 0x1, RZ, 0xfc, !PT ;  /* 0x0000000103037812 */ /* 0x000fc600078efcff */
[----:B------:R-:W-:Y:S01]  /*1e00*/  ULEA.HI UR5, UR4, UR4, URZ, 0x1 ;  /* 0x0000000404057291 */ /* 0x000fe2000f8f083f */
[----:B------:R-:W-:-:S03]  /*1e10*/  ISETP.NE.AND P1, PT, R3, 0x3, PT ;  /* 0x000000030300780c */ /* 0x000fc60003f25270 */
[----:B------:R-:W-:-:S04]  /*1e20*/  ULOP3.LUT UR5, UR5, 0x1fffe, URZ, 0xc0, !UPT ;  /* 0x0001fffe05057892 */ /* 0x000fc8000f8ec03f */
[----:B------:R-:W-:Y:S02]  /*1e30*/  UIADD3 UR5, UR4, -UR5, URZ ;  /* 0x8000000504057290 */ /* 0x000fe4000fffe03f */
[----:B------:R-:W-:Y:S02]  /*1e40*/  UIADD3 UR4, UR41, 0x36400, URZ ;  /* 0x0003640029047890 */ /* 0x000fe4000fffe03f */
[----:B------:R-:W-:Y:S02]  /*1e50*/  ULEA UR5, UR5, UR41, 0xf ;  /* 0x0000002905057291 */ /* 0x000fe4000f8e783f */
[----:B------:R-:W-:Y:S02]  /*1e60*/  USHF.R.U32.HI UR4, URZ, 0x4, UR4 ;  /* 0x000000043f047899 */ /* 0x000fe40008011604 */
[----:B------:R-:W-:Y:S02]  /*1e70*/  UIADD3 UR5, UR5, 0x400, URZ ;  /* 0x0000040005057890 */ /* 0x000fe4000fffe03f */
[----:B------:R-:W-:-:S02]  /*1e80*/  ULOP3.LUT UR4, UR4, 0x3fff, URZ, 0xc0, !UPT ;  /* 0x00003fff04047892 */ /* 0x000fc4000f8ec03f */
[----:B------:R-:W-:Y:S02]  /*1e90*/  USHF.R.U32.HI UR5, URZ, 0x4, UR5 ;  /* 0x000000043f057899 */ /* 0x000fe40008011605 */
[----:B------:R-:W-:Y:S02]  /*1ea0*/  ULOP3.LUT UR8, UR4, 0x10000, URZ, 0xfc, !UPT ;  /* 0x0001000004087892 */ /* 0x000fe4000f8efc3f */
[----:B------:R-:W-:Y:S02]  /*1eb0*/  ULOP3.LUT UR5, UR5, 0x3fff, URZ, 0xc0, !UPT ;  /* 0x00003fff05057892 */ /* 0x000fe4000f8ec03f */
[----:B------:R-:W-:Y:S02]  /*1ec0*/  UIADD3 UR12, UR8, 0x2, URZ ;  /* 0x00000002080c7890 */ /* 0x000fe4000fffe03f */
[----:B------:R-:W-:Y:S02]  /*1ed0*/  ULOP3.LUT UR20, UR5, 0x2000000, URZ, 0xfc, !UPT ;  /* 0x0200000005147892 */ /* 0x000fe4000f8efc3f */
[----:B------:R-:W-:-:S02]  /*1ee0*/  UIADD3 UR16, UR8, 0x4, URZ ;  /* 0x0000000408107890 */ /* 0x000fc4000fffe03f */
[----:B------:R-:W-:Y:S02]  /*1ef0*/  ULEA UR10, UR36, UR20, 0xc ;  /* 0x00000014240a7291 */ /* 0x000fe4000f8e603f */
[----:B------:R-:W-:Y:S02]  /*1f00*/  UIADD3 UR4, UR8, 0x6, URZ ;  /* 0x0000000608047890 */ /* 0x000fe4000fffe03f */
[----:B------:R-:W-:Y:S02]  /*1f10*/  UIADD3 UR14, UR10, 0x80, URZ ;  /* 0x000000800a0e7890 */ /* 0x000fe4000fffe03f */
[----:B------:R-:W-:Y:S02]  /*1f20*/  UIADD3 UR18, UR10, 0x100, URZ ;  /* 0x000001000a127890 */ /* 0x000fe4000fffe03f */
[----:B------:R-:W-:Y:S02]  /*1f30*/  UIADD3 UR6, UR10, 0x180, URZ ;  /* 0x000001800a067890 */ /* 0x000fe4000fffe03f */
[----:B------:R-:W-:Y:S01]  /*1f40*/  HGMMA.64x256x16.F32.BF16 R24, gdesc[UR8].tnspB, RZ, !UPT, gsb0 ;  /* 0x43e00000081879f0 */ /* 0x000fe2000c0018ff */
[----:B------:R-:W-:-:S02]  /*1f50*/  UMOV UR5, 0x40000040 ;  /* 0x4000004000057882 */ /* 0x000fc40000000000 */
        /* <DEDUP_REMOVED lines=16> */
.L_x_1001:
[----:B------:R-:W-:-:S04]  /*2060*/  ULEA UR6, UR36, UR41, 0x3 ;  /* 0x0000002924067291 */ /* 0x000fc8000f8e183f */
[----:B------:R-:W-:-:S04]  /*2070*/  UIADD3 UR6, UR6, 0x38860, URZ ;  /* 0x0003886006067890 */ /* 0x000fc8000fffe03f */
[----:B------:R-:W-:-:S09]  /*2080*/  UPRMT UR6, UR40, 0x654, UR6 ;  /* 0x0000065428067896 */ /* 0x000fd20008000006 */
[----:B------:R-:W-:Y:S01]  /*2090*/  SYNCS.ARRIVE.TRANS64.RED.A1T0 RZ, [UR6], RZ ;  /* 0x000000ffffff79a7 */ /* 0x000fe20008100406 */
[----:B------:R-:W-:-:S06]  /*20a0*/  UIADD3 UR6, UR21, -0x2, URZ ;  /* 0xfffffffe15067890 */ /* 0x000fcc000fffe03f */
[----:B------:R-:W-:-:S13]  /*20b0*/  ISETP.LE.AND P0, PT, R0, UR6, PT ;  /* 0x0000000600007c0c */ /* 0x000fda000bf03270 */
[----:B------:R-:W-:Y:S05]  /*20c0*/  @!P0 BRA `(.L_x_1002) ;  /* 0x0000000800b48947 */ /* 0x000fea0003800000 */
[----:B------:R-:W-:-:S05]  /*20d0*/  UMOV UR21, UR6 ;  /* 0x0000000600157c82 */ /* 0x000fca0008000000 */
.L_x_1004:
[----:B------:R-:W-:Y:S01]  /*20e0*/  BAR.SYNC.DEFER_BLOCKING 0xe, 0x100 ;  /* 0x0384000000007b1d */ /* 0x000fe20000010000 */
[----:B------:R-:W-:Y:S01]  /*20f0*/  IMAD.U32 R4, RZ, RZ, UR36 ;  /* 0x00000024ff047e24 */ /* 0x000fe2000f8e00ff */
[----:B------:R-:W-:Y:S01]  /*2100*/  UIADD3 UR36, UR36, 0x1, URZ ;  /* 0x0000000124247890 */ /* 0x000fe2000fffe03f */
[----:B------:R-:W-:Y:S01]  /*2110*/  ISETP.LT.AND P0, PT, R0, UR21, PT ;  /* 0x0000001500007c0c */ /* 0x000fe2000bf01270 */
[----:B------:R-:W-:Y:S01]  /*2120*/  UIADD3 UR21, UR21, -0x1, URZ ;  /* 0xffffffff15157890 */ /* 0x000fe2000fffe03f */
        /* <DEDUP_REMOVED lines=10> */
[----:B------:R-:W-:Y:S02]  /*21d0*/  UIADD3 UR18, UR10, 0x100, URZ ;  /* 0x000001000a127890 */ /* 0x000fe4000fffe03f */
[----:B------:R-:W-:Y:S01]  /*21e0*/  UIADD3 UR6, UR10, 0x180, URZ ;  /* 0x000001800a067890 */ /* 0x000fe2000fffe03f */
        /* <DEDUP_REMOVED lines=143> */
[----:B------:R-:W-:Y:S01]  /*2ae0*/  HGMMA.64x256x16.F32.BF16 R24, gdesc[UR4].tnspB, R24, gsb0 ;  /* 0x43e00000041879f0 */ /* 0x000fe20008001818 */
[----:B------:R-:W-:-:S06]  /*2af0*/  USEL UR6, URZ, 0x1, UP0 ;  /* 0x000000013f067887 */ /* 0x000fcc0008000000 */
[----:B------:R-:W-:Y:S01]  /*2b00*/  LOP3.LUT R2, R2, UR6, RZ, 0x3c, !PT ;  /* 0x0000000602027c12 */ /* 0x000fe2000f8e3cff */
[----:B------:R-:W-:Y:S02]  /*2b10*/  WARPGROUP.DEPBAR.LE gsb0, 0x0 ;  /* 0x00008000000079c5 */ /* 0x000fe40000010000 */
[----:B------:R-:W-:Y:S06]  /*2b20*/  BAR.ARV 0xf, 0x100 ;  /* 0x03c4000000007b1d */ /* 0x000fec0000002000 */
[----:B------:R-:W-:Y:S05]  /*2b30*/  @!P1 BRA `(.L_x_1003) ;  /* 0x0000000000049947 */ /* 0x000fea0003800000 */
[----:B------:R-:W-:Y:S01]  /*2b40*/  BPT.TRAP 0x1 ;  /* 0x000000040000795c */ /* 0x000fe20000300000 */
.L_x_1003:
[----:B------:R-:W-:-:S04]  /*2b50*/  ULEA UR6, UR36, UR41, 0x3 ;  /* 0x0000002924067291 */ /* 0x000fc8000f8e183f */
[----:B------:R-:W-:-:S04]  /*2b60*/  UIADD3 UR6, UR6, 0x38860, URZ ;  /* 0x0003886006067890 */ /* 0x000fc8000fffe03f */
[----:B------:R-:W-:-:S09]  /*2b70*/  UPRMT UR6, UR40, 0x654, UR6 ;  /* 0x0000065428067896 */ /* 0x000fd20008000006 */
[----:B------:R-:W-:Y:S01]  /*2b80*/  SYNCS.ARRIVE.TRANS64.RED.A1T0 RZ, [UR6], RZ ;  /* 0x000000ffffff79a7 */ /* 0x000fe20008100406 */
[----:B------:R-:W-:Y:S05]  /*2b90*/  @P0 BRA `(.L_x_1004) ;  /* 0xfffffff400500947 */ /* 0x000fea000383ffff */
.L_x_1002:
[----:B------:R-:W-:Y:S01]  /*2ba0*/  BAR.SYNC.DEFER_BLOCKING 0xe, 0x100 ;  /* 0x0384000000007b1d */ /* 0x000fe20000010000 */
[----:B------:R-:W-:Y:S01]  /*2bb0*/  IMAD.U32 R0, RZ, RZ, UR36 ;  /* 0x00000024ff007e24 */ /* 0x000fe2000f8e00ff */
[----:B------:R-:W-:Y:S01]  /*2bc0*/  UIADD3 UR36, UR36, 0x1, URZ ;  /* 0x0000000124247890 */ /* 0x000fe2000fffe03f */
[----:B------:R-:W-:Y:S01]  /*2bd0*/  PLOP3.LUT P0, PT, PT, PT, PT, 0x8, 0x0 ;  /* 0x000000000000781c */ /* 0x000fe20003f0e170 */
[----:B------:R-:W-:Y:S02]  /*2be0*/  IMAD.MOV.U32 R152, RZ, RZ, RZ ;  /* 0x000000ffff987224 */ /* 0x000fe400078e00ff */
        /* <DEDUP_REMOVED lines=136> */
[----:B------:R-:W-:Y:S01]  /*3470*/  IMAD.MOV.U32 R3, RZ, RZ, RZ ;  /* 0x000000ffff037224 */ /* 0x000fe200078e00ff */
[----:B------:R-:W-:Y:S06]  /*3480*/  BAR.ARV 0xf, 0x100 ;  /* 0x03c4000000007b1d */ /* 0x000fec0000002000 */
[----:B------:R-:W-:Y:S05]  /*3490*/  BRA `(.L_x_1000) ;  /* 0x0000006800907947 */ /* 0x000fea0003800000 */
.L_x_998:
[----:B------:R-:W-:Y:S01]  /*34a0*/  ISETP.GE.AND P0, PT, R153, 0x1, PT ;  /* 0x000000019900780c */ /* 0x000fe20003f06270 */
[----:B------:R-:W-:-:S12]  /*34b0*/  IMAD.MOV.U32 R23, RZ, RZ, RZ ;  /* 0x000000ffff177224 */ /* 0x000fd800078e00ff */
[----:B------:R-:W-:Y:S05]  /*34c0*/  @!P0 BRA `(.L_x_1005) ;  /* 0x0000000000688947 */ /* 0x000fea0003800000 */
[-C--:B------:R-:W-:Y:S02]  /*34d0*/  IABS R0, R10.reuse ;  /* 0x0000000a00007213 */ /* 0x080fe40000000000 */
[----:B------:R-:W-:Y:S02]  /*34e0*/  IADD3 R3, R9, -0x1, R10 ;  /* 0xffffffff09037810 */ /* 0x000fe40007ffe00a */
[----:B------:R-:W0:Y:S01]  /*34f0*/  I2F.RP R6, R0 ;  /* 0x0000000000067306 */ /* 0x000e220000209400 */
[----:B------:R-:W-:-:S05]  /*3500*/  IABS R8, R10 ;  /* 0x0000000a00087213 */ /* 0x000fca0000000000 */
[----:B------:R-:W-:Y:S02]  /*3510*/  IMAD.MOV R8, RZ, RZ, -R8 ;  /* 0x000000ffff087224 */ /* 0x000fe400078e0a08 */
[----:B0-----:R-:W0:Y:S02]  /*3520*/  MUFU.RCP R6, R6 ;  /* 0x0000000600067308 */ /* 0x001e240000001000 */
[----:B0-----:R-:W-:Y:S01]  /*3530*/  VIADD R4, R6, 0xffffffe ;  /* 0x0ffffffe06047836 */ /* 0x001fe20000000000 */
[----:B------:R-:W-:Y:S02]  /*3540*/  IABS R6, R3 ;  /* 0x0000000300067213 */ /* 0x000fe40000000000 */
[----:B------:R-:W-:-:S03]  /*3550*/  LOP3.LUT R3, R3, R10, RZ, 0x3c, !PT ;  /* 0x0000000a03037212 */ /* 0x000fc600078e3cff */
[----:B------:R0:W1:Y:S01]  /*3560*/  F2I.FTZ.U32.TRUNC.NTZ R5, R4 ;  /* 0x0000000400057305 */ /* 0x000062000021f000 */
[----:B------:R-:W-:Y:S01]  /*3570*/  ISETP.GE.AND P2, PT, R3, RZ, PT ;  /* 0x000000ff0300720c */ /* 0x000fe20003f46270 */
        /* <DEDUP_REMOVED lines=13> */
[----:B------:R-:W-:Y:S01]  /*3650*/  @!P2 IMAD.MOV R23, RZ, RZ, -R23 ;  /* 0x000000ffff17a224 */ /* 0x000fe200078e0a17 */
[----:B------:R-:W-:-:S07]  /*3660*/  @!P0 LOP3.LUT R23, RZ, R10, RZ, 0x33, !PT ;  /* 0x0000000aff178212 */ /* 0x000fce00078e33ff */
.L_x_1005:
[-C--:B------:R-:W-:Y:S01]  /*3670*/  IMAD R18, R195, R23.reuse, RZ ;  /* 0x00000017c3127224 */ /* 0x080fe200078e02ff */
[----:B------:R-:W-:Y:S01]  /*3680*/  PLOP3.LUT P0, PT, PT, PT, PT, 0x80, 0x0 ;  /* 0x000000000000781c */ /* 0x000fe20003f0f070 */
[----:B------:R-:W-:Y:S01]  /*3690*/  IMAD.MOV.U32 R152, RZ, RZ, RZ ;  /* 0x000000ffff987224 */ /* 0x000fe200078e00ff */
[----:B------:R-:W-:Y:S01]  /*36a0*/  CS2R R150, SRZ ;  /* 0x0000000000967805 */ /* 0x000fe2000001ff00 */
[----:B------:R-:W-:Y:S01]  /*36b0*/  IMAD.MOV.U32 R3, RZ, RZ, RZ ;  /* 0x000000ffff037224 */ /* 0x000fe200078e00ff */
[----:B------:R-:W-:Y:S02]  /*36c0*/  VIADDMNMX R23, R18, R23, R9, PT ;  /* 0x0000001712177246 */ /* 0x000fe40003800109 */
[----:B------:R-:W-:Y:S02]  /*36d0*/  CS2R R148, SRZ ;  /* 0x0000000000947805 */ /* 0x000fe4000001ff00 */
[----:B------:R-:W-:Y:S02]  /*36e0*/  CS2R R146, SRZ ;  /* 0x0000000000927805 */ /* 0x000fe4000001ff00 */
[----:B------:R-:W-:-:S02]  /*36f0*/  CS2R R144, SRZ ;  /* 0x0000000000907805 */ /* 0x000fc4000001ff00 */
[----:B------:R-:W-:Y:S02]  /*3700*/  ISETP.GT.AND P1, PT, R23, R18, PT ;  /* 0x000000121700720c */ /* 0x000fe40003f24270 */
        /* <DEDUP_REMOVED lines=90> */
.L_x_1006:
        /* <DEDUP_REMOVED lines=12> */
.L_x_1135:
[----:B------:R-:W-:Y:S05]  /*3d70*/  @!P0 BRA `(.L_x_1008) ;  /* 0x0000000000048947 */ /* 0x000fea0003800000 */
[----:B------:R-:W-:Y:S01]  /*3d80*/  BPT.TRAP 0x1 ;  /* 0x000000040000795c */ /* 0x000fe20000300000 */
.L_x_1008:
[----:B------:R-:W-:Y:S01]  /*3d90*/  IMAD.U32 R5, RZ, RZ, UR36 ;  /* 0x00000024ff057e24 */ /* 0x000fe2000f8e00ff */
[----:B------:R-:W-:-:S04]  /*3da0*/  SHF.L.U32 R4, R2, 0x1f, RZ ;  /* 0x0000001f02047819 */ /* 0x000fc800000006ff */
[----:B------:R-:W-:-:S04]  /*3db0*/  LEA R5, R5, UR41, 0x3 ;  /* 0x0000002905057c11 */ /* 0x000fc8000f8e18ff */
[----:B------:R1:W2:Y:S01]  /*3dc0*/  SYNCS.PHASECHK.TRANS64.TRYWAIT P1, [R5+URZ+0x38830], R4 ;  /* 0x03883004050075a7 */ /* 0x0002a2000802017f */
[----:B------:R-:W-:Y:S05]  /*3dd0*/  @!P0 BRA `(.L_x_1009) ;  /* 0x0000000000048947 */ /* 0x000fea0003800000 */
[----:B------:R-:W-:Y:S01]  /*3de0*/  BPT.TRAP 0x1 ;  /* 0x000000040000795c */ /* 0x000fe20000300000 */
.L_x_1009:
[----:B--2---:R-:W-:Y:S05]  /*3df0*/  @P1 BRA `(.L_x_1010) ;  /* 0x0000000000081947 */ /* 0x004fea0003800000 */
[----:B------:R-:W2:Y:S02]  /*3e00*/  SYNCS.PHASECHK.TRANS64.TRYWAIT P1, [R5+URZ+0x38830], R4 ;  /* 0x03883004050075a7 */ /* 0x000ea4000802017f */
[----:B--2---:R-:W-:Y:S05]  /*3e10*/  @!P1 BRA `(.L_x_1011) ;  /* 0x0000011000d09947 */ /* 0x004fea0003800000 */
.L_x_1010:
        /* <DEDUP_REMOVED lines=15> */
[----:B------:R-:W-:Y:S01]  /*3f10*/  UMOV UR15, 0x40000040 ;  /* 0x40000040000f7882 */ /* 0x000fe20000000000 */
[----:B------:R-:W-:-:S02]  /*3f20*/  UMOV UR13, 0x40000040 ;  /* 0x40000040000d7882 */ /* 0x000fc40000000000 */
[----:B------:R-:W-:Y:S02]  /*3f30*/  ULEA UR6, UR36, UR6, 0x9 ;  /* 0x0000000624067291 */ /* 0x000fe4000f8e483f */
[----:B------:R-:W-:Y:S02]  /*3f40*/  ULOP3.LUT UR4, UR4, 0x10000, URZ, 0xfc, !UPT ;  /* 0x0001000004047892 */ /* 0x000fe4000f8efc3f */
[----:B------:R-:W-:Y:S02]  /*3f50*/  UIADD3 UR10, UR6, 0x2, URZ ;  /* 0x00000002060a7890 */ /* 0x000fe4000fffe03f */
[----:B------:R-:W-:Y:S02]  /*3f60*/  UIADD3 UR8, UR4, 0x2, URZ ;  /* 0x0000000204087890 */ /* 0x000fe4000fffe03f */
[----:B------:R-:W-:Y:S02]  /*3f70*/  UIADD3 UR14, UR6, 0x4, URZ ;  /* 0x00000004060e7890 */ /* 0x000fe4000fffe03f */
[----:B------:R-:W-:-:S02]  /*3f80*/  UIADD3 UR12, UR4, 0x4, URZ ;  /* 0x00000004040c7890 */ /* 0x000fc4000fffe03f */
[----:B------:R-:W-:Y:S01]  /*3f90*/  HGMMA.64x64x16.F32.BF16 R24, gdesc[UR4], RZ, !UPT, gsb0 ;  /* 0x00e00000041879f0 */ /* 0x000fe2000c0018ff */
[----:B------:R-:W-:Y:S02]  /*3fa0*/  UIADD3 UR18, UR6, 0x6, URZ ;  /* 0x0000000606127890 */ /* 0x000fe4000fffe03f */
        /* <DEDUP_REMOVED lines=13> */
[----:B------:R-:W0:Y:S02]  /*4080*/  SYNCS.PHASECHK.TRANS64.TRYWAIT P1, [UR41+0x38810], R3 ;  /* 0x03881003ff0075a7 */ /* 0x000e240008020169 */
[----:B0-----:R-:W-:Y:S05]  /*4090*/  @!P1 BRA `(.L_x_1012) ;  /* 0x0000011000449947 */ /* 0x001fea0003800000 */
.L_x_1136:
[----:B------:R-:W-:Y:S05]  /*40a0*/  @!P0 BRA `(.L_x_1013) ;  /* 0x0000000000048947 */ /* 0x000fea0003800000 */
[----:B------:R-:W-:Y:S01]  /*40b0*/  BPT.TRAP 0x1 ;  /* 0x000000040000795c */ /* 0x000fe20000300000 */
.L_x_1013:
[----:B------:R3:W4:Y:S01]  /*40c0*/  SYNCS.PHASECHK.TRANS64.TRYWAIT P1, [R5+URZ+0x38850], R4 ;  /* 0x03885004050075a7 */ /* 0x000722000802017f */
[----:B------:R-:W-:Y:S05]  /*40d0*/  @!P0 BRA `(.L_x_1014) ;  /* 0x0000000000048947 */ /* 0x000fea0003800000 */
[----:B------:R-:W-:Y:S01]  /*40e0*/  BPT.TRAP 0x1 ;  /* 0x000000040000795c */ /* 0x000fe20000300000 */
.L_x_1014:
[----:B----4-:R-:W-:Y:S05]  /*40f0*/  @P1 BRA `(.L_x_1015) ;  /* 0x0000000000081947 */ /* 0x010fea0003800000 */
[----:B------:R-:W4:Y:S02]  /*4100*/  SYNCS.PHASECHK.TRANS64.TRYWAIT P1, [R5+URZ+0x38850], R4 ;  /* 0x03885004050075a7 */ /* 0x000f24000802017f */
[----:B----4-:R-:W-:Y:S05]  /*4110*/  @!P1 BRA `(.L_x_1016) ;  /* 0x00000110003c9947 */ /* 0x010fea0003800000 */
.L_x_1015:
[----:B------:R-:W-:Y:S01]  /*4120*/  UIADD3 UR4, UR41, 0x400, URZ ;  /* 0x0000040029047890 */ /* 0x000fe2000fffe03f */
[----:B------:R-:W-:Y:S01]  /*4130*/  WARPGROUP.ARRIVE ;  /* 0x00000000000079c5 */ /* 0x000fe20000000000 */
[----:B------:R-:W-:-:S05]  /*4140*/  UIADD3 UR5, UR41, 0x26400, URZ ;  /* 0x0002640029057890 */ /* 0x000fca000fffe03f */
[----:B0-----:R-:W0:Y:S01]  /*4150*/  S2R R3, SR_TID.X ;  /* 0x0000000000037919 */ /* 0x001e220000002100 */
[----:B------:R-:W-:Y:S02]  /*4160*/  USHF.R.U32.HI UR4, URZ, 0x4, UR4 ;  /* 0x000000043f047899 */ /* 0x000fe40008011604 */
[----:B------:R-:W-:Y:S02]  /*4170*/  USHF.R.U32.HI UR5, URZ, 0x4, UR5 ;  /* 0x000000043f057899 */ /* 0x000fe40008011605 */
[----:B------:R-:W-:Y:S02]  /*4180*/  ULOP3.LUT UR4, UR4, 0x3fff, URZ, 0xc0, !UPT ;  /* 0x00003fff04047892 */ /* 0x000fe4000f8ec03f */
[----:B------:R-:W-:Y:S02]  /*4190*/  ULOP3.LUT UR5, UR5, 0x3fff, URZ, 0xc0, !UPT ;  /* 0x00003fff05057892 */ /* 0x000fe4000f8ec03f */
[----:B------:R-:W-:Y:S02]  /*41a0*/  ULOP3.LUT UR4, UR4, 0x10000, URZ, 0xfc, !UPT ;  /* 0x0001000004047892 */ /* 0x000fe4000f8efc3f */
[----:B------:R-:W-:-:S02]  /*41b0*/  ULOP3.LUT UR6, UR5, 0x10000, URZ, 0xfc, !UPT ;  /* 0x0001000005067892 */ /* 0x000fc4000f8efc3f */
[----:B------:R-:W-:Y:S01]  /*41c0*/  ULEA UR5, UR36, UR4, 0xc ;  /* 0x0000000424057291 */ /* 0x000fe2000f8e603f */
[----:B------:R-:W-:Y:S01]  /*41d0*/  UMOV UR21, 0x40000040 ;  /* 0x4000004000157882 */ /* 0x000fe20000000000 */
[----:B------:R-:W-:Y:S01]  /*41e0*/  UMOV UR23, 0x40000040 ;  /* 0x4000004000177882 */ /* 0x000fe20000000000 */
[----:B------:R-:W-:Y:S02]  /*41f0*/  UIADD3 UR14, UR6, 0x800, URZ ;  /* 0x00000800060e7890 */ /* 0x000fe4000fffe03f */
[----:B------:R-:W-:Y:S02]  /*4200*/  UMOV UR20, UR6 ;  /* 0x0000000600147c82 */ /* 0x000fe40008000000 */
[----:B------:R-:W-:Y:S01]  /*4210*/  UMOV UR22, UR5 ;  /* 0x0000000500167c82 */ /* 0x000fe20008000000 */
[----:B------:R-:W-:Y:S01]  /*4220*/  UIADD3 UR15, UR5, 0x800, URZ ;  /* 0x00000800050f7890 */ /* 0x000fe2000fffe03f */
[----:B------:R-:W-:Y:S01]  /*4230*/  HGMMA.64x64x16.F32.BF16 R24, gdesc[UR20], R24, gsb0 ;  /* 0x00e00000141879f0 */ /* 0x000fe20008001818 */
[----:B------:R-:W-:-:S02]  /*4240*/  UIADD3 UR20, UR6, 0x2, URZ ;  /* 0x0000000206147890 */ /* 0x000fc4000fffe03f */
[----:B------:R-:W-:Y:S01]  /*4250*/  UIADD3 UR22, UR5, 0x2, URZ ;  /* 0x0000000205167890 */ /* 0x000fe2000fffe03f */
[----:B------:R-:W-:Y:S01]  /*4260*/  UMOV UR21, 0x40000040 ;  /* 0x4000004000157882 */ /* 0x000fe20000000000 */
[----:B------:R-:W-:Y:S01]  /*4270*/  UMOV UR23, 0x40000040 ;  /* 0x4000004000177882 */ /* 0x000fe20000000000 */
[----:B0-----:R-:W-:-:S06]  /*4280*/  SHF.R.U32.HI R3, RZ, 0x7, R3 ;  /* 0x00000007ff037819 */ /* 0x001fcc0000011603 */
[----:B------:R-:W0:Y:S02]  /*4290*/  SHFL.IDX PT, R3, R3, RZ, 0x1f ;  /* 0x00001fff03037589 */ /* 0x000e2400000e0000 */
[----:B0-----:R-:W-:-:S13]  /*42a0*/  R2UR UR7, R3 ;  /* 0x00000000030772ca */ /* 0x001fda00000e0000 */
[----:B------:R-:W-:-:S03]  /*42b0*/  UISETP.GT.AND UP0, UPT, UR7, 0x7f, UPT ;  /* 0x0000007f0700788c */ /* 0x000fc6000bf04270 */
[----:B------:R-:W-:Y:S01]  /*42c0*/  UMOV UR7, 0x4 ;  /* 0x0000000400077882 */ /* 0x000fe20000000000 */
[----:B------:R-:W-:Y:S02]  /*42d0*/  USEL UR11, URZ, 0x2, !UP0 ;  /* 0x000000023f0b7887 */ /* 0x000fe4000c000000 */
[----:B------:R-:W-:Y:S02]  /*42e0*/  USEL UR10, UR7, 0x2, UP0 ;  /* 0x00000002070a7887 */ /* 0x000fe40008000000 */
[----:B------:R-:W-:Y:S01]  /*42f0*/  USEL UR7, UR7, 0x6, !UP0 ;  /* 0x0000000607077887 */ /* 0x000fe2000c000000 */
[----:B------:R-:W-:Y:S02]  /*4300*/  WARPGROUP.DEPBAR.LE gsb0, 0x0 ;  /* 0x00008000000079c5 */ /* 0x000fe40000010000 */
[----:B------:R-:W-:-:S06]  /*4310*/  WARPGROUP.ARRIVE ;  /* 0x00000000000079c5 */ /* 0x000fcc0000000000 */
[----:B------:R-:W-:Y:S01]  /*4320*/  HGMMA.64x64x16.F32.BF16 R24, gdesc[UR20], R24, gsb0 ;  /* 0x00e00000141879f0 */ /* 0x000fe20008001818 */
[----:B------:R-:W-:Y:S02]  /*4330*/  UIADD3 UR20, UR6, 0x4, URZ ;  /* 0x0000000406147890 */ /* 0x000fe4000fffe03f */
[----:B------:R-:W-:Y:S01]  /*4340*/  UIADD3 UR22, UR5, 0x4, URZ ;  /* 0x0000000405167890 */ /* 0x000fe2000fffe03f */
[----:B------:R-:W-:Y:S01]  /*4350*/  UMOV UR21, 0x40000040 ;  /* 0x4000004000157882 */ /* 0x000fe20000000000 */
[----:B------:R-:W-:Y:S01]  /*4360*/  UMOV UR23, 0x40000040 ;  /* 0x4000004000177882 */ /* 0x000fe20000000000 */
        /* <DEDUP_REMOVED lines=94> */
[----:B------:R-:W-:Y:S02]  /*4950*/  UIADD3 UR20, UR11, UR14, URZ ;  /* 0x0000000e0b147290 */ /* 0x000fe4000fffe03f */
[----:B------:R-:W-:Y:S01]  /*4960*/  UIADD3 UR22, UR11, UR15, URZ ;  /* 0x0000000f0b167290 */ /* 0x000fe2000fffe03f */
        /* <DEDUP_REMOVED lines=16> */
[----:B------:R-:W-:Y:S01]  /*4a70*/  UMOV UR14, 0x28 ;  /* 0x00000028000e7882 */ /* 0x000fe20000000000 */
[----:B------:R-:W-:Y:S01]  /*4a80*/  UMOV UR15, 0xa00 ;  /* 0x00000a00000f7882 */ /* 0x000fe20000000000 */
[----:B------:R-:W-:Y:S02]  /*4a90*/  USEL UR14, UR14, 0x26, UP0 ;  /* 0x000000260e0e7887 */ /* 0x000fe40008000000 */
[----:B------:R-:W-:-:S02]  /*4aa0*/  USEL UR15, UR15, 0x980, UP0 ;  /* 0x000009800f0f7887 */ /* 0x000fc40008000000 */
[----:B------:R-:W-:Y:S02]  /*4ab0*/  ULOP3.LUT UR14, UR14, 0x6, URZ, 0xc0, !UPT ;  /* 0x000000060e0e7892 */ /* 0x000fe4000f8ec03f */
[----:B------:R-:W-:Y:S01]  /*4ac0*/  ULOP3.LUT UR15, UR15, 0xa00, URZ, 0xc0, !UPT ;  /* 0x00000a000f0f7892 */ /* 0x000fe2000f8ec03f */
[----:B------:R-:W-:Y:S02]  /*4ad0*/  WARPGROUP.DEPBAR.LE gsb0, 0x0 ;  /* 0x00008000000079c5 */ /* 0x000fe40000010000 */
[----:B------:R-:W-:-:S06]  /*4ae0*/  WARPGROUP.ARRIVE ;  /* 0x00000000000079c5 */ /* 0x000fcc0000000000 */
[----:B------:R-:W-:Y:S01]  /*4af0*/  HGMMA.64x64x16.F32.BF16 R24, gdesc[UR20], R24, gsb0 ;  /* 0x00e00000141879f0 */ /* 0x000fe20008001818 */
[----:B------:R-:W-:Y:S02]  /*4b00*/  UIADD3 UR20, UR14, UR15, UR6 ;  /* 0x0000000f0e147290 */ /* 0x000fe4000fffe006 */
[----:B------:R-:W-:Y:S01]  /*4b10*/  UIADD3 UR22, UR14, UR15, UR5 ;  /* 0x0000000f0e167290 */ /* 0x000fe2000fffe005 */
[----:B------:R-:W-:Y:S01]  /*4b20*/  UMOV UR21, 0x40000040 ;  /* 0x4000004000157882 */ /* 0x000fe20000000000 */
[----:B------:R-:W-:Y:S01]  /*4b30*/  UMOV UR23, 0x40000040 ;  /* 0x4000004000177882 */ /* 0x000fe20000000000 */
[----:B------:R-:W-:Y:S02]  /*4b40*/  UIADD3 UR14, UR6, 0xa00, URZ ;  /* 0x00000a00060e7890 */ /* 0x000fe4000fffe03f */
[----:B------:R-:W-:Y:S01]  /*4b50*/  UIADD3 UR15, UR5, 0xa00, URZ ;  /* 0x00000a00050f7890 */ /* 0x000fe2000fffe03f */
        /* <DEDUP_REMOVED lines=86> */
[----:B------:R-:W-:Y:S02]  /*50c0*/  UMOV UR10, 0x1000 ;  /* 0x00001000000a7882 */ /* 0x000fe40000000000 */
[----:B------:R-:W-:-:S04]  /*50d0*/  USEL UR10, UR10, 0xf80, UP0 ;  /* 0x00000f800a0a7887 */ /* 0x000fc80008000000 */
[----:B------:R-:W-:Y:S01]  /*50e0*/  ULOP3.LUT UR10, UR10, 0x1e00, URZ, 0xc0, !UPT ;  /* 0x00001e000a0a7892 */ /* 0x000fe2000f8ec03f */
        /* <DEDUP_REMOVED lines=17> */
[----:B------:R-:W-:Y:S02]  /*5200*/  WARPGROUP.DEPBAR.LE gsb0, 0x0 ;  /* 0x00008000000079c5 */ /* 0x000fe40000010000 */
[----:B------:R-:W-:-:S06]  /*5210*/  WARPGROUP.ARRIVE ;  /* 0x00000000000079c5 */ /* 0x000fcc0000000000 */
[----:B------:R-:W-:Y:S03]  /*5220*/  HGMMA.64x64x16.F32.BF16 R24, gdesc[UR20], R24, gsb0 ;  /* 0x00e00000141879f0 */ /* 0x000fe60008001818 */
[----:B------:R-:W-:Y:S02]  /*5230*/  WARPGROUP.DEPBAR.LE gsb0, 0x0 ;  /* 0x00008000000079c5 */ /* 0x000fe40000010000 */
[----:B------:R-:W-:Y:S05]  /*5240*/  @!P0 BRA `(.L_x_1017) ;  /* 0x0000000000048947 */ /* 0x000fea0003800000 */
[----:B------:R-:W-:Y:S01]  /*5250*/  BPT.TRAP 0x1 ;  /* 0x000000040000795c */ /* 0x000fe20000300000 */
.L_x_1017:
[----:B------:R-:W5:Y:S01]  /*5260*/  LDL R6, [R1+0x4] ;  /* 0x0000040001067983 */ /* 0x000f620000100800 */
[----:B------:R-:W-:Y:S01]  /*5270*/  ULDC UR5, c[0x0][0xad0] ;  /* 0x0002b40000057ab9 */ /* 0x000fe20000000800 */
[----:B------:R-:W-:Y:S02]  /*5280*/  IMAD R153, R23, -0x40, R153 ;  /* 0xffffffc017997824 */ /* 0x000fe400078e0299 */
        /* <DEDUP_REMOVED lines=36> */
[----:B------:R-:W-:Y:S01]  /*54d0*/  ULDC UR18, c[0x0][0xa80] ;  /* 0x0002a00000127ab9 */ /* 0x000fe20000000800 */
[----:B------:R-:W-:Y:S01]  /*54e0*/  R2UR UR5, R5 ;  /* 0x00000000050572ca */ /* 0x000fe200000e0000 */
[----:B------:R-:W0:Y:S01]  /*54f0*/  MUFU.TANH R32, R32 ;  /* 0x0000002000207308 */ /* 0x000e220000002400 */
[----:B------:R-:W-:Y:S01]  /*5500*/  ULOP3.LUT UR43, UR43, 0x2000000, URZ, 0xfc, !UPT ;  /* 0x020000002b2b7892 */ /* 0x000fe2000f8efc3f */
[----:B------:R-:W-:Y:S01]  /*5510*/  UMOV UR11, 0x40000040 ;  /* 0x40000040000b7882 */ /* 0x000fe20000000000 */
[----:B------:R-:W-:-:S02]  /*5520*/  UMOV UR15, 0x40000040 ;  /* 0x40000040000f7882 */ /* 0x000fc40000000000 */
[----:B------:R-:W-:-:S03]  /*5530*/  ULEA UR10, UR36, UR43, 0xc ;  /* 0x0000002b240a7291 */ /* 0x000fc6000f8e603f */
[----:B------:R-:W0:Y:S01]  /*5540*/  MUFU.TANH R3, R26 ;  /* 0x0000001a00037308 */ /* 0x000e220000002400 */
[----:B------:R-:W-:-:S03]  /*5550*/  UIADD3 UR14, UR10, 0x80, URZ ;  /* 0x000000800a0e7890 */ /* 0x000fc6000fffe03f */
[----:B------:R-:W-:-:S04]  /*5560*/  UIADD3 UR5, UR5, 0x38840, URZ ;  /* 0x0003884005057890 */ /* 0x000fc8000fffe03f */
[----:B------:R-:W0:Y:S01]  /*5570*/  MUFU.TANH R33, R33 ;  /* 0x0000002100217308 */ /* 0x000e220000002400 */
[----:B------:R-:W-:-:S07]  /*5580*/  UPRMT UR5, UR40, 0x654, UR5 ;  /* 0x0000065428057896 */ /* 0x000fce0008000005 */
[----:B-1234-:R-:W1:Y:S02]  /*5590*/  MUFU.TANH R4, R27 ;  /* 0x0000001b00047308 */ /* 0x01ee640000002400 */
[----:B------:R-:W-:Y:S06]  /*55a0*/  SYNCS.ARRIVE.TRANS64.RED.A1T0 RZ, [UR5], RZ ;  /* 0x000000ffffff79a7 */ /* 0x000fec0008100405 */
[----:B------:R-:W2:Y:S08]  /*55b0*/  MUFU.TANH R36, R36 ;  /* 0x0000002400247308 */ /* 0x000eb00000002400 */
[----:B------:R-:W3:Y:S08]  /*55c0*/  MUFU.TANH R8, R30 ;  /* 0x0000001e00087308 */ /* 0x000ef00000002400 */
[----:B------:R-:W4:Y:S08]  /*55d0*/  MUFU.TANH R37, R37 ;  /* 0x0000002500257308 */ /* 0x000f300000002400 */
        /* <DEDUP_REMOVED lines=20> */
[----:B------:R-:W4:Y:S01]  /*5720*/  MUFU.TANH R55, R55 ;  /* 0x0000003700377308 */ /* 0x000f220000002400 */
[----:B-----5:R-:W-:Y:S01]  /*5730*/  IADD3 R153, -R6, 0x40, R153 ;  /* 0x0000004006997810 */ /* 0x020fe20007ffe199 */
[----:B------:R-:W-:Y:S03]  /*5740*/  BAR.SYNC.DEFER_BLOCKING 0xf, 0x100 ;  /* 0x03c4000000007b1d */ /* 0x000fe60000010000 */
[----:B------:R-:W-:-:S02]  /*5750*/  ISETP.GT.AND P5, PT, R153, RZ, PT ;  /* 0x000000ff9900720c */ /* 0x000fc40003fa4270 */
[C---:B------:R-:W-:Y:S02]  /*5760*/  ISETP.GT.AND P4, PT, R153.reuse, 0x1, PT ;  /* 0x000000019900780c */ /* 0x040fe40003f84270 */
[----:B------:R-:W-:Y:S02]  /*5770*/  ISETP.GT.AND P3, PT, R153, 0x8, PT ;  /* 0x000000089900780c */ /* 0x000fe40003f64270 */
[----:B0-----:R-:W-:Y:S02]  /*5780*/  FSEL R24, R24, -INF , P5 ;  /* 0xff80000018187808 */ /* 0x001fe40002800000 */
[----:B------:R-:W-:Y:S02]  /*5790*/  FSEL R25, R25, -INF , P4 ;  /* 0xff80000019197808 */ /* 0x000fe40002000000 */
[----:B------:R-:W-:Y:S02]  /*57a0*/  ISETP.GT.AND P2, PT, R153, 0x9, PT ;  /* 0x000000099900780c */ /* 0x000fe40003f44270 */
[----:B------:R-:W-:-:S02]  /*57b0*/  FSEL R28, R28, -INF , P3 ;  /* 0xff8000001c1c7808 */ /* 0x000fc40001800000 */
[----:B------:R-:W-:Y:S02]  /*57c0*/  FMNMX.FTZ R7, R24, R25, !PT ;  /* 0x0000001918077209 */ /* 0x000fe40007810000 */
[----:B------:R-:W-:Y:S02]  /*57d0*/  ISETP.GT.AND P1, PT, R153, 0x10, PT ;  /* 0x000000109900780c */ /* 0x000fe40003f24270 */
[----:B------:R-:W-:Y:S02]  /*57e0*/  FSEL R29, R29, -INF , P2 ;  /* 0xff8000001d1d7808 */ /* 0x000fe40001000000 */
[----:B------:R-:W-:Y:S02]  /*57f0*/  FMNMX.FTZ R6, R28, R7, !PT ;  /* 0x000000071c067209 */ /* 0x000fe40007810000 */
[----:B------:R-:W-:Y:S02]  /*5800*/  ISETP.GT.AND P6, PT, R153, 0x11, PT ;  /* 0x000000119900780c */ /* 0x000fe40003fc4270 */
[----:B------:R-:W-:-:S02]  /*5810*/  FSEL R32, R32, -INF , P1 ;  /* 0xff80000020207808 */ /* 0x000fc40000800000 */
[----:B------:R-:W-:Y:S02]  /*5820*/  FMNMX.FTZ R7, R29, R6, !PT ;  /* 0x000000061d077209 */ /* 0x000fe40007810000 */
[----:B------:R-:W-:Y:S02]  /*5830*/  FSEL R3, R3, -INF , P5 ;  /* 0xff80000003037808 */ /* 0x000fe40002800000 */
[----:B------:R-:W-:Y:S02]  /*5840*/  ISETP.GT.AND P5, PT, R153, 0x18, PT ;  /* 0x000000189900780c */ /* 0x000fe40003fa4270 */
[----:B------:R-:W-:Y:S02]  /*5850*/  FSEL R33, R33, -INF , P6 ;  /* 0xff80000021217808 */ /* 0x000fe40003000000 */
[----:B------:R-:W-:Y:S02]  /*5860*/  FMNMX.FTZ R6, R32, R7, !PT ;  /* 0x0000000720067209 */ /* 0x000fe40007810000 */
[----:B-1----:R-:W-:-:S02]  /*5870*/  FSEL R4, R4, -INF , P4 ;  /* 0xff80000004047808 */ /* 0x002fc40002000000 */
[----:B------:R-:W-:Y:S02]  /*5880*/  ISETP.GT.AND P4, PT, R153, 0x19, PT ;  /* 0x000000199900780c */ /* 0x000fe40003f84270 */
[----:B--2---:R-:W-:Y:S02]  /*5890*/  FSEL R36, R36, -INF , P5 ;  /* 0xff80000024247808 */ /* 0x004fe40002800000 */
[----:B------:R-:W-:Y:S02]  /*58a0*/  FMNMX.FTZ R7, R33, R6, !PT ;  /* 0x0000000621077209 */ /* 0x000fe40007810000 */
[----:B---3--:R-:W-:Y:S02]  /*58b0*/  FSEL R8, R8, -INF , P3 ;  /* 0xff80000008087808 */ /* 0x008fe40001800000 */
[----:B------:R-:W-:Y:S02]  /*58c0*/  ISETP.GT.AND P3, PT, R153, 0x20, PT ;  /* 0x000000209900780c */ /* 0x000fe40003f64270 */
[----:B----4-:R-:W-:-:S02]  /*58d0*/  FSEL R37, R37, -INF , P4 ;  /* 0xff80000025257808 */ /* 0x010fc40002000000 */
[----:B------:R-:W-:Y:S02]  /*58e0*/  FMNMX.FTZ R6, R36, R7, !PT ;  /* 0x0000000724067209 */ /* 0x000fe40007810000 */
[----:B------:R-:W-:Y:S02]  /*58f0*/  FSEL R9, R9, -INF , P2 ;  /* 0xff80000009097808 */ /* 0x000fe40001000000 */
[----:B------:R-:W-:Y:S02]  /*5900*/  ISETP.GT.AND P2, PT, R153, 0x21, PT ;  /* 0x000000219900780c */ /* 0x000fe40003f44270 */
[----:B------:R-:W-:Y:S02]  /*5910*/  FSEL R40, R40, -INF , P3 ;  /* 0xff80000028287808 */ /* 0x000fe40001800000 */
[----:B------:R-:W-:Y:S02]  /*5920*/  FMNMX.FTZ R7, R37, R6, !PT ;  /* 0x0000000625077209 */ /* 0x000fe40007810000 */
[----:B------:R-:W-:-:S02]  /*5930*/  FSEL R10, R10, -INF , P1 ;  /* 0xff8000000a0a7808 */ /* 0x000fc40000800000 */
[----:B------:R-:W-:Y:S02]  /*5940*/  ISETP.GT.AND P1, PT, R153, 0x28, PT ;  /* 0x000000289900780c */ /* 0x000fe40003f24270 */
[----:B------:R-:W-:Y:S02]  /*5950*/  FSEL R41, R41, -INF , P2 ;  /* 0xff80000029297808 */ /* 0x000fe40001000000 */
[----:B------:R-:W-:Y:S02]  /*5960*/  FMNMX.FTZ R6, R40, R7, !PT ;  /* 0x0000000728067209 */ /* 0x000fe40007810000 */
[----:B------:R-:W-:Y:S02]  /*5970*/  FSEL R11, R11, -INF , P6 ;  /* 0xff8000000b0b7808 */ /* 0x000fe40003000000 */
[----:B------:R-:W-:Y:S02]  /*5980*/  ISETP.GT.AND P6, PT, R153, 0x29, PT ;  /* 0x000000299900780c */ /* 0x000fe40003fc4270 */
[----:B------:R-:W-:-:S02]  /*5990*/  FSEL R44, R44, -INF , P1 ;  /* 0xff8000002c2c7808 */ /* 0x000fc40000800000 */
        /* <DEDUP_REMOVED lines=18> */
[----:B------:R-:W-:Y:S02]  /*5ac0*/  FMNMX.FTZ R6, R52, R7, !PT ;  /* 0x0000000734067209 */ /* 0x000fe40007810000 */
[----:B------:R-:W-:Y:S02]  /*5ad0*/  FSEL R46, R46, -INF , P1 ;  /* 0xff8000002e2e7808 */ /* 0x000fe40000800000 */
[----:B------:R-:W-:Y:S02]  /*5ae0*/  FMNMX.FTZ R14, R53, R6, !PT ;  /* 0x00000006350e7209 */ /* 0x000fe40007810000 */
[----:B------:R-:W-:Y:S02]  /*5af0*/  FSEL R47, R47, -INF , P6 ;  /* 0xff8000002f2f7808 */ /* 0x000fe40003000000 */
[----:B------:R-:W-:Y:S01]  /*5b00*/  FSEL R50, R50, -INF , P5 ;  /* 0xff80000032327808 */ /* 0x000fe20002800000 */
[----:B------:R-:W0:Y:S01]  /*5b10*/  SHFL.BFLY PT, R7, R14, 0x2, 0x1f ;  /* 0x0c401f000e077f89 */ /* 0x000e2200000e0000 */
[----:B------:R-:W-:-:S02]  /*5b20*/  FSEL R51, R51, -INF , P4 ;  /* 0xff80000033337808 */ /* 0x000fc40002000000 */
[----:B------:R-:W-:Y:S02]  /*5b30*/  FSEL R54, R54, -INF , P3 ;  /* 0xff80000036367808 */ /* 0x000fe40001800000 */
[----:B------:R-:W-:Y:S02]  /*5b40*/  FSEL R55, R55, -INF , P2 ;  /* 0xff80000037377808 */ /* 0x000fe40001000000 */
[----:B0-----:R-:W-:Y:S02]  /*5b50*/  FMNMX.FTZ R15, R14, R7, !PT ;  /* 0x000000070e0f7209 */ /* 0x001fe40007810000 */
[----:B------:R-:W-:-:S03]  /*5b60*/  FMNMX.FTZ R7, R3, R4, !PT ;  /* 0x0000000403077209 */ /* 0x000fc60007810000 */
[----:B------:R-:W0:Y:S01]  /*5b70*/  SHFL.BFLY PT, R20, R15, 0x1, 0x1f ;  /* 0x0c201f000f147f89 */ /* 0x000e2200000e0000 */
[----:B------:R-:W-:-:S04]  /*5b80*/  FMNMX.FTZ R6, R8, R7, !PT ;  /* 0x0000000708067209 */ /* 0x000fc80007810000 */
[----:B------:R-:W-:-:S04]  /*5b90*/  FMNMX.FTZ R7, R9, R6, !PT ;  /* 0x0000000609077209 */ /* 0x000fc80007810000 */
[----:B------:R-:W-:-:S04]  /*5ba0*/  FMNMX.FTZ R6, R10, R7, !PT ;  /* 0x000000070a067209 */ /* 0x000fc80007810000 */
[----:B------:R-:W-:-:S04]  /*5bb0*/  FMNMX.FTZ R7, R11, R6, !PT ;  /* 0x000000060b077209 */ /* 0x000fc80007810000 */
[----:B------:R-:W-:-:S04]  /*5bc0*/  FMNMX.FTZ R14, R12, R7, !PT ;  /* 0x000000070c0e7209 */ /* 0x000fc80007810000 */
[----:B------:R-:W-:Y:S02]  /*5bd0*/  FMNMX.FTZ R7, R13, R14, !PT ;  /* 0x0000000e0d077209 */ /* 0x000fe40007810000 */
[----:B0-----:R-:W-:Y:S02]  /*5be0*/  FMNMX.FTZ R6, R15, R20, !PT ;  /* 0x000000140f067209 */ /* 0x001fe40007810000 */
[----:B------:R-:W-:Y:S02]  /*5bf0*/  FMNMX.FTZ R14, R42, R7, !PT ;  /* 0x000000072a0e7209 */ /* 0x000fe40007810000 */
        /* <DEDUP_REMOVED lines=24> */
[----:B------:R-:W1:Y:S01]  /*5d80*/  SHFL.BFLY PT, R7, R14, 0x2, 0x1f ;  /* 0x0c401f000e077f89 */ /* 0x000e6200000e0000 */
[--C-:B------:R-:W-:Y:S01]  /*5d90*/  FFMA.FTZ R48, R48, UR18, -R20.reuse ;  /* 0x0000001230307c23 */ /* 0x100fe20008010814 */
[--C-:B------:R-:W-:Y:S01]  /*5da0*/  FFMA.FTZ R49, R49, UR18, -R20.reuse ;  /* 0x0000001231317c23 */ /* 0x100fe20008010814 */
[--C-:B------:R-:W-:Y:S01]  /*5db0*/  FFMA.FTZ R52, R52, UR18, -R20.reuse ;  /* 0x0000001234347c23 */ /* 0x100fe20008010814 */
[----:B------:R-:W-:Y:S01]  /*5dc0*/  MUFU.EX2 R28, R28 ;  /* 0x0000001c001c7308 */ /* 0x000fe20000000800 */
[----:B------:R-:W-:-:S07]  /*5dd0*/  FFMA.FTZ R20, R53, UR18, -R20 ;  /* 0x0000001235147c23 */ /* 0x000fce0008010814 */
[----:B------:R-:W2:Y:S01]  /*5de0*/  MUFU.EX2 R29, R29 ;  /* 0x0000001d001d7308 */ /* 0x000ea20000000800 */
[----:B0-----:R-:W-:Y:S01]  /*5df0*/  FADD.FTZ R21, R24, R25 ;  /* 0x0000001918157221 */ /* 0x001fe20000010000 */
[----:B------:R-:W-:-:S06]  /*5e00*/  F2FP.BF16.F32.PACK_AB R152, R25, R24 ;  /* 0x000000181998723e */ /* 0x000fcc00000010ff */
[----:B------:R-:W-:Y:S01]  /*5e10*/  MUFU.EX2 R32, R32 ;  /* 0x0000002000207308 */ /* 0x000fe20000000800 */
[----:B-1----:R-:W-:-:S07]  /*5e20*/  FMNMX.FTZ R15, R14, R7, !PT ;  /* 0x000000070e0f7209 */ /* 0x002fce0007810000 */
[----:B------:R-:W0:Y:S01]  /*5e30*/  MUFU.EX2 R33, R33 ;  /* 0x0000002100217308 */ /* 0x000e220000000800 */
[----:B------:R-:W1:Y:S01]  /*5e40*/  SHFL.BFLY PT, R14, R15, 0x1, 0x1f ;  /* 0x0c201f000f0e7f89 */ /* 0x000e6200000e0000 */
[----:B--2---:R-:W-:-:S06]  /*5e50*/  F2FP.BF16.F32.PACK_AB R154, R29, R28 ;  /* 0x0000001c1d9a723e */ /* 0x004fcc00000010ff */
[----:B------:R-:W-:Y:S08]  /*5e60*/  MUFU.EX2 R36, R36 ;  /* 0x0000002400247308 */ /* 0x000ff00000000800 */
[----:B------:R-:W2:Y:S01]  /*5e70*/  MUFU.EX2 R37, R37 ;  /* 0x0000002500257308 */ /* 0x000ea20000000800 */
[----:B0-----:R-:W-:-:S07]  /*5e80*/  F2FP.BF16.F32.PACK_AB R156, R33, R32 ;  /* 0x00000020219c723e */ /* 0x001fce00000010ff */
[----:B------:R-:W-:Y:S01]  /*5e90*/  MUFU.EX2 R40, R40 ;  /* 0x0000002800287308 */ /* 0x000fe20000000800 */
[----:B-1----:R-:W-:-:S04]  /*5ea0*/  FMNMX.FTZ R7, R15, R14, !PT ;  /* 0x0000000e0f077209 */ /* 0x002fc80007810000 */
[C---:B------:R-:W-:Y:S01]  /*5eb0*/  FSETP.NEU.FTZ.AND P1, PT, R7.reuse, -INF , PT ;  /* 0xff8000000700780b */ /* 0x040fe20003f3d000 */
[----:B------:R-:W-:Y:S02]  /*5ec0*/  FMUL.FTZ R14, R7, UR18 ;  /* 0x00000012070e7c20 */ /* 0x000fe40008410000 */
[----:B------:R0:W-:Y:S01]  /*5ed0*/  MUFU.EX2 R15, R20 ;  /* 0x00000014000f7308 */ /* 0x0001e20000000800 */
[----:B--2---:R-:W-:Y:S02]  /*5ee0*/  F2FP.BF16.F32.PACK_AB R158, R37, R36 ;  /* 0x00000024259e723e */ /* 0x004fe400000010ff */
        /* <DEDUP_REMOVED lines=10> */
[----:B0-----:R-:W-:Y:S01]  /*5f90*/  FADD.FTZ R20, R28, R21 ;  /* 0x000000151c147221 */ /* 0x001fe20000010000 */
[--C-:B------:R-:W-:Y:S01]  /*5fa0*/  FFMA.FTZ R42, R42, UR18, -R14.reuse ;  /* 0x000000122a2a7c23 */ /* 0x100fe2000801080e */
[--C-:B------:R-:W-:Y:S01]  /*5fb0*/  FFMA.FTZ R43, R43, UR18, -R14.reuse ;  /* 0x000000122b2b7c23 */ /* 0x100fe2000801080e */
[----:B------:R-:W-:Y:S01]  /*5fc0*/  FFMA.FTZ R46, R46, UR18, -R14 ;  /* 0x000000122e2e7c23 */ /* 0x000fe2000801080e */
[----:B------:R-:W-:Y:S01]  /*5fd0*/  FADD.FTZ R21, R29, R20 ;  /* 0x000000141d157221 */ /* 0x000fe20000010000 */
[----:B------:R-:W0:Y:S01]  /*5fe0*/  MUFU.EX2 R4, R4 ;  /* 0x0000000400047308 */ /* 0x000e220000000800 */
[--C-:B------:R-:W-:Y:S01]  /*5ff0*/  FFMA.FTZ R47, R47, UR18, -R14.reuse ;  /* 0x000000122f2f7c23 */ /* 0x100fe2000801080e */
[--C-:B------:R-:W-:Y:S01]  /*6000*/  FFMA.FTZ R50, R50, UR18, -R14.reuse ;  /* 0x0000001232327c23 */ /* 0x100fe2000801080e */
[----:B------:R-:W-:Y:S01]  /*6010*/  FADD.FTZ R20, R32, R21 ;  /* 0x0000001520147221 */ /* 0x000fe20000010000 */
[--C-:B------:R-:W-:Y:S01]  /*6020*/  FFMA.FTZ R51, R51, UR18, -R14.reuse ;  /* 0x0000001233337c23 */ /* 0x100fe2000801080e */
[--C-:B------:R-:W-:Y:S01]  /*6030*/  FFMA.FTZ R54, R54, UR18, -R14.reuse ;  /* 0x0000001236367c23 */ /* 0x100fe2000801080e */
[----:B------:R-:W-:Y:S01]  /*6040*/  FFMA.FTZ R14, R55, UR18, -R14 ;  /* 0x00000012370e7c23 */ /* 0x000fe2000801080e */
[----:B------:R-:W-:Y:S01]  /*6050*/  FADD.FTZ R21, R33, R20 ;  /* 0x0000001421157221 */ /* 0x000fe20000010000 */
[----:B------:R-:W1:Y:S03]  /*6060*/  MUFU.EX2 R8, R8 ;  /* 0x0000000800087308 */ /* 0x000e660000000800 */
[----:B------:R-:W-:-:S05]  /*6070*/  FADD.FTZ R20, R36, R21 ;  /* 0x0000001524147221 */ /* 0x000fca0000010000 */
[----:B------:R-:W2:Y:S01]  /*6080*/  MUFU.EX2 R9, R9 ;  /* 0x0000000900097308 */ /* 0x000ea20000000800 */
[----:B0-----:R-:W-:Y:S01]  /*6090*/  FADD.FTZ R27, R3, R4 ;  /* 0x00000004031b7221 */ /* 0x001fe20000010000 */
[----:B------:R-:W-:Y:S01]  /*60a0*/  F2FP.BF16.F32.PACK_AB R153, R4, R3 ;  /* 0x000000030499723e */ /* 0x000fe200000010ff */
[----:B------:R-:W-:-:S05]  /*60b0*/  FADD.FTZ R3, R37, R20 ;  /* 0x0000001425037221 */ /* 0x000fca0000010000 */
[----:B------:R-:W0:Y:S01]  /*60c0*/  MUFU.EX2 R10, R10 ;  /* 0x0000000a000a7308 */ /* 0x000e220000000800 */
[----:B-1----:R-:W-:-:S07]  /*60d0*/  FADD.FTZ R26, R8, R27 ;  /* 0x0000001b081a7221 */ /* 0x002fce0000010000 */
[----:B------:R-:W1:Y:S01]  /*60e0*/  MUFU.EX2 R11, R11 ;  /* 0x0000000b000b7308 */ /* 0x000e620000000800 */
[C---:B--2---:R-:W-:Y:S01]  /*60f0*/  FADD.FTZ R27, R9.reuse, R26 ;  /* 0x0000001a091b7221 */ /* 0x044fe20000010000 */
[----:B------:R-:W-:-:S05]  /*6100*/  F2FP.BF16.F32.PACK_AB R155, R9, R8 ;  /* 0x00000008099b723e */ /* 0x000fca00000010ff */
[----:B------:R2:W-:Y:S01]  /*6110*/  STSM.16.M88.4 [R184+0x36400], R152 ;  /* 0x03640098b8007844 */ /* 0x0005e20000000200 */
[----:B------:R-:W3:Y:S01]  /*6120*/  MUFU.EX2 R12, R12 ;  /* 0x0000000c000c7308 */ /* 0x000ee20000000800 */
[----:B0-----:R-:W-:-:S07]  /*6130*/  FADD.FTZ R24, R10, R27 ;  /* 0x0000001b0a187221 */ /* 0x001fce0000010000 */
[----:B------:R-:W0:Y:S01]  /*6140*/  MUFU.EX2 R13, R13 ;  /* 0x0000000d000d7308 */ /* 0x000e220000000800 */
[C---:B-1----:R-:W-:Y:S01]  /*6150*/  FADD.FTZ R25, R11.reuse, R24 ;  /* 0x000000180b197221 */ /* 0x042fe20000010000 */
[----:B------:R-:W-:-:S06]  /*6160*/  F2FP.BF16.F32.PACK_AB R157, R11, R10 ;  /* 0x0000000a0b9d723e */ /* 0x000fcc00000010ff */
[----:B------:R-:W1:Y:S01]  /*6170*/  MUFU.EX2 R42, R42 ;  /* 0x0000002a002a7308 */ /* 0x000e620000000800 */
[----:B---3--:R-:W-:-:S07]  /*6180*/  FADD.FTZ R4, R12, R25 ;  /* 0x000000190c047221 */ /* 0x008fce0000010000 */
[----:B------:R-:W3:Y:S01]  /*6190*/  MUFU.EX2 R41, R41 ;  /* 0x0000002900297308 */ /* 0x000ee20000000800 */
[C---:B0-----:R-:W-:Y:S01]  /*61a0*/  FADD.FTZ R9, R13.reuse, R4 ;  /* 0x000000040d097221 */ /* 0x041fe20000010000 */
[----:B------:R-:W-:Y:S01]  /*61b0*/  FADD.FTZ R4, R40, R3 ;  /* 0x0000000328047221 */ /* 0x000fe20000010000 */
[----:B------:R-:W-:-:S05]  /*61c0*/  F2FP.BF16.F32.PACK_AB R159, R13, R12 ;  /* 0x0000000c0d9f723e */ /* 0x000fca00000010ff */
[----:B------:R-:W0:Y:S01]  /*61d0*/  MUFU.EX2 R43, R43 ;  /* 0x0000002b002b7308 */ /* 0x000e220000000800 */
[----:B-1----:R-:W-:Y:S01]  /*61e0*/  FADD.FTZ R8, R42, R9 ;  /* 0x000000092a087221 */ /* 0x002fe20000010000 */
[----:B------:R2:W-:Y:S06]  /*61f0*/  STSM.16.M88.4 [R185], R156 ;  /* 0x0000009cb9007844 */ /* 0x0005ec0000000200 */
[----:B------:R-:W1:Y:S01]  /*6200*/  MUFU.EX2 R44, R44 ;  /* 0x0000002c002c7308 */ /* 0x000e620000000800 */
[C---:B---3--:R-:W-:Y:S01]  /*6210*/  FADD.FTZ R3, R41.reuse, R4 ;  /* 0x0000000429037221 */ /* 0x048fe20000010000 */
[----:B------:R-:W-:-:S06]  /*6220*/  F2FP.BF16.F32.PACK_AB R160, R41, R40 ;  /* 0x0000002829a0723e */ /* 0x000fcc00000010ff */
[----:B------:R-:W3:Y:S01]  /*6230*/  MUFU.EX2 R46, R46 ;  /* 0x0000002e002e7308 */ /* 0x000ee20000000800 */
[C---:B0-----:R-:W-:Y:S01]  /*6240*/  FADD.FTZ R9, R43.reuse, R8 ;  /* 0x000000082b097221 */ /* 0x041fe20000010000 */
[----:B------:R-:W-:-:S06]  /*6250*/  F2FP.BF16.F32.PACK_AB R161, R43, R42 ;  /* 0x0000002a2ba1723e */ /* 0x000fcc00000010ff */
[----:B------:R-:W0:Y:S01]  /*6260*/  MUFU.EX2 R45, R45 ;  /* 0x0000002d002d7308 */ /* 0x000e220000000800 */
[----:B-1----:R-:W-:-:S07]  /*6270*/  FADD.FTZ R4, R44, R3 ;  /* 0x000000032c047221 */ /* 0x002fce0000010000 */
[----:B------:R-:W1:Y:S01]  /*6280*/  MUFU.EX2 R47, R47 ;  /* 0x0000002f002f7308 */ /* 0x000e620000000800 */
[----:B---3--:R-:W-:-:S07]  /*6290*/  FADD.FTZ R8, R46, R9 ;  /* 0x000000092e087221 */ /* 0x008fce0000010000 */
[----:B------:R-:W3:Y:S01]  /*62a0*/  MUFU.EX2 R48, R48 ;  /* 0x0000003000307308 */ /* 0x000ee20000000800 */
[C---:B0-----:R-:W-:Y:S01]  /*62b0*/  FADD.FTZ R3, R45.reuse, R4 ;  /* 0x000000042d037221 */ /* 0x041fe20000010000 */
[----:B------:R-:W-:-:S06]  /*62c0*/  F2FP.BF16.F32.PACK_AB R162, R45, R44 ;  /* 0x0000002c2da2723e */ /* 0x000fcc00000010ff */
[----:B------:R-:W0:Y:S01]  /*62d0*/  MUFU.EX2 R50, R50 ;  /* 0x0000003200327308 */ /* 0x000e220000000800 */
[C---:B-1----:R-:W-:Y:S01]  /*62e0*/  FADD.FTZ R9, R47.reuse, R8 ;  /* 0x000000082f097221 */ /* 0x042fe20000010000 */
[----:B------:R-:W-:-:S05]  /*62f0*/  F2FP.BF16.F32.PACK_AB R163, R47, R46 ;  /* 0x0000002e2fa3723e */ /* 0x000fca00000010ff */
[----:B------:R2:W-:Y:S01]  /*6300*/  STSM.16.M88.4 [R187], R160 ;  /* 0x000000a0bb007844 */ /* 0x0005e20000000200 */
[----:B------:R-:W1:Y:S01]  /*6310*/  MUFU.EX2 R49, R49 ;  /* 0x0000003100317308 */ /* 0x000e620000000800 */
[----:B---3--:R-:W-:-:S07]  /*6320*/  FADD.FTZ R4, R48, R3 ;  /* 0x0000000330047221 */ /* 0x008fce0000010000 */
[----:B------:R-:W3:Y:S01]  /*6330*/  MUFU.EX2 R51, R51 ;  /* 0x0000003300337308 */ /* 0x000ee20000000800 */
[----:B0-----:R-:W-:-:S07]  /*6340*/  FADD.FTZ R8, R50, R9 ;  /* 0x0000000932087221 */ /* 0x001fce0000010000 */
[----:B------:R-:W0:Y:S01]  /*6350*/  MUFU.EX2 R52, R52 ;  /* 0x0000003400347308 */ /* 0x000e220000000800 */
[C---:B-1----:R-:W-:Y:S01]  /*6360*/  FADD.FTZ R3, R49.reuse, R4 ;  /* 0x0000000431037221 */ /* 0x042fe20000010000 */
[----:B------:R-:W-:-:S06]  /*6370*/  F2FP.BF16.F32.PACK_AB R164, R49, R48 ;  /* 0x0000003031a4723e */ /* 0x000fcc00000010ff */
[----:B------:R-:W1:Y:S01]  /*6380*/  MUFU.EX2 R54, R54 ;  /* 0x0000003600367308 */ /* 0x000e620000000800 */
[C---:B---3--:R-:W-:Y:S01]  /*6390*/  FADD.FTZ R9, R51.reuse, R8 ;  /* 0x0000000833097221 */ /* 0x048fe20000010000 */
[----:B------:R-:W-:-:S06]  /*63a0*/  F2FP.BF16.F32.PACK_AB R165, R51, R50 ;  /* 0x0000003233a5723e */ /* 0x000fcc00000010ff */
[----:B------:R-:W3:Y:S01]  /*63b0*/  MUFU.EX2 R167, R14 ;  /* 0x0000000e00a77308 */ /* 0x000ee20000000800 */
[----:B0-----:R-:W-:Y:S01]  /*63c0*/  FADD.FTZ R4, R52, R3 ;  /* 0x0000000334047221 */ /* 0x001fe20000010000 */
[----:B------:R-:W-:-:S03]  /*63d0*/  F2FP.BF16.F32.PACK_AB R166, R15, R52 ;  /* 0x000000340fa6723e */ /* 0x000fc600000010ff */
[----:B------:R-:W-:Y:S01]  /*63e0*/  FADD.FTZ R3, R15, R4 ;  /* 0x000000040f037221 */ /* 0x000fe20000010000 */
[----:B-1----:R-:W-:-:S04]  /*63f0*/  FADD.FTZ R8, R54, R9 ;  /* 0x0000000936087221 */ /* 0x002fc80000010000 */
[C---:B---3--:R-:W-:Y:S01]  /*6400*/  FADD.FTZ R4, R167.reuse, R8 ;  /* 0x00000008a7047221 */ /* 0x048fe20000010000 */
[----:B------:R-:W-:-:S05]  /*6410*/  F2FP.BF16.F32.PACK_AB R167, R167, R54 ;  /* 0x00000036a7a7723e */ /* 0x000fca00000010ff */
[----:B------:R2:W-:Y:S01]  /*6420*/  STSM.16.M88.4 [R186], R164 ;  /* 0x000000a4ba007844 */ /* 0x0005e20000000200 */
[----:B------:R-:W-:-:S06]  /*6430*/  WARPGROUP.ARRIVE ;  /* 0x00000000000079c5 */ /* 0x000fcc0000000000 */
[----:B------:R-:W-:Y:S01]  /*6440*/  HGMMA.64x256x16.F32.BF16 R24, R152, gdesc[UR8].tnspB, RZ, !UPT, gsb0 ;  /* 0x43e0000898187df0 */ /* 0x000fe2000c0018ff */
        /* <DEDUP_REMOVED lines=17> */
[----:B------:R0:W-:Y:S06]  /*6560*/  MEMBAR.ALL.CTA ;  /* 0x0000000000007992 */ /* 0x0001ec0000008000 */
[----:B0-----:R-:W0:Y:S02]  /*6570*/  FENCE.VIEW.ASYNC.S ;  /* 0x00000000000073c6 */ /* 0x001e240000000000 */
[----:B0-----:R-:W-:Y:S01]  /*6580*/  NOP ;  /* 0x0000000000007918 */ /* 0x001fe20000000000 */
[----:B------:R-:W-:Y:S06]  /*6590*/  BAR.ARV 0xe, 0x100 ;  /* 0x0384000000007b1d */ /* 0x000fec0000002000 */
[----:B--2---:R-:W-:Y:S05]  /*65a0*/  @!P0 BRA `(.L_x_1018) ;  /* 0x0000000000048947 */ /* 0x004fea0003800000 */
[----:B------:R-:W-:Y:S01]  /*65b0*/  BPT.TRAP 0x1 ;  /* 0x000000040000795c */ /* 0x000fe20000300000 */
.L_x_1018:
[----:B------:R-:W-:Y:S01]  /*65c0*/  R2UR UR5, R5 ;  /* 0x00000000050572ca */ /* 0x000fe200000e0000 */
[----:B------:R-:W-:-:S05]  /*65d0*/  VIADD R5, R23, 0xfffffffe ;  /* 0xfffffffe17057836 */ /* 0x000fca0000000000 */
[----:B------:R-:W-:-:S07]  /*65e0*/  ISETP.GE.AND P1, PT, R5, R18, PT ;  /* 0x000000120500720c */ /* 0x000fce0003f26270 */
[----:B------:R-:W-:-:S04]  /*65f0*/  UIADD3 UR5, UR5, 0x38860, URZ ;  /* 0x0003886005057890 */ /* 0x000fc8000fffe03f */
[----:B------:R-:W-:-:S09]  /*6600*/  UPRMT UR5, UR40, 0x654, UR5 ;  /* 0x0000065428057896 */ /* 0x000fd20008000005 */
[----:B------:R-:W-:Y:S01]  /*6610*/  SYNCS.ARRIVE.TRANS64.RED.A1T0 RZ, [UR5], RZ ;  /* 0x000000ffffff79a7 */ /* 0x000fe20008100405 */
[----:B------:R-:W-:Y:S05]  /*6620*/  @!P1 BRA `(.L_x_1019) ;  /* 0x0000002c00849947 */ /* 0x000fea0003800000 */
[----:B------:R-:W-:Y:S01]  /*6630*/  IMAD.MOV.U32 R8, RZ, RZ, R7 ;  /* 0x000000ffff087224 */ /* 0x000fe200078e0007 */
[----:B------:R-:W-:Y:S01]  /*6640*/  UMOV UR7, UR36 ;  /* 0x0000002400077c82 */ /* 0x000fe20008000000 */
[----:B------:R-:W-:-:S07]  /*6650*/  IMAD.MOV.U32 R9, RZ, RZ, R6 ;  /* 0x000000ffff097224 */ /* 0x000fce00078e0006 */
.L_x_1030:
[----:B------:R-:W-:Y:S01]  /*6660*/  UIADD3 UR36, UR7, 0x1, URZ ;  /* 0x0000000107247890 */ /* 0x000fe2000fffe03f */
[C---:B------:R-:W-:Y:S01]  /*6670*/  ISETP.GT.AND P1, PT, R5.reuse, R18, PT ;  /* 0x000000120500720c */ /* 0x040fe20003f24270 */
[----:B------:R-:W-:Y:S02]  /*6680*/  VIADD R5, R5, 0xffffffff ;  /* 0xffffffff05057836 */ /* 0x000fe40000000000 */
[----:B------:R-:W-:-:S04]  /*6690*/  UISETP.NE.AND UP0, UPT, UR36, 0x2, UPT ;  /* 0x000000022400788c */ /* 0x000fc8000bf05270 */
[----:B------:R-:W-:Y:S02]  /*66a0*/  USEL UR5, URZ, 0x1, UP0 ;  /* 0x000000013f057887 */ /* 0x000fe40008000000 */
[----:B------:R-:W-:-:S04]  /*66b0*/  USEL UR36, UR36, URZ, UP0 ;  /* 0x0000003f24247287 */ /* 0x000fc80008000000 */
[----:B------:R-:W-:Y:S01]  /*66c0*/  LOP3.LUT R2, R2, UR5, RZ, 0x3c, !PT ;  /* 0x0000000502027c12 */ /* 0x000fe2000f8e3cff */
[----:B------:R-:W-:Y:S07]  /*66d0*/  @!P0 BRA `(.L_x_1020) ;  /* 0x0000000000048947 */ /* 0x000fee0003800000 */
[----:B------:R-:W-:Y:S01]  /*66e0*/  BPT.TRAP 0x1 ;  /* 0x000000040000795c */ /* 0x000fe20000300000 */
.L_x_1020:
[----:B------:R-:W-:Y:S01]  /*66f0*/  ULEA UR5, UR36, UR41, 0x3 ;  /* 0x0000002924057291 */ /* 0x000fe2000f8e183f */
[----:B------:R-:W-:-:S08]  /*6700*/  SHF.L.U32 R6, R2, 0x1f, RZ ;  /* 0x0000001f02067819 */ /* 0x000fd000000006ff */
[----:B------:R0:W1:Y:S01]  /*6710*/  SYNCS.PHASECHK.TRANS64.TRYWAIT P2, [UR5+0x38830], R6 ;  /* 0x03883006ff0075a7 */ /* 0x0000620008040145 */
[----:B------:R-:W-:Y:S05]  /*6720*/  @!P0 BRA `(.L_x_1021) ;  /* 0x0000000000048947 */ /* 0x000fea0003800000 */
[----:B------:R-:W-:Y:S01]  /*6730*/  BPT.TRAP 0x1 ;  /* 0x000000040000795c */ /* 0x000fe20000300000 */
.L_x_1021:
[----:B-1----:R-:W-:Y:S05]  /*6740*/  @P2 BRA `(.L_x_1022) ;  /* 0x0000000000082947 */ /* 0x002fea0003800000 */
[----:B------:R-:W1:Y:S02]  /*6750*/  SYNCS.PHASECHK.TRANS64.TRYWAIT P2, [UR5+0x38830], R6 ;  /* 0x03883006ff0075a7 */ /* 0x000e640008040145 */
[----:B-1----:R-:W-:Y:S05]  /*6760*/  @!P2 BRA `(.L_x_1023) ;  /* 0x000000e800bca947 */ /* 0x002fea0003800000 */
.L_x_1022:
        /* <DEDUP_REMOVED lines=28> */
.L_x_1024:
[----:B------:R2:W3:Y:S01]  /*6930*/  SYNCS.PHASECHK.TRANS64.TRYWAIT P2, [UR5+0x38850], R6 ;  /* 0x03885006ff0075a7 */ /* 0x0004e20008040145 */
[----:B------:R-:W-:Y:S05]  /*6940*/  @!P0 BRA `(.L_x_1025) ;  /* 0x0000000000048947 */ /* 0x000fea0003800000 */
[----:B------:R-:W-:Y:S01]  /*6950*/  BPT.TRAP 0x1 ;  /* 0x000000040000795c */ /* 0x000fe20000300000 */
.L_x_1025:
[----:B---3--:R-:W-:Y:S05]  /*6960*/  @P2 BRA `(.L_x_1026) ;  /* 0x0000000000082947 */ /* 0x008fea0003800000 */
[----:B------:R-:W3:Y:S02]  /*6970*/  SYNCS.PHASECHK.TRANS64.TRYWAIT P2, [UR5+0x38850], R6 ;  /* 0x03885006ff0075a7 */ /* 0x000ee40008040145 */
[----:B---3--:R-:W-:Y:S05]  /*6980*/  @!P2 BRA `(.L_x_1027) ;  /* 0x000000e8004ca947 */ /* 0x008fea0003800000 */
.L_x_1026:
[----:B------:R-:W-:Y:S01]  /*6990*/  UIADD3 UR10, UR41, 0x26400, URZ ;  /* 0x00026400290a7890 */ /* 0x000fe2000fffe03f */
[----:B------:R-:W-:Y:S01]  /*69a0*/  WARPGROUP.ARRIVE ;  /* 0x00000000000079c5 */ /* 0x000fe20000000000 */
[----:B------:R-:W-:-:S05]  /*69b0*/  UIADD3 UR15, UR6, 0x2, URZ ;  /* 0x00000002060f7890 */ /* 0x000fca000fffe03f */
[----:B-1----:R-:W1:Y:S01]  /*69c0*/  S2R R7, SR_TID.X ;  /* 0x0000000000077919 */ /* 0x002e620000002100 */
[----:B------:R-:W-:Y:S02]  /*69d0*/  USHF.R.U32.HI UR10, URZ, 0x4, UR10 ;  /* 0x000000043f0a7899 */ /* 0x000fe4000801160a */
[----:B------:R-:W-:Y:S02]  /*69e0*/  UIADD3 UR11, UR6, 0x606, URZ ;  /* 0x00000606060b7890 */ /* 0x000fe4000fffe03f */
[----:B------:R-:W-:Y:S02]  /*69f0*/  ULOP3.LUT UR18, UR10, 0x3fff, URZ, 0xc0, !UPT ;  /* 0x00003fff0a127892 */ /* 0x000fe4000f8ec03f */
[----:B------:R-:W-:Y:S02]  /*6a00*/  UIADD3 UR14, UR6, 0x4, URZ ;  /* 0x00000004060e7890 */ /* 0x000fe4000fffe03f */
[----:B------:R-:W-:Y:S02]  /*6a10*/  ULEA UR10, UR36, UR4, 0xc ;  /* 0x00000004240a7291 */ /* 0x000fe4000f8e603f */
[----:B------:R-:W-:Y:S01]  /*6a20*/  ULOP3.LUT UR6, UR18, 0x10000, URZ, 0xfc, !UPT ;  /* 0x0001000012067892 */ /* 0x000fe2000f8efc3f */
[----:B------:R-:W-:Y:S01]  /*6a30*/  UMOV UR23, 0x40000040 ;  /* 0x4000004000177882 */ /* 0x000fe20000000000 */
[----:B------:R-:W-:Y:S01]  /*6a40*/  UMOV UR21, 0x40000040 ;  /* 0x4000004000157882 */ /* 0x000fe20000000000 */
[----:B------:R-:W-:-:S02]  /*6a50*/  UIADD3 UR18, UR10, 0x800, URZ ;  /* 0x000008000a127890 */ /* 0x000fc4000fffe03f */
[----:B------:R-:W-:Y:S02]  /*6a60*/  UMOV UR22, UR10 ;  /* 0x0000000a00167c82 */ /* 0x000fe40008000000 */
[----:B------:R-:W-:Y:S01]  /*6a70*/  UMOV UR20, UR6 ;  /* 0x0000000600147c82 */ /* 0x000fe20008000000 */
[----:B------:R-:W-:Y:S01]  /*6a80*/  UIADD3 UR19, UR6, 0x800, URZ ;  /* 0x0000080006137890 */ /* 0x000fe2000fffe03f */
[----:B------:R-:W-:Y:S01]  /*6a90*/  HGMMA.64x64x16.F32.BF16 R152, gdesc[UR20], R152, gsb0 ;  /* 0x00e00000149879f0 */ /* 0x000fe20008001898 */
[----:B------:R-:W-:Y:S01]  /*6aa0*/  UIADD3 UR22, UR10, 0x2, URZ ;  /* 0x000000020a167890 */ /* 0x000fe2000fffe03f */
[----:B------:R-:W-:Y:S01]  /*6ab0*/  UMOV UR20, UR15 ;  /* 0x0000000f00147c82 */ /* 0x000fe20008000000 */
[----:B------:R-:W-:Y:S01]  /*6ac0*/  UMOV UR21, 0x40000040 ;  /* 0x4000004000157882 */ /* 0x000fe20000000000 */
[----:B------:R-:W-:Y:S01]  /*6ad0*/  UMOV UR23, 0x40000040 ;  /* 0x4000004000177882 */ /* 0x000fe20000000000 */
[----:B-1----:R-:W-:-:S05]  /*6ae0*/  SHF.R.U32.HI R7, RZ, 0x7, R7 ;  /* 0x00000007ff077819 */ /* 0x002fca0000011607 */
[----:B0-2---:R-:W0:Y:S01]  /*6af0*/  SHFL.IDX PT, R6, R7, RZ, 0x1f ;  /* 0x00001fff07067589 */ /* 0x005e2200000e0000 */
[----:B------:R-:W-:Y:S02]  /*6b00*/  WARPGROUP.DEPBAR.LE gsb0, 0x0 ;  /* 0x00008000000079c5 */ /* 0x000fe40000010000 */
[----:B------:R-:W-:-:S06]  /*6b10*/  WARPGROUP.ARRIVE ;  /* 0x00000000000079c5 */ /* 0x000fcc0000000000 */
[----:B------:R-:W-:Y:S01]  /*6b20*/  HGMMA.64x64x16.F32.BF16 R152, gdesc[UR20], R152, gsb0 ;  /* 0x00e00000149879f0 */ /* 0x000fe20008001898 */
[----:B------:R-:W-:Y:S01]  /*6b30*/  UIADD3 UR22, UR10, 0x4, URZ ;  /* 0x000000040a167890 */ /* 0x000fe2000fffe03f */
[----:B------:R-:W-:Y:S01]  /*6b40*/  UMOV UR20, UR14 ;  /* 0x0000000e00147c82 */ /* 0x000fe20008000000 */
        /* <DEDUP_REMOVED lines=89> */
[----:B------:R-:W-:Y:S01]  /*70e0*/  UIADD3 UR22, UR10, 0x606, URZ ;  /* 0x000006060a167890 */ /* 0x000fe2000fffe03f */
[----:B------:R-:W-:Y:S01]  /*70f0*/  UMOV UR20, UR11 ;  /* 0x0000000b00147c82 */ /* 0x000fe20008000000 */
[----:B------:R-:W-:Y:S01]  /*7100*/  UMOV UR21, 0x40000040 ;  /* 0x4000004000157882 */ /* 0x000fe20000000000 */
[----:B------:R-:W-:Y:S01]  /*7110*/  UMOV UR23, 0x40000040 ;  /* 0x4000004000177882 */ /* 0x000fe20000000000 */
        /* <DEDUP_REMOVED lines=154> */
.L_x_1028:
        /* <DEDUP_REMOVED lines=29> */
[----:B------:R-:W-:Y:S01]  /*7c90*/  ISETP.NE.AND P2, PT, R19, RZ, PT ;  /* 0x000000ff1300720c */ /* 0x000fe20003f45270 */
[----:B------:R-:W-:Y:S01]  /*7ca0*/  UMOV UR11, 0x40000040 ;  /* 0x40000040000b7882 */ /* 0x000fe20000000000 */
[----:B------:R-:W-:Y:S01]  /*7cb0*/  UMOV UR15, 0x40000040 ;  /* 0x40000040000f7882 */ /* 0x000fe20000000000 */
        /* <DEDUP_REMOVED lines=26> */
[----:B------:R-:W-:Y:S01]  /*7e60*/  MUFU.TANH R155, R155 ;  /* 0x0000009b009b7308 */ /* 0x000fe20000002400 */
[----:B--2---:R-:W-:-:S07]  /*7e70*/  FMNMX.FTZ R6, R161, R6, !PT ;  /* 0x00000006a1067209 */ /* 0x004fce0007810000 */
[----:B------:R-:W-:Y:S01]  /*7e80*/  MUFU.TANH R158, R158 ;  /* 0x0000009e009e7308 */ /* 0x000fe20000002400 */
[----:B0-----:R-:W-:-:S05]  /*7e90*/  FMNMX.FTZ R6, R164, R6, !PT ;  /* 0x00000006a4067209 */ /* 0x001fca0007810000 */
        /* <DEDUP_REMOVED lines=10> */
[C---:B------:R-:W-:Y:S01]  /*7f40*/  FMUL.FTZ R154, R6.reuse, UR18 ;  /* 0x00000012069a7c20 */ /* 0x040fe20008410000 */
[----:B------:R-:W-:Y:S02]  /*7f50*/  FADD.FTZ R165, -R6, R9 ;  /* 0x0000000906a57221 */ /* 0x000fe40000010100 */
[----:B------:R0:W-:Y:S01]  /*7f60*/  MUFU.TANH R9, R162 ;  /* 0x000000a200097308 */ /* 0x0001e20000002400 */
[--C-:B------:R-:W-:Y:S01]  /*7f70*/  FFMA.FTZ R7, R7, UR18, -R154.reuse ;  /* 0x0000001207077c23 */ /* 0x100fe2000801089a */
[--C-:B------:R-:W-:Y:S01]  /*7f80*/  FFMA.FTZ R11, R11, UR18, -R154.reuse ;  /* 0x000000120b0b7c23 */ /* 0x100fe2000801089a */
[--C-:B------:R-:W-:Y:S01]  /*7f90*/  FFMA.FTZ R12, R12, UR18, -R154.reuse ;  /* 0x000000120c0c7c23 */ /* 0x100fe2000801089a */
[--C-:B------:R-:W-:Y:S01]  /*7fa0*/  FFMA.FTZ R13, R13, UR18, -R154.reuse ;  /* 0x000000120d0d7c23 */ /* 0x100fe2000801089a */
[--C-:B------:R-:W-:Y:S01]  /*7fb0*/  FFMA.FTZ R14, R14, UR18, -R154.reuse ;  /* 0x000000120e0e7c23 */ /* 0x100fe2000801089a */
[--C-:B------:R-:W-:Y:S01]  /*7fc0*/  FFMA.FTZ R15, R15, UR18, -R154.reuse ;  /* 0x000000120f0f7c23 */ /* 0x100fe2000801089a */
[--C-:B------:R-:W-:Y:S01]  /*7fd0*/  FFMA.FTZ R20, R20, UR18, -R154.reuse ;  /* 0x0000001214147c23 */ /* 0x100fe2000801089a */
[----:B------:R-:W-:Y:S01]  /*7fe0*/  MUFU.EX2 R7, R7 ;  /* 0x0000000700077308 */ /* 0x000fe20000000800 */
[----:B0-----:R-:W-:Y:S01]  /*7ff0*/  FMUL.FTZ R162, R165, UR18 ;  /* 0x00000012a5a27c20 */ /* 0x001fe20008410000 */
[--C-:B------:R-:W-:Y:S01]  /*8000*/  FFMA.FTZ R165, R10, UR18, -R154.reuse ;  /* 0x000000120aa57c23 */ /* 0x100fe2000801089a */
[--C-:B------:R-:W-:Y:S01]  /*8010*/  FFMA.FTZ R21, R21, UR18, -R154.reuse ;  /* 0x0000001215157c23 */ /* 0x100fe2000801089a */
[--C-:B------:R-:W-:Y:S01]  /*8020*/  FFMA.FTZ R23, R23, UR18, -R154.reuse ;  /* 0x0000001217177c23 */ /* 0x100fe2000801089a */
[--C-:B------:R-:W-:Y:S01]  /*8030*/  FFMA.FTZ R153, R153, UR18, -R154.reuse ;  /* 0x0000001299997c23 */ /* 0x100fe2000801089a */
[--C-:B------:R-:W-:Y:S01]  /*8040*/  FFMA.FTZ R156, R156, UR18, -R154.reuse ;  /* 0x000000129c9c7c23 */ /* 0x100fe2000801089a */
[--C-:B------:R-:W-:Y:S01]  /*8050*/  FFMA.FTZ R157, R157, UR18, -R154.reuse ;  /* 0x000000129d9d7c23 */ /* 0x100fe2000801089a */
[----:B------:R0:W1:Y:S01]  /*8060*/  MUFU.EX2 R10, R162 ;  /* 0x000000a2000a7308 */ /* 0x0000620000000800 */
[--C-:B------:R-:W-:Y:S01]  /*8070*/  FFMA.FTZ R161, R161, UR18, -R154.reuse ;  /* 0x00000012a1a17c23 */ /* 0x100fe2000801089a */
[----:B------:R-:W-:-:S06]  /*8080*/  FFMA.FTZ R164, R164, UR18, -R154 ;  /* 0x00000012a4a47c23 */ /* 0x000fcc000801089a */
[----:B------:R-:W-:Y:S01]  /*8090*/  MUFU.EX2 R168, R12 ;  /* 0x0000000c00a87308 */ /* 0x000fe20000000800 */
[----:B0-----:R-:W-:-:S07]  /*80a0*/  FFMA.FTZ R162, R152, UR18, -R154 ;  /* 0x0000001298a27c23 */ /* 0x001fce000801089a */
[----:B------:R0:W2:Y:S01]  /*80b0*/  MUFU.EX2 R152, R165 ;  /* 0x000000a500987308 */ /* 0x0000a20000000800 */
[----:B-1----:R-:W-:Y:S01]  /*80c0*/  FFMA.FTZ R154, R10, R3, R7 ;  /* 0x000000030a9a7223 */ /* 0x002fe20000010007 */
[----:B------:R-:W-:Y:S01]  /*80d0*/  FMUL.FTZ R3, R167, UR10 ;  /* 0x0000000aa7037c20 */ /* 0x000fe20008410000 */
[----:B------:R-:W-:Y:S01]  /*80e0*/  FMUL.FTZ R167, R174, UR10 ;  /* 0x0000000aaea77c20 */ /* 0x000fe20008410000 */
[-C--:B------:R-:W-:Y:S01]  /*80f0*/  FMUL.FTZ R24, R24, R10.reuse ;  /* 0x0000000a18187220 */ /* 0x080fe20000410000 */
[-C--:B------:R-:W-:Y:S01]  /*8100*/  FMUL.FTZ R25, R25, R10.reuse ;  /* 0x0000000a19197220 */ /* 0x080fe20000410000 */
[-C--:B------:R-:W-:Y:S01]  /*8110*/  FMUL.FTZ R28, R28, R10.reuse ;  /* 0x0000000a1c1c7220 */ /* 0x080fe20000410000 */
[-C--:B------:R-:W-:Y:S01]  /*8120*/  FMUL.FTZ R29, R29, R10.reuse ;  /* 0x0000000a1d1d7220 */ /* 0x080fe20000410000 */
[----:B------:R-:W-:Y:S01]  /*8130*/  MUFU.TANH R3, R3 ;  /* 0x0000000300037308 */ /* 0x000fe20000002400 */
[----:B0-----:R-:W-:Y:S01]  /*8140*/  FMUL.FTZ R165, R166, UR10 ;  /* 0x0000000aa6a57c20 */ /* 0x001fe20008410000 */
[----:B------:R-:W-:Y:S01]  /*8150*/  FMUL.FTZ R166, R171, UR10 ;  /* 0x0000000aaba67c20 */ /* 0x000fe20008410000 */
[----:B------:R-:W-:Y:S01]  /*8160*/  FMUL.FTZ R171, R182, UR10 ;  /* 0x0000000ab6ab7c20 */ /* 0x000fe20008410000 */
[-C--:B------:R-:W-:Y:S01]  /*8170*/  FMUL.FTZ R32, R32, R10.reuse ;  /* 0x0000000a20207220 */ /* 0x080fe20000410000 */
[-C--:B------:R-:W-:Y:S01]  /*8180*/  FMUL.FTZ R33, R33, R10.reuse ;  /* 0x0000000a21217220 */ /* 0x080fe20000410000 */
[-C--:B------:R-:W-:Y:S01]  /*8190*/  FMUL.FTZ R36, R36, R10.reuse ;  /* 0x0000000a24247220 */ /* 0x080fe20000410000 */
[-C--:B------:R-:W-:Y:S01]  /*81a0*/  FMUL.FTZ R37, R37, R10.reuse ;  /* 0x0000000a25257220 */ /* 0x080fe20000410000 */
[----:B------:R-:W-:Y:S01]  /*81b0*/  MUFU.TANH R165, R165 ;  /* 0x000000a500a57308 */ /* 0x000fe20000002400 */
[C---:B--2---:R-:W-:Y:S01]  /*81c0*/  FADD.FTZ R154, R152.reuse, R154 ;  /* 0x0000009a989a7221 */ /* 0x044fe20000010000 */
[----:B------:R-:W-:Y:S01]  /*81d0*/  F2FP.BF16.F32.PACK_AB R152, R152, R7 ;  /* 0x000000079898723e */ /* 0x000fe200000010ff */
[-C--:B------:R-:W-:Y:S01]  /*81e0*/  FMUL.FTZ R40, R40, R10.reuse ;  /* 0x0000000a28287220 */ /* 0x080fe20000410000 */
[-C--:B------:R-:W-:Y:S01]  /*81f0*/  FMUL.FTZ R41, R41, R10.reuse ;  /* 0x0000000a29297220 */ /* 0x080fe20000410000 */
[-C--:B------:R-:W-:Y:S01]  /*8200*/  FMUL.FTZ R44, R44, R10.reuse ;  /* 0x0000000a2c2c7220 */ /* 0x080fe20000410000 */
[-C--:B------:R-:W-:Y:S01]  /*8210*/  FMUL.FTZ R45, R45, R10.reuse ;  /* 0x0000000a2d2d7220 */ /* 0x080fe20000410000 */
[-C--:B------:R-:W-:Y:S01]  /*8220*/  FMUL.FTZ R48, R48, R10.reuse ;  /* 0x0000000a30307220 */ /* 0x080fe20000410000 */
[----:B------:R0:W1:Y:S01]  /*8230*/  MUFU.EX2 R7, R11 ;  /* 0x0000000b00077308 */ /* 0x0000620000000800 */
[-C--:B------:R-:W-:Y:S01]  /*8240*/  FMUL.FTZ R49, R49, R10.reuse ;  /* 0x0000000a31317220 */ /* 0x080fe20000410000 */
[-C--:B------:R-:W-:Y:S01]  /*8250*/  FMUL.FTZ R52, R52, R10.reuse ;  /* 0x0000000a34347220 */ /* 0x080fe20000410000 */
[-C--:B------:R-:W-:Y:S01]  /*8260*/  FMUL.FTZ R53, R53, R10.reuse ;  /* 0x0000000a35357220 */ /* 0x080fe20000410000 */
[-C--:B------:R-:W-:Y:S01]  /*8270*/  FMUL.FTZ R56, R56, R10.reuse ;  /* 0x0000000a38387220 */ /* 0x080fe20000410000 */
[-C--:B------:R-:W-:Y:S01]  /*8280*/  FMUL.FTZ R57, R57, R10.reuse ;  /* 0x0000000a39397220 */ /* 0x080fe20000410000 */
[-C--:B------:R-:W-:Y:S01]  /*8290*/  FMUL.FTZ R60, R60, R10.reuse ;  /* 0x0000000a3c3c7220 */ /* 0x080fe20000410000 */
[-C--:B------:R-:W-:Y:S01]  /*82a0*/  FMUL.FTZ R61, R61, R10.reuse ;  /* 0x0000000a3d3d7220 */ /* 0x080fe20000410000 */
[----:B------:R-:W-:Y:S01]  /*82b0*/  MUFU.TANH R166, R166 ;  /* 0x000000a600a67308 */ /* 0x000fe20000002400 */
[----:B0-----:R-:W-:Y:S01]  /*82c0*/  FMUL.FTZ R11, R170, UR10 ;  /* 0x0000000aaa0b7c20 */ /* 0x001fe20008410000 */
[----:B------:R-:W-:Y:S01]  /*82d0*/  FMUL.FTZ R170, R179, UR10 ;  /* 0x0000000ab3aa7c20 */ /* 0x000fe20008410000 */
[-C--:B------:R-:W-:Y:S01]  /*82e0*/  FMUL.FTZ R64, R64, R10.reuse ;  /* 0x0000000a40407220 */ /* 0x080fe20000410000 */
[-C--:B------:R-:W-:Y:S01]  /*82f0*/  FMUL.FTZ R65, R65, R10.reuse ;  /* 0x0000000a41417220 */ /* 0x080fe20000410000 */
[-C--:B------:R-:W-:Y:S01]  /*8300*/  FMUL.FTZ R68, R68, R10.reuse ;  /* 0x0000000a44447220 */ /* 0x080fe20000410000 */
[-C--:B------:R-:W-:Y:S01]  /*8310*/  FMUL.FTZ R69, R69, R10.reuse ;  /* 0x0000000a45457220 */ /* 0x080fe20000410000 */
[-C--:B------:R-:W-:Y:S01]  /*8320*/  FMUL.FTZ R72, R72, R10.reuse ;  /* 0x0000000a48487220 */ /* 0x080fe20000410000 */
[----:B------:R-:W0:Y:S01]  /*8330*/  MUFU.TANH R11, R11 ;  /* 0x0000000b000b7308 */ /* 0x000e220000002400 */
[----:B-1----:R-:W-:Y:S01]  /*8340*/  FADD.FTZ R12, R7, R154 ;  /* 0x0000009a070c7221 */ /* 0x002fe20000010000 */
[----:B------:R-:W-:Y:S01]  /*8350*/  F2FP.BF16.F32.PACK_AB R154, R168, R7 ;  /* 0x00000007a89a723e */ /* 0x000fe200000010ff */
[----:B------:R-:W-:Y:S01]  /*8360*/  FMUL.FTZ R73, R73, R10 ;  /* 0x0000000a49497220 */ /* 0x000fe20000410000 */
[----:B------:R-:W-:Y:S01]  /*8370*/  FMNMX.FTZ R7, R160, R8, !PT ;  /* 0x00000008a0077209 */ /* 0x000fe20007810000 */
[----:B------:R-:W-:Y:S01]  /*8380*/  FADD.FTZ R12, R168, R12 ;  /* 0x0000000ca80c7221 */ /* 0x000fe20000010000 */
[----:B------:R-:W-:Y:S01]  /*8390*/  FMUL.FTZ R168, R175, UR10 ;  /* 0x0000000aafa87c20 */ /* 0x000fe20008410000 */
[----:B------:R-:W-:Y:S01]  /*83a0*/  UIADD3 UR10, UR5, 0x38840, URZ ;  /* 0x00038840050a7890 */ /* 0x000fe2000fffe03f */
[----:B------:R-:W-:Y:S01]  /*83b0*/  FMNMX.FTZ R7, R155, R7, !PT ;  /* 0x000000079b077209 */ /* 0x000fe20007810000 */
[----:B------:R-:W1:Y:S01]  /*83c0*/  MUFU.TANH R167, R167 ;  /* 0x000000a700a77308 */ /* 0x000e620000002400 */
[-C--:B------:R-:W-:Y:S01]  /*83d0*/  FMUL.FTZ R76, R76, R10.reuse ;  /* 0x0000000a4c4c7220 */ /* 0x080fe20000410000 */
[----:B------:R-:W-:Y:S01]  /*83e0*/  UPRMT UR10, UR40, 0x654, UR10 ;  /* 0x00000654280a7896 */ /* 0x000fe2000800000a */
[----:B------:R-:W-:Y:S01]  /*83f0*/  FMNMX.FTZ R7, R158, R7, !PT ;  /* 0x000000079e077209 */ /* 0x000fe20007810000 */
[-C--:B------:R-:W-:Y:S01]  /*8400*/  FMUL.FTZ R77, R77, R10.reuse ;  /* 0x0000000a4d4d7220 */ /* 0x080fe20000410000 */
[-C--:B------:R-:W-:Y:S01]  /*8410*/  FMUL.FTZ R80, R80, R10.reuse ;  /* 0x0000000a50507220 */ /* 0x080fe20000410000 */
[-C--:B------:R-:W-:Y:S01]  /*8420*/  FMUL.FTZ R81, R81, R10.reuse ;  /* 0x0000000a51517220 */ /* 0x080fe20000410000 */
[----:B------:R-:W-:Y:S01]  /*8430*/  FMNMX.FTZ R7, R159, R7, !PT ;  /* 0x000000079f077209 */ /* 0x000fe20007810000 */
[----:B------:R-:W2:Y:S01]  /*8440*/  MUFU.TANH R168, R168 ;  /* 0x000000a800a87308 */ /* 0x000ea20000002400 */
[-C--:B------:R-:W-:Y:S01]  /*8450*/  FMUL.FTZ R84, R84, R10.reuse ;  /* 0x0000000a54547220 */ /* 0x080fe20000410000 */
[-C--:B------:R-:W-:Y:S01]  /*8460*/  FMUL.FTZ R85, R85, R10.reuse ;  /* 0x0000000a55557220 */ /* 0x080fe20000410000 */
[----:B------:R-:W-:Y:S01]  /*8470*/  FMNMX.FTZ R7, R9, R7, !PT ;  /* 0x0000000709077209 */ /* 0x000fe20007810000 */
[----:B------:R-:W-:Y:S01]  /*8480*/  SYNCS.ARRIVE.TRANS64.RED.A1T0 RZ, [UR10], RZ ;  /* 0x000000ffffff79a7 */ /* 0x000fe2000810040a */
[-C--:B------:R-:W-:Y:S01]  /*8490*/  FMUL.FTZ R88, R88, R10.reuse ;  /* 0x0000000a58587220 */ /* 0x080fe20000410000 */
[-C--:B------:R-:W-:Y:S01]  /*84a0*/  FMUL.FTZ R89, R89, R10.reuse ;  /* 0x0000000a59597220 */ /* 0x080fe20000410000 */
[----:B------:R-:W-:Y:S01]  /*84b0*/  FMNMX.FTZ R7, R163, R7, !PT ;  /* 0x00000007a3077209 */ /* 0x000fe20007810000 */
[----:B------:R-:W3:Y:S01]  /*84c0*/  MUFU.TANH R170, R170 ;  /* 0x000000aa00aa7308 */ /* 0x000ee20000002400 */
        /* <DEDUP_REMOVED lines=10> */
[----:B0-----:R-:W-:Y:S01]  /*8570*/  FMNMX.FTZ R7, R11, R7, !PT ;  /* 0x000000070b077209 */ /* 0x001fe20007810000 */
[-C--:B------:R-:W-:Y:S01]  /*8580*/  FMUL.FTZ R105, R105, R10.reuse ;  /* 0x0000000a69697220 */ /* 0x080fe20000410000 */
[-C--:B------:R-:W-:Y:S01]  /*8590*/  FMUL.FTZ R108, R108, R10.reuse ;  /* 0x0000000a6c6c7220 */ /* 0x080fe20000410000 */
[-C--:B------:R-:W-:Y:S01]  /*85a0*/  FMUL.FTZ R109, R109, R10.reuse ;  /* 0x0000000a6d6d7220 */ /* 0x080fe20000410000 */
[----:B------:R-:W-:Y:S01]  /*85b0*/  FMNMX.FTZ R7, R166, R7, !PT ;  /* 0x00000007a6077209 */ /* 0x000fe20007810000 */
[----:B------:R-:W-:Y:S01]  /*85c0*/  MUFU.EX2 R13, R13 ;  /* 0x0000000d000d7308 */ /* 0x000fe20000000800 */
[-C--:B------:R-:W-:Y:S01]  /*85d0*/  FMUL.FTZ R112, R112, R10.reuse ;  /* 0x0000000a70707220 */ /* 0x080fe20000410000 */
[-C--:B------:R-:W-:Y:S01]  /*85e0*/  FMUL.FTZ R113, R113, R10.reuse ;  /* 0x0000000a71717220 */ /* 0x080fe20000410000 */
[----:B-1----:R-:W-:Y:S01]  /*85f0*/  FMNMX.FTZ R7, R167, R7, !PT ;  /* 0x00000007a7077209 */ /* 0x002fe20007810000 */
[-C--:B------:R-:W-:Y:S01]  /*8600*/  FMUL.FTZ R116, R116, R10.reuse ;  /* 0x0000000a74747220 */ /* 0x080fe20000410000 */
[-C--:B------:R-:W-:Y:S01]  /*8610*/  FMUL.FTZ R117, R117, R10.reuse ;  /* 0x0000000a75757220 */ /* 0x080fe20000410000 */
[-C--:B------:R-:W-:Y:S01]  /*8620*/  FMUL.FTZ R120, R120, R10.reuse ;  /* 0x0000000a78787220 */ /* 0x080fe20000410000 */
[----:B--2---:R-:W-:Y:S01]  /*8630*/  FMNMX.FTZ R7, R168, R7, !PT ;  /* 0x00000007a8077209 */ /* 0x004fe20007810000 */
[----:B------:R-:W-:Y:S01]  /*8640*/  MUFU.EX2 R14, R14 ;  /* 0x0000000e000e7308 */ /* 0x000fe20000000800 */
[-C--:B------:R-:W-:Y:S01]  /*8650*/  FMUL.FTZ R121, R121, R10.reuse ;  /* 0x0000000a79797220 */ /* 0x080fe20000410000 */
[-C--:B------:R-:W-:Y:S01]  /*8660*/  FMUL.FTZ R124, R124, R10.reuse ;  /* 0x0000000a7c7c7220 */ /* 0x080fe20000410000 */
[----:B------:R-:W-:Y:S01]  /*8670*/  FMNMX.FTZ R7, R169, R7, !PT ;  /* 0x00000007a9077209 */ /* 0x000fe20007810000 */
[-C--:B------:R-:W-:Y:S01]  /*8680*/  FMUL.FTZ R125, R125, R10.reuse ;  /* 0x0000000a7d7d7220 */ /* 0x080fe20000410000 */
[-C--:B------:R-:W-:Y:S01]  /*8690*/  FMUL.FTZ R128, R128, R10.reuse ;  /* 0x0000000a80807220 */ /* 0x080fe20000410000 */
[-C--:B------:R-:W-:Y:S01]  /*86a0*/  FMUL.FTZ R129, R129, R10.reuse ;  /* 0x0000000a81817220 */ /* 0x080fe20000410000 */
[----:B---3--:R-:W-:Y:S01]  /*86b0*/  FMNMX.FTZ R7, R170, R7, !PT ;  /* 0x00000007aa077209 */ /* 0x008fe20007810000 */
[----:B------:R-:W-:Y:S01]  /*86c0*/  MUFU.EX2 R15, R15 ;  /* 0x0000000f000f7308 */ /* 0x000fe20000000800 */
[-C--:B------:R-:W-:Y:S01]  /*86d0*/  FMUL.FTZ R132, R132, R10.reuse ;  /* 0x0000000a84847220 */ /* 0x080fe20000410000 */
[-C--:B------:R-:W-:Y:S01]  /*86e0*/  FMUL.FTZ R133, R133, R10.reuse ;  /* 0x0000000a85857220 */ /* 0x080fe20000410000 */
[----:B----4-:R-:W-:Y:S01]  /*86f0*/  FMNMX.FTZ R7, R171, R7, !PT ;  /* 0x00000007ab077209 */ /* 0x010fe20007810000 */
[-C--:B------:R-:W-:Y:S01]  /*8700*/  FMUL.FTZ R136, R136, R10.reuse ;  /* 0x0000000a88887220 */ /* 0x080fe20000410000 */
[-C--:B------:R-:W-:Y:S01]  /*8710*/  FMUL.FTZ R137, R137, R10.reuse ;  /* 0x0000000a89897220 */ /* 0x080fe20000410000 */
[-C--:B------:R-:W-:Y:S01]  /*8720*/  FMUL.FTZ R140, R140, R10.reuse ;  /* 0x0000000a8c8c7220 */ /* 0x080fe20000410000 */
[----:B------:R-:W-:Y:S01]  /*8730*/  FMNMX.FTZ R7, R172, R7, !PT ;  /* 0x00000007ac077209 */ /* 0x000fe20007810000 */
[----:B------:R-:W-:Y:S01]  /*8740*/  MUFU.EX2 R20, R20 ;  /* 0x0000001400147308 */ /* 0x000fe20000000800 */
[-C--:B------:R-:W-:Y:S01]  /*8750*/  FMUL.FTZ R141, R141, R10.reuse ;  /* 0x0000000a8d8d7220 */ /* 0x080fe20000410000 */
[-C--:B------:R-:W-:Y:S01]  /*8760*/  FMUL.FTZ R144, R144, R10.reuse ;  /* 0x0000000a90907220 */ /* 0x080fe20000410000 */
[-C--:B------:R-:W-:Y:S01]  /*8770*/  FMUL.FTZ R145, R145, R10.reuse ;  /* 0x0000000a91917220 */ /* 0x080fe20000410000 */
[----:B------:R-:W0:Y:S01]  /*8780*/  SHFL.BFLY PT, R173, R7, 0x2, 0x1f ;  /* 0x0c401f0007ad7f89 */ /* 0x000e2200000e0000 */
[-C--:B------:R-:W-:Y:S01]  /*8790*/  FMUL.FTZ R148, R148, R10.reuse ;  /* 0x0000000a94947220 */ /* 0x080fe20000410000 */
[----:B------:R-:W-:Y:S01]  /*87a0*/  FMUL.FTZ R149, R149, R10 ;  /* 0x0000000a95957220 */ /* 0x000fe20000410000 */
[----:B------:R-:W-:Y:S01]  /*87b0*/  ULEA UR10, UR36, UR43, 0xc ;  /* 0x0000002b240a7291 */ /* 0x000fe2000f8e603f */
[----:B------:R-:W-:Y:S03]  /*87c0*/  MUFU.EX2 R21, R21 ;  /* 0x0000001500157308 */ /* 0x000fe60000000800 */
[----:B------:R-:W-:-:S05]  /*87d0*/  UIADD3 UR14, UR10, 0x80, URZ ;  /* 0x000000800a0e7890 */ /* 0x000fca000fffe03f */
[----:B------:R-:W-:Y:S08]  /*87e0*/  MUFU.EX2 R174, R156 ;  /* 0x0000009c00ae7308 */ /* 0x000ff00000000800 */
[----:B------:R-:W-:Y:S01]  /*87f0*/  MUFU.EX2 R23, R23 ;  /* 0x0000001700177308 */ /* 0x000fe20000000800 */
[----:B0-----:R-:W-:-:S07]  /*8800*/  FMNMX.FTZ R7, R7, R173, !PT ;  /* 0x000000ad07077209 */ /* 0x001fce0007810000 */
[----:B------:R-:W-:Y:S01]  /*8810*/  MUFU.EX2 R162, R162 ;  /* 0x000000a200a27308 */ /* 0x000fe20000000800 */
[----:B------:R-:W0:Y:S07]  /*8820*/  SHFL.BFLY PT, R173, R7, 0x1, 0x1f ;  /* 0x0c201f0007ad7f89 */ /* 0x000e2e00000e0000 */
[----:B------:R-:W1:Y:S08]  /*8830*/  MUFU.EX2 R177, R157 ;  /* 0x0000009d00b17308 */ /* 0x000e700000000800 */
[----:B------:R-:W-:Y:S08]  /*8840*/  MUFU.EX2 R161, R161 ;  /* 0x000000a100a17308 */ /* 0x000ff00000000800 */
[----:B------:R1:W-:Y:S01]  /*8850*/  MUFU.EX2 R157, R164 ;  /* 0x000000a4009d7308 */ /* 0x0003e20000000800 */
[----:B0-----:R-:W-:-:S05]  /*8860*/  FMNMX.FTZ R7, R7, R173, !PT ;  /* 0x000000ad07077209 */ /* 0x001fca0007810000 */
[C---:B------:R-:W-:Y:S01]  /*8870*/  FADD.FTZ R173, -R7.reuse, R8 ;  /* 0x0000000807ad7221 */ /* 0x040fe20000010100 */
[----:B------:R-:W-:Y:S01]  /*8880*/  FMUL.FTZ R8, R7, UR18 ;  /* 0x0000001207087c20 */ /* 0x000fe20008410000 */
[----:B-1----:R-:W-:Y:S02]  /*8890*/  F2FP.BF16.F32.PACK_AB R164, R177, R174 ;  /* 0x000000aeb1a4723e */ /* 0x002fe400000010ff */
        /* <DEDUP_REMOVED lines=14> */
[----:B------:R-:W1:Y:S01]  /*8980*/  MUFU.EX2 R160, R160 ;  /* 0x000000a000a07308 */ /* 0x000e620000000800 */
[--C-:B------:R-:W-:Y:S01]  /*8990*/  FFMA.FTZ R169, R169, UR18, -R8.reuse ;  /* 0x00000012a9a97c23 */ /* 0x100fe20008010808 */
[--C-:B------:R-:W-:Y:S01]  /*89a0*/  FFMA.FTZ R170, R170, UR18, -R8.reuse ;  /* 0x00000012aaaa7c23 */ /* 0x100fe20008010808 */
[--C-:B------:R-:W-:Y:S01]  /*89b0*/  FFMA.FTZ R171, R171, UR18, -R8.reuse ;  /* 0x00000012abab7c23 */ /* 0x100fe20008010808 */
[----:B------:R-:W-:-:S04]  /*89c0*/  FFMA.FTZ R8, R172, UR18, -R8 ;  /* 0x00000012ac087c23 */ /* 0x000fc80008010808 */
[----:B------:R-:W2:Y:S01]  /*89d0*/  MUFU.EX2 R155, R155 ;  /* 0x0000009b009b7308 */ /* 0x000ea20000000800 */
        /* <DEDUP_REMOVED lines=8> */
[----:B-1----:R-:W-:Y:S01]  /*8a60*/  FFMA.FTZ R156, R173, R4, R160 ;  /* 0x00000004ad9c7223 */ /* 0x002fe200000100a0 */
[-C--:B------:R-:W-:Y:S01]  /*8a70*/  FMUL.FTZ R39, R39, R173.reuse ;  /* 0x000000ad27277220 */ /* 0x080fe20000410000 */
[-C--:B------:R-:W-:Y:S01]  /*8a80*/  FMUL.FTZ R42, R42, R173.reuse ;  /* 0x000000ad2a2a7220 */ /* 0x080fe20000410000 */
[-C--:B------:R-:W-:Y:S01]  /*8a90*/  FMUL.FTZ R43, R43, R173.reuse ;  /* 0x000000ad2b2b7220 */ /* 0x080fe20000410000 */
[-C--:B------:R-:W-:Y:S01]  /*8aa0*/  FMUL.FTZ R46, R46, R173.reuse ;  /* 0x000000ad2e2e7220 */ /* 0x080fe20000410000 */
[-C--:B------:R-:W-:Y:S01]  /*8ab0*/  FMUL.FTZ R47, R47, R173.reuse ;  /* 0x000000ad2f2f7220 */ /* 0x080fe20000410000 */
[-C--:B------:R-:W-:Y:S01]  /*8ac0*/  FMUL.FTZ R50, R50, R173.reuse ;  /* 0x000000ad32327220 */ /* 0x080fe20000410000 */
[----:B------:R1:W3:Y:S01]  /*8ad0*/  MUFU.EX2 R172, R153 ;  /* 0x0000009900ac7308 */ /* 0x0002e20000000800 */
[----:B0-----:R-:W-:Y:S01]  /*8ae0*/  FADD.FTZ R3, R13, R12 ;  /* 0x0000000c0d037221 */ /* 0x001fe20000010000 */
[----:B--2---:R-:W-:Y:S01]  /*8af0*/  FADD.FTZ R156, R155, R156 ;  /* 0x0000009c9b9c7221 */ /* 0x004fe20000010000 */
[-C--:B------:R-:W-:Y:S01]  /*8b00*/  FMUL.FTZ R51, R51, R173.reuse ;  /* 0x000000ad33337220 */ /* 0x080fe20000410000 */
[-C--:B------:R-:W-:Y:S01]  /*8b10*/  FMUL.FTZ R54, R54, R173.reuse ;  /* 0x000000ad36367220 */ /* 0x080fe20000410000 */
[----:B------:R-:W-:Y:S01]  /*8b20*/  FADD.FTZ R3, R14, R3 ;  /* 0x000000030e037221 */ /* 0x000fe20000010000 */
[-C--:B------:R-:W-:Y:S01]  /*8b30*/  FMUL.FTZ R55, R55, R173.reuse ;  /* 0x000000ad37377220 */ /* 0x080fe20000410000 */
[----:B------:R-:W-:Y:S01]  /*8b40*/  FMUL.FTZ R58, R58, R173 ;  /* 0x000000ad3a3a7220 */ /* 0x000fe20000410000 */
[----:B------:R-:W-:Y:S01]  /*8b50*/  MUFU.EX2 R159, R159 ;  /* 0x0000009f009f7308 */ /* 0x000fe20000000800 */
[----:B-1----:R-:W-:Y:S01]  /*8b60*/  F2FP.BF16.F32.PACK_AB R153, R155, R160 ;  /* 0x000000a09b99723e */ /* 0x002fe200000010ff */
[----:B------:R-:W-:Y:S01]  /*8b70*/  FADD.FTZ R3, R15, R3 ;  /* 0x000000030f037221 */ /* 0x000fe20000010000 */
[----:B------:R-:W-:Y:S01]  /*8b80*/  F2FP.BF16.F32.PACK_AB R160, R23, R21 ;  /* 0x0000001517a0723e */ /* 0x000fe200000010ff */
[-C--:B------:R-:W-:Y:S01]  /*8b90*/  FMUL.FTZ R59, R59, R173.reuse ;  /* 0x000000ad3b3b7220 */ /* 0x080fe20000410000 */
[-C--:B------:R-:W-:Y:S01]  /*8ba0*/  FMUL.FTZ R62, R62, R173.reuse ;  /* 0x000000ad3e3e7220 */ /* 0x080fe20000410000 */
[----:B------:R-:W-:Y:S01]  /*8bb0*/  FADD.FTZ R3, R20, R3 ;  /* 0x0000000314037221 */ /* 0x000fe20000010000 */
[-C--:B------:R-:W-:Y:S01]  /*8bc0*/  FMUL.FTZ R63, R63, R173.reuse ;  /* 0x000000ad3f3f7220 */ /* 0x080fe20000410000 */
[----:B------:R0:W1:Y:S01]  /*8bd0*/  MUFU.EX2 R155, R158 ;  /* 0x0000009e009b7308 */ /* 0x0000620000000800 */
[-C--:B------:R-:W-:Y:S01]  /*8be0*/  FMUL.FTZ R66, R66, R173.reuse ;  /* 0x000000ad42427220 */ /* 0x080fe20000410000 */
[----:B------:R-:W-:Y:S01]  /*8bf0*/  FADD.FTZ R3, R21, R3 ;  /* 0x0000000315037221 */ /* 0x000fe20000010000 */
[-C--:B------:R-:W-:Y:S01]  /*8c00*/  FMUL.FTZ R67, R67, R173.reuse ;  /* 0x000000ad43437220 */ /* 0x080fe20000410000 */
[-C--:B------:R-:W-:Y:S01]  /*8c10*/  FMUL.FTZ R70, R70, R173.reuse ;  /* 0x000000ad46467220 */ /* 0x080fe20000410000 */
[-C--:B------:R-:W-:Y:S01]  /*8c20*/  FMUL.FTZ R71, R71, R173.reuse ;  /* 0x000000ad47477220 */ /* 0x080fe20000410000 */
[----:B------:R-:W-:Y:S01]  /*8c30*/  FADD.FTZ R3, R23, R3 ;  /* 0x0000000317037221 */ /* 0x000fe20000010000 */
[----:B------:R-:W-:Y:S01]  /*8c40*/  FMUL.FTZ R74, R74, R173 ;  /* 0x000000ad4a4a7220 */ /* 0x000fe20000410000 */
[----:B------:R-:W-:Y:S01]  /*8c50*/  MUFU.EX2 R9, R9 ;  /* 0x0000000900097308 */ /* 0x000fe20000000800 */
[----:B0-----:R-:W-:-:S02]  /*8c60*/  IMAD.U32 R158, RZ, RZ, UR7 ;  /* 0x00000007ff9e7e24 */ /* 0x001fc4000f8e00ff */
[----:B------:R-:W-:Y:S01]  /*8c70*/  FADD.FTZ R3, R162, R3 ;  /* 0x00000003a2037221 */ /* 0x000fe20000010000 */
[----:B---3--:R-:W-:Y:S01]  /*8c80*/  F2FP.BF16.F32.PACK_AB R162, R172, R162 ;  /* 0x000000a2aca2723e */ /* 0x008fe200000010ff */
[-C--:B------:R-:W-:Y:S01]  /*8c90*/  FMUL.FTZ R75, R75, R173.reuse ;  /* 0x000000ad4b4b7220 */ /* 0x080fe20000410000 */
[----:B------:R-:W-:Y:S02]  /*8ca0*/  @!P2 IMAD R158, R158, 0x40, R17 ;  /* 0x000000409e9ea824 */ /* 0x000fe400078e0211 */
[----:B------:R-:W-:Y:S01]  /*8cb0*/  FADD.FTZ R3, R172, R3 ;  /* 0x00000003ac037221 */ /* 0x000fe20000010000 */
[----:B------:R-:W-:Y:S01]  /*8cc0*/  FMUL.FTZ R78, R78, R173 ;  /* 0x000000ad4e4e7220 */ /* 0x000fe20000410000 */
[----:B------:R-:W-:Y:S01]  /*8cd0*/  MUFU.EX2 R4, R163 ;  /* 0x000000a300047308 */ /* 0x000fe20000000800 */
[----:B-1----:R-:W-:Y:S01]  /*8ce0*/  FADD.FTZ R156, R155, R156 ;  /* 0x0000009c9b9c7221 */ /* 0x002fe20000010000 */
[----:B------:R-:W-:Y:S01]  /*8cf0*/  @!P2 LEA R158, R158, UR41, 0x2 ;  /* 0x000000299e9eac11 */ /* 0x000fe2000f8e10ff */
[----:B------:R-:W-:Y:S01]  /*8d00*/  FADD.FTZ R3, R174, R3 ;  /* 0x00000003ae037221 */ /* 0x000fe20000010000 */
[C---:B------:R-:W-:Y:S01]  /*8d10*/  F2FP.BF16.F32.PACK_AB R155, R159.reuse, R155 ;  /* 0x0000009b9f9b723e */ /* 0x040fe200000010ff */
[----:B------:R-:W-:Y:S01]  /*8d20*/  FADD.FTZ R12, R159, R156 ;  /* 0x0000009c9f0c7221 */ /* 0x000fe20000010000 */
[----:B------:R-:W-:Y:S01]  /*8d30*/  F2FP.BF16.F32.PACK_AB R156, R14, R13 ;  /* 0x0000000d0e9c723e */ /* 0x000fe200000010ff */
[----:B------:R-:W-:Y:S01]  /*8d40*/  @!P2 STS [R158+0x38400], R10 ;  /* 0x0384000a9e00a388 */ /* 0x000fe20000000800 */
[----:B------:R-:W0:Y:S01]  /*8d50*/  MUFU.EX2 R175, R165 ;  /* 0x000000a500af7308 */ /* 0x000e220000000800 */
[----:B------:R-:W-:Y:S01]  /*8d60*/  FADD.FTZ R3, R177, R3 ;  /* 0x00000003b1037221 */ /* 0x000fe20000010000 */
[-C--:B------:R-:W-:Y:S01]  /*8d70*/  FMUL.FTZ R79, R79, R173.reuse ;  /* 0x000000ad4f4f7220 */ /* 0x080fe20000410000 */
[----:B------:R1:W-:Y:S01]  /*8d80*/  @!P2 STS [R158+0x38420], R173 ;  /* 0x038420ad9e00a388 */ /* 0x0003e20000000800 */
[-C--:B------:R-:W-:Y:S01]  /*8d90*/  FMUL.FTZ R82, R82, R173.reuse ;  /* 0x000000ad52527220 */ /* 0x080fe20000410000 */
[----:B------:R-:W-:Y:S01]  /*8da0*/  FADD.FTZ R3, R161, R3 ;  /* 0x00000003a1037221 */ /* 0x000fe20000010000 */
[-C--:B------:R-:W-:Y:S01]  /*8db0*/  FMUL.FTZ R83, R83, R173.reuse ;  /* 0x000000ad53537220 */ /* 0x080fe20000410000 */
[----:B------:R-:W-:Y:S01]  /*8dc0*/  BAR.SYNC.DEFER_BLOCKING 0xf, 0x100 ;  /* 0x03c4000000007b1d */ /* 0x000fe20000010000 */
[-C--:B------:R-:W-:Y:S01]  /*8dd0*/  FMUL.FTZ R86, R86, R173.reuse ;  /* 0x000000ad56567220 */ /* 0x080fe20000410000 */
[----:B------:R-:W-:Y:S01]  /*8de0*/  FADD.FTZ R3, R157, R3 ;  /* 0x000000039d037221 */ /* 0x000fe20000010000 */
[-C--:B------:R-:W-:Y:S01]  /*8df0*/  FMUL.FTZ R87, R87, R173.reuse ;  /* 0x000000ad57577220 */ /* 0x080fe20000410000 */
[-C--:B------:R-:W-:Y:S01]  /*8e00*/  FMUL.FTZ R90, R90, R173.reuse ;  /* 0x000000ad5a5a7220 */ /* 0x080fe20000410000 */
[----:B------:R-:W-:Y:S01]  /*8e10*/  FMUL.FTZ R91, R91, R173 ;  /* 0x000000ad5b5b7220 */ /* 0x000fe20000410000 */
[----:B------:R-:W-:Y:S01]  /*8e20*/  MUFU.EX2 R11, R11 ;  /* 0x0000000b000b7308 */ /* 0x000fe20000000800 */
[----:B-1----:R-:W-:Y:S01]  /*8e30*/  F2FP.BF16.F32.PACK_AB R158, R20, R15 ;  /* 0x0000000f149e723e */ /* 0x002fe200000010ff */
[-C--:B------:R-:W-:Y:S01]  /*8e40*/  FMUL.FTZ R94, R94, R173.reuse ;  /* 0x000000ad5e5e7220 */ /* 0x080fe20000410000 */
[----:B------:R-:W-:Y:S01]  /*8e50*/  FMUL.FTZ R95, R95, R173 ;  /* 0x000000ad5f5f7220 */ /* 0x000fe20000410000 */
[----:B0-----:R-:W-:Y:S01]  /*8e60*/  F2FP.BF16.F32.PACK_AB R159, R176, R175 ;  /* 0x000000afb09f723e */ /* 0x001fe200000010ff */
        /* <DEDUP_REMOVED lines=10> */
[----:B------:R-:W-:Y:S01]  /*8f10*/  FMUL.FTZ R115, R115, R173 ;  /* 0x000000ad73737220 */ /* 0x000fe20000410000 */
[----:B------:R-:W-:Y:S01]  /*8f20*/  MUFU.EX2 R13, R167 ;  /* 0x000000a7000d7308 */ /* 0x000fe20000000800 */
[----:B0-----:R-:W-:Y:S01]  /*8f30*/  F2FP.BF16.F32.PACK_AB R166, R157, R161 ;  /* 0x000000a19da6723e */ /* 0x001fe200000010ff */
[----:B------:R-:W-:Y:S01]  /*8f40*/  FMUL.FTZ R118, R118, R173 ;  /* 0x000000ad76767220 */ /* 0x000fe20000410000 */
[----:B------:R-:W-:Y:S01]  /*8f50*/  F2FP.BF16.F32.PACK_AB R157, R4, R9 ;  /* 0x00000009049d723e */ /* 0x000fe200000010ff */
[-C--:B------:R-:W-:Y:S01]  /*8f60*/  FMUL.FTZ R119, R119, R173.reuse ;  /* 0x000000ad77777220 */ /* 0x080fe20000410000 */
[-C--:B------:R-:W-:Y:S01]  /*8f70*/  FMUL.FTZ R122, R122, R173.reuse ;  /* 0x000000ad7a7a7220 */ /* 0x080fe20000410000 */
[-C--:B------:R-:W-:Y:S01]  /*8f80*/  FMUL.FTZ R123, R123, R173.reuse ;  /* 0x000000ad7b7b7220 */ /* 0x080fe20000410000 */
[----:B------:R-:W-:Y:S01]  /*8f90*/  FMUL.FTZ R126, R126, R173 ;  /* 0x000000ad7e7e7220 */ /* 0x000fe20000410000 */
[----:B------:R-:W0:Y:S01]  /*8fa0*/  MUFU.EX2 R168, R168 ;  /* 0x000000a800a87308 */ /* 0x000e220000000800 */
[----:B-1----:R-:W-:Y:S01]  /*8fb0*/  F2FP.BF16.F32.PACK_AB R161, R178, R11 ;  /* 0x0000000bb2a1723e */ /* 0x002fe200000010ff */
        /* <DEDUP_REMOVED lines=13> */
[----:B------:R-:W-:Y:S01]  /*9090*/  FMUL.FTZ R151, R151, R173 ;  /* 0x000000ad97977220 */ /* 0x000fe20000410000 */
[----:B------:R-:W1:Y:S01]  /*90a0*/  MUFU.EX2 R170, R170 ;  /* 0x000000aa00aa7308 */ /* 0x000e620000000800 */
[----:B0-----:R-:W-:Y:S01]  /*90b0*/  F2FP.BF16.F32.PACK_AB R163, R168, R13 ;  /* 0x0000000da8a3723e */ /* 0x001fe200000010ff */
[----:B------:R0:W-:Y:S01]  /*90c0*/  STSM.16.M88.4 [R184+0x36400], R152 ;  /* 0x03640098b8007844 */ /* 0x0001e20000000200 */
[----:B------:R-:W-:-:S03]  /*90d0*/  FADD.FTZ R12, R9, R12 ;  /* 0x0000000c090c7221 */ /* 0x000fc60000010000 */
[----:B------:R0:W-:Y:S01]  /*90e0*/  STSM.16.M88.4 [R185], R156 ;  /* 0x0000009cb9007844 */ /* 0x0001e20000000200 */
[----:B------:R-:W-:Y:S01]  /*90f0*/  FADD.FTZ R12, R4, R12 ;  /* 0x0000000c040c7221 */ /* 0x000fe20000010000 */
[----:B------:R-:W-:Y:S02]  /*9100*/  MUFU.EX2 R171, R171 ;  /* 0x000000ab00ab7308 */ /* 0x000fe40000000800 */
[----:B------:R0:W-:Y:S01]  /*9110*/  STSM.16.M88.4 [R187], R160 ;  /* 0x000000a0bb007844 */ /* 0x0001e20000000200 */
[----:B------:R-:W-:-:S04]  /*9120*/  FADD.FTZ R12, R175, R12 ;  /* 0x0000000caf0c7221 */ /* 0x000fc80000010000 */
[----:B------:R-:W-:Y:S01]  /*9130*/  FADD.FTZ R12, R176, R12 ;  /* 0x0000000cb00c7221 */ /* 0x000fe20000010000 */
[----:B------:R-:W2:Y:S01]  /*9140*/  MUFU.EX2 R8, R8 ;  /* 0x0000000800087308 */ /* 0x000ea20000000800 */
[----:B-1----:R-:W-:Y:S02]  /*9150*/  F2FP.BF16.F32.PACK_AB R165, R170, R169 ;  /* 0x000000a9aaa5723e */ /* 0x002fe400000010ff */
[----:B------:R-:W-:-:S04]  /*9160*/  FADD.FTZ R12, R11, R12 ;  /* 0x0000000c0b0c7221 */ /* 0x000fc80000010000 */
[----:B------:R-:W-:-:S04]  /*9170*/  FADD.FTZ R12, R178, R12 ;  /* 0x0000000cb20c7221 */ /* 0x000fc80000010000 */
[----:B------:R-:W-:-:S04]  /*9180*/  FADD.FTZ R12, R13, R12 ;  /* 0x0000000c0d0c7221 */ /* 0x000fc80000010000 */
[----:B------:R-:W-:Y:S01]  /*9190*/  FADD.FTZ R12, R168, R12 ;  /* 0x0000000ca80c7221 */ /* 0x000fe20000010000 */
[----:B--2---:R-:W-:-:S03]  /*91a0*/  F2FP.BF16.F32.PACK_AB R167, R8, R171 ;  /* 0x000000ab08a7723e */ /* 0x004fc600000010ff */
[----:B------:R-:W-:Y:S02]  /*91b0*/  FADD.FTZ R169, R169, R12 ;  /* 0x0000000ca9a97221 */ /* 0x000fe40000010000 */
[----:B------:R0:W-:Y:S01]  /*91c0*/  STSM.16.M88.4 [R186], R164 ;  /* 0x000000a4ba007844 */ /* 0x0001e20000000200 */
[----:B------:R-:W-:Y:S01]  /*91d0*/  WARPGROUP.ARRIVE ;  /* 0x00000000000079c5 */ /* 0x000fe20000000000 */
[----:B------:R-:W-:-:S04]  /*91e0*/  FADD.FTZ R170, R170, R169 ;  /* 0x000000a9aaaa7221 */ /* 0x000fc80000010000 */
[----:B------:R-:W-:Y:S01]  /*91f0*/  FADD.FTZ R171, R171, R170 ;  /* 0x000000aaabab7221 */ /* 0x000fe20000010000 */
[----:B------:R-:W-:Y:S01]  /*9200*/  HGMMA.64x256x16.F32.BF16 R24, R152, gdesc[UR8].tnspB, R24, gsb0 ;  /* 0x43e0000898187df0 */ /* 0x000fe20008001818 */
[----:B------:R-:W-:Y:S02]  /*9210*/  UMOV UR11, 0x40000040 ;  /* 0x40000040000b7882 */ /* 0x000fe40000000000 */
[----:B------:R-:W-:Y:S01]  /*9220*/  FADD.FTZ R4, R8, R171 ;  /* 0x000000ab08047221 */ /* 0x000fe20000010000 */
[----:B------:R-:W-:Y:S02]  /*9230*/  WARPGROUP.DEPBAR.LE gsb0, 0x0 ;  /* 0x00008000000079c5 */ /* 0x000fe40000010000 */
[----:B------:R-:W-:-:S15]  /*9240*/  WARPGROUP.ARRIVE ;  /* 0x00000000000079c5 */ /* 0x000fde0000000000 */
[----:B------:R-:W-:-:S07]  /*9250*/  NOP ;  /* 0x0000000000007918 */ /* 0x000fce0000000000 */
        /* <DEDUP_REMOVED lines=18> */
[----:B-1----:R-:W1:Y:S02]  /*9380*/  FENCE.VIEW.ASYNC.S ;  /* 0x00000000000073c6 */ /* 0x002e640000000000 */
[----:B-1----:R-:W-:Y:S01]  /*9390*/  NOP ;  /* 0x0000000000007918 */ /* 0x002fe20000000000 */
[----:B------:R-:W-:Y:S06]  /*93a0*/  BAR.ARV 0xe, 0x100 ;  /* 0x0384000000007b1d */ /* 0x000fec0000002000 */
[----:B0-----:R-:W-:Y:S05]  /*93b0*/  @!P0 BRA `(.L_x_1029) ;  /* 0x0000000000048947 */ /* 0x001fea0003800000 */
[----:B------:R-:W-:Y:S01]  /*93c0*/  BPT.TRAP 0x1 ;  /* 0x000000040000795c */ /* 0x000fe20000300000 */
.L_x_1029:
[----:B------:R-:W-:Y:S01]  /*93d0*/  UIADD3 UR5, UR5, 0x38860, URZ ;  /* 0x0003886005057890 */ /* 0x000fe2000fffe03f */
[----:B------:R-:W-:Y:S01]  /*93e0*/  IMAD.MOV.U32 R8, RZ, RZ, R7 ;  /* 0x000000ffff087224 */ /* 0x000fe200078e0007 */
[----:B------:R-:W-:Y:S01]  /*93f0*/  UMOV UR7, UR36 ;  /* 0x0000002400077c82 */ /* 0x000fe20008000000 */
[----:B------:R-:W-:Y:S01]  /*9400*/  IMAD.MOV.U32 R9, RZ, RZ, R6 ;  /* 0x000000ffff097224 */ /* 0x000fe200078e0006 */
[----:B------:R-:W-:-:S09]  /*9410*/  UPRMT UR5, UR40, 0x654, UR5 ;  /* 0x0000065428057896 */ /* 0x000fd20008000005 */
[----:B------:R-:W-:Y:S01]  /*9420*/  SYNCS.ARRIVE.TRANS64.RED.A1T0 RZ, [UR5], RZ ;  /* 0x000000ffffff79a7 */ /* 0x000fe20008100405 */
[----:B------:R-:W-:Y:S05]  /*9430*/  @P1 BRA `(.L_x_1030) ;  /* 0xffffffd000881947 */ /* 0x000fea000383ffff */
.L_x_1019:
[----:B------:R-:W0:Y:S01]  /*9440*/  SHFL.BFLY PT, R0, R3, 0x2, 0x1f ;  /* 0x0c401f0003007f89 */ /* 0x000e2200000e0000 */
[----:B------:R-:W-:Y:S01]  /*9450*/  IMAD.MOV.U32 R152, RZ, RZ, -0x800000 ;  /* 0xff800000ff987424 */ /* 0x000fe200078e00ff */
[----:B------:R-:W-:Y:S02]  /*9460*/  UIADD3 UR37, UR37, 0x1, URZ ;  /* 0x0000000125257890 */ /* 0x000fe4000fffe03f */
[----:B------:R-:W1:Y:S01]  /*9470*/  SHFL.BFLY PT, R5, R4, 0x2, 0x1f ;  /* 0x0c401f0004057f89 */ /* 0x000e6200000e0000 */
[----:B------:R-:W-:Y:S08]  /*9480*/  BAR.ARV 0x8, 0x100 ;  /* 0x0204000000007b1d */ /* 0x000ff00000002000 */
[----:B------:R-:W-:Y:S01]  /*9490*/  BAR.SYNC.DEFER_BLOCKING 0xf, 0x100 ;  /* 0x03c4000000007b1d */ /* 0x000fe20000010000 */
[----:B0-----:R-:W-:Y:S01]  /*94a0*/  FADD.FTZ R9, R0, R3 ;  /* 0x0000000300097221 */ /* 0x001fe20000010000 */
[----:B------:R-:W-:-:S02]  /*94b0*/  IMAD.MOV.U32 R3, RZ, RZ, -0x800000 ;  /* 0xff800000ff037424 */ /* 0x000fc400078e00ff */
[----:B-1----:R-:W-:Y:S02]  /*94c0*/  FADD.FTZ R10, R5, R4 ;  /* 0x00000004050a7221 */ /* 0x002fe40000010000 */
[----:B------:R-:W0:Y:S01]  /*94d0*/  SHFL.BFLY PT, R0, R9, 0x1, 0x1f ;  /* 0x0c201f0009007f89 */ /* 0x000e2200000e0000 */
[----:B------:R-:W-:-:S03]  /*94e0*/  IMAD.MOV.U32 R4, RZ, RZ, RZ ;  /* 0x000000ffff047224 */ /* 0x000fc600078e00ff */
[----:B------:R-:W1:Y:S01]  /*94f0*/  SHFL.BFLY PT, R11, R10, 0x1, 0x1f ;  /* 0x0c201f000a0b7f89 */ /* 0x000e6200000e0000 */
[----:B0-----:R-:W-:Y:S01]  /*9500*/  FADD.FTZ R5, R9, R0 ;  /* 0x0000000009057221 */ /* 0x001fe20000010000 */
[----:B------:R-:W-:Y:S02]  /*9510*/  IMAD.U32 R9, RZ, RZ, UR18 ;  /* 0x00000012ff097e24 */ /* 0x000fe4000f8e00ff */
[----:B-1----:R-:W-:Y:S02]  /*9520*/  FADD.FTZ R8, R10, R11 ;  /* 0x0000000b0a087221 */ /* 0x002fe40000010000 */
[----:B------:R-:W-:Y:S01]  /*9530*/  FSETP.NE.FTZ.AND P0, PT, R5, RZ, PT ;  /* 0x000000ff0500720b */ /* 0x000fe20003f15000 */
[----:B------:R-:W-:Y:S02]  /*9540*/  IMAD.U32 R11, RZ, RZ, UR18 ;  /* 0x00000012ff0b7e24 */ /* 0x000fe4000f8e00ff */
[----:B------:R-:W-:-:S10]  /*9550*/  FSETP.NE.FTZ.AND P1, PT, R8, RZ, PT ;  /* 0x000000ff0800720b */ /* 0x000fd40003f35000 */
[----:B------:R-:W0:Y:S01]  /*9560*/  @P0 MUFU.LG2 R12, R5 ;  /* 0x00000005000c0308 */ /* 0x000e220000000c00 */
[----:B------:R-:W-:Y:S02]  /*9570*/  @P0 FMUL.FTZ R11, R11, 0.69314718246459960938 ;  /* 0x3f3172180b0b0820 */ /* 0x000fe40000410000 */
[----:B------:R-:W-:-:S05]  /*9580*/  @P1 FMUL.FTZ R9, R9, 0.69314718246459960938 ;  /* 0x3f31721809091820 */ /* 0x000fca0000410000 */
[----:B------:R-:W1:Y:S08]  /*9590*/  @P1 MUFU.LG2 R0, R8 ;  /* 0x0000000800001308 */ /* 0x000e700000000c00 */
[----:B------:R-:W2:Y:S01]  /*95a0*/  @P0 MUFU.RCP R4, R5 ;  /* 0x0000000500040308 */ /* 0x000ea20000001000 */
[----:B0-----:R-:W-:-:S04]  /*95b0*/  @P0 FMUL.FTZ R12, R12, 0.69314718246459960938 ;  /* 0x3f3172180c0c0820 */ /* 0x001fc80000410000 */
[----:B------:R-:W-:Y:S01]  /*95c0*/  @P0 FFMA.FTZ R3, R11, R6, R12 ;  /* 0x000000060b030223 */ /* 0x000fe2000001000c */
[----:B------:R-:W-:Y:S01]  /*95d0*/  ISETP.NE.AND P0, PT, R19, RZ, PT ;  /* 0x000000ff1300720c */ /* 0x000fe20003f05270 */
[----:B------:R-:W-:Y:S01]  /*95e0*/  IMAD.U32 R6, RZ, RZ, UR36 ;  /* 0x00000024ff067e24 */ /* 0x000fe2000f8e00ff */
[----:B------:R-:W-:Y:S01]  /*95f0*/  UIADD3 UR36, UR36, 0x1, URZ ;  /* 0x0000000124247890 */ /* 0x000fe2000fffe03f */
[----:B-1----:R-:W-:-:S03]  /*9600*/  @P1 FMUL.FTZ R0, R0, 0.69314718246459960938 ;  /* 0x3f31721800001820 */ /* 0x002fc60000410000 */
[----:B------:R-:W-:Y:S01]  /*9610*/  UISETP.NE.AND UP0, UPT, UR36, 0x2, UPT ;  /* 0x000000022400788c */ /* 0x000fe2000bf05270 */
[----:B------:R-:W-:Y:S01]  /*9620*/  @P1 FFMA.FTZ R152, R9, R7, R0 ;  /* 0x0000000709981223 */ /* 0x000fe20000010000 */
[----:B------:R-:W-:Y:S02]  /*9630*/  IMAD.MOV.U32 R0, RZ, RZ, RZ ;  /* 0x000000ffff007224 */ /* 0x000fe400078e00ff */
[----:B------:R-:W-:Y:S01]  /*9640*/  USEL UR4, URZ, 0x1, UP0 ;  /* 0x000000013f047887 */ /* 0x000fe20008000000 */
[-C--:B--2---:R-:W-:Y:S01]  /*9650*/  FMUL.FTZ R24, R24, R4.reuse ;  /* 0x0000000418187220 */ /* 0x084fe20000410000 */
[-C--:B------:R-:W-:Y:S01]  /*9660*/  FMUL.FTZ R25, R25, R4.reuse ;  /* 0x0000000419197220 */ /* 0x080fe20000410000 */
[----:B------:R-:W-:Y:S01]  /*9670*/  @!P0 IMAD R6, R6, 0x40, R17 ;  /* 0x0000004006068824 */ /* 0x000fe200078e0211 */
[----:B------:R-:W0:Y:S01]  /*9680*/  @P1 MUFU.RCP R0, R8 ;  /* 0x0000000800001308 */ /* 0x000e220000001000 */
[-C--:B------:R-:W-:Y:S01]  /*9690*/  FMUL.FTZ R28, R28, R4.reuse ;  /* 0x000000041c1c7220 */ /* 0x080fe20000410000 */
[-C--:B------:R-:W-:Y:S01]  /*96a0*/  FMUL.FTZ R29, R29, R4.reuse ;  /* 0x000000041d1d7220 */ /* 0x080fe20000410000 */
[-C--:B------:R-:W-:Y:S01]  /*96b0*/  FMUL.FTZ R32, R32, R4.reuse ;  /* 0x0000000420207220 */ /* 0x080fe20000410000 */
[----:B------:R-:W-:Y:S01]  /*96c0*/  @!P0 LEA R7, R6, UR41, 0x2 ;  /* 0x0000002906078c11 */ /* 0x000fe2000f8e10ff */
[-C--:B------:R-:W-:Y:S01]  /*96d0*/  FMUL.FTZ R33, R33, R4.reuse ;  /* 0x0000000421217220 */ /* 0x080fe20000410000 */
        /* <DEDUP_REMOVED lines=11> */
[----:B0-----:R1:W-:Y:S01]  /*9790*/  @!P0 STS [R7+0x38420], R0 ;  /* 0x0384200007008388 */ /* 0x0013e20000000800 */
        /* <DEDUP_REMOVED lines=113> */
[----:B------:R-:W-:Y:S01]  /*9eb0*/  LOP3.LUT R2, R2, UR4, RZ, 0x3c, !PT ;  /* 0x0000000402027c12 */ /* 0x000fe2000f8e3cff */
[----:B------:R-:W-:Y:S01]  /*9ec0*/  USEL UR36, UR36, URZ, UP0 ;  /* 0x0000003f24247287 */ /* 0x000fe20008000000 */
[----:B-1----:R-:W-:Y:S11]  /*9ed0*/  BAR.ARV 0xe, 0x100 ;  /* 0x0384000000007b1d */ /* 0x002ff60000002000 */
.L_x_1000:
[----:B------:R-:W0:Y:S08]  /*9ee0*/  S2UR UR40, SR_CgaCtaId ;  /* 0x00000000002879c3 */ /* 0x000e300000008800 */
[----:B------:R-:W-:Y:S06]  /*9ef0*/  BAR.SYNC.DEFER_BLOCKING 0x5, 0x180 ;  /* 0x0146000000007b1d */ /* 0x000fec0000010000 */
[----:B------:R-:W-:Y:S01]  /*9f00*/  UMOV UR41, 0x400 ;  /* 0x0000040000297882 */ /* 0x000fe20000000000 */
[----:B------:R-:W-:Y:S01]  /*9f10*/  BSSY B0, `(.L_x_1031) ;  /* 0x000048a000007945 */ /* 0x000fe20003800000 */
[----:B0-----:R-:W-:-:S09]  /*9f20*/  ULEA UR41, UR40, UR41, 0x18 ;  /* 0x0000002928297291 */ /* 0x001fd2000f8ec03f */
[----:B------:R-:W0:Y:S02]  /*9f30*/  LDS.128 R4, [UR41+0x388d0] ;  /* 0x0388d029ff047984 */ /* 0x000e240008000c00 */
[----:B0-----:R-:W-:Y:S02]  /*9f40*/  R2UR UR4, R5 ;  /* 0x00000000050472ca */ /* 0x001fe400000e0000 */
[----:B------:R-:W-:Y:S01]  /*9f50*/  R2UR UR5, R7 ;  /* 0x00000000070572ca */ /* 0x000fe200000e0000 */
[----:B------:R-:W-:Y:S06]  /*9f60*/  BAR.ARV 0x4, 0x180 ;  /* 0x0106000000007b1d */ /* 0x000fec0000002000 */
[----:B------:R-:W-:Y:S08]  /*9f70*/  @P0 BRA `(.L_x_1032) ;  /* 0x0000003800440947 */ /* 0x000ff00003800000 */
[----:B------:R-:W2:Y:S01]  /*9f80*/  LDL R0, [R1+0x30] ;  /* 0x0000300001007983 */ /* 0x000ea20000100800 */
[----:B------:R-:W0:Y:S01]  /*9f90*/  S2UR UR8, SR_SWINHI ;  /* 0x00000000000879c3 */ /* 0x000e220000002f00 */
[----:B------:R-:W-:Y:S01]  /*9fa0*/  F2FP.BF16.F32.PACK_AB R23, R71, R70 ;  /* 0x000000464717723e */ /* 0x000fe200000010ff */
[----:B------:R-:W-:Y:S01]  /*9fb0*/  UMOV UR6, UR41 ;  /* 0x0000002900067c82 */ /* 0x000fe20008000000 */
[----:B0-----:R-:W-:Y:S01]  /*9fc0*/  UMOV UR7, UR8 ;  /* 0x0000000800077c82 */ /* 0x001fe20008000000 */
[----:B------:R-:W-:Y:S02]  /*9fd0*/  IMAD.U32 R4, RZ, RZ, UR6 ;  /* 0x00000006ff047e24 */ /* 0x000fe4000f8e00ff */
[----:B------:R-:W-:Y:S01]  /*9fe0*/  IMAD.U32 R5, RZ, RZ, UR7 ;  /* 0x00000007ff057e24 */ /* 0x000fe2000f8e00ff */
[----:B------:R-:W-:Y:S01]  /*9ff0*/  ULDC.64 UR6, c[0x0][0xd08] ;  /* 0x0003420000067ab9 */ /* 0x000fe20000000a00 */
[----:B------:R-:W-:Y:S01]  /*a000*/  BAR.SYNC.DEFER_BLOCKING 0x1, 0x100 ;  /* 0x0044000000007b1d */ /* 0x000fe20000010000 */
[----:B--2---:R-:W-:-:S03]  /*a010*/  IMAD.WIDE R20, R0, 0x2, R4 ;  /* 0x0000000200147825 */ /* 0x004fc600078e0204 */
[C---:B------:R-:W-:Y:S02]  /*a020*/  IADD3 R9, P6, R20.reuse, 0x6060, RZ ;  /* 0x0000606014097810 */ /* 0x040fe40007fde0ff */
[C---:B------:R-:W-:Y:S02]  /*a030*/  IADD3 R12, P1, R20.reuse, 0x6020, RZ ;  /* 0x00006020140c7810 */ /* 0x040fe40007f3e0ff */
[----:B------:R-:W-:Y:S02]  /*a040*/  LOP3.LUT R8, R9, 0x380, RZ, 0xc0, !PT ;  /* 0x0000038009087812 */ /* 0x000fe400078ec0ff */
[----:B------:R-:W-:Y:S02]  /*a050*/  IADD3 R10, P0, R20, 0x6040, RZ ;  /* 0x00006040140a7810 */ /* 0x000fe40007f1e0ff */
[----:B------:R-:W-:Y:S02]  /*a060*/  SHF.R.U64 R8, R8, 0x3, RZ ;  /* 0x0000000308087819 */ /* 0x000fe400000012ff */
[----:B------:R-:W-:-:S02]  /*a070*/  LOP3.LUT R13, R12, 0x380, RZ, 0xc0, !PT ;  /* 0x000003800c0d7812 */ /* 0x000fc400078ec0ff */
[----:B------:R-:W-:Y:S01]  /*a080*/  LOP3.LUT R8, R8, R9, RZ, 0x3c, !PT ;  /* 0x0000000908087212 */ /* 0x000fe200078e3cff */
[----:B------:R-:W-:Y:S01]  /*a090*/  IMAD.X R9, RZ, RZ, R21, P6 ;  /* 0x000000ffff097224 */ /* 0x000fe200030e0615 */
[----:B------:R-:W-:Y:S02]  /*a0a0*/  LOP3.LUT R11, R10, 0x380, RZ, 0xc0, !PT ;  /* 0x000003800a0b7812 */ /* 0x000fe400078ec0ff */
[----:B------:R-:W-:Y:S02]  /*a0b0*/  LOP3.LUT R0, R20, 0x380, RZ, 0xc0, !PT ;  /* 0x0000038014007812 */ /* 0x000fe400078ec0ff */
[----:B------:R-:W-:Y:S02]  /*a0c0*/  SHF.R.U64 R13, R13, 0x3, RZ ;  /* 0x000000030d0d7819 */ /* 0x000fe400000012ff */
[----:B------:R-:W-:Y:S02]  /*a0d0*/  SHF.R.U64 R11, R11, 0x3, RZ ;  /* 0x000000030b0b7819 */ /* 0x000fe400000012ff */
[----:B------:R-:W-:-:S02]  /*a0e0*/  SHF.R.U64 R0, R0, 0x3, RZ ;  /* 0x0000000300007819 */ /* 0x000fc400000012ff */
[----:B------:R-:W-:Y:S01]  /*a0f0*/  LOP3.LUT R12, R13, R12, RZ, 0x3c, !PT ;  /* 0x0000000c0d0c7212 */ /* 0x000fe200078e3cff */
[--C-:B------:R-:W-:Y:S01]  /*a100*/  IMAD.X R13, RZ, RZ, R21.reuse, P1 ;  /* 0x000000ffff0d7224 */ /* 0x100fe200008e0615 */
[----:B------:R-:W-:Y:S01]  /*a110*/  MOV R165, R8 ;  /* 0x0000000800a57202 */ /* 0x000fe20000000f00 */
[--C-:B------:R-:W-:Y:S01]  /*a120*/  IMAD.MOV.U32 R9, RZ, RZ, R21.reuse ;  /* 0x000000ffff097224 */ /* 0x100fe200078e0015 */
[----:B------:R-:W-:Y:S01]  /*a130*/  LOP3.LUT R10, R11, R10, RZ, 0x3c, !PT ;  /* 0x0000000a0b0a7212 */ /* 0x000fe200078e3cff */
[----:B------:R-:W-:Y:S01]  /*a140*/  IMAD.X R11, RZ, RZ, R21, P0 ;  /* 0x000000ffff0b7224 */ /* 0x000fe200000e0615 */
[----:B------:R-:W-:Y:S02]  /*a150*/  LOP3.LUT R8, R0, R20, RZ, 0x3c, !PT ;  /* 0x0000001400087212 */ /* 0x000fe400078e3cff */
[----:B------:R-:W-:Y:S02]  /*a160*/  IADD3 R162, P0, R20, 0x2060, RZ ;  /* 0x0000206014a27810 */ /* 0x000fe40007f1e0ff */
[----:B------:R-:W-:-:S02]  /*a170*/  MOV R153, R12 ;  /* 0x0000000c00997202 */ /* 0x000fc40000000f00 */
[----:B------:R-:W-:Y:S02]  /*a180*/  MOV R12, R8 ;  /* 0x00000008000c7202 */ /* 0x000fe40000000f00 */
[----:B------:R-:W0:Y:S01]  /*a190*/  LDC R9, c[0x0][0xbd4] ;  /* 0x0002f500ff097b82 */ /* 0x000e220000000800 */
[----:B------:R-:W-:Y:S02]  /*a1a0*/  LOP3.LUT R163, R162, 0x380, RZ, 0xc0, !PT ;  /* 0x00000380a2a37812 */ /* 0x000fe400078ec0ff */
[----:B------:R-:W-:Y:S02]  /*a1b0*/  ISETP.NE.AND P1, PT, R22, RZ, PT ;  /* 0x000000ff1600720c */ /* 0x000fe40003f25270 */
[----:B------:R-:W-:Y:S02]  /*a1c0*/  SHF.R.U64 R163, R163, 0x3, RZ ;  /* 0x00000003a3a37819 */ /* 0x000fe400000012ff */
[C---:B------:R-:W-:Y:S02]  /*a1d0*/  IADD3 R154, P3, R20.reuse, 0x4060, RZ ;  /* 0x00004060149a7810 */ /* 0x040fe40007f7e0ff */
[----:B------:R-:W-:Y:S01]  /*a1e0*/  LOP3.LUT R162, R163, R162, RZ, 0x3c, !PT ;  /* 0x000000a2a3a27212 */ /* 0x000fe200078e3cff */
[----:B------:R-:W-:Y:S01]  /*a1f0*/  IMAD.X R163, RZ, RZ, R21, P0 ;  /* 0x000000ffffa37224 */ /* 0x000fe200000e0615 */
[----:B------:R-:W-:-:S02]  /*a200*/  IADD3 R8, P0, R20, 0x2040, RZ ;  /* 0x0000204014087810 */ /* 0x000fc40007f1e0ff */
[----:B------:R-:W-:Y:S02]  /*a210*/  LOP3.LUT R155, R154, 0x380, RZ, 0xc0, !PT ;  /* 0x000003809a9b7812 */ /* 0x000fe400078ec0ff */
[----:B------:R-:W-:Y:S02]  /*a220*/  LOP3.LUT R0, R8, 0x380, RZ, 0xc0, !PT ;  /* 0x0000038008007812 */ /* 0x000fe400078ec0ff */
[----:B------:R-:W-:Y:S02]  /*a230*/  SHF.R.U64 R155, R155, 0x3, RZ ;  /* 0x000000039b9b7819 */ /* 0x000fe400000012ff */
[----:B------:R-:W-:Y:S02]  /*a240*/  SHF.R.U64 R0, R0, 0x3, RZ ;  /* 0x0000000300007819 */ /* 0x000fe400000012ff */
[----:B------:R-:W-:Y:S01]  /*a250*/  LOP3.LUT R154, R155, R154, RZ, 0x3c, !PT ;  /* 0x0000009a9b9a7212 */ /* 0x000fe200078e3cff */
[----:B------:R-:W-:Y:S01]  /*a260*/  IMAD.X R155, RZ, RZ, R21, P3 ;  /* 0x000000ffff9b7224 */ /* 0x000fe200018e0615 */
[----:B------:R-:W-:-:S02]  /*a270*/  LOP3.LUT R8, R0, R8, RZ, 0x3c, !PT ;  /* 0x0000000800087212 */ /* 0x000fc400078e3cff */
[----:B0-----:R-:W-:Y:S01]  /*a280*/  SEL R0, R22, R9, P1 ;  /* 0x0000000916007207 */ /* 0x001fe20000800000 */
[----:B------:R-:W-:Y:S01]  /*a290*/  IMAD.X R9, RZ, RZ, R21, P0 ;  /* 0x000000ffff097224 */ /* 0x000fe200000e0615 */
[----:B------:R-:W-:Y:S02]  /*a2a0*/  MOV R154, R154 ;  /* 0x0000009a009a7202 */ /* 0x000fe40000000f00 */
[----:B------:R-:W-:Y:S02]  /*a2b0*/  MOV R164, R10 ;  /* 0x0000000a00a47202 */ /* 0x000fe40000000f00 */
[----:B------:R-:W-:Y:S02]  /*a2c0*/  MOV R18, R8 ;  /* 0x0000000800127202 */ /* 0x000fe40000000f00 */
[----:B------:R-:W-:Y:S02]  /*a2d0*/  IADD3 R8, P0, R20, 0x2020, RZ ;  /* 0x0000202014087810 */ /* 0x000fe40007f1e0ff */
[----:B------:R-:W-:-:S02]  /*a2e0*/  F2FP.BF16.F32.PACK_AB R10, R29, R28 ;  /* 0x0000001c1d0a723e */ /* 0x000fc400000010ff */
[----:B------:R-:W-:Y:S02]  /*a2f0*/  LOP3.LUT R9, R8, 0x380, RZ, 0xc0, !PT ;  /* 0x0000038008097812 */ /* 0x000fe400078ec0ff */
[----:B------:R-:W-:Y:S02]  /*a300*/  F2FP.BF16.F32.PACK_AB R11, R31, R30 ;  /* 0x0000001e1f0b723e */ /* 0x000fe400000010ff */
[----:B------:R-:W-:Y:S02]  /*a310*/  SHF.R.U64 R9, R9, 0x3, RZ ;  /* 0x0000000309097819 */ /* 0x000fe400000012ff */
[----:B------:R-:W-:Y:S02]  /*a320*/  IADD3 R14, P2, R20, 0x6000, RZ ;  /* 0x00006000140e7810 */ /* 0x000fe40007f5e0ff */
[----:B------:R-:W-:Y:S01]  /*a330*/  LOP3.LUT R8, R9, R8, RZ, 0x3c, !PT ;  /* 0x0000000809087212 */ /* 0x000fe200078e3cff */
[----:B------:R-:W-:Y:S01]  /*a340*/  IMAD.X R9, RZ, RZ, R21, P0 ;  /* 0x000000ffff097224 */ /* 0x000fe200000e0615 */
[----:B------:R-:W-:-:S02]  /*a350*/  LOP3.LUT R15, R14, 0x380, RZ, 0xc0, !PT ;  /* 0x000003800e0f7812 */ /* 0x000fc400078ec0ff */
[----:B------:R-:W-:Y:S02]  /*a360*/  F2FP.BF16.F32.PACK_AB R13, R35, R34 ;  /* 0x00000022230d723e */ /* 0x000fe400000010ff */
[----:B------:R-:W-:Y:S02]  /*a370*/  MOV R155, R8 ;  /* 0x00000008009b7202 */ /* 0x000fe40000000f00 */
[----:B------:R-:W-:Y:S02]  /*a380*/  F2FP.BF16.F32.PACK_AB R8, R25, R24 ;  /* 0x000000181908723e */ /* 0x000fe400000010ff */
[----:B------:R-:W-:Y:S02]  /*a390*/  F2FP.BF16.F32.PACK_AB R9, R27, R26 ;  /* 0x0000001a1b09723e */ /* 0x000fe400000010ff */
[----:B------:R-:W-:Y:S02]  /*a3a0*/  SHF.R.U64 R15, R15, 0x3, RZ ;  /* 0x000000030f0f7819 */ /* 0x000fe400000012ff */
[C---:B------:R-:W-:Y:S01]  /*a3b0*/  IADD3 R156, P4, R20.reuse, 0x4040, RZ ;  /* 0x00004040149c7810 */ /* 0x040fe20007f9e0ff */
[----:B------:R0:W-:Y:S01]  /*a3c0*/  STSM.16.M88.4 [R12], R8 ;  /* 0x000000080c007844 */ /* 0x0001e20000000200 */
[----:B------:R-:W-:Y:S01]  /*a3d0*/  LOP3.LUT R14, R15, R14, RZ, 0x3c, !PT ;  /* 0x0000000e0f0e7212 */ /* 0x000fe200078e3cff */
[----:B------:R-:W-:Y:S01]  /*a3e0*/  IMAD.X R15, RZ, RZ, R21, P2 ;  /* 0x000000ffff0f7224 */ /* 0x000fe200010e0615 */
[----:B------:R-:W-:-:S02]  /*a3f0*/  IADD3 R158, P5, R20, 0x4020, RZ ;  /* 0x00004020149e7810 */ /* 0x000fc40007fbe0ff */
[----:B------:R-:W-:Y:S02]  /*a400*/  IADD3 R160, P6, R20, 0x4000, RZ ;  /* 0x0000400014a07810 */ /* 0x000fe40007fde0ff */
[----:B------:R-:W-:Y:S02]  /*a410*/  MOV R7, R14 ;  /* 0x0000000e00077202 */ /* 0x000fe40000000f00 */
[----:B------:R-:W-:Y:S02]  /*a420*/  F2FP.BF16.F32.PACK_AB R14, R37, R36 ;  /* 0x00000024250e723e */ /* 0x000fe400000010ff */
[----:B------:R-:W-:Y:S02]  /*a430*/  F2FP.BF16.F32.PACK_AB R15, R39, R38 ;  /* 0x00000026270f723e */ /* 0x000fe400000010ff */
[----:B------:R-:W-:Y:S02]  /*a440*/  LOP3.LUT R157, R156, 0x380, RZ, 0xc0, !PT ;  /* 0x000003809c9d7812 */ /* 0x000fe400078ec0ff */
[----:B------:R-:W-:-:S02]  /*a450*/  LOP3.LUT R159, R158, 0x380, RZ, 0xc0, !PT ;  /* 0x000003809e9f7812 */ /* 0x000fc400078ec0ff */
[----:B0-----:R-:W-:Y:S02]  /*a460*/  IADD3 R8, P0, R20, 0x20, RZ ;  /* 0x0000002014087810 */ /* 0x001fe40007f1e0ff */
[----:B------:R-:W-:Y:S02]  /*a470*/  F2FP.BF16.F32.PACK_AB R12, R33, R32 ;  /* 0x00000020210c723e */ /* 0x000fe400000010ff */
[----:B------:R-:W-:Y:S02]  /*a480*/  LOP3.LUT R9, R8, 0x380, RZ, 0xc0, !PT ;  /* 0x0000038008097812 */ /* 0x000fe400078ec0ff */
[----:B------:R-:W-:Y:S02]  /*a490*/  F2FP.BF16.F32.PACK_AB R10, R45, R44 ;  /* 0x0000002c2d0a723e */ /* 0x000fe400000010ff */
[----:B------:R-:W-:Y:S02]  /*a4a0*/  SHF.R.U64 R9, R9, 0x3, RZ ;  /* 0x0000000309097819 */ /* 0x000fe400000012ff */
[----:B------:R-:W-:-:S02]  /*a4b0*/  F2FP.BF16.F32.PACK_AB R11, R47, R46 ;  /* 0x0000002e2f0b723e */ /* 0x000fc400000010ff */
[----:B------:R-:W-:Y:S01]  /*a4c0*/  LOP3.LUT R8, R9, R8, RZ, 0x3c, !PT ;  /* 0x0000000809087212 */ /* 0x000fe200078e3cff */
[--C-:B------:R-:W-:Y:S01]  /*a4d0*/  IMAD.X R9, RZ, RZ, R21.reuse, P0 ;  /* 0x000000ffff097224 */ /* 0x100fe200000e0615 */
[----:B------:R-:W-:Y:S02]  /*a4e0*/  LOP3.LUT R161, R160, 0x380, RZ, 0xc0, !PT ;  /* 0x00000380a0a17812 */ /* 0x000fe400078ec0ff */
[----:B------:R-:W-:Y:S02]  /*a4f0*/  SHF.R.U64 R157, R157, 0x3, RZ ;  /* 0x000000039d9d7819 */ /* 0x000fe400000012ff */
[----:B------:R-:W-:Y:S02]  /*a500*/  MOV R8, R8 ;  /* 0x0000000800087202 */ /* 0x000fe40000000f00 */
[----:B------:R-:W-:Y:S02]  /*a510*/  SHF.R.U64 R159, R159, 0x3, RZ ;  /* 0x000000039f9f7819 */ /* 0x000fe400000012ff */
[----:B------:R-:W-:Y:S01]  /*a520*/  SHF.R.U64 R161, R161, 0x3, RZ ;  /* 0x00000003a1a17819 */ /* 0x000fe200000012ff */
[----:B------:R0:W-:Y:S01]  /*a530*/  STSM.16.M88.4 [R8], R12 ;  /* 0x0000000c08007844 */ /* 0x0001e20000000200 */
[----:B------:R-:W-:Y:S01]  /*a540*/  LOP3.LUT R156, R157, R156, RZ, 0x3c, !PT ;  /* 0x0000009c9d9c7212 */ /* 0x000fe200078e3cff */
[--C-:B------:R-:W-:Y:S01]  /*a550*/  IMAD.X R157, RZ, RZ, R21.reuse, P4 ;  /* 0x000000ffff9d7224 */ /* 0x100fe200020e0615 */
[----:B------:R-:W-:Y:S01]  /*a560*/  LOP3.LUT R158, R159, R158, RZ, 0x3c, !PT ;  /* 0x0000009e9f9e7212 */ /* 0x000fe200078e3cff */
[--C-:B------:R-:W-:Y:S01]  /*a570*/  IMAD.X R159, RZ, RZ, R21.reuse, P5 ;  /* 0x000000ffff9f7224 */ /* 0x100fe200028e0615 */
[----:B------:R-:W-:Y:S01]  /*a580*/  LOP3.LUT R160, R161, R160, RZ, 0x3c, !PT ;  /* 0x000000a0a1a07212 */ /* 0x000fe200078e3cff */
[----:B------:R-:W-:Y:S01]  /*a590*/  IMAD.X R161, RZ, RZ, R21, P6 ;  /* 0x000000ffffa17224 */ /* 0x000fe200030e0615 */
[----:B------:R-:W-:-:S02]  /*a5a0*/  MOV R162, R162 ;  /* 0x000000a200a27202 */ /* 0x000fc40000000f00 */
[----:B------:R-:W-:Y:S02]  /*a5b0*/  MOV R158, R158 ;  /* 0x0000009e009e7202 */ /* 0x000fe40000000f00 */
[----:B------:R-:W-:Y:S02]  /*a5c0*/  MOV R160, R160 ;  /* 0x000000a000a07202 */ /* 0x000fe40000000f00 */
[----:B------:R-:W-:Y:S02]  /*a5d0*/  MOV R156, R156 ;  /* 0x0000009c009c7202 */ /* 0x000fe40000000f00 */
[----:B0-----:R-:W-:Y:S02]  /*a5e0*/  IADD3 R8, P0, R20, 0x40, RZ ;  /* 0x0000004014087810 */ /* 0x001fe40007f1e0ff */
[----:B------:R-:W-:Y:S02]  /*a5f0*/  F2FP.BF16.F32.PACK_AB R13, R59, R58 ;  /* 0x0000003a3b0d723e */ /* 0x000fe400000010ff */
[----:B------:R-:W-:-:S02]  /*a600*/  LOP3.LUT R9, R8, 0x380, RZ, 0xc0, !PT ;  /* 0x0000038008097812 */ /* 0x000fc400078ec0ff */
[----:B------:R-:W-:Y:S02]  /*a610*/  F2FP.BF16.F32.PACK_AB R14, R61, R60 ;  /* 0x0000003c3d0e723e */ /* 0x000fe400000010ff */
[----:B------:R-:W-:Y:S02]  /*a620*/  SHF.R.U64 R9, R9, 0x3, RZ ;  /* 0x0000000309097819 */ /* 0x000fe400000012ff */
[----:B------:R-:W-:Y:S02]  /*a630*/  F2FP.BF16.F32.PACK_AB R15, R63, R62 ;  /* 0x0000003e3f0f723e */ /* 0x000fe400000010ff */
[----:B------:R-:W-:Y:S01]  /*a640*/  LOP3.LUT R8, R9, R8, RZ, 0x3c, !PT ;  /* 0x0000000809087212 */ /* 0x000fe200078e3cff */
[----:B------:R-:W-:-:S05]  /*a650*/  IMAD.X R9, RZ, RZ, R21, P0 ;  /* 0x000000ffff097224 */ /* 0x000fca00000e0615 */
[----:B------:R-:W-:Y:S02]  /*a660*/  MOV R12, R8 ;  /* 0x00000008000c7202 */ /* 0x000fe40000000f00 */
[----:B------:R-:W-:Y:S02]  /*a670*/  F2FP.BF16.F32.PACK_AB R8, R41, R40 ;  /* 0x000000282908723e */ /* 0x000fe400000010ff */
[----:B------:R-:W-:-:S05]  /*a680*/  F2FP.BF16.F32.PACK_AB R9, R43, R42 ;  /* 0x0000002a2b09723e */ /* 0x000fca00000010ff */
[----:B------:R0:W-:Y:S02]  /*a690*/  STSM.16.M88.4 [R12], R8 ;  /* 0x000000080c007844 */ /* 0x0001e40000000200 */
[C---:B0-----:R-:W-:Y:S02]  /*a6a0*/  IADD3 R8, P0, R20.reuse, 0x2000, RZ ;  /* 0x0000200014087810 */ /* 0x041fe40007f1e0ff */
[----:B------:R-:W-:Y:S02]  /*a6b0*/  IADD3 R10, P1, R20, 0x60, RZ ;  /* 0x00000060140a7810 */ /* 0x000fe40007f3e0ff */
[----:B------:R-:W-:Y:S02]  /*a6c0*/  LOP3.LUT R9, R8, 0x380, RZ, 0xc0, !PT ;  /* 0x0000038008097812 */ /* 0x000fe400078ec0ff */
[----:B------:R-:W-:Y:S02]  /*a6d0*/  F2FP.BF16.F32.PACK_AB R11, R55, R54 ;  /* 0x00000036370b723e */ /* 0x000fe400000010ff */
[----:B------:R-:W-:-:S02]  /*a6e0*/  SHF.R.U64 R9, R9, 0x3, RZ ;  /* 0x0000000309097819 */ /* 0x000fc400000012ff */
[----:B------:R-:W-:Y:S02]  /*a6f0*/  F2FP.BF16.F32.PACK_AB R12, R57, R56 ;  /* 0x00000038390c723e */ /* 0x000fe400000010ff */
[----:B------:R-:W-:Y:S01]  /*a700*/  LOP3.LUT R8, R9, R8, RZ, 0x3c, !PT ;  /* 0x0000000809087212 */ /* 0x000fe200078e3cff */
[--C-:B------:R-:W-:Y:S01]  /*a710*/  IMAD.X R9, RZ, RZ, R21.reuse, P0 ;  /* 0x000000ffff097224 */ /* 0x100fe200000e0615 */
[----:B------:R-:W-:Y:S01]  /*a720*/  ISETP.NE.U32.AND P0, PT, RZ, UR6, PT ;  /* 0x00000006ff007c0c */ /* 0x000fe2000bf05070 */
[----:B------:R-:W-:-:S03]  /*a730*/  IMAD.X R21, RZ, RZ, R21, P1 ;  /* 0x000000ffff157224 */ /* 0x000fc600008e0615 */
[----:B------:R-:W-:Y:S02]  /*a740*/  MOV R22, R8 ;  /* 0x0000000800167202 */ /* 0x000fe40000000f00 */
[----:B------:R-:W-:Y:S02]  /*a750*/  LOP3.LUT R8, R10, 0x380, RZ, 0xc0, !PT ;  /* 0x000003800a087812 */ /* 0x000fe400078ec0ff */
[----:B------:R-:W-:Y:S02]  /*a760*/  F2FP.BF16.F32.PACK_AB R9, R51, R50 ;  /* 0x000000323309723e */ /* 0x000fe400000010ff */
[----:B------:R-:W-:Y:S02]  /*a770*/  SHF.R.U64 R8, R8, 0x3, RZ ;  /* 0x0000000308087819 */ /* 0x000fe400000012ff */
[----:B------:R-:W-:Y:S02]  /*a780*/  ISETP.NE.AND.EX P0, PT, RZ, UR7, PT, P0 ;  /* 0x00000007ff007c0c */ /* 0x000fe4000bf05300 */
[----:B------:R-:W-:-:S02]  /*a790*/  LOP3.LUT R20, R8, R10, RZ, 0x3c, !PT ;  /* 0x0000000a08147212 */ /* 0x000fc400078e3cff */
[----:B------:R-:W-:Y:S02]  /*a7a0*/  F2FP.BF16.F32.PACK_AB R8, R49, R48 ;  /* 0x000000303108723e */ /* 0x000fe400000010ff */
[----:B------:R-:W-:Y:S02]  /*a7b0*/  MOV R20, R20 ;  /* 0x0000001400147202 */ /* 0x000fe40000000f00 */
[----:B------:R-:W-:Y:S02]  /*a7c0*/  F2FP.BF16.F32.PACK_AB R10, R53, R52 ;  /* 0x00000034350a723e */ /* 0x000fe400000010ff */
[----:B------:R-:W-:-:S03]  /*a7d0*/  F2FP.BF16.F32.PACK_AB R21, R67, R66 ;  /* 0x000000424315723e */ /* 0x000fc600000010ff */
[----:B------:R0:W-:Y:S04]  /*a7e0*/  STSM.16.M88.4 [R20], R8 ;  /* 0x0000000814007844 */ /* 0x0001e80000000200 */
[----:B------:R1:W-:Y:S01]  /*a7f0*/  STSM.16.M88.4 [R22], R12 ;  /* 0x0000000c16007844 */ /* 0x0003e20000000200 */
[----:B0-----:R-:W-:Y:S02]  /*a800*/  F2FP.BF16.F32.PACK_AB R20, R65, R64 ;  /* 0x000000404114723e */ /* 0x001fe400000010ff */
[----:B------:R-:W-:Y:S02]  /*a810*/  F2FP.BF16.F32.PACK_AB R8, R73, R72 ;  /* 0x000000484908723e */ /* 0x000fe400000010ff */
[----:B-1----:R-:W-:Y:S02]  /*a820*/  F2FP.BF16.F32.PACK_AB R22, R69, R68 ;  /* 0x000000444516723e */ /* 0x002fe400000010ff */
[----:B------:R-:W-:-:S02]  /*a830*/  F2FP.BF16.F32.PACK_AB R9, R75, R74 ;  /* 0x0000004a4b09723e */ /* 0x000fc400000010ff */
[----:B------:R-:W-:Y:S01]  /*a840*/  F2FP.BF16.F32.PACK_AB R10, R77, R76 ;  /* 0x0000004c4d0a723e */ /* 0x000fe200000010ff */
[----:B------:R0:W-:Y:S01]  /*a850*/  STSM.16.M88.4 [R155], R20 ;  /* 0x000000149b007844 */ /* 0x0001e20000000200 */
[----:B------:R-:W-:Y:S02]  /*a860*/  F2FP.BF16.F32.PACK_AB R11, R79, R78 ;  /* 0x0000004e4f0b723e */ /* 0x000fe400000010ff */
[----:B------:R-:W-:Y:S02]  /*a870*/  F2FP.BF16.F32.PACK_AB R12, R81, R80 ;  /* 0x00000050510c723e */ /* 0x000fe400000010ff */
[----:B------:R-:W-:Y:S01]  /*a880*/  F2FP.BF16.F32.PACK_AB R13, R83, R82 ;  /* 0x00000052530d723e */ /* 0x000fe200000010ff */
[----:B------:R1:W-:Y:S01]  /*a890*/  STSM.16.M88.4 [R18], R8 ;  /* 0x0000000812007844 */ /* 0x0003e20000000200 */
[----:B------:R-:W-:Y:S02]  /*a8a0*/  F2FP.BF16.F32.PACK_AB R14, R85, R84 ;  /* 0x00000054550e723e */ /* 0x000fe400000010ff */
[----:B------:R-:W-:-:S05]  /*a8b0*/  F2FP.BF16.F32.PACK_AB R15, R87, R86 ;  /* 0x00000056570f723e */ /* 0x000fca00000010ff */
[----:B------:R2:W-:Y:S01]  /*a8c0*/  STSM.16.M88.4 [R162], R12 ;  /* 0x0000000ca2007844 */ /* 0x0005e20000000200 */
[----:B0-----:R-:W-:Y:S02]  /*a8d0*/  F2FP.BF16.F32.PACK_AB R20, R89, R88 ;  /* 0x000000585914723e */ /* 0x001fe400000010ff */
[----:B------:R-:W-:Y:S02]  /*a8e0*/  F2FP.BF16.F32.PACK_AB R21, R91, R90 ;  /* 0x0000005a5b15723e */ /* 0x000fe400000010ff */
[----:B------:R-:W-:Y:S02]  /*a8f0*/  F2FP.BF16.F32.PACK_AB R22, R93, R92 ;  /* 0x0000005c5d16723e */ /* 0x000fe400000010ff */
[----:B------:R-:W-:Y:S02]  /*a900*/  F2FP.BF16.F32.PACK_AB R23, R95, R94 ;  /* 0x0000005e5f17723e */ /* 0x000fe400000010ff */
[----:B-1----:R-:W-:Y:S02]  /*a910*/  F2FP.BF16.F32.PACK_AB R8, R97, R96 ;  /* 0x000000606108723e */ /* 0x002fe400000010ff */
[----:B------:R-:W-:Y:S01]  /*a920*/  F2FP.BF16.F32.PACK_AB R9, R99, R98 ;  /* 0x000000626309723e */ /* 0x000fe200000010ff */
[----:B------:R0:W-:Y:S01]  /*a930*/  STSM.16.M88.4 [R160], R20 ;  /* 0x00000014a0007844 */ /* 0x0001e20000000200 */
[----:B------:R-:W-:-:S02]  /*a940*/  F2FP.BF16.F32.PACK_AB R10, R101, R100 ;  /* 0x00000064650a723e */ /* 0x000fc400000010ff */
[----:B------:R-:W-:Y:S02]  /*a950*/  F2FP.BF16.F32.PACK_AB R11, R103, R102 ;  /* 0x00000066670b723e */ /* 0x000fe400000010ff */
[----:B--2---:R-:W-:Y:S02]  /*a960*/  F2FP.BF16.F32.PACK_AB R12, R105, R104 ;  /* 0x00000068690c723e */ /* 0x004fe400000010ff */
[----:B------:R-:W-:Y:S01]  /*a970*/  F2FP.BF16.F32.PACK_AB R13, R107, R106 ;  /* 0x0000006a6b0d723e */ /* 0x000fe200000010ff */
[----:B------:R1:W-:Y:S01]  /*a980*/  STSM.16.M88.4 [R158], R8 ;  /* 0x000000089e007844 */ /* 0x0003e20000000200 */
[----:B------:R-:W-:Y:S02]  /*a990*/  F2FP.BF16.F32.PACK_AB R14, R109, R108 ;  /* 0x0000006c6d0e723e */ /* 0x000fe400000010ff */
[----:B------:R-:W-:Y:S02]  /*a9a0*/  F2FP.BF16.F32.PACK_AB R15, R111, R110 ;  /* 0x0000006e6f0f723e */ /* 0x000fe400000010ff */
[----:B0-----:R-:W-:-:S03]  /*a9b0*/  F2FP.BF16.F32.PACK_AB R20, R113, R112 ;  /* 0x000000707114723e */ /* 0x001fc600000010ff */
[----:B------:R0:W-:Y:S01]  /*a9c0*/  STSM.16.M88.4 [R156], R12 ;  /* 0x0000000c9c007844 */ /* 0x0001e20000000200 */
        /* <DEDUP_REMOVED lines=8> */
[----:B0-----:R-:W-:Y:S02]  /*aa50*/  F2FP.BF16.F32.PACK_AB R12, R129, R128 ;  /* 0x00000080810c723e */ /* 0x001fe400000010ff */
[----:B------:R-:W-:Y:S01]  /*aa60*/  F2FP.BF16.F32.PACK_AB R13, R131, R130 ;  /* 0x00000082830d723e */ /* 0x000fe200000010ff */
[----:B------:R0:W-:Y:S01]  /*aa70*/  STSM.16.M88.4 [R7], R8 ;  /* 0x0000000807007844 */ /* 0x0001e20000000200 */
[----:B------:R-:W-:Y:S02]  /*aa80*/  F2FP.BF16.F32.PACK_AB R14, R133, R132 ;  /* 0x00000084850e723e */ /* 0x000fe400000010ff */
[----:B------:R-:W-:Y:S02]  /*aa90*/  F2FP.BF16.F32.PACK_AB R15, R135, R134 ;  /* 0x00000086870f723e */ /* 0x000fe400000010ff */
[----:B-1----:R-:W-:-:S03]  /*aaa0*/  F2FP.BF16.F32.PACK_AB R20, R137, R136 ;  /* 0x000000888914723e */ /* 0x002fc600000010ff */
[----:B------:R1:W-:Y:S01]  /*aab0*/  STSM.16.M88.4 [R153], R12 ;  /* 0x0000000c99007844 */ /* 0x0003e20000000200 */
[----:B------:R-:W-:Y:S02]  /*aac0*/  F2FP.BF16.F32.PACK_AB R21, R139, R138 ;  /* 0x0000008a8b15723e */ /* 0x000fe400000010ff */
[----:B------:R-:W-:Y:S02]  /*aad0*/  F2FP.BF16.F32.PACK_AB R22, R141, R140 ;  /* 0x0000008c8d16723e */ /* 0x000fe400000010ff */
[----:B------:R-:W-:Y:S02]  /*aae0*/  F2FP.BF16.F32.PACK_AB R23, R143, R142 ;  /* 0x0000008e8f17723e */ /* 0x000fe400000010ff */
[----:B0-----:R-:W-:Y:S02]  /*aaf0*/  F2FP.BF16.F32.PACK_AB R8, R145, R144 ;  /* 0x000000909108723e */ /* 0x001fe400000010ff */
[----:B------:R-:W-:Y:S01]  /*ab00*/  F2FP.BF16.F32.PACK_AB R9, R147, R146 ;  /* 0x000000929309723e */ /* 0x000fe200000010ff */
[----:B------:R-:W-:Y:S01]  /*ab10*/  STSM.16.M88.4 [R164], R20 ;  /* 0x00000014a4007844 */ /* 0x000fe20000000200 */
[----:B------:R-:W-:-:S02]  /*ab20*/  F2FP.BF16.F32.PACK_AB R10, R149, R148 ;  /* 0x00000094950a723e */ /* 0x000fc400000010ff */
[----:B------:R-:W-:Y:S01]  /*ab30*/  F2FP.BF16.F32.PACK_AB R11, R151, R150 ;  /* 0x00000096970b723e */ /* 0x000fe200000010ff */
[C---:B-1----:R-:W-:Y:S01]  /*ab40*/  IMAD.SHL.U32 R13, R188.reuse, 0x4, RZ ;  /* 0x00000004bc0d7824 */ /* 0x042fe200078e00ff */
[----:B------:R-:W-:-:S03]  /*ab50*/  SHF.L.U64.HI R7, R188, 0x2, R218 ;  /* 0x00000002bc077819 */ /* 0x000fc600000102da */
[----:B------:R0:W-:Y:S02]  /*ab60*/  STSM.16.M88.4 [R165], R8 ;  /* 0x00000008a5007844 */ /* 0x0001e40000000200 */
[----:B0-----:R-:W0:Y:S08]  /*ab70*/  LDC.64 R10, c[0x0][0xd00] ;  /* 0x00034000ff0a7b82 */ /* 0x001e300000000a00 */
[----:B------:R-:W-:Y:S01]  /*ab80*/  BAR.SYNC.DEFER_BLOCKING 0x1, 0x100 ;  /* 0x0044000000007b1d */ /* 0x000fe20000010000 */
[----:B------:R-:W-:-:S04]  /*ab90*/  @P0 IADD3 R8, P2, R13, UR6, RZ ;  /* 0x000000060d080c10 */ /* 0x000fc8000ff5e0ff */
[----:B------:R-:W-:Y:S02]  /*aba0*/  @P0 IADD3.X R9, R7, UR7, RZ, P2, !PT ;  /* 0x0000000707090c10 */ /* 0x000fe400097fe4ff */
[----:B0-----:R-:W-:-:S04]  /*abb0*/  ISETP.NE.U32.AND P1, PT, R10, RZ, PT ;  /* 0x000000ff0a00720c */ /* 0x001fc80003f25070 */
[----:B------:R0:W2:Y:S01]  /*abc0*/  @P0 LDG.E R9, desc[UR44][R8.64] ;  /* 0x0000002c08090981 */ /* 0x0000a2000c1e1900 */
[----:B------:R-:W-:Y:S02]  /*abd0*/  IADD3 R12, P2, R13, R10, RZ ;  /* 0x0000000a0d0c7210 */ /* 0x000fe40007f5e0ff */
[----:B------:R-:W-:-:S03]  /*abe0*/  ISETP.NE.AND.EX P1, PT, R11, RZ, PT, P1 ;  /* 0x000000ff0b00720c */ /* 0x000fc60003f25310 */
[----:B------:R-:W-:Y:S02]  /*abf0*/  IMAD.X R13, R7, 0x1, R11, P2 ;  /* 0x00000001070d7824 */ /* 0x000fe400010e060b */
[----:B0-----:R-:W-:-:S08]  /*ac00*/  IMAD.MOV.U32 R8, RZ, RZ, RZ ;  /* 0x000000ffff087224 */ /* 0x001fd000078e00ff */
[----:B------:R0:W5:Y:S01]  /*ac10*/  @P1 LDG.E R8, desc[UR44][R12.64] ;  /* 0x0000002c0c081981 */ /* 0x000162000c1e1900 */
[----:B------:R-:W-:Y:S01]  /*ac20*/  ULDC UR6, c[0x0][0xb88] ;  /* 0x0002e20000067ab9 */ /* 0x000fe20000000800 */
[----:B--2---:R-:W-:Y:S01]  /*ac30*/  @P0 R2UR UR6, R9 ;  /* 0x00000000090602ca */ /* 0x004fe200000e0000 */
[----:B0-----:R-:W-:-:S14]  /*ac40*/  @P0 BRA `(.L_x_1033) ;  /* 0x0000000000180947 */ /* 0x001fdc0003800000 */
[----:B------:R-:W-:Y:S05]  /*ac50*/  @!P1 BRA `(.L_x_1033) ;  /* 0x0000000000149947 */ /* 0x000fea0003800000 */
[----:B------:R-:W2:Y:S04]  /*ac60*/  LDG.E R7, desc[UR44][R12.64] ;  /* 0x0000002c0c077981 */ /* 0x000ea8000c1e1900 */
[----:B------:R-:W3:Y:S01]  /*ac70*/  LDG.E R9, desc[UR44][R12.64+0x4] ;  /* 0x0000042c0c097981 */ /* 0x000ee2000c1e1900 */
[----:B--2---:R-:W-:Y:S02]  /*ac80*/  R2UR UR7, R7 ;  /* 0x00000000070772ca */ /* 0x004fe400000e0000 */
[----:B---3--:R-:W-:-:S13]  /*ac90*/  R2UR UR6, R9 ;  /* 0x00000000090672ca */ /* 0x008fda00000e0000 */
[----:B------:R-:W-:-:S12]  /*aca0*/  UIADD3 UR6, -UR7, UR6, URZ ;  /* 0x0000000607067290 */ /* 0x000fd8000fffe13f */
.L_x_1033:
[----:B------:R-:W0:Y:S02]  /*acb0*/  SHFL.IDX PT, R7, R228, RZ, 0x1f ;  /* 0x00001fffe4077589 */ /* 0x000e2400000e0000 */
[----:B0-----:R-:W-:Y:S02]  /*acc0*/  ISETP.NE.AND P0, PT, R7, RZ, PT ;  /* 0x000000ff0700720c */ /* 0x001fe40003f05270 */
[----:B-----5:R-:W-:-:S11]  /*acd0*/  SHF.R.S32.HI R7, RZ, 0x1f, R8 ;  /* 0x0000001fff077819 */ /* 0x020fd60000011408 */
[----:B------:R-:W-:Y:S05]  /*ace0*/  @P0 BRA `(.L_x_1034) ;  /* 0x0000000400040947 */ /* 0x000fea0003800000 */
[----:B------:R-:W2:Y:S04]  /*acf0*/  LDL R23, [R1+0x28] ;  /* 0x0000280001177983 */ /* 0x000ea80000100800 */
[----:B------:R-:W3:Y:S04]  /*ad00*/  LDL R155, [R1+0x2c] ;  /* 0x00002c00019b7983 */ /* 0x000ee80000100800 */
[----:B------:R-:W4:Y:S01]  /*ad10*/  LDL R154, [R1+0x4] ;  /* 0x00000400019a7983 */ /* 0x000f220000100800 */
[----:B------:R-:W-:Y:S01]  /*ad20*/  IMAD.MOV.U32 R9, RZ, RZ, 0xab8 ;  /* 0x00000ab8ff097424 */ /* 0x000fe200078e00ff */
[----:B------:R-:W-:Y:S01]  /*ad30*/  ISETP.GT.AND P1, PT, R0, 0x1, PT ;  /* 0x000000010000780c */ /* 0x000fe20003f24270 */
[----:B------:R-:W0:Y:S01]  /*ad40*/  LDC R153, c[0x0][0xce8] ;  /* 0x00033a00ff997b82 */ /* 0x000e220000000800 */
[----:B------:R-:W-:Y:S01]  /*ad50*/  ISETP.NE.U32.AND P0, PT, R10, RZ, PT ;  /* 0x000000ff0a00720c */ /* 0x000fe20003f05070 */
[----:B------:R-:W-:Y:S01]  /*ad60*/  IMAD.U32 R22, RZ, RZ, UR42 ;  /* 0x0000002aff167e24 */ /* 0x000fe2000f8e00ff */
[----:B------:R-:W-:-:S02]  /*ad70*/  SEL R9, R9, 0xa78, P1 ;  /* 0x00000a7809097807 */ /* 0x000fc40000800000 */
[----:B------:R-:W-:-:S03]  /*ad80*/  ISETP.NE.AND.EX P0, PT, R11, RZ, PT, P0 ;  /* 0x000000ff0b00720c */ /* 0x000fc60003f05300 */
[----:B------:R-:W1:Y:S01]  /*ad90*/  LDC.64 R12, c[0x0][R9+0x220] ;  /* 0x00008800090c7b82 */ /* 0x000e620000000a00 */
[----:B------:R-:W-:Y:S02]  /*ada0*/  SEL R20, R188, RZ, !P0 ;  /* 0x000000ffbc147207 */ /* 0x000fe40004000000 */
[----:B------:R-:W-:-:S05]  /*adb0*/  SEL R18, R218, RZ, !P0 ;  /* 0x000000ffda127207 */ /* 0x000fca0004000000 */
[----:B------:R-:W5:Y:S01]  /*adc0*/  LDC.64 R14, c[0x0][R9+0x218] ;  /* 0x00008600090e7b82 */ /* 0x000f620000000a00 */
[----:B0-----:R-:W-:Y:S01]  /*add0*/  ISETP.NE.AND P0, PT, R153, 0x1, PT ;  /* 0x000000019900780c */ /* 0x001fe20003f05270 */
[----:B-1----:R-:W-:-:S04]  /*ade0*/  IMAD R13, R13, R20, RZ ;  /* 0x000000140d0d7224 */ /* 0x002fc800078e02ff */
[C---:B------:R-:W-:Y:S02]  /*adf0*/  IMAD R18, R12.reuse, R18, R13 ;  /* 0x000000120c127224 */ /* 0x040fe400078e020d */
[----:B------:R-:W-:-:S04]  /*ae00*/  IMAD.WIDE.U32 R12, R12, R20, RZ ;  /* 0x000000140c0c7225 */ /* 0x000fc800078e00ff */
[-C--:B-----5:R-:W-:Y:S02]  /*ae10*/  IMAD R20, R15, R189.reuse, RZ ;  /* 0x000000bd0f147224 */ /* 0x0a0fe400078e02ff */
[----:B------:R-:W-:-:S04]  /*ae20*/  IMAD.WIDE.U32 R14, R14, R189, RZ ;  /* 0x000000bd0e0e7225 */ /* 0x000fc800078e00ff */
[----:B------:R-:W-:Y:S01]  /*ae30*/  IMAD.IADD R18, R13, 0x1, R18 ;  /* 0x000000010d127824 */ /* 0x000fe200078e0212 */
[----:B------:R-:W-:Y:S01]  /*ae40*/  IADD3 R21, P2, P3, R12, R14, R8 ;  /* 0x0000000e0c157210 */ /* 0x000fe20007b5e008 */
[----:B------:R-:W0:Y:S01]  /*ae50*/  @P0 LDC R13, c[0x0][0xcec] ;  /* 0x00033b00ff0d0b82 */ /* 0x000e220000000800 */
[----:B------:R-:W-:-:S05]  /*ae60*/  IMAD.IADD R20, R15, 0x1, R20 ;  /* 0x000000010f147824 */ /* 0x000fca00078e0214 */
[----:B------:R-:W-:Y:S02]  /*ae70*/  IADD3.X R18, R18, R20, R7, P2, P3 ;  /* 0x0000001412127210 */ /* 0x000fe400017e6407 */
[----:B------:R-:W1:Y:S01]  /*ae80*/  @P0 LDC R12, c[0x0][0xcf0] ;  /* 0x00033c00ff0c0b82 */ /* 0x000e620000000800 */
[----:B--2---:R-:W-:Y:S01]  /*ae90*/  IMAD R22, R22, 0x40, R23 ;  /* 0x0000004016167824 */ /* 0x004fe200078e0217 */
[----:B------:R-:W-:-:S03]  /*aea0*/  SEL R23, R195, RZ, P1 ;  /* 0x000000ffc3177207 */ /* 0x000fc60000800000 */
[----:B0-----:R-:W-:-:S04]  /*aeb0*/  @P0 IMAD.HI.U32 R13, R22, R13, RZ ;  /* 0x0000000d160d0227 */ /* 0x001fc800078e00ff */
[----:B------:R-:W-:Y:S01]  /*aec0*/  IMAD.MOV.U32 R20, RZ, RZ, R22 ;  /* 0x000000ffff147224 */ /* 0x000fe200078e0016 */
[----:B-1----:R-:W-:Y:S02]  /*aed0*/  @P0 SHF.R.U32.HI R20, RZ, R12, R13 ;  /* 0x0000000cff140219 */ /* 0x002fe4000001160d */
[----:B------:R-:W0:Y:S02]  /*aee0*/  LDC.64 R12, c[0x0][R9+0x228] ;  /* 0x00008a00090c7b82 */ /* 0x000e240000000a00 */
[----:B0-----:R-:W-:-:S04]  /*aef0*/  IMAD.WIDE.U32 R14, R12, R23, RZ ;  /* 0x000000170c0e7225 */ /* 0x001fc800078e00ff */
[----:B------:R-:W-:Y:S01]  /*af00*/  IMAD R12, R13, R23, RZ ;  /* 0x000000170d0c7224 */ /* 0x000fe200078e02ff */
[----:B------:R-:W-:Y:S01]  /*af10*/  IADD3 R14, P0, P2, R20, R21, R14 ;  /* 0x00000015140e7210 */ /* 0x000fe20007a1e00e */
[--C-:B------:R-:W-:Y:S01]  /*af20*/  IMAD.MOV R21, RZ, RZ, -R20.reuse ;  /* 0x000000ffff157224 */ /* 0x100fe200078e0a14 */
[----:B------:R-:W-:Y:S01]  /*af30*/  SHF.R.S32.HI R20, RZ, 0x1f, R20 ;  /* 0x0000001fff147819 */ /* 0x000fe20000011414 */
[----:B------:R-:W-:Y:S02]  /*af40*/  IMAD.IADD R15, R15, 0x1, R12 ;  /* 0x000000010f0f7824 */ /* 0x000fe400078e020c */
[----:B------:R0:W1:Y:S01]  /*af50*/  LDC.64 R12, c[0x0][R9+0x210] ;  /* 0x00008400090c7b82 */ /* 0x0000620000000a00 */
[----:B------:R-:W-:Y:S02]  /*af60*/  IMAD R21, R153, R21, R22 ;  /* 0x0000001599157224 */ /* 0x000fe400078e0216 */
[----:B------:R-:W-:Y:S01]  /*af70*/  IADD3.X R15, R20, R18, R15, P0, P2 ;  /* 0x00000012140f7210 */ /* 0x000fe200007e440f */
[----:B------:R-:W-:-:S02]  /*af80*/  IMAD.U32 R18, RZ, RZ, UR42 ;  /* 0x0000002aff127e24 */ /* 0x000fc4000f8e00ff */
[----:B0-----:R-:W-:Y:S02]  /*af90*/  SHF.R.S32.HI R9, RZ, 0x1f, R21 ;  /* 0x0000001fff097819 */ /* 0x001fe40000011415 */
[----:B------:R-:W-:Y:S02]  /*afa0*/  IMAD R18, R18, 0x40, R17 ;  /* 0x0000004012127824 */ /* 0x000fe400078e0211 */
[-C--:B-1----:R-:W-:Y:S02]  /*afb0*/  IMAD R13, R13, R21.reuse, RZ ;  /* 0x000000150d0d7224 */ /* 0x082fe400078e02ff */
[----:B------:R-:W-:-:S04]  /*afc0*/  IMAD.WIDE.U32 R14, R12, R21, R14 ;  /* 0x000000150c0e7225 */ /* 0x000fc800078e000e */
[----:B------:R-:W-:Y:S02]  /*afd0*/  IMAD R9, R12, R9, R13 ;  /* 0x000000090c097224 */ /* 0x000fe400078e020d */
[----:B------:R-:W0:Y:S02]  /*afe0*/  LDC.64 R12, c[0x0][0xca8] ;  /* 0x00032a00ff0c7b82 */ /* 0x000e240000000a00 */
[----:B------:R-:W-:-:S06]  /*aff0*/  IMAD.IADD R9, R15, 0x1, R9 ;  /* 0x000000010f097824 */ /* 0x000fcc00078e0209 */
[----:B0-----:R-:W0:Y:S08]  /*b000*/  @!P1 LDC R12, c[0x0][0xc50] ;  /* 0x00031400ff0c9b82 */ /* 0x001e300000000800 */
[----:B------:R-:W1:Y:S01]  /*b010*/  @!P1 LDC R13, c[0x0][0xc54] ;  /* 0x00031500ff0d9b82 */ /* 0x000e620000000800 */
[----:B0-----:R-:W-:Y:S01]  /*b020*/  LEA R15, P0, R14, R12, 0x2 ;  /* 0x0000000c0e0f7211 */ /* 0x001fe200078010ff */
[----:B---3--:R-:W-:-:S03]  /*b030*/  IMAD.MOV R12, RZ, RZ, -R155 ;  /* 0x000000ffff0c7224 */ /* 0x008fc600078e0a9b */
[----:B-1----:R-:W-:Y:S02]  /*b040*/  LEA.HI.X R9, R14, R13, R9, 0x2, P0 ;  /* 0x0000000d0e097211 */ /* 0x002fe400000f1409 */
[----:B----4-:R-:W-:Y:S01]  /*b050*/  ISETP.NE.AND P0, PT, R154, R12, PT ;  /* 0x0000000c9a00720c */ /* 0x010fe20003f05270 */
[----:B------:R-:W-:Y:S04]  /*b060*/  SHFL.IDX PT, R14, R15, 0x1, 0x1c1f ;  /* 0x003c1f000f0e7f89 */ /* 0x000fe800000e0000 */
[----:B------:R-:W-:Y:S04]  /*b070*/  SHFL.IDX PT, R12, R15, RZ, 0x1c1f ;  /* 0x001c1fff0f0c7589 */ /* 0x000fe800000e0000 */
[----:B------:R-:W0:Y:S04]  /*b080*/  SHFL.IDX PT, R13, R9, RZ, 0x1c1f ;  /* 0x001c1fff090d7589 */ /* 0x000e2800000e0000 */
[----:B------:R1:W2:Y:S02]  /*b090*/  SHFL.IDX PT, R15, R9, 0x1, 0x1c1f ;  /* 0x003c1f00090f7f89 */ /* 0x0002a400000e0000 */
[----:B-1----:R-:W-:-:S05]  /*b0a0*/  IMAD R9, R153, UR6, RZ ;  /* 0x0000000699097c24 */ /* 0x002fca000f8e02ff */
[C---:B------:R-:W-:Y:S01]  /*b0b0*/  ISETP.GE.OR P1, PT, R18.reuse, R9, P0 ;  /* 0x000000091200720c */ /* 0x040fe20000726670 */
[----:B------:R-:W-:-:S05]  /*b0c0*/  VIADD R18, R18, 0x8 ;  /* 0x0000000812127836 */ /* 0x000fca0000000000 */
[----:B------:R-:W-:-:S07]  /*b0d0*/  ISETP.GE.OR P0, PT, R18, R9, P0 ;  /* 0x000000091200720c */ /* 0x000fce0000706670 */
[----:B0-----:R0:W-:Y:S06]  /*b0e0*/  @!P1 ST.E desc[UR44][R12.64], R3 ;  /* 0x000000030c009985 */ /* 0x0011ec000c10192c */
[----:B--2---:R0:W-:Y:S02]  /*b0f0*/  @!P0 ST.E desc[UR44][R14.64], R152 ;  /* 0x000000980e008985 */ /* 0x0041e4000c10192c */
.L_x_1034:
[----:B------:R-:W-:Y:S02]  /*b100*/  ISETP.GT.AND P1, PT, R0, 0x1, PT ;  /* 0x000000010000780c */ /* 0x000fe40003f24270 */
[----:B------:R-:W-:-:S04]  /*b110*/  ISETP.NE.U32.AND P0, PT, R10, RZ, PT ;  /* 0x000000ff0a00720c */ /* 0x000fc80003f05070 */
[----:B------:R-:W-:-:S04]  /*b120*/  ISETP.NE.AND.EX P0, PT, R11, RZ, PT, P0 ;  /* 0x000000ff0b00720c */ /* 0x000fc80003f05300 */
[----:B------:R-:W-:-:S03]  /*b130*/  SEL R188, R188, RZ, !P0 ;  /* 0x000000ffbcbc7207 */ /* 0x000fc60004000000 */
[----:B------:R-:W-:Y:S06]  /*b140*/  @P1 BRA `(.L_x_1035) ;  /* 0x0000001000481947 */ /* 0x000fec0003800000 */
[----:B------:R-:W1:Y:S01]  /*b150*/  S2R R0, SR_TID.X ;  /* 0x0000000000007919 */ /* 0x000e620000002100 */
[----:B------:R-:W2:Y:S01]  /*b160*/  LDC R18, c[0x0][0xce8] ;  /* 0x00033a00ff127b82 */ /* 0x000ea20000000800 */
[----:B------:R-:W-:Y:S01]  /*b170*/  ULDC.64 UR8, c[0x0][0xba0] ;  /* 0x0002e80000087ab9 */ /* 0x000fe20000000a00 */
[----:B------:R-:W-:Y:S01]  /*b180*/  ULDC UR10, c[0x0][0xbc8] ;  /* 0x0002f200000a7ab9 */ /* 0x000fe20000000800 */
[----:B-1----:R-:W-:-:S05]  /*b190*/  VIADD R0, R0, 0xffffff80 ;  /* 0xffffff8000007836 */ /* 0x002fca0000000000 */
[----:B0-----:R-:W-:-:S04]  /*b1a0*/  SHF.R.S32.HI R3, RZ, 0x1f, R0 ;  /* 0x0000001fff037819 */ /* 0x001fc80000011400 */
[----:B------:R-:W-:-:S04]  /*b1b0*/  LEA.HI R10, R3, R0, RZ, 0x3 ;  /* 0x00000000030a7211 */ /* 0x000fc800078f18ff */
[----:B------:R-:W-:-:S05]  /*b1c0*/  SHF.R.S32.HI R3, RZ, 0x3, R10 ;  /* 0x00000003ff037819 */ /* 0x000fca000001140a */
[----:B------:R-:W-:-:S04]  /*b1d0*/  IMAD R9, R3, 0x40, R16 ;  /* 0x0000004003097824 */ /* 0x000fc800078e0210 */
[----:B------:R-:W-:-:S03]  /*b1e0*/  IMAD.WIDE R4, R9, 0x2, R4 ;  /* 0x0000000209047825 */ /* 0x000fc600078e0204 */
[C---:B------:R-:W-:Y:S02]  /*b1f0*/  IADD3 R21, P3, R4.reuse, 0x1000, RZ ;  /* 0x0000100004157810 */ /* 0x040fe40007f7e0ff */
[----:B------:R-:W-:Y:S02]  /*b200*/  IADD3 R45, P2, R4, 0x7000, RZ ;  /* 0x00007000042d7810 */ /* 0x000fe40007f5e0ff */
[----:B------:R-:W-:Y:S02]  /*b210*/  LOP3.LUT R20, R21, 0x380, RZ, 0xc0, !PT ;  /* 0x0000038015147812 */ /* 0x000fe400078ec0ff */
[----:B------:R-:W-:Y:S02]  /*b220*/  LOP3.LUT R44, R45, 0x380, RZ, 0xc0, !PT ;  /* 0x000003802d2c7812 */ /* 0x000fe400078ec0ff */
[----:B------:R-:W-:Y:S02]  /*b230*/  SHF.R.U64 R20, R20, 0x3, RZ ;  /* 0x0000000314147819 */ /* 0x000fe400000012ff */
[----:B------:R-:W-:-:S02]  /*b240*/  IADD3 R37, P0, R4, 0x5000, RZ ;  /* 0x0000500004257810 */ /* 0x000fc40007f1e0ff */
[----:B------:R-:W-:Y:S02]  /*b250*/  SHF.R.U64 R44, R44, 0x3, RZ ;  /* 0x000000032c2c7819 */ /* 0x000fe400000012ff */
[----:B------:R-:W-:Y:S01]  /*b260*/  LOP3.LUT R20, R20, R21, RZ, 0x3c, !PT ;  /* 0x0000001514147212 */ /* 0x000fe200078e3cff */
[----:B------:R-:W-:Y:S01]  /*b270*/  IMAD.X R21, RZ, RZ, R5, P3 ;  /* 0x000000ffff157224 */ /* 0x000fe200018e0605 */
[C---:B------:R-:W-:Y:S02]  /*b280*/  IADD3 R25, P4, R4.reuse, 0x2000, RZ ;  /* 0x0000200004197810 */ /* 0x040fe40007f9e0ff */
[C---:B------:R-:W-:Y:S02]  /*b290*/  IADD3 R29, P5, R4.reuse, 0x3000, RZ ;  /* 0x00003000041d7810 */ /* 0x040fe40007fbe0ff */
[C---:B------:R-:W-:Y:S01]  /*b2a0*/  IADD3 R33, P6, R4.reuse, 0x4000, RZ ;  /* 0x0000400004217810 */ /* 0x040fe20007fde0ff */
[----:B------:R-:W-:Y:S01]  /*b2b0*/  IMAD R7, R7, UR8, RZ ;  /* 0x0000000807077c24 */ /* 0x000fe2000f8e02ff */
[----:B------:R-:W-:Y:S01]  /*b2c0*/  IADD3 R41, P1, R4, 0x6000, RZ ;  /* 0x0000600004297810 */ /* 0x000fe20007f3e0ff */
[----:B------:R-:W-:Y:S01]  /*b2d0*/  VIADD R152, R16, 0x180 ;  /* 0x0000018010987836 */ /* 0x000fe20000000000 */
[----:B------:R-:W-:Y:S01]  /*b2e0*/  LOP3.LUT R36, R37, 0x380, RZ, 0xc0, !PT ;  /* 0x0000038025247812 */ /* 0x000fe200078ec0ff */
[----:B------:R-:W5:Y:S01]  /*b2f0*/  LD.E.128 R20, desc[UR44][R20.64] ;  /* 0x0000002c14147980 */ /* 0x000f62000c101d00 */
[----:B------:R-:W-:-:S02]  /*b300*/  IADD3 R49, P3, R4, 0x8000, RZ ;  /* 0x0000800004317810 */ /* 0x000fc40007f7e0ff */
[----:B------:R-:W-:Y:S01]  /*b310*/  LOP3.LUT R44, R44, R45, RZ, 0x3c, !PT ;  /* 0x0000002d2c2c7212 */ /* 0x000fe200078e3cff */
[----:B------:R-:W-:Y:S01]  /*b320*/  IMAD.X R45, RZ, RZ, R5, P2 ;  /* 0x000000ffff2d7224 */ /* 0x000fe200010e0605 */
[C---:B------:R-:W-:Y:S02]  /*b330*/  IADD3 R73, P2, R4.reuse, 0xe000, RZ ;  /* 0x0000e00004497810 */ /* 0x040fe40007f5e0ff */
[----:B------:R-:W-:Y:S02]  /*b340*/  LOP3.LUT R24, R25, 0x380, RZ, 0xc0, !PT ;  /* 0x0000038019187812 */ /* 0x000fe400078ec0ff */
[----:B------:R-:W-:Y:S02]  /*b350*/  LOP3.LUT R28, R29, 0x380, RZ, 0xc0, !PT ;  /* 0x000003801d1c7812 */ /* 0x000fe400078ec0ff */
[----:B------:R-:W-:Y:S02]  /*b360*/  LOP3.LUT R32, R33, 0x380, RZ, 0xc0, !PT ;  /* 0x0000038021207812 */ /* 0x000fe400078ec0ff */
[----:B------:R-:W-:Y:S01]  /*b370*/  LOP3.LUT R11, R4, 0x380, RZ, 0xc0, !PT ;  /* 0x00000380040b7812 */ /* 0x000fe200078ec0ff */
[----:B------:R-:W-:Y:S01]  /*b380*/  IMAD R7, R8, UR9, R7 ;  /* 0x0000000908077c24 */ /* 0x000fe2000f8e0207 */
[----:B------:R-:W-:Y:S01]  /*b390*/  LOP3.LUT R40, R41, 0x380, RZ, 0xc0, !PT ;  /* 0x0000038029287812 */ /* 0x000fe200078ec0ff */
[----:B------:R-:W5:Y:S01]  /*b3a0*/  LD.E.128 R44, desc[UR44][R44.64] ;  /* 0x0000002c2c2c7980 */ /* 0x000f62000c101d00 */
[----:B------:R-:W-:-:S02]  /*b3b0*/  SHF.R.U64 R36, R36, 0x3, RZ ;  /* 0x0000000324247819 */ /* 0x000fc400000012ff */
[----:B------:R-:W-:Y:S02]  /*b3c0*/  LOP3.LUT R48, R49, 0x380, RZ, 0xc0, !PT ;  /* 0x0000038031307812 */ /* 0x000fe400078ec0ff */
[----:B------:R-:W-:Y:S02]  /*b3d0*/  LOP3.LUT R72, R73, 0x380, RZ, 0xc0, !PT ;  /* 0x0000038049487812 */ /* 0x000fe400078ec0ff */
[----:B------:R-:W-:Y:S02]  /*b3e0*/  SHF.R.U64 R24, R24, 0x3, RZ ;  /* 0x0000000318187819 */ /* 0x000fe400000012ff */
[----:B------:R-:W-:Y:S02]  /*b3f0*/  SHF.R.U64 R28, R28, 0x3, RZ ;  /* 0x000000031c1c7819 */ /* 0x000fe400000012ff */
[----:B------:R-:W-:Y:S02]  /*b400*/  SHF.R.U64 R32, R32, 0x3, RZ ;  /* 0x0000000320207819 */ /* 0x000fe400000012ff */
[----:B------:R-:W-:-:S02]  /*b410*/  SHF.R.U64 R40, R40, 0x3, RZ ;  /* 0x0000000328287819 */ /* 0x000fc400000012ff */
[----:B------:R-:W-:Y:S01]  /*b420*/  LOP3.LUT R36, R36, R37, RZ, 0x3c, !PT ;  /* 0x0000002524247212 */ /* 0x000fe200078e3cff */
[--C-:B------:R-:W-:Y:S01]  /*b430*/  IMAD.X R37, RZ, RZ, R5.reuse, P0 ;  /* 0x000000ffff257224 */ /* 0x100fe200000e0605 */
[----:B------:R-:W-:Y:S02]  /*b440*/  SHF.R.U64 R48, R48, 0x3, RZ ;  /* 0x0000000330307819 */ /* 0x000fe400000012ff */
[----:B------:R-:W-:Y:S02]  /*b450*/  IADD3 R65, P0, R4, 0xc000, RZ ;  /* 0x0000c00004417810 */ /* 0x000fe40007f1e0ff */
[----:B------:R-:W-:Y:S01]  /*b460*/  SHF.R.U64 R72, R72, 0x3, RZ ;  /* 0x0000000348487819 */ /* 0x000fe200000012ff */
[----:B------:R-:W5:Y:S01]  /*b470*/  LD.E.128 R36, desc[UR44][R36.64] ;  /* 0x0000002c24247980 */ /* 0x000f62000c101d00 */
[----:B------:R-:W-:Y:S01]  /*b480*/  LOP3.LUT R24, R24, R25, RZ, 0x3c, !PT ;  /* 0x0000001918187212 */ /* 0x000fe200078e3cff */
[--C-:B------:R-:W-:Y:S01]  /*b490*/  IMAD.X R25, RZ, RZ, R5.reuse, P4 ;  /* 0x000000ffff197224 */ /* 0x100fe200020e0605 */
        /* <DEDUP_REMOVED lines=8> */
[C---:B------:R-:W-:Y:S01]  /*b520*/  IADD3 R53, P4, R4.reuse, 0x9000, RZ ;  /* 0x0000900004357810 */ /* 0x040fe20007f9e0ff */
[----:B------:R-:W5:Y:S01]  /*b530*/  LD.E.128 R24, desc[UR44][R24.64] ;  /* 0x0000002c18187980 */ /* 0x000f62000c101d00 */
[----:B------:R-:W-:-:S02]  /*b540*/  IADD3 R57, P5, R4, 0xa000, RZ ;  /* 0x0000a00004397810 */ /* 0x000fc40007fbe0ff */
[C---:B------:R-:W-:Y:S01]  /*b550*/  IADD3 R61, P6, R4.reuse, 0xb000, RZ ;  /* 0x0000b000043d7810 */ /* 0x040fe20007fde0ff */
[----:B------:R-:W5:Y:S01]  /*b560*/  LD.E.128 R28, desc[UR44][R28.64] ;  /* 0x0000002c1c1c7980 */ /* 0x000f62000c101d00 */
[----:B------:R-:W-:Y:S02]  /*b570*/  IADD3 R69, P1, R4, 0xd000, RZ ;  /* 0x0000d00004457810 */ /* 0x000fe40007f3e0ff */
[----:B------:R-:W-:Y:S01]  /*b580*/  LOP3.LUT R64, R65, 0x380, RZ, 0xc0, !PT ;  /* 0x0000038041407812 */ /* 0x000fe200078ec0ff */
[----:B------:R-:W5:Y:S01]  /*b590*/  LD.E.128 R32, desc[UR44][R32.64] ;  /* 0x0000002c20207980 */ /* 0x000f62000c101d00 */
[----:B------:R-:W-:Y:S01]  /*b5a0*/  LOP3.LUT R72, R72, R73, RZ, 0x3c, !PT ;  /* 0x0000004948487212 */ /* 0x000fe200078e3cff */
[----:B------:R-:W-:Y:S01]  /*b5b0*/  IMAD.X R73, RZ, RZ, R5, P2 ;  /* 0x000000ffff497224 */ /* 0x000fe200010e0605 */
[----:B------:R-:W-:Y:S01]  /*b5c0*/  IADD3 R12, P3, R4, 0xf000, RZ ;  /* 0x0000f000040c7810 */ /* 0x000fe20007f7e0ff */
[----:B------:R-:W5:Y:S01]  /*b5d0*/  LD.E.128 R40, desc[UR44][R40.64] ;  /* 0x0000002c28287980 */ /* 0x000f62000c101d00 */
[----:B--2---:R-:W-:-:S02]  /*b5e0*/  ISETP.NE.AND P2, PT, R18, 0x1, PT ;  /* 0x000000011200780c */ /* 0x004fc40003f45270 */
[----:B------:R-:W-:Y:S01]  /*b5f0*/  LOP3.LUT R52, R53, 0x380, RZ, 0xc0, !PT ;  /* 0x0000038035347812 */ /* 0x000fe200078ec0ff */
[----:B------:R-:W-:Y:S01]  /*b600*/  IMAD.X R77, RZ, RZ, R5, P3 ;  /* 0x000000ffff4d7224 */ /* 0x000fe200018e0605 */
[----:B------:R-:W-:Y:S01]  /*b610*/  LOP3.LUT R56, R57, 0x380, RZ, 0xc0, !PT ;  /* 0x0000038039387812 */ /* 0x000fe200078ec0ff */
[----:B------:R-:W5:Y:S01]  /*b620*/  LD.E.128 R48, desc[UR44][R48.64] ;  /* 0x0000002c30307980 */ /* 0x000f62000c101d00 */
[----:B------:R-:W-:Y:S02]  /*b630*/  LOP3.LUT R60, R61, 0x380, RZ, 0xc0, !PT ;  /* 0x000003803d3c7812 */ /* 0x000fe400078ec0ff */
[----:B------:R-:W-:Y:S01]  /*b640*/  LOP3.LUT R68, R69, 0x380, RZ, 0xc0, !PT ;  /* 0x0000038045447812 */ /* 0x000fe200078ec0ff */
[----:B------:R-:W5:Y:S01]  /*b650*/  LD.E.128 R72, desc[UR44][R72.64] ;  /* 0x0000002c48487980 */ /* 0x000f62000c101d00 */
[----:B------:R-:W-:Y:S02]  /*b660*/  SHF.R.U64 R64, R64, 0x3, RZ ;  /* 0x0000000340407819 */ /* 0x000fe400000012ff */
[----:B------:R-:W-:Y:S01]  /*b670*/  SHF.R.U64 R11, R11, 0x3, RZ ;  /* 0x000000030b0b7819 */ /* 0x000fe200000012ff */
[----:B------:R-:W0:Y:S01]  /*b680*/  @P2 LDC R81, c[0x0][0xcec] ;  /* 0x00033b00ff512b82 */ /* 0x000e220000000800 */
[----:B------:R-:W-:-:S02]  /*b690*/  LOP3.LUT R9, R12, 0x380, RZ, 0xc0, !PT ;  /* 0x000003800c097812 */ /* 0x000fc400078ec0ff */
[----:B------:R-:W-:Y:S02]  /*b6a0*/  SHF.R.U64 R52, R52, 0x3, RZ ;  /* 0x0000000334347819 */ /* 0x000fe400000012ff */
[----:B------:R-:W-:Y:S02]  /*b6b0*/  SHF.R.U64 R56, R56, 0x3, RZ ;  /* 0x0000000338387819 */ /* 0x000fe400000012ff */
[----:B------:R-:W-:Y:S01]  /*b6c0*/  SHF.R.U64 R60, R60, 0x3, RZ ;  /* 0x000000033c3c7819 */ /* 0x000fe200000012ff */
[----:B------:R-:W1:Y:S01]  /*b6d0*/  @P2 LDC R83, c[0x0][0xcf0] ;  /* 0x00033c00ff532b82 */ /* 0x000e620000000800 */
[----:B------:R-:W-:Y:S02]  /*b6e0*/  SHF.R.U64 R68, R68, 0x3, RZ ;  /* 0x0000000344447819 */ /* 0x000fe400000012ff */
[----:B------:R-:W-:Y:S01]  /*b6f0*/  LOP3.LUT R64, R64, R65, RZ, 0x3c, !PT ;  /* 0x0000004140407212 */ /* 0x000fe200078e3cff */
[----:B------:R-:W-:Y:S01]  /*b700*/  IMAD.X R65, RZ, RZ, R5, P0 ;  /* 0x000000ffff417224 */ /* 0x000fe200000e0605 */
[----:B------:R-:W-:-:S02]  /*b710*/  LOP3.LUT R4, R11, R4, RZ, 0x3c, !PT ;  /* 0x000000040b047212 */ /* 0x000fc400078e3cff */
[----:B------:R-:W-:Y:S02]  /*b720*/  SHF.R.U64 R9, R9, 0x3, RZ ;  /* 0x0000000309097819 */ /* 0x000fe400000012ff */
[----:B------:R-:W-:Y:S01]  /*b730*/  ISETP.GE.AND P0, PT, R194, UR10, PT ;  /* 0x0000000ac2007c0c */ /* 0x000fe2000bf06270 */
        /* <DEDUP_REMOVED lines=9> */
[----:B------:R-:W-:Y:S01]  /*b7d0*/  LOP3.LUT R76, R9, R12, RZ, 0x3c, !PT ;  /* 0x0000000c094c7212 */ /* 0x000fe200078e3cff */
[----:B------:R-:W-:Y:S01]  /*b7e0*/  IMAD.WIDE.U32 R8, R8, UR8, RZ ;  /* 0x0000000808087c25 */ /* 0x000fe2000f8e00ff */
[----:B------:R2:W5:Y:S01]  /*b7f0*/  LD.E.128 R12, desc[UR44][R4.64] ;  /* 0x0000002c040c7980 */ /* 0x000562000c101d00 */
[----:B------:R-:W-:Y:S01]  /*b800*/  ISETP.GE.AND P1, PT, R16, UR10, PT ;  /* 0x0000000a10007c0c */ /* 0x000fe2000bf26270 */
[----:B------:R-:W-:Y:S01]  /*b810*/  ULDC.64 UR8, c[0x0][0xbe8] ;  /* 0x0002fa0000087ab9 */ /* 0x000fe20000000a00 */
[----:B------:R-:W-:Y:S01]  /*b820*/  IMAD.IADD R9, R9, 0x1, R7 ;  /* 0x0000000109097824 */ /* 0x000fe200078e0207 */
[----:B------:R-:W-:Y:S01]  /*b830*/  LOP3.LUT R7, R10, 0xfffffff8, RZ, 0xc0, !PT ;  /* 0xfffffff80a077812 */ /* 0x000fe200078ec0ff */
[----:B------:R-:W5:Y:S04]  /*b840*/  LD.E.128 R52, desc[UR44][R52.64] ;  /* 0x0000002c34347980 */ /* 0x000f68000c101d00 */
[----:B------:R-:W5:Y:S01]  /*b850*/  LD.E.128 R56, desc[UR44][R56.64] ;  /* 0x0000002c38387980 */ /* 0x000f62000c101d00 */
[----:B--2---:R-:W-:-:S02]  /*b860*/  SEL R5, RZ, 0xffffffff, P0 ;  /* 0xffffffffff057807 */ /* 0x004fc40000000000 */
[----:B------:R-:W-:Y:S01]  /*b870*/  ISETP.GE.AND P0, PT, R193, UR10, PT ;  /* 0x0000000ac1007c0c */ /* 0x000fe2000bf06270 */
[----:B------:R-:W5:Y:S02]  /*b880*/  LD.E.128 R60, desc[UR44][R60.64] ;  /* 0x0000002c3c3c7980 */ /* 0x000f64000c101d00 */
[----:B------:R-:W-:Y:S01]  /*b890*/  IMAD.SHL.U32 R11, R5, 0x2, RZ ;  /* 0x00000002050b7824 */ /* 0x000fe200078e00ff */
[----:B------:R-:W-:Y:S01]  /*b8a0*/  SEL R5, RZ, 0xffffffff, P0 ;  /* 0xffffffffff057807 */ /* 0x000fe20000000000 */
[----:B------:R-:W5:Y:S01]  /*b8b0*/  LD.E.128 R68, desc[UR44][R68.64] ;  /* 0x0000002c44447980 */ /* 0x000f62000c101d00 */
[----:B------:R-:W-:Y:S01]  /*b8c0*/  ISETP.GE.AND P0, PT, R192, UR10, PT ;  /* 0x0000000ac0007c0c */ /* 0x000fe2000bf06270 */
[----:B------:R-:W-:Y:S01]  /*b8d0*/  IMAD.IADD R10, R0, 0x1, -R7 ;  /* 0x00000001000a7824 */ /* 0x000fe200078e0a07 */
[----:B------:R-:W-:Y:S01]  /*b8e0*/  SEL R4, RZ, 0x1, P1 ;  /* 0x00000001ff047807 */ /* 0x000fe20000800000 */
[----:B------:R-:W5:Y:S01]  /*b8f0*/  LD.E.128 R76, desc[UR44][R76.64] ;  /* 0x0000002c4c4c7980 */ /* 0x000f62000c101d00 */
[----:B------:R-:W-:Y:S01]  /*b900*/  SEL R0, RZ, 0xffffffff, P0 ;  /* 0xffffffffff007807 */ /* 0x000fe20000000000 */
[----:B------:R-:W-:Y:S01]  /*b910*/  IMAD.SHL.U32 R5, R5, 0x4, RZ ;  /* 0x0000000405057824 */ /* 0x000fe200078e00ff */
[----:B------:R-:W-:Y:S01]  /*b920*/  LOP3.LUT R4, R11, 0x2, R4, 0xe2, !PT ;  /* 0x000000020b047812 */ /* 0x000fe200078ee204 */
[----:B------:R-:W-:Y:S01]  /*b930*/  IMAD.WIDE.U32 R8, R189, UR8, R8 ;  /* 0x00000008bd087c25 */ /* 0x000fe2000f8e0008 */
[----:B------:R-:W-:Y:S01]  /*b940*/  ISETP.GE.AND P1, PT, R191, UR10, PT ;  /* 0x0000000abf007c0c */ /* 0x000fe2000bf26270 */
[----:B------:R-:W-:Y:S01]  /*b950*/  @!PT LDS RZ, [RZ] ;  /* 0x00000000fffff984 */ /* 0x000fe20000000800 */
[----:B------:R-:W-:Y:S01]  /*b960*/  @!PT LDS RZ, [RZ] ;  /* 0x00000000fffff984 */ /* 0x000fe20000000800 */
[----:B------:R-:W-:Y:S01]  /*b970*/  @!PT LDS RZ, [RZ] ;  /* 0x00000000fffff984 */ /* 0x000fe20000000800 */
[----:B------:R-:W-:Y:S01]  /*b980*/  @!PT LDS RZ, [RZ] ;  /* 0x00000000fffff984 */ /* 0x000fe20000000800 */
[----:B------:R2:W-:Y:S06]  /*b990*/  MEMBAR.ALL.CTA ;  /* 0x0000000000007992 */ /* 0x0005ec0000008000 */
[----:B--2---:R-:W2:Y:S01]  /*b9a0*/  FENCE.VIEW.ASYNC.S ;  /* 0x00000000000073c6 */ /* 0x004ea20000000000 */
[----:B------:R-:W-:Y:S01]  /*b9b0*/  IMAD.SHL.U32 R7, R0, 0x8, RZ ;  /* 0x0000000800077824 */ /* 0x000fe200078e00ff */
[----:B------:R-:W-:Y:S01]  /*b9c0*/  LOP3.LUT R4, R5, 0x4, R4, 0xe2, !PT ;  /* 0x0000000405047812 */ /* 0x000fe200078ee204 */
[----:B------:R-:W-:-:S02]  /*b9d0*/  IMAD.U32 R11, RZ, RZ, UR42 ;  /* 0x0000002aff0b7e24 */ /* 0x000fc4000f8e00ff */
[----:B------:R-:W-:Y:S01]  /*b9e0*/  IMAD R0, R10, 0x20, R3 ;  /* 0x000000200a007824 */ /* 0x000fe200078e0203 */
[----:B------:R-:W-:Y:S01]  /*b9f0*/  SHF.R.S32.HI R5, RZ, 0x1f, R188 ;  /* 0x0000001fff057819 */ /* 0x000fe200000114bc */
[----:B------:R-:W-:Y:S01]  /*ba00*/  IMAD R9, R189, UR9, R9 ;  /* 0x00000009bd097c24 */ /* 0x000fe2000f8e0209 */
[----:B------:R-:W-:Y:S01]  /*ba10*/  LOP3.LUT R4, R7, 0x8, R4, 0xe2, !PT ;  /* 0x0000000807047812 */ /* 0x000fe200078ee204 */
[----:B------:R-:W-:Y:S01]  /*ba20*/  IMAD R10, R11, 0x40, R0 ;  /* 0x000000400b0a7824 */ /* 0x000fe200078e0200 */
[----:B------:R-:W-:Y:S01]  /*ba30*/  ULDC.64 UR8, c[0x0][0xbf0] ;  /* 0x0002fc0000087ab9 */ /* 0x000fe20000000a00 */
[----:B------:R-:W-:Y:S01]  /*ba40*/  SEL R7, RZ, 0xffffffff, P1 ;  /* 0xffffffffff077807 */ /* 0x000fe20000800000 */
[----:B------:R-:W-:Y:S01]  /*ba50*/  IMAD R5, R5, UR8, RZ ;  /* 0x0000000805057c24 */ /* 0x000fe2000f8e02ff */
[----:B------:R-:W-:Y:S01]  /*ba60*/  ISETP.GE.AND P0, PT, R190, UR10, PT ;  /* 0x0000000abe007c0c */ /* 0x000fe2000bf06270 */
[----:B0-----:R-:W-:-:S04]  /*ba70*/  @P2 IMAD.HI.U32 R0, R10, R81, RZ ;  /* 0x000000510a002227 */ /* 0x001fc800078e00ff */
[----:B------:R-:W-:Y:S02]  /*ba80*/  IMAD R11, R188, UR9, R5 ;  /* 0x00000009bc0b7c24 */ /* 0x000fe4000f8e0205 */
[----:B------:R-:W-:Y:S01]  /*ba90*/  IMAD.SHL.U32 R81, R7, 0x10, RZ ;  /* 0x0000001007517824 */ /* 0x000fe200078e00ff */
[----:B------:R-:W-:Y:S01]  /*baa0*/  SEL R7, RZ, 0xffffffff, P0 ;  /* 0xffffffffff077807 */ /* 0x000fe20000000000 */
[----:B------:R-:W-:Y:S01]  /*bab0*/  IMAD.MOV.U32 R5, RZ, RZ, R10 ;  /* 0x000000ffff057224 */ /* 0x000fe200078e000a */
[----:B-1----:R-:W-:Y:S02]  /*bac0*/  @P2 SHF.R.U32.HI R5, RZ, R83, R0 ;  /* 0x00000053ff052219 */ /* 0x002fe40000011600 */
[----:B------:R-:W-:Y:S01]  /*bad0*/  LOP3.LUT R4, R81, 0x10, R4, 0xe2, !PT ;  /* 0x0000001051047812 */ /* 0x000fe200078ee204 */
[----:B------:R-:W-:Y:S01]  /*bae0*/  IMAD.SHL.U32 R81, R7, 0x20, RZ ;  /* 0x0000002007517824 */ /* 0x000fe200078e00ff */
[--C-:B------:R-:W-:Y:S01]  /*baf0*/  SHF.R.S32.HI R0, RZ, 0x1f, R5.reuse ;  /* 0x0000001fff007819 */ /* 0x100fe20000011405 */
[----:B------:R-:W-:-:S02]  /*bb00*/  IMAD.MOV R7, RZ, RZ, -R5 ;  /* 0x000000ffff077224 */ /* 0x000fc400078e0a05 */
[----:B------:R-:W-:Y:S01]  /*bb10*/  IMAD.WIDE.U32 R8, R188, UR8, R8 ;  /* 0x00000008bc087c25 */ /* 0x000fe2000f8e0008 */
[----:B------:R-:W-:-:S03]  /*bb20*/  ULDC.64 UR8, c[0x0][0xbe0] ;  /* 0x0002f80000087ab9 */ /* 0x000fc60000000a00 */
[----:B------:R-:W-:Y:S02]  /*bb30*/  IMAD R0, R0, UR8, RZ ;  /* 0x0000000800007c24 */ /* 0x000fe4000f8e02ff */
[----:B------:R-:W-:Y:S02]  /*bb40*/  IMAD R7, R18, R7, R10 ;  /* 0x0000000712077224 */ /* 0x000fe400078e020a */
[----:B------:R-:W-:Y:S01]  /*bb50*/  IMAD.IADD R9, R9, 0x1, R11 ;  /* 0x0000000109097824 */ /* 0x000fe200078e020b */
[----:B------:R-:W-:Y:S01]  /*bb60*/  ISETP.GE.AND P0, PT, R152, UR10, PT ;  /* 0x0000000a98007c0c */ /* 0x000fe2000bf06270 */
[C---:B------:R-:W-:Y:S01]  /*bb70*/  IMAD R11, R5.reuse, UR9, R0 ;  /* 0x00000009050b7c24 */ /* 0x040fe2000f8e0200 */
[----:B------:R-:W-:Y:S01]  /*bb80*/  SHF.R.S32.HI R0, RZ, 0x1f, R7 ;  /* 0x0000001fff007819 */ /* 0x000fe20000011407 */
[----:B------:R-:W-:Y:S01]  /*bb90*/  IMAD.WIDE.U32 R8, R5, UR8, R8 ;  /* 0x0000000805087c25 */ /* 0x000fe2000f8e0008 */
[----:B------:R-:W-:Y:S01]  /*bba0*/  ULDC.64 UR8, c[0x0][0xbd8] ;  /* 0x0002f60000087ab9 */ /* 0x000fe20000000a00 */
[----:B------:R-:W-:-:S02]  /*bbb0*/  LOP3.LUT R4, R81, 0x20, R4, 0xe2, !PT ;  /* 0x0000002051047812 */ /* 0x000fc400078ee204 */
[----:B------:R-:W-:Y:S01]  /*bbc0*/  IMAD.U32 R80, RZ, RZ, UR42 ;  /* 0x0000002aff507e24 */ /* 0x000fe2000f8e00ff */
[----:B------:R-:W-:Y:S01]  /*bbd0*/  SEL R5, RZ, 0x40, P0 ;  /* 0x00000040ff057807 */ /* 0x000fe20000000000 */
[----:B------:R-:W-:Y:S01]  /*bbe0*/  IMAD.IADD R9, R9, 0x1, R11 ;  /* 0x0000000109097824 */ /* 0x000fe200078e020b */
[----:B------:R-:W-:Y:S01]  /*bbf0*/  ISETP.GE.AND P0, PT, R229, UR10, PT ;  /* 0x0000000ae5007c0c */ /* 0x000fe2000bf06270 */
[----:B------:R-:W-:Y:S02]  /*bc00*/  IMAD R10, R0, UR8, RZ ;  /* 0x00000008000a7c24 */ /* 0x000fe4000f8e02ff */
[----:B------:R-:W-:Y:S02]  /*bc10*/  IMAD R81, R80, 0x40, R3 ;  /* 0x0000004050517824 */ /* 0x000fe400078e0203 */
        /* <DEDUP_REMOVED lines=12> */
[----:B--2---:R0:W1:Y:S01]  /*bce0*/  SHFL.IDX PT, R4, R18, RZ, 0x181f ;  /* 0x00181fff12047589 */ /* 0x00406200000e0000 */
[----:B------:R-:W-:Y:S02]  /*bcf0*/  BSSY B1, `(.L_x_1036) ;  /* 0x000002b000017945 */ /* 0x000fe40003800000 */
[----:B------:R-:W-:Y:S01]  /*bd00*/  SYNCS.ARRIVE.TRANS64.RED.A1T0 RZ, [UR7], RZ ;  /* 0x000000ffffff79a7 */ /* 0x000fe20008100407 */
        /* <DEDUP_REMOVED lines=11> */
[----:B-1----:R-:W-:Y:S01]  /*bdc0*/  @!P1 LEA R8, P2, R194, R4, 0x1 ;  /* 0x00000004c2089211 */ /* 0x002fe200078408ff */
[----:B--2---:R-:W-:-:S03]  /*bdd0*/  @!P0 IMAD.WIDE R10, R16, 0x2, R4 ;  /* 0x00000002100a8825 */ /* 0x004fc600078e0204 */
[----:B------:R-:W-:Y:S02]  /*bde0*/  @!P1 LEA.HI.X R9, R194, R5, R153, 0x1, P2 ;  /* 0x00000005c2099211 */ /* 0x000fe400010f0c99 */
[----:B------:R-:W-:Y:S01]  /*bdf0*/  ISETP.GE.AND P2, PT, R191, UR10, PT ;  /* 0x0000000abf007c0c */ /* 0x000fe2000bf46270 */
[----:B-----5:R1:W-:Y:S01]  /*be00*/  @!P0 ST.E.128 desc[UR44][R10.64], R12 ;  /* 0x0000000c0a008985 */ /* 0x0203e2000c101d2c */
[----:B------:R-:W-:-:S03]  /*be10*/  LOP3.LUT P0, RZ, R0, 0x40, RZ, 0xc0, !PT ;  /* 0x0000004000ff7812 */ /* 0x000fc6000780c0ff */
[----:B------:R2:W-:Y:S01]  /*be20*/  @!P1 ST.E.128 desc[UR44][R8.64], R24 ;  /* 0x0000001808009985 */ /* 0x0005e2000c101d2c */
[----:B------:R-:W-:Y:S02]  /*be30*/  ISETP.GE.AND P1, PT, R190, UR10, PT ;  /* 0x0000000abe007c0c */ /* 0x000fe4000bf26270 */
[CC--:B-1----:R-:W-:Y:S02]  /*be40*/  @!P3 LEA R14, P6, R192.reuse, R4.reuse, 0x1 ;  /* 0x00000004c00eb211 */ /* 0x0c2fe400078c08ff */
[CC--:B--2---:R-:W-:Y:S02]  /*be50*/  @!P4 LEA R24, P5, R193.reuse, R4.reuse, 0x1 ;  /* 0x00000004c118c211 */ /* 0x0c4fe400078a08ff */
[-C--:B------:R-:W-:Y:S02]  /*be60*/  @!P3 LEA.HI.X R15, R192, R5.reuse, R85, 0x1, P6 ;  /* 0x00000005c00fb211 */ /* 0x080fe400030f0c55 */
[----:B------:R-:W-:Y:S02]  /*be70*/  @!P4 LEA.HI.X R25, R193, R5, R7, 0x1, P5 ;  /* 0x00000005c119c211 */ /* 0x000fe400028f0c07 */
[----:B------:R-:W-:-:S02]  /*be80*/  @!P2 LEA R12, P5, R191, R4, 0x1 ;  /* 0x00000004bf0ca211 */ /* 0x000fc400078a08ff */
[----:B------:R-:W-:Y:S01]  /*be90*/  LOP3.LUT P6, RZ, R3, 0x80, RZ, 0xc0, !PT ;  /* 0x0000008003ff7812 */ /* 0x000fe200078cc0ff */
[----:B------:R3:W-:Y:S01]  /*bea0*/  @!P4 ST.E.128 desc[UR44][R24.64], R32 ;  /* 0x000000201800c985 */ /* 0x0007e2000c101d2c */
[-C--:B------:R-:W-:Y:S02]  /*beb0*/  @!P2 LEA.HI.X R13, R191, R5.reuse, R83, 0x1, P5 ;  /* 0x00000005bf0da211 */ /* 0x080fe400028f0c53 */
[----:B------:R-:W-:Y:S01]  /*bec0*/  SHF.R.S32.HI R7, RZ, 0x1f, R190 ;  /* 0x0000001fff077819 */ /* 0x000fe200000114be */
[----:B------:R3:W-:Y:S01]  /*bed0*/  @!P3 ST.E.128 desc[UR44][R14.64], R40 ;  /* 0x000000280e00b985 */ /* 0x0007e2000c101d2c */
[C---:B------:R-:W-:Y:S02]  /*bee0*/  @!P1 LEA R10, P5, R190.reuse, R4, 0x1 ;  /* 0x00000004be0a9211 */ /* 0x040fe400078a08ff */
[----:B------:R-:W-:Y:S01]  /*bef0*/  SHF.R.S32.HI R9, RZ, 0x1f, R152 ;  /* 0x0000001fff097819 */ /* 0x000fe20000011498 */
[----:B------:R3:W-:Y:S01]  /*bf00*/  @!P2 ST.E.128 desc[UR44][R12.64], R48 ;  /* 0x000000300c00a985 */ /* 0x0007e2000c101d2c */
[----:B------:R-:W-:-:S02]  /*bf10*/  @!P1 LEA.HI.X R11, R190, R5, R7, 0x1, P5 ;  /* 0x00000005be0b9211 */ /* 0x000fc400028f0c07 */
[CC--:B------:R-:W-:Y:S02]  /*bf20*/  @P0 LEA R8, P5, R152.reuse, R4.reuse, 0x1 ;  /* 0x0000000498080211 */ /* 0x0c0fe400078a08ff */
[----:B------:R-:W-:Y:S01]  /*bf30*/  SHF.R.S32.HI R7, RZ, 0x1f, R229 ;  /* 0x0000001fff077819 */ /* 0x000fe200000114e5 */
[----:B------:R3:W-:Y:S01]  /*bf40*/  @!P1 ST.E.128 desc[UR44][R10.64], R56 ;  /* 0x000000380a009985 */ /* 0x0007e2000c101d2c */
[----:B------:R-:W-:Y:S02]  /*bf50*/  @P0 LEA.HI.X R9, R152, R5, R9, 0x1, P5 ;  /* 0x0000000598090211 */ /* 0x000fe400028f0c09 */
[----:B------:R-:W-:-:S03]  /*bf60*/  @P6 LEA R4, P5, R229, R4, 0x1 ;  /* 0x00000004e5046211 */ /* 0x000fc600078a08ff */
[----:B------:R3:W-:Y:S01]  /*bf70*/  @P0 ST.E.128 desc[UR44][R8.64], R64 ;  /* 0x0000004008000985 */ /* 0x0007e2000c101d2c */
[----:B------:R-:W-:-:S05]  /*bf80*/  @P6 LEA.HI.X R5, R229, R5, R7, 0x1, P5 ;  /* 0x00000005e5056211 */ /* 0x000fca00028f0c07 */
[----:B------:R3:W-:Y:S04]  /*bf90*/  @P6 ST.E.128 desc[UR44][R4.64], R72 ;  /* 0x0000004804006985 */ /* 0x0007e8000c101d2c */
.L_x_1037:
[----:B------:R-:W-:Y:S05]  /*bfa0*/  BSYNC B1 ;  /* 0x0000000000017941 */ /* 0x000fea0003800000 */
.L_x_1036:
[----:B------:R-:W-:Y:S01]  /*bfb0*/  VIADD R7, R81, 0x20 ;  /* 0x0000002051077836 */ /* 0x000fe20000000000 */
[----:B--23--:R2:W3:Y:S04]  /*bfc0*/  SHFL.IDX PT, R5, R80, 0x1, 0x181f ;  /* 0x00381f0050057f89 */ /* 0x00c4e800000e0000 */
[----:B------:R-:W-:Y:S01]  /*bfd0*/  ISETP.GE.AND P0, PT, R7, R82, PT ;  /* 0x000000520700720c */ /* 0x000fe20003f06270 */
[----:B-1----:R2:W1:-:S12]  /*bfe0*/  SHFL.IDX PT, R4, R18, 0x1, 0x181f ;  /* 0x00381f0012047f89 */ /* 0x00245800000e0000 */
[----:B--2---:R-:W-:Y:S05]  /*bff0*/  @P0 BRA `(.L_x_1038) ;  /* 0x0000002400ec0947 */ /* 0x004fea0003800000 */
[----:B------:R-:W-:Y:S02]  /*c000*/  ISETP.GE.AND P0, PT, R194, UR10, PT ;  /* 0x0000000ac2007c0c */ /* 0x000fe4000bf06270 */
[----:B------:R-:W-:Y:S02]  /*c010*/  ISETP.GE.AND P5, PT, R16, UR10, PT ;  /* 0x0000000a10007c0c */ /* 0x000fe4000bfa6270 */
[----:B------:R-:W-:Y:S02]  /*c020*/  ISETP.GE.AND P2, PT, R193, UR10, PT ;  /* 0x0000000ac1007c0c */ /* 0x000fe4000bf46270 */
[----:B------:R-:W-:Y:S02]  /*c030*/  ISETP.GE.AND P1, PT, R192, UR10, PT ;  /* 0x0000000ac0007c0c */ /* 0x000fe4000bf26270 */
[----:B------:R-:W-:Y:S02]  /*c040*/  ISETP.GE.AND P3, PT, R191, UR10, PT ;  /* 0x0000000abf007c0c */ /* 0x000fe4000bf66270 */
[----:B------:R-:W-:-:S02]  /*c050*/  SHF.R.S32.HI R7, RZ, 0x1f, R193 ;  /* 0x0000001fff077819 */ /* 0x000fc400000114c1 */
[----:B-----5:R-:W-:Y:S02]  /*c060*/  SHF.R.S32.HI R15, RZ, 0x1f, R192 ;  /* 0x0000001fff0f7819 */ /* 0x020fe400000114c0 */
[----:B-1----:R-:W-:Y:S01]  /*c070*/  @!P0 LEA R10, P4, R194, R4, 0x1 ;  /* 0x00000004c20a8211 */ /* 0x002fe200078808ff */
[----:B---3--:R-:W-:Y:S01]  /*c080*/  @!P5 IMAD.WIDE R8, R16, 0x2, R4 ;  /* 0x000000021008d825 */ /* 0x008fe200078e0204 */
[----:B------:R-:W-:Y:S02]  /*c090*/  SHF.R.S32.HI R27, RZ, 0x1f, R190 ;  /* 0x0000001fff1b7819 */ /* 0x000fe400000114be */
[----:B------:R-:W-:Y:S02]  /*c0a0*/  @!P0 LEA.HI.X R11, R194, R5, R153, 0x1, P4 ;  /* 0x00000005c20b8211 */ /* 0x000fe400020f0c99 */
[----:B------:R-:W-:Y:S01]  /*c0b0*/  ISETP.GE.AND P4, PT, R190, UR10, PT ;  /* 0x0000000abe007c0c */ /* 0x000fe2000bf86270 */
[----:B------:R1:W-:Y:S01]  /*c0c0*/  @!P5 ST.E.128 desc[UR44][R8.64], R20 ;  /* 0x000000140800d985 */ /* 0x0003e2000c101d2c */
[----:B------:R-:W-:-:S02]  /*c0d0*/  LOP3.LUT P5, RZ, R0, 0x40, RZ, 0xc0, !PT ;  /* 0x0000004000ff7812 */ /* 0x000fc400078ac0ff */
[CC--:B------:R-:W-:Y:S01]  /*c0e0*/  @!P2 LEA R12, P6, R193.reuse, R4.reuse, 0x1 ;  /* 0x00000004c10ca211 */ /* 0x0c0fe200078c08ff */
[----:B------:R2:W-:Y:S01]  /*c0f0*/  @!P0 ST.E.128 desc[UR44][R10.64], R28 ;  /* 0x0000001c0a008985 */ /* 0x0005e2000c101d2c */
[----:B------:R-:W-:Y:S02]  /*c100*/  SHF.R.S32.HI R0, RZ, 0x1f, R191 ;  /* 0x0000001fff007819 */ /* 0x000fe400000114bf */
[----:B------:R-:W-:Y:S02]  /*c110*/  @!P2 LEA.HI.X R13, R193, R5, R7, 0x1, P6 ;  /* 0x00000005c10da211 */ /* 0x000fe400030f0c07 */
[-C--:B------:R-:W-:Y:S02]  /*c120*/  @!P1 LEA R14, P6, R192, R4.reuse, 0x1 ;  /* 0x00000004c00e9211 */ /* 0x080fe400078c08ff */
[----:B------:R-:W-:Y:S01]  /*c130*/  SHF.R.S32.HI R7, RZ, 0x1f, R152 ;  /* 0x0000001fff077819 */ /* 0x000fe20000011498 */
[----:B------:R2:W-:Y:S01]  /*c140*/  @!P2 ST.E.128 desc[UR44][R12.64], R36 ;  /* 0x000000240c00a985 */ /* 0x0005e2000c101d2c */
[----:B------:R-:W-:-:S02]  /*c150*/  @!P3 LEA R24, P2, R191, R4, 0x1 ;  /* 0x00000004bf18b211 */ /* 0x000fc400078408ff */
[-C--:B------:R-:W-:Y:S02]  /*c160*/  @!P4 LEA R26, P0, R190, R4.reuse, 0x1 ;  /* 0x00000004be1ac211 */ /* 0x080fe400078008ff */
[-C--:B------:R-:W-:Y:S02]  /*c170*/  @!P1 LEA.HI.X R15, R192, R5.reuse, R15, 0x1, P6 ;  /* 0x00000005c00f9211 */ /* 0x080fe400030f0c0f */
[----:B-1----:R-:W-:Y:S02]  /*c180*/  @P5 LEA R8, P6, R152, R4, 0x1 ;  /* 0x0000000498085211 */ /* 0x002fe400078c08ff */
[-C--:B------:R-:W-:Y:S01]  /*c190*/  @!P3 LEA.HI.X R25, R191, R5.reuse, R0, 0x1, P2 ;  /* 0x00000005bf19b211 */ /* 0x080fe200010f0c00 */
[----:B------:R2:W-:Y:S01]  /*c1a0*/  @!P1 ST.E.128 desc[UR44][R14.64], R44 ;  /* 0x0000002c0e009985 */ /* 0x0005e2000c101d2c */
[-C--:B------:R-:W-:Y:S02]  /*c1b0*/  @!P4 LEA.HI.X R27, R190, R5.reuse, R27, 0x1, P0 ;  /* 0x00000005be1bc211 */ /* 0x080fe400000f0c1b */
[----:B------:R-:W-:Y:S01]  /*c1c0*/  @P5 LEA.HI.X R9, R152, R5, R7, 0x1, P6 ;  /* 0x0000000598095211 */ /* 0x000fe200030f0c07 */
[----:B------:R2:W-:Y:S01]  /*c1d0*/  @!P3 ST.E.128 desc[UR44][R24.64], R52 ;  /* 0x000000341800b985 */ /* 0x0005e2000c101d2c */
[----:B------:R-:W-:-:S03]  /*c1e0*/  LOP3.LUT P0, RZ, R3, 0x80, RZ, 0xc0, !PT ;  /* 0x0000008003ff7812 */ /* 0x000fc6000780c0ff */
[----:B------:R2:W-:Y:S04]  /*c1f0*/  @!P4 ST.E.128 desc[UR44][R26.64], R60 ;  /* 0x0000003c1a00c985 */ /* 0x0005e8000c101d2c */
[----:B------:R2:W-:Y:S06]  /*c200*/  @P5 ST.E.128 desc[UR44][R8.64], R68 ;  /* 0x0000004408005985 */ /* 0x0005ec000c101d2c */
[----:B------:R-:W-:Y:S05]  /*c210*/  @!P0 BRA `(.L_x_1038) ;  /* 0x0000002400648947 */ /* 0x000fea0003800000 */
[----:B------:R-:W-:Y:S02]  /*c220*/  LEA R4, P0, R229, R4, 0x1 ;  /* 0x00000004e5047211 */ /* 0x000fe400078008ff */
[----:B------:R-:W-:-:S04]  /*c230*/  SHF.R.S32.HI R0, RZ, 0x1f, R229 ;  /* 0x0000001fff007819 */ /* 0x000fc800000114e5 */
[----:B------:R-:W-:-:S05]  /*c240*/  LEA.HI.X R5, R229, R5, R0, 0x1, P0 ;  /* 0x00000005e5057211 */ /* 0x000fca00000f0c00 */
[----:B------:R4:W-:Y:S01]  /*c250*/  ST.E.128 desc[UR44][R4.64], R76 ;  /* 0x0000004c04007985 */ /* 0x0009e2000c101d2c */
[----:B------:R-:W-:Y:S05]  /*c260*/  BRA `(.L_x_1038) ;  /* 0x0000002400507947 */ /* 0x000fea0003800000 */
.L_x_1035:
[----:B------:R-:W2:Y:S01]  /*c270*/  LDL R0, [R1+0x28] ;  /* 0x0000280001007983 */ /* 0x000ea20000100800 */
[----:B------:R-:W-:Y:S01]  /*c280*/  ULDC.64 UR8, c[0x0][0xc08] ;  /* 0x0003020000087ab9 */ /* 0x000fe20000000a00 */
[----:B0-----:R-:W-:Y:S01]  /*c290*/  SHF.R.S32.HI R3, RZ, 0x1f, R188 ;  /* 0x0000001fff037819 */ /* 0x001fe200000114bc */
[----:B------:R-:W-:Y:S01]  /*c2a0*/  IMAD R7, R7, UR8, RZ ;  /* 0x0000000807077c24 */ /* 0x000fe2000f8e02ff */
[----:B------:R-:W-:Y:S01]  /*c2b0*/  ULDC.64 UR10, c[0x0][0xc40] ;  /* 0x00031000000a7ab9 */ /* 0x000fe20000000a00 */
[----:B------:R-:W-:Y:S01]  /*c2c0*/  IMAD.U32 R4, RZ, RZ, UR42 ;  /* 0x0000002aff047e24 */ /* 0x000fe2000f8e00ff */
[----:B------:R-:W-:Y:S01]  /*c2d0*/  ULDC.64 UR12, c[0x0][0xc30] ;  /* 0x00030c00000c7ab9 */ /* 0x000fe20000000a00 */
[C---:B------:R-:W-:Y:S01]  /*c2e0*/  IMAD R7, R8.reuse, UR9, R7 ;  /* 0x0000000908077c24 */ /* 0x040fe2000f8e0207 */
[----:B------:R-:W-:Y:S01]  /*c2f0*/  BSSY B1, `(.L_x_1039) ;  /* 0x00000d1000017945 */ /* 0x000fe20003800000 */
[----:B------:R-:W-:Y:S01]  /*c300*/  IMAD.WIDE.U32 R8, R8, UR8, RZ ;  /* 0x0000000808087c25 */ /* 0x000fe2000f8e00ff */
[----:B------:R-:W-:Y:S01]  /*c310*/  ULDC.64 UR8, c[0x0][0xc38] ;  /* 0x00030e0000087ab9 */ /* 0x000fe20000000a00 */
[----:B------:R-:W-:-:S02]  /*c320*/  SHF.R.S32.HI R22, RZ, 0x1f, R196 ;  /* 0x0000001fff167819 */ /* 0x000fc400000114c4 */
[----:B------:R-:W-:Y:S01]  /*c330*/  IMAD.IADD R9, R9, 0x1, R7 ;  /* 0x0000000109097824 */ /* 0x000fe200078e0207 */
[----:B------:R-:W-:Y:S01]  /*c340*/  SHF.R.S32.HI R23, RZ, 0x1f, R197 ;  /* 0x0000001fff177819 */ /* 0x000fe200000114c5 */
[----:B------:R-:W-:Y:S01]  /*c350*/  IMAD R3, R3, UR10, RZ ;  /* 0x0000000a03037c24 */ /* 0x000fe2000f8e02ff */
[----:B------:R-:W-:Y:S01]  /*c360*/  SHF.R.S32.HI R152, RZ, 0x1f, R198 ;  /* 0x0000001fff987819 */ /* 0x000fe200000114c6 */
[C---:B------:R-:W-:Y:S01]  /*c370*/  IMAD.WIDE.U32 R8, R189.reuse, UR8, R8 ;  /* 0x00000008bd087c25 */ /* 0x040fe2000f8e0008 */
[----:B------:R-:W-:Y:S01]  /*c380*/  ULDC UR8, c[0x0][0xce8] ;  /* 0x00033a0000087ab9 */ /* 0x000fe20000000800 */
[----:B------:R-:W-:Y:S01]  /*c390*/  SHF.R.S32.HI R153, RZ, 0x1f, R199 ;  /* 0x0000001fff997819 */ /* 0x000fe200000114c7 */
[----:B------:R-:W-:Y:S01]  /*c3a0*/  UISETP.NE.AND UP0, UPT, UR8, 0x1, UPT ;  /* 0x000000010800788c */ /* 0x000fe2000bf05270 */
[----:B------:R-:W-:Y:S01]  /*c3b0*/  IMAD R9, R189, UR9, R9 ;  /* 0x00000009bd097c24 */ /* 0x000fe2000f8e0209 */
[----:B------:R-:W-:Y:S01]  /*c3c0*/  UIMAD UR6, UR6, UR8, URZ ;  /* 0x00000008060672a4 */ /* 0x000fe2000f8e023f */
[C---:B------:R-:W-:Y:S01]  /*c3d0*/  IMAD R3, R188.reuse, UR11, R3 ;  /* 0x0000000bbc037c24 */ /* 0x040fe2000f8e0203 */
[----:B------:R-:W-:Y:S01]  /*c3e0*/  SHF.R.S32.HI R154, RZ, 0x1f, R200 ;  /* 0x0000001fff9a7819 */ /* 0x000fe200000114c8 */
[----:B------:R-:W-:Y:S01]  /*c3f0*/  IMAD.WIDE.U32 R8, R188, UR10, R8 ;  /* 0x0000000abc087c25 */ /* 0x000fe2000f8e0008 */
[----:B------:R-:W-:Y:S01]  /*c400*/  PLOP3.LUT P0, PT, PT, PT, UP0, 0x80, 0x0 ;  /* 0x000000000000781c */ /* 0x000fe20003f0f008 */
[----:B------:R-:W-:Y:S01]  /*c410*/  ULDC.64 UR10, c[0x0][0xc48] ;  /* 0x00031200000a7ab9 */ /* 0x000fe20000000a00 */
[----:B------:R-:W-:Y:S01]  /*c420*/  SHF.R.S32.HI R155, RZ, 0x1f, R201 ;  /* 0x0000001fff9b7819 */ /* 0x000fe200000114c9 */
[----:B------:R-:W-:Y:S01]  /*c430*/  IMAD.IADD R9, R9, 0x1, R3 ;  /* 0x0000000109097824 */ /* 0x000fe200078e0203 */
[----:B------:R-:W-:Y:S01]  /*c440*/  SHF.R.S32.HI R156, RZ, 0x1f, R202 ;  /* 0x0000001fff9c7819 */ /* 0x000fe200000114ca */
[----:B------:R-:W-:Y:S01]  /*c450*/  @UP0 ULDC UR7, c[0x0][0xcec] ;  /* 0x00033b0000070ab9 */ /* 0x000fe20000000800 */
[----:B------:R-:W-:Y:S01]  /*c460*/  SHF.R.S32.HI R157, RZ, 0x1f, R203 ;  /* 0x0000001fff9d7819 */ /* 0x000fe200000114cb */
[----:B------:R-:W-:Y:S01]  /*c470*/  IMAD.WIDE.U32 R8, R195, UR10, R8 ;  /* 0x0000000ac3087c25 */ /* 0x000fe2000f8e0008 */
[----:B------:R-:W-:-:S02]  /*c480*/  SHF.R.S32.HI R158, RZ, 0x1f, R204 ;  /* 0x0000001fff9e7819 */ /* 0x000fc400000114cc */
[----:B------:R-:W-:Y:S01]  /*c490*/  SHF.R.S32.HI R159, RZ, 0x1f, R205 ;  /* 0x0000001fff9f7819 */ /* 0x000fe200000114cd */
[----:B------:R-:W-:Y:S01]  /*c4a0*/  IMAD R9, R195, UR11, R9 ;  /* 0x0000000bc3097c24 */ /* 0x000fe2000f8e0209 */
[----:B------:R-:W-:Y:S01]  /*c4b0*/  ULDC.64 UR10, c[0x0][0xc28] ;  /* 0x00030a00000a7ab9 */ /* 0x000fe20000000a00 */
        /* <DEDUP_REMOVED lines=23> */
[----:B------:R-:W-:Y:S01]  /*c630*/  @P0 IMAD.HI.U32 R0, R4, UR7, RZ ;  /* 0x0000000704000c27 */ /* 0x000fe2000f8e00ff */
[----:B------:R-:W-:-:S03]  /*c640*/  @UP0 ULDC UR7, c[0x0][0xcf0] ;  /* 0x00033c0000070ab9 */ /* 0x000fc60000000800 */
[----:B------:R-:W-:Y:S01]  /*c650*/  IMAD.MOV.U32 R3, RZ, RZ, R4 ;  /* 0x000000ffff037224 */ /* 0x000fe200078e0004 */
[----:B------:R-:W-:Y:S01]  /*c660*/  @P0 SHF.R.U32.HI R3, RZ, UR7, R0 ;  /* 0x00000007ff030c19 */ /* 0x000fe20008011600 */
[----:B------:R-:W-:-:S03]  /*c670*/  UIADD3 UR7, UR41, 0x38820, URZ ;  /* 0x0003882029077890 */ /* 0x000fc6000fffe03f */
[--C-:B------:R-:W-:Y:S01]  /*c680*/  SHF.R.S32.HI R0, RZ, 0x1f, R3.reuse ;  /* 0x0000001fff007819 */ /* 0x100fe20000011403 */
[----:B------:R-:W-:Y:S01]  /*c690*/  IMAD.MOV R5, RZ, RZ, -R3 ;  /* 0x000000ffff057224 */ /* 0x000fe200078e0a03 */
[----:B------:R-:W-:Y:S01]  /*c6a0*/  UPRMT UR7, URZ, 0x654, UR7 ;  /* 0x000006543f077896 */ /* 0x000fe20008000007 */
[----:B------:R-:W-:-:S04]  /*c6b0*/  IMAD.WIDE.U32 R8, R3, UR12, R8 ;  /* 0x0000000c03087c25 */ /* 0x000fc8000f8e0008 */
[----:B------:R-:W-:Y:S02]  /*c6c0*/  IMAD R0, R0, UR12, RZ ;  /* 0x0000000c00007c24 */ /* 0x000fe4000f8e02ff */
[----:B------:R-:W-:Y:S02]  /*c6d0*/  IMAD R5, R5, UR8, R4 ;  /* 0x0000000805057c24 */ /* 0x000fe4000f8e0204 */
[----:B------:R-:W-:Y:S01]  /*c6e0*/  IMAD R7, R3, UR13, R0 ;  /* 0x0000000d03077c24 */ /* 0x000fe2000f8e0200 */
[----:B------:R-:W-:Y:S01]  /*c6f0*/  SYNCS.ARRIVE.TRANS64.RED.A1T0 RZ, [UR7], RZ ;  /* 0x000000ffffff79a7 */ /* 0x000fe20008100407 */
[----:B------:R-:W-:Y:S01]  /*c700*/  IMAD.U32 R4, RZ, RZ, UR42 ;  /* 0x0000002aff047e24 */ /* 0x000fe2000f8e00ff */
[----:B------:R-:W-:Y:S01]  /*c710*/  SHF.R.S32.HI R0, RZ, 0x1f, R5 ;  /* 0x0000001fff007819 */ /* 0x000fe20000011405 */
[----:B------:R-:W-:Y:S02]  /*c720*/  IMAD.IADD R9, R9, 0x1, R7 ;  /* 0x0000000109097824 */ /* 0x000fe400078e0207 */
[----:B------:R-:W-:-:S02]  /*c730*/  IMAD R7, R4, 0x40, R17 ;  /* 0x0000004004077824 */ /* 0x000fc400078e0211 */
[----:B------:R-:W-:Y:S02]  /*c740*/  IMAD R0, R0, UR10, RZ ;  /* 0x0000000a00007c24 */ /* 0x000fe4000f8e02ff */
[----:B------:R-:W-:-:S04]  /*c750*/  IMAD.WIDE.U32 R8, R5, UR10, R8 ;  /* 0x0000000a05087c25 */ /* 0x000fc8000f8e0008 */
[----:B------:R-:W-:Y:S01]  /*c760*/  IMAD R3, R5, UR11, R0 ;  /* 0x0000000b05037c24 */ /* 0x000fe2000f8e0200 */
[----:B------:R-:W-:Y:S02]  /*c770*/  ULDC.64 UR10, c[0x0][0xc00] ;  /* 0x00030000000a7ab9 */ /* 0x000fe40000000a00 */
[----:B------:R-:W-:Y:S01]  /*c780*/  LEA R0, P0, R8, UR10, 0x2 ;  /* 0x0000000a08007c11 */ /* 0x000fe2000f8010ff */
[----:B------:R-:W-:-:S04]  /*c790*/  IMAD.IADD R3, R9, 0x1, R3 ;  /* 0x0000000109037824 */ /* 0x000fc800078e0203 */
[----:B------:R0:W1:Y:S01]  /*c7a0*/  SHFL.IDX PT, R13, R0, RZ, 0x1c1f ;  /* 0x001c1fff000d7589 */ /* 0x00006200000e0000 */
[----:B------:R-:W-:Y:S02]  /*c7b0*/  LEA.HI.X R3, R8, UR11, R3, 0x2, P0 ;  /* 0x0000000b08037c11 */ /* 0x000fe400080f1403 */
[----:B------:R-:W-:-:S03]  /*c7c0*/  ISETP.GE.AND P0, PT, R7, UR6, PT ;  /* 0x0000000607007c0c */ /* 0x000fc6000bf06270 */
[----:B------:R0:W2:Y:S10]  /*c7d0*/  SHFL.IDX PT, R12, R3, RZ, 0x1c1f ;  /* 0x001c1fff030c7589 */ /* 0x0000b400000e0000 */
[----:B0-----:R-:W-:Y:S05]  /*c7e0*/  @P0 BRA `(.L_x_1040) ;  /* 0x0000000800040947 */ /* 0x001fea0003800000 */
[----:B------:R-:W-:Y:S02]  /*c7f0*/  ULDC UR7, c[0x0][0xbc8] ;  /* 0x0002f20000077ab9 */ /* 0x000fe40000000800 */
[----:B------:R-:W-:Y:S02]  /*c800*/  ISETP.GE.AND P0, PT, R19, UR7, PT ;  /* 0x0000000713007c0c */ /* 0x000fe4000bf06270 */
[----:B------:R-:W-:Y:S02]  /*c810*/  ISETP.GE.AND P1, PT, R227, UR7, PT ;  /* 0x00000007e3007c0c */ /* 0x000fe4000bf26270 */
[----:B------:R-:W-:Y:S02]  /*c820*/  ISETP.GE.AND P4, PT, R219, UR7, PT ;  /* 0x00000007db007c0c */ /* 0x000fe4000bf86270 */
[----:B------:R-:W-:-:S07]  /*c830*/  ISETP.GE.AND P5, PT, R217, UR7, PT ;  /* 0x00000007d9007c0c */ /* 0x000fce000bfa6270 */
[----:B-1----:R-:W-:-:S04]  /*c840*/  @!P0 LEA R4, P2, R19, R13, 0x2 ;  /* 0x0000000d13048211 */ /* 0x002fc800078410ff */
[----:B--2---:R-:W-:-:S05]  /*c850*/  @!P0 LEA.HI.X R5, R19, R12, R179, 0x2, P2 ;  /* 0x0000000c13058211 */ /* 0x004fca00010f14b3 */
[----:B------:R0:W-:Y:S01]  /*c860*/  @!P0 ST.E.64 desc[UR44][R4.64], R24 ;  /* 0x0000001804008985 */ /* 0x0001e2000c101b2c */
[----:B------:R-:W-:Y:S02]  /*c870*/  ISETP.GE.AND P0, PT, R226, UR7, PT ;  /* 0x00000007e2007c0c */ /* 0x000fe4000bf06270 */
[----:B0-----:R-:W-:-:S04]  /*c880*/  @!P1 LEA R4, P2, R227, R13, 0x2 ;  /* 0x0000000de3049211 */ /* 0x001fc800078410ff */
[----:B------:R-:W-:-:S05]  /*c890*/  @!P1 LEA.HI.X R5, R227, R12, R178, 0x2, P2 ;  /* 0x0000000ce3059211 */ /* 0x000fca00010f14b2 */
[----:B------:R0:W-:Y:S01]  /*c8a0*/  @!P1 ST.E.64 desc[UR44][R4.64], R28 ;  /* 0x0000001c04009985 */ /* 0x0001e2000c101b2c */
[----:B------:R-:W-:Y:S02]  /*c8b0*/  ISETP.GE.AND P1, PT, R225, UR7, PT ;  /* 0x00000007e1007c0c */ /* 0x000fe4000bf26270 */
[----:B0-----:R-:W-:-:S04]  /*c8c0*/  @!P0 LEA R4, P2, R226, R13, 0x2 ;  /* 0x0000000de2048211 */ /* 0x001fc800078410ff */
[----:B------:R-:W-:-:S05]  /*c8d0*/  @!P0 LEA.HI.X R5, R226, R12, R177, 0x2, P2 ;  /* 0x0000000ce2058211 */ /* 0x000fca00010f14b1 */
[----:B------:R0:W-:Y:S01]  /*c8e0*/  @!P0 ST.E.64 desc[UR44][R4.64], R32 ;  /* 0x0000002004008985 */ /* 0x0001e2000c101b2c */
[----:B------:R-:W-:Y:S02]  /*c8f0*/  ISETP.GE.AND P0, PT, R224, UR7, PT ;  /* 0x00000007e0007c0c */ /* 0x000fe4000bf06270 */
[----:B0-----:R-:W-:-:S04]  /*c900*/  @!P1 LEA R4, P2, R225, R13, 0x2 ;  /* 0x0000000de1049211 */ /* 0x001fc800078410ff */
[----:B------:R-:W-:Y:S02]  /*c910*/  @!P1 LEA.HI.X R5, R225, R12, R176, 0x2, P2 ;  /* 0x0000000ce1059211 */ /* 0x000fe400010f14b0 */
[----:B------:R-:W-:-:S03]  /*c920*/  ISETP.GE.AND P2, PT, R223, UR7, PT ;  /* 0x00000007df007c0c */ /* 0x000fc6000bf46270 */
[----:B------:R0:W-:Y:S02]  /*c930*/  @!P1 ST.E.64 desc[UR44][R4.64], R36 ;  /* 0x0000002404009985 */ /* 0x0001e4000c101b2c */
[----:B0-----:R-:W-:-:S04]  /*c940*/  @!P0 LEA R4, P1, R224, R13, 0x2 ;  /* 0x0000000de0048211 */ /* 0x001fc800078210ff */
[----:B------:R-:W-:Y:S02]  /*c950*/  @!P0 LEA.HI.X R5, R224, R12, R175, 0x2, P1 ;  /* 0x0000000ce0058211 */ /* 0x000fe400008f14af */
[----:B------:R-:W-:-:S03]  /*c960*/  ISETP.GE.AND P1, PT, R221, UR7, PT ;  /* 0x00000007dd007c0c */ /* 0x000fc6000bf26270 */
[----:B------:R0:W-:Y:S01]  /*c970*/  @!P0 ST.E.64 desc[UR44][R4.64], R40 ;  /* 0x0000002804008985 */ /* 0x0001e2000c101b2c */
[----:B------:R-:W-:-:S09]  /*c980*/  ISETP.GE.AND P0, PT, R222, UR7, PT ;  /* 0x00000007de007c0c */ /* 0x000fd2000bf06270 */
[-C--:B------:R-:W-:Y:S02]  /*c990*/  @!P1 LEA R8, P6, R221, R13.reuse, 0x2 ;  /* 0x0000000ddd089211 */ /* 0x080fe400078c10ff */
[----:B0-----:R-:W-:Y:S02]  /*c9a0*/  @!P2 LEA R4, P3, R223, R13, 0x2 ;  /* 0x0000000ddf04a211 */ /* 0x001fe400078610ff */
[-C--:B------:R-:W-:Y:S02]  /*c9b0*/  @!P1 LEA.HI.X R9, R221, R12.reuse, R20, 0x2, P6 ;  /* 0x0000000cdd099211 */ /* 0x080fe400030f1414 */
[----:B------:R-:W-:Y:S02]  /*c9c0*/  @!P2 LEA.HI.X R5, R223, R12, R174, 0x2, P3 ;  /* 0x0000000cdf05a211 */ /* 0x000fe400018f14ae */
[----:B------:R-:W-:-:S03]  /*c9d0*/  ISETP.GE.AND P3, PT, R220, UR7, PT ;  /* 0x00000007dc007c0c */ /* 0x000fc6000bf66270 */
[----:B------:R0:W-:Y:S02]  /*c9e0*/  @!P2 ST.E.64 desc[UR44][R4.64], R44 ;  /* 0x0000002c0400a985 */ /* 0x0001e4000c101b2c */
[----:B0-----:R-:W-:-:S04]  /*c9f0*/  @!P0 LEA R4, P2, R222, R13, 0x2 ;  /* 0x0000000dde048211 */ /* 0x001fc800078410ff */
[----:B------:R-:W-:-:S05]  /*ca00*/  @!P0 LEA.HI.X R5, R222, R12, R21, 0x2, P2 ;  /* 0x0000000cde058211 */ /* 0x000fca00010f1415 */
[----:B------:R0:W-:Y:S01]  /*ca10*/  @!P0 ST.E.64 desc[UR44][R4.64], R48 ;  /* 0x0000003004008985 */ /* 0x0001e2000c101b2c */
[----:B------:R-:W-:-:S03]  /*ca20*/  ISETP.GE.AND P0, PT, R216, UR7, PT ;  /* 0x00000007d8007c0c */ /* 0x000fc6000bf06270 */
[----:B------:R1:W-:Y:S01]  /*ca30*/  @!P1 ST.E.64 desc[UR44][R8.64], R52 ;  /* 0x0000003408009985 */ /* 0x0003e2000c101b2c */
[----:B------:R-:W-:Y:S02]  /*ca40*/  ISETP.GE.AND P1, PT, R215, UR7, PT ;  /* 0x00000007d7007c0c */ /* 0x000fe4000bf26270 */
[CC--:B0-----:R-:W-:Y:S02]  /*ca50*/  @!P3 LEA R4, P6, R220.reuse, R13.reuse, 0x2 ;  /* 0x0000000ddc04b211 */ /* 0x0c1fe400078c10ff */
[-C--:B-1----:R-:W-:Y:S02]  /*ca60*/  @!P4 LEA R8, P2, R219, R13.reuse, 0x2 ;  /* 0x0000000ddb08c211 */ /* 0x082fe400078410ff */
[-C--:B------:R-:W-:Y:S02]  /*ca70*/  @!P3 LEA.HI.X R5, R220, R12.reuse, R173, 0x2, P6 ;  /* 0x0000000cdc05b211 */ /* 0x080fe400030f14ad */
[----:B------:R-:W-:Y:S02]  /*ca80*/  @!P5 LEA R10, P6, R217, R13, 0x2 ;  /* 0x0000000dd90ad211 */ /* 0x000fe400078c10ff */
        /* <DEDUP_REMOVED lines=8> */
[CC--:B0-----:R-:W-:Y:S02]  /*cb10*/  @!P0 LEA R4, P6, R216.reuse, R13.reuse, 0x2 ;  /* 0x0000000dd8048211 */ /* 0x0c1fe400078c10ff */
[----:B-1----:R-:W-:Y:S02]  /*cb20*/  @!P1 LEA R8, P5, R215, R13, 0x2 ;  /* 0x0000000dd7089211 */ /* 0x002fe400078a10ff */
[----:B------:R-:W-:-:S02]  /*cb30*/  @!P0 LEA.HI.X R5, R216, R12, R170, 0x2, P6 ;  /* 0x0000000cd8058211 */ /* 0x000fc400030f14aa */
[-C--:B------:R-:W-:Y:S02]  /*cb40*/  @!P1 LEA.HI.X R9, R215, R12.reuse, R169, 0x2, P5 ;  /* 0x0000000cd7099211 */ /* 0x080fe400028f14a9 */
[----:B------:R-:W-:Y:S01]  /*cb50*/  ISETP.GE.AND P5, PT, R211, UR7, PT ;  /* 0x00000007d3007c0c */ /* 0x000fe2000bfa6270 */
[----:B------:R0:W-:Y:S01]  /*cb60*/  @!P0 ST.E.64 desc[UR44][R4.64], R68 ;  /* 0x0000004404008985 */ /* 0x0001e2000c101b2c */
[----:B--2---:R-:W-:Y:S02]  /*cb70*/  @!P2 LEA R10, P6, R214, R13, 0x2 ;  /* 0x0000000dd60aa211 */ /* 0x004fe400078c10ff */
[----:B------:R-:W-:Y:S01]  /*cb80*/  ISETP.GE.AND P0, PT, R210, UR7, PT ;  /* 0x00000007d2007c0c */ /* 0x000fe2000bf06270 */
[----:B------:R1:W-:Y:S01]  /*cb90*/  @!P1 ST.E.64 desc[UR44][R8.64], R72 ;  /* 0x0000004808009985 */ /* 0x0003e2000c101b2c */
[----:B------:R-:W-:-:S05]  /*cba0*/  @!P2 LEA.HI.X R11, R214, R12, R168, 0x2, P6 ;  /* 0x0000000cd60ba211 */ /* 0x000fca00030f14a8 */
[----:B------:R2:W-:Y:S01]  /*cbb0*/  @!P2 ST.E.64 desc[UR44][R10.64], R76 ;  /* 0x0000004c0a00a985 */ /* 0x0005e2000c101b2c */
[----:B0-----:R-:W-:-:S04]  /*cbc0*/  @!P3 LEA R4, P1, R213, R13, 0x2 ;  /* 0x0000000dd504b211 */ /* 0x001fc800078210ff */
[-C--:B------:R-:W-:Y:S02]  /*cbd0*/  @!P3 LEA.HI.X R5, R213, R12.reuse, R167, 0x2, P1 ;  /* 0x0000000cd505b211 */ /* 0x080fe400008f14a7 */
[----:B------:R-:W-:Y:S02]  /*cbe0*/  ISETP.GE.AND P1, PT, R209, UR7, PT ;  /* 0x00000007d1007c0c */ /* 0x000fe4000bf26270 */
[CC--:B-1----:R-:W-:Y:S01]  /*cbf0*/  @!P4 LEA R8, P2, R212.reuse, R13.reuse, 0x2 ;  /* 0x0000000dd408c211 */ /* 0x0c2fe200078410ff */
[----:B------:R0:W-:Y:S01]  /*cc00*/  @!P3 ST.E.64 desc[UR44][R4.64], R80 ;  /* 0x000000500400b985 */ /* 0x0001e2000c101b2c */
[----:B--2---:R-:W-:Y:S02]  /*cc10*/  @!P5 LEA R10, P6, R211, R13, 0x2 ;  /* 0x0000000dd30ad211 */ /* 0x004fe400078c10ff */
[----:B------:R-:W-:Y:S02]  /*cc20*/  @!P4 LEA.HI.X R9, R212, R12, R166, 0x2, P2 ;  /* 0x0000000cd409c211 */ /* 0x000fe400010f14a6 */
[----:B------:R-:W-:-:S02]  /*cc30*/  ISETP.GE.AND P2, PT, R208, UR7, PT ;  /* 0x00000007d0007c0c */ /* 0x000fc4000bf46270 */
[----:B------:R-:W-:Y:S01]  /*cc40*/  @!P5 LEA.HI.X R11, R211, R12, R165, 0x2, P6 ;  /* 0x0000000cd30bd211 */ /* 0x000fe200030f14a5 */
[----:B------:R1:W-:Y:S01]  /*cc50*/  @!P4 ST.E.64 desc[UR44][R8.64], R84 ;  /* 0x000000540800c985 */ /* 0x0003e2000c101b2c */
[----:B------:R-:W-:-:S03]  /*cc60*/  ISETP.GE.AND P4, PT, R206, UR7, PT ;  /* 0x00000007ce007c0c */ /* 0x000fc6000bf86270 */
[----:B------:R2:W-:Y:S01]  /*cc70*/  @!P5 ST.E.64 desc[UR44][R10.64], R88 ;  /* 0x000000580a00d985 */ /* 0x0005e2000c101b2c */
[----:B------:R-:W-:Y:S02]  /*cc80*/  ISETP.GE.AND P5, PT, R207, UR7, PT ;  /* 0x00000007cf007c0c */ /* 0x000fe4000bfa6270 */
[----:B0-----:R-:W-:-:S04]  /*cc90*/  @!P0 LEA R4, P6, R210, R13, 0x2 ;  /* 0x0000000dd2048211 */ /* 0x001fc800078c10ff */
[----:B------:R-:W-:Y:S02]  /*cca0*/  @!P0 LEA.HI.X R5, R210, R12, R164, 0x2, P6 ;  /* 0x0000000cd2058211 */ /* 0x000fe400030f14a4 */
[----:B-1----:R-:W-:-:S03]  /*ccb0*/  @!P1 LEA R8, P3, R209, R13, 0x2 ;  /* 0x0000000dd1089211 */ /* 0x002fc600078610ff */
[----:B------:R0:W-:Y:S01]  /*ccc0*/  @!P0 ST.E.64 desc[UR44][R4.64], R92 ;  /* 0x0000005c04008985 */ /* 0x0001e2000c101b2c */
[-C--:B------:R-:W-:Y:S02]  /*ccd0*/  @!P1 LEA.HI.X R9, R209, R12.reuse, R163, 0x2, P3 ;  /* 0x0000000cd1099211 */ /* 0x080fe400018f14a3 */
[----:B------:R-:W-:Y:S02]  /*cce0*/  ISETP.GE.AND P3, PT, R205, UR7, PT ;  /* 0x00000007cd007c0c */ /* 0x000fe4000bf66270 */
[CC--:B--2---:R-:W-:Y:S01]  /*ccf0*/  @!P2 LEA R10, P6, R208.reuse, R13.reuse, 0x2 ;  /* 0x0000000dd00aa211 */ /* 0x0c4fe200078c10ff */
[----:B------:R1:W-:Y:S01]  /*cd00*/  @!P1 ST.E.64 desc[UR44][R8.64], R96 ;  /* 0x0000006008009985 */ /* 0x0003e2000c101b2c */
[----:B------:R-:W-:Y:S02]  /*cd10*/  ISETP.GE.AND P1, PT, R203, UR7, PT ;  /* 0x00000007cb007c0c */ /* 0x000fe4000bf26270 */
[----:B------:R-:W-:Y:S02]  /*cd20*/  @!P2 LEA.HI.X R11, R208, R12, R162, 0x2, P6 ;  /* 0x0000000cd00ba211 */ /* 0x000fe400030f14a2 */
[----:B0-----:R-:W-:-:S03]  /*cd30*/  @!P5 LEA R4, P6, R207, R13, 0x2 ;  /* 0x0000000dcf04d211 */ /* 0x001fc600078c10ff */
[----:B------:R0:W-:Y:S01]  /*cd40*/  @!P2 ST.E.64 desc[UR44][R10.64], R100 ;  /* 0x000000640a00a985 */ /* 0x0001e2000c101b2c */
[----:B------:R-:W-:Y:S02]  /*cd50*/  ISETP.GE.AND P2, PT, R204, UR7, PT ;  /* 0x00000007cc007c0c */ /* 0x000fe4000bf46270 */
[----:B------:R-:W-:Y:S02]  /*cd60*/  @!P5 LEA.HI.X R5, R207, R12, R161, 0x2, P6 ;  /* 0x0000000ccf05d211 */ /* 0x000fe400030f14a1 */
[----:B-1----:R-:W-:-:S03]  /*cd70*/  @!P4 LEA R8, P0, R206, R13, 0x2 ;  /* 0x0000000dce08c211 */ /* 0x002fc600078010ff */
[----:B------:R1:W-:Y:S01]  /*cd80*/  @!P5 ST.E.64 desc[UR44][R4.64], R104 ;  /* 0x000000680400d985 */ /* 0x0003e2000c101b2c */
[-C--:B------:R-:W-:Y:S02]  /*cd90*/  @!P4 LEA.HI.X R9, R206, R12.reuse, R160, 0x2, P0 ;  /* 0x0000000cce09c211 */ /* 0x080fe400000f14a0 */
[----:B------:R-:W-:Y:S02]  /*cda0*/  ISETP.GE.AND P0, PT, R202, UR7, PT ;  /* 0x00000007ca007c0c */ /* 0x000fe4000bf06270 */
[CC--:B0-----:R-:W-:Y:S01]  /*cdb0*/  @!P3 LEA R10, P6, R205.reuse, R13.reuse, 0x2 ;  /* 0x0000000dcd0ab211 */ /* 0x0c1fe200078c10ff */
[----:B------:R0:W-:Y:S03]  /*cdc0*/  @!P4 ST.E.64 desc[UR44][R8.64], R108 ;  /* 0x0000006c0800c985 */ /* 0x0001e6000c101b2c */
[----:B------:R-:W-:Y:S02]  /*cdd0*/  @!P3 LEA.HI.X R11, R205, R12, R159, 0x2, P6 ;  /* 0x0000000ccd0bb211 */ /* 0x000fe400030f149f */
[----:B-1----:R-:W-:-:S03]  /*cde0*/  @!P2 LEA R4, P4, R204, R13, 0x2 ;  /* 0x0000000dcc04a211 */ /* 0x002fc600078810ff */
[----:B------:R1:W-:Y:S01]  /*cdf0*/  @!P3 ST.E.64 desc[UR44][R10.64], R112 ;  /* 0x000000700a00b985 */ /* 0x0003e2000c101b2c */
[----:B------:R-:W-:Y:S02]  /*ce00*/  ISETP.GE.AND P3, PT, R201, UR7, PT ;  /* 0x00000007c9007c0c */ /* 0x000fe4000bf66270 */
[-C--:B------:R-:W-:Y:S02]  /*ce10*/  @!P2 LEA.HI.X R5, R204, R12.reuse, R158, 0x2, P4 ;  /* 0x0000000ccc05a211 */ /* 0x080fe400020f149e */
[----:B------:R-:W-:Y:S02]  /*ce20*/  ISETP.GE.AND P4, PT, R200, UR7, PT ;  /* 0x00000007c8007c0c */ /* 0x000fe4000bf86270 */
[----:B0-----:R-:W-:Y:S01]  /*ce30*/  @!P1 LEA R8, P5, R203, R13, 0x2 ;  /* 0x0000000dcb089211 */ /* 0x001fe200078a10ff */
[----:B------:R0:W-:Y:S01]  /*ce40*/  @!P2 ST.E.64 desc[UR44][R4.64], R116 ;  /* 0x000000740400a985 */ /* 0x0001e2000c101b2c */
[----:B------:R-:W-:Y:S02]  /*ce50*/  ISETP.GE.AND P2, PT, R199, UR7, PT ;  /* 0x00000007c7007c0c */ /* 0x000fe4000bf46270 */
[----:B------:R-:W-:-:S02]  /*ce60*/  @!P1 LEA.HI.X R9, R203, R12, R157, 0x2, P5 ;  /* 0x0000000ccb099211 */ /* 0x000fc400028f149d */
[----:B-1----:R-:W-:-:S03]  /*ce70*/  @!P0 LEA R10, P6, R202, R13, 0x2 ;  /* 0x0000000dca0a8211 */ /* 0x002fc600078c10ff */
[----:B------:R1:W-:Y:S01]  /*ce80*/  @!P1 ST.E.64 desc[UR44][R8.64], R120 ;  /* 0x0000007808009985 */ /* 0x0003e2000c101b2c */
[----:B------:R-:W-:Y:S02]  /*ce90*/  ISETP.GE.AND P1, PT, R198, UR7, PT ;  /* 0x00000007c6007c0c */ /* 0x000fe4000bf26270 */
[----:B------:R-:W-:Y:S02]  /*cea0*/  @!P0 LEA.HI.X R11, R202, R12, R156, 0x2, P6 ;  /* 0x0000000cca0b8211 */ /* 0x000fe400030f149c */
[----:B0-----:R-:W-:-:S03]  /*ceb0*/  @!P3 LEA R4, P5, R201, R13, 0x2 ;  /* 0x0000000dc904b211 */ /* 0x001fc600078a10ff */
[----:B------:R0:W-:Y:S01]  /*cec0*/  @!P0 ST.E.64 desc[UR44][R10.64], R124 ;  /* 0x0000007c0a008985 */ /* 0x0001e2000c101b2c */
[----:B------:R-:W-:Y:S02]  /*ced0*/  ISETP.GE.AND P0, PT, R197, UR7, PT ;  /* 0x00000007c5007c0c */ /* 0x000fe4000bf06270 */
[-C--:B------:R-:W-:Y:S02]  /*cee0*/  @!P3 LEA.HI.X R5, R201, R12.reuse, R155, 0x2, P5 ;  /* 0x0000000cc905b211 */ /* 0x080fe400028f149b */
[----:B------:R-:W-:Y:S02]  /*cef0*/  ISETP.GE.AND P5, PT, R196, UR7, PT ;  /* 0x00000007c4007c0c */ /* 0x000fe4000bfa6270 */
[C---:B-1----:R-:W-:Y:S01]  /*cf00*/  @!P4 LEA R8, P6, R200.reuse, R13, 0x2 ;  /* 0x0000000dc808c211 */ /* 0x042fe200078c10ff */
[----:B------:R1:W-:Y:S03]  /*cf10*/  @!P3 ST.E.64 desc[UR44][R4.64], R128 ;  /* 0x000000800400b985 */ /* 0x0003e6000c101b2c */
[----:B------:R-:W-:-:S02]  /*cf20*/  @!P4 LEA.HI.X R9, R200, R12, R154, 0x2, P6 ;  /* 0x0000000cc809c211 */ /* 0x000fc400030f149a */
[----:B0-----:R-:W-:-:S03]  /*cf30*/  @!P1 LEA R10, P6, R198, R13, 0x2 ;  /* 0x0000000dc60a9211 */ /* 0x001fc600078c10ff */
[----:B------:R0:W-:Y:S01]  /*cf40*/  @!P4 ST.E.64 desc[UR44][R8.64], R132 ;  /* 0x000000840800c985 */ /* 0x0001e2000c101b2c */
[----:B------:R-:W-:Y:S02]  /*cf50*/  @!P1 LEA.HI.X R11, R198, R12, R152, 0x2, P6 ;  /* 0x0000000cc60b9211 */ /* 0x000fe400030f1498 */
[----:B-1----:R-:W-:-:S04]  /*cf60*/  @!P2 LEA R4, P3, R199, R13, 0x2 ;  /* 0x0000000dc704a211 */ /* 0x002fc800078610ff */
[-C--:B------:R-:W-:Y:S02]  /*cf70*/  @!P2 LEA.HI.X R5, R199, R12.reuse, R153, 0x2, P3 ;  /* 0x0000000cc705a211 */ /* 0x080fe400018f1499 */
[CC--:B------:R-:W-:Y:S02]  /*cf80*/  @!P5 LEA R14, P3, R196.reuse, R13.reuse, 0x2 ;  /* 0x0000000dc40ed211 */ /* 0x0c0fe400078610ff */
[C---:B0-----:R-:W-:Y:S01]  /*cf90*/  @!P0 LEA R8, P4, R197.reuse, R13, 0x2 ;  /* 0x0000000dc5088211 */ /* 0x041fe200078810ff */
[----:B------:R0:W-:Y:S01]  /*cfa0*/  @!P2 ST.E.64 desc[UR44][R4.64], R136 ;  /* 0x000000880400a985 */ /* 0x0001e2000c101b2c */
[-C--:B------:R-:W-:Y:S02]  /*cfb0*/  @!P5 LEA.HI.X R15, R196, R12.reuse, R22, 0x2, P3 ;  /* 0x0000000cc40fd211 */ /* 0x080fe400018f1416 */
[----:B------:R-:W-:Y:S01]  /*cfc0*/  @!P0 LEA.HI.X R9, R197, R12, R23, 0x2, P4 ;  /* 0x0000000cc5098211 */ /* 0x000fe200020f1417 */
[----:B------:R0:W-:Y:S04]  /*cfd0*/  @!P1 ST.E.64 desc[UR44][R10.64], R140 ;  /* 0x0000008c0a009985 */ /* 0x0001e8000c101b2c */
[----:B------:R0:W-:Y:S04]  /*cfe0*/  @!P0 ST.E.64 desc[UR44][R8.64], R144 ;  /* 0x0000009008008985 */ /* 0x0001e8000c101b2c */
[----:B------:R0:W-:Y:S02]  /*cff0*/  @!P5 ST.E.64 desc[UR44][R14.64], R148 ;  /* 0x000000940e00d985 */ /* 0x0001e4000c101b2c */
.L_x_1040:
[----:B------:R-:W-:Y:S05]  /*d000*/  BSYNC B1 ;  /* 0x0000000000017941 */ /* 0x000fea0003800000 */
.L_x_1039:
[----:B------:R-:W-:Y:S01]  /*d010*/  VIADD R7, R7, 0x8 ;  /* 0x0000000807077836 */ /* 0x000fe20000000000 */
[----:B------:R3:W4:Y:S04]  /*d020*/  SHFL.IDX PT, R18, R3, 0x1, 0x1c1f ;  /* 0x003c1f0003127f89 */ /* 0x00072800000e0000 */
[----:B------:R-:W-:Y:S01]  /*d030*/  ISETP.GE.AND P0, PT, R7, UR6, PT ;  /* 0x0000000607007c0c */ /* 0x000fe2000bf06270 */
[----:B------:R-:W0:-:S12]  /*d040*/  SHFL.IDX PT, R0, R0, 0x1, 0x1c1f ;  /* 0x003c1f0000007f89 */ /* 0x000e1800000e0000 */
[----:B---3--:R-:W-:Y:S05]  /*d050*/  @P0 BRA `(.L_x_1038) ;  /* 0x0000001400d40947 */ /* 0x008fea0003800000 */
[----:B------:R-:W-:Y:S02]  /*d060*/  ULDC UR6, c[0x0][0xbc8] ;  /* 0x0002f20000067ab9 */ /* 0x000fe40000000800 */
[----:B------:R-:W-:Y:S02]  /*d070*/  ISETP.GE.AND P4, PT, R19, UR6, PT ;  /* 0x0000000613007c0c */ /* 0x000fe4000bf86270 */
[----:B------:R-:W-:Y:S02]  /*d080*/  ISETP.GE.AND P2, PT, R227, UR6, PT ;  /* 0x00000006e3007c0c */ /* 0x000fe4000bf46270 */
[----:B------:R-:W-:Y:S02]  /*d090*/  ISETP.GE.AND P1, PT, R226, UR6, PT ;  /* 0x00000006e2007c0c */ /* 0x000fe4000bf26270 */
[----:B------:R-:W-:-:S07]  /*d0a0*/  ISETP.GE.AND P0, PT, R225, UR6, PT ;  /* 0x00000006e1007c0c */ /* 0x000fce000bf06270 */
[----:B0-----:R-:W-:-:S04]  /*d0b0*/  @!P4 LEA R4, P3, R19, R0, 0x2 ;  /* 0x000000001304c211 */ /* 0x001fc800078610ff */
[----:B----4-:R-:W-:Y:S02]  /*d0c0*/  @!P4 LEA.HI.X R5, R19, R18, R179, 0x2, P3 ;  /* 0x000000121305c211 */ /* 0x010fe400018f14b3 */
[----:B------:R-:W-:Y:S02]  /*d0d0*/  ISETP.GE.AND P3, PT, R224, UR6, PT ;  /* 0x00000006e0007c0c */ /* 0x000fe4000bf66270 */
[C---:B------:R-:W-:Y:S01]  /*d0e0*/  @!P1 LEA R8, P5, R226.reuse, R0, 0x2 ;  /* 0x00000000e2089211 */ /* 0x040fe200078a10ff */
[----:B------:R0:W-:Y:S01]  /*d0f0*/  @!P4 ST.E.64 desc[UR44][R4.64], R26 ;  /* 0x0000001a0400c985 */ /* 0x0001e2000c101b2c */
[----:B------:R-:W-:Y:S02]  /*d100*/  ISETP.GE.AND P4, PT, R223, UR6, PT ;  /* 0x00000006df007c0c */ /* 0x000fe4000bf86270 */
[----:B------:R-:W-:Y:S02]  /*d110*/  @!P1 LEA.HI.X R9, R226, R18, R177, 0x2, P5 ;  /* 0x00000012e2099211 */ /* 0x000fe400028f14b1 */
[----:B------:R-:W-:-:S02]  /*d120*/  ISETP.GE.AND P5, PT, R222, UR6, PT ;  /* 0x00000006de007c0c */ /* 0x000fc4000bfa6270 */
[----:B0-----:R-:W-:-:S04]  /*d130*/  @!P2 LEA R4, P6, R227, R0, 0x2 ;  /* 0x00000000e304a211 */ /* 0x001fc800078c10ff */
[----:B------:R-:W-:Y:S02]  /*d140*/  @!P2 LEA.HI.X R5, R227, R18, R178, 0x2, P6 ;  /* 0x00000012e305a211 */ /* 0x000fe400030f14b2 */
[----:B------:R-:W-:-:S03]  /*d150*/  @!P0 LEA R10, P6, R225, R0, 0x2 ;  /* 0x00000000e10a8211 */ /* 0x000fc600078c10ff */
[----:B------:R0:W-:Y:S01]  /*d160*/  @!P2 ST.E.64 desc[UR44][R4.64], R30 ;  /* 0x0000001e0400a985 */ /* 0x0001e2000c101b2c */
[----:B------:R-:W-:-:S03]  /*d170*/  @!P0 LEA.HI.X R11, R225, R18, R176, 0x2, P6 ;  /* 0x00000012e10b8211 */ /* 0x000fc600030f14b0 */
[----:B------:R3:W-:Y:S04]  /*d180*/  @!P1 ST.E.64 desc[UR44][R8.64], R34 ;  /* 0x0000002208009985 */ /* 0x0007e8000c101b2c */
[----:B------:R4:W-:Y:S01]  /*d190*/  @!P0 ST.E.64 desc[UR44][R10.64], R38 ;  /* 0x000000260a008985 */ /* 0x0009e2000c101b2c */
[----:B------:R-:W-:Y:S02]  /*d1a0*/  ISETP.GE.AND P0, PT, R221, UR6, PT ;  /* 0x00000006dd007c0c */ /* 0x000fe4000bf06270 */
[CC--:B0-----:R-:W-:Y:S02]  /*d1b0*/  @!P3 LEA R4, P1, R224.reuse, R0.reuse, 0x2 ;  /* 0x00000000e004b211 */ /* 0x0c1fe400078210ff */
[----:B---3--:R-:W-:Y:S02]  /*d1c0*/  @!P4 LEA R8, P2, R223, R0, 0x2 ;  /* 0x00000000df08c211 */ /* 0x008fe400078410ff */
[----:B------:R-:W-:-:S02]  /*d1d0*/  @!P3 LEA.HI.X R5, R224, R18, R175, 0x2, P1 ;  /* 0x00000012e005b211 */ /* 0x000fc400008f14af */
[----:B------:R-:W-:Y:S02]  /*d1e0*/  ISETP.GE.AND P1, PT, R220, UR6, PT ;  /* 0x00000006dc007c0c */ /* 0x000fe4000bf26270 */
[----:B------:R-:W-:Y:S01]  /*d1f0*/  @!P4 LEA.HI.X R9, R223, R18, R174, 0x2, P2 ;  /* 0x00000012df09c211 */ /* 0x000fe200010f14ae */
[----:B------:R0:W-:Y:S01]  /*d200*/  @!P3 ST.E.64 desc[UR44][R4.64], R42 ;  /* 0x0000002a0400b985 */ /* 0x0001e2000c101b2c */
[----:B------:R-:W-:Y:S02]  /*d210*/  ISETP.GE.AND P2, PT, R219, UR6, PT ;  /* 0x00000006db007c0c */ /* 0x000fe4000bf46270 */
[C---:B----4-:R-:W-:Y:S01]  /*d220*/  @!P5 LEA R10, P6, R222.reuse, R0, 0x2 ;  /* 0x00000000de0ad211 */ /* 0x050fe200078c10ff */
[----:B------:R3:W-:Y:S01]  /*d230*/  @!P4 ST.E.64 desc[UR44][R8.64], R46 ;  /* 0x0000002e0800c985 */ /* 0x0007e2000c101b2c */
[----:B------:R-:W-:Y:S02]  /*d240*/  ISETP.GE.AND P3, PT, R217, UR6, PT ;  /* 0x00000006d9007c0c */ /* 0x000fe4000bf66270 */
[----:B------:R-:W-:-:S02]  /*d250*/  @!P5 LEA.HI.X R11, R222, R18, R21, 0x2, P6 ;  /* 0x00000012de0bd211 */ /* 0x000fc400030f1415 */
[CC--:B--2---:R-:W-:Y:S02]  /*d260*/  @!P0 LEA R12, P6, R221.reuse, R0.reuse, 0x2 ;  /* 0x00000000dd0c8211 */ /* 0x0c4fe400078c10ff */
[----:B------:R-:W-:Y:S01]  /*d270*/  ISETP.GE.AND P4, PT, R216, UR6, PT ;  /* 0x00000006d8007c0c */ /* 0x000fe2000bf86270 */
[----:B------:R2:W-:Y:S01]  /*d280*/  @!P5 ST.E.64 desc[UR44][R10.64], R50 ;  /* 0x000000320a00d985 */ /* 0x0005e2000c101b2c */
[C---:B------:R-:W-:Y:S02]  /*d290*/  @!P1 LEA R14, P5, R220.reuse, R0, 0x2 ;  /* 0x00000000dc0e9211 */ /* 0x040fe400078a10ff */
[----:B-1----:R-:W-:Y:S02]  /*d2a0*/  @!P0 LEA.HI.X R13, R221, R18, R20, 0x2, P6 ;  /* 0x00000012dd0d8211 */ /* 0x002fe400030f1414 */
[----:B------:R-:W-:Y:S02]  /*d2b0*/  @!P2 LEA R20, P6, R219, R0, 0x2 ;  /* 0x00000000db14a211 */ /* 0x000fe400078c10ff */
[----:B------:R-:W-:Y:S01]  /*d2c0*/  @!P1 LEA.HI.X R15, R220, R18, R173, 0x2, P5 ;  /* 0x00000012dc0f9211 */ /* 0x000fe200028f14ad */
[----:B------:R1:W-:Y:S01]  /*d2d0*/  @!P0 ST.E.64 desc[UR44][R12.64], R54 ;  /* 0x000000360c008985 */ /* 0x0003e2000c101b2c */
[----:B------:R-:W-:-:S02]  /*d2e0*/  ISETP.GE.AND P5, PT, R215, UR6, PT ;  /* 0x00000006d7007c0c */ /* 0x000fc4000bfa6270 */
[----:B------:R-:W-:Y:S01]  /*d2f0*/  @!P2 LEA.HI.X R21, R219, R18, R172, 0x2, P6 ;  /* 0x00000012db15a211 */ /* 0x000fe200030f14ac */
[----:B------:R4:W-:Y:S01]  /*d300*/  @!P1 ST.E.64 desc[UR44][R14.64], R58 ;  /* 0x0000003a0e009985 */ /* 0x0009e2000c101b2c */
[----:B------:R-:W-:Y:S02]  /*d310*/  ISETP.GE.AND P0, PT, R214, UR6, PT ;  /* 0x00000006d6007c0c */ /* 0x000fe4000bf06270 */
[-C--:B0-----:R-:W-:Y:S01]  /*d320*/  @!P3 LEA R4, P6, R217, R0.reuse, 0x2 ;  /* 0x00000000d904b211 */ /* 0x081fe200078c10ff */
[----:B------:R0:W-:Y:S01]  /*d330*/  @!P2 ST.E.64 desc[UR44][R20.64], R62 ;  /* 0x0000003e1400a985 */ /* 0x0001e2000c101b2c */
[----:B---3--:R-:W-:Y:S02]  /*d340*/  @!P4 LEA R8, P2, R216, R0, 0x2 ;  /* 0x00000000d808c211 */ /* 0x008fe400078410ff */
[----:B------:R-:W-:Y:S02]  /*d350*/  ISETP.GE.AND P1, PT, R213, UR6, PT ;  /* 0x00000006d5007c0c */ /* 0x000fe4000bf26270 */
[----:B------:R-:W-:-:S02]  /*d360*/  @!P3 LEA.HI.X R5, R217, R18, R171, 0x2, P6 ;  /* 0x00000012d905b211 */ /* 0x000fc400030f14ab */
[----:B------:R-:W-:Y:S02]  /*d370*/  @!P4 LEA.HI.X R9, R216, R18, R170, 0x2, P2 ;  /* 0x00000012d809c211 */ /* 0x000fe400010f14aa */
[----:B------:R-:W-:Y:S01]  /*d380*/  ISETP.GE.AND P2, PT, R212, UR6, PT ;  /* 0x00000006d4007c0c */ /* 0x000fe2000bf46270 */
[----:B------:R-:W-:Y:S01]  /*d390*/  @!P3 ST.E.64 desc[UR44][R4.64], R66 ;  /* 0x000000420400b985 */ /* 0x000fe2000c101b2c */
[----:B--2---:R-:W-:-:S03]  /*d3a0*/  @!P5 LEA R10, P6, R215, R0, 0x2 ;  /* 0x00000000d70ad211 */ /* 0x004fc600078c10ff */
[----:B------:R2:W-:Y:S01]  /*d3b0*/  @!P4 ST.E.64 desc[UR44][R8.64], R70 ;  /* 0x000000460800c985 */ /* 0x0005e2000c101b2c */
[----:B------:R-:W-:Y:S02]  /*d3c0*/  @!P5 LEA.HI.X R11, R215, R18, R169, 0x2, P6 ;  /* 0x00000012d70bd211 */ /* 0x000fe400030f14a9 */
[CC--:B-1----:R-:W-:Y:S02]  /*d3d0*/  @!P0 LEA R12, P4, R214.reuse, R0.reuse, 0x2 ;  /* 0x00000000d60c8211 */ /* 0x0c2fe400078810ff */
[----:B----4-:R-:W-:Y:S01]  /*d3e0*/  @!P1 LEA R14, P3, R213, R0, 0x2 ;  /* 0x00000000d50e9211 */ /* 0x010fe200078610ff */
[----:B------:R1:W-:Y:S01]  /*d3f0*/  @!P5 ST.E.64 desc[UR44][R10.64], R74 ;  /* 0x0000004a0a00d985 */ /* 0x0003e2000c101b2c */
[----:B------:R-:W-:Y:S02]  /*d400*/  @!P0 LEA.HI.X R13, R214, R18, R168, 0x2, P4 ;  /* 0x00000012d60d8211 */ /* 0x000fe400020f14a8 */
[----:B------:R-:W-:Y:S02]  /*d410*/  ISETP.GE.AND P4, PT, R210, UR6, PT ;  /* 0x00000006d2007c0c */ /* 0x000fe4000bf86270 */
[----:B------:R-:W-:Y:S01]  /*d420*/  ISETP.GE.AND P5, PT, R211, UR6, PT ;  /* 0x00000006d3007c0c */ /* 0x000fe2000bfa6270 */
[----:B------:R3:W-:Y:S01]  /*d430*/  @!P0 ST.E.64 desc[UR44][R12.64], R78 ;  /* 0x0000004e0c008985 */ /* 0x0007e2000c101b2c */
[----:B0-----:R-:W-:-:S02]  /*d440*/  @!P2 LEA R20, P6, R212, R0, 0x2 ;  /* 0x00000000d414a211 */ /* 0x001fc400078c10ff */
[-C--:B------:R-:W-:Y:S02]  /*d450*/  @!P1 LEA.HI.X R15, R213, R18.reuse, R167, 0x2, P3 ;  /* 0x00000012d50f9211 */ /* 0x080fe400018f14a7 */
[----:B------:R-:W-:Y:S02]  /*d460*/  ISETP.GE.AND P3, PT, R209, UR6, PT ;  /* 0x00000006d1007c0c */ /* 0x000fe4000bf66270 */
[----:B------:R-:W-:Y:S01]  /*d470*/  @!P2 LEA.HI.X R21, R212, R18, R166, 0x2, P6 ;  /* 0x00000012d415a211 */ /* 0x000fe200030f14a6 */
[----:B------:R0:W-:Y:S01]  /*d480*/  @!P1 ST.E.64 desc[UR44][R14.64], R82 ;  /* 0x000000520e009985 */ /* 0x0001e2000c101b2c */
[----:B------:R-:W-:Y:S02]  /*d490*/  ISETP.GE.AND P1, PT, R207, UR6, PT ;  /* 0x00000006cf007c0c */ /* 0x000fe4000bf26270 */
[----:B--2---:R-:W-:Y:S01]  /*d4a0*/  @!P4 LEA R8, P0, R210, R0, 0x2 ;  /* 0x00000000d208c211 */ /* 0x004fe200078010ff */
[----:B------:R2:W-:Y:S01]  /*d4b0*/  @!P2 ST.E.64 desc[UR44][R20.64], R86 ;  /* 0x000000561400a985 */ /* 0x0005e2000c101b2c */
[----:B------:R-:W-:-:S02]  /*d4c0*/  ISETP.GE.AND P2, PT, R208, UR6, PT ;  /* 0x00000006d0007c0c */ /* 0x000fc4000bf46270 */
[C---:B------:R-:W-:Y:S02]  /*d4d0*/  @!P5 LEA R4, P6, R211.reuse, R0, 0x2 ;  /* 0x00000000d304d211 */ /* 0x040fe400078c10ff */
[-C--:B------:R-:W-:Y:S02]  /*d4e0*/  @!P4 LEA.HI.X R9, R210, R18.reuse, R164, 0x2, P0 ;  /* 0x00000012d209c211 */ /* 0x080fe400000f14a4 */
[----:B------:R-:W-:Y:S02]  /*d4f0*/  @!P5 LEA.HI.X R5, R211, R18, R165, 0x2, P6 ;  /* 0x00000012d305d211 */ /* 0x000fe400030f14a5 */
[----:B------:R-:W-:Y:S02]  /*d500*/  ISETP.GE.AND P0, PT, R206, UR6, PT ;  /* 0x00000006ce007c0c */ /* 0x000fe4000bf06270 */
[----:B-1----:R-:W-:Y:S01]  /*d510*/  @!P3 LEA R10, P6, R209, R0, 0x2 ;  /* 0x00000000d10ab211 */ /* 0x002fe200078c10ff */
[----:B------:R1:W-:Y:S01]  /*d520*/  @!P5 ST.E.64 desc[UR44][R4.64], R90 ;  /* 0x0000005a0400d985 */ /* 0x0003e2000c101b2c */
[----:B------:R-:W-:-:S02]  /*d530*/  ISETP.GE.AND P5, PT, R205, UR6, PT ;  /* 0x00000006cd007c0c */ /* 0x000fc4000bfa6270 */
[----:B------:R-:W-:Y:S01]  /*d540*/  @!P3 LEA.HI.X R11, R209, R18, R163, 0x2, P6 ;  /* 0x00000012d10bb211 */ /* 0x000fe200030f14a3 */
[----:B------:R4:W-:Y:S01]  /*d550*/  @!P4 ST.E.64 desc[UR44][R8.64], R94 ;  /* 0x0000005e0800c985 */ /* 0x0009e2000c101b2c */
[-C--:B---3--:R-:W-:Y:S02]  /*d560*/  @!P2 LEA R12, P6, R208, R0.reuse, 0x2 ;  /* 0x00000000d00ca211 */ /* 0x088fe400078c10ff */
[----:B------:R-:W-:Y:S01]  /*d570*/  ISETP.GE.AND P4, PT, R204, UR6, PT ;  /* 0x00000006cc007c0c */ /* 0x000fe2000bf86270 */
[----:B------:R3:W-:Y:S01]  /*d580*/  @!P3 ST.E.64 desc[UR44][R10.64], R98 ;  /* 0x000000620a00b985 */ /* 0x0007e2000c101b2c */
[----:B0-----:R-:W-:Y:S02]  /*d590*/  @!P1 LEA R14, P3, R207, R0, 0x2 ;  /* 0x00000000cf0e9211 */ /* 0x001fe400078610ff */
[----:B------:R-:W-:Y:S02]  /*d5a0*/  @!P2 LEA.HI.X R13, R208, R18, R162, 0x2, P6 ;  /* 0x00000012d00da211 */ /* 0x000fe400030f14a2 */
[----:B--2---:R-:W-:-:S02]  /*d5b0*/  @!P0 LEA R20, P6, R206, R0, 0x2 ;  /* 0x00000000ce148211 */ /* 0x004fc400078c10ff */
[-C--:B------:R-:W-:Y:S01]  /*d5c0*/  @!P1 LEA.HI.X R15, R207, R18.reuse, R161, 0x2, P3 ;  /* 0x00000012cf0f9211 */ /* 0x080fe200018f14a1 */
[----:B------:R0:W-:Y:S01]  /*d5d0*/  @!P2 ST.E.64 desc[UR44][R12.64], R102 ;  /* 0x000000660c00a985 */ /* 0x0001e2000c101b2c */
[----:B------:R-:W-:Y:S02]  /*d5e0*/  ISETP.GE.AND P3, PT, R203, UR6, PT ;  /* 0x00000006cb007c0c */ /* 0x000fe4000bf66270 */
[----:B------:R-:W-:Y:S01]  /*d5f0*/  @!P0 LEA.HI.X R21, R206, R18, R160, 0x2, P6 ;  /* 0x00000012ce158211 */ /* 0x000fe200030f14a0 */
[----:B------:R2:W-:Y:S01]  /*d600*/  @!P1 ST.E.64 desc[UR44][R14.64], R106 ;  /* 0x0000006a0e009985 */ /* 0x0005e2000c101b2c */
[-C--:B-1----:R-:W-:Y:S02]  /*d610*/  @!P5 LEA R4, P1, R205, R0.reuse, 0x2 ;  /* 0x00000000cd04d211 */ /* 0x082fe400078210ff */
[----:B----4-:R-:W-:Y:S01]  /*d620*/  @!P4 LEA R8, P2, R204, R0, 0x2 ;  /* 0x00000000cc08c211 */ /* 0x010fe200078410ff */
[----:B------:R-:W-:Y:S01]  /*d630*/  @!P0 ST.E.64 desc[UR44][R20.64], R110 ;  /* 0x0000006e14008985 */ /* 0x000fe2000c101b2c */
[----:B------:R-:W-:-:S02]  /*d640*/  ISETP.GE.AND P0, PT, R202, UR6, PT ;  /* 0x00000006ca007c0c */ /* 0x000fc4000bf06270 */
[----:B------:R-:W-:Y:S02]  /*d650*/  @!P5 LEA.HI.X R5, R205, R18, R159, 0x2, P1 ;  /* 0x00000012cd05d211 */ /* 0x000fe400008f149f */
[----:B------:R-:W-:Y:S02]  /*d660*/  ISETP.GE.AND P1, PT, R201, UR6, PT ;  /* 0x00000006c9007c0c */ /* 0x000fe4000bf26270 */
[C---:B---3--:R-:W-:Y:S01]  /*d670*/  @!P3 LEA R10, P6, R203.reuse, R0, 0x2 ;  /* 0x00000000cb0ab211 */ /* 0x048fe200078c10ff */
[----:B------:R1:W-:Y:S01]  /*d680*/  @!P5 ST.E.64 desc[UR44][R4.64], R114 ;  /* 0x000000720400d985 */ /* 0x0003e2000c101b2c */
[-C--:B------:R-:W-:Y:S02]  /*d690*/  @!P4 LEA.HI.X R9, R204, R18.reuse, R158, 0x2, P2 ;  /* 0x00000012cc09c211 */ /* 0x080fe400010f149e */
[----:B------:R-:W-:Y:S02]  /*d6a0*/  @!P3 LEA.HI.X R11, R203, R18, R157, 0x2, P6 ;  /* 0x00000012cb0bb211 */ /* 0x000fe400030f149d */
[----:B------:R-:W-:Y:S01]  /*d6b0*/  ISETP.GE.AND P2, PT, R198, UR6, PT ;  /* 0x00000006c6007c0c */ /* 0x000fe2000bf46270 */
[----:B------:R3:W-:Y:S01]  /*d6c0*/  @!P4 ST.E.64 desc[UR44][R8.64], R118 ;  /* 0x000000760800c985 */ /* 0x0007e2000c101b2c */
[----:B------:R-:W-:-:S02]  /*d6d0*/  ISETP.GE.AND P4, PT, R200, UR6, PT ;  /* 0x00000006c8007c0c */ /* 0x000fc4000bf86270 */
[C---:B0-----:R-:W-:Y:S01]  /*d6e0*/  @!P0 LEA R12, P5, R202.reuse, R0, 0x2 ;  /* 0x00000000ca0c8211 */ /* 0x041fe200078a10ff */
[----:B------:R0:W-:Y:S01]  /*d6f0*/  @!P3 ST.E.64 desc[UR44][R10.64], R122 ;  /* 0x0000007a0a00b985 */ /* 0x0001e2000c101b2c */
[----:B------:R-:W-:Y:S02]  /*d700*/  ISETP.GE.AND P3, PT, R199, UR6, PT ;  /* 0x00000006c7007c0c */ /* 0x000fe4000bf66270 */
[----:B------:R-:W-:Y:S02]  /*d710*/  @!P0 LEA.HI.X R13, R202, R18, R156, 0x2, P5 ;  /* 0x00000012ca0d8211 */ /* 0x000fe400028f149c */
[----:B------:R-:W-:Y:S02]  /*d720*/  ISETP.GE.AND P5, PT, R197, UR6, PT ;  /* 0x00000006c5007c0c */ /* 0x000fe4000bfa6270 */
[-C--:B--2---:R-:W-:Y:S01]  /*d730*/  @!P1 LEA R14, P6, R201, R0.reuse, 0x2 ;  /* 0x00000000c90e9211 */ /* 0x084fe200078c10ff */
[----:B------:R2:W-:Y:S02]  /*d740*/  @!P0 ST.E.64 desc[UR44][R12.64], R126 ;  /* 0x0000007e0c008985 */ /* 0x0005e4000c101b2c */
[----:B-1----:R-:W-:-:S02]  /*d750*/  @!P4 LEA R4, P0, R200, R0, 0x2 ;  /* 0x00000000c804c211 */ /* 0x002fc400078010ff */
[----:B------:R-:W-:Y:S02]  /*d760*/  @!P1 LEA.HI.X R15, R201, R18, R155, 0x2, P6 ;  /* 0x00000012c90f9211 */ /* 0x000fe400030f149b */
[----:B---3--:R-:W-:Y:S02]  /*d770*/  @!P3 LEA R8, P6, R199, R0, 0x2 ;  /* 0x00000000c708b211 */ /* 0x008fe400078c10ff */
[----:B------:R-:W-:Y:S01]  /*d780*/  @!P4 LEA.HI.X R5, R200, R18, R154, 0x2, P0 ;  /* 0x00000012c805c211 */ /* 0x000fe200000f149a */
[----:B------:R2:W-:Y:S01]  /*d790*/  @!P1 ST.E.64 desc[UR44][R14.64], R130 ;  /* 0x000000820e009985 */ /* 0x0005e2000c101b2c */
[-C--:B0-----:R-:W-:Y:S02]  /*d7a0*/  @!P2 LEA R10, P1, R198, R0.reuse, 0x2 ;  /* 0x00000000c60aa211 */ /* 0x081fe400078210ff */
[----:B------:R-:W-:Y:S01]  /*d7b0*/  @!P5 LEA R20, P0, R197, R0, 0x2 ;  /* 0x00000000c514d211 */ /* 0x000fe200078010ff */
        /* <DEDUP_REMOVED lines=9> */
[----:B--2---:R-:W-:-:S04]  /*d850*/  LEA R4, P0, R196, R0, 0x2 ;  /* 0x00000000c4047211 */ /* 0x004fc800078010ff */
[----:B------:R-:W-:-:S05]  /*d860*/  LEA.HI.X R5, R196, R18, R22, 0x2, P0 ;  /* 0x00000012c4057211 */ /* 0x000fca00000f1416 */
[----:B------:R0:W-:Y:S01]  /*d870*/  ST.E.64 desc[UR44][R4.64], R150 ;  /* 0x0000009604007985 */ /* 0x0001e2000c101b2c */
[----:B------:R-:W-:Y:S05]  /*d880*/  BRA `(.L_x_1038) ;  /* 0x0000000c00c87947 */ /* 0x000fea0003800000 */
.L_x_1032:
[----:B------:R-:W0:Y:S01]  /*d890*/  LDC.64 R8, c[0x0][0xd00] ;  /* 0x00034000ff087b82 */ /* 0x000e220000000a00 */
[----:B------:R-:W-:Y:S01]  /*d8a0*/  ULDC.64 UR6, c[0x0][0xd08] ;  /* 0x0003420000067ab9 */ /* 0x000fe20000000a00 */
[----:B------:R-:W-:Y:S01]  /*d8b0*/  IMAD.MOV.U32 R3, RZ, RZ, RZ ;  /* 0x000000ffff037224 */ /* 0x000fe200078e00ff */
[----:B------:R-:W-:-:S04]  /*d8c0*/  ISETP.NE.U32.AND P0, PT, RZ, UR6, PT ;  /* 0x00000006ff007c0c */ /* 0x000fc8000bf05070 */
[----:B------:R-:W-:Y:S01]  /*d8d0*/  ISETP.NE.AND.EX P1, PT, RZ, UR7, PT, P0 ;  /* 0x00000007ff007c0c */ /* 0x000fe2000bf25300 */
[----:B------:R-:W1:Y:S01]  /*d8e0*/  LDC.64 R4, c[0x0][0xd00] ;  /* 0x00034000ff047b82 */ /* 0x000e620000000a00 */
[----:B0-----:R-:W-:-:S04]  /*d8f0*/  ISETP.NE.U32.AND P0, PT, R8, RZ, PT ;  /* 0x000000ff0800720c */ /* 0x001fc80003f05070 */
[----:B------:R-:W-:-:S07]  /*d900*/  ISETP.NE.AND.EX P0, PT, R9, RZ, PT, P0 ;  /* 0x000000ff0900720c */ /* 0x000fce0003f05300 */
[----:B------:R-:W0:Y:S01]  /*d910*/  @P1 LDC.64 R8, c[0x0][0xd08] ;  /* 0x00034200ff081b82 */ /* 0x000e220000000a00 */
[----:B------:R-:W-:Y:S01]  /*d920*/  ULDC UR6, c[0x0][0xb88] ;  /* 0x0002e20000067ab9 */ /* 0x000fe20000000800 */
[----:B-1----:R-:W-:-:S04]  /*d930*/  IMAD.WIDE R10, R188, 0x4, R4 ;  /* 0x00000004bc0a7825 */ /* 0x002fc800078e0204 */
[----:B------:R-:W-:Y:S01]  /*d940*/  IMAD.U32 R0, RZ, RZ, UR6 ;  /* 0x00000006ff007e24 */ /* 0x000fe2000f8e00ff */
[----:B------:R1:W5:Y:S01]  /*d950*/  @P0 LDG.E R3, desc[UR44][R10.64] ;  /* 0x0000002c0a030981 */ /* 0x000362000c1e1900 */
[----:B0-----:R-:W-:-:S05]  /*d960*/  @P1 IMAD.WIDE R4, R188, 0x4, R8 ;  /* 0x00000004bc041825 */ /* 0x001fca00078e0208 */
[----:B------:R1:W5:Y:S01]  /*d970*/  @P1 LDG.E R0, desc[UR44][R4.64] ;  /* 0x0000002c04001981 */ /* 0x000362000c1e1900 */
[----:B------:R-:W-:Y:S01]  /*d980*/  ISETP.NE.AND P2, PT, R22, RZ, PT ;  /* 0x000000ff1600720c */ /* 0x000fe20003f45270 */
[----:B------:R-:W0:-:S12]  /*d990*/  S2R R7, SR_TID.X ;  /* 0x0000000000077919 */ /* 0x000e180000002100 */
[----:B------:R-:W2:Y:S01]  /*d9a0*/  @!P2 LDC R22, c[0x0][0xbd4] ;  /* 0x0002f500ff16ab82 */ /* 0x000ea20000000800 */
[----:B0-----:R-:W-:Y:S01]  /*d9b0*/  VIADD R28, R7, 0xffffff80 ;  /* 0xffffff80071c7836 */ /* 0x001fe20000000000 */
[----:B--2---:R-:W-:-:S04]  /*d9c0*/  ISETP.GT.AND P2, PT, R22, 0x1, PT ;  /* 0x000000011600780c */ /* 0x004fc80003f44270 */
[----:B------:R-:W-:Y:S01]  /*d9d0*/  ISETP.GT.AND P3, PT, R28, 0x3f, PT ;  /* 0x0000003f1c00780c */ /* 0x000fe20003f64270 */
[----:B-1----:R-:W-:-:S12]  /*d9e0*/  @P1 BRA `(.L_x_1041) ;  /* 0x0000000000101947 */ /* 0x002fd80003800000 */
[----:B------:R-:W-:Y:S05]  /*d9f0*/  @!P0 BRA `(.L_x_1041) ;  /* 0x00000000000c8947 */ /* 0x000fea0003800000 */
[----:B------:R-:W2:Y:S04]  /*da00*/  LDG.E R5, desc[UR44][R10.64] ;  /* 0x0000002c0a057981 */ /* 0x000ea8000c1e1900 */
[----:B-----5:R-:W2:Y:S02]  /*da10*/  LDG.E R0, desc[UR44][R10.64+0x4] ;  /* 0x0000042c0a007981 */ /* 0x020ea4000c1e1900 */
[----:B--2---:R-:W-:-:S07]  /*da20*/  IMAD.IADD R0, R0, 0x1, -R5 ;  /* 0x0000000100007824 */ /* 0x004fce00078e0a05 */
.L_x_1041:
[----:B------:R-:W-:Y:S01]  /*da30*/  BSSY B1, `(.L_x_1042) ;  /* 0x0000038000017945 */ /* 0x000fe20003800000 */
[----:B------:R-:W-:Y:S02]  /*da40*/  SEL R25, R188, RZ, !P0 ;  /* 0x000000ffbc197207 */ /* 0x000fe40004000000 */
[----:B------:R-:W-:Y:S02]  /*da50*/  SEL R218, R218, RZ, !P0 ;  /* 0x000000ffdada7207 */ /* 0x000fe40004000000 */
[----:B-----5:R-:W-:Y:S01]  /*da60*/  SHF.R.S32.HI R24, RZ, 0x1f, R3 ;  /* 0x0000001fff187819 */ /* 0x020fe20000011403 */
[----:B------:R-:W-:Y:S06]  /*da70*/  @P3 BRA `(.L_x_1043) ;  /* 0x0000000000cc3947 */ /* 0x000fec0003800000 */
[----:B------:R-:W0:Y:S01]  /*da80*/  S2R R4, SR_TID.X ;  /* 0x0000000000047919 */ /* 0x000e220000002100 */
[----:B------:R-:W1:Y:S01]  /*da90*/  LDC R27, c[0x0][0xce8] ;  /* 0x00033a00ff1b7b82 */ /* 0x000e620000000800 */
[----:B------:R-:W-:-:S04]  /*daa0*/  IMAD.U32 R5, RZ, RZ, UR42 ;  /* 0x0000002aff057e24 */ /* 0x000fc8000f8e00ff */
[----:B0-----:R-:W-:Y:S02]  /*dab0*/  IMAD R4, R5, 0x40, R4 ;  /* 0x0000004005047824 */ /* 0x001fe400078e0204 */
[----:B-1----:R-:W-:Y:S02]  /*dac0*/  IMAD R5, R0, R27, RZ ;  /* 0x0000001b00057224 */ /* 0x002fe400078e02ff */
[----:B------:R-:W-:-:S05]  /*dad0*/  VIADD R26, R4, 0xffffff80 ;  /* 0xffffff80041a7836 */ /* 0x000fca0000000000 */
[----:B------:R-:W-:-:S13]  /*dae0*/  ISETP.GE.AND P0, PT, R26, R5, PT ;  /* 0x000000051a00720c */ /* 0x000fda0003f06270 */
[----:B------:R-:W-:Y:S05]  /*daf0*/  @P0 BRA `(.L_x_1043) ;  /* 0x0000000000ac0947 */ /* 0x000fea0003800000 */
[----:B------:R-:W-:Y:S01]  /*db00*/  ISETP.NE.AND P1, PT, R27, 0x1, PT ;  /* 0x000000011b00780c */ /* 0x000fe20003f25270 */
[----:B------:R-:W0:Y:S01]  /*db10*/  LDC.64 R4, c[0x0][0xca8] ;  /* 0x00032a00ff047b82 */ /* 0x000e220000000a00 */
[----:B------:R-:W-:Y:S01]  /*db20*/  ISETP.GT.AND P0, PT, R22, 0x1, PT ;  /* 0x000000011600780c */ /* 0x000fe20003f04270 */
[----:B------:R-:W-:Y:S02]  /*db30*/  IMAD.MOV.U32 R22, RZ, RZ, 0xab8 ;  /* 0x00000ab8ff167424 */ /* 0x000fe400078e00ff */
[----:B------:R-:W-:Y:S01]  /*db40*/  IMAD.MOV.U32 R7, RZ, RZ, R26 ;  /* 0x000000ffff077224 */ /* 0x000fe200078e001a */
[----:B------:R-:W-:Y:S02]  /*db50*/  SEL R195, R195, RZ, P0 ;  /* 0x000000ffc3c37207 */ /* 0x000fe40000000000 */
[----:B------:R-:W-:-:S04]  /*db60*/  SEL R22, R22, 0xa78, P0 ;  /* 0x00000a7816167807 */ /* 0x000fc80000000000 */
[----:B------:R-:W1:Y:S08]  /*db70*/  LDC.64 R14, c[0x0][R22+0x220] ;  /* 0x00008800160e7b82 */ /* 0x000e700000000a00 */
[----:B------:R-:W2:Y:S08]  /*db80*/  @P1 LDC R21, c[0x0][0xcec] ;  /* 0x00033b00ff151b82 */ /* 0x000eb00000000800 */
[----:B------:R-:W3:Y:S08]  /*db90*/  LDC.64 R12, c[0x0][R22+0x218] ;  /* 0x00008600160c7b82 */ /* 0x000ef00000000a00 */
[----:B------:R-:W4:Y:S01]  /*dba0*/  @P1 LDC R29, c[0x0][0xcf0] ;  /* 0x00033c00ff1d1b82 */ /* 0x000f220000000800 */
[----:B-1----:R-:W-:-:S04]  /*dbb0*/  IMAD R15, R15, R25, RZ ;  /* 0x000000190f0f7224 */ /* 0x002fc800078e02ff */
[----:B------:R-:W-:-:S03]  /*dbc0*/  IMAD R15, R14, R218, R15 ;  /* 0x000000da0e0f7224 */ /* 0x000fc600078e020f */
[----:B------:R-:W1:Y:S01]  /*dbd0*/  LDC.64 R10, c[0x0][R22+0x228] ;  /* 0x00008a00160a7b82 */ /* 0x000e620000000a00 */
[----:B--2---:R-:W-:-:S04]  /*dbe0*/  @P1 IMAD.HI.U32 R18, R26, R21, RZ ;  /* 0x000000151a121227 */ /* 0x004fc800078e00ff */
[----:B------:R-:W-:-:S03]  /*dbf0*/  IMAD.WIDE.U32 R20, R14, R25, RZ ;  /* 0x000000190e147225 */ /* 0x000fc600078e00ff */
[----:B------:R-:W2:Y:S01]  /*dc00*/  LDC.64 R8, c[0x0][R22+0x210] ;  /* 0x0000840016087b82 */ /* 0x000ea20000000a00 */
[-C--:B---3--:R-:W-:Y:S02]  /*dc10*/  IMAD R23, R13, R189.reuse, RZ ;  /* 0x000000bd0d177224 */ /* 0x088fe400078e02ff */
[----:B------:R-:W-:-:S04]  /*dc20*/  IMAD.WIDE.U32 R12, R12, R189, RZ ;  /* 0x000000bd0c0c7225 */ /* 0x000fc800078e00ff */
[----:B------:R-:W-:Y:S01]  /*dc30*/  IMAD.IADD R14, R21, 0x1, R15 ;  /* 0x00000001150e7824 */ /* 0x000fe200078e020f */
[----:B----4-:R-:W-:Y:S01]  /*dc40*/  @P1 SHF.R.U32.HI R7, RZ, R29, R18 ;  /* 0x0000001dff071219 */ /* 0x010fe20000011612 */
[----:B0-----:R-:W0:Y:S01]  /*dc50*/  @!P0 LDC R4, c[0x0][0xc50] ;  /* 0x00031400ff048b82 */ /* 0x001e220000000800 */
[----:B------:R-:W-:Y:S01]  /*dc60*/  IMAD.IADD R23, R13, 0x1, R23 ;  /* 0x000000010d177824 */ /* 0x000fe200078e0217 */
[----:B------:R-:W-:Y:S02]  /*dc70*/  IADD3 R12, P1, P3, R20, R12, R3 ;  /* 0x0000000c140c7210 */ /* 0x000fe40007b3e003 */
[----:B------:R-:W-:Y:S02]  /*dc80*/  IMAD.MOV R13, RZ, RZ, -R7 ;  /* 0x000000ffff0d7224 */ /* 0x000fe400078e0a07 */
[----:B------:R-:W-:Y:S01]  /*dc90*/  IADD3.X R14, R14, R23, R24, P1, P3 ;  /* 0x000000170e0e7210 */ /* 0x000fe20000fe6418 */
[-C--:B-1----:R-:W-:Y:S01]  /*dca0*/  IMAD R15, R11, R195.reuse, RZ ;  /* 0x000000c30b0f7224 */ /* 0x082fe200078e02ff */
[----:B------:R-:W1:Y:S01]  /*dcb0*/  @!P0 LDC R5, c[0x0][0xc54] ;  /* 0x00031500ff058b82 */ /* 0x000e620000000800 */
[----:B------:R-:W-:-:S04]  /*dcc0*/  IMAD.WIDE.U32 R10, R10, R195, RZ ;  /* 0x000000c30a0a7225 */ /* 0x000fc800078e00ff */
[----:B------:R-:W-:Y:S01]  /*dcd0*/  IMAD.IADD R15, R11, 0x1, R15 ;  /* 0x000000010b0f7824 */ /* 0x000fe200078e020f */
[----:B------:R-:W-:Y:S01]  /*dce0*/  IADD3 R10, P0, P1, R7, R12, R10 ;  /* 0x0000000c070a7210 */ /* 0x000fe2000791e00a */
[----:B------:R-:W-:Y:S01]  /*dcf0*/  IMAD R13, R27, R13, R26 ;  /* 0x0000000d1b0d7224 */ /* 0x000fe200078e021a */
[----:B------:R-:W-:-:S03]  /*dd00*/  SHF.R.S32.HI R7, RZ, 0x1f, R7 ;  /* 0x0000001fff077819 */ /* 0x000fc60000011407 */
[----:B--2---:R-:W-:Y:S01]  /*dd10*/  IMAD R9, R9, R13, RZ ;  /* 0x0000000d09097224 */ /* 0x004fe200078e02ff */
[----:B------:R-:W-:Y:S02]  /*dd20*/  IADD3.X R11, R7, R14, R15, P0, P1 ;  /* 0x0000000e070b7210 */ /* 0x000fe400007e240f */
[----:B------:R-:W-:-:S05]  /*dd30*/  SHF.R.S32.HI R7, RZ, 0x1f, R13 ;  /* 0x0000001fff077819 */ /* 0x000fca000001140d */
[C---:B------:R-:W-:Y:S02]  /*dd40*/  IMAD R7, R8.reuse, R7, R9 ;  /* 0x0000000708077224 */ /* 0x040fe400078e0209 */
[----:B------:R-:W-:-:S04]  /*dd50*/  IMAD.WIDE.U32 R8, R8, R13, R10 ;  /* 0x0000000d08087225 */ /* 0x000fc800078e000a */
[----:B------:R-:W-:Y:S01]  /*dd60*/  IMAD.IADD R7, R9, 0x1, R7 ;  /* 0x0000000109077824 */ /* 0x000fe200078e0207 */
[----:B0-----:R-:W-:-:S04]  /*dd70*/  LEA R4, P0, R8, R4, 0x2 ;  /* 0x0000000408047211 */ /* 0x001fc800078010ff */
[----:B-1----:R-:W-:Y:S01]  /*dd80*/  LEA.HI.X R5, R8, R5, R7, 0x2, P0 ;  /* 0x0000000508057211 */ /* 0x002fe200000f1407 */
[----:B------:R-:W-:-:S05]  /*dd90*/  IMAD.MOV.U32 R7, RZ, RZ, -0x800000 ;  /* 0xff800000ff077424 */ /* 0x000fca00078e00ff */
[----:B------:R0:W-:Y:S03]  /*dda0*/  STG.E desc[UR44][R4.64], R7 ;  /* 0x0000000704007986 */ /* 0x0001e6000c10192c */
.L_x_1043:
[----:B------:R-:W-:Y:S05]  /*ddb0*/  BSYNC B1 ;  /* 0x0000000000017941 */ /* 0x000fea0003800000 */
.L_x_1042:
[----:B------:R-:W-:Y:S05]  /*ddc0*/  @P2 BRA `(.L_x_1038) ;  /* 0x0000000800782947 */ /* 0x000fea0003800000 */
[----:B------:R-:W1:Y:S01]  /*ddd0*/  LDC R11, c[0x0][0xce8] ;  /* 0x00033a00ff0b7b82 */ /* 0x000e620000000800 */
[----:B------:R-:W-:Y:S01]  /*dde0*/  ULDC.64 UR6, c[0x0][0xba0] ;  /* 0x0002e80000067ab9 */ /* 0x000fe20000000a00 */
[----:B0-----:R-:W-:Y:S01]  /*ddf0*/  SHF.R.S32.HI R7, RZ, 0x1f, R28 ;  /* 0x0000001fff077819 */ /* 0x001fe2000001141c */
[----:B------:R-:W-:Y:S01]  /*de00*/  IMAD R8, R24, UR6, RZ ;  /* 0x0000000618087c24 */ /* 0x000fe2000f8e02ff */
[----:B------:R-:W-:Y:S01]  /*de10*/  ULDC UR8, c[0x0][0xbc8] ;  /* 0x0002f20000087ab9 */ /* 0x000fe20000000800 */
[----:B------:R-:W-:Y:S01]  /*de20*/  IMAD.WIDE.U32 R4, R3, UR6, RZ ;  /* 0x0000000603047c25 */ /* 0x000fe2000f8e00ff */
[----:B------:R-:W-:Y:S01]  /*de30*/  ISETP.GE.AND P2, PT, R194, UR8, PT ;  /* 0x00000008c2007c0c */ /* 0x000fe2000bf46270 */
[----:B------:R-:W-:Y:S01]  /*de40*/  BSSY B1, `(.L_x_1044) ;  /* 0x0000072000017945 */ /* 0x000fe20003800000 */
[----:B------:R-:W-:Y:S01]  /*de50*/  ISETP.GE.AND P1, PT, R193, UR8, PT ;  /* 0x00000008c1007c0c */ /* 0x000fe2000bf26270 */
[----:B------:R-:W-:Y:S01]  /*de60*/  IMAD R3, R3, UR7, R8 ;  /* 0x0000000703037c24 */ /* 0x000fe2000f8e0208 */
[----:B------:R-:W-:Y:S01]  /*de70*/  LEA.HI R8, R7, R28, RZ, 0x3 ;  /* 0x0000001c07087211 */ /* 0x000fe200078f18ff */
[----:B------:R-:W-:Y:S01]  /*de80*/  ULDC.64 UR6, c[0x0][0xbe8] ;  /* 0x0002fa0000067ab9 */ /* 0x000fe20000000a00 */
[----:B------:R-:W-:Y:S01]  /*de90*/  IMAD.U32 R10, RZ, RZ, UR42 ;  /* 0x0000002aff0a7e24 */ /* 0x000fe2000f8e00ff */
[----:B------:R-:W-:Y:S01]  /*dea0*/  SEL R13, RZ, 0xffffffff, P2 ;  /* 0xffffffffff0d7807 */ /* 0x000fe20001000000 */
[----:B------:R-:W-:Y:S01]  /*deb0*/  IMAD.IADD R5, R5, 0x1, R3 ;  /* 0x0000000105057824 */ /* 0x000fe200078e0203 */
[----:B------:R-:W-:Y:S01]  /*dec0*/  LOP3.LUT R3, R8, 0xfffffff8, RZ, 0xc0, !PT ;  /* 0xfffffff808037812 */ /* 0x000fe200078ec0ff */
[C---:B------:R-:W-:Y:S01]  /*ded0*/  VIADD R30, R16.reuse, 0x180 ;  /* 0x00000180101e7836 */ /* 0x040fe20000000000 */
[----:B------:R-:W-:Y:S01]  /*dee0*/  SHF.R.S32.HI R24, RZ, 0x3, R8 ;  /* 0x00000003ff187819 */ /* 0x000fe20000011408 */
[----:B------:R-:W-:Y:S01]  /*def0*/  IMAD.WIDE.U32 R4, R189, UR6, R4 ;  /* 0x00000006bd047c25 */ /* 0x000fe2000f8e0004 */
[----:B------:R-:W-:-:S02]  /*df00*/  ISETP.GE.AND P3, PT, R16, UR8, PT ;  /* 0x0000000810007c0c */ /* 0x000fc4000bf66270 */
[----:B------:R-:W-:Y:S01]  /*df10*/  SHF.R.S32.HI R26, RZ, 0x1f, R193 ;  /* 0x0000001fff1a7819 */ /* 0x000fe200000114c1 */
[----:B------:R-:W-:Y:S01]  /*df20*/  IMAD.IADD R3, R28, 0x1, -R3 ;  /* 0x000000011c037824 */ /* 0x000fe200078e0a03 */
[----:B------:R-:W-:Y:S01]  /*df30*/  SEL R12, RZ, 0x1, P3 ;  /* 0x00000001ff0c7807 */ /* 0x000fe20001800000 */
[----:B------:R-:W-:Y:S01]  /*df40*/  IMAD R5, R189, UR7, R5 ;  /* 0x00000007bd057c24 */ /* 0x000fe2000f8e0205 */
[----:B-1----:R-:W-:Y:S01]  /*df50*/  ISETP.NE.AND P0, PT, R11, 0x1, PT ;  /* 0x000000010b00780c */ /* 0x002fe20003f05270 */
[----:B------:R-:W-:Y:S01]  /*df60*/  IMAD R3, R3, 0x20, R24 ;  /* 0x0000002003037824 */ /* 0x000fe200078e0218 */
[----:B------:R-:W-:Y:S01]  /*df70*/  ULDC.64 UR6, c[0x0][0xbf0] ;  /* 0x0002fc0000067ab9 */ /* 0x000fe20000000a00 */
[----:B------:R-:W-:Y:S01]  /*df80*/  IMAD.SHL.U32 R15, R13, 0x2, RZ ;  /* 0x000000020d0f7824 */ /* 0x000fe200078e00ff */
[----:B------:R-:W-:Y:S01]  /*df90*/  SEL R13, RZ, 0xffffffff, P1 ;  /* 0xffffffffff0d7807 */ /* 0x000fe20000800000 */
[----:B------:R-:W-:Y:S01]  /*dfa0*/  IMAD R10, R10, 0x40, R3 ;  /* 0x000000400a0a7824 */ /* 0x000fe200078e0203 */
[----:B------:R-:W-:Y:S01]  /*dfb0*/  ISETP.GE.AND P1, PT, R229, UR8, PT ;  /* 0x00000008e5007c0c */ /* 0x000fe2000bf26270 */
[----:B------:R-:W-:Y:S01]  /*dfc0*/  IMAD R3, R218, UR6, RZ ;  /* 0x00000006da037c24 */ /* 0x000fe2000f8e02ff */
[----:B------:R-:W-:Y:S01]  /*dfd0*/  LOP3.LUT R12, R15, 0x2, R12, 0xe2, !PT ;  /* 0x000000020f0c7812 */ /* 0x000fe200078ee20c */
[----:B------:R-:W-:Y:S01]  /*dfe0*/  IMAD.WIDE.U32 R4, R25, UR6, R4 ;  /* 0x0000000619047c25 */ /* 0x000fe2000f8e0004 */
[----:B------:R-:W-:-:S02]  /*dff0*/  SHF.R.S32.HI R27, RZ, 0x1f, R30 ;  /* 0x0000001fff1b7819 */ /* 0x000fc4000001141e */
[----:B------:R-:W-:Y:S01]  /*e000*/  SHF.R.S32.HI R29, RZ, 0x1f, R192 ;  /* 0x0000001fff1d7819 */ /* 0x000fe200000114c0 */
[----:B------:R-:W0:Y:S01]  /*e010*/  @P0 LDC R7, c[0x0][0xcec] ;  /* 0x00033b00ff070b82 */ /* 0x000e220000000800 */
[----:B------:R-:W-:Y:S01]  /*e020*/  IMAD R9, R25, UR7, R3 ;  /* 0x0000000719097c24 */ /* 0x000fe2000f8e0203 */
[----:B------:R-:W-:Y:S01]  /*e030*/  ULDC.64 UR6, c[0x0][0xbe0] ;  /* 0x0002f80000067ab9 */ /* 0x000fe20000000a00 */
[----:B------:R-:W-:Y:S01]  /*e040*/  IMAD.MOV.U32 R3, RZ, RZ, R10 ;  /* 0x000000ffff037224 */ /* 0x000fe200078e000a */
[----:B------:R-:W-:Y:S01]  /*e050*/  SHF.R.S32.HI R25, RZ, 0x1f, R191 ;  /* 0x0000001fff197819 */ /* 0x000fe200000114bf */
[----:B------:R-:W-:Y:S01]  /*e060*/  IMAD.SHL.U32 R13, R13, 0x4, RZ ;  /* 0x000000040d0d7824 */ /* 0x000fe200078e00ff */
[----:B------:R-:W-:Y:S01]  /*e070*/  SHF.R.S32.HI R31, RZ, 0x1f, R190 ;  /* 0x0000001fff1f7819 */ /* 0x000fe200000114be */
[----:B------:R-:W-:Y:S01]  /*e080*/  IMAD.IADD R5, R5, 0x1, R9 ;  /* 0x0000000105057824 */ /* 0x000fe200078e0209 */
[----:B------:R-:W1:Y:S01]  /*e090*/  @P0 LDC R8, c[0x0][0xcf0] ;  /* 0x00033c00ff080b82 */ /* 0x000e620000000800 */
[----:B------:R-:W-:Y:S01]  /*e0a0*/  IMAD R23, R0, R11, RZ ;  /* 0x0000000b00177224 */ /* 0x000fe200078e02ff */
[----:B------:R-:W-:-:S02]  /*e0b0*/  LOP3.LUT R12, R13, 0x4, R12, 0xe2, !PT ;  /* 0x000000040d0c7812 */ /* 0x000fc400078ee20c */
[----:B------:R-:W-:Y:S02]  /*e0c0*/  SHF.R.S32.HI R28, RZ, 0x1f, R229 ;  /* 0x0000001fff1c7819 */ /* 0x000fe400000114e5 */
[----:B------:R-:W-:Y:S01]  /*e0d0*/  SHF.R.S32.HI R32, RZ, 0x1f, R194 ;  /* 0x0000001fff207819 */ /* 0x000fe200000114c2 */
[----:B0-----:R-:W-:-:S05]  /*e0e0*/  @P0 IMAD.HI.U32 R7, R10, R7, RZ ;  /* 0x000000070a070227 */ /* 0x001fca00078e00ff */
[----:B-1----:R-:W-:Y:S02]  /*e0f0*/  @P0 SHF.R.U32.HI R3, RZ, R8, R7 ;  /* 0x00000008ff030219 */ /* 0x002fe40000011607 */
[----:B------:R-:W-:Y:S02]  /*e100*/  ISETP.GE.AND P0, PT, R192, UR8, PT ;  /* 0x00000008c0007c0c */ /* 0x000fe4000bf06270 */
[--C-:B------:R-:W-:Y:S01]  /*e110*/  SHF.R.S32.HI R7, RZ, 0x1f, R3.reuse ;  /* 0x0000001fff077819 */ /* 0x100fe20000011403 */
[----:B------:R-:W-:Y:S01]  /*e120*/  IMAD.MOV R9, RZ, RZ, -R3 ;  /* 0x000000ffff097224 */ /* 0x000fe200078e0a03 */
[----:B------:R-:W-:Y:S01]  /*e130*/  SEL R13, RZ, 0xffffffff, P0 ;  /* 0xffffffffff0d7807 */ /* 0x000fe20000000000 */
[----:B------:R-:W-:Y:S01]  /*e140*/  IMAD.WIDE.U32 R4, R3, UR6, R4 ;  /* 0x0000000603047c25 */ /* 0x000fe2000f8e0004 */
[----:B------:R-:W-:-:S03]  /*e150*/  ISETP.GE.AND P0, PT, R191, UR8, PT ;  /* 0x00000008bf007c0c */ /* 0x000fc6000bf06270 */
[----:B------:R-:W-:Y:S02]  /*e160*/  IMAD R8, R7, UR6, RZ ;  /* 0x0000000607087c24 */ /* 0x000fe4000f8e02ff */
[----:B------:R-:W-:Y:S02]  /*e170*/  IMAD R7, R11, R9, R10 ;  /* 0x000000090b077224 */ /* 0x000fe400078e020a */
[----:B------:R-:W-:Y:S01]  /*e180*/  IMAD R9, R3, UR7, R8 ;  /* 0x0000000703097c24 */ /* 0x000fe2000f8e0208 */
[----:B------:R-:W-:Y:S01]  /*e190*/  SEL R8, RZ, 0xffffffff, P0 ;  /* 0xffffffffff087807 */ /* 0x000fe20000000000 */
[----:B------:R-:W-:Y:S01]  /*e1a0*/  IMAD.SHL.U32 R13, R13, 0x8, RZ ;  /* 0x000000080d0d7824 */ /* 0x000fe200078e00ff */
[----:B------:R-:W-:Y:S01]  /*e1b0*/  ISETP.GE.AND P0, PT, R190, UR8, PT ;  /* 0x00000008be007c0c */ /* 0x000fe2000bf06270 */
[----:B------:R-:W-:Y:S01]  /*e1c0*/  IMAD.IADD R5, R5, 0x1, R9 ;  /* 0x0000000105057824 */ /* 0x000fe200078e0209 */
[----:B------:R-:W-:Y:S01]  /*e1d0*/  SHF.R.S32.HI R3, RZ, 0x1f, R7 ;  /* 0x0000001fff037819 */ /* 0x000fe20000011407 */
[----:B------:R-:W-:Y:S01]  /*e1e0*/  ULDC.64 UR6, c[0x0][0xbd8] ;  /* 0x0002f60000067ab9 */ /* 0x000fe20000000a00 */
[----:B------:R-:W-:Y:S01]  /*e1f0*/  LOP3.LUT R12, R13, 0x8, R12, 0xe2, !PT ;  /* 0x000000080d0c7812 */ /* 0x000fe200078ee20c */
[----:B------:R-:W-:Y:S01]  /*e200*/  IMAD.SHL.U32 R13, R8, 0x10, RZ ;  /* 0x00000010080d7824 */ /* 0x000fe200078e00ff */
[----:B------:R-:W-:Y:S01]  /*e210*/  SEL R9, RZ, 0xffffffff, P0 ;  /* 0xffffffffff097807 */ /* 0x000fe20000000000 */
[----:B------:R-:W-:Y:S01]  /*e220*/  IMAD R8, R3, UR6, RZ ;  /* 0x0000000603087c24 */ /* 0x000fe2000f8e02ff */
[----:B------:R-:W-:Y:S01]  /*e230*/  ISETP.GE.AND P0, PT, R30, UR8, PT ;  /* 0x000000081e007c0c */ /* 0x000fe2000bf06270 */
[----:B------:R-:W-:Y:S01]  /*e240*/  IMAD.WIDE.U32 R4, R7, UR6, R4 ;  /* 0x0000000607047c25 */ /* 0x000fe2000f8e0004 */
[----:B------:R-:W-:-:S03]  /*e250*/  LOP3.LUT R12, R13, 0x10, R12, 0xe2, !PT ;  /* 0x000000100d0c7812 */ /* 0x000fc600078ee20c */
[----:B------:R-:W-:Y:S02]  /*e260*/  IMAD.SHL.U32 R9, R9, 0x20, RZ ;  /* 0x0000002009097824 */ /* 0x000fe400078e00ff */
[----:B------:R-:W-:Y:S01]  /*e270*/  IMAD R3, R7, UR7, R8 ;  /* 0x0000000707037c24 */ /* 0x000fe2000f8e0208 */
[----:B------:R-:W-:Y:S01]  /*e280*/  ULDC.64 UR6, c[0x0][0xb80] ;  /* 0x0002e00000067ab9 */ /* 0x000fe20000000a00 */
[----:B------:R-:W-:Y:S01]  /*e290*/  IMAD.U32 R13, RZ, RZ, UR42 ;  /* 0x0000002aff0d7e24 */ /* 0x000fe2000f8e00ff */
[----:B------:R-:W-:Y:S01]  /*e2a0*/  LOP3.LUT R12, R9, 0x20, R12, 0xe2, !PT ;  /* 0x00000020090c7812 */ /* 0x000fe200078ee20c */
[----:B------:R-:W-:Y:S01]  /*e2b0*/  IMAD.IADD R3, R5, 0x1, R3 ;  /* 0x0000000105037824 */ /* 0x000fe200078e0203 */
[----:B------:R-:W-:Y:S01]  /*e2c0*/  SEL R9, RZ, 0x40, P0 ;  /* 0x00000040ff097807 */ /* 0x000fe20000000000 */
[----:B------:R-:W-:Y:S01]  /*e2d0*/  IMAD R24, R13, 0x40, R24 ;  /* 0x000000400d187824 */ /* 0x000fe200078e0218 */
[----:B------:R-:W-:Y:S02]  /*e2e0*/  LEA R7, P0, R4, UR6, 0x1 ;  /* 0x0000000604077c11 */ /* 0x000fe4000f8008ff */
[----:B------:R-:W-:-:S02]  /*e2f0*/  LOP3.LUT R18, R12, R9, RZ, 0xfc, !PT ;  /* 0x000000090c127212 */ /* 0x000fc400078efcff */
[----:B------:R-:W-:Y:S01]  /*e300*/  LEA.HI.X R3, R4, UR7, R3, 0x1, P0 ;  /* 0x0000000704037c11 */ /* 0x000fe200080f0c03 */
[----:B------:R0:W1:Y:S01]  /*e310*/  SHFL.IDX PT, R8, R7, RZ, 0x181f ;  /* 0x00181fff07087589 */ /* 0x00006200000e0000 */
[----:B------:R-:W-:Y:S02]  /*e320*/  ISETP.GE.AND P0, PT, R24, R23, PT ;  /* 0x000000171800720c */ /* 0x000fe40003f06270 */
[----:B------:R-:W-:Y:S01]  /*e330*/  SEL R5, RZ, 0x80, P1 ;  /* 0x00000080ff057807 */ /* 0x000fe20000800000 */
[----:B------:R0:W2:Y:S03]  /*e340*/  SHFL.IDX PT, R9, R3, RZ, 0x181f ;  /* 0x00181fff03097589 */ /* 0x0000a600000e0000 */
[----:B------:R-:W-:-:S07]  /*e350*/  LOP3.LUT R22, R18, R5, RZ, 0xfc, !PT ;  /* 0x0000000512167212 */ /* 0x000fce00078efcff */
[----:B0-----:R-:W-:Y:S05]  /*e360*/  @P0 BRA `(.L_x_1045) ;  /* 0x00000000007c0947 */ /* 0x001fea0003800000 */
[----:B------:R-:W-:Y:S02]  /*e370*/  ISETP.GE.AND P2, PT, R194, UR8, PT ;  /* 0x00000008c2007c0c */ /* 0x000fe4000bf46270 */
[----:B------:R-:W-:Y:S02]  /*e380*/  ISETP.GE.AND P1, PT, R16, UR8, PT ;  /* 0x0000000810007c0c */ /* 0x000fe4000bf26270 */
[----:B------:R-:W-:Y:S02]  /*e390*/  ISETP.GE.AND P5, PT, R193, UR8, PT ;  /* 0x00000008c1007c0c */ /* 0x000fe4000bfa6270 */
[----:B------:R-:W-:-:S07]  /*e3a0*/  ISETP.GE.AND P3, PT, R192, UR8, PT ;  /* 0x00000008c0007c0c */ /* 0x000fce000bf66270 */
[-C--:B-1----:R-:W-:Y:S02]  /*e3b0*/  @!P2 LEA R10, P0, R194, R8.reuse, 0x1 ;  /* 0x00000008c20aa211 */ /* 0x082fe400078008ff */
        /* <DEDUP_REMOVED lines=14> */
[CC--:B------:R-:W-:Y:S01]  /*e4a0*/  @!P2 LEA R4, P5, R191.reuse, R8.reuse, 0x1 ;  /* 0x00000008bf04a211 */ /* 0x0c0fe200078a08ff */
        /* <DEDUP_REMOVED lines=11> */
.L_x_1045:
[----:B------:R-:W-:Y:S05]  /*e560*/  BSYNC B1 ;  /* 0x0000000000017941 */ /* 0x000fea0003800000 */
.L_x_1044:
        /* <DEDUP_REMOVED lines=20> */
[CC--:B------:R-:W-:Y:S02]  /*e6b0*/  @!P2 LEA R20, P6, R191.reuse, R8.reuse, 0x1 ;  /* 0x00000008bf14a211 */ /* 0x0c0fe400078c08ff */
        /* <DEDUP_REMOVED lines=15> */
.L_x_1038:
[----:B------:R-:W-:Y:S05]  /*e7b0*/  BSYNC B0 ;  /* 0x0000000000007941 */ /* 0x000fea0003800000 */
.L_x_1031:
[----:B------:R-:W-:Y:S02]  /*e7c0*/  ULDC UR6, c[0x0][0xd3c] ;  /* 0x00034f0000067ab9 */ /* 0x000fe40000000800 */
[----:B------:R-:W-:-:S06]  /*e7d0*/  UISETP.GE.AND UP0, UPT, UR5, UR6, UPT ;  /* 0x000000060500728c */ /* 0x000fcc000bf06270 */
[----:B------:R-:W-:-:S13]  /*e7e0*/  PLOP3.LUT P0, PT, PT, PT, UP0, 0x80, 0x0 ;  /* 0x000000000000781c */ /* 0x000fda0003f0f008 */
[----:B------:R-:W-:Y:S05]  /*e7f0*/  @!P0 BRA `(.L_x_1046) ;  /* 0xffffff2800d48947 */ /* 0x000fea000383ffff */
[----:B------:R-:W-:Y:S05]  /*e800*/  EXIT ;  /* 0x000000000000794d */ /* 0x000fea0003800000 */
.L_x_995:
        /* <DEDUP_REMOVED lines=16> */
.L_x_1047:
        /* <DEDUP_REMOVED lines=43> */
.L_x_1051:
        /* <DEDUP_REMOVED lines=35> */
.L_x_1049:
        /* <DEDUP_REMOVED lines=18> */
.L_x_1052:
        /* <DEDUP_REMOVED lines=57> */
.L_x_1050:
[----:B------:R-:W-:Y:S01]  /*f2a0*/  ULDC UR4, c[0x0][0xd3c] ;  /* 0x00034f0000047ab9 */ /* 0x000fe20000000800 */
[----:B------:R-:W-:Y:S02]  /*f2b0*/  IMAD.MOV.U32 R25, RZ, RZ, RZ ;  /* 0x000000ffff197224 */ /* 0x000fe400078e00ff */
[----:B------:R-:W-:Y:S02]  /*f2c0*/  IMAD.U32 R24, RZ, RZ, UR6 ;  /* 0x00000006ff187e24 */ /* 0x000fe4000f8e00ff */
[----:B------:R-:W-:Y:S02]  /*f2d0*/  IMAD.MOV.U32 R26, RZ, RZ, RZ ;  /* 0x000000ffff1a7224 */ /* 0x000fe400078e00ff */
[----:B------:R-:W-:-:S07]  /*f2e0*/  IMAD.U32 R27, RZ, RZ, UR4 ;  /* 0x00000004ff1b7e24 */ /* 0x000fce000f8e00ff */
.L_x_1053:
[----:B------:R-:W-:-:S13]  /*f2f0*/  ISETP.NE.AND P0, PT, R7, RZ, PT ;  /* 0x000000ff0700720c */ /* 0x000fda0003f05270 */
[----:B------:R-:W0:Y:S01]  /*f300*/  @!P0 S2R R3, SR_CgaCtaId ;  /* 0x0000000000038919 */ /* 0x000e220000008800 */
[----:B------:R-:W-:-:S04]  /*f310*/  @!P0 MOV R2, 0x400 ;  /* 0x0000040000028802 */ /* 0x000fc80000000f00 */
[----:B0-----:R-:W-:-:S05]  /*f320*/  @!P0 LEA R2, R3, R2, 0x18 ;  /* 0x0000000203028211 */ /* 0x001fca00078ec0ff */
[----:B------:R1:W-:Y:S01]  /*f330*/  @!P0 STS.128 [R2+0x388d0], R24 ;  /* 0x0388d01802008388 */ /* 0x0003e20000000c00 */
[----:B------:R-:W-:Y:S06]  /*f340*/  BAR.ARV 0x5, 0x180 ;  /* 0x0146000000007b1d */ /* 0x000fec0000002000 */
.L_x_1048:
[----:B------:R2:W-:Y:S01]  /*f350*/  STL [R1+0x20], RZ ;  /* 0x000020ff01007387 */ /* 0x0005e20000100800 */
[----:B------:R-:W-:Y:S01]  /*f360*/  ULDC UR4, c[0x0][0xd3c] ;  /* 0x00034f0000047ab9 */ /* 0x000fe20000000800 */
[----:B------:R-:W-:Y:S01]  /*f370*/  IMAD.MOV.U32 R23, RZ, RZ, 0x1 ;  /* 0x00000001ff177424 */ /* 0x000fe200078e00ff */
[----:B0-----:R-:W-:Y:S01]  /*f380*/  ISETP.GE.AND P0, PT, R27, UR4, PT ;  /* 0x000000041b007c0c */ /* 0x001fe2000bf06270 */
[----:B------:R-:W-:-:S12]  /*f390*/  IMAD.MOV.U32 R18, RZ, RZ, RZ ;  /* 0x000000ffff127224 */ /* 0x000fd800078e00ff */
[----:B--2---:R-:W-:Y:S05]  /*f3a0*/  @P0 BRA `(.L_x_1054) ;  /* 0x00000058006c0947 */ /* 0x004fea0003800000 */
[----:B------:R-:W0:Y:S01]  /*f3b0*/  S2UR UR5, SR_CgaCtaId ;  /* 0x00000000000579c3 */ /* 0x000e220000008800 */
[----:B------:R2:W-:Y:S01]  /*f3c0*/  STL [R1+0x20], RZ ;  /* 0x000020ff01007387 */ /* 0x0005e20000100800 */
[C---:B-1----:R-:W-:Y:S01]  /*f3d0*/  IMAD.SHL.U32 R2, R0.reuse, 0x8, RZ ;  /* 0x0000000800027824 */ /* 0x042fe200078e00ff */
[----:B------:R-:W-:Y:S01]  /*f3e0*/  UMOV UR4, 0x400 ;  /* 0x0000040000047882 */ /* 0x000fe20000000000 */
[----:B------:R-:W-:Y:S01]  /*f3f0*/  LOP3.LUT R4, R0, 0x7f, RZ, 0xc0, !PT ;  /* 0x0000007f00047812 */ /* 0x000fe200078ec0ff */
[----:B------:R-:W-:Y:S01]  /*f400*/  BSSY B8, `(.L_x_1054) ;  /* 0x0000595000087945 */ /* 0x000fe20003800000 */
[----:B------:R-:W-:Y:S01]  /*f410*/  IMAD.MOV.U32 R23, RZ, RZ, 0x1 ;  /* 0x00000001ff177424 */ /* 0x000fe200078e00ff */
[----:B------:R-:W-:Y:S01]  /*f420*/  LOP3.LUT R3, R2, 0x1f8, RZ, 0xc0, !PT ;  /* 0x000001f802037812 */ /* 0x000fe200078ec0ff */
[----:B------:R-:W-:Y:S01]  /*f430*/  IMAD.MOV.U32 R18, RZ, RZ, RZ ;  /* 0x000000ffff127224 */ /* 0x000fe200078e00ff */
[----:B------:R-:W-:Y:S01]  /*f440*/  SHF.R.U32.HI R5, RZ, 0x3, R4 ;  /* 0x00000003ff057819 */ /* 0x000fe20000011604 */
[----:B------:R-:W-:Y:S01]  /*f450*/  ULOP3.LUT UR36, UR39, 0x2, URZ, 0xfc, !UPT ;  /* 0x0000000227247892 */ /* 0x000fe2000f8efc3f */
[----:B------:R-:W-:Y:S01]  /*f460*/  LOP3.LUT R3, R3, 0x38, R0, 0x78, !PT ;  /* 0x0000003803037812 */ /* 0x000fe200078e7800 */
[----:B------:R-:W-:Y:S01]  /*f470*/  IMAD.SHL.U32 R0, R0, 0x10, RZ ;  /* 0x0000001000007824 */ /* 0x000fe200078e00ff */
[----:B------:R-:W-:Y:S01]  /*f480*/  LOP3.LUT R4, R2, 0x38, RZ, 0xc0, !PT ;  /* 0x0000003802047812 */ /* 0x000fe200078ec0ff */
[----:B------:R-:W-:Y:S01]  /*f490*/  ULDC UR37, c[0x0][0xc] ;  /* 0x0000030000257ab9 */ /* 0x000fe20000000800 */
[----:B------:R-:W-:-:S02]  /*f4a0*/  LOP3.LUT R34, R3, 0x200, R2, 0xf8, !PT ;  /* 0x0000020003227812 */ /* 0x000fc400078ef802 */
[----:B------:R-:W-:Y:S02]  /*f4b0*/  LOP3.LUT R2, R5, 0x70, R0, 0xf8, !PT ;  /* 0x0000007005027812 */ /* 0x000fe400078ef800 */
[C---:B------:R-:W-:Y:S02]  /*f4c0*/  LOP3.LUT R0, R4.reuse, 0x40, RZ, 0xfc, !PT ;  /* 0x0000004004007812 */ /* 0x040fe400078efcff */
[C---:B------:R-:W-:Y:S02]  /*f4d0*/  LOP3.LUT R3, R4.reuse, 0x80, RZ, 0xfc, !PT ;  /* 0x0000008004037812 */ /* 0x040fe400078efcff */
[C---:B------:R-:W-:Y:S01]  /*f4e0*/  LOP3.LUT R2, R4.reuse, 0xc0, RZ, 0xfc, !PT ;  /* 0x000000c004027812 */ /* 0x040fe200078efcff */
[----:B0-----:R-:W-:Y:S01]  /*f4f0*/  ULEA UR4, UR5, UR4, 0x18 ;  /* 0x0000000405047291 */ /* 0x001fe2000f8ec03f */
[C---:B------:R-:W-:Y:S02]  /*f500*/  LOP3.LUT R0, R4.reuse, 0x100, RZ, 0xfc, !PT ;  /* 0x0000010004007812 */ /* 0x040fe400078efcff */
[----:B------:R-:W-:-:S02]  /*f510*/  LOP3.LUT R3, R4, 0x140, RZ, 0xfc, !PT ;  /* 0x0000014004037812 */ /* 0x000fc400078efcff */
[C---:B------:R-:W-:Y:S01]  /*f520*/  LOP3.LUT R2, R4.reuse, 0x180, RZ, 0xfc, !PT ;  /* 0x0000018004027812 */ /* 0x040fe200078efcff */
[----:B------:R-:W-:Y:S01]  /*f530*/  IMAD.U32 R17, RZ, RZ, UR4 ;  /* 0x00000004ff117e24 */ /* 0x000fe2000f8e00ff */
[----:B------:R-:W-:-:S03]  /*f540*/  LOP3.LUT R0, R4, 0x1c0, RZ, 0xfc, !PT ;  /* 0x000001c004007812 */ /* 0x000fc600078efcff */
[----:B--2---:R-:W-:-:S07]  /*f550*/  IMAD R19, R34, 0x2, R17 ;  /* 0x0000000222137824 */ /* 0x004fce00078e0211 */
.L_x_1121:
[----:B------:R-:W0:Y:S02]  /*f560*/  LDC.64 R2, c[0x0][0xd88] ;  /* 0x00036200ff027b82 */ /* 0x000e240000000a00 */
[----:B0-----:R-:W-:-:S05]  /*f570*/  IMAD.WIDE R2, R27, 0x4, R2 ;  /* 0x000000041b027825 */ /* 0x001fca00078e0202 */
[----:B--2---:R-:W2:Y:S01]  /*f580*/  LDG.E R35, desc[UR44][R2.64] ;  /* 0x0000002c02237981 */ /* 0x004ea2000c1e1900 */
[----:B------:R-:W-:Y:S05]  /*f590*/  YIELD ;  /* 0x0000000000007946 */ /* 0x000fea0003800000 */
[----:B------:R-:W-:Y:S01]  /*f5a0*/  ULDC.64 UR4, c[0x0][0xb20] ;  /* 0x0002c80000047ab9 */ /* 0x000fe20000000a00 */
[----:B------:R-:W-:Y:S01]  /*f5b0*/  IMAD.MOV.U32 R32, RZ, RZ, RZ ;  /* 0x000000ffff207224 */ /* 0x000fe200078e00ff */
[----:B------:R-:W-:Y:S01]  /*f5c0*/  ISETP.NE.U32.AND P0, PT, RZ, UR4, PT ;  /* 0x00000004ff007c0c */ /* 0x000fe2000bf05070 */
[----:B------:R-:W-:-:S03]  /*f5d0*/  ULDC.64 UR6, c[0x0][0xb10] ;  /* 0x0002c40000067ab9 */ /* 0x000fc60000000a00 */
[----:B------:R-:W-:Y:S01]  /*f5e0*/  ISETP.NE.AND.EX P0, PT, RZ, UR5, PT, P0 ;  /* 0x00000005ff007c0c */ /* 0x000fe2000bf05300 */
[----:B------:R-:W-:Y:S01]  /*f5f0*/  IMAD.MOV.U32 R36, RZ, RZ, RZ ;  /* 0x000000ffff247224 */ /* 0x000fe200078e00ff */
[----:B--2---:R-:W-:-:S11]  /*f600*/  SHF.R.S32.HI R0, RZ, 0x1f, R35 ;  /* 0x0000001fff007819 */ /* 0x004fd60000011423 */
[C---:B------:R-:W-:Y:S01]  /*f610*/  @P0 LEA R2, P1, R35.reuse, UR4, 0x2 ;  /* 0x0000000423020c11 */ /* 0x040fe2000f8210ff */
[C---:B------:R-:W-:Y:S01]  /*f620*/  IMAD.SHL.U32 R22, R35.reuse, 0x4, RZ ;  /* 0x0000000423167824 */ /* 0x040fe200078e00ff */
[C-C-:B------:R-:W-:Y:S01]  /*f630*/  SHF.L.U64.HI R30, R35.reuse, 0x2, R0.reuse ;  /* 0x00000002231e7819 */ /* 0x140fe20000010200 */
[----:B------:R0:W-:Y:S01]  /*f640*/  STL [R1+0x8], R0 ;  /* 0x0000080001007387 */ /* 0x0001e20000100800 */
[----:B------:R-:W-:Y:S01]  /*f650*/  @P0 LEA.HI.X R3, R35, UR5, R0, 0x2, P1 ;  /* 0x0000000523030c11 */ /* 0x000fe200088f1400 */
[----:B------:R-:W-:-:S04]  /*f660*/  ULDC.64 UR4, c[0x0][0xaf8] ;  /* 0x0002be0000047ab9 */ /* 0x000fc80000000a00 */
[----:B-1----:R1:W5:Y:S01]  /*f670*/  @P0 LDG.E R32, desc[UR44][R2.64] ;  /* 0x0000002c02200981 */ /* 0x002362000c1e1900 */
        /* <DEDUP_REMOVED lines=12> */
[----:B0-----:R-:W2:Y:S01]  /*f740*/  @P0 LDG.E R0, desc[UR44][R4.64] ;  /* 0x0000002c04000981 */ /* 0x001ea2000c1e1900 */
        /* <DEDUP_REMOVED lines=17> */
.L_x_1055:
        /* <DEDUP_REMOVED lines=9> */
.L_x_1056:
[----:B------:R-:W-:Y:S02]  /*f8f0*/  ULDC.64 UR4, c[0x0][0xb00] ;  /* 0x0002c00000047ab9 */ /* 0x000fe40000000a00 */
[----:B------:R-:W-:-:S04]  /*f900*/  ISETP.NE.U32.AND P0, PT, RZ, UR4, PT ;  /* 0x00000004ff007c0c */ /* 0x000fc8000bf05070 */
[----:B------:R-:W-:-:S13]  /*f910*/  ISETP.NE.AND.EX P0, PT, RZ, UR5, PT, P0 ;  /* 0x00000005ff007c0c */ /* 0x000fda000bf05300 */
[----:B------:R-:W-:Y:S05]  /*f920*/  @!P0 BRA `(.L_x_1057) ;  /* 0x0000000000148947 */ /* 0x000fea0003800000 */
[----:B-1----:R-:W1:Y:S02]  /*f930*/  LDC.64 R2, c[0x0][0xb00] ;  /* 0x0002c000ff027b82 */ /* 0x002e640000000a00 */
[----:B-1----:R-:W-:-:S05]  /*f940*/  IMAD.WIDE R2, R28, 0x4, R2 ;  /* 0x000000041c027825 */ /* 0x002fca00078e0202 */
[----:B------:R-:W3:Y:S04]  /*f950*/  LDG.E R29, desc[UR44][R2.64] ;  /* 0x0000002c021d7981 */ /* 0x000ee8000c1e1900 */
[----:B0-2---:R-:W3:Y:S02]  /*f960*/  LDG.E R0, desc[UR44][R2.64+0x4] ;  /* 0x0000042c02007981 */ /* 0x005ee4000c1e1900 */
[----:B---3--:R-:W-:-:S07]  /*f970*/  IMAD.IADD R29, R0, 0x1, -R29 ;  /* 0x00000001001d7824 */ /* 0x008fce00078e0a1d */
.L_x_1057:
[----:B-----5:R-:W-:Y:S01]  /*f980*/  IMAD.IADD R29, R29, 0x1, -R32 ;  /* 0x000000011d1d7824 */ /* 0x020fe200078e0a20 */
[C---:B012---:R-:W-:Y:S01]  /*f990*/  LOP3.LUT R0, R26.reuse, 0xff000000, RZ, 0xc0, !PT ;  /* 0xff0000001a007812 */ /* 0x047fe200078ec0ff */
[----:B------:R-:W-:Y:S01]  /*f9a0*/  BSSY B0, `(.L_x_1058) ;  /* 0x0000028000007945 */ /* 0x000fe20003800000 */
[----:B------:R-:W-:Y:S01]  /*f9b0*/  LOP3.LUT R4, R26, 0xff0000, RZ, 0xc0, !PT ;  /* 0x00ff00001a047812 */ /* 0x000fe200078ec0ff */
[----:B------:R-:W-:Y:S01]  /*f9c0*/  IMAD.MOV.U32 R2, RZ, RZ, RZ ;  /* 0x000000ffff027224 */ /* 0x000fe200078e00ff */
[C---:B------:R-:W-:Y:S02]  /*f9d0*/  ISETP.GE.AND P0, PT, R29.reuse, 0x1, PT ;  /* 0x000000011d00780c */ /* 0x040fe40003f06270 */
[----:B------:R-:W-:Y:S01]  /*f9e0*/  SHF.R.U32.HI R3, RZ, 0x8, R0 ;  /* 0x00000008ff037819 */ /* 0x000fe20000011600 */
[----:B------:R-:W-:-:S03]  /*f9f0*/  VIADD R0, R29, 0x3f ;  /* 0x0000003f1d007836 */ /* 0x000fc60000000000 */
[----:B------:R-:W-:Y:S02]  /*fa00*/  LEA.HI R4, R4, R3, RZ, 0x10 ;  /* 0x0000000304047211 */ /* 0x000fe400078f80ff */
[----:B------:R-:W-:-:S04]  /*fa10*/  SHF.R.S32.HI R3, RZ, 0x1f, R0 ;  /* 0x0000001fff037819 */ /* 0x000fc80000011400 */
[----:B------:R-:W-:-:S04]  /*fa20*/  LEA.HI R0, R3, R0, RZ, 0x6 ;  /* 0x0000000003007211 */ /* 0x000fc800078f30ff */
        /* <DEDUP_REMOVED lines=31> */
.L_x_1059:
[----:B------:R-:W-:Y:S05]  /*fc20*/  BSYNC B0 ;  /* 0x0000000000007941 */ /* 0x000fea0003800000 */
.L_x_1058:
        /* <DEDUP_REMOVED lines=24> */
.L_x_1061:
        /* <DEDUP_REMOVED lines=20> */
.L_x_1064:
[----:B------:R-:W-:Y:S05]  /*fef0*/  BSYNC B6 ;  /* 0x0000000000067941 */ /* 0x000fea0003800000 */
.L_x_1063:
        /* <DEDUP_REMOVED lines=20> */
.L_x_1067:
        /* <DEDUP_REMOVED lines=15> */
.L_x_1066:
[----:B------:R-:W-:Y:S05]  /*10130*/  BSYNC B6 ;  /* 0x0000000000067941 */ /* 0x000fea0003800000 */
.L_x_1065:
[----:B------:R-:W2:Y:S01]  /*10140*/  LDL R33, [R1+0x14] ;  /* 0x0000140001217983 */ /* 0x000ea20000100800 */
[----:B------:R-:W-:Y:S01]  /*10150*/  ULDC.64 UR4, c[0x0][0xaf0] ;  /* 0x0002bc0000047ab9 */ /* 0x000fe20000000a00 */
[----:B------:R-:W0:Y:S01]  /*10160*/  LDC R20, c[0x0][0x430] ;  /* 0x00010c00ff147b82 */ /* 0x000e220000000800 */
[----:B------:R-:W-:Y:S01]  /*10170*/  ISETP.NE.U32.AND P0, PT, RZ, UR4, PT ;  /* 0x00000004ff007c0c */ /* 0x000fe2000bf05070 */
[----:B------:R-:W1:Y:S03]  /*10180*/  S2R R4, SR_TID.X ;  /* 0x0000000000047919 */ /* 0x000e660000002100 */
[----:B------:R-:W-:Y:S01]  /*10190*/  ISETP.NE.AND.EX P0, PT, RZ, UR5, PT, P0 ;  /* 0x00000005ff007c0c */ /* 0x000fe2000bf05300 */
[----:B------:R-:W3:-:S12]  /*101a0*/  S2R R0, SR_TID.X ;  /* 0x0000000000007919 */ /* 0x000ed80000002100 */
[----:B------:R-:W-:Y:S01]  /*101b0*/  @P0 IADD3 R2, P1, R22, UR4, RZ ;  /* 0x0000000416020c10 */ /* 0x000fe2000ff3e0ff */
[----:B------:R-:W-:-:S03]  /*101c0*/  ULDC UR4, c[0x0][0x320] ;  /* 0x0000c80000047ab9 */ /* 0x000fc60000000800 */
[----:B------:R-:W-:Y:S01]  /*101d0*/  @P0 IADD3.X R3, R30, UR5, RZ, P1, !PT ;  /* 0x000000051e030c10 */ /* 0x000fe20008ffe4ff */
[----:B------:R-:W4:Y:S04]  /*101e0*/  S2R R21, SR_TID.X ;  /* 0x0000000000157919 */ /* 0x000f280000002100 */
[----:B------:R0:W5:Y:S01]  /*101f0*/  @P0 LDG.E R28, desc[UR44][R2.64] ;  /* 0x0000002c021c0981 */ /* 0x000162000c1e1900 */
[----:B------:R-:W-:Y:S01]  /*10200*/  LOP3.LUT R16, R16, 0xfffffdff, RZ, 0xc0, !PT ;  /* 0xfffffdff10107812 */ /* 0x000fe200078ec0ff */
[----:B------:R-:W-:Y:S01]  /*10210*/  UMOV UR5, 0xffffffff ;  /* 0xffffffff00057882 */ /* 0x000fe20000000000 */
[----:B-1----:R-:W-:Y:S02]  /*10220*/  IMAD.SHL.U32 R4, R4, 0x8, RZ ;  /* 0x0000000804047824 */ /* 0x002fe400078e00ff */
[----:B---3--:R-:W-:-:S03]  /*10230*/  IMAD.SHL.U32 R0, R0, 0x8, RZ ;  /* 0x0000000800007824 */ /* 0x008fc600078e00ff */
[----:B------:R-:W-:-:S04]  /*10240*/  LOP3.LUT R4, R4, 0x38, RZ, 0xc0, !PT ;  /* 0x0000003804047812 */ /* 0x000fc800078ec0ff */
[C---:B------:R-:W-:Y:S02]  /*10250*/  LOP3.LUT R5, R4.reuse, 0x40, RZ, 0xfc, !PT ;  /* 0x0000004004057812 */ /* 0x040fe400078efcff */
[----:B------:R-:W-:Y:S02]  /*10260*/  LOP3.LUT R4, R4, 0x180, RZ, 0xfc, !PT ;  /* 0x0000018004047812 */ /* 0x000fe400078efcff */
[----:B------:R-:W-:Y:S02]  /*10270*/  ISETP.GE.AND P0, PT, R5, UR4, PT ;  /* 0x0000000405007c0c */ /* 0x000fe4000bf06270 */
[----:B------:R-:W-:Y:S02]  /*10280*/  LOP3.LUT R0, R0, 0x38, RZ, 0xc0, !PT ;  /* 0x0000003800007812 */ /* 0x000fe400078ec0ff */
[----:B------:R-:W-:Y:S02]  /*10290*/  ISETP.GE.AND P1, PT, R4, UR4, PT ;  /* 0x0000000404007c0c */ /* 0x000fe4000bf26270 */
[----:B------:R-:W-:-:S02]  /*102a0*/  LOP3.LUT R4, R0, 0x1c0, RZ, 0xfc, !PT ;  /* 0x000001c000047812 */ /* 0x000fc400078efcff */
[----:B------:R-:W-:Y:S01]  /*102b0*/  LOP3.LUT R0, R0, 0x80, RZ, 0xfc, !PT ;  /* 0x0000008000007812 */ /* 0x000fe200078efcff */
[----:B----4-:R-:W-:Y:S01]  /*102c0*/  IMAD.SHL.U32 R21, R21, 0x8, RZ ;  /* 0x0000000815157824 */ /* 0x010fe200078e00ff */
[----:B------:R-:W-:Y:S02]  /*102d0*/  SEL R8, RZ, 0x40, P1 ;  /* 0x00000040ff087807 */ /* 0x000fe40000800000 */
[----:B------:R-:W-:Y:S02]  /*102e0*/  ISETP.GE.AND P5, PT, R0, UR4, PT ;  /* 0x0000000400007c0c */ /* 0x000fe4000bfa6270 */
[----:B------:R-:W-:Y:S01]  /*102f0*/  @P0 LOP3.LUT R16, R16, 0x200, RZ, 0xfc, !PT ;  /* 0x0000020010100812 */ /* 0x000fe200078efcff */
[----:B------:R-:W1:Y:S01]  /*10300*/  S2R R0, SR_TID.X ;  /* 0x0000000000007919 */ /* 0x000e620000002100 */
[----:B------:R-:W-:Y:S02]  /*10310*/  ISETP.GE.AND P0, PT, R4, UR4, PT ;  /* 0x0000000404007c0c */ /* 0x000fe4000bf06270 */
[----:B------:R-:W-:Y:S01]  /*10320*/  LOP3.LUT R21, R21, 0x38, RZ, 0xc0, !PT ;  /* 0x0000003815157812 */ /* 0x000fe200078ec0ff */
[----:B------:R-:W3:Y:S01]  /*10330*/  S2R R4, SR_TID.X ;  /* 0x0000000000047919 */ /* 0x000ee20000002100 */
        /* <DEDUP_REMOVED lines=8> */
[----:B-1----:R-:W-:-:S03]  /*103c0*/  IMAD.SHL.U32 R0, R0, 0x8, RZ ;  /* 0x0000000800007824 */ /* 0x002fc600078e00ff */
[----:B------:R-:W-:Y:S01]  /*103d0*/  LOP3.LUT R16, R16, 0xffffffef, RZ, 0xc0, !PT ;  /* 0xffffffef10107812 */ /* 0x000fe200078ec0ff */
[----:B---3--:R-:W-:Y:S01]  /*103e0*/  IMAD.SHL.U32 R4, R4, 0x8, RZ ;  /* 0x0000000804047824 */ /* 0x008fe200078e00ff */
[----:B------:R-:W-:-:S04]  /*103f0*/  LOP3.LUT R0, R0, 0x38, RZ, 0xc0, !PT ;  /* 0x0000003800007812 */ /* 0x000fc800078ec0ff */
[----:B------:R-:W-:Y:S02]  /*10400*/  LOP3.LUT R4, R4, 0x38, RZ, 0xc0, !PT ;  /* 0x0000003804047812 */ /* 0x000fe400078ec0ff */
[----:B------:R-:W-:Y:S02]  /*10410*/  LOP3.LUT R0, R0, 0x100, RZ, 0xfc, !PT ;  /* 0x0000010000007812 */ /* 0x000fe400078efcff */
[----:B------:R-:W-:Y:S02]  /*10420*/  LOP3.LUT R4, R4, 0xc0, RZ, 0xfc, !PT ;  /* 0x000000c004047812 */ /* 0x000fe400078efcff */
[----:B------:R-:W-:Y:S02]  /*10430*/  ISETP.GE.AND P3, PT, R0, UR4, PT ;  /* 0x0000000400007c0c */ /* 0x000fe4000bf66270 */
[----:B------:R-:W-:-:S13]  /*10440*/  ISETP.GE.AND P4, PT, R4, UR4, PT ;  /* 0x0000000404007c0c */ /* 0x000fda000bf86270 */
[----:B------:R-:W-:-:S04]  /*10450*/  @P4 LOP3.LUT R16, R16, 0x10, RZ, 0xfc, !PT ;  /* 0x0000001010104812 */ /* 0x000fc800078efcff */
[----:B------:R-:W-:-:S04]  /*10460*/  LOP3.LUT R16, R16, 0xfffffffb, RZ, 0xc0, !PT ;  /* 0xfffffffb10107812 */ /* 0x000fc800078ec0ff */
[----:B------:R-:W-:-:S04]  /*10470*/  LOP3.LUT R16, R16, 0xfffffff7, RZ, 0xc0, !PT ;  /* 0xfffffff710107812 */ /* 0x000fc800078ec0ff */
[----:B------:R-:W-:-:S04]  /*10480*/  @P3 LOP3.LUT R16, R16, 0x8, RZ, 0xfc, !PT ;  /* 0x0000000810103812 */ /* 0x000fc800078efcff */
[----:B------:R-:W-:Y:S02]  /*10490*/  @P2 LOP3.LUT R16, R16, 0x4, RZ, 0xfc, !PT ;  /* 0x0000000410102812 */ /* 0x000fe400078efcff */
[----:B--2---:R-:W-:Y:S01]  /*104a0*/  LEA R0, R33, 0xffffffc0, 0x6 ;  /* 0xffffffc021007811 */ /* 0x004fe200078e30ff */
[----:B0-----:R-:W-:Y:S06]  /*104b0*/  BRA.DIV UR5, `(.L_x_1068) ;  /* 0x0000004e05987947 */ /* 0x001fec000b800000 */
.L_x_1139:
[----:B------:R-:W0:Y:S01]  /*104c0*/  S2R R2, SR_TID.X ;  /* 0x0000000000027919 */ /* 0x000e220000002100 */
[----:B------:R-:W-:Y:S01]  /*104d0*/  ISETP.NE.AND P1, PT, R20, 0x1, PT ;  /* 0x000000011400780c */ /* 0x000fe20003f25270 */
[----:B------:R-:W-:Y:S01]  /*104e0*/  IMAD.MOV.U32 R37, RZ, RZ, RZ ;  /* 0x000000ffff257224 */ /* 0x000fe200078e00ff */
[----:B-----5:R-:W-:Y:S01]  /*104f0*/  SHF.R.S32.HI R33, RZ, 0x1f, R28 ;  /* 0x0000001fff217819 */ /* 0x020fe2000001141c */
[----:B------:R-:W1:Y:S01]  /*10500*/  S2R R10, SR_TID.X ;  /* 0x00000000000a7919 */ /* 0x000e620000002100 */
[C---:B------:R-:W-:Y:S02]  /*10510*/  LOP3.LUT P6, RZ, R16.reuse, 0x400, RZ, 0xc0, !PT ;  /* 0x0000040010ff7812 */ /* 0x040fe400078cc0ff */
[----:B------:R-:W-:-:S07]  /*10520*/  LOP3.LUT R16, R16, 0xffffdfff, RZ, 0xc0, !PT ;  /* 0xffffdfff10107812 */ /* 0x000fce00078ec0ff */
[----:B------:R-:W2:Y:S01]  /*10530*/  @P1 LDC R3, c[0x0][0x434] ;  /* 0x00010d00ff031b82 */ /* 0x000ea20000000800 */
[----:B------:R-:W-:Y:S02]  /*10540*/  @P1 LOP3.LUT R16, R16, 0x2000, RZ, 0xfc, !PT ;  /* 0x0000200010101812 */ /* 0x000fe400078efcff */
[----:B0-----:R-:W-:Y:S01]  /*10550*/  LOP3.LUT R2, R2, 0x7f, RZ, 0xc0, !PT ;  /* 0x0000007f02027812 */ /* 0x001fe200078ec0ff */
[----:B-1----:R-:W-:-:S03]  /*10560*/  IMAD.SHL.U32 R10, R10, 0x10, RZ ;  /* 0x000000100a0a7824 */ /* 0x002fc600078e00ff */
[----:B------:R-:W-:-:S04]  /*10570*/  SHF.R.U32.HI R2, RZ, 0x3, R2 ;  /* 0x00000003ff027819 */ /* 0x000fc80000011602 */
[----:B------:R-:W-:Y:S02]  /*10580*/  LOP3.LUT R10, R2, 0x70, R10, 0xf8, !PT ;  /* 0x00000070020a7812 */ /* 0x000fe400078ef80a */
[----:B------:R-:W0:Y:S03]  /*10590*/  @P1 LDC R2, c[0x0][0x438] ;  /* 0x00010e00ff021b82 */ /* 0x000e260000000800 */
[----:B------:R-:W-:-:S05]  /*105a0*/  IMAD.IADD R6, R10, 0x1, R0 ;  /* 0x000000010a067824 */ /* 0x000fca00078e0200 */
[C---:B------:R-:W-:Y:S01]  /*105b0*/  ISETP.GE.AND P0, PT, R6.reuse, R29, PT ;  /* 0x0000001d0600720c */ /* 0x040fe20003f06270 */
[----:B------:R-:W-:-:S03]  /*105c0*/  IMAD.IADD R6, R6, 0x1, R32 ;  /* 0x0000000106067824 */ /* 0x000fc600078e0220 */
[----:B------:R-:W-:Y:S01]  /*105d0*/  ISETP.GT.U32.OR P0, PT, R10, 0x3f, P0 ;  /* 0x0000003f0a00780c */ /* 0x000fe20000704470 */
[----:B--2---:R-:W-:-:S04]  /*105e0*/  @P1 IMAD.HI.U32 R3, R6, R3, RZ ;  /* 0x0000000306031227 */ /* 0x004fc800078e00ff */
[----:B------:R-:W-:Y:S01]  /*105f0*/  IMAD.MOV.U32 R7, RZ, RZ, R6 ;  /* 0x000000ffff077224 */ /* 0x000fe200078e0006 */
[----:B0-----:R-:W-:-:S07]  /*10600*/  @P1 SHF.R.U32.HI R7, RZ, R2, R3 ;  /* 0x00000002ff071219 */ /* 0x001fce0000011603 */
        /* <DEDUP_REMOVED lines=28> */
[----:B------:R-:W-:Y:S02]  /*107d0*/  ISETP.NE.AND P0, PT, R3, 0x3, PT ;  /* 0x000000030300780c */ /* 0x000fe40003f05270 */
[----:B------:R-:W-:Y:S01]  /*107e0*/  LOP3.LUT R30, R8, R30, RZ, 0xfc, !PT ;  /* 0x0000001e081e7212 */ /* 0x000fe200078efcff */
[----:B------:R-:W-:Y:S01]  /*107f0*/  IMAD R2, R20, R2, R6 ;  /* 0x0000000214027224 */ /* 0x000fe200078e0206 */
[----:B------:R0:W-:Y:S04]  /*10800*/  STL [R1+0x24], R8 ;  /* 0x0000240801007387 */ /* 0x0001e80000100800 */
[----:B------:R0:W-:Y:S05]  /*10810*/  STL [R1], R2 ;  /* 0x0000000201007387 */ /* 0x0001ea0000100800 */
[----:B------:R-:W-:-:S04]  /*10820*/  @P0 LOP3.LUT R16, R16, 0x1000, RZ, 0xfc, !PT ;  /* 0x0000100010100812 */ /* 0x000fc800078efcff */
[----:B------:R-:W-:-:S04]  /*10830*/  LOP3.LUT R16, R16, 0xfffffffe, RZ, 0xc0, !PT ;  /* 0xfffffffe10107812 */ /* 0x000fc800078ec0ff */
[----:B------:R-:W-:Y:S01]  /*10840*/  @P1 LOP3.LUT R16, R16, 0x1, RZ, 0xfc, !PT ;  /* 0x0000000110101812 */ /* 0x000fe200078efcff */
[----:B0-----:R-:W-:Y:S06]  /*10850*/  @!P0 BRA `(.L_x_1069) ;  /* 0x0000000000048947 */ /* 0x001fec0003800000 */
[----:B------:R-:W-:Y:S01]  /*10860*/  BPT.TRAP 0x1 ;  /* 0x000000040000795c */ /* 0x000fe20000300000 */
.L_x_1069:
        /* <DEDUP_REMOVED lines=9> */
.L_x_1140:
[----:B------:R-:W-:Y:S05]  /*10900*/  BSYNC B0 ;  /* 0x0000000000007941 */ /* 0x000fea0003800000 */
.L_x_1070:
[----:B------:R-:W0:Y:S01]  /*10910*/  LDL R2, [R1] ;  /* 0x0000000001027983 */ /* 0x000e220000100800 */
[----:B------:R-:W-:Y:S01]  /*10920*/  ULDC.64 UR4, c[0x0][0x300] ;  /* 0x0000c00000047ab9 */ /* 0x000fe20000000a00 */
[----:B-----5:R-:W-:Y:S01]  /*10930*/  SHF.R.S32.HI R4, RZ, 0x1f, R37 ;  /* 0x0000001fff047819 */ /* 0x020fe20000011425 */
[----:B------:R-:W-:Y:S01]  /*10940*/  ULDC.64 UR6, c[0x0][0x2e8] ;  /* 0x0000ba0000067ab9 */ /* 0x000fe20000000a00 */
[----:B------:R-:W1:Y:S01]  /*10950*/  S2R R7, SR_TID.X ;  /* 0x0000000000077919 */ /* 0x000e620000002100 */
[----:B------:R-:W-:Y:S01]  /*10960*/  LOP3.LUT R16, R16, 0xfffffffd, RZ, 0xc0, !PT ;  /* 0xfffffffd10107812 */ /* 0x000fe200078ec0ff */
[----:B-1----:R-:W-:-:S05]  /*10970*/  IMAD.SHL.U32 R7, R7, 0x8, RZ ;  /* 0x0000000807077824 */ /* 0x002fca00078e00ff */
[----:B------:R-:W-:Y:S02]  /*10980*/  LOP3.LUT R7, R7, 0x38, RZ, 0xc0, !PT ;  /* 0x0000003807077812 */ /* 0x000fe400078ec0ff */
[----:B0-----:R-:W-:-:S05]  /*10990*/  SHF.R.S32.HI R0, RZ, 0x1f, R2 ;  /* 0x0000001fff007819 */ /* 0x001fca0000011402 */
[----:B------:R0:W-:Y:S04]  /*109a0*/  STL [R1+0x18], R0 ;  /* 0x0000180001007387 */ /* 0x0001e80000100800 */
[----:B------:R1:W-:Y:S01]  /*109b0*/  STL [R1+0x1c], R4 ;  /* 0x00001c0401007387 */ /* 0x0003e20000100800 */
[----:B0-----:R-:W-:-:S04]  /*109c0*/  IMAD R0, R0, UR4, RZ ;  /* 0x0000000400007c24 */ /* 0x001fc8000f8e02ff */
[C---:B------:R-:W-:Y:S02]  /*109d0*/  IMAD R0, R2.reuse, UR5, R0 ;  /* 0x0000000502007c24 */ /* 0x040fe4000f8e0200 */
[----:B------:R-:W-:Y:S01]  /*109e0*/  IMAD.WIDE.U32 R2, R2, UR4, RZ ;  /* 0x0000000402027c25 */ /* 0x000fe2000f8e00ff */
[----:B------:R-:W-:-:S03]  /*109f0*/  ULDC.64 UR4, c[0x0][0x310] ;  /* 0x0000c40000047ab9 */ /* 0x000fc60000000a00 */
[----:B------:R-:W-:Y:S02]  /*10a00*/  IMAD.IADD R3, R3, 0x1, R0 ;  /* 0x0000000103037824 */ /* 0x000fe400078e0200 */
[----:B------:R-:W-:Y:S02]  /*10a10*/  IMAD R0, R4, UR4, RZ ;  /* 0x0000000404007c24 */ /* 0x000fe4000f8e02ff */
[----:B------:R-:W-:-:S04]  /*10a20*/  IMAD.WIDE.U32 R2, R37, UR4, R2 ;  /* 0x0000000425027c25 */ /* 0x000fc8000f8e0002 */
[----:B------:R-:W-:Y:S01]  /*10a30*/  IMAD R0, R37, UR5, R0 ;  /* 0x0000000525007c24 */ /* 0x000fe2000f8e0200 */
[----:B------:R-:W-:Y:S01]  /*10a40*/  ULDC.64 UR4, c[0x0][0x308] ;  /* 0x0000c20000047ab9 */ /* 0x000fe20000000a00 */
[----:B-1----:R-:W-:Y:S02]  /*10a50*/  IMAD R4, R18, 0x1000, R34 ;  /* 0x0000100012047824 */ /* 0x002fe400078e0222 */
[----:B------:R-:W-:Y:S02]  /*10a60*/  IMAD.IADD R3, R3, 0x1, R0 ;  /* 0x0000000103037824 */ /* 0x000fe400078e0200 */
        /* <DEDUP_REMOVED lines=42> */
.L_x_1150:
        /* <DEDUP_REMOVED lines=10> */
.L_x_1073:
        /* <DEDUP_REMOVED lines=11> */
.L_x_1074:
[----:B------:R1:W5:Y:S01]  /*10e60*/  LDL.LU R0, [R1+0x8] ;  /* 0x0000080001007983 */ /* 0x0003620000300800 */
[----:B------:R-:W-:Y:S01]  /*10e70*/  LOP3.LUT P0, RZ, R16, 0x40, RZ, 0xc0, !PT ;  /* 0x0000004010ff7812 */ /* 0x000fe2000780c0ff */
[----:B------:R1:W-:-:S12]  /*10e80*/  SYNCS.ARRIVE.TRANS64.A1T0 RZ, [R22+URZ+0x38830], RZ ;  /* 0x038830ff16ff79a7 */ /* 0x0003d8000810003f */
[----:B------:R-:W-:Y:S05]  /*10e90*/  WARPSYNC.ALL ;  /* 0x0000000000007948 */ /* 0x000fea0003800000 */
[----:B0-----:R-:W-:Y:S01]  /*10ea0*/  SEL R2, R35, RZ, !P0 ;  /* 0x000000ff23027207 */ /* 0x001fe20004000000 */
[----:B------:R-:W-:Y:S04]  /*10eb0*/  BSSY B6, `(.L_x_1075) ;  /* 0x000001a000067945 */ /* 0x000fe80003800000 */
[----:B------:R0:W-:Y:S01]  /*10ec0*/  STL [R1+0x4], R2 ;  /* 0x0000040201007387 */ /* 0x0001e20000100800 */
[----:B------:R-:W-:Y:S01]  /*10ed0*/  BAR.SYNC.DEFER_BLOCKING 0x8, 0x100 ;  /* 0x0204000000007b1d */ /* 0x000fe20000010000 */
[----:B-----5:R-:W-:Y:S01]  /*10ee0*/  SEL R35, R0, RZ, !P0 ;  /* 0x000000ff00237207 */ /* 0x020fe20004000000 */
[----:B------:R-:W-:-:S04]  /*10ef0*/  VIADD R0, R17, 0x20400 ;  /* 0x0002040011007836 */ /* 0x000fc80000000000 */
[----:B------:R0:W-:Y:S01]  /*10f00*/  STL [R1+0x10], R35 ;  /* 0x0000102301007387 */ /* 0x0001e20000100800 */
[----:B------:R-:W-:Y:S02]  /*10f10*/  LOP3.LUT P0, RZ, R0, 0x3ff, RZ, 0xc0, !PT ;  /* 0x000003ff00ff7812 */ /* 0x000fe4000780c0ff */
[----:B------:R-:W-:-:S05]  /*10f20*/  SHF.R.S32.HI R0, RZ, 0x1f, R36 ;  /* 0x0000001fff007819 */ /* 0x000fca0000011424 */
[----:B------:R0:W-:Y:S06]  /*10f30*/  STL [R1+0x8], R0 ;  /* 0x0000080001007387 */ /* 0x0001ec0000100800 */
[----:B------:R-:W-:Y:S05]  /*10f40*/  @!P0 BRA `(.L_x_1076) ;  /* 0x0000000000408947 */ /* 0x000fea0003800000 */
[----:B0-----:R-:W-:Y:S01]  /*10f50*/  MOV R2, 0x0 ;  /* 0x0000000000027802 */ /* 0x001fe20000000f00 */
        /* <DEDUP_REMOVED lines=15> */
.L_x_1076:
[----:B------:R-:W-:Y:S05]  /*11050*/  BSYNC B6 ;  /* 0x0000000000067941 */ /* 0x000fea0003800000 */
.L_x_1075:
[----:B------:R-:W2:Y:S01]  /*11060*/  LDL R4, [R1+0x8] ;  /* 0x0000080001047983 */ /* 0x000ea20000100800 */
[----:B------:R-:W3:Y:S01]  /*11070*/  LDC R10, c[0x0][0x448] ;  /* 0x00011200ff0a7b82 */ /* 0x000ee20000000800 */
[----:B------:R-:W-:Y:S01]  /*11080*/  IMAD.MOV.U32 R21, RZ, RZ, R35 ;  /* 0x000000ffff157224 */ /* 0x000fe200078e0023 */
[----:B------:R-:W-:Y:S01]  /*11090*/  ULDC.64 UR4, c[0x0][0x298] ;  /* 0x0000a60000047ab9 */ /* 0x000fe20000000a00 */
[----:B------:R-:W4:Y:S04]  /*110a0*/  LDL R20, [R1+0x4] ;  /* 0x0000040001147983 */ /* 0x000f280000100800 */
[----:B------:R1:W5:Y:S01]  /*110b0*/  LDL R9, [R1+0xc] ;  /* 0x00000c0001097983 */ /* 0x0003620000100800 */
[----:B0-----:R-:W0:Y:S01]  /*110c0*/  S2R R2, SR_TID.X ;  /* 0x0000000000027919 */ /* 0x001e220000002100 */
[----:B------:R-:W1:Y:S01]  /*110d0*/  S2R R35, SR_TID.X ;  /* 0x0000000000237919 */ /* 0x000e620000002100 */
[----:B---3--:R-:W-:-:S13]  /*110e0*/  ISETP.NE.AND P0, PT, R10, 0x1, PT ;  /* 0x000000010a00780c */ /* 0x008fda0003f05270 */
[----:B------:R-:W3:Y:S01]  /*110f0*/  @P0 LDC R3, c[0x0][0x44c] ;  /* 0x00011300ff030b82 */ /* 0x000ee20000000800 */
[----:B0-----:R-:W-:-:S04]  /*11100*/  LOP3.LUT R2, R2, 0x7f, RZ, 0xc0, !PT ;  /* 0x0000007f02027812 */ /* 0x001fc800078ec0ff */
[----:B------:R-:W-:Y:S01]  /*11110*/  SHF.R.U32.HI R2, RZ, 0x3, R2 ;  /* 0x00000003ff027819 */ /* 0x000fe20000011602 */
[----:B-1----:R-:W-:-:S05]  /*11120*/  IMAD.SHL.U32 R35, R35, 0x10, RZ ;  /* 0x0000001023237824 */ /* 0x002fca00078e00ff */
[----:B------:R-:W-:Y:S02]  /*11130*/  LOP3.LUT R35, R2, 0x70, R35, 0xf8, !PT ;  /* 0x0000007002237812 */ /* 0x000fe400078ef823 */
[----:B------:R-:W0:Y:S03]  /*11140*/  @P0 LDC R2, c[0x0][0x450] ;  /* 0x00011400ff020b82 */ /* 0x000e260000000800 */
[----:B------:R-:W-:-:S04]  /*11150*/  IMAD R35, R25, 0x40, R35 ;  /* 0x0000004019237824 */ /* 0x000fc800078e0223 */
[----:B---3--:R-:W-:-:S04]  /*11160*/  @P0 IMAD.HI.U32 R3, R35, R3, RZ ;  /* 0x0000000323030227 */ /* 0x008fc800078e00ff */
[----:B------:R-:W-:Y:S01]  /*11170*/  IMAD.MOV.U32 R0, RZ, RZ, R35 ;  /* 0x000000ffff007224 */ /* 0x000fe200078e0023 */
[----:B0-----:R-:W-:Y:S01]  /*11180*/  @P0 SHF.R.U32.HI R0, RZ, R2, R3 ;  /* 0x00000002ff000219 */ /* 0x001fe20000011603 */
[----:B------:R-:W-:Y:S01]  /*11190*/  IMAD.WIDE.U32 R2, R36, UR4, RZ ;  /* 0x0000000424027c25 */ /* 0x000fe2000f8e00ff */
[----:B------:R-:W0:Y:S01]  /*111a0*/  S2R R7, SR_TID.X ;  /* 0x0000000000077919 */ /* 0x000e220000002100 */
[----:B------:R-:W-:-:S04]  /*111b0*/  LOP3.LUT R16, R16, 0xfffff7ff, RZ, 0xc0, !PT ;  /* 0xfffff7ff10107812 */ /* 0x000fc800078ec0ff */
[----:B------:R-:W-:Y:S01]  /*111c0*/  @P0 LOP3.LUT R16, R16, 0x800, RZ, 0xfc, !PT ;  /* 0x0000080010100812 */ /* 0x000fe200078efcff */
[----:B0-----:R-:W-:-:S05]  /*111d0*/  IMAD.SHL.U32 R7, R7, 0x8, RZ ;  /* 0x0000000807077824 */ /* 0x001fca00078e00ff */
[----:B------:R-:W-:Y:S01]  /*111e0*/  LOP3.LUT R7, R7, 0x38, RZ, 0xc0, !PT ;  /* 0x0000003807077812 */ /* 0x000fe200078ec0ff */
[----:B--2---:R-:W-:-:S04]  /*111f0*/  IMAD R4, R4, UR4, RZ ;  /* 0x0000000404047c24 */ /* 0x004fc8000f8e02ff */
[----:B------:R-:W-:Y:S01]  /*11200*/  IMAD R4, R36, UR5, R4 ;  /* 0x0000000524047c24 */ /* 0x000fe2000f8e0204 */
[----:B------:R-:W-:-:S03]  /*11210*/  ULDC.64 UR4, c[0x0][0x2d8] ;  /* 0x0000b60000047ab9 */ /* 0x000fc60000000a00 */
[----:B------:R-:W-:Y:S02]  /*11220*/  IMAD.IADD R3, R3, 0x1, R4 ;  /* 0x0000000103037824 */ /* 0x000fe400078e0204 */
[----:B------:R-:W-:-:S04]  /*11230*/  IMAD.WIDE.U32 R2, R26, UR4, R2 ;  /* 0x000000041a027c25 */ /* 0x000fc8000f8e0002 */
[----:B------:R-:W-:Y:S01]  /*11240*/  IMAD R3, R26, UR5, R3 ;  /* 0x000000051a037c24 */ /* 0x000fe2000f8e0203 */
[----:B------:R-:W-:Y:S02]  /*11250*/  ULDC.64 UR4, c[0x0][0x2e0] ;  /* 0x0000b80000047ab9 */ /* 0x000fe40000000a00 */
[----:B------:R-:W-:Y:S02]  /*11260*/  IMAD R4, R21, UR4, RZ ;  /* 0x0000000415047c24 */ /* 0x000fe4000f8e02ff */
[----:B----4-:R-:W-:-:S04]  /*11270*/  IMAD.WIDE.U32 R2, R20, UR4, R2 ;  /* 0x0000000414027c25 */ /* 0x010fc8000f8e0002 */
[----:B------:R-:W-:Y:S01]  /*11280*/  IMAD R4, R20, UR5, R4 ;  /* 0x0000000514047c24 */ /* 0x000fe2000f8e0204 */
[----:B------:R-:W-:-:S03]  /*11290*/  ULDC.64 UR4, c[0x0][0x2d0] ;  /* 0x0000b40000047ab9 */ /* 0x000fc60000000a00 */
[----:B------:R-:W-:Y:S01]  /*112a0*/  IMAD.IADD R3, R3, 0x1, R4 ;  /* 0x0000000103037824 */ /* 0x000fe200078e0204 */
[----:B------:R-:W-:Y:S01]  /*112b0*/  SHF.R.S32.HI R4, RZ, 0x1f, R0 ;  /* 0x0000001fff047819 */ /* 0x000fe20000011400 */
[----:B------:R-:W0:Y:S04]  /*112c0*/  S2R R20, SR_TID.X ;  /* 0x0000000000147919 */ /* 0x000e280000002100 */
[----:B------:R-:W-:Y:S02]  /*112d0*/  IMAD R4, R4, UR4, RZ ;  /* 0x0000000404047c24 */ /* 0x000fe4000f8e02ff */
[----:B------:R-:W-:-:S04]  /*112e0*/  IMAD.WIDE.U32 R2, R0, UR4, R2 ;  /* 0x0000000400027c25 */ /* 0x000fc8000f8e0002 */
[----:B------:R-:W-:Y:S01]  /*112f0*/  IMAD R4, R0, UR5, R4 ;  /* 0x0000000500047c24 */ /* 0x000fe2000f8e0204 */
[----:B------:R-:W-:Y:S01]  /*11300*/  ULDC.64 UR4, c[0x0][0x2c8] ;  /* 0x0000b20000047ab9 */ /* 0x000fe20000000a00 */
[----:B------:R-:W-:-:S04]  /*11310*/  IMAD.MOV R0, RZ, RZ, -R0 ;  /* 0x000000ffff007224 */ /* 0x000fc800078e0a00 */
[----:B------:R-:W-:Y:S02]  /*11320*/  IMAD R0, R10, R0, R35 ;  /* 0x000000000a007224 */ /* 0x000fe400078e0223 */
[----:B------:R-:W-:-:S03]  /*11330*/  IMAD.IADD R3, R3, 0x1, R4 ;  /* 0x0000000103037824 */ /* 0x000fc600078e0204 */
[----:B------:R-:W-:Y:S01]  /*11340*/  SHF.R.S32.HI R4, RZ, 0x1f, R0 ;  /* 0x0000001fff047819 */ /* 0x000fe20000011400 */
[----:B------:R-:W-:-:S04]  /*11350*/  IMAD.WIDE.U32 R2, R0, UR4, R2 ;  /* 0x0000000400027c25 */ /* 0x000fc8000f8e0002 */
[----:B------:R-:W-:-:S04]  /*11360*/  IMAD R4, R4, UR4, RZ ;  /* 0x0000000404047c24 */ /* 0x000fc8000f8e02ff */
[----:B------:R-:W-:Y:S01]  /*11370*/  IMAD R4, R0, UR5, R4 ;  /* 0x0000000500047c24 */ /* 0x000fe2000f8e0204 */
[----:B------:R-:W-:Y:S02]  /*11380*/  ULDC.64 UR4, c[0x0][0x280] ;  /* 0x0000a00000047ab9 */ /* 0x000fe40000000a00 */
[----:B------:R-:W-:Y:S01]  /*11390*/  LEA R0, P0, R2, UR4, 0x1 ;  /* 0x0000000402007c11 */ /* 0x000fe2000f8008ff */
[----:B------:R-:W-:Y:S01]  /*113a0*/  IMAD.IADD R3, R3, 0x1, R4 ;  /* 0x0000000103037824 */ /* 0x000fe200078e0204 */
[----:B------:R-:W-:Y:S01]  /*113b0*/  ULDC UR4, c[0x0][0x2b8] ;  /* 0x0000ae0000047ab9 */ /* 0x000fe20000000800 */
[----:B0-----:R-:W-:-:S03]  /*113c0*/  LOP3.LUT R20, R20, 0x7f, RZ, 0xc0, !PT ;  /* 0x0000007f14147812 */ /* 0x001fc600078ec0ff */
[----:B------:R-:W-:Y:S01]  /*113d0*/  LEA.HI.X R2, R2, UR5, R3, 0x1, P0 ;  /* 0x0000000502027c11 */ /* 0x000fe200080f0c03 */
[----:B------:R-:W-:Y:S01]  /*113e0*/  UMOV UR5, 0xffffffff ;  /* 0xffffffff00057882 */ /* 0x000fe20000000000 */
[----:B------:R-:W-:Y:S02]  /*113f0*/  ISETP.GE.AND P0, PT, R7, UR4, PT ;  /* 0x0000000407007c0c */ /* 0x000fe4000bf06270 */
[----:B------:R-:W-:Y:S01]  /*11400*/  SHF.R.U32.HI R8, RZ, 0x3, R20 ;  /* 0x00000003ff087819 */ /* 0x000fe20000011614 */
[----:B------:R-:W-:Y:S10]  /*11410*/  BRA.DIV UR5, `(.L_x_1077) ;  /* 0x0000004605587947 */ /* 0x000ff4000b800000 */
[----:B------:R-:W0:Y:S01]  /*11420*/  SHFL.IDX PT, R5, R0, RZ, 0x181f ;  /* 0x00181fff00057589 */ /* 0x000e2200000e0000 */
[----:B-----5:R-:W-:Y:S01]  /*11430*/  IMAD R3, R9, R10, RZ ;  /* 0x0000000a09037224 */ /* 0x020fe200078e02ff */
[----:B------:R-:W-:Y:S01]  /*11440*/  LOP3.LUT R16, R16, 0xfffffeff, RZ, 0xc0, !PT ;  /* 0xfffffeff10107812 */ /* 0x000fe200078ec0ff */
[----:B------:R-:W-:Y:S01]  /*11450*/  IMAD R25, R25, 0x40, R8 ;  /* 0x0000004019197824 */ /* 0x000fe200078e0208 */
[----:B------:R-:W1:Y:S04]  /*11460*/  SHFL.IDX PT, R4, R2, RZ, 0x181f ;  /* 0x00181fff02047589 */ /* 0x000e6800000e0000 */
[----:B------:R-:W-:-:S13]  /*11470*/  ISETP.GE.AND P2, PT, R25, R3, PT ;  /* 0x000000031900720c */ /* 0x000fda0003f46270 */
[----:B------:R-:W-:Y:S02]  /*11480*/  @P2 LOP3.LUT R16, R16, 0x100, RZ, 0xfc, !PT ;  /* 0x0000010010102812 */ /* 0x000fe400078efcff */
[----:B0-----:R-:W-:Y:S02]  /*11490*/  @!P2 LEA R5, P1, R7, R5, 0x1 ;  /* 0x000000050705a211 */ /* 0x001fe400078208ff */
[----:B------:R-:W-:-:S03]  /*114a0*/  LOP3.LUT R16, R16, 0xffffff7f, RZ, 0xc0, !PT ;  /* 0xffffff7f10107812 */ /* 0x000fc600078ec0ff */
        /* <DEDUP_REMOVED lines=10> */
[----:B------:R-:W-:-:S04]  /*11550*/  @P2 LOP3.LUT R16, R16, 0x80, RZ, 0xfc, !PT ;  /* 0x0000008010102812 */ /* 0x000fc800078efcff */
[----:B------:R-:W-:Y:S02]  /*11560*/  LOP3.LUT R16, R16, 0xffffffbf, RZ, 0xc0, !PT ;  /* 0xffffffbf10107812 */ /* 0x000fe400078ec0ff */
        /* <DEDUP_REMOVED lines=11> */
[----:B------:R-:W-:-:S02]  /*11620*/  @P2 LOP3.LUT R16, R16, 0x40, RZ, 0xfc, !PT ;  /* 0x0000004010102812 */ /* 0x000fc400078efcff */
[----:B0-----:R-:W-:-:S05]  /*11630*/  @!P2 LEA R5, P1, R7, R5, 0x1 ;  /* 0x000000050705a211 */ /* 0x001fca00078208ff */
[----:B-1----:R-:W-:-:S05]  /*11640*/  @!P2 IMAD.X R4, RZ, RZ, R4, P1 ;  /* 0x000000ffff04a224 */ /* 0x002fca00008e0604 */
[----:B------:R-:W-:-:S04]  /*11650*/  @!P2 LOP3.LUT R5, R5, R4, RZ, 0x3c, !PT ;  /* 0x000000040505a212 */ /* 0x000fc800078e3cff */
[----:B------:R-:W-:-:S04]  /*11660*/  @!P2 LOP3.LUT R4, R5, R4, RZ, 0x3c, !PT ;  /* 0x000000040504a212 */ /* 0x000fc800078e3cff */
[----:B------:R-:W-:-:S05]  /*11670*/  @!P2 LOP3.LUT R5, R5, R4, RZ, 0x3c, !PT ;  /* 0x000000040505a212 */ /* 0x000fca00078e3cff */
[----:B------:R0:W-:Y:S04]  /*11680*/  @!P2 LDGSTS.E.BYPASS.LTC128B.128 [R19+0x21400], desc[UR44][R4.64], !P0 ;  /* 0x214000000413afae */ /* 0x0001e8000c101d6c */
[----:B0-----:R0:W1:Y:S02]  /*11690*/  SHFL.IDX PT, R4, R2, 0x3, 0x181f ;  /* 0x00781f0002047f89 */ /* 0x00106400000e0000 */
.L_x_1159:
[----:B------:R-:W-:Y:S01]  /*116a0*/  VIADD R25, R25, 0x30 ;  /* 0x0000003019197836 */ /* 0x000fe20000000000 */
[----:B------:R-:W-:-:S04]  /*116b0*/  LOP3.LUT R16, R16, 0xfffeffff, RZ, 0xc0, !PT ;  /* 0xfffeffff10107812 */ /* 0x000fc800078ec0ff */
[----:B------:R-:W-:-:S13]  /*116c0*/  ISETP.GE.AND P2, PT, R25, R3, PT ;  /* 0x000000031900720c */ /* 0x000fda0003f46270 */
[----:B0-----:R-:W-:Y:S02]  /*116d0*/  @!P2 LEA R2, P1, R7, R0, 0x1 ;  /* 0x000000000702a211 */ /* 0x001fe400078208ff */
[----:B------:R-:W-:-:S03]  /*116e0*/  @P2 LOP3.LUT R16, R16, 0x10000, RZ, 0xfc, !PT ;  /* 0x0001000010102812 */ /* 0x000fc600078efcff */
[----:B-1----:R-:W-:-:S05]  /*116f0*/  @!P2 IMAD.X R3, RZ, RZ, R4, P1 ;  /* 0x000000ffff03a224 */ /* 0x002fca00008e0604 */
[----:B------:R-:W-:Y:S01]  /*11700*/  @!PT LDS RZ, [RZ] ;  /* 0x00000000fffff984 */ /* 0x000fe20000000800 */
[----:B------:R-:W-:Y:S01]  /*11710*/  @!PT LDS RZ, [RZ] ;  /* 0x00000000fffff984 */ /* 0x000fe20000000800 */
[----:B------:R-:W-:Y:S01]  /*11720*/  @!PT LDS RZ, [RZ] ;  /* 0x00000000fffff984 */ /* 0x000fe20000000800 */
[----:B------:R0:W-:Y:S01]  /*11730*/  @!P2 LDGSTS.E.BYPASS.LTC128B.128 [R19+0x21c00], desc[UR44][R2.64], !P0 ;  /* 0x21c000000213afae */ /* 0x0001e2000c101d6c */
[----:B------:R-:W-:Y:S01]  /*11740*/  PLOP3.LUT P0, PT, PT, PT, PT, 0x80, 0x0 ;  /* 0x000000000000781c */ /* 0x000fe20003f0f070 */
[----:B------:R-:W-:-:S12]  /*11750*/  NOP ;  /* 0x0000000000007918 */ /* 0x000fd80000000000 */
.L_x_1078:
[----:B------:R-:W-:Y:S02]  /*11760*/  PLOP3.LUT P1, PT, P1, P0, PT, 0xa2, 0x0 ;  /* 0x000000000000781c */ /* 0x000fe40000f21472 */
[----:B------:R-:W-:-:S08]  /*11770*/  @P0 R2UR P1, UR4, R17 ;  /* 0x00000000110402ca */ /* 0x000fd00000020000 */
[----:B------:R-:W-:-:S05]  /*11780*/  @P0 PLOP3.LUT P0, PT, P1, PT, PT, 0x80, 0x0 ;  /* 0x000000000000081c */ /* 0x000fca0000f0f070 */
[----:B------:R-:W-:Y:S01]  /*11790*/  @!P1 SYNCS.ARRIVE.TRANS64.RED.A0T1 RZ, [UR4+0x38800], RZ ;  /* 0x038800ffffff99a7 */ /* 0x000fe20008200404 */
[----:B------:R-:W-:Y:S07]  /*117a0*/  @!P1 ARRIVES.LDGSTSBAR.64.TRANSCNT [UR4+0x38800] ;  /* 0x03880000ff0099b0 */ /* 0x000fee0008000a84 */
[----:B------:R-:W-:Y:S05]  /*117b0*/  @P0 BRA.U.ANY `(.L_x_1078) ;  /* 0xfffffffd00e80947 */ /* 0x000fea000393ffff */
[----:B------:R-:W-:Y:S01]  /*117c0*/  NOP ;  /* 0x0000000000007918 */ /* 0x000fe20000000000 */
[----:B------:R-:W-:Y:S01]  /*117d0*/  VIADD R0, R17, 0x26400 ;  /* 0x0002640011007836 */ /* 0x000fe20000000000 */
[----:B------:R1:W-:Y:S01]  /*117e0*/  SYNCS.ARRIVE.TRANS64.A1T0 RZ, [R17+URZ+0x38800], RZ ;  /* 0x038800ff11ff79a7 */ /* 0x0003e2000810003f */
[----:B------:R-:W-:Y:S03]  /*117f0*/  BSSY B6, `(.L_x_1079) ;  /* 0x0000013000067945 */ /* 0x000fe60003800000 */
[----:B------:R-:W-:-:S13]  /*11800*/  LOP3.LUT P0, RZ, R0, 0x3ff, RZ, 0xc0, !PT ;  /* 0x000003ff00ff7812 */ /* 0x000fda000780c0ff */
[----:B-1----:R-:W-:Y:S05]  /*11810*/  @!P0 BRA `(.L_x_1080) ;  /* 0x0000000000408947 */ /* 0x002fea0003800000 */
        /* <DEDUP_REMOVED lines=16> */
.L_x_1080:
[----:B------:R-:W-:Y:S05]  /*11920*/  BSYNC B6 ;  /* 0x0000000000067941 */ /* 0x000fea0003800000 */
.L_x_1079:
[----:B------:R-:W2:Y:S01]  /*11930*/  LDL.LU R25, [R1+0x8] ;  /* 0x0000080001197983 */ /* 0x000ea20000300800 */
[----:B0-----:R-:W0:Y:S01]  /*11940*/  LDC R2, c[0x0][0x448] ;  /* 0x00011200ff027b82 */ /* 0x001e220000000800 */
[----:B------:R-:W-:Y:S02]  /*11950*/  ULDC.64 UR4, c[0x0][0x398] ;  /* 0x0000e60000047ab9 */ /* 0x000fe40000000a00 */
[----:B------:R-:W3:Y:S04]  /*11960*/  LDL.LU R21, [R1+0x10] ;  /* 0x0000100001157983 */ /* 0x000ee80000300800 */
[----:B------:R-:W4:Y:S01]  /*11970*/  LDL.LU R20, [R1+0x4] ;  /* 0x0000040001147983 */ /* 0x000f220000300800 */
[----:B0-----:R-:W-:-:S13]  /*11980*/  ISETP.NE.AND P6, PT, R2, 0x1, PT ;  /* 0x000000010200780c */ /* 0x001fda0003fc5270 */
[----:B------:R-:W0:Y:S08]  /*11990*/  @P6 LDC R3, c[0x0][0x44c] ;  /* 0x00011300ff036b82 */ /* 0x000e300000000800 */
[----:B------:R-:W1:Y:S01]  /*119a0*/  @P6 LDC R2, c[0x0][0x450] ;  /* 0x00011400ff026b82 */ /* 0x000e620000000800 */
[----:B------:R-:W-:Y:S02]  /*119b0*/  IMAD.MOV.U32 R0, RZ, RZ, R35 ;  /* 0x000000ffff007224 */ /* 0x000fe400078e0023 */
[----:B0-----:R-:W-:-:S05]  /*119c0*/  @P6 IMAD.HI.U32 R3, R35, R3, RZ ;  /* 0x0000000323036227 */ /* 0x001fca00078e00ff */
[----:B-1----:R-:W-:Y:S01]  /*119d0*/  @P6 SHF.R.U32.HI R0, RZ, R2, R3 ;  /* 0x00000002ff006219 */ /* 0x002fe20000011603 */
[----:B------:R-:W-:-:S03]  /*119e0*/  IMAD.WIDE.U32 R2, R36, UR4, RZ ;  /* 0x0000000424027c25 */ /* 0x000fc6000f8e00ff */
[----:B------:R-:W-:Y:S01]  /*119f0*/  SHF.R.S32.HI R5, RZ, 0x1f, R0 ;  /* 0x0000001fff057819 */ /* 0x000fe20000011400 */
[----:B------:R-:W0:Y:S01]  /*11a00*/  S2R R8, SR_TID.X ;  /* 0x0000000000087919 */ /* 0x000e220000002100 */
[----:B------:R-:W-:Y:S01]  /*11a10*/  LOP3.LUT R16, R16, 0xfffff7ff, RZ, 0xc0, !PT ;  /* 0xfffff7ff10107812 */ /* 0x000fe200078ec0ff */
        /* <DEDUP_REMOVED lines=9> */
[----:B---3--:R-:W-:Y:S02]  /*11ab0*/  IMAD R4, R21, UR4, RZ ;  /* 0x0000000415047c24 */ /* 0x008fe4000f8e02ff */
[----:B------:R-:W0:Y:S01]  /*11ac0*/  S2R R21, SR_TID.X ;  /* 0x0000000000157919 */ /* 0x000e220000002100 */
[----:B----4-:R-:W-:Y:S01]  /*11ad0*/  IMAD.WIDE.U32 R2, R20, UR4, R2 ;  /* 0x0000000414027c25 */ /* 0x010fe2000f8e0002 */
[----:B------:R-:W-:-:S03]  /*11ae0*/  ULDC UR4, c[0x0][0x448] ;  /* 0x0001120000047ab9 */ /* 0x000fc60000000800 */
[----:B------:R-:W-:Y:S02]  /*11af0*/  IMAD R4, R20, UR5, R4 ;  /* 0x0000000514047c24 */ /* 0x000fe4000f8e0204 */
[----:B------:R-:W1:Y:S02]  /*11b00*/  S2R R20, SR_TID.X ;  /* 0x0000000000147919 */ /* 0x000e640000002100 */
[----:B------:R-:W-:Y:S02]  /*11b10*/  IMAD.IADD R3, R3, 0x1, R4 ;  /* 0x0000000103037824 */ /* 0x000fe400078e0204 */
[----:B------:R-:W-:-:S04]  /*11b20*/  IMAD.MOV R4, RZ, RZ, -R0 ;  /* 0x000000ffff047224 */ /* 0x000fc800078e0a00 */
[----:B------:R-:W-:Y:S01]  /*11b30*/  IMAD R4, R4, UR4, R35 ;  /* 0x0000000404047c24 */ /* 0x000fe2000f8e0223 */
[----:B------:R-:W-:Y:S02]  /*11b40*/  ULDC.64 UR4, c[0x0][0x3d0] ;  /* 0x0000f40000047ab9 */ /* 0x000fe40000000a00 */
[----:B------:R-:W-:Y:S02]  /*11b50*/  IMAD R5, R5, UR4, RZ ;  /* 0x0000000405057c24 */ /* 0x000fe4000f8e02ff */
[----:B------:R-:W-:-:S04]  /*11b60*/  IMAD.WIDE.U32 R2, R0, UR4, R2 ;  /* 0x0000000400027c25 */ /* 0x000fc8000f8e0002 */
[----:B------:R-:W-:Y:S01]  /*11b70*/  IMAD R5, R0, UR5, R5 ;  /* 0x0000000500057c24 */ /* 0x000fe2000f8e0205 */
[----:B------:R-:W-:Y:S01]  /*11b80*/  SHF.R.S32.HI R0, RZ, 0x1f, R4 ;  /* 0x0000001fff007819 */ /* 0x000fe20000011404 */
[----:B------:R-:W-:Y:S02]  /*11b90*/  ULDC.64 UR4, c[0x0][0x3c8] ;  /* 0x0000f20000047ab9 */ /* 0x000fe40000000a00 */
[----:B------:R-:W-:Y:S02]  /*11ba0*/  IMAD.IADD R3, R3, 0x1, R5 ;  /* 0x0000000103037824 */ /* 0x000fe400078e0205 */
[----:B------:R-:W-:Y:S02]  /*11bb0*/  IMAD R0, R0, UR4, RZ ;  /* 0x0000000400007c24 */ /* 0x000fe4000f8e02ff */
[----:B0-----:R-:W-:Y:S02]  /*11bc0*/  IMAD.SHL.U32 R21, R21, 0x8, RZ ;  /* 0x0000000815157824 */ /* 0x001fe400078e00ff */
[----:B------:R-:W-:-:S02]  /*11bd0*/  IMAD R0, R4, UR5, R0 ;  /* 0x0000000504007c24 */ /* 0x000fc4000f8e0200 */
[----:B------:R-:W-:Y:S01]  /*11be0*/  IMAD.WIDE.U32 R2, R4, UR4, R2 ;  /* 0x0000000404027c25 */ /* 0x000fe2000f8e0002 */
[----:B------:R-:W-:Y:S01]  /*11bf0*/  LOP3.LUT R21, R21, 0x38, RZ, 0xc0, !PT ;  /* 0x0000003815157812 */ /* 0x000fe200078ec0ff */
[----:B------:R-:W-:Y:S02]  /*11c00*/  ULDC.64 UR4, c[0x0][0x390] ;  /* 0x0000e40000047ab9 */ /* 0x000fe40000000a00 */
[----:B-1----:R-:W-:Y:S01]  /*11c10*/  IMAD.SHL.U32 R20, R20, 0x8, RZ ;  /* 0x0000000814147824 */ /* 0x002fe200078e00ff */
[----:B------:R-:W-:Y:S01]  /*11c20*/  LOP3.LUT R7, R21, 0x80, RZ, 0xfc, !PT ;  /* 0x0000008015077812 */ /* 0x000fe200078efcff */
[----:B------:R-:W-:Y:S01]  /*11c30*/  IMAD.IADD R6, R3, 0x1, R0 ;  /* 0x0000000103067824 */ /* 0x000fe200078e0200 */
[----:B------:R-:W0:Y:S01]  /*11c40*/  S2R R25, SR_TID.X ;  /* 0x0000000000197919 */ /* 0x000e220000002100 */
[----:B------:R-:W-:Y:S01]  /*11c50*/  LEA R0, P0, R2, UR4, 0x1 ;  /* 0x0000000402007c11 */ /* 0x000fe2000f8008ff */
[----:B------:R-:W-:Y:S01]  /*11c60*/  ULDC UR4, c[0x0][0x3b8] ;  /* 0x0000ee0000047ab9 */ /* 0x000fe20000000800 */
[----:B------:R-:W-:Y:S01]  /*11c70*/  LOP3.LUT R20, R20, 0x38, RZ, 0xc0, !PT ;  /* 0x0000003814147812 */ /* 0x000fe200078ec0ff */
[----:B------:R-:W1:Y:S01]  /*11c80*/  S2R R21, SR_TID.X ;  /* 0x0000000000157919 */ /* 0x000e620000002100 */
[----:B------:R-:W-:-:S02]  /*11c90*/  ISETP.GE.AND P4, PT, R7, UR4, PT ;  /* 0x0000000407007c0c */ /* 0x000fc4000bf86270 */
[C---:B------:R-:W-:Y:S02]  /*11ca0*/  LOP3.LUT R9, R20.reuse, 0x40, RZ, 0xfc, !PT ;  /* 0x0000004014097812 */ /* 0x040fe400078efcff */
[----:B------:R-:W-:Y:S02]  /*11cb0*/  LOP3.LUT R7, R20, 0x100, RZ, 0xfc, !PT ;  /* 0x0000010014077812 */ /* 0x000fe400078efcff */
[----:B------:R-:W2:Y:S01]  /*11cc0*/  S2R R20, SR_TID.X ;  /* 0x0000000000147919 */ /* 0x000ea20000002100 */
[----:B------:R-:W-:Y:S02]  /*11cd0*/  ISETP.GE.AND P1, PT, R8, UR4, PT ;  /* 0x0000000408007c0c */ /* 0x000fe4000bf26270 */
[----:B------:R-:W-:Y:S02]  /*11ce0*/  ISETP.GE.AND P5, PT, R9, UR4, PT ;  /* 0x0000000409007c0c */ /* 0x000fe4000bfa6270 */
[----:B------:R-:W-:Y:S02]  /*11cf0*/  ISETP.GE.AND P2, PT, R7, UR4, PT ;  /* 0x0000000407007c0c */ /* 0x000fe4000bf46270 */
[----:B------:R-:W-:-:S02]  /*11d00*/  LEA.HI.X R6, R2, UR5, R6, 0x1, P0 ;  /* 0x0000000502067c11 */ /* 0x000fc400080f0c06 */
[----:B------:R-:W-:Y:S01]  /*11d10*/  SEL R2, RZ, 0x1, P1 ;  /* 0x00000001ff027807 */ /* 0x000fe20000800000 */
[----:B0-----:R-:W-:Y:S02]  /*11d20*/  IMAD.SHL.U32 R25, R25, 0x8, RZ ;  /* 0x0000000819197824 */ /* 0x001fe400078e00ff */
[----:B-1----:R-:W-:-:S03]  /*11d30*/  IMAD.SHL.U32 R21, R21, 0x8, RZ ;  /* 0x0000000815157824 */ /* 0x002fc600078e00ff */
[----:B------:R-:W-:Y:S01]  /*11d40*/  LOP3.LUT R25, R25, 0x38, RZ, 0xc0, !PT ;  /* 0x0000003819197812 */ /* 0x000fe200078ec0ff */
[----:B--2---:R-:W-:-:S03]  /*11d50*/  IMAD.SHL.U32 R20, R20, 0x8, RZ ;  /* 0x0000000814147824 */ /* 0x004fc600078e00ff */
[----:B------:R-:W-:Y:S02]  /*11d60*/  LOP3.LUT R7, R25, 0xc0, RZ, 0xfc, !PT ;  /* 0x000000c019077812 */ /* 0x000fe400078efcff */
[----:B------:R-:W-:Y:S02]  /*11d70*/  LOP3.LUT R21, R21, 0x38, RZ, 0xc0, !PT ;  /* 0x0000003815157812 */ /* 0x000fe400078ec0ff */
[----:B------:R-:W-:Y:S02]  /*11d80*/  LOP3.LUT R20, R20, 0x38, RZ, 0xc0, !PT ;  /* 0x0000003814147812 */ /* 0x000fe400078ec0ff */
[----:B------:R-:W-:Y:S02]  /*11d90*/  SEL R3, RZ, 0x4, P4 ;  /* 0x00000004ff037807 */ /* 0x000fe40002000000 */
[----:B------:R-:W-:Y:S02]  /*11da0*/  SEL R4, RZ, 0x2, P5 ;  /* 0x00000002ff047807 */ /* 0x000fe40002800000 */
[----:B------:R-:W-:-:S02]  /*11db0*/  ISETP.GE.AND P3, PT, R7, UR4, PT ;  /* 0x0000000407007c0c */ /* 0x000fc4000bf66270 */
[----:B------:R-:W-:Y:S02]  /*11dc0*/  LOP3.LUT R7, R21, 0x180, RZ, 0xfc, !PT ;  /* 0x0000018015077812 */ /* 0x000fe400078efcff */
[----:B------:R-:W-:Y:S02]  /*11dd0*/  LOP3.LUT R9, R20, 0x140, RZ, 0xfc, !PT ;  /* 0x0000014014097812 */ /* 0x000fe400078efcff */
[----:B------:R-:W-:Y:S02]  /*11de0*/  IADD3 R2, R3, R4, R2 ;  /* 0x0000000403027210 */ /* 0x000fe40007ffe002 */
[----:B------:R-:W-:Y:S02]  /*11df0*/  SEL R3, RZ, 0x10, P2 ;  /* 0x00000010ff037807 */ /* 0x000fe40001000000 */
[----:B------:R-:W-:Y:S02]  /*11e00*/  SEL R4, RZ, 0x8, P3 ;  /* 0x00000008ff047807 */ /* 0x000fe40001800000 */
[----:B------:R-:W-:-:S02]  /*11e10*/  @P1 LOP3.LUT R16, R16, 0x800, RZ, 0xfc, !PT ;  /* 0x0000080010101812 */ /* 0x000fc400078efcff */
[----:B------:R-:W-:Y:S02]  /*11e20*/  ISETP.GE.AND P0, PT, R7, UR4, PT ;  /* 0x0000000407007c0c */ /* 0x000fe4000bf06270 */
[----:B------:R-:W-:Y:S02]  /*11e30*/  LOP3.LUT R7, R20, 0x1c0, RZ, 0xfc, !PT ;  /* 0x000001c014077812 */ /* 0x000fe400078efcff */
[----:B------:R-:W-:Y:S02]  /*11e40*/  ISETP.GE.AND P1, PT, R9, UR4, PT ;  /* 0x0000000409007c0c */ /* 0x000fe4000bf26270 */
[----:B------:R-:W-:Y:S02]  /*11e50*/  IADD3 R4, R3, R2, R4 ;  /* 0x0000000203047210 */ /* 0x000fe40007ffe004 */
[----:B------:R-:W-:Y:S02]  /*11e60*/  SEL R2, RZ, 0x40, P0 ;  /* 0x00000040ff027807 */ /* 0x000fe40000000000 */
[----:B------:R-:W-:-:S02]  /*11e70*/  SEL R3, RZ, 0x20, P1 ;  /* 0x00000020ff037807 */ /* 0x000fc40000800000 */
[----:B------:R-:W-:Y:S01]  /*11e80*/  ISETP.GE.AND P0, PT, R7, UR4, PT ;  /* 0x0000000407007c0c */ /* 0x000fe2000bf06270 */
[----:B------:R-:W-:Y:S01]  /*11e90*/  UMOV UR4, 0xffffffff ;  /* 0xffffffff00047882 */ /* 0x000fe20000000000 */
[----:B------:R-:W-:Y:S02]  /*11ea0*/  IADD3 R4, R2, R4, R3 ;  /* 0x0000000402047210 */ /* 0x000fe40007ffe003 */
[----:B------:R-:W-:-:S05]  /*11eb0*/  SEL R5, RZ, 0x80, P0 ;  /* 0x00000080ff057807 */ /* 0x000fca0000000000 */
[----:B------:R-:W-:Y:S01]  /*11ec0*/  IMAD.IADD R5, R4, 0x1, R5 ;  /* 0x0000000104057824 */ /* 0x000fe200078e0205 */
[----:B------:R-:W-:Y:S06]  /*11ed0*/  BRA.DIV UR4, `(.L_x_1081) ;  /* 0x0000004204047947 */ /* 0x000fec000b800000 */
[C---:B------:R-:W-:Y:S01]  /*11ee0*/  LOP3.LUT P6, RZ, R16.reuse, 0x40, RZ, 0xc0, !PT ;  /* 0x0000004010ff7812 */ /* 0x040fe200078cc0ff */
[----:B------:R-:W0:Y:S01]  /*11ef0*/  SHFL.IDX PT, R3, R0, RZ, 0x181f ;  /* 0x00181fff00037589 */ /* 0x000e2200000e0000 */
[----:B------:R-:W-:-:S03]  /*11f00*/  LOP3.LUT R16, R16, 0xffbfffff, RZ, 0xc0, !PT ;  /* 0xffbfffff10107812 */ /* 0x000fc600078ec0ff */
[----:B------:R-:W1:Y:S08]  /*11f10*/  SHFL.IDX PT, R2, R6, RZ, 0x181f ;  /* 0x00181fff06027589 */ /* 0x000e7000000e0000 */
[----:B------:R-:W-:-:S04]  /*11f20*/  @P6 LOP3.LUT R16, R16, 0x400000, RZ, 0xfc, !PT ;  /* 0x0040000010106812 */ /* 0x000fc800078efcff */
[C---:B------:R-:W-:Y:S02]  /*11f30*/  LOP3.LUT P6, RZ, R16.reuse, 0x80, RZ, 0xc0, !PT ;  /* 0x0000008010ff7812 */ /* 0x040fe400078cc0ff */
[----:B------:R-:W-:-:S11]  /*11f40*/  LOP3.LUT R16, R16, 0xff7fffff, RZ, 0xc0, !PT ;  /* 0xff7fffff10107812 */ /* 0x000fd600078ec0ff */
[----:B------:R-:W-:-:S04]  /*11f50*/  @P6 LOP3.LUT R16, R16, 0x800000, RZ, 0xfc, !PT ;  /* 0x0080000010106812 */ /* 0x000fc800078efcff */
[----:B------:R-:W-:-:S13]  /*11f60*/  LOP3.LUT P6, RZ, R16, 0x100, RZ, 0xc0, !PT ;  /* 0x0000010010ff7812 */ /* 0x000fda00078cc0ff */
[----:B0-----:R-:W-:Y:S02]  /*11f70*/  @!P6 LEA R3, P0, R8, R3, 0x1 ;  /* 0x000000030803e211 */ /* 0x001fe400078008ff */
[----:B------:R-:W-:-:S03]  /*11f80*/  @!P6 LOP3.LUT R7, R4, 0x40, RZ, 0xc0, !PT ;  /* 0x000000400407e812 */ /* 0x000fc600078ec0ff */
[----:B-1----:R-:W-:Y:S01]  /*11f90*/  @!P6 IMAD.X R2, RZ, RZ, R2, P0 ;  /* 0x000000ffff02e224 */ /* 0x002fe200000e0602 */
[----:B------:R-:W-:Y:S02]  /*11fa0*/  LOP3.LUT P0, RZ, R16, 0x800, RZ, 0xc0, !PT ;  /* 0x0000080010ff7812 */ /* 0x000fe4000780c0ff */
[----:B------:R-:W-:Y:S02]  /*11fb0*/  @!P6 SHF.R.U32.HI R7, RZ, 0x2, R7 ;  /* 0x00000002ff07e819 */ /* 0x000fe40000011607 */
[----:B------:R-:W-:-:S04]  /*11fc0*/  @!P6 LOP3.LUT R3, R3, R2, RZ, 0x3c, !PT ;  /* 0x000000020303e212 */ /* 0x000fc800078e3cff */
[----:B------:R-:W-:-:S04]  /*11fd0*/  @!P6 LOP3.LUT R2, R3, R2, RZ, 0x3c, !PT ;  /* 0x000000020302e212 */ /* 0x000fc800078e3cff */
[----:B------:R-:W-:-:S05]  /*11fe0*/  @!P6 LOP3.LUT R3, R3, R2, RZ, 0x3c, !PT ;  /* 0x000000020303e212 */ /* 0x000fca00078e3cff */
[----:B------:R-:W-:Y:S01]  /*11ff0*/  @!PT LDS RZ, [RZ] ;  /* 0x00000000fffff984 */ /* 0x000fe20000000800 */
[----:B------:R-:W-:Y:S01]  /*12000*/  @!P6 LDGSTS.E.BYPASS.LTC128B.128 [R19+0x26400], desc[UR44][R2.64], !P0 ;  /* 0x264000000213efae */ /* 0x000fe2000c101d6c */
[----:B------:R-:W-:Y:S02]  /*12010*/  @!P6 ISETP.NE.U32.AND P0, PT, R7, RZ, PT ;  /* 0x000000ff0700e20c */ /* 0x000fe40003f05070 */
[----:B------:R-:W-:Y:S01]  /*12020*/  @!P6 LOP3.LUT R7, R5, 0x80, RZ, 0xc0, !PT ;  /* 0x000000800507e812 */ /* 0x000fe200078ec0ff */
[----:B------:R-:W-:Y:S03]  /*12030*/  @!P6 LDGSTS.E.BYPASS.LTC128B.128 [R19+0x28400], desc[UR44][R2.64+0x80], !P5 ;  /* 0x284000800213efae */ /* 0x000fe6000e901d6c */
[----:B------:R-:W-:Y:S01]  /*12040*/  @!P6 SHF.R.U32.HI R7, RZ, 0x3, R7 ;  /* 0x00000003ff07e819 */ /* 0x000fe20000011607 */
[----:B------:R-:W-:Y:S04]  /*12050*/  @!P6 LDGSTS.E.BYPASS.LTC128B.128 [R19+0x2a400], desc[UR44][R2.64+0x100], !P4 ;  /* 0x2a4001000213efae */ /* 0x000fe8000e101d6c */
[----:B------:R-:W-:Y:S04]  /*12060*/  @!P6 LDGSTS.E.BYPASS.LTC128B.128 [R19+0x2c400], desc[UR44][R2.64+0x180], !P3 ;  /* 0x2c4001800213efae */ /* 0x000fe8000d901d6c */
[----:B------:R-:W-:Y:S04]  /*12070*/  @!P6 LDGSTS.E.BYPASS.LTC128B.128 [R19+0x2e400], desc[UR44][R2.64+0x200], !P2 ;  /* 0x2e4002000213efae */ /* 0x000fe8000d101d6c */
[----:B------:R-:W-:Y:S04]  /*12080*/  @!P6 LDGSTS.E.BYPASS.LTC128B.128 [R19+0x30400], desc[UR44][R2.64+0x280], !P1 ;  /* 0x304002800213efae */ /* 0x000fe8000c901d6c */
[----:B------:R-:W-:Y:S01]  /*12090*/  @!P6 LDGSTS.E.BYPASS.LTC128B.128 [R19+0x32400], desc[UR44][R2.64+0x300], P0 ;  /* 0x324003000213efae */ /* 0x000fe20008101d6c */
[----:B------:R-:W-:-:S03]  /*120a0*/  @!P6 ISETP.NE.U32.AND P0, PT, R7, RZ, PT ;  /* 0x000000ff0700e20c */ /* 0x000fc60003f05070 */
[----:B------:R-:W-:Y:S10]  /*120b0*/  SHFL.IDX PT, R7, R6, 0x1, 0x181f ;  /* 0x00381f0006077f89 */ /* 0x000ff400000e0000 */
[----:B------:R0:W-:Y:S01]  /*120c0*/  @!P6 LDGSTS.E.BYPASS.LTC128B.128 [R19+0x34400], desc[UR44][R2.64+0x380], P0 ;  /* 0x344003800213efae */ /* 0x0001e20008101d6c */
[----:B------:R-:W-:-:S03]  /*120d0*/  LOP3.LUT P6, RZ, R16, 0x800000, RZ, 0xc0, !PT ;  /* 0x0080000010ff7812 */ /* 0x000fc600078cc0ff */
[----:B0-----:R-:W0:Y:S10]  /*120e0*/  SHFL.IDX PT, R2, R0, 0x1, 0x181f ;  /* 0x00381f0000027f89 */ /* 0x001e3400000e0000 */
[----:B0-----:R-:W-:-:S05]  /*120f0*/  @!P6 LEA R2, P0, R8, R2, 0x1 ;  /* 0x000000020802e211 */ /* 0x001fca00078008ff */
[----:B------:R-:W-:Y:S01]  /*12100*/  @!P6 IMAD.X R3, RZ, RZ, R7, P0 ;  /* 0x000000ffff03e224 */ /* 0x000fe200000e0607 */
[----:B------:R-:W-:Y:S02]  /*12110*/  LOP3.LUT P0, RZ, R16, 0x800, RZ, 0xc0, !PT ;  /* 0x0000080010ff7812 */ /* 0x000fe4000780c0ff */
[----:B------:R-:W-:-:S04]  /*12120*/  @!P6 LOP3.LUT R7, R4, 0x40, RZ, 0xc0, !PT ;  /* 0x000000400407e812 */ /* 0x000fc800078ec0ff */
[----:B------:R-:W-:-:S07]  /*12130*/  @!P6 SHF.R.U32.HI R7, RZ, 0x2, R7 ;  /* 0x00000002ff07e819 */ /* 0x000fce0000011607 */
        /* <DEDUP_REMOVED lines=11> */
[----:B------:R-:W-:Y:S04]  /*121f0*/  SHFL.IDX PT, R7, R6, 0x2, 0x181f ;  /* 0x00581f0006077f89 */ /* 0x000fe800000e0000 */
[----:B------:R-:W-:Y:S06]  /*12200*/  SHFL.IDX PT, R6, R6, 0x3, 0x181f ;  /* 0x00781f0006067f89 */ /* 0x000fec00000e0000 */
[----:B------:R0:W-:Y:S01]  /*12210*/  @!P6 LDGSTS.E.BYPASS.LTC128B.128 [R19+0x34c00], desc[UR44][R2.64+0x380], P0 ;  /* 0x34c003800213efae */ /* 0x0001e20008101d6c */
[----:B------:R-:W-:-:S03]  /*12220*/  LOP3.LUT P6, RZ, R16, 0x400000, RZ, 0xc0, !PT ;  /* 0x0040000010ff7812 */ /* 0x000fc600078cc0ff */
[----:B0-----:R-:W0:Y:S04]  /*12230*/  SHFL.IDX PT, R2, R0, 0x2, 0x181f ;  /* 0x00581f0000027f89 */ /* 0x001e2800000e0000 */
[----:B------:R-:W1:Y:S06]  /*12240*/  SHFL.IDX PT, R0, R0, 0x3, 0x181f ;  /* 0x00781f0000007f89 */ /* 0x000e6c00000e0000 */
[----:B0-----:R-:W-:-:S05]  /*12250*/  @!P6 LEA R2, P0, R8, R2, 0x1 ;  /* 0x000000020802e211 */ /* 0x001fca00078008ff */
[----:B------:R-:W-:Y:S01]  /*12260*/  @!P6 IMAD.X R3, RZ, RZ, R7, P0 ;  /* 0x000000ffff03e224 */ /* 0x000fe200000e0607 */
[----:B------:R-:W-:Y:S02]  /*12270*/  LOP3.LUT P0, RZ, R16, 0x800, RZ, 0xc0, !PT ;  /* 0x0000080010ff7812 */ /* 0x000fe4000780c0ff */
[----:B------:R-:W-:-:S04]  /*12280*/  @!P6 LOP3.LUT R7, R4, 0x40, RZ, 0xc0, !PT ;  /* 0x000000400407e812 */ /* 0x000fc800078ec0ff */
[----:B------:R-:W-:-:S07]  /*12290*/  @!P6 SHF.R.U32.HI R7, RZ, 0x2, R7 ;  /* 0x00000002ff07e819 */ /* 0x000fce0000011607 */
[----:B------:R0:W-:Y:S01]  /*122a0*/  @!P6 LDGSTS.E.BYPASS.LTC128B.128 [R19+0x27400], desc[UR44][R2.64], !P0 ;  /* 0x274000000213efae */ /* 0x0001e2000c101d6c */
[----:B------:R-:W-:Y:S02]  /*122b0*/  @!P6 ISETP.NE.U32.AND P0, PT, R7, RZ, PT ;  /* 0x000000ff0700e20c */ /* 0x000fe40003f05070 */
[----:B------:R-:W-:Y:S01]  /*122c0*/  @!P6 LOP3.LUT R7, R5, 0x80, RZ, 0xc0, !PT ;  /* 0x000000800507e812 */ /* 0x000fe200078ec0ff */
[----:B------:R0:W-:Y:S03]  /*122d0*/  @!P6 LDGSTS.E.BYPASS.LTC128B.128 [R19+0x29400], desc[UR44][R2.64+0x80], !P5 ;  /* 0x294000800213efae */ /* 0x0001e6000e901d6c */
[----:B------:R-:W-:Y:S01]  /*122e0*/  @!P6 SHF.R.U32.HI R7, RZ, 0x3, R7 ;  /* 0x00000003ff07e819 */ /* 0x000fe20000011607 */
[----:B------:R0:W-:Y:S04]  /*122f0*/  @!P6 LDGSTS.E.BYPASS.LTC128B.128 [R19+0x2b400], desc[UR44][R2.64+0x100], !P4 ;  /* 0x2b4001000213efae */ /* 0x0001e8000e101d6c */
[----:B------:R0:W-:Y:S04]  /*12300*/  @!P6 LDGSTS.E.BYPASS.LTC128B.128 [R19+0x2d400], desc[UR44][R2.64+0x180], !P3 ;  /* 0x2d4001800213efae */ /* 0x0001e8000d901d6c */
[----:B------:R0:W-:Y:S04]  /*12310*/  @!P6 LDGSTS.E.BYPASS.LTC128B.128 [R19+0x2f400], desc[UR44][R2.64+0x200], !P2 ;  /* 0x2f4002000213efae */ /* 0x0001e8000d101d6c */
[----:B------:R0:W-:Y:S04]  /*12320*/  @!P6 LDGSTS.E.BYPASS.LTC128B.128 [R19+0x31400], desc[UR44][R2.64+0x280], !P1 ;  /* 0x314002800213efae */ /* 0x0001e8000c901d6c */
[----:B------:R0:W-:Y:S01]  /*12330*/  @!P6 LDGSTS.E.BYPASS.LTC128B.128 [R19+0x33400], desc[UR44][R2.64+0x300], P0 ;  /* 0x334003000213efae */ /* 0x0001e20008101d6c */
[----:B------:R-:W-:-:S13]  /*12340*/  @!P6 ISETP.NE.U32.AND P0, PT, R7, RZ, PT ;  /* 0x000000ff0700e20c */ /* 0x000fda0003f05070 */
[----:B-1----:R0:W-:Y:S02]  /*12350*/  @!P6 LDGSTS.E.BYPASS.LTC128B.128 [R19+0x35400], desc[UR44][R2.64+0x380], P0 ;  /* 0x354003800213efae */ /* 0x0021e40008101d6c */
.L_x_1169:
[----:B------:R-:W-:Y:S01]  /*12360*/  LOP3.LUT P0, RZ, R16, 0x10000, RZ, 0xc0, !PT ;  /* 0x0001000010ff7812 */ /* 0x000fe2000780c0ff */
[----:B------:R-:W-:-:S12]  /*12370*/  BSSY B0, `(.L_x_1082) ;  /* 0x0000016000007945 */ /* 0x000fd80003800000 */
[----:B------:R-:W-:Y:S05]  /*12380*/  @P0 BRA `(.L_x_1083) ;  /* 0x0000000000500947 */ /* 0x000fea0003800000 */
[----:B------:R-:W-:Y:S02]  /*12390*/  LOP3.LUT R4, R4, 0x40, RZ, 0xc0, !PT ;  /* 0x0000004004047812 */ /* 0x000fe400078ec0ff */
[----:B------:R-:W-:Y:S02]  /*123a0*/  LOP3.LUT P6, RZ, R16, 0x800, RZ, 0xc0, !PT ;  /* 0x0000080010ff7812 */ /* 0x000fe400078cc0ff */
[----:B0-----:R-:W-:Y:S02]  /*123b0*/  LEA R2, P0, R8, R0, 0x1 ;  /* 0x0000000008027211 */ /* 0x001fe400078008ff */
[----:B------:R-:W-:Y:S02]  /*123c0*/  SHF.R.U32.HI R4, RZ, 0x2, R4 ;  /* 0x00000002ff047819 */ /* 0x000fe40000011604 */
[----:B------:R-:W-:Y:S01]  /*123d0*/  LOP3.LUT R5, R5, 0x80, RZ, 0xc0, !PT ;  /* 0x0000008005057812 */ /* 0x000fe200078ec0ff */
[----:B------:R-:W-:Y:S01]  /*123e0*/  IMAD.X R3, RZ, RZ, R6, P0 ;  /* 0x000000ffff037224 */ /* 0x000fe200000e0606 */
[----:B------:R-:W-:-:S02]  /*123f0*/  ISETP.NE.U32.AND P0, PT, R4, RZ, PT ;  /* 0x000000ff0400720c */ /* 0x000fc40003f05070 */
[----:B------:R-:W-:-:S03]  /*12400*/  SHF.R.U32.HI R5, RZ, 0x3, R5 ;  /* 0x00000003ff057819 */ /* 0x000fc60000011605 */
[----:B------:R-:W-:Y:S01]  /*12410*/  @!PT LDS RZ, [RZ] ;  /* 0x00000000fffff984 */ /* 0x000fe20000000800 */
[----:B------:R-:W-:Y:S01]  /*12420*/  @!PT LDS RZ, [RZ] ;  /* 0x00000000fffff984 */ /* 0x000fe20000000800 */
[----:B------:R-:W-:Y:S01]  /*12430*/  @!PT LDS RZ, [RZ] ;  /* 0x00000000fffff984 */ /* 0x000fe20000000800 */
[----:B------:R1:W-:Y:S04]  /*12440*/  LDGSTS.E.BYPASS.LTC128B.128 [R19+0x27c00], desc[UR44][R2.64], !P6 ;  /* 0x27c0000002137fae */ /* 0x0003e8000f101d6c */
        /* <DEDUP_REMOVED lines=8> */
.L_x_1083:
[----:B------:R-:W-:Y:S05]  /*124d0*/  BSYNC B0 ;  /* 0x0000000000007941 */ /* 0x000fea0003800000 */
.L_x_1082:
[----:B------:R-:W-:Y:S01]  /*124e0*/  NOP ;  /* 0x0000000000007918 */ /* 0x000fe20000000000 */
[----:B------:R-:W-:-:S13]  /*124f0*/  PLOP3.LUT P0, PT, PT, PT, PT, 0x80, 0x0 ;  /* 0x000000000000781c */ /* 0x000fda0003f0f070 */
.L_x_1084:
[----:B------:R-:W-:Y:S02]  /*12500*/  PLOP3.LUT P1, PT, P1, P0, PT, 0xa2, 0x0 ;  /* 0x000000000000781c */ /* 0x000fe40000f21472 */
[----:B------:R-:W-:-:S08]  /*12510*/  @P0 R2UR P1, UR4, R17 ;  /* 0x00000000110402ca */ /* 0x000fd00000020000 */
[----:B------:R-:W-:-:S05]  /*12520*/  @P0 PLOP3.LUT P0, PT, P1, PT, PT, 0x80, 0x0 ;  /* 0x000000000000081c */ /* 0x000fca0000f0f070 */
[----:B------:R-:W-:Y:S01]  /*12530*/  @!P1 SYNCS.ARRIVE.TRANS64.RED.A0T1 RZ, [UR4+0x38810], RZ ;  /* 0x038810ffffff99a7 */ /* 0x000fe20008200404 */
[----:B------:R-:W-:Y:S07]  /*12540*/  @!P1 ARRIVES.LDGSTSBAR.64.TRANSCNT [UR4+0x38810] ;  /* 0x03881000ff0099b0 */ /* 0x000fee0008000a84 */
[----:B------:R-:W-:Y:S05]  /*12550*/  @P0 BRA.U.ANY `(.L_x_1084) ;  /* 0xfffffffd00e80947 */ /* 0x000fea000393ffff */
[----:B01----:R-:W2:Y:S02]  /*12560*/  LDL.LU R2, [R1+0x20] ;  /* 0x0000200001027983 */ /* 0x003ea40000300800 */
        /* <DEDUP_REMOVED lines=11> */
.L_x_1170:
[----:B------:R-:W-:Y:S05]  /*12620*/  BSYNC B0 ;  /* 0x0000000000007941 */ /* 0x000fea0003800000 */
.L_x_1085:
[----:B------:R-:W-:-:S05]  /*12630*/  IMAD.U32 R2, RZ, RZ, UR36 ;  /* 0x00000024ff027e24 */ /* 0x000fca000f8e00ff */
[----:B------:R-:W-:-:S13]  /*12640*/  ISETP.NE.AND P0, PT, R2, 0x3, PT ;  /* 0x000000030200780c */ /* 0x000fda0003f05270 */
[----:B------:R-:W-:Y:S05]  /*12650*/  @!P0 BRA `(.L_x_1087) ;  /* 0x0000000000048947 */ /* 0x000fea0003800000 */
[----:B------:R-:W-:Y:S01]  /*12660*/  BPT.TRAP 0x1 ;  /* 0x000000040000795c */ /* 0x000fe20000300000 */
.L_x_1087:
[----:B0-----:R-:W-:Y:S01]  /*12670*/  SHF.L.U32 R0, R23, 0x1f, RZ ;  /* 0x0000001f17007819 */ /* 0x001fe200000006ff */
[----:B------:R-:W-:Y:S03]  /*12680*/  BSSY B0, `(.L_x_1088) ;  /* 0x0000003000007945 */ /* 0x000fe60003800000 */
[----:B------:R-:W0:Y:S02]  /*12690*/  SYNCS.PHASECHK.TRANS64.TRYWAIT P0, [R22+URZ+0x38860], R0 ;  /* 0x03886000160075a7 */ /* 0x000e24000800017f */
[----:B0-----:R-:W-:Y:S05]  /*126a0*/  @!P0 BRA `(.L_x_1089) ;  /* 0x0000004000e08947 */ /* 0x001fea0003800000 */
.L_x_1171:
[----:B------:R-:W-:Y:S05]  /*126b0*/  BSYNC B0 ;  /* 0x0000000000007941 */ /* 0x000fea0003800000 */
.L_x_1088:
[----:B------:R-:W0:Y:S01]  /*126c0*/  LDL.LU R3, [R1+0x18] ;  /* 0x0000180001037983 */ /* 0x000e220000300800 */
[----:B------:R-:W-:Y:S01]  /*126d0*/  ULDC.64 UR4, c[0x0][0x328] ;  /* 0x0000ca0000047ab9 */ /* 0x000fe20000000a00 */
[----:B------:R-:W-:Y:S02]  /*126e0*/  ULDC.64 UR6, c[0x0][0x318] ;  /* 0x0000c60000067ab9 */ /* 0x000fe40000000a00 */
[----:B------:R-:W2:Y:S04]  /*126f0*/  LDL.LU R2, [R1] ;  /* 0x0000000001027983 */ /* 0x000ea80000300800 */
[----:B------:R-:W3:Y:S01]  /*12700*/  LDL.LU R4, [R1+0x1c] ;  /* 0x00001c0001047983 */ /* 0x000ee20000300800 */
[----:B------:R-:W-:Y:S02]  /*12710*/  IMAD R5, R18, 0x8000, R34 ;  /* 0x0000800012057824 */ /* 0x000fe400078e0222 */
[----:B0-----:R-:W-:-:S04]  /*12720*/  IMAD R0, R3, UR4, RZ ;  /* 0x0000000403007c24 */ /* 0x001fc8000f8e02ff */
[C---:B--2---:R-:W-:Y:S02]  /*12730*/  IMAD R0, R2.reuse, UR5, R0 ;  /* 0x0000000502007c24 */ /* 0x044fe4000f8e0200 */
[----:B------:R-:W-:Y:S01]  /*12740*/  IMAD.WIDE.U32 R2, R2, UR4, RZ ;  /* 0x0000000402027c25 */ /* 0x000fe2000f8e00ff */
[----:B------:R-:W-:-:S03]  /*12750*/  ULDC.64 UR4, c[0x0][0x338] ;  /* 0x0000ce0000047ab9 */ /* 0x000fc60000000a00 */
[----:B------:R-:W-:Y:S02]  /*12760*/  IMAD.IADD R3, R3, 0x1, R0 ;  /* 0x0000000103037824 */ /* 0x000fe400078e0200 */
[----:B---3--:R-:W-:Y:S02]  /*12770*/  IMAD R0, R4, UR4, RZ ;  /* 0x0000000404007c24 */ /* 0x008fe4000f8e02ff */
        /* <DEDUP_REMOVED lines=10> */
[----:B------:R-:W0:Y:S01]  /*12820*/  S2R R7, SR_TID.X ;  /* 0x0000000000077919 */ /* 0x000e220000002100 */
[----:B------:R-:W-:Y:S01]  /*12830*/  IMAD R5, R5, 0x2, R17 ;  /* 0x0000000205057824 */ /* 0x000fe200078e0211 */
[C---:B------:R-:W-:Y:S01]  /*12840*/  LOP3.LUT P5, RZ, R30.reuse, 0x2, RZ, 0xc0, !PT ;  /* 0x000000021eff7812 */ /* 0x040fe200078ac0ff */
[----:B------:R-:W1:Y:S01]  /*12850*/  SHFL.IDX PT, R2, R4, RZ, 0x181f ;  /* 0x00181fff04027589 */ /* 0x000e6200000e0000 */
[C---:B------:R-:W-:Y:S02]  /*12860*/  LOP3.LUT P4, RZ, R30.reuse, 0x4, RZ, 0xc0, !PT ;  /* 0x000000041eff7812 */ /* 0x040fe4000788c0ff */
[C---:B------:R-:W-:Y:S01]  /*12870*/  LOP3.LUT P3, RZ, R30.reuse, 0x8, RZ, 0xc0, !PT ;  /* 0x000000081eff7812 */ /* 0x040fe2000786c0ff */
[----:B------:R-:W2:Y:S01]  /*12880*/  SHFL.IDX PT, R3, R6, RZ, 0x181f ;  /* 0x00181fff06037589 */ /* 0x000ea200000e0000 */
[----:B------:R-:W-:Y:S02]  /*12890*/  LOP3.LUT P2, RZ, R30, 0x10, RZ, 0xc0, !PT ;  /* 0x000000101eff7812 */ /* 0x000fe4000784c0ff */
[----:B------:R-:W-:Y:S01]  /*128a0*/  LOP3.LUT R16, R16, 0xffffffbf, RZ, 0xc0, !PT ;  /* 0xffffffbf10107812 */ /* 0x000fe200078ec0ff */
[----:B0-----:R-:W-:-:S05]  /*128b0*/  IMAD.SHL.U32 R7, R7, 0x8, RZ ;  /* 0x0000000807077824 */ /* 0x001fca00078e00ff */
[----:B------:R-:W-:-:S05]  /*128c0*/  LOP3.LUT R7, R7, 0x38, RZ, 0xc0, !PT ;  /* 0x0000003807077812 */ /* 0x000fca00078ec0ff */
[----:B------:R-:W-:Y:S01]  /*128d0*/  IMAD.SHL.U32 R0, R7, 0x2, RZ ;  /* 0x0000000207007824 */ /* 0x000fe200078e00ff */
[----:B------:R-:W-:-:S04]  /*128e0*/  LOP3.LUT R7, R30, 0x1, RZ, 0xc0, !PT ;  /* 0x000000011e077812 */ /* 0x000fc800078ec0ff */
[----:B-1----:R-:W-:Y:S02]  /*128f0*/  IADD3 R2, P0, R2, R0, RZ ;  /* 0x0000000002027210 */ /* 0x002fe40007f1e0ff */
[----:B------:R-:W-:Y:S02]  /*12900*/  ISETP.NE.U32.AND P1, PT, R7, 0x1, PT ;  /* 0x000000010700780c */ /* 0x000fe40003f25070 */
[----:B------:R-:W-:Y:S01]  /*12910*/  PRMT R7, R30, 0x8880, RZ ;  /* 0x000088801e077816 */ /* 0x000fe200000000ff */
[----:B--2---:R-:W-:Y:S01]  /*12920*/  IMAD.X R3, RZ, RZ, R3, P0 ;  /* 0x000000ffff037224 */ /* 0x004fe200000e0603 */
[----:B------:R-:W-:-:S09]  /*12930*/  ISETP.LT.OR P0, PT, R29, 0x1, P1 ;  /* 0x000000011d00780c */ /* 0x000fd20000f01670 */
[----:B------:R-:W-:Y:S02]  /*12940*/  @P1 LOP3.LUT R16, R16, 0x40, RZ, 0xfc, !PT ;  /* 0x0000004010101812 */ /* 0x000fe400078efcff */
[----:B------:R-:W-:Y:S02]  /*12950*/  LOP3.LUT P1, RZ, R30, 0x20, RZ, 0xc0, !PT ;  /* 0x000000201eff7812 */ /* 0x000fe4000782c0ff */
[----:B------:R-:W-:Y:S01]  /*12960*/  @!PT LDS RZ, [RZ] ;  /* 0x00000000fffff984 */ /* 0x000fe20000000800 */
[----:B------:R-:W-:Y:S01]  /*12970*/  LDGSTS.E.BYPASS.LTC128B.128 [R5+0x400], desc[UR44][R2.64], !P0 ;  /* 0x0040000002057fae */ /* 0x000fe2000c101d6c */
[----:B------:R-:W-:Y:S02]  /*12980*/  ISETP.LT.OR P0, PT, R29, 0x1, !P5 ;  /* 0x000000011d00780c */ /* 0x000fe40006f01670 */
[----:B------:R-:W-:-:S11]  /*12990*/  LOP3.LUT R16, R16, 0xffffff7f, RZ, 0xc0, !PT ;  /* 0xffffff7f10107812 */ /* 0x000fd600078ec0ff */
        /* <DEDUP_REMOVED lines=62> */
.L_x_1181:
        /* <DEDUP_REMOVED lines=34> */
.L_x_1091:
        /* <DEDUP_REMOVED lines=11> */
.L_x_1092:
[----:B------:R-:W2:Y:S01]  /*13050*/  LDL.LU R2, [R1+0x14] ;  /* 0x0000140001027983 */ /* 0x000ea20000300800 */
[----:B------:R1:W-:Y:S01]  /*13060*/  SYNCS.ARRIVE.TRANS64.A1T0 RZ, [R22+URZ+0x38850], RZ ;  /* 0x038850ff16ff79a7 */ /* 0x0003e2000810003f */
[----:B------:R-:W-:Y:S01]  /*13070*/  BSSY B0, `(.L_x_1093) ;  /* 0x00000f3000007945 */ /* 0x000fe20003800000 */
[----:B--2---:R-:W-:-:S05]  /*13080*/  VIADD R7, R2, 0xfffffffe ;  /* 0xfffffffe02077836 */ /* 0x004fca0000000000 */
[----:B------:R-:W-:-:S13]  /*13090*/  ISETP.GE.AND P0, PT, R7, R31, PT ;  /* 0x0000001f0700720c */ /* 0x000fda0003f06270 */
[----:B-1----:R-:W-:Y:S05]  /*130a0*/  @!P0 BRA `(.L_x_1094) ;  /* 0x0000000c00bc8947 */ /* 0x002fea0003800000 */
[----:B------:R-:W2:Y:S01]  /*130b0*/  LDL.LU R2, [R1+0x24] ;  /* 0x0000240001027983 */ /* 0x000ea20000300800 */
[----:B------:R-:W-:-:S04]  /*130c0*/  LOP3.LUT R29, R30, 0x80, RZ, 0xc0, !PT ;  /* 0x000000801e1d7812 */ /* 0x000fc800078ec0ff */
[----:B------:R-:W-:Y:S02]  /*130d0*/  SHF.R.U32.HI R29, RZ, 0x3, R29 ;  /* 0x00000003ff1d7819 */ /* 0x000fe4000001161d */
[----:B--2---:R-:W-:-:S04]  /*130e0*/  LOP3.LUT R2, R2, 0x40, RZ, 0xc0, !PT ;  /* 0x0000004002027812 */ /* 0x004fc800078ec0ff */
[----:B------:R-:W-:-:S07]  /*130f0*/  SHF.R.U32.HI R30, RZ, 0x2, R2 ;  /* 0x00000002ff1e7819 */ /* 0x000fce0000011602 */
.L_x_1107:
[----:B-1----:R-:W1:Y:S01]  /*13100*/  S2R R2, SR_TID.X ;  /* 0x0000000000027919 */ /* 0x002e620000002100 */
[----:B--2---:R-:W2:Y:S01]  /*13110*/  LDC R3, c[0x0][0x430] ;  /* 0x00010c00ff037b82 */ /* 0x004ea20000000800 */
[----:B---3--:R-:W-:Y:S01]  /*13120*/  IMAD R6, R7, 0x40, R32 ;  /* 0x0000004007067824 */ /* 0x008fe200078e0220 */
[----:B------:R-:W-:Y:S05]  /*13130*/  YIELD ;  /* 0x0000000000007946 */ /* 0x000fea0003800000 */
[----:B0-----:R-:W0:Y:S01]  /*13140*/  S2R R4, SR_TID.X ;  /* 0x0000000000047919 */ /* 0x001e220000002100 */
[----:B------:R-:W-:Y:S01]  /*13150*/  IMAD.U32 R11, RZ, RZ, UR36 ;  /* 0x00000024ff0b7e24 */ /* 0x000fe2000f8e00ff */
[----:B------:R-:W-:Y:S01]  /*13160*/  ULDC UR4, c[0x0][0x430] ;  /* 0x00010c0000047ab9 */ /* 0x000fe20000000800 */
[----:B------:R-:W-:Y:S01]  /*13170*/  VIADD R18, R18, 0x1 ;  /* 0x0000000112127836 */ /* 0x000fe20000000000 */
[----:B--2---:R-:W-:-:S02]  /*13180*/  ISETP.NE.AND P0, PT, R3, 0x1, PT ;  /* 0x000000010300780c */ /* 0x004fc40003f05270 */
[----:B-1----:R-:W-:-:S04]  /*13190*/  LOP3.LUT R2, R2, 0x7f, RZ, 0xc0, !PT ;  /* 0x0000007f02027812 */ /* 0x002fc800078ec0ff */
[----:B------:R-:W-:-:S07]  /*131a0*/  SHF.R.U32.HI R2, RZ, 0x3, R2 ;  /* 0x00000003ff027819 */ /* 0x000fce0000011602 */
[----:B------:R-:W1:Y:S01]  /*131b0*/  @P0 LDC R3, c[0x0][0x434] ;  /* 0x00010d00ff030b82 */ /* 0x000e620000000800 */
[----:B0-----:R-:W-:-:S05]  /*131c0*/  IMAD.SHL.U32 R4, R4, 0x10, RZ ;  /* 0x0000001004047824 */ /* 0x001fca00078e00ff */
[----:B------:R-:W-:Y:S02]  /*131d0*/  LOP3.LUT R4, R2, 0x70, R4, 0xf8, !PT ;  /* 0x0000007002047812 */ /* 0x000fe400078ef804 */
[----:B------:R-:W0:Y:S02]  /*131e0*/  @P0 LDC R2, c[0x0][0x438] ;  /* 0x00010e00ff020b82 */ /* 0x000e240000000800 */
[C---:B------:R-:W-:Y:S01]  /*131f0*/  ISETP.GT.U32.AND P1, PT, R4.reuse, 0x3f, PT ;  /* 0x0000003f0400780c */ /* 0x040fe20003f24070 */
[----:B------:R-:W-:-:S04]  /*13200*/  IMAD.IADD R6, R4, 0x1, R6 ;  /* 0x0000000104067824 */ /* 0x000fc800078e0206 */
[----:B------:R-:W-:-:S08]  /*13210*/  IMAD.MOV.U32 R10, RZ, RZ, R6 ;  /* 0x000000ffff0a7224 */ /* 0x000fd000078e0006 */
[----:B------:R-:W2:Y:S01]  /*13220*/  @!P1 LDC.64 R4, c[0x0][0x428] ;  /* 0x00010a00ff049b82 */ /* 0x000ea20000000a00 */
[----:B-1----:R-:W-:-:S07]  /*13230*/  @P0 IMAD.HI.U32 R3, R6, R3, RZ ;  /* 0x0000000306030227 */ /* 0x002fce00078e00ff */
[----:B------:R-:W1:Y:S01]  /*13240*/  @!P1 LDC.64 R8, c[0x0][0x418] ;  /* 0x00010600ff089b82 */ /* 0x000e620000000a00 */
[----:B0-----:R-:W-:-:S04]  /*13250*/  @P0 SHF.R.U32.HI R10, RZ, R2, R3 ;  /* 0x00000002ff0a0219 */ /* 0x001fc80000011603 */
[--C-:B------:R-:W-:Y:S01]  /*13260*/  @!P1 SHF.R.S32.HI R3, RZ, 0x1f, R10.reuse ;  /* 0x0000001fff039819 */ /* 0x100fe2000001140a */
[----:B------:R-:W-:-:S04]  /*13270*/  @!P1 IMAD.MOV.U32 R2, RZ, RZ, R10 ;  /* 0x000000ffff029224 */ /* 0x000fc800078e000a */
[----:B--2---:R-:W-:-:S04]  /*13280*/  @!P1 IMAD.WIDE.U32 R2, R28, R4, R2 ;  /* 0x000000041c029225 */ /* 0x004fc800078e0002 */
[----:B------:R-:W-:-:S04]  /*13290*/  @!P1 IMAD R4, R33, R4, RZ ;  /* 0x0000000421049224 */ /* 0x000fc800078e02ff */
[----:B------:R-:W-:Y:S01]  /*132a0*/  @!P1 IMAD R5, R28, R5, R4 ;  /* 0x000000051c059224 */ /* 0x000fe200078e0204 */
[----:B-1----:R-:W-:Y:S01]  /*132b0*/  @!P1 LEA R8, P0, R2, R8, 0x2 ;  /* 0x0000000802089211 */ /* 0x002fe200078010ff */
[----:B------:R-:W-:Y:S02]  /*132c0*/  IMAD.MOV.U32 R4, RZ, RZ, RZ ;  /* 0x000000ffff047224 */ /* 0x000fe400078e00ff */
[----:B------:R-:W-:Y:S02]  /*132d0*/  @!P1 IMAD.IADD R3, R5, 0x1, R3 ;  /* 0x0000000105039824 */ /* 0x000fe400078e0203 */
[----:B------:R-:W-:-:S03]  /*132e0*/  IMAD.MOV R5, RZ, RZ, -R10 ;  /* 0x000000ffff057224 */ /* 0x000fc600078e0a0a */
[----:B------:R-:W-:Y:S01]  /*132f0*/  @!P1 LEA.HI.X R9, R2, R9, R3, 0x2, P0 ;  /* 0x0000000902099211 */ /* 0x000fe200000f1403 */
[----:B------:R-:W-:Y:S01]  /*13300*/  IMAD R5, R5, UR4, R6 ;  /* 0x0000000405057c24 */ /* 0x000fe2000f8e0206 */
[----:B------:R-:W-:-:S03]  /*13310*/  ISETP.NE.AND P0, PT, R18, 0x2, PT ;  /* 0x000000021200780c */ /* 0x000fc60003f05270 */
[----:B------:R0:W5:Y:S01]  /*13320*/  @!P1 LDG.E R4, desc[UR44][R8.64] ;  /* 0x0000002c08049981 */ /* 0x000162000c1e1900 */
[----:B------:R-:W-:Y:S02]  /*13330*/  ISETP.NE.AND P1, PT, R11, 0x3, PT ;  /* 0x000000030b00780c */ /* 0x000fe40003f25270 */
[----:B------:R-:W-:Y:S02]  /*13340*/  SEL R2, RZ, 0x1, P0 ;  /* 0x00000001ff027807 */ /* 0x000fe40000000000 */
[----:B------:R-:W-:Y:S02]  /*13350*/  SEL R18, R18, RZ, P0 ;  /* 0x000000ff12127207 */ /* 0x000fe40000000000 */
[----:B------:R-:W-:Y:S01]  /*13360*/  LOP3.LUT R23, R23, R2, RZ, 0x3c, !PT ;  /* 0x0000000217177212 */ /* 0x000fe200078e3cff */
[----:B------:R-:W-:Y:S02]  /*13370*/  IMAD.MOV.U32 R2, RZ, RZ, R7 ;  /* 0x000000ffff027224 */ /* 0x000fe400078e0007 */
[----:B------:R-:W-:-:S03]  /*13380*/  VIADD R7, R7, 0xffffffff ;  /* 0xffffffff07077836 */ /* 0x000fc60000000000 */
[----:B------:R-:W-:Y:S01]  /*13390*/  ISETP.GT.AND P3, PT, R2, R31, PT ;  /* 0x0000001f0200720c */ /* 0x000fe20003f64270 */
[----:B0-----:R-:W-:-:S12]  /*133a0*/  @!P1 BRA `(.L_x_1095) ;  /* 0x0000000000049947 */ /* 0x001fd80003800000 */
[----:B------:R-:W-:Y:S01]  /*133b0*/  BPT.TRAP 0x1 ;  /* 0x000000040000795c */ /* 0x000fe20000300000 */
.L_x_1095:
[----:B------:R-:W-:Y:S01]  /*133c0*/  IMAD R6, R18, 0x8, R17 ;  /* 0x0000000812067824 */ /* 0x000fe200078e0211 */
[----:B------:R-:W-:Y:S01]  /*133d0*/  SHF.L.U32 R20, R23, 0x1f, RZ ;  /* 0x0000001f17147819 */ /* 0x000fe200000006ff */
[----:B------:R-:W-:Y:S01]  /*133e0*/  BSSY B1, `(.L_x_1096) ;  /* 0x0000004000017945 */ /* 0x000fe20003800000 */
[----:B------:R-:W-:Y:S02]  /*133f0*/  SHF.R.S32.HI R9, RZ, 0x1f, R5 ;  /* 0x0000001fff097819 */ /* 0x000fe40000011405 */
[----:B------:R-:W0:Y:S02]  /*13400*/  SYNCS.PHASECHK.TRANS64.TRYWAIT P0, [R6+URZ+0x38840], R20 ;  /* 0x03884014060075a7 */ /* 0x000e24000800017f */
[----:B0-----:R-:W-:Y:S05]  /*13410*/  @!P0 BRA `(.L_x_1097) ;  /* 0x0000003c00c08947 */ /* 0x001fea0003800000 */
.L_x_1182:
[----:B------:R-:W-:Y:S05]  /*13420*/  BSYNC B1 ;  /* 0x0000000000017941 */ /* 0x000fea0003800000 */
.L_x_1096:
        /* <DEDUP_REMOVED lines=40> */
.L_x_1192:
        /* <DEDUP_REMOVED lines=8> */
.L_x_1099:
        /* <DEDUP_REMOVED lines=11> */
.L_x_1100:
[----:B------:R2:W-:Y:S01]  /*137e0*/  SYNCS.ARRIVE.TRANS64.A1T0 RZ, [R6+URZ+0x38830], RZ ;  /* 0x038830ff06ff79a7 */ /* 0x0005e2000810003f */
[----:B------:R-:W-:Y:S05]  /*137f0*/  @!P2 BRA `(.L_x_1101) ;  /* 0x000000000004a947 */ /* 0x000fea0003800000 */
[----:B------:R-:W-:Y:S01]  /*13800*/  BPT.TRAP 0x1 ;  /* 0x000000040000795c */ /* 0x000fe20000300000 */
.L_x_1101:
[----:B------:R-:W3:Y:S01]  /*13810*/  SYNCS.PHASECHK.TRANS64.TRYWAIT P0, [R6+URZ+0x38860], R20 ;  /* 0x03886014060075a7 */ /* 0x000ee2000800017f */
[----:B------:R-:W-:Y:S04]  /*13820*/  BSSY B1, `(.L_x_1102) ;  /* 0x0000002000017945 */ /* 0x000fe80003800000 */
[----:B---3--:R-:W-:Y:S05]  /*13830*/  @!P0 BRA `(.L_x_1103) ;  /* 0x0000003c00e88947 */ /* 0x008fea0003800000 */
.L_x_1193:
[----:B------:R-:W-:Y:S05]  /*13840*/  BSYNC B1 ;  /* 0x0000000000017941 */ /* 0x000fea0003800000 */
.L_x_1102:
        /* <DEDUP_REMOVED lines=79> */
.L_x_1203:
        /* <DEDUP_REMOVED lines=25> */
.L_x_1105:
        /* <DEDUP_REMOVED lines=11> */
.L_x_1106:
[----:B------:R1:W-:Y:S01]  /*13f80*/  SYNCS.ARRIVE.TRANS64.A1T0 RZ, [R6+URZ+0x38850], RZ ;  /* 0x038850ff06ff79a7 */ /* 0x0003e2000810003f */
[----:B------:R-:W-:Y:S05]  /*13f90*/  @P3 BRA `(.L_x_1107) ;  /* 0xfffffff000583947 */ /* 0x000fea000383ffff */
.L_x_1094:
[----:B------:R-:W-:Y:S05]  /*13fa0*/  BSYNC B0 ;  /* 0x0000000000007941 */ /* 0x000fea0003800000 */
.L_x_1093:
        /* <DEDUP_REMOVED lines=21> */
.L_x_1109:
[----:B------:R-:W-:Y:S05]  /*14100*/  BSYNC B0 ;  /* 0x0000000000007941 */ /* 0x000fea0003800000 */
.L_x_1108:
[----:B------:R-:W-:-:S07]  /*14110*/  SEL R18, R18, RZ, P0 ;  /* 0x000000ff12127207 */ /* 0x000fce0000000000 */
.L_x_1062:
[----:B------:R-:W-:Y:S05]  /*14120*/  BSYNC B7 ;  /* 0x0000000000077941 */ /* 0x000fea0003800000 */
.L_x_1060:
        /* <DEDUP_REMOVED lines=11> */
.L_x_1110:
        /* <DEDUP_REMOVED lines=43> */
.L_x_1213:
[----:B------:R-:W-:Y:S02]  /*14490*/  ULDC UR4, c[0x0][0xd38] ;  /* 0x00034e0000047ab9 */ /* 0x000fe40000000800 */
[----:B------:R-:W-:-:S04]  /*144a0*/  IMAD.U32 R5, RZ, RZ, UR4 ;  /* 0x00000004ff057e24 */ /* 0x000fc8000f8e00ff */
[----:B-1----:R-:W-:-:S04]  /*144b0*/  IMAD R9, R14, R5, RZ ;  /* 0x000000050e097224 */ /* 0x002fc800078e02ff */
[----:B------:R-:W-:-:S05]  /*144c0*/  IMAD.IADD R6, R6, 0x1, R9 ;  /* 0x0000000106067824 */ /* 0x000fca00078e0209 */
[----:B------:R-:W-:-:S13]  /*144d0*/  ISETP.GT.AND P6, PT, R6, R0, PT ;  /* 0x000000000600720c */ /* 0x000fda0003fc4270 */
[----:B------:R-:W-:Y:S05]  /*144e0*/  @P6 BRA `(.L_x_1113) ;  /* 0x0000000000a46947 */ /* 0x000fea0003800000 */
.L_x_1116:
        /* <DEDUP_REMOVED lines=35> */
.L_x_1221:
[----:B------:R-:W-:Y:S02]  /*14720*/  ULDC UR4, c[0x0][0xd38] ;  /* 0x00034e0000047ab9 */ /* 0x000fe40000000800 */
[----:B------:R-:W-:-:S04]  /*14730*/  IMAD.U32 R5, RZ, RZ, UR4 ;  /* 0x00000004ff057e24 */ /* 0x000fc8000f8e00ff */
[----:B-1----:R-:W-:-:S04]  /*14740*/  IMAD R9, R14, R5, RZ ;  /* 0x000000050e097224 */ /* 0x002fc800078e02ff */
[----:B------:R-:W-:-:S05]  /*14750*/  IMAD.IADD R6, R9, 0x1, R6 ;  /* 0x0000000109067824 */ /* 0x000fca00078e0206 */
[----:B------:R-:W-:-:S13]  /*14760*/  ISETP.GT.AND P6, PT, R6, R0, PT ;  /* 0x000000000600720c */ /* 0x000fda0003fc4270 */
[----:B------:R-:W-:Y:S05]  /*14770*/  @!P6 BRA `(.L_x_1116) ;  /* 0xfffffffc005ce947 */ /* 0x000fea000383ffff */
.L_x_1113:
        /* <DEDUP_REMOVED lines=9> */
.L_x_1226:
[----:B------:R-:W-:-:S13]  /*14810*/  ISETP.NE.AND P0, PT, R8, RZ, PT ;  /* 0x000000ff0800720c */ /* 0x000fda0003f05270 */
[----:B------:R-:W-:Y:S05]  /*14820*/  @!P0 BRA `(.L_x_1118) ;  /* 0x0000000000108947 */ /* 0x000fea0003800000 */
[----:B------:R-:W-:Y:S01]  /*14830*/  UMOV UR4, 0xffffffff ;  /* 0xffffffff00047882 */ /* 0x000fe20000000000 */
[----:B------:R-:W-:Y:S02]  /*14840*/  VIADD R12, R6, 0xffffffff ;  /* 0xffffffff060c7836 */ /* 0x000fe40000000000 */
[----:B------:R-:W-:Y:S05]  /*14850*/  BRA.DIV UR4, `(.L_x_1119) ;  /* 0x0000004204207947 */ /* 0x000fea000b800000 */
[----:B------:R4:W0:Y:S02]  /*14860*/  SHFL.IDX PT, R24, R3, R12, 0x1f ;  /* 0x00001f0c03187589 */ /* 0x00082400000e0000 */
.L_x_1118:
        /* <DEDUP_REMOVED lines=58> */
.L_x_1114:
[----:B------:R-:W-:Y:S01]  /*14c10*/  UMOV UR4, URZ ;  /* 0x0000003f00047c82 */ /* 0x000fe20008000000 */
[----:B------:R-:W-:Y:S01]  /*14c20*/  UMOV UR5, URZ ;  /* 0x0000003f00057c82 */ /* 0x000fe20008000000 */
[----:B------:R-:W-:Y:S01]  /*14c30*/  ULDC UR6, c[0x0][0xd3c] ;  /* 0x00034f0000067ab9 */ /* 0x000fe20000000800 */
[----:B------:R-:W-:Y:S02]  /*14c40*/  IMAD.MOV.U32 R24, RZ, RZ, R0 ;  /* 0x000000ffff187224 */ /* 0x000fe400078e0000 */
[----:B------:R-:W-:Y:S02]  /*14c50*/  IMAD.U32 R25, RZ, RZ, UR4 ;  /* 0x00000004ff197e24 */ /* 0x000fe4000f8e00ff */
[----:B------:R-:W-:Y:S02]  /*14c60*/  IMAD.U32 R26, RZ, RZ, UR5 ;  /* 0x00000005ff1a7e24 */ /* 0x000fe4000f8e00ff */
[----:B------:R-:W-:-:S07]  /*14c70*/  IMAD.U32 R27, RZ, RZ, UR6 ;  /* 0x00000006ff1b7e24 */ /* 0x000fce000f8e00ff */
.L_x_1120:
        /* <DEDUP_REMOVED lines=10> */
.L_x_1111:
[----:B------:R-:W-:Y:S02]  /*14d20*/  ULDC UR4, c[0x0][0xd3c] ;  /* 0x00034f0000047ab9 */ /* 0x000fe40000000800 */
[----:B0-----:R-:W-:-:S13]  /*14d30*/  ISETP.GE.AND P0, PT, R27, UR4, PT ;  /* 0x000000041b007c0c */ /* 0x001fda000bf06270 */
[----:B------:R-:W-:Y:S05]  /*14d40*/  @!P0 BRA `(.L_x_1121) ;  /* 0xffffffa800048947 */ /* 0x000fea000383ffff */
[----:B------:R-:W-:Y:S05]  /*14d50*/  BSYNC B8 ;  /* 0x0000000000087941 */ /* 0x000fea0003800000 */
.L_x_1054:
        /* <DEDUP_REMOVED lines=12> */
.L_x_1229:
[----:B------:R-:W-:Y:S05]  /*14e20*/  BSYNC B0 ;  /* 0x0000000000007941 */ /* 0x000fea0003800000 */
.L_x_1122:
[----:B------:R-:W-:-:S03]  /*14e30*/  UMOV UR4, 0xffffffff ;  /* 0xffffffff00047882 */ /* 0x000fc60000000000 */
[----:B------:R-:W-:Y:S05]  /*14e40*/  BRA.DIV UR4, `(.L_x_1124) ;  /* 0x0000003a04e07947 */ /* 0x000fea000b800000 */
[----:B0-----:R-:W0:Y:S02]  /*14e50*/  S2R R0, SR_TID.X ;  /* 0x0000000000007919 */ /* 0x001e240000002100 */
[----:B0-----:R-:W-:-:S04]  /*14e60*/  SHF.R.U32.HI R0, RZ, 0x5, R0 ;  /* 0x00000005ff007819 */ /* 0x001fc80000011600 */
[----:B------:R-:W-:-:S05]  /*14e70*/  LOP3.LUT R0, R0, 0x3, RZ, 0xc0, !PT ;  /* 0x0000000300007812 */ /* 0x000fca00078ec0ff */
[----:B------:R0:W1:Y:S02]  /*14e80*/  SHFL.IDX PT, R14, R0, RZ, 0x1f ;  /* 0x00001fff000e7589 */ /* 0x00006400000e0000 */
.L_x_1232:
[----:B-1----:R-:W-:Y:S01]  /*14e90*/  ISETP.NE.AND P0, PT, R14, RZ, PT ;  /* 0x000000ff0e00720c */ /* 0x002fe20003f05270 */
[----:B------:R-:W-:-:S12]  /*14ea0*/  BSSY B0, `(.L_x_1125) ;  /* 0x0000024000007945 */ /* 0x000fd80003800000 */
[----:B------:R-:W-:Y:S05]  /*14eb0*/  @P0 BRA `(.L_x_1126) ;  /* 0x0000000000880947 */ /* 0x000fea0003800000 */
[----:B------:R-:W-:-:S03]  /*14ec0*/  UMOV UR4, 0xffffffff ;  /* 0xffffffff00047882 */ /* 0x000fc60000000000 */
[----:B------:R-:W-:Y:S05]  /*14ed0*/  BRA.DIV UR4, `(.L_x_1127) ;  /* 0x0000003a04f07947 */ /* 0x000fea000b800000 */
[----:B------:R-:W-:-:S13]  /*14ee0*/  ELECT P6, URZ, PT ;  /* 0x00000000003f782f */ /* 0x000fda00038c0000 */
.L_x_1235:
[----:B------:R-:W-:Y:S05]  /*14ef0*/  @!P6 BRA `(.L_x_1126) ;  /* 0x000000000078e947 */ /* 0x000fea0003800000 */
[----:B------:R-:W-:-:S06]  /*14f00*/  ULOP3.LUT UR4, UR39, 0x2, URZ, 0xfc, !UPT ;  /* 0x0000000227047892 */ /* 0x000fcc000f8efc3f */
[----:B0-----:R-:W-:-:S05]  /*14f10*/  IMAD.U32 R0, RZ, RZ, UR4 ;  /* 0x00000004ff007e24 */ /* 0x001fca000f8e00ff */
[----:B------:R-:W-:-:S13]  /*14f20*/  ISETP.NE.AND P0, PT, R0, 0x3, PT ;  /* 0x000000030000780c */ /* 0x000fda0003f05270 */
[----:B------:R-:W-:Y:S05]  /*14f30*/  @!P0 BRA `(.L_x_1128) ;  /* 0x0000000000048947 */ /* 0x000fea0003800000 */
[----:B------:R-:W-:Y:S01]  /*14f40*/  BPT.TRAP 0x1 ;  /* 0x000000040000795c */ /* 0x000fe20000300000 */
.L_x_1128:
[C---:B------:R-:W-:Y:S01]  /*14f50*/  IMAD R3, R18.reuse, 0x8, R5 ;  /* 0x0000000812037824 */ /* 0x040fe200078e0205 */
[----:B------:R-:W-:Y:S01]  /*14f60*/  SHF.L.U32 R2, R23, 0x1f, RZ ;  /* 0x0000001f17027819 */ /* 0x000fe200000006ff */
[----:B------:R-:W-:-:S03]  /*14f70*/  VIADD R18, R18, 0x1 ;  /* 0x0000000112127836 */ /* 0x000fc60000000000 */
[----:B------:R-:W0:Y:S02]  /*14f80*/  SYNCS.PHASECHK.TRANS64.TRYWAIT P1, [R3+URZ+0x38840], R2 ;  /* 0x03884002030075a7 */ /* 0x000e24000802017f */
[----:B------:R-:W-:-:S04]  /*14f90*/  ISETP.NE.AND P2, PT, R18, 0x2, PT ;  /* 0x000000021200780c */ /* 0x000fc80003f45270 */
[----:B------:R-:W-:Y:S01]  /*14fa0*/  SEL R0, RZ, 0x1, P2 ;  /* 0x00000001ff007807 */ /* 0x000fe20001000000 */
[----:B0-----:R-:W-:Y:S08]  /*14fb0*/  @!P1 BRA `(.L_x_1129) ;  /* 0x0000003800d89947 */ /* 0x001ff00003800000 */
.L_x_1236:
[----:B------:R-:W-:Y:S02]  /*14fc0*/  SEL R18, R18, RZ, P2 ;  /* 0x000000ff12127207 */ /* 0x000fe40001000000 */
[----:B------:R-:W-:Y:S01]  /*14fd0*/  LOP3.LUT R0, R23, R0, RZ, 0x3c, !PT ;  /* 0x0000000017007212 */ /* 0x000fe200078e3cff */
[----:B------:R-:W-:Y:S06]  /*14fe0*/  @!P0 BRA `(.L_x_1130) ;  /* 0x0000000000048947 */ /* 0x000fec0003800000 */
[----:B------:R-:W-:Y:S01]  /*14ff0*/  BPT.TRAP 0x1 ;  /* 0x000000040000795c */ /* 0x000fe20000300000 */
.L_x_1130:
[----:B------:R-:W-:Y:S01]  /*15000*/  IMAD R5, R18, 0x8, R5 ;  /* 0x0000000812057824 */ /* 0x000fe200078e0205 */
[----:B------:R-:W-:-:S04]  /*15010*/  SHF.L.U32 R0, R0, 0x1f, RZ ;  /* 0x0000001f00007819 */ /* 0x000fc800000006ff */
[----:B------:R-:W1:Y:S02]  /*15020*/  SYNCS.PHASECHK.TRANS64.TRYWAIT P1, [R5+URZ+0x38840], R0 ;  /* 0x03884000050075a7 */ /* 0x000e64000802017f */
[----:B-1----:R-:W-:Y:S05]  /*15030*/  @!P1 BRA `(.L_x_1131) ;  /* 0x0000003800cc9947 */ /* 0x002fea0003800000 */
.L_x_1237:
[----:B------:R-:W-:Y:S05]  /*15040*/  @!P0 BRA `(.L_x_1132) ;  /* 0x0000000000048947 */ /* 0x000fea0003800000 */
[----:B------:R-:W-:Y:S01]  /*15050*/  BPT.TRAP 0x1 ;  /* 0x000000040000795c */ /* 0x000fe20000300000 */
.L_x_1132:
[----:B------:R-:W5:Y:S02]  /*15060*/  SYNCS.PHASECHK.TRANS64.TRYWAIT P1, [R3+URZ+0x38860], R2 ;  /* 0x03886002030075a7 */ /* 0x000f64000802017f */
[----:B-----5:R-:W-:Y:S05]  /*15070*/  @!P1 BRA `(.L_x_1133) ;  /* 0x0000003800d09947 */ /* 0x020fea0003800000 */
.L_x_1238:
[----:B------:R-:W-:Y:S05]  /*15080*/  @!P0 BRA `(.L_x_1134) ;  /* 0x0000000000048947 */ /* 0x000fea0003800000 */
[----:B------:R-:W-:Y:S01]  /*15090*/  BPT.TRAP 0x1 ;  /* 0x000000040000795c */ /* 0x000fe20000300000 */
.L_x_1134:
[----:B------:R0:W0:Y:S02]  /*150a0*/  SYNCS.PHASECHK.TRANS64.TRYWAIT P0, [R5+URZ+0x38860], R0 ;  /* 0x03886000050075a7 */ /* 0x000024000800017f */
[----:B0-----:R-:W-:Y:S05]  /*150b0*/  @!P0 NANOSLEEP.SYNCS 0x989680 ;  /* 0x009896800000895d */ /* 0x001fea0003900000 */
[----:B------:R-:W0:Y:S02]  /*150c0*/  @!P0 SYNCS.PHASECHK.TRANS64 P0, [R5+URZ+0x38860], R0 ;  /* 0x03886000050085a7 */ /* 0x000e24000800007f */
[----:B0-----:R-:W-:Y:S05]  /*150d0*/  @!P0 BRA `(.L_x_1134) ;  /* 0xfffffffc00f08947 */ /* 0x001fea000383ffff */
.L_x_1126:
[----:B------:R-:W-:Y:S05]  /*150e0*/  BSYNC B0 ;  /* 0x0000000000007941 */ /* 0x000fea0003800000 */
.L_x_1125:
[----:B------:R-:W-:Y:S05]  /*150f0*/  EXIT ;  /* 0x000000000000794d */ /* 0x000fea0003800000 */
.L_x_1007:
[----:B0-----:R-:W-:-:S04]  /*15100*/  IMAD.U32 R0, RZ, RZ, UR41 ;  /* 0x00000029ff007e24 */ /* 0x001fc8000f8e00ff */
[----:B------:R0:W1:Y:S03]  /*15110*/  SYNCS.PHASECHK.TRANS64.TRYWAIT P1, [R0+URZ+0x38800], R3 ;  /* 0x03880003000075a7 */ /* 0x000066000802017f */
[----:B-1----:R-:W-:Y:S05]  /*15120*/  @!P1 NANOSLEEP.SYNCS 0x989680 ;  /* 0x009896800000995d */ /* 0x002fea0003900000 */
[----:B------:R-:W1:Y:S02]  /*15130*/  @!P1 SYNCS.PHASECHK.TRANS64 P1, [R0+URZ+0x38800], R3 ;  /* 0x03880003000095a7 */ /* 0x000e64000802007f */
[----:B-1----:R-:W-:Y:S05]  /*15140*/  @!P1 BRA `(.L_x_1007) ;  /* 0xfffffffc00ec9947 */ /* 0x002fea000383ffff */
[----:B------:R-:W-:Y:S05]  /*15150*/  BRA `(.L_x_1135) ;  /* 0xfffffeec00047947 */ /* 0x000fea000383ffff */
.L_x_1011:
[----:B--2---:R2:W3:Y:S02]  /*15160*/  SYNCS.PHASECHK.TRANS64.TRYWAIT P1, [R5+URZ+0x38830], R4 ;  /* 0x03883004050075a7 */ /* 0x0044e4000802017f */
[----:B---3--:R-:W-:Y:S05]  /*15170*/  @!P1 NANOSLEEP.SYNCS 0x989680 ;  /* 0x009896800000995d */ /* 0x008fea0003900000 */
[----:B------:R-:W3:Y:S02]  /*15180*/  @!P1 SYNCS.PHASECHK.TRANS64 P1, [R5+URZ+0x38830], R4 ;  /* 0x03883004050095a7 */ /* 0x000ee4000802007f */
[----:B---3--:R-:W-:Y:S05]  /*15190*/  @!P1 BRA `(.L_x_1011) ;  /* 0xfffffffc00f09947 */ /* 0x008fea000383ffff */
[----:B------:R-:W-:Y:S05]  /*151a0*/  BRA `(.L_x_1010) ;  /* 0xfffffeec001c7947 */ /* 0x000fea000383ffff */
.L_x_1012:
[----:B0-----:R-:W-:-:S04]  /*151b0*/  IMAD.U32 R6, RZ, RZ, UR41 ;  /* 0x00000029ff067e24 */ /* 0x001fc8000f8e00ff */
[----:B------:R0:W3:Y:S03]  /*151c0*/  SYNCS.PHASECHK.TRANS64.TRYWAIT P1, [R6+URZ+0x38810], R3 ;  /* 0x03881003060075a7 */ /* 0x0000e6000802017f */
[----:B---3--:R-:W-:Y:S05]  /*151d0*/  @!P1 NANOSLEEP.SYNCS 0x989680 ;  /* 0x009896800000995d */ /* 0x008fea0003900000 */
[----:B------:R-:W3:Y:S02]  /*151e0*/  @!P1 SYNCS.PHASECHK.TRANS64 P1, [R6+URZ+0x38810], R3 ;  /* 0x03881003060095a7 */ /* 0x000ee4000802007f */
[----:B---3--:R-:W-:Y:S05]  /*151f0*/  @!P1 BRA `(.L_x_1012) ;  /* 0xfffffffc00ec9947 */ /* 0x008fea000383ffff */
[----:B------:R-:W-:Y:S05]  /*15200*/  BRA `(.L_x_1136) ;  /* 0xfffffeec00a47947 */ /* 0x000fea000383ffff */
.L_x_1016:
[----:B----4-:R4:W0:Y:S02]  /*15210*/  SYNCS.PHASECHK.TRANS64.TRYWAIT P1, [R5+URZ+0x38850], R4 ;  /* 0x03885004050075a7 */ /* 0x010824000802017f */
[----:B0-----:R-:W-:Y:S05]  /*15220*/  @!P1 NANOSLEEP.SYNCS 0x989680 ;  /* 0x009896800000995d */ /* 0x001fea0003900000 */
[----:B------:R-:W0:Y:S02]  /*15230*/  @!P1 SYNCS.PHASECHK.TRANS64 P1, [R5+URZ+0x38850], R4 ;  /* 0x03885004050095a7 */ /* 0x000e24000802007f */
[----:B0-----:R-:W-:Y:S05]  /*15240*/  @!P1 BRA `(.L_x_1016) ;  /* 0xfffffffc00f09947 */ /* 0x001fea000383ffff */
[----:B------:R-:W-:Y:S05]  /*15250*/  BRA `(.L_x_1015) ;  /* 0xfffffeec00b07947 */ /* 0x000fea000383ffff */
.L_x_1023:
[----:B-1----:R-:W-:-:S04]  /*15260*/  IMAD.U32 R7, RZ, RZ, UR5 ;  /* 0x00000005ff077e24 */ /* 0x002fc8000f8e00ff */
[----:B------:R1:W2:Y:S03]  /*15270*/  SYNCS.PHASECHK.TRANS64.TRYWAIT P2, [R7+URZ+0x38830], R6 ;  /* 0x03883006070075a7 */ /* 0x0002a6000804017f */
[----:B--2---:R-:W-:Y:S05]  /*15280*/  @!P2 NANOSLEEP.SYNCS 0x989680 ;  /* 0x009896800000a95d */ /* 0x004fea0003900000 */
[----:B------:R-:W2:Y:S02]  /*15290*/  @!P2 SYNCS.PHASECHK.TRANS64 P2, [R7+URZ+0x38830], R6 ;  /* 0x038830060700a5a7 */ /* 0x000ea4000804007f */
[----:B--2---:R-:W-:Y:S05]  /*152a0*/  @!P2 BRA `(.L_x_1023) ;  /* 0xfffffffc00eca947 */ /* 0x004fea000383ffff */
[----:B------:R-:W-:Y:S05]  /*152b0*/  BRA `(.L_x_1022) ;  /* 0xffffff14002c7947 */ /* 0x000fea000383ffff */
.L_x_1027:
[----:B-1----:R-:W-:-:S04]  /*152c0*/  IMAD.U32 R7, RZ, RZ, UR5 ;  /* 0x00000005ff077e24 */ /* 0x002fc8000f8e00ff */
[----:B------:R1:W3:Y:S03]  /*152d0*/  SYNCS.PHASECHK.TRANS64.TRYWAIT P2, [R7+URZ+0x38850], R6 ;  /* 0x03885006070075a7 */ /* 0x0002e6000804017f */
[----:B---3--:R-:W-:Y:S05]  /*152e0*/  @!P2 NANOSLEEP.SYNCS 0x989680 ;  /* 0x009896800000a95d */ /* 0x008fea0003900000 */
[----:B------:R-:W3:Y:S02]  /*152f0*/  @!P2 SYNCS.PHASECHK.TRANS64 P2, [R7+URZ+0x38850], R6 ;  /* 0x038850060700a5a7 */ /* 0x000ee4000804007f */
[----:B---3--:R-:W-:Y:S05]  /*15300*/  @!P2 BRA `(.L_x_1027) ;  /* 0xfffffffc00eca947 */ /* 0x008fea000383ffff */
[----:B------:R-:W-:Y:S05]  /*15310*/  BRA `(.L_x_1026) ;  /* 0xffffff14009c7947 */ /* 0x000fea000383ffff */
.L_x_1068:
        /* <DEDUP_REMOVED lines=11> */
.L_x_1138:
[----:B------:R-:W-:Y:S05]  /*153d0*/  BSYNC B0 ;  /* 0x0000000000007941 */ /* 0x000fea0003800000 */
.L_x_1137:
[----:B------:R-:W-:Y:S05]  /*153e0*/  BRA `(.L_x_1139) ;  /* 0xffffffb000347947 */ /* 0x000fea000383ffff */
.L_x_1071:
[----:B0-----:R0:W1:Y:S02]  /*153f0*/  SYNCS.PHASECHK.TRANS64.TRYWAIT P0, [R22+URZ+0x38840], R0 ;  /* 0x03884000160075a7 */ /* 0x001064000800017f */
[----:B-1----:R-:W-:Y:S05]  /*15400*/  @!P0 NANOSLEEP.SYNCS 0x989680 ;  /* 0x009896800000895d */ /* 0x002fea0003900000 */
[----:B------:R-:W1:Y:S02]  /*15410*/  @!P0 SYNCS.PHASECHK.TRANS64 P0, [R22+URZ+0x38840], R0 ;  /* 0x03884000160085a7 */ /* 0x000e64000800007f */
[----:B-1----:R-:W-:Y:S05]  /*15420*/  @!P0 BRA `(.L_x_1071) ;  /* 0xfffffffc00f08947 */ /* 0x002fea000383ffff */
[----:B------:R-:W-:Y:S05]  /*15430*/  BRA `(.L_x_1140) ;  /* 0xffffffb400307947 */ /* 0x000fea000383ffff */
.L_x_1072:
        /* <DEDUP_REMOVED lines=8> */
.L_x_1142:
[----:B------:R-:W-:Y:S05]  /*154c0*/  BSYNC B0 ;  /* 0x0000000000007941 */ /* 0x000fea0003800000 */
.L_x_1141:
        /* <DEDUP_REMOVED lines=9> */
.L_x_1143:
[----:B------:R-:W-:Y:S02]  /*15560*/  IMAD.MOV.U32 R13, RZ, RZ, R5 ;  /* 0x000000ffff0d7224 */ /* 0x000fe400078e0005 */
[----:B------:R-:W-:Y:S02]  /*15570*/  IMAD.MOV.U32 R12, RZ, RZ, 0x1 ;  /* 0x00000001ff0c7424 */ /* 0x000fe400078e00ff */
[----:B------:R-:W-:-:S07]  /*15580*/  IMAD.MOV.U32 R3, RZ, RZ, R14 ;  /* 0x000000ffff037224 */ /* 0x000fce00078e000e */
[----:B------:R-:W-:Y:S05]  /*15590*/  WARPSYNC.COLLECTIVE R15, `(.L_x_1144) ;  /* 0x000000000f087348 */ /* 0x000fea0003c00000 */
[----:B------:R0:W1:Y:S02]  /*155a0*/  SHFL.IDX P6, R14, R13, R12, R11 ;  /* 0x0000000c0d0e7389 */ /* 0x00006400000c000b */
[----:B01----:R-:W-:Y:S01]  /*155b0*/  ENDCOLLECTIVE ;  /* 0x000000000000791b */ /* 0x003fe20003800000 */
.L_x_1144:
        /* <DEDUP_REMOVED lines=15> */
.L_x_1145:
[----:B------:R-:W-:Y:S02]  /*156b0*/  @P0 IMAD R6, R4, 0x2, R17 ;  /* 0x0000000204060824 */ /* 0x000fe400078e0211 */
[----:B------:R-:W-:Y:S02]  /*156c0*/  IMAD.MOV.U32 R13, RZ, RZ, R5 ;  /* 0x000000ffff0d7224 */ /* 0x000fe400078e0005 */
[----:B------:R-:W-:Y:S02]  /*156d0*/  IMAD.MOV.U32 R12, RZ, RZ, 0x2 ;  /* 0x00000002ff0c7424 */ /* 0x000fe400078e00ff */
[----:B------:R-:W-:-:S07]  /*156e0*/  IMAD.MOV.U32 R3, RZ, RZ, R14 ;  /* 0x000000ffff037224 */ /* 0x000fce00078e000e */
[----:B------:R-:W-:Y:S05]  /*156f0*/  WARPSYNC.COLLECTIVE R15, `(.L_x_1146) ;  /* 0x000000000f087348 */ /* 0x000fea0003c00000 */
[----:B------:R0:W1:Y:S02]  /*15700*/  SHFL.IDX P6, R14, R13, R12, R11 ;  /* 0x0000000c0d0e7389 */ /* 0x00006400000c000b */
[----:B01----:R-:W-:Y:S01]  /*15710*/  ENDCOLLECTIVE ;  /* 0x000000000000791b */ /* 0x003fe20003800000 */
.L_x_1146:
        /* <DEDUP_REMOVED lines=15> */
.L_x_1147:
[----:B------:R-:W-:Y:S02]  /*15810*/  @P0 IMAD R6, R4, 0x2, R17 ;  /* 0x0000000204060824 */ /* 0x000fe400078e0211 */
[----:B------:R-:W-:Y:S02]  /*15820*/  IMAD.MOV.U32 R13, RZ, RZ, R5 ;  /* 0x000000ffff0d7224 */ /* 0x000fe400078e0005 */
[----:B------:R-:W-:Y:S02]  /*15830*/  IMAD.MOV.U32 R12, RZ, RZ, 0x3 ;  /* 0x00000003ff0c7424 */ /* 0x000fe400078e00ff */
[----:B------:R-:W-:-:S07]  /*15840*/  IMAD.MOV.U32 R3, RZ, RZ, R14 ;  /* 0x000000ffff037224 */ /* 0x000fce00078e000e */
[----:B------:R-:W-:Y:S05]  /*15850*/  WARPSYNC.COLLECTIVE R15, `(.L_x_1148) ;  /* 0x000000000f087348 */ /* 0x000fea0003c00000 */
[----:B------:R0:W1:Y:S02]  /*15860*/  SHFL.IDX P6, R14, R13, R12, R11 ;  /* 0x0000000c0d0e7389 */ /* 0x00006400000c000b */
[----:B01----:R-:W-:Y:S01]  /*15870*/  ENDCOLLECTIVE ;  /* 0x000000000000791b */ /* 0x003fe20003800000 */
.L_x_1148:
        /* <DEDUP_REMOVED lines=10> */
.L_x_1149:
[----:B------:R-:W-:Y:S01]  /*15920*/  @!PT LDS RZ, [RZ] ;  /* 0x00000000fffff984 */ /* 0x000fe20000000800 */
[----:B------:R-:W-:Y:S01]  /*15930*/  @!PT LDS RZ, [RZ] ;  /* 0x00000000fffff984 */ /* 0x000fe20000000800 */
[----:B------:R-:W-:Y:S01]  /*15940*/  @!PT LDS RZ, [RZ] ;  /* 0x00000000fffff984 */ /* 0x000fe20000000800 */
[----:B------:R0:W-:Y:S01]  /*15950*/  @P0 LDGSTS.E.BYPASS.LTC128B.128 [R6+0x23400], desc[UR44][R2.64], !P2 ;  /* 0x2340000002060fae */ /* 0x0001e2000d101d6c */
[----:B------:R-:W-:Y:S01]  /*15960*/  IMAD.MOV.U32 R0, RZ, RZ, R14 ;  /* 0x000000ffff007224 */ /* 0x000fe200078e000e */
[----:B------:R-:W-:Y:S06]  /*15970*/  BRA `(.L_x_1150) ;  /* 0xffffffb000e47947 */ /* 0x000fec000383ffff */
.L_x_1077:
[----:B------:R-:W-:Y:S01]  /*15980*/  IMAD.MOV.U32 R13, RZ, RZ, R2 ;  /* 0x000000ffff0d7224 */ /* 0x000fe200078e0002 */
[----:B------:R-:W-:Y:S01]  /*15990*/  LOP3.LUT R16, R16, 0xfffffeff, RZ, 0xc0, !PT ;  /* 0xfffffeff10107812 */ /* 0x000fe200078ec0ff */
        /* <DEDUP_REMOVED lines=8> */
.L_x_1151:
[C---:B------:R-:W-:Y:S01]  /*15a20*/  VIADD R6, R25.reuse, 0x10 ;  /* 0x0000001019067836 */ /* 0x040fe20000000000 */
[----:B------:R-:W-:Y:S01]  /*15a30*/  ISETP.GE.AND P2, PT, R25, R3, PT ;  /* 0x000000031900720c */ /* 0x000fe20003f46270 */
[----:B------:R-:W-:-:S12]  /*15a40*/  IMAD.MOV.U32 R13, RZ, RZ, R0 ;  /* 0x000000ffff0d7224 */ /* 0x000fd800078e0000 */
[----:B------:R-:W-:-:S04]  /*15a50*/  @P2 LOP3.LUT R16, R16, 0x100, RZ, 0xfc, !PT ;  /* 0x0000010010102812 */ /* 0x000fc800078efcff */
[----:B------:R-:W-:Y:S01]  /*15a60*/  LOP3.LUT R16, R16, 0xffffff7f, RZ, 0xc0, !PT ;  /* 0xffffff7f10107812 */ /* 0x000fe200078ec0ff */
[----:B------:R-:W-:-:S07]  /*15a70*/  IMAD.MOV.U32 R4, RZ, RZ, R14 ;  /* 0x000000ffff047224 */ /* 0x000fce00078e000e */
[----:B------:R-:W-:Y:S05]  /*15a80*/  WARPSYNC.COLLECTIVE R15, `(.L_x_1152) ;  /* 0x000000000f087348 */ /* 0x000fea0003c00000 */
[----:B------:R0:W1:Y:S02]  /*15a90*/  SHFL.IDX P6, R14, R13, R12, R11 ;  /* 0x0000000c0d0e7389 */ /* 0x00006400000c000b */
[----:B01----:R-:W-:Y:S01]  /*15aa0*/  ENDCOLLECTIVE ;  /* 0x000000000000791b */ /* 0x003fe20003800000 */
.L_x_1152:
[----:B------:R-:W-:Y:S02]  /*15ab0*/  IMAD.MOV.U32 R13, RZ, RZ, R2 ;  /* 0x000000ffff0d7224 */ /* 0x000fe400078e0002 */
[----:B------:R-:W-:Y:S02]  /*15ac0*/  IMAD.MOV.U32 R12, RZ, RZ, 0x1 ;  /* 0x00000001ff0c7424 */ /* 0x000fe400078e00ff */
[----:B------:R-:W-:-:S07]  /*15ad0*/  IMAD.MOV.U32 R5, RZ, RZ, R14 ;  /* 0x000000ffff057224 */ /* 0x000fce00078e000e */
[----:B------:R-:W-:Y:S05]  /*15ae0*/  WARPSYNC.COLLECTIVE R15, `(.L_x_1153) ;  /* 0x000000000f087348 */ /* 0x000fea0003c00000 */
[----:B------:R0:W1:Y:S02]  /*15af0*/  SHFL.IDX P6, R14, R13, R12, R11 ;  /* 0x0000000c0d0e7389 */ /* 0x00006400000c000b */
[----:B01----:R-:W-:Y:S01]  /*15b00*/  ENDCOLLECTIVE ;  /* 0x000000000000791b */ /* 0x003fe20003800000 */
.L_x_1153:
        /* <DEDUP_REMOVED lines=15> */
.L_x_1154:
[----:B------:R-:W-:-:S04]  /*15c00*/  @P2 LOP3.LUT R16, R16, 0x80, RZ, 0xfc, !PT ;  /* 0x0000008010102812 */ /* 0x000fc800078efcff */
[----:B------:R-:W-:Y:S01]  /*15c10*/  LOP3.LUT R16, R16, 0xffffffbf, RZ, 0xc0, !PT ;  /* 0xffffffbf10107812 */ /* 0x000fe200078ec0ff */
[----:B------:R-:W-:Y:S02]  /*15c20*/  IMAD.MOV.U32 R13, RZ, RZ, R2 ;  /* 0x000000ffff0d7224 */ /* 0x000fe400078e0002 */
[----:B------:R-:W-:Y:S02]  /*15c30*/  IMAD.MOV.U32 R12, RZ, RZ, 0x2 ;  /* 0x00000002ff0c7424 */ /* 0x000fe400078e00ff */
[----:B------:R-:W-:-:S07]  /*15c40*/  IMAD.MOV.U32 R5, RZ, RZ, R14 ;  /* 0x000000ffff057224 */ /* 0x000fce00078e000e */
[----:B------:R-:W-:Y:S05]  /*15c50*/  WARPSYNC.COLLECTIVE R15, `(.L_x_1155) ;  /* 0x000000000f087348 */ /* 0x000fea0003c00000 */
[----:B------:R0:W1:Y:S02]  /*15c60*/  SHFL.IDX P6, R14, R13, R12, R11 ;  /* 0x0000000c0d0e7389 */ /* 0x00006400000c000b */
[----:B01----:R-:W-:Y:S01]  /*15c70*/  ENDCOLLECTIVE ;  /* 0x000000000000791b */ /* 0x003fe20003800000 */
.L_x_1155:
        /* <DEDUP_REMOVED lines=16> */
.L_x_1156:
[----:B------:R-:W-:Y:S01]  /*15d80*/  @P2 LOP3.LUT R16, R16, 0x40, RZ, 0xfc, !PT ;  /* 0x0000004010102812 */ /* 0x000fe200078efcff */
[----:B------:R-:W-:Y:S02]  /*15d90*/  IMAD.MOV.U32 R13, RZ, RZ, R2 ;  /* 0x000000ffff0d7224 */ /* 0x000fe400078e0002 */
[----:B------:R-:W-:Y:S02]  /*15da0*/  IMAD.MOV.U32 R12, RZ, RZ, 0x3 ;  /* 0x00000003ff0c7424 */ /* 0x000fe400078e00ff */
[----:B------:R-:W-:-:S07]  /*15db0*/  IMAD.MOV.U32 R5, RZ, RZ, R14 ;  /* 0x000000ffff057224 */ /* 0x000fce00078e000e */
[----:B------:R-:W-:Y:S05]  /*15dc0*/  WARPSYNC.COLLECTIVE R15, `(.L_x_1157) ;  /* 0x000000000f087348 */ /* 0x000fea0003c00000 */
[----:B------:R0:W1:Y:S02]  /*15dd0*/  SHFL.IDX P6, R14, R13, R12, R11 ;  /* 0x0000000c0d0e7389 */ /* 0x00006400000c000b */
[----:B01----:R-:W-:Y:S01]  /*15de0*/  ENDCOLLECTIVE ;  /* 0x000000000000791b */ /* 0x003fe20003800000 */
.L_x_1157:
        /* <DEDUP_REMOVED lines=14> */
.L_x_1158:
[----:B------:R-:W-:Y:S01]  /*15ed0*/  IMAD.MOV.U32 R0, RZ, RZ, R14 ;  /* 0x000000ffff007224 */ /* 0x000fe200078e000e */
[----:B------:R-:W-:Y:S06]  /*15ee0*/  BRA `(.L_x_1159) ;  /* 0xffffffb400ec7947 */ /* 0x000fec000383ffff */
.L_x_1081:
[----:B------:R-:W-:Y:S01]  /*15ef0*/  LOP3.LUT R16, R16, 0xff7fffff, RZ, 0xc0, !PT ;  /* 0xff7fffff10107812 */ /* 0x000fe200078ec0ff */
[----:B------:R-:W-:Y:S01]  /*15f00*/  BSSY B0, `(.L_x_1160) ;  /* 0x000002e000007945 */ /* 0x000fe20003800000 */
[----:B------:R-:W-:Y:S02]  /*15f10*/  IMAD.MOV.U32 R13, RZ, RZ, R6 ;  /* 0x000000ffff0d7224 */ /* 0x000fe400078e0006 */
[----:B------:R-:W-:Y:S01]  /*15f20*/  @P2 LOP3.LUT R16, R16, 0x800000, RZ, 0xfc, !PT ;  /* 0x0080000010102812 */ /* 0x000fe200078efcff */
[----:B------:R-:W-:Y:S02]  /*15f30*/  IMAD.MOV.U32 R12, RZ, RZ, RZ ;  /* 0x000000ffff0c7224 */ /* 0x000fe400078e00ff */
[----:B------:R-:W-:Y:S01]  /*15f40*/  IMAD.MOV.U32 R11, RZ, RZ, 0x181f ;  /* 0x0000181fff0b7424 */ /* 0x000fe200078e00ff */
[----:B------:R-:W-:Y:S01]  /*15f50*/  LOP3.LUT R16, R16, 0xffbfffff, RZ, 0xc0, !PT ;  /* 0xffbfffff10107812 */ /* 0x000fe200078ec0ff */
[----:B------:R-:W-:-:S03]  /*15f60*/  IMAD.MOV.U32 R15, RZ, RZ, -0x1 ;  /* 0xffffffffff0f7424 */ /* 0x000fc600078e00ff */
[----:B------:R-:W-:-:S04]  /*15f70*/  @P1 LOP3.LUT R16, R16, 0x400000, RZ, 0xfc, !PT ;  /* 0x0040000010101812 */ /* 0x000fc800078efcff */
[C---:B------:R-:W-:Y:S02]  /*15f80*/  LOP3.LUT P1, RZ, R16.reuse, 0x100, RZ, 0xc0, !PT ;  /* 0x0000010010ff7812 */ /* 0x040fe4000782c0ff */
[C---:B------:R-:W-:Y:S02]  /*15f90*/  LOP3.LUT P0, RZ, R16.reuse, 0x80, RZ, 0xc0, !PT ;  /* 0x0000008010ff7812 */ /* 0x040fe4000780c0ff */
[C---:B------:R-:W-:Y:S02]  /*15fa0*/  LOP3.LUT P6, RZ, R16.reuse, 0x40, RZ, 0xc0, !PT ;  /* 0x0000004010ff7812 */ /* 0x040fe400078cc0ff */
[----:B------:R-:W-:-:S07]  /*15fb0*/  LOP3.LUT R16, R16, 0xffff7fff, RZ, 0xc0, !PT ;  /* 0xffff7fff10107812 */ /* 0x000fce00078ec0ff */
[----:B------:R-:W-:-:S04]  /*15fc0*/  @!P1 LOP3.LUT R7, R4, 0x40, RZ, 0xc0, !PT ;  /* 0x0000004004079812 */ /* 0x000fc800078ec0ff */
[----:B------:R-:W-:-:S04]  /*15fd0*/  @!P1 SHF.R.U32.HI R7, RZ, 0x2, R7 ;  /* 0x00000002ff079819 */ /* 0x000fc80000011607 */
[----:B------:R-:W-:Y:S02]  /*15fe0*/  @!P1 ISETP.NE.U32.AND P2, PT, R7, RZ, PT ;  /* 0x000000ff0700920c */ /* 0x000fe40003f45070 */
[----:B------:R-:W-:-:S04]  /*15ff0*/  @!P1 LOP3.LUT R7, R5, 0x80, RZ, 0xc0, !PT ;  /* 0x0000008005079812 */ /* 0x000fc800078ec0ff */
[----:B------:R-:W-:-:S04]  /*16000*/  @!P1 SHF.R.U32.HI R7, RZ, 0x3, R7 ;  /* 0x00000003ff079819 */ /* 0x000fc80000011607 */
[----:B------:R-:W-:Y:S02]  /*16010*/  @!P1 ISETP.NE.U32.AND P1, PT, R7, RZ, PT ;  /* 0x000000ff0700920c */ /* 0x000fe40003f25070 */
[----:B------:R-:W-:Y:S02]  /*16020*/  @!P0 LOP3.LUT R7, R4, 0x40, RZ, 0xc0, !PT ;  /* 0x0000004004078812 */ /* 0x000fe400078ec0ff */
[----:B------:R-:W-:Y:S02]  /*16030*/  @P2 LOP3.LUT R16, R16, 0x8000, RZ, 0xfc, !PT ;  /* 0x0000800010102812 */ /* 0x000fe400078efcff */
[----:B------:R-:W-:Y:S02]  /*16040*/  @!P0 SHF.R.U32.HI R7, RZ, 0x2, R7 ;  /* 0x00000002ff078819 */ /* 0x000fe40000011607 */
[C---:B------:R-:W-:Y:S02]  /*16050*/  LOP3.LUT P2, RZ, R16.reuse, 0x800000, RZ, 0xc0, !PT ;  /* 0x0080000010ff7812 */ /* 0x040fe4000784c0ff */
[----:B------:R-:W-:-:S04]  /*16060*/  LOP3.LUT R16, R16, 0xffffbfff, RZ, 0xc0, !PT ;  /* 0xffffbfff10107812 */ /* 0x000fc800078ec0ff */
[----:B------:R-:W-:Y:S02]  /*16070*/  @P1 LOP3.LUT R16, R16, 0x4000, RZ, 0xfc, !PT ;  /* 0x0000400010101812 */ /* 0x000fe400078efcff */
[----:B------:R-:W-:Y:S02]  /*16080*/  @!P0 ISETP.NE.U32.AND P1, PT, R7, RZ, PT ;  /* 0x000000ff0700820c */ /* 0x000fe40003f25070 */
[----:B------:R-:W-:Y:S02]  /*16090*/  @!P0 LOP3.LUT R7, R5, 0x80, RZ, 0xc0, !PT ;  /* 0x0000008005078812 */ /* 0x000fe400078ec0ff */
[----:B------:R-:W-:Y:S02]  /*160a0*/  LOP3.LUT R16, R16, 0xfffbffff, RZ, 0xc0, !PT ;  /* 0xfffbffff10107812 */ /* 0x000fe400078ec0ff */
        /* <DEDUP_REMOVED lines=11> */
[----:B------:R-:W-:-:S07]  /*16160*/  @!P6 SHF.R.U32.HI R7, RZ, 0x3, R7 ;  /* 0x00000003ff07e819 */ /* 0x000fce0000011607 */
[----:B------:R-:W-:Y:S02]  /*16170*/  @P0 LOP3.LUT R16, R16, 0x100000, RZ, 0xfc, !PT ;  /* 0x0010000010100812 */ /* 0x000fe400078efcff */
[----:B------:R-:W-:Y:S02]  /*16180*/  @!P6 ISETP.NE.U32.AND P0, PT, R7, RZ, PT ;  /* 0x000000ff0700e20c */ /* 0x000fe40003f05070 */
[----:B------:R-:W-:-:S11]  /*16190*/  LOP3.LUT R16, R16, 0xfff7ffff, RZ, 0xc0, !PT ;  /* 0xfff7ffff10107812 */ /* 0x000fd600078ec0ff */
[----:B------:R-:W-:-:S07]  /*161a0*/  @P0 LOP3.LUT R16, R16, 0x80000, RZ, 0xfc, !PT ;  /* 0x0008000010100812 */ /* 0x000fce00078efcff */
[----:B------:R-:W-:Y:S05]  /*161b0*/  WARPSYNC.COLLECTIVE R15, `(.L_x_1161) ;  /* 0x000000000f087348 */ /* 0x000fea0003c00000 */
[----:B------:R0:W1:Y:S02]  /*161c0*/  SHFL.IDX P6, R14, R13, R12, R11 ;  /* 0x0000000c0d0e7389 */ /* 0x00006400000c000b */
[----:B01----:R-:W-:Y:S01]  /*161d0*/  ENDCOLLECTIVE ;  /* 0x000000000000791b */ /* 0x003fe20003800000 */
.L_x_1161:
[----:B------:R-:W-:Y:S05]  /*161e0*/  BSYNC B0 ;  /* 0x0000000000007941 */ /* 0x000fea0003800000 */
.L_x_1160:
[----:B------:R-:W-:Y:S01]  /*161f0*/  IMAD.MOV.U32 R13, RZ, RZ, R0 ;  /* 0x000000ffff0d7224 */ /* 0x000fe200078e0000 */
[----:B------:R-:W-:Y:S01]  /*16200*/  LOP3.LUT R16, R16, 0xbfffffff, RZ, 0xc0, !PT ;  /* 0xbfffffff10107812 */ /* 0x000fe200078ec0ff */
[----:B------:R-:W-:Y:S02]  /*16210*/  IMAD.MOV.U32 R12, RZ, RZ, RZ ;  /* 0x000000ffff0c7224 */ /* 0x000fe400078e00ff */
[----:B------:R-:W-:Y:S01]  /*16220*/  IMAD.MOV.U32 R11, RZ, RZ, 0x181f ;  /* 0x0000181fff0b7424 */ /* 0x000fe200078e00ff */
[----:B------:R-:W-:Y:S01]  /*16230*/  @P2 LOP3.LUT R16, R16, 0x40000000, RZ, 0xfc, !PT ;  /* 0x4000000010102812 */ /* 0x000fe200078efcff */
[----:B------:R-:W-:Y:S02]  /*16240*/  IMAD.MOV.U32 R15, RZ, RZ, -0x1 ;  /* 0xffffffffff0f7424 */ /* 0x000fe400078e00ff */
[----:B------:R-:W-:Y:S01]  /*16250*/  IMAD.MOV.U32 R2, RZ, RZ, R14 ;  /* 0x000000ffff027224 */ /* 0x000fe200078e000e */
[----:B------:R-:W-:-:S13]  /*16260*/  LOP3.LUT P2, RZ, R16, 0x100, RZ, 0xc0, !PT ;  /* 0x0000010010ff7812 */ /* 0x000fda000784c0ff */
[----:B------:R-:W-:Y:S05]  /*16270*/  WARPSYNC.COLLECTIVE R15, `(.L_x_1162) ;  /* 0x000000000f087348 */ /* 0x000fea0003c00000 */
[----:B------:R0:W1:Y:S02]  /*16280*/  SHFL.IDX P6, R14, R13, R12, R11 ;  /* 0x0000000c0d0e7389 */ /* 0x00006400000c000b */
[----:B01----:R-:W-:Y:S01]  /*16290*/  ENDCOLLECTIVE ;  /* 0x000000000000791b */ /* 0x003fe20003800000 */
.L_x_1162:
[----:B------:R-:W-:-:S04]  /*162a0*/  LOP3.LUT R16, R16, 0xdfffffff, RZ, 0xc0, !PT ;  /* 0xdfffffff10107812 */ /* 0x000fc800078ec0ff */
[----:B------:R-:W-:-:S04]  /*162b0*/  @P1 LOP3.LUT R16, R16, 0x20000000, RZ, 0xfc, !PT ;  /* 0x2000000010101812 */ /* 0x000fc800078efcff */
[C---:B------:R-:W-:Y:S01]  /*162c0*/  LOP3.LUT P1, RZ, R16.reuse, 0x800, RZ, 0xc0, !PT ;  /* 0x0000080010ff7812 */ /* 0x040fe2000782c0ff */
[----:B------:R-:W-:Y:S02]  /*162d0*/  IMAD.MOV.U32 R13, RZ, RZ, R6 ;  /* 0x000000ffff0d7224 */ /* 0x000fe400078e0006 */
[----:B------:R-:W-:Y:S01]  /*162e0*/  IMAD.MOV.U32 R12, RZ, RZ, 0x1 ;  /* 0x00000001ff0c7424 */ /* 0x000fe200078e00ff */
[C---:B------:R-:W-:Y:S01]  /*162f0*/  LOP3.LUT P6, RZ, R16.reuse, 0x4000, RZ, 0xc0, !PT ;  /* 0x0000400010ff7812 */ /* 0x040fe200078cc0ff */
[----:B------:R-:W-:Y:S01]  /*16300*/  IMAD.MOV.U32 R3, RZ, RZ, R14 ;  /* 0x000000ffff037224 */ /* 0x000fe200078e000e */
[----:B------:R-:W-:-:S04]  /*16310*/  LOP3.LUT R16, R16, 0xefffffff, RZ, 0xc0, !PT ;  /* 0xefffffff10107812 */ /* 0x000fc800078ec0ff */
[----:B------:R-:W-:-:S05]  /*16320*/  @!P2 LEA R3, P0, R8, R3, 0x1 ;  /* 0x000000030803a211 */ /* 0x000fca00078008ff */
[----:B------:R-:W-:Y:S02]  /*16330*/  @!P2 IMAD.X R2, RZ, RZ, R2, P0 ;  /* 0x000000ffff02a224 */ /* 0x000fe400000e0602 */
[----:B------:R-:W-:-:S04]  /*16340*/  @P6 LOP3.LUT R16, R16, 0x10000000, RZ, 0xfc, !PT ;  /* 0x1000000010106812 */ /* 0x000fc800078efcff */
[C---:B------:R-:W-:Y:S02]  /*16350*/  LOP3.LUT P0, RZ, R16.reuse, 0x100, RZ, 0xc0, !PT ;  /* 0x0000010010ff7812 */ /* 0x040fe4000780c0ff */
[C---:B------:R-:W-:Y:S02]  /*16360*/  LOP3.LUT P6, RZ, R16.reuse, 0x8000, RZ, 0xc0, !PT ;  /* 0x0000800010ff7812 */ /* 0x040fe400078cc0ff */
[----:B------:R-:W-:-:S09]  /*16370*/  LOP3.LUT P2, RZ, R16, 0x40000000, RZ, 0xc0, !PT ;  /* 0x4000000010ff7812 */ /* 0x000fd2000784c0ff */
[----:B------:R-:W-:-:S04]  /*16380*/  @!P0 LOP3.LUT R3, R3, R2, RZ, 0x3c, !PT ;  /* 0x0000000203038212 */ /* 0x000fc800078e3cff */
[----:B------:R-:W-:-:S04]  /*16390*/  @!P0 LOP3.LUT R2, R3, R2, RZ, 0x3c, !PT ;  /* 0x0000000203028212 */ /* 0x000fc800078e3cff */
[----:B------:R-:W-:-:S05]  /*163a0*/  @!P0 LOP3.LUT R3, R3, R2, RZ, 0x3c, !PT ;  /* 0x0000000203038212 */ /* 0x000fca00078e3cff */
[----:B------:R-:W-:Y:S01]  /*163b0*/  @!PT LDS RZ, [RZ] ;  /* 0x00000000fffff984 */ /* 0x000fe20000000800 */
[----:B------:R-:W-:Y:S01]  /*163c0*/  @!PT LDS RZ, [RZ] ;  /* 0x00000000fffff984 */ /* 0x000fe20000000800 */
[----:B------:R-:W-:Y:S01]  /*163d0*/  @!PT LDS RZ, [RZ] ;  /* 0x00000000fffff984 */ /* 0x000fe20000000800 */
[----:B------:R0:W-:Y:S01]  /*163e0*/  @!P0 LDGSTS.E.BYPASS.LTC128B.128 [R19+0x26400], desc[UR44][R2.64], !P1 ;  /* 0x2640000002138fae */ /* 0x0001e2000c901d6c */
[C---:B------:R-:W-:Y:S02]  /*163f0*/  LOP3.LUT P1, RZ, R16.reuse, 0x20000000, RZ, 0xc0, !PT ;  /* 0x2000000010ff7812 */ /* 0x040fe4000782c0ff */
[----:B------:R-:W-:Y:S01]  /*16400*/  LOP3.LUT R16, R16, 0xfbffffff, RZ, 0xc0, !PT ;  /* 0xfbffffff10107812 */ /* 0x000fe200078ec0ff */
[----:B------:R0:W-:Y:S03]  /*16410*/  @!P0 LDGSTS.E.BYPASS.LTC128B.128 [R19+0x28400], desc[UR44][R2.64+0x80], !P5 ;  /* 0x2840008002138fae */ /* 0x0001e6000e901d6c */
[----:B------:R-:W-:Y:S01]  /*16420*/  @P5 LOP3.LUT R16, R16, 0x4000000, RZ, 0xfc, !PT ;  /* 0x0400000010105812 */ /* 0x000fe200078efcff */
[----:B------:R0:W-:Y:S03]  /*16430*/  @!P0 LDGSTS.E.BYPASS.LTC128B.128 [R19+0x2a400], desc[UR44][R2.64+0x100], !P4 ;  /* 0x2a40010002138fae */ /* 0x0001e6000e101d6c */
[C---:B------:R-:W-:Y:S01]  /*16440*/  LOP3.LUT P5, RZ, R16.reuse, 0x800, RZ, 0xc0, !PT ;  /* 0x0000080010ff7812 */ /* 0x040fe200078ac0ff */
[----:B------:R0:W-:Y:S01]  /*16450*/  @!P0 LDGSTS.E.BYPASS.LTC128B.128 [R19+0x2c400], desc[UR44][R2.64+0x180], !P3 ;  /* 0x2c40018002138fae */ /* 0x0001e2000d901d6c */
[----:B------:R-:W-:-:S03]  /*16460*/  LOP3.LUT R16, R16, 0xf7ffffff, RZ, 0xc0, !PT ;  /* 0xf7ffffff10107812 */ /* 0x000fc600078ec0ff */
[----:B------:R0:W-:Y:S04]  /*16470*/  @!P0 LDGSTS.E.BYPASS.LTC128B.128 [R19+0x2e400], desc[UR44][R2.64+0x200], !P2 ;  /* 0x2e40020002138fae */ /* 0x0001e8000d101d6c */
[----:B------:R0:W-:Y:S04]  /*16480*/  @!P0 LDGSTS.E.BYPASS.LTC128B.128 [R19+0x30400], desc[UR44][R2.64+0x280], !P1 ;  /* 0x3040028002138fae */ /* 0x0001e8000c901d6c */
[----:B------:R-:W-:Y:S01]  /*16490*/  @P5 LOP3.LUT R16, R16, 0x8000000, RZ, 0xfc, !PT ;  /* 0x0800000010105812 */ /* 0x000fe200078efcff */
[----:B------:R0:W-:Y:S03]  /*164a0*/  @!P0 LDGSTS.E.BYPASS.LTC128B.128 [R19+0x32400], desc[UR44][R2.64+0x300], P6 ;  /* 0x3240030002138fae */ /* 0x0001e6000b101d6c */
[----:B------:R-:W-:-:S02]  /*164b0*/  LOP3.LUT P6, RZ, R16, 0x10000000, RZ, 0xc0, !PT ;  /* 0x1000000010ff7812 */ /* 0x000fc400078cc0ff */
[----:B------:R-:W-:-:S11]  /*164c0*/  LOP3.LUT P5, RZ, R16, 0x80, RZ, 0xc0, !PT ;  /* 0x0000008010ff7812 */ /* 0x000fd600078ac0ff */
[----:B------:R0:W-:Y:S02]  /*164d0*/  @!P0 LDGSTS.E.BYPASS.LTC128B.128 [R19+0x34400], desc[UR44][R2.64+0x380], P6 ;  /* 0x3440038002138fae */ /* 0x0001e4000b101d6c */
[----:B0-----:R-:W-:Y:S05]  /*164e0*/  WARPSYNC.COLLECTIVE R15, `(.L_x_1163) ;  /* 0x000000000f087348 */ /* 0x001fea0003c00000 */
[----:B------:R1:W2:Y:S02]  /*164f0*/  SHFL.IDX P6, R14, R13, R12, R11 ;  /* 0x0000000c0d0e7389 */ /* 0x0002a400000c000b */
[----:B012---:R-:W-:Y:S01]  /*16500*/  ENDCOLLECTIVE ;  /* 0x000000000000791b */ /* 0x007fe20003800000 */
.L_x_1163:
[----:B------:R-:W-:Y:S02]  /*16510*/  IMAD.MOV.U32 R13, RZ, RZ, R0 ;  /* 0x000000ffff0d7224 */ /* 0x000fe400078e0000 */
[----:B------:R-:W-:-:S07]  /*16520*/  IMAD.MOV.U32 R7, RZ, RZ, R14 ;  /* 0x000000ffff077224 */ /* 0x000fce00078e000e */
[----:B------:R-:W-:Y:S05]  /*16530*/  WARPSYNC.COLLECTIVE R15, `(.L_x_1164) ;  /* 0x000000000f087348 */ /* 0x000fea0003c00000 */
[----:B------:R0:W1:Y:S02]  /*16540*/  SHFL.IDX P6, R14, R13, R12, R11 ;  /* 0x0000000c0d0e7389 */ /* 0x00006400000c000b */
[----:B01----:R-:W-:Y:S01]  /*16550*/  ENDCOLLECTIVE ;  /* 0x000000000000791b */ /* 0x003fe20003800000 */
.L_x_1164:
        /* <DEDUP_REMOVED lines=10> */
[----:B------:R-:W-:-:S11]  /*16600*/  LOP3.LUT P6, RZ, R16, 0x40000, RZ, 0xc0, !PT ;  /* 0x0004000010ff7812 */ /* 0x000fd600078cc0ff */
[----:B------:R-:W-:Y:S01]  /*16610*/  @!PT LDS RZ, [RZ] ;  /* 0x00000000fffff984 */ /* 0x000fe20000000800 */
[----:B------:R-:W-:Y:S01]  /*16620*/  @!PT LDS RZ, [RZ] ;  /* 0x00000000fffff984 */ /* 0x000fe20000000800 */
[----:B------:R-:W-:Y:S01]  /*16630*/  @!PT LDS RZ, [RZ] ;  /* 0x00000000fffff984 */ /* 0x000fe20000000800 */
[----:B------:R0:W-:Y:S01]  /*16640*/  @!P0 LDGSTS.E.BYPASS.LTC128B.128 [R19+0x26c00], desc[UR44][R2.64], !P5 ;  /* 0x26c0000002138fae */ /* 0x0001e2000e901d6c */
[C---:B------:R-:W-:Y:S02]  /*16650*/  LOP3.LUT P5, RZ, R16.reuse, 0x4000000, RZ, 0xc0, !PT ;  /* 0x0400000010ff7812 */ /* 0x040fe400078ac0ff */
[----:B------:R-:W-:-:S11]  /*16660*/  LOP3.LUT R16, R16, 0xff7fffff, RZ, 0xc0, !PT ;  /* 0xff7fffff10107812 */ /* 0x000fd600078ec0ff */
        /* <DEDUP_REMOVED lines=8> */
[----:B------:R0:W-:Y:S03]  /*166f0*/  @!P0 LDGSTS.E.BYPASS.LTC128B.128 [R19+0x30c00], desc[UR44][R2.64+0x280], !P1 ;  /* 0x30c0028002138fae */ /* 0x0001e6000c901d6c */
[C---:B------:R-:W-:Y:S01]  /*16700*/  LOP3.LUT P5, RZ, R16.reuse, 0x40, RZ, 0xc0, !PT ;  /* 0x0000004010ff7812 */ /* 0x040fe200078ac0ff */
[----:B------:R0:W-:Y:S01]  /*16710*/  @!P0 LDGSTS.E.BYPASS.LTC128B.128 [R19+0x32c00], desc[UR44][R2.64+0x300], P6 ;  /* 0x32c0030002138fae */ /* 0x0001e2000b101d6c */
[----:B------:R-:W-:-:S13]  /*16720*/  LOP3.LUT P6, RZ, R16, 0x2000000, RZ, 0xc0, !PT ;  /* 0x0200000010ff7812 */ /* 0x000fda00078cc0ff */
[----:B------:R0:W-:Y:S02]  /*16730*/  @!P0 LDGSTS.E.BYPASS.LTC128B.128 [R19+0x34c00], desc[UR44][R2.64+0x380], P6 ;  /* 0x34c0038002138fae */ /* 0x0001e4000b101d6c */
[----:B0-----:R-:W-:Y:S05]  /*16740*/  WARPSYNC.COLLECTIVE R15, `(.L_x_1165) ;  /* 0x000000000f087348 */ /* 0x001fea0003c00000 */
[----:B------:R1:W2:Y:S02]  /*16750*/  SHFL.IDX P6, R14, R13, R12, R11 ;  /* 0x0000000c0d0e7389 */ /* 0x0002a400000c000b */
[----:B012---:R-:W-:Y:S01]  /*16760*/  ENDCOLLECTIVE ;  /* 0x000000000000791b */ /* 0x007fe20003800000 */
.L_x_1165:
[----:B------:R-:W-:Y:S02]  /*16770*/  IMAD.MOV.U32 R13, RZ, RZ, R0 ;  /* 0x000000ffff0d7224 */ /* 0x000fe400078e0000 */
[----:B------:R-:W-:-:S07]  /*16780*/  IMAD.MOV.U32 R7, RZ, RZ, R14 ;  /* 0x000000ffff077224 */ /* 0x000fce00078e000e */
[----:B------:R-:W-:Y:S05]  /*16790*/  WARPSYNC.COLLECTIVE R15, `(.L_x_1166) ;  /* 0x000000000f087348 */ /* 0x000fea0003c00000 */
[----:B------:R0:W1:Y:S02]  /*167a0*/  SHFL.IDX P6, R14, R13, R12, R11 ;  /* 0x0000000c0d0e7389 */ /* 0x00006400000c000b */
[----:B01----:R-:W-:Y:S01]  /*167b0*/  ENDCOLLECTIVE ;  /* 0x000000000000791b */ /* 0x003fe20003800000 */
.L_x_1166:
        /* <DEDUP_REMOVED lines=15> */
[----:B------:R-:W-:-:S13]  /*168b0*/  LOP3.LUT P5, RZ, R16, 0x800000, RZ, 0xc0, !PT ;  /* 0x0080000010ff7812 */ /* 0x000fda00078ac0ff */
[----:B------:R0:W-:Y:S04]  /*168c0*/  @!P0 LDGSTS.E.BYPASS.LTC128B.128 [R19+0x29400], desc[UR44][R2.64+0x80], !P5 ;  /* 0x2940008002138fae */ /* 0x0001e8000e901d6c */
[----:B------:R0:W-:Y:S04]  /*168d0*/  @!P0 LDGSTS.E.BYPASS.LTC128B.128 [R19+0x2b400], desc[UR44][R2.64+0x100], !P4 ;  /* 0x2b40010002138fae */ /* 0x0001e8000e101d6c */
[----:B------:R0:W-:Y:S04]  /*168e0*/  @!P0 LDGSTS.E.BYPASS.LTC128B.128 [R19+0x2d400], desc[UR44][R2.64+0x180], !P3 ;  /* 0x2d40018002138fae */ /* 0x0001e8000d901d6c */
[----:B------:R0:W-:Y:S04]  /*168f0*/  @!P0 LDGSTS.E.BYPASS.LTC128B.128 [R19+0x2f400], desc[UR44][R2.64+0x200], !P2 ;  /* 0x2f40020002138fae */ /* 0x0001e8000d101d6c */
[----:B------:R0:W-:Y:S04]  /*16900*/  @!P0 LDGSTS.E.BYPASS.LTC128B.128 [R19+0x31400], desc[UR44][R2.64+0x280], !P1 ;  /* 0x3140028002138fae */ /* 0x0001e8000c901d6c */
[----:B------:R0:W-:Y:S01]  /*16910*/  @!P0 LDGSTS.E.BYPASS.LTC128B.128 [R19+0x33400], desc[UR44][R2.64+0x300], P6 ;  /* 0x3340030002138fae */ /* 0x0001e2000b101d6c */
[----:B------:R-:W-:-:S13]  /*16920*/  LOP3.LUT P6, RZ, R16, 0x400000, RZ, 0xc0, !PT ;  /* 0x0040000010ff7812 */ /* 0x000fda00078cc0ff */
[----:B------:R0:W-:Y:S02]  /*16930*/  @!P0 LDGSTS.E.BYPASS.LTC128B.128 [R19+0x35400], desc[UR44][R2.64+0x380], P6 ;  /* 0x3540038002138fae */ /* 0x0001e4000b101d6c */
[----:B0-----:R-:W-:Y:S05]  /*16940*/  WARPSYNC.COLLECTIVE R15, `(.L_x_1167) ;  /* 0x000000000f087348 */ /* 0x001fea0003c00000 */
[----:B------:R1:W2:Y:S02]  /*16950*/  SHFL.IDX P6, R14, R13, R12, R11 ;  /* 0x0000000c0d0e7389 */ /* 0x0002a400000c000b */
[----:B012---:R-:W-:Y:S01]  /*16960*/  ENDCOLLECTIVE ;  /* 0x000000000000791b */ /* 0x007fe20003800000 */
.L_x_1167:
[----:B------:R-:W-:Y:S02]  /*16970*/  IMAD.MOV.U32 R13, RZ, RZ, R0 ;  /* 0x000000ffff0d7224 */ /* 0x000fe400078e0000 */
[----:B------:R-:W-:-:S07]  /*16980*/  IMAD.MOV.U32 R6, RZ, RZ, R14 ;  /* 0x000000ffff067224 */ /* 0x000fce00078e000e */
[----:B------:R-:W-:Y:S05]  /*16990*/  WARPSYNC.COLLECTIVE R15, `(.L_x_1168) ;  /* 0x000000000f087348 */ /* 0x000fea0003c00000 */
[----:B------:R0:W1:Y:S02]  /*169a0*/  SHFL.IDX P6, R14, R13, R12, R11 ;  /* 0x0000000c0d0e7389 */ /* 0x00006400000c000b */
[----:B01----:R-:W-:Y:S01]  /*169b0*/  ENDCOLLECTIVE ;  /* 0x000000000000791b */ /* 0x003fe20003800000 */
.L_x_1168:
[----:B------:R-:W-:Y:S01]  /*169c0*/  IMAD.MOV.U32 R0, RZ, RZ, R14 ;  /* 0x000000ffff007224 */ /* 0x000fe200078e000e */
[----:B------:R-:W-:Y:S06]  /*169d0*/  BRA `(.L_x_1169) ;  /* 0xffffffb800607947 */ /* 0x000fec000383ffff */
.L_x_1086:
[----:B0-----:R0:W1:Y:S02]  /*169e0*/  SYNCS.PHASECHK.TRANS64.TRYWAIT P0, [R17+URZ+0x38820], R0 ;  /* 0x03882000110075a7 */ /* 0x001064000800017f */
[----:B-1----:R-:W-:Y:S05]  /*169f0*/  @!P0 NANOSLEEP.SYNCS 0x989680 ;  /* 0x009896800000895d */ /* 0x002fea0003900000 */
[----:B------:R-:W1:Y:S02]  /*16a00*/  @!P0 SYNCS.PHASECHK.TRANS64 P0, [R17+URZ+0x38820], R0 ;  /* 0x03882000110085a7 */ /* 0x000e64000800007f */
[----:B-1----:R-:W-:Y:S05]  /*16a10*/  @!P0 BRA `(.L_x_1086) ;  /* 0xfffffffc00f08947 */ /* 0x002fea000383ffff */
[----:B------:R-:W-:Y:S05]  /*16a20*/  BRA `(.L_x_1170) ;  /* 0xffffffb800fc7947 */ /* 0x000fea000383ffff */
.L_x_1089:
[----:B0-----:R0:W1:Y:S02]  /*16a30*/  SYNCS.PHASECHK.TRANS64.TRYWAIT P0, [R22+URZ+0x38860], R0 ;  /* 0x03886000160075a7 */ /* 0x001064000800017f */
[----:B-1----:R-:W-:Y:S05]  /*16a40*/  @!P0 NANOSLEEP.SYNCS 0x989680 ;  /* 0x009896800000895d */ /* 0x002fea0003900000 */
[----:B------:R-:W1:Y:S02]  /*16a50*/  @!P0 SYNCS.PHASECHK.TRANS64 P0, [R22+URZ+0x38860], R0 ;  /* 0x03886000160085a7 */ /* 0x000e64000800007f */
[----:B-1----:R-:W-:Y:S05]  /*16a60*/  @!P0 BRA `(.L_x_1089) ;  /* 0xfffffffc00f08947 */ /* 0x002fea000383ffff */
[----:B------:R-:W-:Y:S05]  /*16a70*/  BRA `(.L_x_1171) ;  /* 0xffffffbc000c7947 */ /* 0x000fea000383ffff */
.L_x_1090:
        /* <DEDUP_REMOVED lines=8> */
.L_x_1173:
[----:B------:R-:W-:Y:S05]  /*16b00*/  BSYNC B0 ;  /* 0x0000000000007941 */ /* 0x000fea0003800000 */
.L_x_1172:
[----:B------:R-:W0:Y:S01]  /*16b10*/  S2R R7, SR_TID.X ;  /* 0x0000000000077919 */ /* 0x000e220000002100 */
[----:B------:R-:W-:Y:S01]  /*16b20*/  IMAD.MOV.U32 R13, RZ, RZ, R4 ;  /* 0x000000ffff0d7224 */ /* 0x000fe200078e0004 */
[C---:B------:R-:W-:Y:S01]  /*16b30*/  LOP3.LUT P5, RZ, R30.reuse, 0x2, RZ, 0xc0, !PT ;  /* 0x000000021eff7812 */ /* 0x040fe200078ac0ff */
[----:B------:R-:W-:Y:S01]  /*16b40*/  IMAD.MOV.U32 R12, RZ, RZ, RZ ;  /* 0x000000ffff0c7224 */ /* 0x000fe200078e00ff */
[C---:B------:R-:W-:Y:S01]  /*16b50*/  LOP3.LUT P4, RZ, R30.reuse, 0x4, RZ, 0xc0, !PT ;  /* 0x000000041eff7812 */ /* 0x040fe2000788c0ff */
[----:B------:R-:W-:Y:S01]  /*16b60*/  IMAD.MOV.U32 R11, RZ, RZ, 0x181f ;  /* 0x0000181fff0b7424 */ /* 0x000fe200078e00ff */
[C---:B------:R-:W-:Y:S01]  /*16b70*/  LOP3.LUT P3, RZ, R30.reuse, 0x8, RZ, 0xc0, !PT ;  /* 0x000000081eff7812 */ /* 0x040fe2000786c0ff */
[----:B------:R-:W-:Y:S01]  /*16b80*/  IMAD.MOV.U32 R15, RZ, RZ, -0x1 ;  /* 0xffffffffff0f7424 */ /* 0x000fe200078e00ff */
[----:B------:R-:W-:Y:S01]  /*16b90*/  LOP3.LUT P2, RZ, R30, 0x10, RZ, 0xc0, !PT ;  /* 0x000000101eff7812 */ /* 0x000fe2000784c0ff */
[----:B------:R-:W-:Y:S01]  /*16ba0*/  IMAD.MOV.U32 R3, RZ, RZ, R14 ;  /* 0x000000ffff037224 */ /* 0x000fe200078e000e */
[----:B------:R-:W-:Y:S01]  /*16bb0*/  LOP3.LUT R16, R16, 0xffffffbf, RZ, 0xc0, !PT ;  /* 0xffffffbf10107812 */ /* 0x000fe200078ec0ff */
[----:B------:R-:W-:-:S10]  /*16bc0*/  IMAD R5, R5, 0x2, R17 ;  /* 0x0000000205057824 */ /* 0x000fd400078e0211 */
[----:B0-----:R-:W-:Y:S05]  /*16bd0*/  WARPSYNC.COLLECTIVE R15, `(.L_x_1174) ;  /* 0x000000000f087348 */ /* 0x001fea0003c00000 */
[----:B------:R1:W2:Y:S02]  /*16be0*/  SHFL.IDX P6, R14, R13, R12, R11 ;  /* 0x0000000c0d0e7389 */ /* 0x0002a400000c000b */
[----:B012---:R-:W-:Y:S01]  /*16bf0*/  ENDCOLLECTIVE ;  /* 0x000000000000791b */ /* 0x007fe20003800000 */
.L_x_1174:
        /* <DEDUP_REMOVED lines=8> */
[----:B------:R-:W-:Y:S02]  /*16c80*/  ISETP.NE.U32.AND P1, PT, R7, 0x1, PT ;  /* 0x000000010700780c */ /* 0x000fe40003f25070 */
[----:B------:R-:W-:Y:S01]  /*16c90*/  PRMT R7, R30, 0x8880, RZ ;  /* 0x000088801e077816 */ /* 0x000fe200000000ff */
        /* <DEDUP_REMOVED lines=8> */
[----:B------:R-:W-:Y:S02]  /*16d20*/  ISETP.LT.OR P0, PT, R29, 0x1, !P5 ;  /* 0x000000011d00780c */ /* 0x000fe40006f01670 */
[----:B------:R-:W-:-:S11]  /*16d30*/  LOP3.LUT R16, R16, 0xffffff7f, RZ, 0xc0, !PT ;  /* 0xffffff7f10107812 */ /* 0x000fd600078ec0ff */
        /* <DEDUP_REMOVED lines=12> */
[----:B------:R-:W-:-:S13]  /*16e00*/  ISETP.GT.AND P6, PT, R7, -0x1, PT ;  /* 0xffffffff0700780c */ /* 0x000fda0003fc4270 */
[----:B------:R-:W-:Y:S02]  /*16e10*/  @P6 LOP3.LUT R16, R16, 0x80, RZ, 0xfc, !PT ;  /* 0x0000008010106812 */ /* 0x000fe400078efcff */
[----:B------:R-:W-:-:S13]  /*16e20*/  ISETP.LT.OR P6, PT, R29, 0x1, P6 ;  /* 0x000000011d00780c */ /* 0x000fda00037c1670 */
[----:B------:R0:W-:Y:S02]  /*16e30*/  LDGSTS.E.BYPASS.LTC128B.128 [R5+0xe400], desc[UR44][R2.64+0x380], !P6 ;  /* 0x0e40038002057fae */ /* 0x0001e4000f101d6c */
[----:B0-----:R-:W-:Y:S05]  /*16e40*/  WARPSYNC.COLLECTIVE R15, `(.L_x_1175) ;  /* 0x000000000f087348 */ /* 0x001fea0003c00000 */
[----:B------:R1:W2:Y:S02]  /*16e50*/  SHFL.IDX P6, R14, R13, R12, R11 ;  /* 0x0000000c0d0e7389 */ /* 0x0002a400000c000b */
[----:B012---:R-:W-:Y:S01]  /*16e60*/  ENDCOLLECTIVE ;  /* 0x000000000000791b */ /* 0x007fe20003800000 */
.L_x_1175:
[----:B------:R-:W-:Y:S02]  /*16e70*/  IMAD.MOV.U32 R13, RZ, RZ, R4 ;  /* 0x000000ffff0d7224 */ /* 0x000fe400078e0004 */
[----:B------:R-:W-:-:S07]  /*16e80*/  IMAD.MOV.U32 R3, RZ, RZ, R14 ;  /* 0x000000ffff037224 */ /* 0x000fce00078e000e */
[----:B------:R-:W-:Y:S05]  /*16e90*/  WARPSYNC.COLLECTIVE R15, `(.L_x_1176) ;  /* 0x000000000f087348 */ /* 0x000fea0003c00000 */
[----:B------:R0:W1:Y:S02]  /*16ea0*/  SHFL.IDX P6, R14, R13, R12, R11 ;  /* 0x0000000c0d0e7389 */ /* 0x00006400000c000b */
[----:B01----:R-:W-:Y:S01]  /*16eb0*/  ENDCOLLECTIVE ;  /* 0x000000000000791b */ /* 0x003fe20003800000 */
.L_x_1176:
        /* <DEDUP_REMOVED lines=29> */
.L_x_1177:
[----:B------:R-:W-:Y:S02]  /*17090*/  IMAD.MOV.U32 R13, RZ, RZ, R4 ;  /* 0x000000ffff0d7224 */ /* 0x000fe400078e0004 */
[----:B------:R-:W-:-:S07]  /*170a0*/  IMAD.MOV.U32 R7, RZ, RZ, R14 ;  /* 0x000000ffff077224 */ /* 0x000fce00078e000e */
[----:B------:R-:W-:Y:S05]  /*170b0*/  WARPSYNC.COLLECTIVE R15, `(.L_x_1178) ;  /* 0x000000000f087348 */ /* 0x000fea0003c00000 */
[----:B------:R0:W1:Y:S02]  /*170c0*/  SHFL.IDX P6, R14, R13, R12, R11 ;  /* 0x0000000c0d0e7389 */ /* 0x00006400000c000b */
[----:B01----:R-:W-:Y:S01]  /*170d0*/  ENDCOLLECTIVE ;  /* 0x000000000000791b */ /* 0x003fe20003800000 */
.L_x_1178:
        /* <DEDUP_REMOVED lines=29> */
.L_x_1179:
[----:B------:R-:W-:Y:S02]  /*172b0*/  IMAD.MOV.U32 R13, RZ, RZ, R4 ;  /* 0x000000ffff0d7224 */ /* 0x000fe400078e0004 */
[----:B------:R-:W-:-:S07]  /*172c0*/  IMAD.MOV.U32 R6, RZ, RZ, R14 ;  /* 0x000000ffff067224 */ /* 0x000fce00078e000e */
[----:B------:R-:W-:Y:S05]  /*172d0*/  WARPSYNC.COLLECTIVE R15, `(.L_x_1180) ;  /* 0x000000000f087348 */ /* 0x000fea0003c00000 */
[----:B------:R0:W1:Y:S02]  /*172e0*/  SHFL.IDX P6, R14, R13, R12, R11 ;  /* 0x0000000c0d0e7389 */ /* 0x00006400000c000b */
[----:B01----:R-:W-:Y:S01]  /*172f0*/  ENDCOLLECTIVE ;  /* 0x000000000000791b */ /* 0x003fe20003800000 */
.L_x_1180:
[----:B------:R-:W-:Y:S01]  /*17300*/  IMAD.MOV.U32 R2, RZ, RZ, R14 ;  /* 0x000000ffff027224 */ /* 0x000fe200078e000e */
[----:B------:R-:W-:Y:S06]  /*17310*/  BRA `(.L_x_1181) ;  /* 0xffffffb800987947 */ /* 0x000fec000383ffff */
.L_x_1097:
[----:B0-----:R0:W1:Y:S02]  /*17320*/  SYNCS.PHASECHK.TRANS64.TRYWAIT P0, [R6+URZ+0x38840], R20 ;  /* 0x03884014060075a7 */ /* 0x001064000800017f */
[----:B-1----:R-:W-:Y:S05]  /*17330*/  @!P0 NANOSLEEP.SYNCS 0x989680 ;  /* 0x009896800000895d */ /* 0x002fea0003900000 */
[----:B------:R-:W1:Y:S02]  /*17340*/  @!P0 SYNCS.PHASECHK.TRANS64 P0, [R6+URZ+0x38840], R20 ;  /* 0x03884014060085a7 */ /* 0x000e64000800007f */
[----:B-1----:R-:W-:Y:S05]  /*17350*/  @!P0 BRA `(.L_x_1097) ;  /* 0xfffffffc00f08947 */ /* 0x002fea000383ffff */
[----:B------:R-:W-:Y:S05]  /*17360*/  BRA `(.L_x_1182) ;  /* 0xffffffc0002c7947 */ /* 0x000fea000383ffff */
.L_x_1098:
        /* <DEDUP_REMOVED lines=8> */
.L_x_1184:
[----:B------:R-:W-:Y:S05]  /*173f0*/  BSYNC B1 ;  /* 0x0000000000017941 */ /* 0x000fea0003800000 */
.L_x_1183:
        /* <DEDUP_REMOVED lines=9> */
.L_x_1185:
[----:B------:R-:W-:Y:S02]  /*17490*/  IMAD.MOV.U32 R13, RZ, RZ, R25 ;  /* 0x000000ffff0d7224 */ /* 0x000fe400078e0019 */
[----:B------:R-:W-:Y:S02]  /*174a0*/  IMAD.MOV.U32 R12, RZ, RZ, 0x1 ;  /* 0x00000001ff0c7424 */ /* 0x000fe400078e00ff */
[----:B------:R-:W-:-:S07]  /*174b0*/  IMAD.MOV.U32 R2, RZ, RZ, R14 ;  /* 0x000000ffff027224 */ /* 0x000fce00078e000e */
[----:B------:R-:W-:Y:S05]  /*174c0*/  WARPSYNC.COLLECTIVE R15, `(.L_x_1186) ;  /* 0x000000000f087348 */ /* 0x000fea0003c00000 */
[----:B------:R0:W1:Y:S02]  /*174d0*/  SHFL.IDX P6, R14, R13, R12, R11 ;  /* 0x0000000c0d0e7389 */ /* 0x00006400000c000b */
[----:B01----:R-:W-:Y:S01]  /*174e0*/  ENDCOLLECTIVE ;  /* 0x000000000000791b */ /* 0x003fe20003800000 */
.L_x_1186:
        /* <DEDUP_REMOVED lines=11> */
.L_x_1187:
[----:B------:R-:W-:Y:S02]  /*175a0*/  IMAD.MOV.U32 R13, RZ, RZ, R25 ;  /* 0x000000ffff0d7224 */ /* 0x000fe400078e0019 */
[----:B------:R-:W-:Y:S02]  /*175b0*/  IMAD.MOV.U32 R12, RZ, RZ, 0x2 ;  /* 0x00000002ff0c7424 */ /* 0x000fe400078e00ff */
[----:B------:R-:W-:-:S07]  /*175c0*/  IMAD.MOV.U32 R2, RZ, RZ, R14 ;  /* 0x000000ffff027224 */ /* 0x000fce00078e000e */
[----:B------:R-:W-:Y:S05]  /*175d0*/  WARPSYNC.COLLECTIVE R15, `(.L_x_1188) ;  /* 0x000000000f087348 */ /* 0x000fea0003c00000 */
[----:B------:R0:W1:Y:S02]  /*175e0*/  SHFL.IDX P6, R14, R13, R12, R11 ;  /* 0x0000000c0d0e7389 */ /* 0x00006400000c000b */
[----:B01----:R-:W-:Y:S01]  /*175f0*/  ENDCOLLECTIVE ;  /* 0x000000000000791b */ /* 0x003fe20003800000 */
.L_x_1188:
        /* <DEDUP_REMOVED lines=11> */
.L_x_1189:
[----:B------:R-:W-:Y:S02]  /*176b0*/  IMAD.MOV.U32 R13, RZ, RZ, R25 ;  /* 0x000000ffff0d7224 */ /* 0x000fe400078e0019 */
[----:B------:R-:W-:Y:S02]  /*176c0*/  IMAD.MOV.U32 R12, RZ, RZ, 0x3 ;  /* 0x00000003ff0c7424 */ /* 0x000fe400078e00ff */
[----:B------:R-:W-:-:S07]  /*176d0*/  IMAD.MOV.U32 R2, RZ, RZ, R14 ;  /* 0x000000ffff027224 */ /* 0x000fce00078e000e */
[----:B------:R-:W-:Y:S05]  /*176e0*/  WARPSYNC.COLLECTIVE R15, `(.L_x_1190) ;  /* 0x000000000f087348 */ /* 0x000fea0003c00000 */
[----:B------:R0:W1:Y:S02]  /*176f0*/  SHFL.IDX P6, R14, R13, R12, R11 ;  /* 0x0000000c0d0e7389 */ /* 0x00006400000c000b */
[----:B01----:R-:W-:Y:S01]  /*17700*/  ENDCOLLECTIVE ;  /* 0x000000000000791b */ /* 0x003fe20003800000 */
.L_x_1190:
        /* <DEDUP_REMOVED lines=11> */
.L_x_1191:
[----:B------:R-:W-:Y:S01]  /*177c0*/  IMAD.MOV.U32 R2, RZ, RZ, R14 ;  /* 0x000000ffff027224 */ /* 0x000fe200078e000e */
[----:B------:R-:W-:Y:S06]  /*177d0*/  BRA `(.L_x_1192) ;  /* 0xffffffbc00b47947 */ /* 0x000fec000383ffff */
.L_x_1103:
[----:B---3--:R3:W4:Y:S02]  /*177e0*/  SYNCS.PHASECHK.TRANS64.TRYWAIT P0, [R6+URZ+0x38860], R20 ;  /* 0x03886014060075a7 */ /* 0x008724000800017f */
[----:B----4-:R-:W-:Y:S05]  /*177f0*/  @!P0 NANOSLEEP.SYNCS 0x989680 ;  /* 0x009896800000895d */ /* 0x010fea0003900000 */
[----:B------:R-:W4:Y:S02]  /*17800*/  @!P0 SYNCS.PHASECHK.TRANS64 P0, [R6+URZ+0x38860], R20 ;  /* 0x03886014060085a7 */ /* 0x000f24000800007f */
[----:B----4-:R-:W-:Y:S05]  /*17810*/  @!P0 BRA `(.L_x_1103) ;  /* 0xfffffffc00f08947 */ /* 0x010fea000383ffff */
[----:B------:R-:W-:Y:S05]  /*17820*/  BRA `(.L_x_1193) ;  /* 0xffffffc000047947 */ /* 0x000fea000383ffff */
.L_x_1104:
        /* <DEDUP_REMOVED lines=8> */
.L_x_1195:
[----:B------:R-:W-:Y:S05]  /*178b0*/  BSYNC B1 ;  /* 0x0000000000017941 */ /* 0x000fea0003800000 */
.L_x_1194:
        /* <DEDUP_REMOVED lines=13> */
.L_x_1196:
        /* <DEDUP_REMOVED lines=17> */
.L_x_1197:
        /* <DEDUP_REMOVED lines=16> */
.L_x_1198:
        /* <DEDUP_REMOVED lines=19> */
.L_x_1199:
        /* <DEDUP_REMOVED lines=14> */
.L_x_1200:
        /* <DEDUP_REMOVED lines=16> */
.L_x_1201:
        /* <DEDUP_REMOVED lines=14> */
.L_x_1202:
[----:B------:R-:W-:Y:S05]  /*17f90*/  BRA `(.L_x_1203) ;  /* 0xffffffbc00687947 */ /* 0x000fea000383ffff */
.L_x_1112:
        /* <DEDUP_REMOVED lines=8> */
.L_x_1205:
[----:B------:R-:W-:Y:S05]  /*18020*/  BSYNC B0 ;  /* 0x0000000000007941 */ /* 0x000fea0003800000 */
.L_x_1204:
        /* <DEDUP_REMOVED lines=9> */
.L_x_1206:
        /* <DEDUP_REMOVED lines=24> */
.L_x_1207:
[----:B------:R-:W-:Y:S01]  /*18240*/  IMAD.MOV.U32 R12, RZ, RZ, 0x2 ;  /* 0x00000002ff0c7424 */ /* 0x000fe200078e00ff */
[----:B------:R-:W-:-:S05]  /*18250*/  SEL R14, R14, RZ, P1 ;  /* 0x000000ff0e0e7207 */ /* 0x000fca0000800000 */
[----:B------:R-:W-:-:S04]  /*18260*/  IMAD.IADD R5, R13, 0x1, R14 ;  /* 0x000000010d057824 */ /* 0x000fc800078e020e */
[----:B------:R-:W-:-:S07]  /*18270*/  IMAD.MOV.U32 R13, RZ, RZ, R5 ;  /* 0x000000ffff0d7224 */ /* 0x000fce00078e0005 */
[----:B------:R-:W-:Y:S05]  /*18280*/  WARPSYNC.COLLECTIVE R15, `(.L_x_1208) ;  /* 0x000000000f087348 */ /* 0x000fea0003c00000 */
[----:B------:R0:W1:Y:S02]  /*18290*/  SHFL.UP P6, R14, R13, R12, R11 ;  /* 0x0400000c0d0e7389 */ /* 0x00006400000c000b */
[----:B01----:R-:W-:Y:S01]  /*182a0*/  ENDCOLLECTIVE ;  /* 0x000000000000791b */ /* 0x003fe20003800000 */
.L_x_1208:
[----:B------:R-:W-:Y:S01]  /*182b0*/  IMAD.MOV.U32 R12, RZ, RZ, 0x4 ;  /* 0x00000004ff0c7424 */ /* 0x000fe200078e00ff */
[----:B------:R-:W-:-:S05]  /*182c0*/  SEL R2, R14, RZ, P2 ;  /* 0x000000ff0e027207 */ /* 0x000fca0001000000 */
[----:B------:R-:W-:-:S04]  /*182d0*/  IMAD.IADD R2, R5, 0x1, R2 ;  /* 0x0000000105027824 */ /* 0x000fc800078e0202 */
[----:B------:R-:W-:-:S07]  /*182e0*/  IMAD.MOV.U32 R13, RZ, RZ, R2 ;  /* 0x000000ffff0d7224 */ /* 0x000fce00078e0002 */
[----:B------:R-:W-:Y:S05]  /*182f0*/  WARPSYNC.COLLECTIVE R15, `(.L_x_1209) ;  /* 0x000000000f087348 */ /* 0x000fea0003c00000 */
[----:B------:R0:W1:Y:S02]  /*18300*/  SHFL.UP P6, R14, R13, R12, R11 ;  /* 0x0400000c0d0e7389 */ /* 0x00006400000c000b */
[----:B01----:R-:W-:Y:S01]  /*18310*/  ENDCOLLECTIVE ;  /* 0x000000000000791b */ /* 0x003fe20003800000 */
.L_x_1209:
[----:B------:R-:W-:Y:S01]  /*18320*/  IMAD.MOV.U32 R12, RZ, RZ, 0x8 ;  /* 0x00000008ff0c7424 */ /* 0x000fe200078e00ff */
[----:B------:R-:W-:-:S05]  /*18330*/  SEL R3, R14, RZ, P3 ;  /* 0x000000ff0e037207 */ /* 0x000fca0001800000 */
[----:B------:R-:W-:-:S04]  /*18340*/  IMAD.IADD R3, R2, 0x1, R3 ;  /* 0x0000000102037824 */ /* 0x000fc800078e0203 */
[----:B------:R-:W-:-:S07]  /*18350*/  IMAD.MOV.U32 R13, RZ, RZ, R3 ;  /* 0x000000ffff0d7224 */ /* 0x000fce00078e0003 */
[----:B------:R-:W-:Y:S05]  /*18360*/  WARPSYNC.COLLECTIVE R15, `(.L_x_1210) ;  /* 0x000000000f087348 */ /* 0x000fea0003c00000 */
[----:B------:R0:W1:Y:S02]  /*18370*/  SHFL.UP P6, R14, R13, R12, R11 ;  /* 0x0400000c0d0e7389 */ /* 0x00006400000c000b */
[----:B01----:R-:W-:Y:S01]  /*18380*/  ENDCOLLECTIVE ;  /* 0x000000000000791b */ /* 0x003fe20003800000 */
.L_x_1210:
[----:B------:R-:W-:Y:S01]  /*18390*/  IMAD.MOV.U32 R12, RZ, RZ, 0x10 ;  /* 0x00000010ff0c7424 */ /* 0x000fe200078e00ff */
[----:B------:R-:W-:-:S05]  /*183a0*/  SEL R14, R14, RZ, P4 ;  /* 0x000000ff0e0e7207 */ /* 0x000fca0002000000 */
[----:B------:R-:W-:-:S04]  /*183b0*/  IMAD.IADD R5, R3, 0x1, R14 ;  /* 0x0000000103057824 */ /* 0x000fc800078e020e */
[----:B------:R-:W-:-:S07]  /*183c0*/  IMAD.MOV.U32 R13, RZ, RZ, R5 ;  /* 0x000000ffff0d7224 */ /* 0x000fce00078e0005 */
[----:B------:R-:W-:Y:S05]  /*183d0*/  WARPSYNC.COLLECTIVE R15, `(.L_x_1211) ;  /* 0x000000000f087348 */ /* 0x000fea0003c00000 */
[----:B------:R0:W1:Y:S02]  /*183e0*/  SHFL.UP P6, R14, R13, R12, R11 ;  /* 0x0400000c0d0e7389 */ /* 0x00006400000c000b */
[----:B01----:R-:W-:Y:S01]  /*183f0*/  ENDCOLLECTIVE ;  /* 0x000000000000791b */ /* 0x003fe20003800000 */
.L_x_1211:
        /* <DEDUP_REMOVED lines=8> */
.L_x_1212:
[----:B------:R-:W-:Y:S05]  /*18480*/  BRA `(.L_x_1213) ;  /* 0xffffffc000007947 */ /* 0x000fea000383ffff */
.L_x_1115:
[----:B------:R-:W-:Y:S01]  /*18490*/  BSSY B0, `(.L_x_1214) ;  /* 0x0000007000007945 */ /* 0x000fe20003800000 */
[----:B------:R-:W-:Y:S02]  /*184a0*/  IMAD.MOV.U32 R12, RZ, RZ, 0x1 ;  /* 0x00000001ff0c7424 */ /* 0x000fe400078e00ff */
[----:B------:R-:W-:Y:S02]  /*184b0*/  IMAD.MOV.U32 R11, RZ, RZ, RZ ;  /* 0x000000ffff0b7224 */ /* 0x000fe400078e00ff */
[----:B------:R-:W-:-:S07]  /*184c0*/  IMAD.MOV.U32 R15, RZ, RZ, -0x1 ;  /* 0xffffffffff0f7424 */ /* 0x000fce00078e00ff */
[----:B------:R-:W-:Y:S05]  /*184d0*/  WARPSYNC.COLLECTIVE R15, `(.L_x_1215) ;  /* 0x000000000f087348 */ /* 0x000fea0003c00000 */
[----:B------:R0:W1:Y:S02]  /*184e0*/  SHFL.UP P6, R14, R13, R12, R11 ;  /* 0x0400000c0d0e7389 */ /* 0x00006400000c000b */
[----:B01----:R-:W-:Y:S01]  /*184f0*/  ENDCOLLECTIVE ;  /* 0x000000000000791b */ /* 0x003fe20003800000 */
.L_x_1215:
[----:B------:R-:W-:Y:S05]  /*18500*/  BSYNC B0 ;  /* 0x0000000000007941 */ /* 0x000fea0003800000 */
.L_x_1214:
        /* <DEDUP_REMOVED lines=8> */
.L_x_1216:
[----:B------:R-:W-:Y:S01]  /*18590*/  IMAD.MOV.U32 R12, RZ, RZ, 0x4 ;  /* 0x00000004ff0c7424 */ /* 0x000fe200078e00ff */
[----:B------:R-:W-:-:S05]  /*185a0*/  SEL R2, R14, RZ, P2 ;  /* 0x000000ff0e027207 */ /* 0x000fca0001000000 */
[----:B------:R-:W-:-:S04]  /*185b0*/  IMAD.IADD R2, R13, 0x1, R2 ;  /* 0x000000010d027824 */ /* 0x000fc800078e0202 */
[----:B------:R-:W-:-:S07]  /*185c0*/  IMAD.MOV.U32 R13, RZ, RZ, R2 ;  /* 0x000000ffff0d7224 */ /* 0x000fce00078e0002 */
[----:B------:R-:W-:Y:S05]  /*185d0*/  WARPSYNC.COLLECTIVE R15, `(.L_x_1217) ;  /* 0x000000000f087348 */ /* 0x000fea0003c00000 */
[----:B------:R0:W1:Y:S02]  /*185e0*/  SHFL.UP P6, R14, R13, R12, R11 ;  /* 0x0400000c0d0e7389 */ /* 0x00006400000c000b */
[----:B01----:R-:W-:Y:S01]  /*185f0*/  ENDCOLLECTIVE ;  /* 0x000000000000791b */ /* 0x003fe20003800000 */
.L_x_1217:
[----:B------:R-:W-:Y:S01]  /*18600*/  IMAD.MOV.U32 R12, RZ, RZ, 0x8 ;  /* 0x00000008ff0c7424 */ /* 0x000fe200078e00ff */
[----:B------:R-:W-:-:S05]  /*18610*/  SEL R3, R14, RZ, P3 ;  /* 0x000000ff0e037207 */ /* 0x000fca0001800000 */
[----:B------:R-:W-:-:S04]  /*18620*/  IMAD.IADD R3, R2, 0x1, R3 ;  /* 0x0000000102037824 */ /* 0x000fc800078e0203 */
[----:B------:R-:W-:-:S07]  /*18630*/  IMAD.MOV.U32 R13, RZ, RZ, R3 ;  /* 0x000000ffff0d7224 */ /* 0x000fce00078e0003 */
[----:B------:R-:W-:Y:S05]  /*18640*/  WARPSYNC.COLLECTIVE R15, `(.L_x_1218) ;  /* 0x000000000f087348 */ /* 0x000fea0003c00000 */
[----:B------:R0:W1:Y:S02]  /*18650*/  SHFL.UP P6, R14, R13, R12, R11 ;  /* 0x0400000c0d0e7389 */ /* 0x00006400000c000b */
[----:B01----:R-:W-:Y:S01]  /*18660*/  ENDCOLLECTIVE ;  /* 0x000000000000791b */ /* 0x003fe20003800000 */
.L_x_1218:
[----:B------:R-:W-:Y:S01]  /*18670*/  IMAD.MOV.U32 R12, RZ, RZ, 0x10 ;  /* 0x00000010ff0c7424 */ /* 0x000fe200078e00ff */
[----:B------:R-:W-:-:S05]  /*18680*/  SEL R14, R14, RZ, P4 ;  /* 0x000000ff0e0e7207 */ /* 0x000fca0002000000 */
[----:B------:R-:W-:-:S04]  /*18690*/  IMAD.IADD R5, R3, 0x1, R14 ;  /* 0x0000000103057824 */ /* 0x000fc800078e020e */
[----:B------:R-:W-:-:S07]  /*186a0*/  IMAD.MOV.U32 R13, RZ, RZ, R5 ;  /* 0x000000ffff0d7224 */ /* 0x000fce00078e0005 */
[----:B------:R-:W-:Y:S05]  /*186b0*/  WARPSYNC.COLLECTIVE R15, `(.L_x_1219) ;  /* 0x000000000f087348 */ /* 0x000fea0003c00000 */
[----:B------:R0:W1:Y:S02]  /*186c0*/  SHFL.UP P6, R14, R13, R12, R11 ;  /* 0x0400000c0d0e7389 */ /* 0x00006400000c000b */
[----:B01----:R-:W-:Y:S01]  /*186d0*/  ENDCOLLECTIVE ;  /* 0x000000000000791b */ /* 0x003fe20003800000 */
.L_x_1219:
        /* <DEDUP_REMOVED lines=8> */
.L_x_1220:
[----:B------:R-:W-:Y:S05]  /*18760*/  BRA `(.L_x_1221) ;  /* 0xffffffbc00ec7947 */ /* 0x000fea000383ffff */
.L_x_1117:
[----:B------:R-:W-:Y:S01]  /*18770*/  BSSY B0, `(.L_x_1222) ;  /* 0x0000006000007945 */ /* 0x000fe20003800000 */
[----:B------:R-:W-:Y:S01]  /*18780*/  PLOP3.LUT P6, PT, P6, PT, PT, 0x8, 0x0 ;  /* 0x000000000000781c */ /* 0x000fe200037ce170 */
[----:B------:R-:W-:-:S12]  /*18790*/  IMAD.MOV.U32 R15, RZ, RZ, -0x1 ;  /* 0xffffffffff0f7424 */ /* 0x000fd800078e00ff */
[----:B0-----:R-:W-:Y:S05]  /*187a0*/  WARPSYNC.COLLECTIVE R15, `(.L_x_1223) ;  /* 0x000000000f087348 */ /* 0x001fea0003c00000 */
[----:B------:R-:W-:Y:S01]  /*187b0*/  VOTE.ANY R14, PT, P6 ;  /* 0x00000000000e7806 */ /* 0x000fe200030e0100 */
[----:B0-----:R-:W-:Y:S06]  /*187c0*/  ENDCOLLECTIVE ;  /* 0x000000000000791b */ /* 0x001fec0003800000 */
.L_x_1223:
[----:B------:R-:W-:Y:S05]  /*187d0*/  BSYNC B0 ;  /* 0x0000000000007941 */ /* 0x000fea0003800000 */
.L_x_1222:
        /* <DEDUP_REMOVED lines=9> */
.L_x_1224:
[----:B------:R-:W-:Y:S02]  /*18870*/  IMAD.MOV.U32 R13, RZ, RZ, R4 ;  /* 0x000000ffff0d7224 */ /* 0x000fe400078e0004 */
[----:B------:R-:W-:-:S07]  /*18880*/  IMAD.MOV.U32 R7, RZ, RZ, R14 ;  /* 0x000000ffff077224 */ /* 0x000fce00078e000e */
[----:B------:R-:W-:Y:S05]  /*18890*/  WARPSYNC.COLLECTIVE R15, `(.L_x_1225) ;  /* 0x000000000f087348 */ /* 0x000fea0003c00000 */
[----:B------:R0:W1:Y:S02]  /*188a0*/  SHFL.IDX P6, R14, R13, R12, R11 ;  /* 0x0000000c0d0e7389 */ /* 0x00006400000c000b */
[----:B01----:R-:W-:Y:S01]  /*188b0*/  ENDCOLLECTIVE ;  /* 0x000000000000791b */ /* 0x003fe20003800000 */
.L_x_1225:
[----:B------:R-:W-:Y:S01]  /*188c0*/  IMAD.MOV.U32 R4, RZ, RZ, R14 ;  /* 0x000000ffff047224 */ /* 0x000fe200078e000e */
[----:B------:R-:W-:Y:S06]  /*188d0*/  BRA `(.L_x_1226) ;  /* 0xffffffbc00cc7947 */ /* 0x000fec000383ffff */
.L_x_1119:
[----:B------:R-:W-:Y:S01]  /*188e0*/  BSSY B0, `(.L_x_1227) ;  /* 0x0000007000007945 */ /* 0x000fe20003800000 */
[----:B------:R-:W-:Y:S02]  /*188f0*/  IMAD.MOV.U32 R13, RZ, RZ, R3 ;  /* 0x000000ffff0d7224 */ /* 0x000fe400078e0003 */
[----:B------:R-:W-:Y:S02]  /*18900*/  IMAD.MOV.U32 R11, RZ, RZ, 0x1f ;  /* 0x0000001fff0b7424 */ /* 0x000fe400078e00ff */
[----:B------:R-:W-:-:S07]  /*18910*/  IMAD.MOV.U32 R15, RZ, RZ, -0x1 ;  /* 0xffffffffff0f7424 */ /* 0x000fce00078e00ff */
[----:B0123--:R-:W-:Y:S05]  /*18920*/  WARPSYNC.COLLECTIVE R15, `(.L_x_1228) ;  /* 0x000000000f087348 */ /* 0x00ffea0003c00000 */
[----:B------:R4:W0:Y:S02]  /*18930*/  SHFL.IDX P6, R14, R13, R12, R11 ;  /* 0x0000000c0d0e7389 */ /* 0x00082400000c000b */
[----:B01234-:R-:W-:Y:S01]  /*18940*/  ENDCOLLECTIVE ;  /* 0x000000000000791b */ /* 0x01ffe20003800000 */
.L_x_1228:
[----:B------:R-:W-:Y:S05]  /*18950*/  BSYNC B0 ;  /* 0x0000000000007941 */ /* 0x000fea0003800000 */
.L_x_1227:
[----:B------:R-:W-:Y:S01]  /*18960*/  IMAD.MOV.U32 R24, RZ, RZ, R14 ;  /* 0x000000ffff187224 */ /* 0x000fe200078e000e */
[----:B------:R-:W-:Y:S06]  /*18970*/  BRA `(.L_x_1118) ;  /* 0xffffffbc00bc7947 */ /* 0x000fec000383ffff */
.L_x_1123:
[----:B0-----:R0:W1:Y:S02]  /*18980*/  SYNCS.PHASECHK.TRANS64.TRYWAIT P0, [R5+URZ+0x38820], R0 ;  /* 0x03882000050075a7 */ /* 0x001064000800017f */
[----:B-1----:R-:W-:Y:S05]  /*18990*/  @!P0 NANOSLEEP.SYNCS 0x989680 ;  /* 0x009896800000895d */ /* 0x002fea0003900000 */
[----:B------:R-:W1:Y:S02]  /*189a0*/  @!P0 SYNCS.PHASECHK.TRANS64 P0, [R5+URZ+0x38820], R0 ;  /* 0x03882000050085a7 */ /* 0x000e64000800007f */
[----:B-1----:R-:W-:Y:S05]  /*189b0*/  @!P0 BRA `(.L_x_1123) ;  /* 0xfffffffc00f08947 */ /* 0x002fea000383ffff */
[----:B------:R-:W-:Y:S05]  /*189c0*/  BRA `(.L_x_1229) ;  /* 0xffffffc400147947 */ /* 0x000fea000383ffff */
.L_x_1124:
        /* <DEDUP_REMOVED lines=11> */
.L_x_1231:
[----:B------:R-:W-:Y:S05]  /*18a80*/  BSYNC B0 ;  /* 0x0000000000007941 */ /* 0x000fea0003800000 */
.L_x_1230:
[----:B------:R-:W-:Y:S05]  /*18a90*/  BRA `(.L_x_1232) ;  /* 0xffffffc000fc7947 */ /* 0x000fea000383ffff */
.L_x_1127:
[----:B------:R-:W-:Y:S01]  /*18aa0*/  BSSY B1, `(.L_x_1233) ;  /* 0x0000006000017945 */ /* 0x000fe20003800000 */
[----:B------:R-:W-:-:S07]  /*18ab0*/  IMAD.MOV.U32 R15, RZ, RZ, -0x1 ;  /* 0xffffffffff0f7424 */ /* 0x000fce00078e00ff */
[----:B0-234-:R-:W-:Y:S05]  /*18ac0*/  WARPSYNC.COLLECTIVE R15, `(.L_x_1234) ;  /* 0x000000000f0c7348 */ /* 0x01dfea0003c00000 */
[----:B------:R-:W-:Y:S02]  /*18ad0*/  ELECT P6, UR62, PT ;  /* 0x00000000003e782f */ /* 0x000fe400038c0000 */
[----:B------:R-:W-:Y:S01]  /*18ae0*/  MOV R14, UR62 ;  /* 0x0000003e000e7c02 */ /* 0x000fe20008000f00 */
[----:B0-234-:R-:W-:Y:S10]  /*18af0*/  ENDCOLLECTIVE ;  /* 0x000000000000791b */ /* 0x01dff40003800000 */
.L_x_1234:
[----:B------:R-:W-:Y:S05]  /*18b00*/  BSYNC B1 ;  /* 0x0000000000017941 */ /* 0x000fea0003800000 */
.L_x_1233:
[----:B------:R-:W-:Y:S05]  /*18b10*/  BRA `(.L_x_1235) ;  /* 0xffffffc000f47947 */ /* 0x000fea000383ffff */
.L_x_1129:
[----:B0-----:R0:W1:Y:S02]  /*18b20*/  SYNCS.PHASECHK.TRANS64.TRYWAIT P1, [R3+URZ+0x38840], R2 ;  /* 0x03884002030075a7 */ /* 0x001064000802017f */
[----:B-1----:R-:W-:Y:S05]  /*18b30*/  @!P1 NANOSLEEP.SYNCS 0x989680 ;  /* 0x009896800000995d */ /* 0x002fea0003900000 */
[----:B------:R-:W1:Y:S02]  /*18b40*/  @!P1 SYNCS.PHASECHK.TRANS64 P1, [R3+URZ+0x38840], R2 ;  /* 0x03884002030095a7 */ /* 0x000e64000802007f */
[----:B-1----:R-:W-:Y:S05]  /*18b50*/  @!P1 BRA `(.L_x_1129) ;  /* 0xfffffffc00f09947 */ /* 0x002fea000383ffff */
[----:B------:R-:W-:Y:S05]  /*18b60*/  BRA `(.L_x_1236) ;  /* 0xffffffc400147947 */ /* 0x000fea000383ffff */
.L_x_1131:
[----:B-1----:R1:W0:Y:S02]  /*18b70*/  SYNCS.PHASECHK.TRANS64.TRYWAIT P1, [R5+URZ+0x38840], R0 ;  /* 0x03884000050075a7 */ /* 0x002224000802017f */
[----:B0-----:R-:W-:Y:S05]  /*18b80*/  @!P1 NANOSLEEP.SYNCS 0x989680 ;  /* 0x009896800000995d */ /* 0x001fea0003900000 */
[----:B------:R-:W0:Y:S02]  /*18b90*/  @!P1 SYNCS.PHASECHK.TRANS64 P1, [R5+URZ+0x38840], R0 ;  /* 0x03884000050095a7 */ /* 0x000e24000802007f */
[----:B0-----:R-:W-:Y:S05]  /*18ba0*/  @!P1 BRA `(.L_x_1131) ;  /* 0xfffffffc00f09947 */ /* 0x001fea000383ffff */
[----:B------:R-:W-:Y:S05]  /*18bb0*/  BRA `(.L_x_1237) ;  /* 0xffffffc400207947 */ /* 0x000fea000383ffff */
.L_x_1133:
[----:B------:R0:W0:Y:S02]  /*18bc0*/  SYNCS.PHASECHK.TRANS64.TRYWAIT P1, [R3+URZ+0x38860], R2 ;  /* 0x03886002030075a7 */ /* 0x000024000802017f */
[----:B0-----:R-:W-:Y:S05]  /*18bd0*/  @!P1 NANOSLEEP.SYNCS 0x989680 ;  /* 0x009896800000995d */ /* 0x001fea0003900000 */
[----:B------:R-:W0:Y:S02]  /*18be0*/  @!P1 SYNCS.PHASECHK.TRANS64 P1, [R3+URZ+0x38860], R2 ;  /* 0x03886002030095a7 */ /* 0x000e24000802007f */
[----:B0-----:R-:W-:Y:S05]  /*18bf0*/  @!P1 BRA `(.L_x_1133) ;  /* 0xfffffffc00f09947 */ /* 0x001fea000383ffff */
[----:B------:R-:W-:Y:S05]  /*18c00*/  BRA `(.L_x_1238) ;  /* 0xffffffc4001c7947 */ /* 0x000fea000383ffff */
.L_x_1239:
        /* <DEDUP_REMOVED lines=15> */
.L_x_5831:


//--------------------- .text._ZN7cutlass13device_kernelIN5flash11enable_sm90INS1_16FlashAttnFwdSm90INS1_25CollectiveMainloopFwdSm90ILi2EN4cute5tupleIJNS5_1CILi1EEES8_S8_EEENS6_IJNS7_ILi64EEESA_SA_EEELi512ENS_10bfloat16_tEfNS_4arch4Sm90ELb0ELb0ELb1ELb1ELb1ELb1ELb1ELb0ELb0ELb1ELb1ELb0EEENS1_21CollectiveEpilogueFwdINS6_IJSA_NS7_ILi512EEESA_EEES9_SC_SE_Li256ELb1ELb1ELb1ELb0EEENS1_36VarlenDynamicPersistentTileSchedulerILi64ELi64ELi256ELi128ELb1ELb1ELb1ELb0ELb1ELb1EEEEEEEEEvNT_6ParamsE --------------------------
	.section	.text._ZN7cutlass13device_kernelIN5flash11enable_sm90INS1_16FlashAttnFwdSm90INS1_25CollectiveMainloopFwdSm90ILi2EN4cute5tupleIJNS5_1CILi1EEES8_S8_EEENS6_IJNS7_ILi64EEESA_SA_EEELi512ENS_10bfloat16_tEfNS_4arch4Sm90ELb0ELb0ELb1ELb1ELb1ELb1ELb1ELb0ELb0ELb1ELb1ELb0EEENS1_21CollectiveEpilogueFwdINS6_IJSA_NS7_ILi512EEESA_EEES9_SC_SE_Li256ELb1ELb1ELb1ELb0EEENS1_36VarlenDynamicPersistentTileSchedulerILi64ELi64ELi256ELi128ELb1ELb1ELb1ELb0ELb1ELb1EEEEEEEEEvNT_6ParamsE,"ax",@progbits
	.align	128
.text._ZN7cutlass13device_kernelIN5flash11enable_sm90INS1_16FlashAttnFwdSm90INS1_25CollectiveMainloopFwdSm90ILi2EN4cute5tupleIJNS5_1CILi1EEES8_S8_EEENS6_IJNS7_ILi64EEESA_SA_EEELi512ENS_10bfloat16_tEfNS_4arch4Sm90ELb0ELb0ELb1ELb1ELb1ELb1ELb1ELb0ELb0ELb1ELb1ELb0EEENS1_21CollectiveEpilogueFwdINS6_IJSA_NS7_ILi512EEESA_EEES9_SC_SE_Li256ELb1ELb1ELb1ELb0EEENS1_36VarlenDynamicPersistentTileSchedulerILi64ELi64ELi256ELi128ELb1ELb1ELb1ELb0ELb1ELb1EEEEEEEEEvNT_6ParamsE:
        .type           _ZN7cutlass13device_kernelIN5flash11enable_sm90INS1_16FlashAttnFwdSm90INS1_25CollectiveMainloopFwdSm90ILi2EN4cute5tupleIJNS5_1CILi1EEES8_S8_EEENS6_IJNS7_ILi64EEESA_SA_EEELi512ENS_10bfloat16_tEfNS_4arch4Sm90ELb0ELb0ELb1ELb1ELb1ELb1ELb1ELb0ELb0ELb1ELb1ELb0EEENS1_21CollectiveEpilogueFwdINS6_IJSA_NS7_ILi512EEESA_EEES9_SC_SE_Li256ELb1ELb1ELb1ELb0EEENS1_36VarlenDynamicPersistentTileSchedulerILi64ELi64ELi256ELi128ELb1ELb1ELb1ELb0ELb1ELb1EEEEEEEEEvNT_6ParamsE,@function
        .size           _ZN7cutlass13device_kernelIN5flash11enable_sm90INS1_16FlashAttnFwdSm90INS1_25CollectiveMainloopFwdSm90ILi2EN4cute5tupleIJNS5_1CILi1EEES8_S8_EEENS6_IJNS7_ILi64EEESA_SA_EEELi512ENS_10bfloat16_tEfNS_4arch4Sm90ELb0ELb0ELb1ELb1ELb1ELb1ELb1ELb0ELb0ELb1ELb1ELb0EEENS1_21CollectiveEpilogueFwdINS6_IJSA_NS7_ILi512EEESA_EEES9_SC_SE_Li256ELb1ELb1ELb1ELb0EEENS1_36VarlenDynamicPersistentTileSchedulerILi64ELi64ELi256ELi128ELb1ELb1ELb1ELb0ELb1ELb1EEEEEEEEEvNT_6ParamsE,(.L_x_5832 - _ZN7cutlass13device_kernelIN5flash11enable_sm90INS1_16FlashAttnFwdSm90INS1_25CollectiveMainloopFwdSm90ILi2EN4cute5tupleIJNS5_1CILi1EEES8_S8_EEENS6_IJNS7_ILi64EEESA_SA_EEELi512ENS_10bfloat16_tEfNS_4arch4Sm90ELb0ELb0ELb1ELb1ELb1ELb1ELb1ELb0ELb0ELb1ELb1ELb0EEENS1_21CollectiveEpilogueFwdINS6_IJSA_NS7_ILi512EEESA_EEES9_SC_SE_Li256ELb1ELb1ELb1ELb0EEENS1_36VarlenDynamicPersistentTileSchedulerILi64ELi64ELi256ELi128ELb1ELb1ELb1ELb0ELb1ELb1EEEEEEEEEvNT_6ParamsE)
        .other          _ZN7cutlass13device_kernelIN5flash11enable_sm90INS1_16FlashAttnFwdSm90INS1_25CollectiveMainloopFwdSm90ILi2EN4cute5tupleIJNS5_1CILi1EEES8_S8_EEENS6_IJNS7_ILi64EEESA_SA_EEELi512ENS_10bfloat16_tEfNS_4arch4Sm90ELb0ELb0ELb1ELb1ELb1ELb1ELb1ELb0ELb0ELb1ELb1ELb0EEENS1_21CollectiveEpilogueFwdINS6_IJSA_NS7_ILi512EEESA_EEES9_SC_SE_Li256ELb1ELb1ELb1ELb0EEENS1_36VarlenDynamicPersistentTileSchedulerILi64ELi64ELi256ELi128ELb1ELb1ELb1ELb0ELb1ELb1EEEEEEEEEvNT_6ParamsE,@"STO_CUDA_ENTRY STV_DEFAULT"
_ZN7cutlass13device_kernelIN5flash11enable_sm90INS1_16FlashAttnFwdSm90INS1_25CollectiveMainloopFwdSm90ILi2EN4cute5tupleIJNS5_1CILi1EEES8_S8_EEENS6_IJNS7_ILi64EEESA_SA_EEELi512ENS_10bfloat16_tEfNS_4arch4Sm90ELb0ELb0ELb1ELb1ELb1ELb1ELb1ELb0ELb0ELb1ELb1ELb0EEENS1_21CollectiveEpilogueFwdINS6_IJSA_NS7_ILi512EEESA_EEES9_SC_SE_Li256ELb1ELb1ELb1ELb0EEENS1_36VarlenDynamicPersistentTileSchedulerILi64ELi64ELi256ELi128ELb1ELb1ELb1ELb0ELb1ELb1EEEEEEEEEvNT_6ParamsE:
[----:B------:R-:W0:Y:S02]  /*0000*/  LDC R1, c[0x0][0x28] ;  /* 0x00000a00ff017b82 */ /* 0x000e240000000800 */
[----:B0-----:R-:W-:Y:S01]  /*0010*/  VIADD R1, R1, 0xffffff90 ;  /* 0xffffff9001017836 */ /* 0x001fe20000000000 */
[----:B------:R-:W0:Y:S01]  /*0020*/  S2R R0, SR_TID.X ;  /* 0x0000000000007919 */ /* 0x000e220000002100 */
[----:B------:R-:W-:Y:S01]  /*0030*/  ELECT P0, URZ, PT ;  /* 0x00000000003f782f */ /* 0x000fe20003800000 */
[----:B------:R-:W-:Y:S01]  /*0040*/  BSSY B0, `(.L_x_1240) ;  /* 0x000000e000007945 */ /* 0x000fe20003800000 */
[--C-:B0-----:R-:W-:Y:S02]  /*0050*/  SHF.R.U32.HI R2, RZ, 0x5, R0.reuse ;  /* 0x00000005ff027819 */ /* 0x101fe40000011600 */
[----:B------:R-:W-:-:S03]  /*0060*/  SHF.R.U32.HI R4, RZ, 0x7, R0 ;  /* 0x00000007ff047819 */ /* 0x000fc60000011600 */
[----:B------:R-:W0:Y:S02]  /*0070*/  SHFL.IDX PT, R3, R2, RZ, 0x1f ;  /* 0x00001fff02037589 */ /* 0x000e2400000e0000 */
[----:B0-----:R-:W-:-:S13]  /*0080*/  ISETP.EQ.AND P0, PT, R3, RZ, P0 ;  /* 0x000000ff0300720c */ /* 0x001fda0000702270 */
        /* <DEDUP_REMOVED lines=9> */
.L_x_1241:
[----:B------:R-:W-:Y:S05]  /*0120*/  BSYNC B0 ;  /* 0x0000000000007941 */ /* 0x000fea0003800000 */
.L_x_1240:
        /* <DEDUP_REMOVED lines=21> */
[----:B0-----:R0:W1:Y:S01]  /*0280*/  @UP1 SYNCS.EXCH.64 URZ, [UR8+0x38800], UR4 ;  /* 0x03880004083f15b2 */ /* 0x0010620008000100 */
[----:B------:R0:W2:Y:S04]  /*0290*/  @UP2 SYNCS.EXCH.64 URZ, [UR8+0x38810], UR4 ;  /* 0x03881004083f25b2 */ /* 0x0000a80008000100 */
[----:B------:R0:W3:Y:S01]  /*02a0*/  @UP3 SYNCS.EXCH.64 URZ, [UR8+0x38820], UR6 ;  /* 0x03882006083f35b2 */ /* 0x0000e20008000100 */
        /* <DEDUP_REMOVED lines=14> */
[----:B----4-:R-:W-:Y:S01]  /*0390*/  NOP ;  /* 0x0000000000007918 */ /* 0x010fe20000000000 */
.L_x_1242:
[----:B------:R-:W4:Y:S01]  /*03a0*/  SHFL.IDX PT, R3, R2, RZ, 0x1f ;  /* 0x00001fff02037589 */ /* 0x000f2200000e0000 */
[----:B------:R-:W-:Y:S01]  /*03b0*/  NOP ;  /* 0x0000000000007918 */ /* 0x000fe20000000000 */
[----:B----4-:R-:W-:-:S13]  /*03c0*/  ISETP.NE.AND P0, PT, R3, RZ, PT ;  /* 0x000000ff0300720c */ /* 0x010fda0003f05270 */
        /* <DEDUP_REMOVED lines=18> */
[----:B----4-:R-:W-:Y:S01]  /*04f0*/  NOP ;  /* 0x0000000000007918 */ /* 0x010fe20000000000 */
.L_x_1243:
[----:B------:R-:W4:Y:S01]  /*0500*/  SHFL.IDX PT, R3, R2, RZ, 0x1f ;  /* 0x00001fff02037589 */ /* 0x000f2200000e0000 */
[----:B------:R-:W-:Y:S01]  /*0510*/  NOP ;  /* 0x0000000000007918 */ /* 0x000fe20000000000 */
[----:B----4-:R-:W-:-:S13]  /*0520*/  ISETP.NE.AND P0, PT, R3, RZ, PT ;  /* 0x000000ff0300720c */ /* 0x010fda0003f05270 */
        /* <DEDUP_REMOVED lines=15> */
.L_x_1244:
        /* <DEDUP_REMOVED lines=22> */
.L_x_1245:
        /* <DEDUP_REMOVED lines=22> */
.L_x_1246:
[----:B------:R-:W-:Y:S01]  /*08e0*/  PLOP3.LUT P0, PT, PT, PT, UP0, 0x80, 0x0 ;  /* 0x000000000000781c */ /* 0x000fe20003f0f008 */
[----:B------:R-:W-:Y:S01]  /*08f0*/  UMOV UR36, 0x1 ;  /* 0x0000000100247882 */ /* 0x000fe20000000000 */
[----:B------:R-:W-:Y:S01]  /*0900*/  NOP ;  /* 0x0000000000007918 */ /* 0x000fe20000000000 */
[----:B------:R-:W-:Y:S01]  /*0910*/  USEL UR36, UR36, 0x2, !UP0 ;  /* 0x0000000224247887 */ /* 0x000fe2000c000000 */
[----:B------:R-:W-:Y:S01]  /*0920*/  BSSY B9, `(.L_x_1247) ;  /* 0x0001e1e000097945 */ /* 0x000fe20003800000 */
[----:B------:R-:W-:Y:S01]  /*0930*/  ULDC.64 UR42, c[0x0][0x208] ;  /* 0x00008200002a7ab9 */ /* 0x000fe20000000a00 */
[----:B0123--:R-:W-:Y:S07]  /*0940*/  BAR.SYNC.DEFER_BLOCKING 0x0 ;  /* 0x0000000000007b1d */ /* 0x00ffee0000010000 */
[----:B------:R-:W-:Y:S05]  /*0950*/  @!P0 BRA `(.L_x_1248) ;  /* 0x0000015800688947 */ /* 0x000fea0003800000 */
.L_x_1249:
[----:B------:R-:W-:-:S08]  /*0960*/  NOP ;  /* 0x0000000000007918 */ /* 0x000fd00000000000 */
[----:B------:R-:W0:Y:S02]  /*0970*/  USETMAXREG.TRY_ALLOC.CTAPOOL UP0, 0xe8 ;  /* 0x000000e8000079c8 */ /* 0x000e240008000600 */
[----:B0-----:R-:W-:-:S13]  /*0980*/  PLOP3.LUT P0, PT, PT, PT, UP0, 0x80, 0x0 ;  /* 0x000000000000781c */ /* 0x001fda0003f0f008 */
[----:B------:R-:W-:Y:S05]  /*0990*/  @!P0 BRA `(.L_x_1249) ;  /* 0xfffffffc00f08947 */ /* 0x000fea000383ffff */
[----:B------:R-:W-:Y:S01]  /*09a0*/  SHF.R.U32.HI R2, RZ, 0x7, R0 ;  /* 0x00000007ff027819 */ /* 0x000fe20000011600 */
[----:B------:R-:W0:Y:S01]  /*09b0*/  S2UR UR4, SR_CgaCtaId ;  /* 0x00000000000479c3 */ /* 0x000e220000008800 */
[----:B------:R-:W-:Y:S02]  /*09c0*/  MOV R3, 0x400 ;  /* 0x0000040000037802 */ /* 0x000fe40000000f00 */
[----:B------:R-:W-:-:S13]  /*09d0*/  ISETP.NE.AND P0, PT, R2, 0x1, PT ;  /* 0x000000010200780c */ /* 0x000fda0003f05270 */
        /* <DEDUP_REMOVED lines=12> */
[----:B------:R-:W-:Y:S01]  /*0aa0*/  CS2R R186, SRZ ;  /* 0x0000000000ba7805 */ /* 0x000fe2000001ff00 */
[----:B------:R-:W-:Y:S01]  /*0ab0*/  IMAD.MOV.U32 R227, RZ, RZ, 0x40 ;  /* 0x00000040ffe37424 */ /* 0x000fe200078e00ff */
[----:B------:R-:W-:Y:S01]  /*0ac0*/  ULOP3.LUT UR37, UR36, 0x1, URZ, 0xfc, !UPT ;  /* 0x0000000124257892 */ /* 0x000fe2000f8efc3f */
[----:B------:R-:W-:Y:S01]  /*0ad0*/  IMAD.MOV.U32 R23, RZ, RZ, RZ ;  /* 0x000000ffff177224 */ /* 0x000fe200078e00ff */
[----:B------:R-:W-:-:S04]  /*0ae0*/  SHF.R.S32.HI R3, RZ, 0x1f, R0 ;  /* 0x0000001fff037819 */ /* 0x000fc80000011400 */
[CC--:B------:R-:W-:Y:S02]  /*0af0*/  LEA.HI R7, R3.reuse, R0.reuse, RZ, 0x5 ;  /* 0x0000000003077211 */ /* 0x0c0fe400078f28ff */
[CC--:B------:R-:W-:Y:S02]  /*0b00*/  LEA.HI R5, R3.reuse, R0.reuse, RZ, 0x4 ;  /* 0x0000000003057211 */ /* 0x0c0fe400078f20ff */
[CC--:B------:R-:W-:Y:S02]  /*0b10*/  LEA.HI R4, R3.reuse, R0.reuse, RZ, 0x7 ;  /* 0x0000000003047211 */ /* 0x0c0fe400078f38ff */
[CC--:B------:R-:W-:Y:S02]  /*0b20*/  LEA.HI R13, R3.reuse, R0.reuse, RZ, 0x2 ;  /* 0x00000000030d7211 */ /* 0x0c0fe400078f10ff */
[----:B------:R-:W-:Y:S02]  /*0b30*/  LEA.HI R3, R3, R0, RZ, 0x3 ;  /* 0x0000000003037211 */ /* 0x000fe400078f18ff */
[----:B------:R-:W-:-:S02]  /*0b40*/  SHF.R.S32.HI R224, RZ, 0x5, R7 ;  /* 0x00000005ffe07819 */ /* 0x000fc40000011407 */
[----:B------:R-:W-:Y:S02]  /*0b50*/  SHF.R.S32.HI R9, RZ, 0x1f, R7 ;  /* 0x0000001fff097819 */ /* 0x000fe40000011407 */
[----:B------:R-:W-:Y:S02]  /*0b60*/  LOP3.LUT R7, R5, 0xfffffff0, RZ, 0xc0, !PT ;  /* 0xfffffff005077812 */ /* 0x000fe400078ec0ff */
[----:B------:R-:W-:Y:S02]  /*0b70*/  LOP3.LUT R15, R3, 0xfffffff8, RZ, 0xc0, !PT ;  /* 0xfffffff8030f7812 */ /* 0x000fe400078ec0ff */
[----:B------:R-:W-:Y:S01]  /*0b80*/  SHF.R.S32.HI R6, RZ, 0x4, R5 ;  /* 0x00000004ff067819 */ /* 0x000fe20000011405 */
[----:B------:R-:W-:Y:S01]  /*0b90*/  IMAD.IADD R8, R0, 0x1, -R7 ;  /* 0x0000000100087824 */ /* 0x000fe200078e0a07 */
[----:B------:R-:W-:Y:S01]  /*0ba0*/  LOP3.LUT R3, R4, 0xffffff80, RZ, 0xc0, !PT ;  /* 0xffffff8004037812 */ /* 0x000fe200078ec0ff */
[----:B------:R-:W-:Y:S01]  /*0bb0*/  IMAD.IADD R15, R0, 0x1, -R15 ;  /* 0x00000001000f7824 */ /* 0x000fe200078e0a0f */
[----:B------:R-:W-:-:S02]  /*0bc0*/  LEA.HI R5, R5, R6, RZ, 0x1 ;  /* 0x0000000605057211 */ /* 0x000fc400078f08ff */
[----:B------:R-:W-:Y:S01]  /*0bd0*/  LOP3.LUT R11, R13, 0xfffffffc, RZ, 0xc0, !PT ;  /* 0xfffffffc0d0b7812 */ /* 0x000fe200078ec0ff */
[C---:B------:R-:W-:Y:S01]  /*0be0*/  IMAD.IADD R3, R0.reuse, 0x1, -R3 ;  /* 0x0000000100037824 */ /* 0x040fe200078e0a03 */
[----:B------:R-:W-:Y:S01]  /*0bf0*/  LEA.HI R9, R9, R224, RZ, 0x2 ;  /* 0x000000e009097211 */ /* 0x000fe200078f10ff */
[----:B------:R-:W-:Y:S01]  /*0c00*/  IMAD.SHL.U32 R192, R15, 0x8, RZ ;  /* 0x000000080fc07824 */ /* 0x000fe200078e00ff */
[----:B------:R-:W-:Y:S01]  /*0c10*/  LOP3.LUT R5, R5, 0x1ffffffe, RZ, 0xc0, !PT ;  /* 0x1ffffffe05057812 */ /* 0x000fe200078ec0ff */
[----:B------:R-:W-:Y:S01]  /*0c20*/  IMAD.IADD R188, R0, 0x1, -R11 ;  /* 0x0000000100bc7824 */ /* 0x000fe200078e0a0b */
[----:B------:R-:W-:Y:S01]  /*0c30*/  SHF.R.S32.HI R7, RZ, 0x1f, R8 ;  /* 0x0000001fff077819 */ /* 0x000fe20000011408 */
[----:B------:R-:W-:Y:S01]  /*0c40*/  VIADD R24, R192, 0x1c0 ;  /* 0x000001c0c0187836 */ /* 0x000fe20000000000 */
[----:B------:R-:W-:Y:S01]  /*0c50*/  SHF.R.S32.HI R0, RZ, 0x1f, R3 ;  /* 0x0000001fff007819 */ /* 0x000fe20000011403 */
[----:B------:R-:W-:Y:S01]  /*0c60*/  IMAD.IADD R10, R6, 0x1, -R5 ;  /* 0x00000001060a7824 */ /* 0x000fe200078e0a05 */
[----:B------:R-:W-:Y:S01]  /*0c70*/  LOP3.LUT R11, R9, 0x3ffffc, RZ, 0xc0, !PT ;  /* 0x003ffffc090b7812 */ /* 0x000fe200078ec0ff */
[----:B------:R-:W-:Y:S01]  /*0c80*/  IMAD.SHL.U32 R18, R188, 0x8, RZ ;  /* 0x00000008bc127824 */ /* 0x000fe200078e00ff */
[----:B------:R-:W-:Y:S01]  /*0c90*/  LEA.HI R9, R7, R8, RZ, 0x3 ;  /* 0x0000000807097211 */ /* 0x000fe200078f18ff */
[----:B------:R-:W-:Y:S01]  /*0ca0*/  IMAD.SHL.U32 R10, R10, 0x8, RZ ;  /* 0x000000080a0a7824 */ /* 0x000fe200078e00ff */
[-C--:B------:R-:W-:Y:S01]  /*0cb0*/  LEA.HI R5, R0, R3.reuse, RZ, 0x2 ;  /* 0x0000000300057211 */ /* 0x080fe200078f10ff */
[----:B------:R-:W-:Y:S01]  /*0cc0*/  IMAD.IADD R12, R224, 0x1, -R11 ;  /* 0x00000001e00c7824 */ /* 0x000fe200078e0a0b */
[----:B------:R-:W-:Y:S01]  /*0cd0*/  SHF.R.S32.HI R14, RZ, 0x7, R4 ;  /* 0x00000007ff0e7819 */ /* 0x000fe20000011404 */
[----:B------:R-:W-:Y:S01]  /*0ce0*/  VIADD R211, R18, 0x60 ;  /* 0x0000006012d37836 */ /* 0x000fe20000000000 */
[C---:B------:R-:W-:Y:S01]  /*0cf0*/  LOP3.LUT R11, R9.reuse, 0xfffffff8, RZ, 0xc0, !PT ;  /* 0xfffffff8090b7812 */ /* 0x040fe200078ec0ff */
[----:B------:R-:W-:Y:S01]  /*0d00*/  IMAD.SHL.U32 R9, R9, 0x40, RZ ;  /* 0x0000004009097824 */ /* 0x000fe200078e00ff */
[--C-:B------:R-:W-:Y:S01]  /*0d10*/  SHF.R.S32.HI R6, RZ, 0x2, R5.reuse ;  /* 0x00000002ff067819 */ /* 0x100fe20000011405 */
[----:B------:R-:W-:Y:S01]  /*0d20*/  IMAD R17, R14, 0x100, R8 ;  /* 0x000001000e117824 */ /* 0x000fe200078e0208 */
[----:B------:R-:W-:Y:S01]  /*0d30*/  SHF.R.S32.HI R7, RZ, 0x1f, R5 ;  /* 0x0000001fff077819 */ /* 0x000fe20000011405 */
[----:B------:R-:W-:Y:S01]  /*0d40*/  IMAD.IADD R11, R8, 0x1, -R11 ;  /* 0x00000001080b7824 */ /* 0x000fe200078e0a0b */
[----:B------:R-:W-:Y:S01]  /*0d50*/  SHF.R.S32.HI R185, RZ, 0x2, R13 ;  /* 0x00000002ffb97819 */ /* 0x000fe2000001140d */
[----:B------:R-:W-:Y:S01]  /*0d60*/  IMAD R17, R12, 0x10, R17 ;  /* 0x000000100c117824 */ /* 0x000fe200078e0211 */
[----:B------:R-:W-:Y:S01]  /*0d70*/  LEA.HI R7, R7, R6, RZ, 0x3 ;  /* 0x0000000607077211 */ /* 0x000fe200078f18ff */
[C---:B------:R-:W-:Y:S01]  /*0d80*/  VIADD R210, R18.reuse, 0x80 ;  /* 0x0000008012d27836 */ /* 0x040fe20000000000 */
[----:B------:R-:W-:Y:S01]  /*0d90*/  LOP3.LUT R8, R5, 0x7ffffffc, RZ, 0xc0, !PT ;  /* 0x7ffffffc05087812 */ /* 0x000fe200078ec0ff */
[----:B------:R-:W-:Y:S01]  /*0da0*/  VIADD R16, R185, 0x20 ;  /* 0x00000020b9107836 */ /* 0x000fe20000000000 */
[----:B------:R-:W-:Y:S01]  /*0db0*/  LOP3.LUT R7, R7, 0xfffffff8, RZ, 0xc0, !PT ;  /* 0xfffffff807077812 */ /* 0x000fe200078ec0ff */
[----:B------:R-:W-:Y:S01]  /*0dc0*/  VIADD R209, R18, 0xa0 ;  /* 0x000000a012d17836 */ /* 0x000fe20000000000 */
[----:B------:R-:W-:Y:S01]  /*0dd0*/  LEA.HI R0, R0, R3, RZ, 0x5 ;  /* 0x0000000300007211 */ /* 0x000fe200078f28ff */
[----:B------:R-:W-:Y:S01]  /*0de0*/  IMAD.IADD R8, R3, 0x1, -R8 ;  /* 0x0000000103087824 */ /* 0x000fe200078e0a08 */
[----:B------:R-:W-:Y:S01]  /*0df0*/  SHF.R.S32.HI R3, RZ, 0x1f, R16 ;  /* 0x0000001fff037819 */ /* 0x000fe20000011410 */
[----:B------:R-:W-:Y:S01]  /*0e00*/  IMAD.IADD R7, R6, 0x1, -R7 ;  /* 0x0000000106077824 */ /* 0x000fe200078e0a07 */
[----:B------:R-:W-:Y:S01]  /*0e10*/  SHF.R.S32.HI R0, RZ, 0x5, R0 ;  /* 0x00000005ff007819 */ /* 0x000fe20000011400 */
[----:B------:R-:W-:Y:S01]  /*0e20*/  IMAD.SHL.U32 R5, R16, 0x40, RZ ;  /* 0x0000004010057824 */ /* 0x000fe200078e00ff */
[----:B------:R-:W-:Y:S01]  /*0e30*/  LEA.HI R6, R3, R16, RZ, 0x3 ;  /* 0x0000001003067211 */ /* 0x000fe200078f18ff */
[----:B------:R-:W-:Y:S01]  /*0e40*/  IMAD.SHL.U32 R3, R11, 0x40, RZ ;  /* 0x000000400b037824 */ /* 0x000fe200078e00ff */
[----:B------:R-:W-:Y:S01]  /*0e50*/  LEA.HI R4, R4, R14, RZ, 0x1 ;  /* 0x0000000e04047211 */ /* 0x000fe200078f08ff */
[--C-:B------:R-:W-:Y:S01]  /*0e60*/  IMAD.U32 R16, R17, 0x40, R10.reuse ;  /* 0x0000004011107824 */ /* 0x100fe200078e000a */
[----:B------:R-:W-:Y:S01]  /*0e70*/  LOP3.LUT R5, R5, 0x1c0, RZ, 0xc0, !PT ;  /* 0x000001c005057812 */ /* 0x000fe200078ec0ff */
[----:B------:R-:W-:Y:S01]  /*0e80*/  IMAD R195, R0, 0x10, R7 ;  /* 0x0000001000c37824 */ /* 0x000fe200078e0207 */
[----:B------:R-:W-:Y:S01]  /*0e90*/  LOP3.LUT R3, R3, 0x1c0, RZ, 0xc0, !PT ;  /* 0x000001c003037812 */ /* 0x000fe200078ec0ff */
[----:B------:R-:W-:Y:S01]  /*0ea0*/  IMAD.SHL.U32 R6, R6, 0x40, RZ ;  /* 0x0000004006067824 */ /* 0x000fe200078e00ff */
[----:B------:R-:W-:Y:S01]  /*0eb0*/  SHF.R.S32.HI R0, RZ, 0x1f, R13 ;  /* 0x0000001fff007819 */ /* 0x000fe2000001140d */
[C---:B------:R-:W-:Y:S01]  /*0ec0*/  VIADD R208, R18.reuse, 0xc0 ;  /* 0x000000c012d07836 */ /* 0x040fe20000000000 */
[----:B------:R-:W-:Y:S01]  /*0ed0*/  LOP3.LUT R10, R3, 0x8, R10, 0xf8, !PT ;  /* 0x00000008030a7812 */ /* 0x000fe200078ef80a */
[C---:B------:R-:W-:Y:S01]  /*0ee0*/  VIADD R207, R18.reuse, 0xe0 ;  /* 0x000000e012cf7836 */ /* 0x040fe20000000000 */
[----:B------:R-:W-:Y:S01]  /*0ef0*/  SHF.R.U32.HI R3, RZ, 0x3, R3 ;  /* 0x00000003ff037819 */ /* 0x000fe20000011603 */
[----:B------:R-:W-:Y:S01]  /*0f00*/  VIADD R206, R18, 0x100 ;  /* 0x0000010012ce7836 */ /* 0x000fe20000000000 */
[----:B------:R-:W-:Y:S01]  /*0f10*/  LEA.HI R0, R0, R185, RZ, 0x3 ;  /* 0x000000b900007211 */ /* 0x000fe200078f18ff */
[----:B------:R-:W-:Y:S01]  /*0f20*/  STL [R1+0x54], R14 ;  /* 0x0000540e01007387 */ /* 0x000fe20000100800 */
[----:B------:R-:W-:Y:S01]  /*0f30*/  LOP3.LUT R10, R10, R3, RZ, 0x3c, !PT ;  /* 0x000000030a0a7212 */ /* 0x000fe200078e3cff */
[----:B------:R-:W-:Y:S01]  /*0f40*/  VIADD R205, R18, 0x120 ;  /* 0x0000012012cd7836 */ /* 0x000fe20000000000 */
[----:B------:R-:W-:Y:S01]  /*0f50*/  LEA.HI R3, R188, R188, RZ, 0x1 ;  /* 0x000000bcbc037211 */ /* 0x000fe200078f08ff */
[----:B------:R-:W-:Y:S01]  /*0f60*/  STL [R1+0x68], R16 ;  /* 0x0000681001007387 */ /* 0x000fe20000100800 */
[----:B------:R-:W-:Y:S01]  /*0f70*/  LOP3.LUT R4, R4, 0xfffffe, RZ, 0xc0, !PT ;  /* 0x00fffffe04047812 */ /* 0x000fe200078ec0ff */
[----:B------:R-:W-:Y:S01]  /*0f80*/  VIADD R204, R18, 0x140 ;  /* 0x0000014012cc7836 */ /* 0x000fe20000000000 */
[----:B------:R-:W-:Y:S01]  /*0f90*/  SHF.R.U32.HI R12, RZ, 0x3, R5 ;  /* 0x00000003ff0c7819 */ /* 0x000fe20000011605 */
[----:B------:R-:W-:Y:S01]  /*0fa0*/  STL [R1+0x4c], RZ ;  /* 0x00004cff01007387 */ /* 0x000fe20000100800 */
[----:B------:R-:W-:Y:S01]  /*0fb0*/  LOP3.LUT R0, R0, 0xfffffff8, RZ, 0xc0, !PT ;  /* 0xfffffff800007812 */ /* 0x000fe200078ec0ff */
[----:B------:R-:W-:Y:S01]  /*0fc0*/  IMAD.IADD R4, R14, 0x1, -R4 ;  /* 0x000000010e047824 */ /* 0x000fe200078e0a04 */
[----:B------:R-:W-:Y:S01]  /*0fd0*/  LOP3.LUT R5, R5, 0x38, R18, 0xf8, !PT ;  /* 0x0000003805057812 */ /* 0x000fe200078ef812 */
[----:B------:R-:W-:Y:S01]  /*0fe0*/  VIADD R203, R18, 0x160 ;  /* 0x0000016012cb7836 */ /* 0x000fe20000000000 */
[----:B------:R-:W-:Y:S01]  /*0ff0*/  LOP3.LUT R6, R6, 0xfffffe00, RZ, 0xc0, !PT ;  /* 0xfffffe0006067812 */ /* 0x000fe200078ec0ff */
[----:B------:R-:W-:Y:S01]  /*1000*/  IMAD.IADD R191, R185, 0x1, -R0 ;  /* 0x00000001b9bf7824 */ /* 0x000fe200078e0a00 */
[----:B------:R-:W-:Y:S01]  /*1010*/  LOP3.LUT R3, R3, 0x1ffffffe, RZ, 0xc0, !PT ;  /* 0x1ffffffe03037812 */ /* 0x000fe200078ec0ff */
[----:B------:R-:W-:Y:S01]  /*1020*/  IMAD.SHL.U32 R20, R4, 0x100, RZ ;  /* 0x0000010004147824 */ /* 0x000fe200078e00ff */
[----:B------:R-:W-:Y:S01]  /*1030*/  LOP3.LUT R9, R9, 0x7ffffe00, RZ, 0xc0, !PT ;  /* 0x7ffffe0009097812 */ /* 0x000fe200078ec0ff */
[----:B------:R-:W-:Y:S01]  /*1040*/  VIADD R202, R18, 0x180 ;  /* 0x0000018012ca7836 */ /* 0x000fe20000000000 */
[----:B------:R-:W-:Y:S01]  /*1050*/  LOP3.LUT R5, R6, R5, R12, 0xf6, !PT ;  /* 0x0000000506057212 */ /* 0x000fe200078ef60c */
[----:B------:R-:W-:Y:S01]  /*1060*/  IMAD.IADD R6, R188, 0x1, -R3 ;  /* 0x00000001bc067824 */ /* 0x000fe200078e0a03 */
[----:B------:R-:W-:Y:S01]  /*1070*/  SHF.R.S32.HI R0, RZ, 0x1f, R211 ;  /* 0x0000001fff007819 */ /* 0x000fe200000114d3 */
[----:B------:R-:W-:Y:S01]  /*1080*/  IMAD R9, R224, 0x400, R9 ;  /* 0x00000400e0097824 */ /* 0x000fe200078e0209 */
[----:B------:R-:W-:Y:S01]  /*1090*/  SHF.R.S32.HI R3, RZ, 0x1f, R210 ;  /* 0x0000001fff037819 */ /* 0x000fe200000114d2 */
[----:B------:R-:W-:Y:S01]  /*10a0*/  STL [R1+0x64], R20 ;  /* 0x0000641401007387 */ /* 0x000fe20000100800 */
[----:B------:R-:W-:Y:S01]  /*10b0*/  SHF.R.S32.HI R4, RZ, 0x1f, R209 ;  /* 0x0000001fff047819 */ /* 0x000fe200000114d1 */
[----:B------:R-:W-:Y:S01]  /*10c0*/  IMAD.IADD R9, R9, 0x1, R10 ;  /* 0x0000000109097824 */ /* 0x000fe200078e020a */
[----:B------:R-:W-:Y:S01]  /*10d0*/  SHF.R.S32.HI R24, RZ, 0x1f, R24 ;  /* 0x0000001fff187819 */ /* 0x000fe20000011418 */
[C---:B------:R-:W-:Y:S01]  /*10e0*/  VIADD R216, R18.reuse, 0x1a0 ;  /* 0x000001a012d87836 */ /* 0x040fe20000000000 */
[----:B------:R-:W-:Y:S01]  /*10f0*/  SHF.L.U64.HI R0, R211, 0x1, R0 ;  /* 0x00000001d3007819 */ /* 0x000fe20000010200 */
[----:B------:R-:W-:Y:S01]  /*1100*/  VIADD R215, R18, 0x1c0 ;  /* 0x000001c012d77836 */ /* 0x000fe20000000000 */
[----:B------:R-:W-:Y:S01]  /*1110*/  SHF.L.U64.HI R24, R210, 0x1, R3 ;  /* 0x00000001d2187819 */ /* 0x000fe20000010203 */
[----:B------:R-:W-:Y:S01]  /*1120*/  VIADD R214, R18, 0x1e0 ;  /* 0x000001e012d67836 */ /* 0x000fe20000000000 */
[----:B------:R-:W-:Y:S01]  /*1130*/  SHF.R.S32.HI R7, RZ, 0x1f, R208 ;  /* 0x0000001fff077819 */ /* 0x000fe200000114d0 */
[----:B------:R0:W-:Y:S01]  /*1140*/  STL [R1], R0 ;  /* 0x0000000001007387 */ /* 0x0001e20000100800 */
[----:B------:R-:W-:Y:S01]  /*1150*/  SHF.L.U64.HI R3, R209, 0x1, R4 ;  /* 0x00000001d1037819 */ /* 0x000fe20000010204 */
[C---:B------:R-:W-:Y:S01]  /*1160*/  VIADD R29, R192.reuse, 0xc0 ;  /* 0x000000c0c01d7836 */ /* 0x040fe20000000000 */
[----:B------:R-:W-:Y:S01]  /*1170*/  R2P PR, R11, 0x6 ;  /* 0x000000060b007804 */ /* 0x000fe20000000000 */
[----:B------:R-:W-:Y:S01]  /*1180*/  STL [R1+0x4], R24 ;  /* 0x0000041801007387 */ /* 0x000fe20000100800 */
[----:B------:R-:W-:Y:S01]  /*1190*/  SHF.R.S32.HI R10, RZ, 0x1f, R207 ;  /* 0x0000001fff0a7819 */ /* 0x000fe200000114cf */
[----:B------:R-:W-:Y:S01]  /*11a0*/  VIADD R26, R192, 0x180 ;  /* 0x00000180c01a7836 */ /* 0x000fe20000000000 */
[----:B------:R-:W-:Y:S01]  /*11b0*/  SHF.R.S32.HI R11, RZ, 0x1f, R206 ;  /* 0x0000001fff0b7819 */ /* 0x000fe200000114ce */
[----:B------:R1:W-:Y:S01]  /*11c0*/  STL [R1+0x8], R3 ;  /* 0x0000080301007387 */ /* 0x0003e20000100800 */
[----:B------:R-:W-:Y:S01]  /*11d0*/  SHF.L.U64.HI R4, R207, 0x1, R10 ;  /* 0x00000001cf047819 */ /* 0x000fe2000001020a */
[----:B------:R-:W-:Y:S01]  /*11e0*/  IMAD R6, R6, 0x8, R195 ;  /* 0x0000000806067824 */ /* 0x000fe200078e02c3 */
[----:B0-----:R-:W-:Y:S01]  /*11f0*/  SHF.L.U64.HI R0, R208, 0x1, R7 ;  /* 0x00000001d0007819 */ /* 0x001fe20000010207 */
[----:B------:R-:W-:Y:S01]  /*1200*/  IMAD R225, R9, 0x2, R2 ;  /* 0x0000000209e17824 */ /* 0x000fe200078e0202 */
[----:B------:R-:W-:Y:S01]  /*1210*/  SHF.R.S32.HI R12, RZ, 0x1f, R205 ;  /* 0x0000001fff0c7819 */ /* 0x000fe200000114cd */
[C---:B------:R-:W-:Y:S01]  /*1220*/  VIADD R31, R192.reuse, 0x40 ;  /* 0x00000040c01f7836 */ /* 0x040fe20000000000 */
[----:B------:R-:W-:Y:S01]  /*1230*/  SHF.R.S32.HI R13, RZ, 0x1f, R204 ;  /* 0x0000001fff0d7819 */ /* 0x000fe200000114cc */
[----:B------:R0:W-:Y:S01]  /*1240*/  STL [R1+0xc], R0 ;  /* 0x00000c0001007387 */ /* 0x0001e20000100800 */
[----:B------:R-:W-:Y:S01]  /*1250*/  SHF.R.S32.HI R14, RZ, 0x1f, R203 ;  /* 0x0000001fff0e7819 */ /* 0x000fe200000114cb */
[----:B------:R-:W-:Y:S01]  /*1260*/  VIADD R30, R192, 0x80 ;  /* 0x00000080c01e7836 */ /* 0x000fe20000000000 */
[----:B-1----:R-:W-:Y:S01]  /*1270*/  SHF.L.U64.HI R3, R206, 0x1, R11 ;  /* 0x00000001ce037819 */ /* 0x002fe2000001020b */
[----:B------:R1:W-:Y:S01]  /*1280*/  STL [R1+0x10], R4 ;  /* 0x0000100401007387 */ /* 0x0003e20000100800 */
[----:B------:R-:W-:Y:S01]  /*1290*/  SHF.R.S32.HI R15, RZ, 0x1f, R202 ;  /* 0x0000001fff0f7819 */ /* 0x000fe200000114ca */
[C---:B------:R-:W-:Y:S01]  /*12a0*/  VIADD R28, R192.reuse, 0x100 ;  /* 0x00000100c01c7836 */ /* 0x040fe20000000000 */
[----:B------:R-:W-:Y:S01]  /*12b0*/  SHF.R.S32.HI R21, RZ, 0x1f, R216 ;  /* 0x0000001fff157819 */ /* 0x000fe200000114d8 */
[----:B------:R2:W-:Y:S01]  /*12c0*/  STL [R1+0x14], R3 ;  /* 0x0000140301007387 */ /* 0x0005e20000100800 */
[----:B------:R-:W-:Y:S01]  /*12d0*/  SHF.R.S32.HI R16, RZ, 0x1f, R215 ;  /* 0x0000001fff107819 */ /* 0x000fe200000114d7 */
[----:B------:R-:W-:Y:S01]  /*12e0*/  VIADD R27, R192, 0x140 ;  /* 0x00000140c01b7836 */ /* 0x000fe20000000000 */
[----:B0-----:R-:W-:Y:S01]  /*12f0*/  SHF.L.U64.HI R0, R205, 0x1, R12 ;  /* 0x00000001cd007819 */ /* 0x001fe2000001020c */
[----:B------:R-:W-:Y:S01]  /*1300*/  VIADD R212, R18, 0x40 ;  /* 0x0000004012d47836 */ /* 0x000fe20000000000 */
[----:B------:R-:W-:Y:S01]  /*1310*/  SHF.L.U64.HI R7, R202, 0x1, R15 ;  /* 0x00000001ca077819 */ /* 0x000fe2000001020f */
[----:B------:R-:W-:Y:S01]  /*1320*/  VIADD R228, R225, 0x36400 ;  /* 0x00036400e1e47836 */ /* 0x000fe20000000000 */
[----:B-1----:R-:W-:Y:S01]  /*1330*/  SHF.L.U64.HI R4, R204, 0x1, R13 ;  /* 0x00000001cc047819 */ /* 0x002fe2000001020d */
[----:B------:R0:W-:Y:S01]  /*1340*/  STL [R1+0x18], R0 ;  /* 0x0000180001007387 */ /* 0x0001e20000100800 */
[----:B------:R-:W-:Y:S01]  /*1350*/  SHF.R.S32.HI R25, RZ, 0x1f, R214 ;  /* 0x0000001fff197819 */ /* 0x000fe200000114d6 */
[----:B------:R-:W-:Y:S01]  /*1360*/  VIADD R22, R18, 0x20 ;  /* 0x0000002012167836 */ /* 0x000fe20000000000 */
[----:B--2---:R-:W-:Y:S01]  /*1370*/  SHF.L.U64.HI R3, R203, 0x1, R14 ;  /* 0x00000001cb037819 */ /* 0x004fe2000001020e */
[----:B------:R1:W-:Y:S01]  /*1380*/  STL [R1+0x1c], R4 ;  /* 0x00001c0401007387 */ /* 0x0003e20000100800 */
[----:B------:R-:W-:Y:S01]  /*1390*/  SHF.R.S32.HI R29, RZ, 0x1f, R29 ;  /* 0x0000001fff1d7819 */ /* 0x000fe2000001141d */
[----:B------:R-:W-:Y:S01]  /*13a0*/  VIADD R226, R225, 0x36420 ;  /* 0x00036420e1e27836 */ /* 0x000fe20000000000 */
[----:B------:R-:W-:Y:S01]  /*13b0*/  SHF.R.S32.HI R26, RZ, 0x1f, R26 ;  /* 0x0000001fff1a7819 */ /* 0x000fe2000001141a */
[----:B------:R2:W-:Y:S01]  /*13c0*/  STL [R1+0x20], R3 ;  /* 0x0000200301007387 */ /* 0x0005e20000100800 */
[----:B------:R-:W-:Y:S01]  /*13d0*/  SHF.R.S32.HI R31, RZ, 0x1f, R31 ;  /* 0x0000001fff1f7819 */ /* 0x000fe2000001141f */
[----:B0-----:R-:W-:Y:S01]  /*13e0*/  IMAD.SHL.U32 R0, R8, 0x2, RZ ;  /* 0x0000000208007824 */ /* 0x001fe200078e00ff */
[----:B------:R-:W-:Y:S01]  /*13f0*/  SHF.R.S32.HI R30, RZ, 0x1f, R30 ;  /* 0x0000001fff1e7819 */ /* 0x000fe2000001141e */
[----:B------:R-:W-:Y:S01]  /*1400*/  STL [R1+0x24], R7 ;  /* 0x0000240701007387 */ /* 0x000fe20000100800 */
[----:B------:R-:W-:Y:S01]  /*1410*/  SHF.R.S32.HI R28, RZ, 0x1f, R28 ;  /* 0x0000001fff1c7819 */ /* 0x000fe2000001141c */
[----:B------:R-:W-:Y:S01]  /*1420*/  IMAD.IADD R223, R0, 0x1, R20 ;  /* 0x0000000100df7824 */ /* 0x000fe200078e0214 */
[----:B-1----:R-:W-:Y:S01]  /*1430*/  SHF.L.U64.HI R4, R216, 0x1, R21 ;  /* 0x00000001d8047819 */ /* 0x002fe20000010215 */
[----:B------:R0:W-:Y:S01]  /*1440*/  STL [R1+0x58], R0 ;  /* 0x0000580001007387 */ /* 0x0001e20000100800 */
[----:B------:R-:W-:Y:S01]  /*1450*/  SHF.R.S32.HI R27, RZ, 0x1f, R27 ;  /* 0x0000001fff1b7819 */ /* 0x000fe2000001141b */
[----:B------:R-:W-:Y:S01]  /*1460*/  VIADD R38, R223, 0x10 ;  /* 0x00000010df267836 */ /* 0x000fe20000000000 */
[----:B--2---:R-:W-:Y:S01]  /*1470*/  SHF.L.U64.HI R3, R215, 0x1, R16 ;  /* 0x00000001d7037819 */ /* 0x004fe20000010210 */
[----:B------:R-:W-:Y:S01]  /*1480*/  STL [R1+0x28], R4 ;  /* 0x0000280401007387 */ /* 0x000fe20000100800 */
[----:B------:R-:W-:Y:S01]  /*1490*/  VIADD R35, R223, 0x28 ;  /* 0x00000028df237836 */ /* 0x000fe20000000000 */
[----:B------:R-:W-:Y:S01]  /*14a0*/  SEL R227, R227, 0xffffffc0, !P2 ;  /* 0xffffffc0e3e37807 */ /* 0x000fe20005000000 */
[C---:B------:R-:W-:Y:S01]  /*14b0*/  VIADD R32, R223.reuse, 0x40 ;  /* 0x00000040df207836 */ /* 0x040fe20000000000 */
[----:B------:R1:W-:Y:S01]  /*14c0*/  STL [R1+0x2c], R3 ;  /* 0x00002c0301007387 */ /* 0x0003e20000100800 */
[C---:B------:R-:W-:Y:S01]  /*14d0*/  VIADD R29, R223.reuse, 0x58 ;  /* 0x00000058df1d7836 */ /* 0x040fe20000000000 */
[----:B0-----:R-:W-:Y:S01]  /*14e0*/  SHF.L.U64.HI R0, R214, 0x1, R25 ;  /* 0x00000001d6007819 */ /* 0x001fe20000010219 */
[C---:B------:R-:W-:Y:S01]  /*14f0*/  VIADD R26, R223.reuse, 0x70 ;  /* 0x00000070df1a7836 */ /* 0x040fe20000000000 */
[----:B------:R-:W-:Y:S01]  /*1500*/  SHF.R.S32.HI R229, RZ, 0x1f, R212 ;  /* 0x0000001fffe57819 */ /* 0x000fe200000114d4 */
[C---:B------:R-:W-:Y:S01]  /*1510*/  VIADD R21, R223.reuse, 0x88 ;  /* 0x00000088df157836 */ /* 0x040fe20000000000 */
[----:B------:R-:W-:Y:S01]  /*1520*/  SHF.R.S32.HI R19, RZ, 0x1f, R18 ;  /* 0x0000001fff137819 */ /* 0x000fe20000011412 */
[----:B------:R0:W-:Y:S01]  /*1530*/  STL [R1+0x30], R0 ;  /* 0x0000300001007387 */ /* 0x0001e20000100800 */
[----:B------:R-:W-:Y:S01]  /*1540*/  VIADD R15, R223, 0xa0 ;  /* 0x000000a0df0f7836 */ /* 0x000fe20000000000 */
[----:B------:R-:W-:Y:S01]  /*1550*/  SHF.R.S32.HI R193, RZ, 0x1f, R22 ;  /* 0x0000001fffc17819 */ /* 0x000fe20000011416 */
[----:B-1----:R-:W-:Y:S01]  /*1560*/  IMAD R3, R5, 0x2, R2 ;  /* 0x0000000205037824 */ /* 0x002fe200078e0202 */
[----:B------:R-:W-:Y:S01]  /*1570*/  SHF.L.U64.HI R229, R212, 0x1, R229 ;  /* 0x00000001d4e57819 */ /* 0x000fe200000102e5 */
[----:B------:R-:W-:-:S02]  /*1580*/  VIADD R12, R223, 0xb8 ;  /* 0x000000b8df0c7836 */ /* 0x000fc40000000000 */
[C---:B------:R-:W-:Y:S01]  /*1590*/  VIADD R8, R223.reuse, 0xd0 ;  /* 0x000000d0df087836 */ /* 0x040fe20000000000 */
[----:B------:R-:W-:Y:S01]  /*15a0*/  STL [R1+0x5c], R3 ;  /* 0x00005c0301007387 */ /* 0x000fe20000100800 */
[C---:B------:R-:W-:Y:S01]  /*15b0*/  VIADD R39, R223.reuse, 0x8 ;  /* 0x00000008df277836 */ /* 0x040fe20000000000 */
[----:B0-----:R-:W-:Y:S01]  /*15c0*/  SHF.R.S32.HI R0, RZ, 0x1f, R223 ;  /* 0x0000001fff007819 */ /* 0x001fe200000114df */
[C---:B------:R-:W-:Y:S01]  /*15d0*/  VIADD R37, R223.reuse, 0x18 ;  /* 0x00000018df257836 */ /* 0x040fe20000000000 */
[----:B------:R0:W-:Y:S01]  /*15e0*/  STL [R1+0x60], R6 ;  /* 0x0000600601007387 */ /* 0x0001e20000100800 */
        /* <DEDUP_REMOVED lines=46> */
[----:B------:R-:W-:Y:S01]  /*18d0*/  IMAD.MOV.U32 R17, RZ, RZ, RZ ;  /* 0x000000ffff117224 */ /* 0x000fe200078e00ff */
        /* <DEDUP_REMOVED lines=9> */
[----:B------:R-:W-:-:S07]  /*1970*/  SHF.R.S32.HI R0, RZ, 0x1f, R0 ;  /* 0x0000001fff007819 */ /* 0x000fce0000011400 */
.L_x_1380:
[----:B01-34-:R-:W0:Y:S01]  /*1980*/  LDC.64 R4, c[0x0][0xd88] ;  /* 0x00036200ff047b82 */ /* 0x01be220000000a00 */
[----:B------:R-:W-:Y:S01]  /*1990*/  ULDC.64 UR4, c[0x0][0xb20] ;  /* 0x0002c80000047ab9 */ /* 0x000fe20000000a00 */
[----:B------:R-:W-:Y:S01]  /*19a0*/  ULDC.64 UR8, c[0x0][0xb10] ;  /* 0x0002c40000087ab9 */ /* 0x000fe20000000a00 */
[----:B------:R-:W-:Y:S01]  /*19b0*/  ULDC.64 UR6, c[0x0][0xb00] ;  /* 0x0002c00000067ab9 */ /* 0x000fe20000000a00 */
[----:B0-----:R-:W-:-:S05]  /*19c0*/  IMAD.WIDE R4, R87, 0x4, R4 ;  /* 0x0000000457047825 */ /* 0x001fca00078e0204 */
[----:B--2---:R-:W2:Y:S01]  /*19d0*/  LDG.E R26, desc[UR42][R4.64] ;  /* 0x0000002a041a7981 */ /* 0x004ea2000c1e1900 */
[----:B------:R-:W-:Y:S01]  /*19e0*/  ISETP.NE.U32.AND P2, PT, RZ, UR4, PT ;  /* 0x00000004ff007c0c */ /* 0x000fe2000bf45070 */
[----:B------:R-:W-:Y:S01]  /*19f0*/  IMAD.MOV.U32 R8, RZ, RZ, RZ ;  /* 0x000000ffff087224 */ /* 0x000fe200078e00ff */
        /* <DEDUP_REMOVED lines=51> */
.L_x_1251:
[----:B------:R-:W-:Y:S02]  /*1d30*/  IMAD.U32 R36, RZ, RZ, UR5 ;  /* 0x00000005ff247e24 */ /* 0x000fe4000f8e00ff */
[----:B------:R-:W-:Y:S01]  /*1d40*/  IMAD.U32 R25, RZ, RZ, UR4 ;  /* 0x00000004ff197e24 */ /* 0x000fe2000f8e00ff */
[----:B------:R-:W-:Y:S06]  /*1d50*/  @!P2 BRA `(.L_x_1252) ;  /* 0x000000000010a947 */ /* 0x000fec0003800000 */
[----:B------:R-:W-:-:S04]  /*1d60*/  IADD3 R4, P0, R28, UR8, RZ ;  /* 0x000000081c047c10 */ /* 0x000fc8000ff1e0ff */
[----:B------:R-:W-:-:S05]  /*1d70*/  IADD3.X R5, R27, UR9, RZ, P0, !PT ;  /* 0x000000091b057c10 */ /* 0x000fca00087fe4ff */
[----:B------:R0:W5:Y:S01]  /*1d80*/  LDG.E R25, desc[UR42][R4.64] ;  /* 0x0000002a04197981 */ /* 0x000162000c1e1900 */
[----:B------:R-:W-:Y:S05]  /*1d90*/  BRA `(.L_x_1253) ;  /* 0x0000000000107947 */ /* 0x000fea0003800000 */
.L_x_1252:
[----:B------:R-:W-:Y:S05]  /*1da0*/  @!P0 BRA `(.L_x_1253) ;  /* 0x00000000000c8947 */ /* 0x000fea0003800000 */
[----:B------:R-:W2:Y:S04]  /*1db0*/  LDG.E R0, desc[UR42][R4.64] ;  /* 0x0000002a04007981 */ /* 0x000ea8000c1e1900 */
[----:B------:R-:W2:Y:S02]  /*1dc0*/  LDG.E R25, desc[UR42][R4.64+0x4] ;  /* 0x0000042a04197981 */ /* 0x000ea4000c1e1900 */
[----:B--2---:R-:W-:-:S07]  /*1dd0*/  IMAD.IADD R25, R25, 0x1, -R0 ;  /* 0x0000000119197824 */ /* 0x004fce00078e0a00 */
.L_x_1253:
        /* <DEDUP_REMOVED lines=60> */
.L_x_1255:
[----:B------:R-:W-:Y:S05]  /*21a0*/  BSYNC B0 ;  /* 0x0000000000007941 */ /* 0x000fea0003800000 */
.L_x_1254:
        /* <DEDUP_REMOVED lines=36> */
.L_x_1258:
[----:B------:R-:W-:Y:S05]  /*23f0*/  BSYNC B6 ;  /* 0x0000000000067941 */ /* 0x000fea0003800000 */
.L_x_1257:
        /* <DEDUP_REMOVED lines=20> */
.L_x_1260:
[----:B------:R-:W-:Y:S05]  /*2540*/  BSYNC B6 ;  /* 0x0000000000067941 */ /* 0x000fea0003800000 */
.L_x_1259:
        /* <DEDUP_REMOVED lines=15> */
[-C--:B-1----:R-:W-:Y:S01]  /*2640*/  IMAD R6, R7, R40.reuse, RZ ;  /* 0x0000002807067224 */ /* 0x082fe200078e02ff */
[----:B------:R-:W-:Y:S01]  /*2650*/  LOP3.LUT R38, R38, 0x1c0, RZ, 0xc0, !PT ;  /* 0x000001c026267812 */ /* 0x000fe200078ec0ff */
[-C--:B------:R-:W-:Y:S01]  /*2660*/  IMAD.WIDE.U32 R20, R185, R40.reuse, R188 ;  /* 0x00000028b9147225 */ /* 0x080fe200078e00bc */
[----:B------:R-:W-:Y:S02]  /*2670*/  SHF.L.U64.HI R39, R40, 0x6, R41 ;  /* 0x0000000628277819 */ /* 0x000fe40000010229 */
[----:B--2---:R-:W-:Y:S01]  /*2680*/  ISETP.GE.AND P2, PT, R18, R45, PT ;  /* 0x0000002d1200720c */ /* 0x004fe20003f46270 */
[----:B0-----:R-:W-:Y:S01]  /*2690*/  VIADD R8, R3, 0xffffff80 ;  /* 0xffffff8003087836 */ /* 0x001fe20000000000 */
[----:B------:R-:W-:Y:S01]  /*26a0*/  SHF.R.U32.HI R42, RZ, 0x3, R38 ;  /* 0x00000003ff2a7819 */ /* 0x000fe20000011626 */
[----:B------:R-:W-:Y:S01]  /*26b0*/  IMAD.WIDE.U32 R28, R185, R40, R18 ;  /* 0x00000028b91c7225 */ /* 0x000fe200078e0012 */
[----:B----4-:R-:W0:Y:S01]  /*26c0*/  LDC.64 R4, c[0x0][0x408] ;  /* 0x00010200ff047b82 */ /* 0x010e220000000a00 */
[----:B------:R-:W-:-:S02]  /*26d0*/  ISETP.GE.AND P1, PT, R22, UR4, PT ;  /* 0x0000000416007c0c */ /* 0x000fc4000bf26270 */
[----:B------:R-:W-:Y:S02]  /*26e0*/  SHF.R.S32.HI R3, RZ, 0x1f, R8 ;  /* 0x0000001fff037819 */ /* 0x000fe40000011408 */
[----:B------:R-:W-:Y:S02]  /*26f0*/  LOP3.LUT R16, R16, 0xfffffffe, RZ, 0xc0, !PT ;  /* 0xfffffffe10107812 */ /* 0x000fe400078ec0ff */
[----:B------:R-:W-:Y:S01]  /*2700*/  LEA.HI R9, R3, R8, RZ, 0x2 ;  /* 0x0000000803097211 */ /* 0x000fe200078f10ff */
[----:B------:R-:W-:Y:S01]  /*2710*/  IMAD.IADD R3, R24, 0x1, R25 ;  /* 0x0000000118037824 */ /* 0x000fe200078e0219 */
[----:B------:R-:W-:Y:S02]  /*2720*/  @P2 LOP3.LUT R16, R16, 0x1, RZ, 0xfc, !PT ;  /* 0x0000000110102812 */ /* 0x000fe400078efcff */
[----:B------:R-:W-:Y:S01]  /*2730*/  LOP3.LUT R11, R9, 0xfffffffc, RZ, 0xc0, !PT ;  /* 0xfffffffc090b7812 */ /* 0x000fe200078ec0ff */
[----:B------:R-:W-:Y:S01]  /*2740*/  IMAD R9, R185, R41, R6 ;  /* 0x00000029b9097224 */ /* 0x000fe200078e0206 */
[----:B------:R-:W-:-:S02]  /*2750*/  LOP3.LUT R16, R16, 0xfffffffd, RZ, 0xc0, !PT ;  /* 0xfffffffd10107812 */ /* 0x000fc400078ec0ff */
[----:B------:R-:W-:Y:S01]  /*2760*/  ISETP.GE.AND P0, PT, R18, UR4, PT ;  /* 0x0000000412007c0c */ /* 0x000fe2000bf06270 */
[----:B------:R-:W-:Y:S01]  /*2770*/  IMAD.IADD R21, R21, 0x1, R9 ;  /* 0x0000000115157824 */ /* 0x000fe200078e0209 */
[----:B---3--:R-:W-:Y:S01]  /*2780*/  SHF.R.U32.HI R12, RZ, 0x7, R12 ;  /* 0x00000007ff0c7819 */ /* 0x008fe2000001160c */
[----:B------:R-:W-:Y:S01]  /*2790*/  IMAD.IADD R29, R9, 0x1, R29 ;  /* 0x00000001091d7824 */ /* 0x000fe200078e021d */
[----:B-----5:R-:W-:Y:S01]  /*27a0*/  SHF.R.S32.HI R9, RZ, 0x1f, R86 ;  /* 0x0000001fff097819 */ /* 0x020fe20000011456 */
[----:B------:R-:W-:Y:S01]  /*27b0*/  IMAD.IADD R10, R8, 0x1, -R11 ;  /* 0x00000001080a7824 */ /* 0x000fe200078e0a0b */
[----:B------:R-:W-:Y:S01]  /*27c0*/  @P1 LOP3.LUT R16, R16, 0x2, RZ, 0xfc, !PT ;  /* 0x0000000210101812 */ /* 0x000fe200078efcff */
[----:B------:R-:W-:-:S04]  /*27d0*/  IMAD.WIDE.U32 R20, R86, R40, R20 ;  /* 0x0000002856147225 */ /* 0x000fc800078e0014 */
[----:B0-----:R-:W-:Y:S01]  /*27e0*/  IMAD R6, R7, R4, RZ ;  /* 0x0000000407067224 */ /* 0x001fe200078e02ff */
[----:B------:R-:W-:Y:S01]  /*27f0*/  SEL R7, R45, RZ, P2 ;  /* 0x000000ff2d077207 */ /* 0x000fe20001000000 */
[C---:B------:R-:W-:Y:S02]  /*2800*/  IMAD R8, R9.reuse, R40, RZ ;  /* 0x0000002809087224 */ /* 0x040fe400078e02ff */
[-C--:B------:R-:W-:Y:S02]  /*2810*/  IMAD R9, R9, R4.reuse, RZ ;  /* 0x0000000409097224 */ /* 0x080fe400078e02ff */
[----:B------:R-:W-:Y:S02]  /*2820*/  IMAD.IADD R7, R18, 0x1, R7 ;  /* 0x0000000112077824 */ /* 0x000fe400078e0207 */
[----:B------:R-:W-:Y:S01]  /*2830*/  IMAD R49, R86, R41, R8 ;  /* 0x0000002956317224 */ /* 0x000fe200078e0208 */
[----:B------:R-:W-:Y:S01]  /*2840*/  SHF.L.U64.HI R41, R4, 0x6, R5 ;  /* 0x0000000604297819 */ /* 0x000fe20000010205 */
[CC--:B------:R-:W-:Y:S01]  /*2850*/  IMAD R11, R185.reuse, R5.reuse, R6 ;  /* 0x00000005b90b7224 */ /* 0x0c0fe200078e0206 */
[----:B------:R-:W-:Y:S01]  /*2860*/  SHF.R.S32.HI R6, RZ, 0x1f, R7 ;  /* 0x0000001fff067819 */ /* 0x000fe20000011407 */
[----:B------:R-:W-:Y:S01]  /*2870*/  IMAD R9, R86, R5, R9 ;  /* 0x0000000556097224 */ /* 0x000fe200078e0209 */
[----:B------:R-:W-:Y:S01]  /*2880*/  LOP3.LUT R5, R38, 0x18, R18, 0xf8, !PT ;  /* 0x0000001826057812 */ /* 0x000fe200078ef812 */
[----:B------:R-:W-:Y:S01]  /*2890*/  IMAD.WIDE.U32 R30, R185, R4, R188 ;  /* 0x00000004b91e7225 */ /* 0x000fe200078e00bc */
[----:B------:R-:W-:-:S02]  /*28a0*/  LEA.HI R37, R6, R7, RZ, 0x3 ;  /* 0x0000000706257211 */ /* 0x000fc400078f18ff */
[----:B------:R-:W-:Y:S01]  /*28b0*/  LOP3.LUT R5, R5, R42, RZ, 0x3c, !PT ;  /* 0x0000002a05057212 */ /* 0x000fe200078e3cff */
[----:B------:R-:W-:Y:S01]  /*28c0*/  IMAD.WIDE.U32 R32, R185, R4, R18 ;  /* 0x00000004b9207225 */ /* 0x000fe200078e0012 */
[----:B------:R-:W-:-:S03]  /*28d0*/  LOP3.LUT R51, R37, 0xfffffff8, RZ, 0xc0, !PT ;  /* 0xfffffff825337812 */ /* 0x000fc600078ec0ff */
[----:B------:R-:W-:Y:S01]  /*28e0*/  IMAD R46, R224, 0x200, R5 ;  /* 0x00000200e02e7824 */ /* 0x000fe200078e0205 */
[----:B------:R-:W-:Y:S01]  /*28f0*/  LOP3.LUT R5, R38, 0x38, R37, 0xf8, !PT ;  /* 0x0000003826057812 */ /* 0x000fe200078ef825 */
[----:B------:R-:W-:Y:S01]  /*2900*/  IMAD.IADD R31, R31, 0x1, R11 ;  /* 0x000000011f1f7824 */ /* 0x000fe200078e020b */
[----:B------:R-:W-:Y:S01]  /*2910*/  SHF.R.S32.HI R54, RZ, 0x1f, R51 ;  /* 0x0000001fff367819 */ /* 0x000fe20000011433 */
[----:B------:R-:W-:Y:S01]  /*2920*/  IMAD.IADD R33, R11, 0x1, R33 ;  /* 0x000000010b217824 */ /* 0x000fe200078e0221 */
[----:B------:R-:W-:Y:S01]  /*2930*/  LOP3.LUT R5, R5, R42, RZ, 0x3c, !PT ;  /* 0x0000002a05057212 */ /* 0x000fe200078e3cff */
[----:B------:R-:W-:-:S04]  /*2940*/  IMAD.WIDE.U32 R28, R86, R40, R28 ;  /* 0x00000028561c7225 */ /* 0x000fc800078e001c */
[----:B------:R-:W-:-:S04]  /*2950*/  IMAD.WIDE.U32 R30, R86, R4, R30 ;  /* 0x00000004561e7225 */ /* 0x000fc800078e001e */
[----:B------:R-:W-:-:S04]  /*2960*/  IMAD.WIDE.U32 R32, R86, R4, R32 ;  /* 0x0000000456207225 */ /* 0x000fc800078e0020 */
[----:B------:R-:W-:Y:S02]  /*2970*/  IMAD.IADD R48, R21, 0x1, R49 ;  /* 0x0000000115307824 */ /* 0x000fe400078e0231 */
[----:B------:R-:W-:Y:S02]  /*2980*/  IMAD.SHL.U32 R40, R40, 0x40, RZ ;  /* 0x0000004028287824 */ /* 0x000fe400078e00ff */
[----:B------:R-:W-:Y:S02]  /*2990*/  IMAD.SHL.U32 R43, R4, 0x40, RZ ;  /* 0x00000040042b7824 */ /* 0x000fe400078e00ff */
[----:B------:R-:W-:Y:S02]  /*29a0*/  VIADD R44, R12, 0x8 ;  /* 0x000000080c2c7836 */ /* 0x000fe40000000000 */
[----:B------:R-:W-:Y:S02]  /*29b0*/  IMAD.SHL.U32 R45, R45, 0x2, RZ ;  /* 0x000000022d2d7824 */ /* 0x000fe400078e00ff */
[----:B------:R-:W-:-:S02]  /*29c0*/  IMAD R47, R10, 0x40, R185 ;  /* 0x000000400a2f7824 */ /* 0x000fc400078e02b9 */
[----:B------:R-:W-:Y:S02]  /*29d0*/  IMAD.IADD R49, R49, 0x1, R29 ;  /* 0x0000000131317824 */ /* 0x000fe400078e021d */
[----:B------:R-:W-:Y:S02]  /*29e0*/  IMAD.IADD R50, R31, 0x1, R9 ;  /* 0x000000011f327824 */ /* 0x000fe400078e0209 */
[----:B------:R-:W-:Y:S02]  /*29f0*/  IMAD.IADD R52, R9, 0x1, R33 ;  /* 0x0000000109347824 */ /* 0x000fe400078e0221 */
[----:B------:R-:W-:Y:S01]  /*2a00*/  IMAD R55, R224, 0x200, R5 ;  /* 0x00000200e0377824 */ /* 0x000fe200078e0205 */
[----:B------:R-:W-:-:S07]  /*2a10*/  SHF.R.S32.HI R53, RZ, 0x1f, R0 ;  /* 0x0000001fff357819 */ /* 0x000fce0000011400 */
.L_x_1293:
        /* <DEDUP_REMOVED lines=91> */
.L_x_1265:
[----:B------:R-:W-:Y:S05]  /*2fd0*/  BSYNC B1 ;  /* 0x0000000000017941 */ /* 0x000fea0003800000 */
.L_x_1264:
[----:B------:R-:W-:Y:S01]  /*2fe0*/  UISETP.NE.AND UP0, UPT, UR37, 0x3, UPT ;  /* 0x000000032500788c */ /* 0x000fe2000bf05270 */
[----:B0----5:R-:W-:Y:S02]  /*2ff0*/  IMAD.MOV.U32 R4, RZ, RZ, R8 ;  /* 0x000000ffff047224 */ /* 0x021fe400078e0008 */
[----:B------:R-:W-:Y:S02]  /*3000*/  IMAD.MOV.U32 R5, RZ, RZ, R9 ;  /* 0x000000ffff057224 */ /* 0x000fe400078e0009 */
[----:B------:R-:W-:Y:S01]  /*3010*/  IMAD.MOV.U32 R6, RZ, RZ, R26 ;  /* 0x000000ffff067224 */ /* 0x000fe200078e001a */
[----:B------:R-:W-:Y:S01]  /*3020*/  PLOP3.LUT P3, PT, PT, PT, UP0, 0x80, 0x0 ;  /* 0x000000000000781c */ /* 0x000fe20003f6f008 */
[----:B------:R-:W-:Y:S01]  /*3030*/  IMAD.MOV.U32 R7, RZ, RZ, R57 ;  /* 0x000000ffff077224 */ /* 0x000fe200078e0039 */
[----:B------:R-:W-:Y:S01]  /*3040*/  PRMT R71, R5, 0x5410, R4 ;  /* 0x0000541005477816 */ /* 0x000fe20000000004 */
[----:B------:R-:W-:Y:S01]  /*3050*/  IMAD.MOV.U32 R4, RZ, RZ, R27 ;  /* 0x000000ffff047224 */ /* 0x000fe200078e001b */
[----:B------:R-:W-:Y:S01]  /*3060*/  PRMT R70, R6, 0x7610, R70 ;  /* 0x0000761006467816 */ /* 0x000fe20000000046 */
[----:B------:R-:W-:-:S02]  /*3070*/  IMAD.MOV.U32 R5, RZ, RZ, R25 ;  /* 0x000000ffff057224 */ /* 0x000fc400078e0019 */
[----:B------:R-:W-:Y:S01]  /*3080*/  IMAD.MOV.U32 R6, RZ, RZ, R56 ;  /* 0x000000ffff067224 */ /* 0x000fe200078e0038 */
[----:B------:R-:W-:Y:S01]  /*3090*/  PRMT R72, R4, 0x7610, R72 ;  /* 0x0000761004487816 */ /* 0x000fe20000000048 */
[----:B------:R-:W-:Y:S01]  /*30a0*/  IMAD.MOV.U32 R4, RZ, RZ, R24 ;  /* 0x000000ffff047224 */ /* 0x000fe200078e0018 */
[----:B------:R-:W-:Y:S02]  /*30b0*/  PRMT R70, R70, 0x5410, R7 ;  /* 0x0000541046467816 */ /* 0x000fe40000000007 */
[----:B------:R-:W-:Y:S02]  /*30c0*/  PRMT R73, R6, 0x5410, R5 ;  /* 0x0000541006497816 */ /* 0x000fe40000000005 */
[----:B------:R-:W-:Y:S01]  /*30d0*/  PRMT R72, R72, 0x5410, R4 ;  /* 0x0000541048487816 */ /* 0x000fe20000000004 */
[----:B------:R-:W-:Y:S06]  /*30e0*/  @!P3 BRA `(.L_x_1266) ;  /* 0x000000000004b947 */ /* 0x000fec0003800000 */
[----:B------:R-:W-:Y:S01]  /*30f0*/  BPT.TRAP 0x1 ;  /* 0x000000040000795c */ /* 0x000fe20000300000 */
.L_x_1266:
[----:B------:R-:W-:Y:S01]  /*3100*/  IMAD R58, R23, 0x8, R2 ;  /* 0x00000008173a7824 */ /* 0x000fe200078e0202 */
[----:B------:R-:W-:Y:S01]  /*3110*/  SHF.L.U32 R65, R187, 0x1f, RZ ;  /* 0x0000001fbb417819 */ /* 0x000fe200000006ff */
[----:B------:R-:W-:Y:S03]  /*3120*/  BSSY B1, `(.L_x_1267) ;  /* 0x0000003000017945 */ /* 0x000fe60003800000 */
[----:B------:R-:W0:Y:S02]  /*3130*/  SYNCS.PHASECHK.TRANS64.TRYWAIT P4, [R58+URZ+0x38890], R65 ;  /* 0x038890413a0075a7 */ /* 0x000e24000808017f */
[----:B0-----:R-:W-:Y:S05]  /*3140*/  @!P4 BRA `(.L_x_1268) ;  /* 0x000001b80074c947 */ /* 0x001fea0003800000 */
.L_x_1515:
[----:B------:R-:W-:Y:S05]  /*3150*/  BSYNC B1 ;  /* 0x0000000000017941 */ /* 0x000fea0003800000 */
.L_x_1267:
[----:B------:R-:W-:-:S03]  /*3160*/  UMOV UR4, 0xffffffff ;  /* 0xffffffff00047882 */ /* 0x000fc60000000000 */
[----:B------:R-:W-:Y:S05]  /*3170*/  BRA.DIV UR4, `(.L_x_1269) ;  /* 0x000001ba047c7947 */ /* 0x000fea000b800000 */
[----:B------:R1:W2:Y:S04]  /*3180*/  SHFL.IDX PT, R69, R13, RZ, 0x1c1f ;  /* 0x001c1fff0d457589 */ /* 0x0002a800000e0000 */
[----:B------:R1:W3:Y:S02]  /*3190*/  SHFL.IDX PT, R14, R67, RZ, 0x1c1f ;  /* 0x001c1fff430e7589 */ /* 0x0002e400000e0000 */
.L_x_1519:
        /* <DEDUP_REMOVED lines=9> */
[----:B------:R-:W-:Y:S01]  /*3230*/  SHF.R.U64 R15, R56, 0x10, R57 ;  /* 0x00000010380f7819 */ /* 0x000fe20000001239 */
[----:B0-----:R-:W-:Y:S01]  /*3240*/  IMAD.U32 R12, R5, 0x10000, RZ ;  /* 0x00010000050c7824 */ /* 0x001fe200078e00ff */
[----:B-1----:R-:W-:Y:S02]  /*3250*/  SHF.R.U64 R13, R26, 0x10, R27 ;  /* 0x000000101a0d7819 */ /* 0x002fe4000000121b */
[----:B------:R-:W-:Y:S02]  /*3260*/  PRMT R15, R73, 0x5410, R15 ;  /* 0x00005410490f7816 */ /* 0x000fe4000000000f */
[----:B------:R-:W-:Y:S02]  /*3270*/  PRMT R13, R70, 0x5410, R13 ;  /* 0x00005410460d7816 */ /* 0x000fe4000000000d */
[----:B------:R-:W-:Y:S02]  /*3280*/  SHF.R.U32.HI R66, RZ, 0x10, R57 ;  /* 0x00000010ff427819 */ /* 0x000fe40000011639 */
[----:B------:R-:W-:-:S02]  /*3290*/  SHF.R.U32.HI R67, RZ, 0x10, R27 ;  /* 0x00000010ff437819 */ /* 0x000fc4000001161b */
[----:B------:R-:W-:Y:S02]  /*32a0*/  LOP3.LUT R26, R5, 0xffff0000, RZ, 0xc0, !PT ;  /* 0xffff0000051a7812 */ /* 0x000fe400078ec0ff */
[C---:B------:R-:W-:Y:S01]  /*32b0*/  LOP3.LUT R57, R15.reuse, 0xffff0000, RZ, 0xc0, !PT ;  /* 0xffff00000f397812 */ /* 0x040fe200078ec0ff */
[----:B------:R-:W-:Y:S01]  /*32c0*/  IMAD.U32 R15, R15, 0x10000, RZ ;  /* 0x000100000f0f7824 */ /* 0x000fe200078e00ff */
[C---:B------:R-:W-:Y:S01]  /*32d0*/  LOP3.LUT R27, R13.reuse, 0xffff0000, RZ, 0xc0, !PT ;  /* 0xffff00000d1b7812 */ /* 0x040fe200078ec0ff */
[----:B------:R-:W-:Y:S01]  /*32e0*/  IMAD.U32 R13, R13, 0x10000, RZ ;  /* 0x000100000d0d7824 */ /* 0x000fe200078e00ff */
[----:B------:R-:W-:Y:S01]  /*32f0*/  PRMT R66, R70, 0x5432, R66 ;  /* 0x0000543246427816 */ /* 0x000fe20000000042 */
[----:B------:R-:W-:Y:S01]  /*3300*/  FMUL.FTZ R5, R26, R57 ;  /* 0x000000391a057220 */ /* 0x000fe20000410000 */
[----:B------:R-:W-:Y:S01]  /*3310*/  PRMT R56, R72, 0x5410, R67 ;  /* 0x0000541048387816 */ /* 0x000fe20000000043 */
[-C--:B------:R-:W-:Y:S02]  /*3320*/  FMUL.FTZ R26, R26, R27.reuse ;  /* 0x0000001b1a1a7220 */ /* 0x080fe40000410000 */
[----:B------:R-:W-:Y:S01]  /*3330*/  FFMA.FTZ R5, R12, R27, -R5 ;  /* 0x0000001b0c057223 */ /* 0x000fe20000010805 */
[----:B------:R-:W-:-:S02]  /*3340*/  IMAD.U32 R67, R66, 0x10000, RZ ;  /* 0x0001000042437824 */ /* 0x000fc400078e00ff */
[----:B------:R-:W-:Y:S01]  /*3350*/  FFMA.FTZ R12, R12, R57, R26 ;  /* 0x000000390c0c7223 */ /* 0x000fe2000001001a */
[----:B------:R-:W-:Y:S01]  /*3360*/  LOP3.LUT R26, R6, 0xffff0000, RZ, 0xc0, !PT ;  /* 0xffff0000061a7812 */ /* 0x000fe200078ec0ff */
[C---:B------:R-:W-:Y:S01]  /*3370*/  IMAD.U32 R57, R56.reuse, 0x10000, RZ ;  /* 0x0001000038397824 */ /* 0x040fe200078e00ff */
[----:B------:R-:W-:Y:S01]  /*3380*/  LOP3.LUT R56, R56, 0xffff0000, RZ, 0xc0, !PT ;  /* 0xffff000038387812 */ /* 0x000fe200078ec0ff */
[----:B------:R-:W-:Y:S01]  /*3390*/  IMAD.U32 R27, R6, 0x10000, RZ ;  /* 0x00010000061b7824 */ /* 0x000fe200078e00ff */
[----:B------:R-:W-:Y:S01]  /*33a0*/  LOP3.LUT R66, R66, 0xffff0000, RZ, 0xc0, !PT ;  /* 0xffff000042427812 */ /* 0x000fe200078ec0ff */
[C---:B------:R-:W-:Y:S01]  /*33b0*/  FMUL.FTZ R6, R26.reuse, R67 ;  /* 0x000000431a067220 */ /* 0x040fe20000410000 */
[----:B------:R-:W-:Y:S01]  /*33c0*/  FMUL.FTZ R26, R26, R57 ;  /* 0x000000391a1a7220 */ /* 0x000fe20000410000 */
[----:B------:R-:W-:Y:S02]  /*33d0*/  F2FP.BF16.F32.PACK_AB R5, R12, R5 ;  /* 0x000000050c05723e */ /* 0x000fe400000010ff */
[C---:B------:R-:W-:Y:S01]  /*33e0*/  FFMA.FTZ R6, R27.reuse, R57, -R6 ;  /* 0x000000391b067223 */ /* 0x040fe20000010806 */
[----:B------:R-:W-:Y:S01]  /*33f0*/  FFMA.FTZ R27, R27, R67, R26 ;  /* 0x000000431b1b7223 */ /* 0x000fe2000001001a */
[C---:B------:R-:W-:Y:S01]  /*3400*/  LOP3.LUT R26, R7.reuse, 0xffff0000, RZ, 0xc0, !PT ;  /* 0xffff0000071a7812 */ /* 0x040fe200078ec0ff */
[----:B------:R-:W-:-:S03]  /*3410*/  IMAD.U32 R7, R7, 0x10000, RZ ;  /* 0x0001000007077824 */ /* 0x000fc600078e00ff */
[----:B------:R-:W-:Y:S01]  /*3420*/  F2FP.BF16.F32.PACK_AB R6, R27, R6 ;  /* 0x000000061b06723e */ /* 0x000fe200000010ff */
[C---:B------:R-:W-:Y:S01]  /*3430*/  FMUL.FTZ R70, R26.reuse, R66 ;  /* 0x000000421a467220 */ /* 0x040fe20000410000 */
[----:B------:R-:W-:-:S03]  /*3440*/  FMUL.FTZ R57, R26, R56 ;  /* 0x000000381a397220 */ /* 0x000fc60000410000 */
[C---:B------:R-:W-:Y:S01]  /*3450*/  FFMA.FTZ R70, R7.reuse, R56, -R70 ;  /* 0x0000003807467223 */ /* 0x040fe20000010846 */
[----:B------:R-:W-:Y:S01]  /*3460*/  FFMA.FTZ R67, R7, R66, R57 ;  /* 0x0000004207437223 */ /* 0x000fe20000010039 */
[C---:B------:R-:W-:Y:S01]  /*3470*/  LOP3.LUT R7, R4.reuse, 0xffff0000, RZ, 0xc0, !PT ;  /* 0xffff000004077812 */ /* 0x040fe200078ec0ff */
[----:B------:R-:W-:-:S04]  /*3480*/  IMAD.U32 R4, R4, 0x10000, RZ ;  /* 0x0001000004047824 */ /* 0x000fc800078e00ff */
[C---:B------:R-:W-:Y:S01]  /*3490*/  FMUL.FTZ R57, R7.reuse, R15 ;  /* 0x0000000f07397220 */ /* 0x040fe20000410000 */
[-C--:B------:R-:W-:Y:S01]  /*34a0*/  FMUL.FTZ R26, R7, R13.reuse ;  /* 0x0000000d071a7220 */ /* 0x080fe20000410000 */
[----:B------:R-:W-:Y:S02]  /*34b0*/  F2FP.BF16.F32.PACK_AB R7, R67, R70 ;  /* 0x000000464307723e */ /* 0x000fe400000010ff */
[C---:B------:R-:W-:Y:S01]  /*34c0*/  FFMA.FTZ R57, R4.reuse, R13, -R57 ;  /* 0x0000000d04397223 */ /* 0x040fe20000010839 */
[----:B------:R-:W-:-:S05]  /*34d0*/  FFMA.FTZ R26, R4, R15, R26 ;  /* 0x0000000f041a7223 */ /* 0x000fca000001001a */
[----:B------:R-:W-:-:S07]  /*34e0*/  F2FP.BF16.F32.PACK_AB R4, R26, R57 ;  /* 0x000000391a04723e */ /* 0x000fce00000010ff */
.L_x_1274:
[----:B------:R-:W-:Y:S05]  /*34f0*/  BSYNC B2 ;  /* 0x0000000000027941 */ /* 0x000fea0003800000 */
.L_x_1273:
[----:B0-----:R4:W-:Y:S02]  /*3500*/  ST.E.128 desc[UR42][R10.64], R4 ;  /* 0x000000040a007985 */ /* 0x0019e4000c101d2a */
.L_x_1272:
[----:B------:R-:W-:Y:S05]  /*3510*/  BSYNC B1 ;  /* 0x0000000000017941 */ /* 0x000fea0003800000 */
.L_x_1271:
        /* <DEDUP_REMOVED lines=58> */
.L_x_1276:
[----:B------:R-:W-:Y:S05]  /*38c0*/  BSYNC B1 ;  /* 0x0000000000017941 */ /* 0x000fea0003800000 */
.L_x_1275:
[----:B--2---:R2:W-:Y:S01]  /*38d0*/  ST.E.128 desc[UR42][R10.64], R4 ;  /* 0x000000040a007985 */ /* 0x0045e2000c101d2a */
[----:B------:R-:W-:Y:S05]  /*38e0*/  BRA `(.L_x_1270) ;  /* 0x0000000c00a47947 */ /* 0x000fea0003800000 */
.L_x_1263:
        /* <DEDUP_REMOVED lines=43> */
.L_x_1277:
[----:B------:R-:W-:Y:S01]  /*3ba0*/  IMAD R58, R23, 0x8, R2 ;  /* 0x00000008173a7824 */ /* 0x000fe200078e0202 */
[----:B------:R-:W-:Y:S01]  /*3bb0*/  SHF.L.U32 R65, R187, 0x1f, RZ ;  /* 0x0000001fbb417819 */ /* 0x000fe200000006ff */
[----:B------:R-:W-:Y:S03]  /*3bc0*/  BSSY B1, `(.L_x_1278) ;  /* 0x0000003000017945 */ /* 0x000fe60003800000 */
[----:B------:R-:W0:Y:S02]  /*3bd0*/  SYNCS.PHASECHK.TRANS64.TRYWAIT P4, [R58+URZ+0x38890], R65 ;  /* 0x038890413a0075a7 */ /* 0x000e24000808017f */
[----:B0-----:R-:W-:Y:S05]  /*3be0*/  @!P4 BRA `(.L_x_1279) ;  /* 0x000001b00024c947 */ /* 0x001fea0003800000 */
.L_x_1520:
[----:B------:R-:W-:Y:S05]  /*3bf0*/  BSYNC B1 ;  /* 0x0000000000017941 */ /* 0x000fea0003800000 */
.L_x_1278:
[----:B------:R-:W-:-:S03]  /*3c00*/  UMOV UR4, 0xffffffff ;  /* 0xffffffff00047882 */ /* 0x000fc60000000000 */
[----:B------:R-:W-:Y:S05]  /*3c10*/  BRA.DIV UR4, `(.L_x_1280) ;  /* 0x000001b2042c7947 */ /* 0x000fea000b800000 */
[----:B------:R1:W2:Y:S04]  /*3c20*/  SHFL.IDX PT, R56, R13, RZ, 0x1c1f ;  /* 0x001c1fff0d387589 */ /* 0x0002a800000e0000 */
[----:B------:R-:W3:Y:S02]  /*3c30*/  SHFL.IDX PT, R67, R67, RZ, 0x1c1f ;  /* 0x001c1fff43437589 */ /* 0x000ee400000e0000 */
.L_x_1524:
[----:B------:R-:W-:-:S13]  /*3c40*/  ISETP.GE.OR P4, PT, R185, R63, P0 ;  /* 0x0000003fb900720c */ /* 0x000fda0000786670 */
[----:B------:R-:W-:Y:S05]  /*3c50*/  @P4 BRA `(.L_x_1270) ;  /* 0x0000000800c84947 */ /* 0x000fea0003800000 */
[----:B------:R-:W4:Y:S01]  /*3c60*/  LDC R66, c[0x0][0x2f4] ;  /* 0x0000bd00ff427b82 */ /* 0x000f220000000800 */
[----:B------:R-:W-:Y:S01]  /*3c70*/  LOP3.LUT P5, RZ, R16, 0x1, RZ, 0xc0, !PT ;  /* 0x0000000110ff7812 */ /* 0x000fe200078ac0ff */
[----:B------:R-:W-:Y:S01]  /*3c80*/  BSSY B1, `(.L_x_1281) ;  /* 0x0000070000017945 */ /* 0x000fe20003800000 */
        /* <DEDUP_REMOVED lines=14> */
[----:B------:R-:W4:Y:S04]  /*3d70*/  LDS.128 R8, [R9+0x22400] ;  /* 0x0224000009087984 */ /* 0x000f280000000c00 */
[----:B-1----:R-:W1:Y:S01]  /*3d80*/  LDS.128 R12, [R12+0x22400] ;  /* 0x022400000c0c7984 */ /* 0x002e620000000c00 */
[----:B------:R-:W-:Y:S05]  /*3d90*/  @P2 BRA `(.L_x_1282) ;  /* 0x0000000400782947 */ /* 0x000fea0003800000 */
[----:B------:R-:W-:Y:S01]  /*3da0*/  SHF.R.U32.HI R72, RZ, 0x10, R25 ;  /* 0x00000010ff487819 */ /* 0x000fe20000011619 */
[----:B-1----:R-:W-:Y:S01]  /*3db0*/  IMAD.U32 R64, R13, 0x10000, RZ ;  /* 0x000100000d407824 */ /* 0x002fe200078e00ff */
[----:B------:R-:W-:Y:S02]  /*3dc0*/  SHF.R.U32.HI R69, RZ, 0x10, R5 ;  /* 0x00000010ff457819 */ /* 0x000fe40000011605 */
[C---:B------:R-:W-:Y:S02]  /*3dd0*/  PRMT R72, R68.reuse, 0x5432, R72 ;  /* 0x0000543244487816 */ /* 0x040fe40000000048 */
[----:B------:R-:W-:Y:S01]  /*3de0*/  PRMT R69, R68, 0x5410, R69 ;  /* 0x0000541044457816 */ /* 0x000fe20000000045 */
[----:B----4-:R-:W-:Y:S01]  /*3df0*/  IMAD.U32 R68, R9, 0x10000, RZ ;  /* 0x0001000009447824 */ /* 0x010fe200078e00ff */
        /* <DEDUP_REMOVED lines=88> */
.L_x_1282:
[----:B------:R-:W-:Y:S05]  /*4380*/  BSYNC B1 ;  /* 0x0000000000017941 */ /* 0x000fea0003800000 */
.L_x_1281:
[----:B---3--:R-:W-:-:S04]  /*4390*/  LEA R4, P2, R51, R67, 0x1 ;  /* 0x0000004333047211 */ /* 0x008fc800078408ff */
[----:B--2---:R-:W-:Y:S02]  /*43a0*/  LEA.HI.X R5, R51, R56, R54, 0x1, P2 ;  /* 0x0000003833057211 */ /* 0x004fe400010f0c36 */
[----:B------:R-:W-:-:S03]  /*43b0*/  ISETP.GE.AND P2, PT, R57, R66, PT ;  /* 0x000000423900720c */ /* 0x000fc60003f46270 */
[----:B----4-:R2:W-:Y:S02]  /*43c0*/  ST.E.128 desc[UR42][R4.64], R8 ;  /* 0x0000000804007985 */ /* 0x0105e4000c101d2a */
[----:B--2---:R-:W-:Y:S02]  /*43d0*/  IMAD.MOV.U32 R4, RZ, RZ, R67 ;  /* 0x000000ffff047224 */ /* 0x004fe400078e0043 */
[----:B------:R-:W-:-:S06]  /*43e0*/  IMAD.MOV.U32 R5, RZ, RZ, R56 ;  /* 0x000000ffff057224 */ /* 0x000fcc00078e0038 */
[----:B------:R-:W-:Y:S05]  /*43f0*/  @P2 BRA `(.L_x_1270) ;  /* 0x0000000000e02947 */ /* 0x000fea0003800000 */
[----:B------:R-:W-:-:S05]  /*4400*/  IMAD.WIDE R4, R57, 0x2, R4 ;  /* 0x0000000239047825 */ /* 0x000fca00078e0204 */
[----:B-1----:R1:W-:Y:S01]  /*4410*/  ST.E.128 desc[UR42][R4.64], R12 ;  /* 0x0000000c04007985 */ /* 0x0023e2000c101d2a */
[----:B------:R-:W-:Y:S05]  /*4420*/  BRA `(.L_x_1270) ;  /* 0x0000000000d47947 */ /* 0x000fea0003800000 */
.L_x_1262:
[----:B------:R-:W-:-:S06]  /*4430*/  UISETP.NE.AND UP0, UPT, UR37, 0x3, UPT ;  /* 0x000000032500788c */ /* 0x000fcc000bf05270 */
[----:B------:R-:W-:-:S13]  /*4440*/  PLOP3.LUT P3, PT, PT, PT, UP0, 0x80, 0x0 ;  /* 0x000000000000781c */ /* 0x000fda0003f6f008 */
[----:B------:R-:W-:Y:S05]  /*4450*/  @!P3 BRA `(.L_x_1283) ;  /* 0x000000000004b947 */ /* 0x000fea0003800000 */
[----:B------:R-:W-:Y:S01]  /*4460*/  BPT.TRAP 0x1 ;  /* 0x000000040000795c */ /* 0x000fe20000300000 */
.L_x_1283:
[----:B------:R-:W-:Y:S01]  /*4470*/  IMAD R58, R23, 0x8, R2 ;  /* 0x00000008173a7824 */ /* 0x000fe200078e0202 */
[----:B------:R-:W-:Y:S01]  /*4480*/  SHF.L.U32 R65, R187, 0x1f, RZ ;  /* 0x0000001fbb417819 */ /* 0x000fe200000006ff */
[----:B------:R-:W-:Y:S01]  /*4490*/  BSSY B1, `(.L_x_1284) ;  /* 0x0000004000017945 */ /* 0x000fe20003800000 */
[----:B------:R-:W-:Y:S02]  /*44a0*/  SHF.R.S32.HI R62, RZ, 0x1f, R60 ;  /* 0x0000001fff3e7819 */ /* 0x000fe4000001143c */
[----:B------:R-:W1:Y:S02]  /*44b0*/  SYNCS.PHASECHK.TRANS64.TRYWAIT P2, [R58+URZ+0x38890], R65 ;  /* 0x038890413a0075a7 */ /* 0x000e64000804017f */
[----:B-1----:R-:W-:Y:S05]  /*44c0*/  @!P2 BRA `(.L_x_1285) ;  /* 0x000001a80048a947 */ /* 0x002fea0003800000 */
.L_x_1525:
[----:B------:R-:W-:Y:S05]  /*44d0*/  BSYNC B1 ;  /* 0x0000000000017941 */ /* 0x000fea0003800000 */
.L_x_1284:
        /* <DEDUP_REMOVED lines=24> */
.L_x_1529:
        /* <DEDUP_REMOVED lines=18> */
.L_x_1270:
[----:B------:R-:W-:Y:S05]  /*4780*/  BSYNC B0 ;  /* 0x0000000000007941 */ /* 0x000fea0003800000 */
.L_x_1261:
        /* <DEDUP_REMOVED lines=17> */
.L_x_1288:
[----:B------:R-:W-:Y:S05]  /*48a0*/  BSYNC B0 ;  /* 0x0000000000007941 */ /* 0x000fea0003800000 */
.L_x_1287:
[----:B------:R-:W1:Y:S01]  /*48b0*/  SYNCS.PHASECHK.TRANS64.TRYWAIT P3, [R58+URZ+0x388b0], R65 ;  /* 0x0388b0413a0075a7 */ /* 0x000e62000806017f */
[----:B------:R-:W-:Y:S04]  /*48c0*/  BSSY B0, `(.L_x_1289) ;  /* 0x0000002000007945 */ /* 0x000fe80003800000 */
[----:B-1----:R-:W-:Y:S05]  /*48d0*/  @!P3 BRA `(.L_x_1290) ;  /* 0x000001a4009cb947 */ /* 0x002fea0003800000 */
.L_x_1530:
[----:B------:R-:W-:Y:S05]  /*48e0*/  BSYNC B0 ;  /* 0x0000000000007941 */ /* 0x000fea0003800000 */
.L_x_1289:
        /* <DEDUP_REMOVED lines=21> */
[----:B------:R-:W4:Y:S04]  /*4a40*/  LDL R26, [R1] ;  /* 0x00000000011a7983 */ /* 0x000f280000100800 */
[----:B------:R-:W5:Y:S04]  /*4a50*/  LDL R64, [R1+0x4] ;  /* 0x0000040001407983 */ /* 0x000f680000100800 */
[----:B------:R-:W5:Y:S01]  /*4a60*/  LDL R57, [R1+0x8] ;  /* 0x0000080001397983 */ /* 0x000f620000100800 */
[----:B------:R-:W-:Y:S01]  /*4a70*/  LOP3.LUT P3, RZ, R191, 0x4, RZ, 0xc0, !PT ;  /* 0x00000004bfff7812 */ /* 0x000fe2000786c0ff */
[----:B------:R-:W-:Y:S01]  /*4a80*/  IMAD R5, R23, 0x8000, R46 ;  /* 0x0000800017057824 */ /* 0x000fe200078e022e */
[----:B------:R-:W-:Y:S01]  /*4a90*/  ULDC UR4, c[0x0][0x320] ;  /* 0x0000c80000047ab9 */ /* 0x000fe20000000800 */
[----:B------:R-:W5:Y:S02]  /*4aa0*/  LDL R56, [R1+0xc] ;  /* 0x00000c0001387983 */ /* 0x000f640000100800 */
[----:B------:R-:W-:-:S02]  /*4ab0*/  VIADD R15, R5, 0x20 ;  /* 0x00000020050f7836 */ /* 0x000fc40000000000 */
[----:B------:R-:W5:Y:S01]  /*4ac0*/  LDL R27, [R1+0x10] ;  /* 0x00001000011b7983 */ /* 0x000f620000100800 */
[C---:B---3--:R-:W-:Y:S01]  /*4ad0*/  IMAD R14, R5.reuse, 0x2, R2 ;  /* 0x00000002050e7824 */ /* 0x048fe200078e0202 */
[----:B------:R-:W-:Y:S02]  /*4ae0*/  ISETP.GE.AND P5, PT, R22, UR4, PT ;  /* 0x0000000416007c0c */ /* 0x000fe4000bfa6270 */
[----:B------:R-:W3:Y:S02]  /*4af0*/  LDL R61, [R1+0x18] ;  /* 0x00001800013d7983 */ /* 0x000ee40000100800 */
[----:B------:R-:W-:Y:S01]  /*4b00*/  @P3 VIADD R15, R5, 0xffffffe0 ;  /* 0xffffffe0050f3836 */ /* 0x000fe20000000000 */
[C---:B------:R-:W-:Y:S01]  /*4b10*/  ISETP.GE.AND P3, PT, R18.reuse, UR4, PT ;  /* 0x0000000412007c0c */ /* 0x040fe2000bf66270 */
[----:B------:R-:W3:Y:S04]  /*4b20*/  LDL R60, [R1+0x1c] ;  /* 0x00001c00013c7983 */ /* 0x000ee80000100800 */
[----:B------:R-:W3:Y:S08]  /*4b30*/  LDL R59, [R1+0x20] ;  /* 0x00002000013b7983 */ /* 0x000ef00000100800 */
[----:B------:R-:W1:Y:S01]  /*4b40*/  @!P3 LDS.128 R4, [R14+0x400] ;  /* 0x000400000e04b984 */ /* 0x000e620000000c00 */
[----:B0-----:R-:W-:-:S04]  /*4b50*/  @!P3 LEA R8, P4, R18, R25, 0x1 ;  /* 0x000000191208b211 */ /* 0x001fc800078808ff */
[----:B--2---:R-:W-:Y:S02]  /*4b60*/  @!P3 LEA.HI.X R9, R18, R24, R19, 0x1, P4 ;  /* 0x000000181209b211 */ /* 0x004fe400020f0c13 */
[----:B------:R-:W-:-:S04]  /*4b70*/  @!P5 LEA R12, P4, R22, R25, 0x1 ;  /* 0x00000019160cd211 */ /* 0x000fc800078808ff */
[----:B------:R-:W-:Y:S02]  /*4b80*/  @!P5 LEA.HI.X R13, R22, R24, R193, 0x1, P4 ;  /* 0x00000018160dd211 */ /* 0x000fe400020f0cc1 */
[C---:B------:R-:W-:Y:S01]  /*4b90*/  ISETP.GE.AND P4, PT, R212.reuse, UR4, PT ;  /* 0x00000004d4007c0c */ /* 0x040fe2000bf86270 */
[----:B------:R-:W-:Y:S01]  /*4ba0*/  IMAD R15, R15, 0x2, R2 ;  /* 0x000000020f0f7824 */ /* 0x000fe200078e0202 */
[----:B-1----:R0:W-:Y:S04]  /*4bb0*/  @!P3 ST.E.128 desc[UR42][R8.64], R4 ;  /* 0x000000040800b985 */ /* 0x0021e8000c101d2a */
[----:B------:R-:W1:Y:S07]  /*4bc0*/  @!P5 LDS.128 R4, [R15+0x400] ;  /* 0x000400000f04d984 */ /* 0x000e6e0000000c00 */
[----:B0-----:R-:W-:-:S05]  /*4bd0*/  @!P4 LEA R8, P3, R212, R25, 0x1 ;  /* 0x00000019d408c211 */ /* 0x001fca00078608ff */
[----:B------:R-:W-:Y:S01]  /*4be0*/  @!P4 IMAD.X R9, R24, 0x1, R229, P3 ;  /* 0x000000011809c824 */ /* 0x000fe200018e06e5 */
[----:B------:R-:W-:-:S13]  /*4bf0*/  ISETP.GE.AND P3, PT, R211, UR4, PT ;  /* 0x00000004d3007c0c */ /* 0x000fda000bf66270 */
[----:B------:R-:W-:Y:S01]  /*4c00*/  @!P3 LEA R10, P6, R211, R25, 0x1 ;  /* 0x00000019d30ab211 */ /* 0x000fe200078c08ff */
[----:B-1----:R-:W-:Y:S04]  /*4c10*/  @!P5 ST.E.128 desc[UR42][R12.64], R4 ;  /* 0x000000040c00d985 */ /* 0x002fe8000c101d2a */
[----:B------:R-:W0:Y:S01]  /*4c20*/  @!P4 LDS.128 R4, [R14+0x2400] ;  /* 0x002400000e04c984 */ /* 0x000e220000000c00 */
[----:B------:R-:W-:-:S03]  /*4c30*/  ISETP.GE.AND P5, PT, R210, UR4, PT ;  /* 0x00000004d2007c0c */ /* 0x000fc6000bfa6270 */
[----:B0-----:R-:W-:Y:S04]  /*4c40*/  @!P4 ST.E.128 desc[UR42][R8.64], R4 ;  /* 0x000000040800c985 */ /* 0x001fe8000c101d2a */
[----:B------:R-:W0:Y:S01]  /*4c50*/  @!P3 LDS.128 R4, [R15+0x2400] ;  /* 0x002400000f04b984 */ /* 0x000e220000000c00 */
[----:B----4-:R-:W-:-:S03]  /*4c60*/  @!P3 IMAD.X R11, R24, 0x1, R26, P6 ;  /* 0x00000001180bb824 */ /* 0x010fc600030e061a */
[----:B------:R-:W2:Y:S01]  /*4c70*/  LDL R26, [R1+0x14] ;  /* 0x00001400011a7983 */ /* 0x000ea20000100800 */
[----:B------:R-:W-:Y:S02]  /*4c80*/  ISETP.GE.AND P4, PT, R209, UR4, PT ;  /* 0x00000004d1007c0c */ /* 0x000fe4000bf86270 */
[----:B------:R-:W-:Y:S01]  /*4c90*/  @!P5 LEA R12, P6, R210, R25, 0x1 ;  /* 0x00000019d20cd211 */ /* 0x000fe200078c08ff */
[----:B0-----:R-:W-:Y:S04]  /*4ca0*/  @!P3 ST.E.128 desc[UR42][R10.64], R4 ;  /* 0x000000040a00b985 */ /* 0x001fe8000c101d2a */
[----:B------:R-:W0:Y:S01]  /*4cb0*/  @!P5 LDS.128 R4, [R14+0x4400] ;  /* 0x004400000e04d984 */ /* 0x000e220000000c00 */
[----:B-----5:R-:W-:-:S05]  /*4cc0*/  @!P5 IMAD.X R13, R24, 0x1, R64, P6 ;  /* 0x00000001180dd824 */ /* 0x020fca00030e0640 */
[----:B------:R-:W-:-:S05]  /*4cd0*/  @!P4 LEA R8, P6, R209, R25, 0x1 ;  /* 0x00000019d108c211 */ /* 0x000fca00078c08ff */
[----:B------:R-:W-:Y:S02]  /*4ce0*/  @!P4 IMAD.X R9, R24, 0x1, R57, P6 ;  /* 0x000000011809c824 */ /* 0x000fe400030e0639 */
[----:B------:R-:W4:Y:S04]  /*4cf0*/  LDL R57, [R1+0x24] ;  /* 0x0000240001397983 */ /* 0x000f280000100800 */
[----:B0-----:R-:W-:Y:S04]  /*4d00*/  @!P5 ST.E.128 desc[UR42][R12.64], R4 ;  /* 0x000000040c00d985 */ /* 0x001fe8000c101d2a */
[----:B------:R-:W0:Y:S01]  /*4d10*/  @!P4 LDS.128 R4, [R15+0x4400] ;  /* 0x004400000f04c984 */ /* 0x000e220000000c00 */
[----:B------:R-:W-:-:S13]  /*4d20*/  ISETP.GE.AND P3, PT, R208, UR4, PT ;  /* 0x00000004d0007c0c */ /* 0x000fda000bf66270 */
[----:B------:R-:W-:Y:S01]  /*4d30*/  @!P3 LEA R10, P6, R208, R25, 0x1 ;  /* 0x00000019d00ab211 */ /* 0x000fe200078c08ff */
[----:B0-----:R-:W-:Y:S04]  /*4d40*/  @!P4 ST.E.128 desc[UR42][R8.64], R4 ;  /* 0x000000040800c985 */ /* 0x001fe8000c101d2a */
[----:B------:R-:W0:Y:S01]  /*4d50*/  @!P3 LDS.128 R4, [R14+0x6400] ;  /* 0x006400000e04b984 */ /* 0x000e220000000c00 */
[----:B------:R-:W-:-:S03]  /*4d60*/  @!P3 IMAD.X R11, R24, 0x1, R56, P6 ;  /* 0x00000001180bb824 */ /* 0x000fc600030e0638 */
[----:B------:R-:W5:Y:S01]  /*4d70*/  LDL R56, [R1+0x28] ;  /* 0x0000280001387983 */ /* 0x000f620000100800 */
[----:B------:R-:W-:-:S13]  /*4d80*/  ISETP.GE.AND P5, PT, R207, UR4, PT ;  /* 0x00000004cf007c0c */ /* 0x000fda000bfa6270 */
[----:B------:R-:W-:Y:S01]  /*4d90*/  @!P5 LEA R12, P6, R207, R25, 0x1 ;  /* 0x00000019cf0cd211 */ /* 0x000fe200078c08ff */
[----:B0-----:R-:W-:Y:S04]  /*4da0*/  @!P3 ST.E.128 desc[UR42][R10.64], R4 ;  /* 0x000000040a00b985 */ /* 0x001fe8000c101d2a */
[----:B------:R-:W0:Y:S01]  /*4db0*/  @!P5 LDS.128 R4, [R15+0x6400] ;  /* 0x006400000f04d984 */ /* 0x000e220000000c00 */
[----:B------:R-:W-:-:S03]  /*4dc0*/  @!P5 IMAD.X R13, R24, 0x1, R27, P6 ;  /* 0x00000001180dd824 */ /* 0x000fc600030e061b */
[----:B------:R-:W5:Y:S01]  /*4dd0*/  LDL R27, [R1+0x2c] ;  /* 0x00002c00011b7983 */ /* 0x000f620000100800 */
[----:B------:R-:W-:-:S13]  /*4de0*/  ISETP.GE.AND P4, PT, R206, UR4, PT ;  /* 0x00000004ce007c0c */ /* 0x000fda000bf86270 */
[-C--:B------:R-:W-:Y:S01]  /*4df0*/  @!P4 LEA R8, P6, R206, R25.reuse, 0x1 ;  /* 0x00000019ce08c211 */ /* 0x080fe200078c08ff */
[----:B0-----:R-:W-:Y:S04]  /*4e00*/  @!P5 ST.E.128 desc[UR42][R12.64], R4 ;  /* 0x000000040c00d985 */ /* 0x001fe8000c101d2a */
[----:B------:R-:W0:Y:S01]  /*4e10*/  @!P4 LDS.128 R4, [R14+0x8400] ;  /* 0x008400000e04c984 */ /* 0x000e220000000c00 */
[C---:B------:R-:W-:Y:S02]  /*4e20*/  ISETP.GE.AND P3, PT, R205.reuse, UR4, PT ;  /* 0x00000004cd007c0c */ /* 0x040fe4000bf66270 */
[----:B------:R-:W-:Y:S01]  /*4e30*/  ISETP.GE.AND P5, PT, R204, UR4, PT ;  /* 0x00000004cc007c0c */ /* 0x000fe2000bfa6270 */
[----:B--2---:R-:W-:Y:S02]  /*4e40*/  @!P4 IMAD.X R9, R24, 0x1, R26, P6 ;  /* 0x000000011809c824 */ /* 0x004fe400030e061a */
[----:B------:R-:W2:Y:S04]  /*4e50*/  LDL R26, [R1+0x30] ;  /* 0x00003000011a7983 */ /* 0x000ea80000100800 */
[----:B0-----:R-:W-:Y:S04]  /*4e60*/  @!P4 ST.E.128 desc[UR42][R8.64], R4 ;  /* 0x000000040800c985 */ /* 0x001fe8000c101d2a */
[----:B------:R-:W0:Y:S01]  /*4e70*/  @!P3 LDS.128 R4, [R15+0x8400] ;  /* 0x008400000f04b984 */ /* 0x000e220000000c00 */
[----:B------:R-:W-:-:S05]  /*4e80*/  @!P3 LEA R10, P6, R205, R25, 0x1 ;  /* 0x00000019cd0ab211 */ /* 0x000fca00078c08ff */
[----:B---3--:R-:W-:Y:S01]  /*4e90*/  @!P3 IMAD.X R11, R24, 0x1, R61, P6 ;  /* 0x00000001180bb824 */ /* 0x008fe200030e063d */
[----:B------:R-:W-:Y:S02]  /*4ea0*/  ISETP.GE.AND P4, PT, R203, UR4, PT ;  /* 0x00000004cb007c0c */ /* 0x000fe4000bf86270 */
[----:B------:R-:W-:Y:S02]  /*4eb0*/  @!P5 LEA R12, P6, R204, R25, 0x1 ;  /* 0x00000019cc0cd211 */ /* 0x000fe400078c08ff */
[----:B0-----:R-:W-:Y:S04]  /*4ec0*/  @!P3 ST.E.128 desc[UR42][R10.64], R4 ;  /* 0x000000040a00b985 */ /* 0x001fe8000c101d2a */
[----:B------:R-:W0:Y:S01]  /*4ed0*/  @!P5 LDS.128 R4, [R14+0xa400] ;  /* 0x00a400000e04d984 */ /* 0x000e220000000c00 */
[----:B------:R-:W-:Y:S01]  /*4ee0*/  @!P5 IMAD.X R13, R24, 0x1, R60, P6 ;  /* 0x00000001180dd824 */ /* 0x000fe200030e063c */
[----:B------:R-:W-:-:S03]  /*4ef0*/  ISETP.GE.AND P3, PT, R202, UR4, PT ;  /* 0x00000004ca007c0c */ /* 0x000fc6000bf66270 */
[----:B------:R-:W-:Y:S01]  /*4f00*/  @!P4 LEA R8, P6, R203, R25, 0x1 ;  /* 0x00000019cb08c211 */ /* 0x000fe200078c08ff */
[----:B0-----:R-:W-:Y:S04]  /*4f10*/  @!P5 ST.E.128 desc[UR42][R12.64], R4 ;  /* 0x000000040c00d985 */ /* 0x001fe8000c101d2a */
[----:B------:R-:W0:Y:S01]  /*4f20*/  @!P4 LDS.128 R4, [R15+0xa400] ;  /* 0x00a400000f04c984 */ /* 0x000e220000000c00 */
[----:B------:R-:W-:Y:S01]  /*4f30*/  @!P4 IMAD.X R9, R24, 0x1, R59, P6 ;  /* 0x000000011809c824 */ /* 0x000fe200030e063b */
[----:B------:R-:W-:-:S03]  /*4f40*/  ISETP.GE.AND P5, PT, R216, UR4, PT ;  /* 0x00000004d8007c0c */ /* 0x000fc6000bfa6270 */
[----:B------:R-:W-:Y:S01]  /*4f50*/  @!P3 LEA R10, P6, R202, R25, 0x1 ;  /* 0x00000019ca0ab211 */ /* 0x000fe200078c08ff */
[----:B0-----:R-:W-:Y:S04]  /*4f60*/  @!P4 ST.E.128 desc[UR42][R8.64], R4 ;  /* 0x000000040800c985 */ /* 0x001fe8000c101d2a */
[----:B------:R-:W0:Y:S01]  /*4f70*/  @!P3 LDS.128 R4, [R14+0xc400] ;  /* 0x00c400000e04b984 */ /* 0x000e220000000c00 */
[----:B----4-:R-:W-:Y:S01]  /*4f80*/  @!P3 IMAD.X R11, R24, 0x1, R57, P6 ;  /* 0x00000001180bb824 */ /* 0x010fe200030e0639 */
[----:B------:R-:W-:-:S03]  /*4f90*/  ISETP.GE.AND P4, PT, R215, UR4, PT ;  /* 0x00000004d7007c0c */ /* 0x000fc6000bf86270 */
[----:B------:R-:W-:Y:S01]  /*4fa0*/  @!P5 LEA R12, P6, R216, R25, 0x1 ;  /* 0x00000019d80cd211 */ /* 0x000fe200078c08ff */
[----:B0-----:R-:W-:Y:S04]  /*4fb0*/  @!P3 ST.E.128 desc[UR42][R10.64], R4 ;  /* 0x000000040a00b985 */ /* 0x001fe8000c101d2a */
[----:B------:R-:W0:Y:S01]  /*4fc0*/  @!P5 LDS.128 R4, [R15+0xc400] ;  /* 0x00c400000f04d984 */ /* 0x000e220000000c00 */
[----:B-----5:R-:W-:Y:S01]  /*4fd0*/  @!P5 IMAD.X R13, R24, 0x1, R56, P6 ;  /* 0x00000001180dd824 */ /* 0x020fe200030e0638 */
[----:B------:R-:W-:-:S03]  /*4fe0*/  ISETP.GE.AND P3, PT, R214, UR4, PT ;  /* 0x00000004d6007c0c */ /* 0x000fc6000bf66270 */
[----:B------:R-:W-:Y:S01]  /*4ff0*/  @!P4 LEA R8, P6, R215, R25, 0x1 ;  /* 0x00000019d708c211 */ /* 0x000fe200078c08ff */
[----:B0-----:R-:W-:Y:S04]  /*5000*/  @!P5 ST.E.128 desc[UR42][R12.64], R4 ;  /* 0x000000040c00d985 */ /* 0x001fe8000c101d2a */
[----:B------:R-:W0:Y:S01]  /*5010*/  @!P4 LDS.128 R4, [R14+0xe400] ;  /* 0x00e400000e04c984 */ /* 0x000e220000000c00 */
[----:B------:R-:W-:-:S04]  /*5020*/  @!P4 IMAD.X R9, R24, 0x1, R27, P6 ;  /* 0x000000011809c824 */ /* 0x000fc800030e061b */
[----:B------:R-:W-:Y:S01]  /*5030*/  @!P3 LEA R10, P6, R214, R25, 0x1 ;  /* 0x00000019d60ab211 */ /* 0x000fe200078c08ff */
[----:B0-----:R-:W-:Y:S04]  /*5040*/  @!P4 ST.E.128 desc[UR42][R8.64], R4 ;  /* 0x000000040800c985 */ /* 0x001fe8000c101d2a */
[----:B------:R-:W0:Y:S01]  /*5050*/  @!P3 LDS.128 R4, [R15+0xe400] ;  /* 0x00e400000f04b984 */ /* 0x000e220000000c00 */
[----:B--2---:R-:W-:-:S05]  /*5060*/  @!P3 IMAD.X R11, R24, 0x1, R26, P6 ;  /* 0x00000001180bb824 */ /* 0x004fca00030e061a */
[----:B0-----:R4:W-:Y:S02]  /*5070*/  @!P3 ST.E.128 desc[UR42][R10.64], R4 ;  /* 0x000000040a00b985 */ /* 0x0019e4000c101d2a */
.L_x_1292:
[----:B------:R-:W-:Y:S05]  /*5080*/  BSYNC B0 ;  /* 0x0000000000007941 */ /* 0x000fea0003800000 */
.L_x_1291:
        /* <DEDUP_REMOVED lines=17> */
.L_x_1256:
[----:B------:R-:W-:Y:S04]  /*51a0*/  BSSY B0, `(.L_x_1294) ;  /* 0x0000004000007945 */ /* 0x000fe80003800000 */
[----:B------:R-:W-:Y:S05]  /*51b0*/  @P2 BRA `(.L_x_1295) ;  /* 0x0000000000082947 */ /* 0x000fea0003800000 */
[----:B------:R-:W4:Y:S02]  /*51c0*/  FENCE.VIEW.ASYNC.G ;  /* 0x00000000000073c6 */ /* 0x000f240000000100 */
[----:B----4-:R-:W-:Y:S06]  /*51d0*/  BAR.ARV 0xc, 0x180 ;  /* 0x0306000000007b1d */ /* 0x010fec0000002000 */
.L_x_1295:
[----:B------:R-:W-:Y:S05]  /*51e0*/  BSYNC B0 ;  /* 0x0000000000007941 */ /* 0x000fea0003800000 */
.L_x_1294:
        /* <DEDUP_REMOVED lines=38> */
.L_x_1299:
[----:B------:R-:W-:Y:S05]  /*5450*/  BSYNC B0 ;  /* 0x0000000000007941 */ /* 0x000fea0003800000 */
.L_x_1298:
        /* <DEDUP_REMOVED lines=72> */
[----:B------:R-:W-:Y:S02]  /*58e0*/  IMAD.MOV.U32 R7, RZ, RZ, 0x40000040 ;  /* 0x40000040ff077424 */ /* 0x000fe400078e00ff */
[----:B------:R-:W-:Y:S01]  /*58f0*/  IMAD.MOV.U32 R11, RZ, RZ, 0x40000040 ;  /* 0x40000040ff0b7424 */ /* 0x000fe200078e00ff */
[----:B------:R-:W-:Y:S01]  /*5900*/  BAR.SYNC.DEFER_BLOCKING 0xe, 0x100 ;  /* 0x0384000000007b1d */ /* 0x000fe20000010000 */
[----:B------:R-:W-:Y:S01]  /*5910*/  IMAD.MOV.U32 R9, RZ, RZ, 0x40000040 ;  /* 0x40000040ff097424 */ /* 0x000fe200078e00ff */
[----:B------:R-:W-:Y:S01]  /*5920*/  R2UR UR7, R7 ;  /* 0x00000000070772ca */ /* 0x000fe200000e0000 */
[----:B------:R-:W-:Y:S01]  /*5930*/  IMAD.MOV.U32 R7, RZ, RZ, 0x40000040 ;  /* 0x40000040ff077424 */ /* 0x000fe200078e00ff */
[----:B------:R-:W-:Y:S01]  /*5940*/  R2UR UR15, R11 ;  /* 0x000000000b0f72ca */ /* 0x000fe200000e0000 */
[----:B------:R-:W-:Y:S01]  /*5950*/  IMAD.MOV.U32 R11, RZ, RZ, 0x40000040 ;  /* 0x40000040ff0b7424 */ /* 0x000fe200078e00ff */
[----:B------:R-:W-:Y:S01]  /*5960*/  R2UR UR11, R9 ;  /* 0x00000000090b72ca */ /* 0x000fe200000e0000 */
[----:B------:R-:W-:-:S03]  /*5970*/  IMAD.MOV.U32 R9, RZ, RZ, 0x40000040 ;  /* 0x40000040ff097424 */ /* 0x000fc600078e00ff */
[----:B------:R-:W-:Y:S02]  /*5980*/  R2UR UR9, R11 ;  /* 0x000000000b0972ca */ /* 0x000fe400000e0000 */
[----:B------:R-:W-:Y:S01]  /*5990*/  R2UR UR13, R9 ;  /* 0x00000000090d72ca */ /* 0x000fe200000e0000 */
[----:B-----5:R-:W-:Y:S01]  /*59a0*/  WARPGROUP.ARRIVE ;  /* 0x00000000000079c5 */ /* 0x020fe20000000000 */
[----:B--2---:R-:W0:Y:S02]  /*59b0*/  SHFL.IDX PT, R4, R8, RZ, 0x1f ;  /* 0x00001fff08047589 */ /* 0x004e2400000e0000 */
[----:B0-----:R-:W-:-:S04]  /*59c0*/  LEA.HI R5, R4, R4, RZ, 0x1 ;  /* 0x0000000404057211 */ /* 0x001fc800078f08ff */
[----:B------:R-:W-:-:S05]  /*59d0*/  LOP3.LUT R5, R5, 0x1fffe, RZ, 0xc0, !PT ;  /* 0x0001fffe05057812 */ /* 0x000fca00078ec0ff */
[----:B------:R-:W-:Y:S02]  /*59e0*/  IMAD.IADD R5, R4, 0x1, -R5 ;  /* 0x0000000104057824 */ /* 0x000fe400078e0a05 */
[----:B------:R-:W-:Y:S02]  /*59f0*/  VIADD R4, R2, 0x36400 ;  /* 0x0003640002047836 */ /* 0x000fe40000000000 */
[----:B------:R-:W-:-:S03]  /*5a00*/  IMAD R5, R5, 0x8000, R2 ;  /* 0x0000800005057824 */ /* 0x000fc600078e0202 */
[----:B------:R-:W-:Y:S01]  /*5a10*/  SHF.R.U32.HI R4, RZ, 0x4, R4 ;  /* 0x00000004ff047819 */ /* 0x000fe20000011604 */
[----:B------:R-:W-:-:S03]  /*5a20*/  VIADD R5, R5, 0x400 ;  /* 0x0000040005057836 */ /* 0x000fc60000000000 */
[----:B------:R-:W-:Y:S02]  /*5a30*/  LOP3.LUT R4, R4, 0x3fff, RZ, 0xc0, !PT ;  /* 0x00003fff04047812 */ /* 0x000fe400078ec0ff */
[----:B------:R-:W-:Y:S02]  /*5a40*/  SHF.R.U32.HI R5, RZ, 0x4, R5 ;  /* 0x00000004ff057819 */ /* 0x000fe40000011605 */
[----:B------:R-:W-:Y:S02]  /*5a50*/  LOP3.LUT R4, R4, 0x10000, RZ, 0xfc, !PT ;  /* 0x0001000004047812 */ /* 0x000fe400078efcff */
[----:B------:R-:W-:Y:S02]  /*5a60*/  LOP3.LUT R5, R5, 0x3fff, RZ, 0xc0, !PT ;  /* 0x00003fff05057812 */ /* 0x000fe400078ec0ff */
[----:B------:R-:W-:Y:S02]  /*5a70*/  R2UR UR4, R4 ;  /* 0x00000000040472ca */ /* 0x000fe400000e0000 */
[----:B------:R-:W-:Y:S01]  /*5a80*/  LOP3.LUT R20, R5, 0x2000000, RZ, 0xfc, !PT ;  /* 0x0200000005147812 */ /* 0x000fe200078efcff */
[----:B------:R-:W-:-:S04]  /*5a90*/  IMAD.MOV.U32 R5, RZ, RZ, 0x40000040 ;  /* 0x40000040ff057424 */ /* 0x000fc800078e00ff */
[----:B------:R-:W-:Y:S01]  /*5aa0*/  IMAD R6, R17, 0x1000, R20 ;  /* 0x0000100011067824 */ /* 0x000fe200078e0214 */
[----:B------:R-:W-:-:S03]  /*5ab0*/  R2UR UR5, R5 ;  /* 0x00000000050572ca */ /* 0x000fc600000e0000 */
[C---:B------:R-:W-:Y:S01]  /*5ac0*/  VIADD R10, R6.reuse, 0x100 ;  /* 0x00000100060a7836 */ /* 0x040fe20000000000 */
[C---:B------:R-:W-:Y:S01]  /*5ad0*/  R2UR UR6, R6.reuse ;  /* 0x00000000060672ca */ /* 0x040fe200000e0000 */
[C---:B------:R-:W-:Y:S02]  /*5ae0*/  VIADD R8, R6.reuse, 0x80 ;  /* 0x0000008006087836 */ /* 0x040fe40000000000 */
[----:B------:R-:W-:Y:S01]  /*5af0*/  VIADD R6, R6, 0x180 ;  /* 0x0000018006067836 */ /* 0x000fe20000000000 */
[----:B------:R-:W-:Y:S01]  /*5b00*/  R2UR UR14, R10 ;  /* 0x000000000a0e72ca */ /* 0x000fe200000e0000 */
[----:B------:R-:W-:Y:S01]  /*5b10*/  VIADD R10, R4, 0x2 ;  /* 0x00000002040a7836 */ /* 0x000fe20000000000 */
[----:B------:R-:W-:Y:S01]  /*5b20*/  R2UR UR10, R8 ;  /* 0x00000000080a72ca */ /* 0x000fe200000e0000 */
[----:B------:R-:W-:-:S03]  /*5b30*/  VIADD R8, R4, 0x4 ;  /* 0x0000000404087836 */ /* 0x000fc60000000000 */
[----:B------:R-:W-:Y:S02]  /*5b40*/  R2UR UR8, R10 ;  /* 0x000000000a0872ca */ /* 0x000fe400000e0000 */
[----:B------:R-:W-:Y:S01]  /*5b50*/  R2UR UR12, R8 ;  /* 0x00000000080c72ca */ /* 0x000fe200000e0000 */
[----:B------:R-:W-:Y:S01]  /*5b60*/  HGMMA.64x256x16.F32.BF16 R24, gdesc[UR4].tnspB, RZ, !UPT, gsb0 ;  /* 0x43e00000041879f0 */ /* 0x000fe2000c0018ff */
[----:B------:R-:W-:Y:S01]  /*5b70*/  R2UR UR6, R6 ;  /* 0x00000000060672ca */ /* 0x000fe200000e0000 */
[----:B------:R-:W-:Y:S01]  /*5b80*/  IMAD.U32 R6, RZ, RZ, UR37 ;  /* 0x00000025ff067e24 */ /* 0x000fe2000f8e00ff */
[----:B------:R-:W-:Y:S01]  /*5b90*/  R2UR UR7, R7 ;  /* 0x00000000070772ca */ /* 0x000fe200000e0000 */
[----:B------:R-:W-:-:S03]  /*5ba0*/  IMAD.MOV.U32 R7, RZ, RZ, 0x40000040 ;  /* 0x40000040ff077424 */ /* 0x000fc600078e00ff */
[----:B------:R-:W-:Y:S01]  /*5bb0*/  ISETP.NE.AND P2, PT, R6, 0x3, PT ;  /* 0x000000030600780c */ /* 0x000fe20003f45270 */
[----:B------:R-:W-:Y:S01]  /*5bc0*/  VIADD R6, R4, 0x6 ;  /* 0x0000000604067836 */ /* 0x000fe20000000000 */
[----:B------:R-:W-:-:S04]  /*5bd0*/  R2UR UR5, R7 ;  /* 0x00000000070572ca */ /* 0x000fc800000e0000 */
[----:B------:R-:W-:Y:S01]  /*5be0*/  R2UR UR4, R6 ;  /* 0x00000000060472ca */ /* 0x000fe200000e0000 */
[----:B------:R-:W-:Y:S02]  /*5bf0*/  WARPGROUP.DEPBAR.LE gsb0, 0x0 ;  /* 0x00008000000079c5 */ /* 0x000fe40000010000 */
[----:B------:R-:W-:-:S12]  /*5c00*/  WARPGROUP.ARRIVE ;  /* 0x00000000000079c5 */ /* 0x000fd80000000000 */
        /* <DEDUP_REMOVED lines=13> */
.L_x_1301:
[----:B------:R-:W-:Y:S01]  /*5ce0*/  VIADD R3, R3, 0xfffffffe ;  /* 0xfffffffe03037836 */ /* 0x000fe20000000000 */
[----:B------:R-:W-:Y:S01]  /*5cf0*/  BSSY B0, `(.L_x_1302) ;  /* 0x00000c1000007945 */ /* 0x000fe20003800000 */
[----:B------:R-:W-:-:S03]  /*5d00*/  IMAD R12, R17, 0x8, R2 ;  /* 0x00000008110c7824 */ /* 0x000fc600078e0202 */
[----:B------:R-:W-:Y:S01]  /*5d10*/  ISETP.GE.AND P0, PT, R3, R0, PT ;  /* 0x000000000300720c */ /* 0x000fe20003f06270 */
[----:B------:R-:W-:-:S05]  /*5d20*/  VIADD R12, R12, 0x38860 ;  /* 0x000388600c0c7836 */ /* 0x000fca0000000000 */
[----:B------:R-:W-:-:S04]  /*5d30*/  PRMT R12, R190, 0x654, R12 ;  /* 0x00000654be0c7816 */ /* 0x000fc8000000000c */
[----:B------:R0:W-:Y:S03]  /*5d40*/  SYNCS.ARRIVE.TRANS64.RED.A1T0 RZ, [R12+URZ], RZ ;  /* 0x000000ff0cff79a7 */ /* 0x0001e6000810043f */
[----:B------:R-:W-:Y:S05]  /*5d50*/  @!P0 BRA `(.L_x_1303) ;  /* 0x0000000800e88947 */ /* 0x000fea0003800000 */
.L_x_1305:
[----:B------:R-:W-:Y:S01]  /*5d60*/  BAR.SYNC.DEFER_BLOCKING 0xe, 0x100 ;  /* 0x0384000000007b1d */ /* 0x000fe20000010000 */
[C---:B01----:R-:W-:Y:S01]  /*5d70*/  IMAD R12, R17.reuse, 0x40, R195 ;  /* 0x00000040110c7824 */ /* 0x043fe200078e02c3 */
[----:B------:R-:W-:Y:S01]  /*5d80*/  R2UR UR4, R4 ;  /* 0x00000000040472ca */ /* 0x000fe200000e0000 */
[----:B------:R-:W-:Y:S01]  /*5d90*/  VIADD R17, R17, 0x1 ;  /* 0x0000000111117836 */ /* 0x000fe20000000000 */
[----:B------:R-:W-:Y:S01]  /*5da0*/  R2UR UR5, R5 ;  /* 0x00000000050572ca */ /* 0x000fe200000e0000 */
[----:B------:R-:W-:Y:S01]  /*5db0*/  IMAD R12, R12, 0x4, R2 ;  /* 0x000000040c0c7824 */ /* 0x000fe200078e0202 */
[----:B------:R-:W-:Y:S01]  /*5dc0*/  ISETP.GT.AND P1, PT, R3, R0, PT ;  /* 0x000000000300720c */ /* 0x000fe20003f24270 */
[----:B------:R-:W-:Y:S01]  /*5dd0*/  IMAD.MOV.U32 R15, RZ, RZ, 0x40000040 ;  /* 0x40000040ff0f7424 */ /* 0x000fe200078e00ff */
[----:B------:R-:W-:Y:S01]  /*5de0*/  ISETP.NE.AND P0, PT, R17, 0x2, PT ;  /* 0x000000021100780c */ /* 0x000fe20003f05270 */
[----:B------:R-:W-:-:S03]  /*5df0*/  VIADD R3, R3, 0xffffffff ;  /* 0xffffffff03037836 */ /* 0x000fc60000000000 */
[----:B------:R-:W-:Y:S01]  /*5e00*/  SEL R17, R17, RZ, P0 ;  /* 0x000000ff11117207 */ /* 0x000fe20000000000 */
        /* <DEDUP_REMOVED lines=130> */
[----:B------:R-:W-:-:S02]  /*6630*/  IMAD R12, R17, 0x1000, R20 ;  /* 0x00001000110c7824 */ /* 0x000fc400078e0214 */
[----:B------:R-:W-:Y:S02]  /*6640*/  IMAD.MOV.U32 R13, RZ, RZ, 0x40000040 ;  /* 0x40000040ff0d7424 */ /* 0x000fe400078e00ff */
[C---:B------:R-:W-:Y:S01]  /*6650*/  VIADD R14, R12.reuse, 0x80 ;  /* 0x000000800c0e7836 */ /* 0x040fe20000000000 */
[----:B------:R-:W-:Y:S01]  /*6660*/  R2UR UR6, R12 ;  /* 0x000000000c0672ca */ /* 0x000fe200000e0000 */
[----:B------:R-:W-:Y:S01]  /*6670*/  WARPGROUP.ARRIVE ;  /* 0x00000000000079c5 */ /* 0x000fe20000000000 */
[----:B------:R-:W-:Y:S01]  /*6680*/  R2UR UR7, R13 ;  /* 0x000000000d0772ca */ /* 0x000fe200000e0000 */
[----:B------:R-:W-:-:S12]  /*6690*/  IMAD.MOV.U32 R13, RZ, RZ, 0x40000040 ;  /* 0x40000040ff0d7424 */ /* 0x000fd800078e00ff */
[----:B------:R-:W-:Y:S01]  /*66a0*/  HGMMA.64x256x16.F32.BF16 R24, gdesc[UR4].tnspB, R24, gsb0 ;  /* 0x43e00000041879f0 */ /* 0x000fe20008001818 */
[----:B------:R-:W-:Y:S01]  /*66b0*/  R2UR UR6, R14 ;  /* 0x000000000e0672ca */ /* 0x000fe200000e0000 */
[----:B------:R-:W-:Y:S01]  /*66c0*/  VIADD R14, R12, 0x100 ;  /* 0x000001000c0e7836 */ /* 0x000fe20000000000 */
[----:B------:R-:W-:Y:S01]  /*66d0*/  R2UR UR7, R15 ;  /* 0x000000000f0772ca */ /* 0x000fe200000e0000 */
[----:B------:R-:W-:Y:S01]  /*66e0*/  IMAD.MOV.U32 R15, RZ, RZ, 0x40000040 ;  /* 0x40000040ff0f7424 */ /* 0x000fe200078e00ff */
[----:B------:R-:W-:Y:S01]  /*66f0*/  R2UR UR4, R10 ;  /* 0x000000000a0472ca */ /* 0x000fe200000e0000 */
[----:B------:R-:W-:Y:S01]  /*6700*/  VIADD R12, R12, 0x180 ;  /* 0x000001800c0c7836 */ /* 0x000fe20000000000 */
[----:B------:R-:W-:Y:S01]  /*6710*/  R2UR UR5, R11 ;  /* 0x000000000b0572ca */ /* 0x000fe200000e0000 */
[----:B------:R-:W-:Y:S02]  /*6720*/  WARPGROUP.DEPBAR.LE gsb0, 0x0 ;  /* 0x00008000000079c5 */ /* 0x000fe40000010000 */
[----:B------:R-:W-:-:S15]  /*6730*/  WARPGROUP.ARRIVE ;  /* 0x00000000000079c5 */ /* 0x000fde0000000000 */
[----:B------:R-:W-:-:S03]  /*6740*/  NOP ;  /* 0x0000000000007918 */ /* 0x000fc60000000000 */
[----:B------:R-:W-:Y:S01]  /*6750*/  HGMMA.64x256x16.F32.BF16 R24, gdesc[UR4].tnspB, R24, gsb0 ;  /* 0x43e00000041879f0 */ /* 0x000fe20008001818 */
[----:B------:R-:W-:Y:S02]  /*6760*/  R2UR UR6, R14 ;  /* 0x000000000e0672ca */ /* 0x000fe400000e0000 */
[----:B------:R-:W-:Y:S02]  /*6770*/  R2UR UR7, R15 ;  /* 0x000000000f0772ca */ /* 0x000fe400000e0000 */
[----:B------:R-:W-:Y:S02]  /*6780*/  R2UR UR4, R8 ;  /* 0x00000000080472ca */ /* 0x000fe400000e0000 */
        /* <DEDUP_REMOVED lines=8> */
[----:B------:R-:W-:Y:S02]  /*6810*/  R2UR UR5, R7 ;  /* 0x00000000070572ca */ /* 0x000fe400000e0000 */
[----:B------:R-:W-:-:S04]  /*6820*/  SEL R12, RZ, 0x1, P0 ;  /* 0x00000001ff0c7807 */ /* 0x000fc80000000000 */
[----:B------:R-:W-:Y:S01]  /*6830*/  LOP3.LUT R186, R186, R12, RZ, 0x3c, !PT ;  /* 0x0000000cbaba7212 */ /* 0x000fe200078e3cff */
[----:B------:R-:W-:Y:S02]  /*6840*/  WARPGROUP.DEPBAR.LE gsb0, 0x0 ;  /* 0x00008000000079c5 */ /* 0x000fe40000010000 */
[----:B------:R-:W-:-:S12]  /*6850*/  WARPGROUP.ARRIVE ;  /* 0x00000000000079c5 */ /* 0x000fd80000000000 */
[----:B------:R-:W-:Y:S03]  /*6860*/  HGMMA.64x256x16.F32.BF16 R24, gdesc[UR4].tnspB, R24, gsb0 ;  /* 0x43e00000041879f0 */ /* 0x000fe60008001818 */
[----:B------:R-:W-:Y:S02]  /*6870*/  WARPGROUP.DEPBAR.LE gsb0, 0x0 ;  /* 0x00008000000079c5 */ /* 0x000fe40000010000 */
[----:B------:R-:W-:Y:S06]  /*6880*/  BAR.ARV 0xf, 0x100 ;  /* 0x03c4000000007b1d */ /* 0x000fec0000002000 */
[----:B------:R-:W-:Y:S05]  /*6890*/  @!P2 BRA `(.L_x_1304) ;  /* 0x000000000004a947 */ /* 0x000fea0003800000 */
[----:B------:R-:W-:Y:S01]  /*68a0*/  BPT.TRAP 0x1 ;  /* 0x000000040000795c */ /* 0x000fe20000300000 */
.L_x_1304:
[----:B------:R-:W-:-:S04]  /*68b0*/  IMAD R12, R17, 0x8, R2 ;  /* 0x00000008110c7824 */ /* 0x000fc800078e0202 */
[----:B------:R-:W-:-:S05]  /*68c0*/  VIADD R12, R12, 0x38860 ;  /* 0x000388600c0c7836 */ /* 0x000fca0000000000 */
[----:B------:R-:W-:-:S04]  /*68d0*/  PRMT R12, R190, 0x654, R12 ;  /* 0x00000654be0c7816 */ /* 0x000fc8000000000c */
[----:B------:R1:W-:Y:S01]  /*68e0*/  SYNCS.ARRIVE.TRANS64.RED.A1T0 RZ, [R12+URZ], RZ ;  /* 0x000000ff0cff79a7 */ /* 0x0003e2000810043f */
[----:B------:R-:W-:Y:S05]  /*68f0*/  @P1 BRA `(.L_x_1305) ;  /* 0xfffffff400181947 */ /* 0x000fea000383ffff */
.L_x_1303:
[----:B------:R-:W-:Y:S05]  /*6900*/  BSYNC B0 ;  /* 0x0000000000007941 */ /* 0x000fea0003800000 */
.L_x_1302:
        /* <DEDUP_REMOVED lines=142> */
.L_x_1297:
        /* <DEDUP_REMOVED lines=31> */
.L_x_1307:
[----:B------:R-:W-:Y:S05]  /*73e0*/  BSYNC B0 ;  /* 0x0000000000007941 */ /* 0x000fea0003800000 */
.L_x_1306:
        /* <DEDUP_REMOVED lines=100> */
.L_x_1309:
[----:B------:R-:W-:Y:S05]  /*7a30*/  BSYNC B6 ;  /* 0x0000000000067941 */ /* 0x000fea0003800000 */
.L_x_1308:
        /* <DEDUP_REMOVED lines=13> */
.L_x_1313:
[----:B-1----:R1:W2:Y:S02]  /*7b10*/  SYNCS.PHASECHK.TRANS64.TRYWAIT P0, [R2+URZ+0x38800], R3 ;  /* 0x03880003020075a7 */ /* 0x0022a4000800017f */
[----:B--2---:R-:W-:Y:S05]  /*7b20*/  @!P0 NANOSLEEP.SYNCS 0x989680 ;  /* 0x009896800000895d */ /* 0x004fea0003900000 */
[----:B------:R-:W2:Y:S02]  /*7b30*/  @!P0 SYNCS.PHASECHK.TRANS64 P0, [R2+URZ+0x38800], R3 ;  /* 0x03880003020085a7 */ /* 0x000ea4000800007f */
[----:B--2---:R-:W-:Y:S05]  /*7b40*/  @!P0 BRA `(.L_x_1313) ;  /* 0xfffffffc00f08947 */ /* 0x004fea000383ffff */
.L_x_1312:
[----:B------:R-:W-:Y:S05]  /*7b50*/  BSYNC B0 ;  /* 0x0000000000007941 */ /* 0x000fea0003800000 */
.L_x_1311:
[----:B------:R-:W-:Y:S05]  /*7b60*/  BRA `(.L_x_1314) ;  /* 0x0000002000c87947 */ /* 0x000fea0003800000 */
.L_x_1310:
        /* <DEDUP_REMOVED lines=37> */
.L_x_1316:
[----:B------:R-:W-:Y:S05]  /*7dc0*/  BSYNC B6 ;  /* 0x0000000000067941 */ /* 0x000fea0003800000 */
.L_x_1315:
        /* <DEDUP_REMOVED lines=11> */
.L_x_1536:
        /* <DEDUP_REMOVED lines=27> */
[----:B------:R-:W-:Y:S02]  /*8030*/  @!P2 IMAD.WIDE R4, R188, 0x2, R4 ;  /* 0x00000002bc04a825 */ /* 0x000fe400078e0204 */
        /* <DEDUP_REMOVED lines=12> */
.L_x_1321:
[----:B------:R-:W-:Y:S05]  /*8100*/  BSYNC B1 ;  /* 0x0000000000017941 */ /* 0x000fea0003800000 */
.L_x_1320:
[----:B------:R-:W4:Y:S01]  /*8110*/  SYNCS.PHASECHK.TRANS64.TRYWAIT P0, [R2+URZ+0x38800], R25 ;  /* 0x03880019020075a7 */ /* 0x000f22000800017f */
[----:B-1----:R-:W-:Y:S01]  /*8120*/  LOP3.LUT R3, R27, 0x18, R18, 0xf8, !PT ;  /* 0x000000181b037812 */ /* 0x002fe200078ef812 */
[----:B0----5:R-:W-:Y:S01]  /*8130*/  IMAD.MOV.U32 R13, RZ, RZ, R8 ;  /* 0x000000ffff0d7224 */ /* 0x021fe200078e0008 */
[----:B------:R-:W-:Y:S01]  /*8140*/  SHF.R.U32.HI R12, RZ, 0x3, R27 ;  /* 0x00000003ff0c7819 */ /* 0x000fe2000001161b */
[----:B---3--:R-:W-:Y:S01]  /*8150*/  IMAD R24, R85, -0x40, R87 ;  /* 0xffffffc055187824 */ /* 0x008fe200078e0257 */
[--C-:B------:R-:W-:Y:S01]  /*8160*/  SHF.R.U32.HI R27, RZ, 0x10, R9.reuse ;  /* 0x00000010ff1b7819 */ /* 0x100fe20000011609 */
[--C-:B------:R-:W-:Y:S01]  /*8170*/  IMAD.MOV.U32 R14, RZ, RZ, R9.reuse ;  /* 0x000000ffff0e7224 */ /* 0x100fe200078e0009 */
[----:B------:R-:W-:Y:S01]  /*8180*/  LOP3.LUT R29, R3, R12, RZ, 0x3c, !PT ;  /* 0x0000000c031d7212 */ /* 0x000fe200078e3cff */
[----:B------:R-:W-:Y:S01]  /*8190*/  IMAD.MOV.U32 R15, RZ, RZ, R4 ;  /* 0x000000ffff0f7224 */ /* 0x000fe200078e0004 */
[----:B------:R-:W-:Y:S01]  /*81a0*/  SHF.R.U64 R12, R8, 0x10, R9 ;  /* 0x00000010080c7819 */ /* 0x000fe20000001209 */
[----:B------:R-:W-:Y:S01]  /*81b0*/  IMAD.MOV.U32 R8, RZ, RZ, R10 ;  /* 0x000000ffff087224 */ /* 0x000fe200078e000a */
[----:B------:R-:W-:Y:S01]  /*81c0*/  SHF.R.U64 R3, R10, 0x10, R11 ;  /* 0x000000100a037819 */ /* 0x000fe2000000120b */
[----:B------:R-:W-:Y:S01]  /*81d0*/  IMAD R29, R224, 0x200, R29 ;  /* 0x00000200e01d7824 */ /* 0x000fe200078e021d */
[----:B------:R-:W-:Y:S01]  /*81e0*/  PRMT R13, R13, 0x5410, R12 ;  /* 0x000054100d0d7816 */ /* 0x000fe2000000000c */
[--C-:B------:R-:W-:Y:S01]  /*81f0*/  IMAD.MOV.U32 R9, RZ, RZ, R11.reuse ;  /* 0x000000ffff097224 */ /* 0x100fe200078e000b */
[----:B------:R-:W-:Y:S01]  /*8200*/  SHF.R.U32.HI R28, RZ, 0x10, R11 ;  /* 0x00000010ff1c7819 */ /* 0x000fe2000001160b */
[----:B------:R-:W-:Y:S01]  /*8210*/  IMAD R12, R29, 0x2, R2 ;  /* 0x000000021d0c7824 */ /* 0x000fe200078e0202 */
[--C-:B------:R-:W-:Y:S01]  /*8220*/  SHF.R.U64 R26, R4, 0x10, R5.reuse ;  /* 0x00000010041a7819 */ /* 0x100fe20000001205 */
[----:B------:R-:W-:Y:S01]  /*8230*/  BSSY B1, `(.L_x_1322) ;  /* 0x0000011000017945 */ /* 0x000fe20003800000 */
[----:B------:R-:W-:Y:S01]  /*8240*/  VIMNMX R24, R24, 0x40, PT ;  /* 0x0000004018187848 */ /* 0x000fe20003fe0100 */
[--C-:B--2---:R-:W-:Y:S01]  /*8250*/  IMAD.MOV.U32 R20, RZ, RZ, R5.reuse ;  /* 0x000000ffff147224 */ /* 0x104fe200078e0005 */
[----:B----4-:R-:W-:Y:S01]  /*8260*/  SHF.R.U32.HI R21, RZ, 0x10, R5 ;  /* 0x00000010ff157819 */ /* 0x010fe20000011605 */
[----:B------:R-:W-:Y:S01]  /*8270*/  IMAD.MOV.U32 R10, RZ, RZ, R6 ;  /* 0x000000ffff0a7224 */ /* 0x000fe200078e0006 */
[--C-:B------:R-:W-:Y:S01]  /*8280*/  SHF.R.U64 R5, R6, 0x10, R7.reuse ;  /* 0x0000001006057819 */ /* 0x100fe20000001207 */
[----:B------:R-:W-:Y:S01]  /*8290*/  IMAD.MOV.U32 R11, RZ, RZ, R7 ;  /* 0x000000ffff0b7224 */ /* 0x000fe200078e0007 */
[----:B------:R-:W-:Y:S01]  /*82a0*/  PRMT R8, R8, 0x5410, R3 ;  /* 0x0000541008087816 */ /* 0x000fe20000000003 */
[C---:B------:R-:W-:Y:S01]  /*82b0*/  VIADD R4, R12.reuse, 0x20400 ;  /* 0x000204000c047836 */ /* 0x040fe20000000000 */
[----:B------:R-:W-:Y:S01]  /*82c0*/  SHF.R.U32.HI R6, RZ, 0x10, R7 ;  /* 0x00000010ff067819 */ /* 0x000fe20000011607 */
[----:B------:R-:W-:Y:S01]  /*82d0*/  VIADD R3, R12, 0x20440 ;  /* 0x000204400c037836 */ /* 0x000fe20000000000 */
[----:B------:R-:W-:-:S02]  /*82e0*/  LOP3.LUT P2, RZ, R191, 0x4, RZ, 0xc0, !PT ;  /* 0x00000004bfff7812 */ /* 0x000fc4000784c0ff */
[----:B------:R-:W-:Y:S02]  /*82f0*/  ISETP.GE.AND P1, PT, R185, R24, PT ;  /* 0x00000018b900720c */ /* 0x000fe40003f26270 */
[----:B------:R-:W-:Y:S02]  /*8300*/  PRMT R14, R14, 0x5410, R27 ;  /* 0x000054100e0e7816 */ /* 0x000fe4000000001b */
[----:B------:R-:W-:Y:S02]  /*8310*/  PRMT R9, R9, 0x5410, R28 ;  /* 0x0000541009097816 */ /* 0x000fe4000000001c */
[----:B------:R-:W-:Y:S01]  /*8320*/  PRMT R15, R15, 0x5410, R26 ;  /* 0x000054100f0f7816 */ /* 0x000fe2000000001a */
[----:B------:R-:W-:Y:S06]  /*8330*/  @!P0 BRA `(.L_x_1323) ;  /* 0x0000016c008c8947 */ /* 0x000fec0003800000 */
.L_x_1537:
[----:B------:R-:W-:Y:S05]  /*8340*/  BSYNC B1 ;  /* 0x0000000000017941 */ /* 0x000fea0003800000 */
.L_x_1322:
        /* <DEDUP_REMOVED lines=12> */
[C---:B------:R-:W-:Y:S01]  /*8410*/  IMAD.U32 R29, R15.reuse, 0x10000, RZ ;  /* 0x000100000f1d7824 */ /* 0x040fe200078e00ff */
[----:B------:R-:W-:Y:S01]  /*8420*/  LOP3.LUT R32, R15, 0xffff0000, RZ, 0xc0, !PT ;  /* 0xffff00000f207812 */ /* 0x000fe200078ec0ff */
[C---:B------:R-:W-:Y:S01]  /*8430*/  IMAD.U32 R28, R13.reuse, 0x10000, RZ ;  /* 0x000100000d1c7824 */ /* 0x040fe200078e00ff */
[----:B------:R-:W-:Y:S01]  /*8440*/  LOP3.LUT R30, R13, 0xffff0000, RZ, 0xc0, !PT ;  /* 0xffff00000d1e7812 */ /* 0x000fe200078ec0ff */
[C---:B-1----:R-:W-:Y:S01]  /*8450*/  IMAD.U32 R21, R4.reuse, 0x10000, RZ ;  /* 0x0001000004157824 */ /* 0x042fe200078e00ff */
[----:B------:R-:W-:Y:S01]  /*8460*/  LOP3.LUT R4, R4, 0xffff0000, RZ, 0xc0, !PT ;  /* 0xffff000004047812 */ /* 0x000fe200078ec0ff */
[C---:B0-----:R-:W-:Y:S01]  /*8470*/  IMAD.U32 R25, R5.reuse, 0x10000, RZ ;  /* 0x0001000005197824 */ /* 0x041fe200078e00ff */
[----:B------:R-:W-:Y:S01]  /*8480*/  LOP3.LUT R5, R5, 0xffff0000, RZ, 0xc0, !PT ;  /* 0xffff000005057812 */ /* 0x000fe200078ec0ff */
[C---:B------:R-:W-:Y:S01]  /*8490*/  IMAD.U32 R26, R6.reuse, 0x10000, RZ ;  /* 0x00010000061a7824 */ /* 0x040fe200078e00ff */
[----:B------:R-:W-:Y:S01]  /*84a0*/  LOP3.LUT R6, R6, 0xffff0000, RZ, 0xc0, !PT ;  /* 0xffff000006067812 */ /* 0x000fe200078ec0ff */
[C---:B------:R-:W-:Y:S01]  /*84b0*/  FMUL.FTZ R34, R4.reuse, R29 ;  /* 0x0000001d04227220 */ /* 0x040fe20000410000 */
[----:B------:R-:W-:Y:S01]  /*84c0*/  FMUL.FTZ R4, R4, R28 ;  /* 0x0000001c04047220 */ /* 0x000fe20000410000 */
[----:B------:R-:W-:-:S02]  /*84d0*/  IMAD.U32 R27, R7, 0x10000, RZ ;  /* 0x00010000071b7824 */ /* 0x000fc400078e00ff */
[----:B------:R-:W-:Y:S01]  /*84e0*/  FMUL.FTZ R36, R5, R32 ;  /* 0x0000002005247220 */ /* 0x000fe20000410000 */
[C---:B------:R-:W-:Y:S01]  /*84f0*/  FFMA.FTZ R34, R21.reuse, R28, -R34 ;  /* 0x0000001c15227223 */ /* 0x040fe20000010822 */
[----:B------:R-:W-:Y:S01]  /*8500*/  FFMA.FTZ R29, R21, R29, R4 ;  /* 0x0000001d151d7223 */ /* 0x000fe20000010004 */
[----:B------:R-:W-:Y:S01]  /*8510*/  LOP3.LUT R7, R7, 0xffff0000, RZ, 0xc0, !PT ;  /* 0xffff000007077812 */ /* 0x000fe200078ec0ff */
[-C--:B------:R-:W-:Y:S01]  /*8520*/  FMUL.FTZ R38, R5, R30.reuse ;  /* 0x0000001e05267220 */ /* 0x080fe20000410000 */
[C---:B------:R-:W-:Y:S01]  /*8530*/  LOP3.LUT R28, R20.reuse, 0xffff0000, RZ, 0xc0, !PT ;  /* 0xffff0000141c7812 */ /* 0x040fe200078ec0ff */
[----:B------:R-:W-:Y:S01]  /*8540*/  IMAD.U32 R21, R20, 0x10000, RZ ;  /* 0x0001000014157824 */ /* 0x000fe200078e00ff */
[C---:B------:R-:W-:Y:S01]  /*8550*/  LOP3.LUT R4, R14.reuse, 0xffff0000, RZ, 0xc0, !PT ;  /* 0xffff00000e047812 */ /* 0x040fe200078ec0ff */
[----:B------:R-:W-:Y:S02]  /*8560*/  IMAD.U32 R5, R14, 0x10000, RZ ;  /* 0x000100000e057824 */ /* 0x000fe400078e00ff */
        /* <DEDUP_REMOVED lines=15> */
.L_x_1327:
[----:B------:R-:W-:Y:S05]  /*8660*/  BSYNC B2 ;  /* 0x0000000000027941 */ /* 0x000fea0003800000 */
.L_x_1326:
[----:B------:R-:W-:Y:S05]  /*8670*/  @P1 BRA `(.L_x_1325) ;  /* 0x0000000000981947 */ /* 0x000fea0003800000 */
[----:B-1----:R-:W1:Y:S01]  /*8680*/  LDS.128 R4, [R3] ;  /* 0x0000000003047984 */ /* 0x002e620000000c00 */
        /* <DEDUP_REMOVED lines=37> */
.L_x_1325:
[----:B------:R-:W-:Y:S05]  /*88e0*/  BSYNC B1 ;  /* 0x0000000000017941 */ /* 0x000fea0003800000 */
.L_x_1324:
        /* <DEDUP_REMOVED lines=13> */
[C---:B------:R-:W-:Y:S01]  /*89c0*/  IMAD.U32 R31, R20.reuse, 0x10000, RZ ;  /* 0x00010000141f7824 */ /* 0x040fe200078e00ff */
        /* <DEDUP_REMOVED lines=9> */
[----:B0-----:R-:W-:Y:S01]  /*8a60*/  FMUL.FTZ R25, R32, R5 ;  /* 0x0000000520197220 */ /* 0x001fe20000410000 */
        /* <DEDUP_REMOVED lines=22> */
.L_x_1330:
[----:B------:R-:W-:Y:S05]  /*8bd0*/  BSYNC B1 ;  /* 0x0000000000017941 */ /* 0x000fea0003800000 */
.L_x_1329:
[----:B------:R-:W-:Y:S05]  /*8be0*/  @P1 BRA `(.L_x_1328) ;  /* 0x0000001000841947 */ /* 0x000fea0003800000 */
[----:B-1----:R-:W1:Y:S01]  /*8bf0*/  LDS.128 R4, [R3+0x1000] ;  /* 0x0010000003047984 */ /* 0x002e620000000c00 */
[----:B------:R-:W-:Y:S01]  /*8c00*/  IMAD.U32 R20, R8, 0x10000, RZ ;  /* 0x0001000008147824 */ /* 0x000fe200078e00ff */
[C---:B------:R-:W-:Y:S01]  /*8c10*/  LOP3.LUT R27, R10.reuse, 0xffff0000, RZ, 0xc0, !PT ;  /* 0xffff00000a1b7812 */ /* 0x040fe200078ec0ff */
[----:B------:R-:W-:Y:S01]  /*8c20*/  IMAD.U32 R24, R10, 0x10000, RZ ;  /* 0x000100000a187824 */ /* 0x000fe200078e00ff */
[----:B0-----:R-:W-:Y:S02]  /*8c30*/  LOP3.LUT R25, R8, 0xffff0000, RZ, 0xc0, !PT ;  /* 0xffff000008197812 */ /* 0x001fe400078ec0ff */
        /* <DEDUP_REMOVED lines=34> */
.L_x_1318:
[----:B------:R-:W-:-:S03]  /*8e60*/  UMOV UR4, 0xffffffff ;  /* 0xffffffff00047882 */ /* 0x000fc60000000000 */
[----:B------:R-:W-:Y:S05]  /*8e70*/  BRA.DIV UR4, `(.L_x_1331) ;  /* 0x0000016204d07947 */ /* 0x000fea000b800000 */
[----:B------:R0:W1:Y:S04]  /*8e80*/  SHFL.IDX PT, R3, R26, RZ, 0x1c1f ;  /* 0x001c1fff1a037589 */ /* 0x00006800000e0000 */
[----:B------:R0:W2:Y:S04]  /*8e90*/  SHFL.IDX PT, R20, R25, RZ, 0x1c1f ;  /* 0x001c1fff19147589 */ /* 0x0000a800000e0000 */
[----:B------:R0:W3:Y:S04]  /*8ea0*/  SHFL.IDX PT, R21, R24, RZ, 0x1c1f ;  /* 0x001c1fff18157589 */ /* 0x0000e800000e0000 */
[----:B------:R0:W4:Y:S02]  /*8eb0*/  SHFL.IDX PT, R14, R27, RZ, 0x1c1f ;  /* 0x001c1fff1b0e7589 */ /* 0x00012400000e0000 */
.L_x_1543:
[----:B------:R-:W5:Y:S01]  /*8ec0*/  LDL R5, [R1+0x4c] ;  /* 0x00004c0001057983 */ /* 0x000f620000100800 */
[----:B------:R-:W-:Y:S01]  /*8ed0*/  ULDC UR4, c[0x0][0x448] ;  /* 0x0001120000047ab9 */ /* 0x000fe20000000800 */
[----:B0-----:R-:W0:Y:S01]  /*8ee0*/  LDC R25, c[0x0][0x3f4] ;  /* 0x0000fd00ff197b82 */ /* 0x001e220000000800 */
[----:B------:R-:W-:Y:S01]  /*8ef0*/  IMAD R87, R87, UR4, RZ ;  /* 0x0000000457577c24 */ /* 0x000fe2000f8e02ff */
[----:B------:R-:W-:Y:S01]  /*8f00*/  BSSY B1, `(.L_x_1332) ;  /* 0x0000017000017945 */ /* 0x000fe20003800000 */
[----:B------:R-:W-:Y:S02]  /*8f10*/  CS2R R6, SRZ ;  /* 0x0000000000067805 */ /* 0x000fe4000001ff00 */
[----:B------:R-:W-:Y:S02]  /*8f20*/  CS2R R10, SRZ ;  /* 0x00000000000a7805 */ /* 0x000fe4000001ff00 */
[----:B------:R-:W-:Y:S02]  /*8f30*/  CS2R R8, SRZ ;  /* 0x0000000000087805 */ /* 0x000fe4000001ff00 */
[----:B------:R-:W-:-:S02]  /*8f40*/  ISETP.GE.AND P0, PT, R0, R87, PT ;  /* 0x000000570000720c */ /* 0x000fc40003f06270 */
[----:B-----5:R-:W-:-:S04]  /*8f50*/  LEA.HI R4, R5, R5, RZ, 0x1 ;  /* 0x0000000505047211 */ /* 0x020fc800078f08ff */
[----:B------:R-:W-:-:S05]  /*8f60*/  LOP3.LUT R4, R4, 0xfffffffe, RZ, 0xc0, !PT ;  /* 0xfffffffe04047812 */ /* 0x000fca00078ec0ff */
[----:B------:R-:W-:Y:S01]  /*8f70*/  IMAD.IADD R0, R5, 0x1, -R4 ;  /* 0x0000000105007824 */ /* 0x000fe200078e0a04 */
[----:B------:R-:W-:-:S04]  /*8f80*/  CS2R R4, SRZ ;  /* 0x0000000000047805 */ /* 0x000fc8000001ff00 */
[----:B------:R-:W-:Y:S01]  /*8f90*/  SHF.L.U32 R27, R0, 0x1f, RZ ;  /* 0x0000001f001b7819 */ /* 0x000fe200000006ff */
[----:B0-----:R-:W-:Y:S06]  /*8fa0*/  @P0 BRA `(.L_x_1333) ;  /* 0x0000000000300947 */ /* 0x001fec0003800000 */
        /* <DEDUP_REMOVED lines=12> */
.L_x_1333:
[----:B------:R-:W-:Y:S05]  /*9070*/  BSYNC B1 ;  /* 0x0000000000017941 */ /* 0x000fea0003800000 */
.L_x_1332:
[----:B------:R-:W3:Y:S01]  /*9080*/  SYNCS.PHASECHK.TRANS64.TRYWAIT P1, [R2+URZ+0x38800], R27 ;  /* 0x0388001b020075a7 */ /* 0x000ee2000802017f */
[----:B-1----:R-:W-:Y:S01]  /*9090*/  IMAD R3, R85, -0x40, R87 ;  /* 0xffffffc055037824 */ /* 0x002fe200078e0257 */
[--C-:B-----5:R-:W-:Y:S01]  /*90a0*/  SHF.R.U64 R31, R8, 0x10, R9.reuse ;  /* 0x00000010081f7819 */ /* 0x120fe20000001209 */
[----:B0-----:R-:W-:Y:S01]  /*90b0*/  IMAD.MOV.U32 R12, RZ, RZ, R8 ;  /* 0x000000ffff0c7224 */ /* 0x001fe200078e0008 */
[--C-:B------:R-:W-:Y:S01]  /*90c0*/  SHF.R.U32.HI R29, RZ, 0x10, R9.reuse ;  /* 0x00000010ff1d7819 */ /* 0x100fe20000011609 */
[----:B------:R-:W-:Y:S01]  /*90d0*/  IMAD.MOV.U32 R26, RZ, RZ, R9 ;  /* 0x000000ffff1a7224 */ /* 0x000fe200078e0009 */
[----:B------:R-:W-:Y:S01]  /*90e0*/  SHF.R.U64 R8, R4, 0x10, R5 ;  /* 0x0000001004087819 */ /* 0x000fe20000001205 */
[----:B------:R-:W-:Y:S01]  /*90f0*/  IMAD.MOV.U32 R13, RZ, RZ, R10 ;  /* 0x000000ffff0d7224 */ /* 0x000fe200078e000a */
[--C-:B------:R-:W-:Y:S01]  /*9100*/  SHF.R.U64 R10, R10, 0x10, R11.reuse ;  /* 0x000000100a0a7819 */ /* 0x100fe2000000120b */
[----:B----4-:R-:W-:Y:S01]  /*9110*/  IMAD.MOV.U32 R14, RZ, RZ, R11 ;  /* 0x000000ffff0e7224 */ /* 0x010fe200078e000b */
[--C-:B------:R-:W-:Y:S01]  /*9120*/  SHF.R.U32.HI R9, RZ, 0x10, R5.reuse ;  /* 0x00000010ff097819 */ /* 0x100fe20000011605 */
[----:B------:R-:W-:Y:S01]  /*9130*/  IMAD.MOV.U32 R15, RZ, RZ, R4 ;  /* 0x000000ffff0f7224 */ /* 0x000fe200078e0004 */
[----:B------:R-:W-:Y:S01]  /*9140*/  ISETP.GE.AND P0, PT, R18, R25, PT ;  /* 0x000000191200720c */ /* 0x000fe20003f06270 */
[----:B--2---:R-:W-:Y:S01]  /*9150*/  IMAD.MOV.U32 R20, RZ, RZ, R5 ;  /* 0x000000ffff147224 */ /* 0x004fe200078e0005 */
[----:B------:R-:W-:Y:S01]  /*9160*/  VIMNMX R28, R3, 0x40, PT ;  /* 0x00000040031c7848 */ /* 0x000fe20003fe0100 */
[----:B---3--:R-:W-:Y:S01]  /*9170*/  IMAD.MOV.U32 R21, RZ, RZ, R6 ;  /* 0x000000ffff157224 */ /* 0x008fe200078e0006 */
[----:B------:R-:W-:Y:S01]  /*9180*/  SHF.R.U32.HI R11, RZ, 0x10, R11 ;  /* 0x00000010ff0b7819 */ /* 0x000fe2000001160b */
[--C-:B------:R-:W-:Y:S01]  /*9190*/  IMAD.MOV.U32 R24, RZ, RZ, R7.reuse ;  /* 0x000000ffff187224 */ /* 0x100fe200078e0007 */
[--C-:B------:R-:W-:Y:S01]  /*91a0*/  SHF.R.U64 R4, R6, 0x10, R7.reuse ;  /* 0x0000001006047819 */ /* 0x100fe20000001207 */
[----:B------:R-:W-:Y:S01]  /*91b0*/  VIADD R30, R185, 0x20 ;  /* 0x00000020b91e7836 */ /* 0x000fe20000000000 */
        /* <DEDUP_REMOVED lines=13> */
.L_x_1544:
[----:B------:R-:W-:Y:S05]  /*9290*/  BSYNC B1 ;  /* 0x0000000000017941 */ /* 0x000fea0003800000 */
.L_x_1334:
[----:B------:R-:W-:Y:S04]  /*92a0*/  BSSY B1, `(.L_x_1336) ;  /* 0x000005a000017945 */ /* 0x000fe80003800000 */
[----:B------:R-:W-:Y:S05]  /*92b0*/  @P2 BRA `(.L_x_1337) ;  /* 0x0000000400602947 */ /* 0x000fea0003800000 */
[----:B------:R-:W-:Y:S01]  /*92c0*/  IMAD.SHL.U32 R4, R191, 0x40, RZ ;  /* 0x00000040bf047824 */ /* 0x000fe200078e00ff */
[C---:B------:R-:W-:Y:S01]  /*92d0*/  LOP3.LUT R38, R15.reuse, 0xffff0000, RZ, 0xc0, !PT ;  /* 0xffff00000f267812 */ /* 0x040fe200078ec0ff */
[----:B------:R-:W-:Y:S02]  /*92e0*/  IMAD.IADD R6, R18, 0x1, R25 ;  /* 0x0000000112067824 */ /* 0x000fe400078e0219 */
[----:B------:R-:W-:Y:S01]  /*92f0*/  IMAD.U32 R37, R15, 0x10000, RZ ;  /* 0x000100000f257824 */ /* 0x000fe200078e00ff */
[----:B------:R-:W-:Y:S01]  /*9300*/  LOP3.LUT R7, R4, 0x1c0, RZ, 0xc0, !PT ;  /* 0x000001c004077812 */ /* 0x000fe200078ec0ff */
[----:B------:R-:W-:-:S03]  /*9310*/  IMAD.U32 R36, R3, 0x10000, RZ ;  /* 0x0001000003247824 */ /* 0x000fc600078e00ff */
[C---:B------:R-:W-:Y:S02]  /*9320*/  LOP3.LUT R4, R7.reuse, 0x38, R18, 0xf8, !PT ;  /* 0x0000003807047812 */ /* 0x040fe400078ef812 */
[----:B------:R-:W-:Y:S02]  /*9330*/  SHF.R.U32.HI R9, RZ, 0x3, R7 ;  /* 0x00000003ff097819 */ /* 0x000fe40000011607 */
[----:B------:R-:W-:Y:S02]  /*9340*/  LOP3.LUT R6, R7, 0x38, R6, 0xf8, !PT ;  /* 0x0000003807067812 */ /* 0x000fe400078ef806 */
[-C--:B------:R-:W-:Y:S02]  /*9350*/  LOP3.LUT R5, R4, R9.reuse, RZ, 0x3c, !PT ;  /* 0x0000000904057212 */ /* 0x080fe400078e3cff */
[----:B------:R-:W-:-:S03]  /*9360*/  LOP3.LUT R7, R6, R9, RZ, 0x3c, !PT ;  /* 0x0000000906077212 */ /* 0x000fc600078e3cff */
[C---:B------:R-:W-:Y:S02]  /*9370*/  IMAD R5, R224.reuse, 0x200, R5 ;  /* 0x00000200e0057824 */ /* 0x040fe400078e0205 */
[----:B0-----:R-:W-:Y:S02]  /*9380*/  IMAD R27, R224, 0x200, R7 ;  /* 0x00000200e01b7824 */ /* 0x001fe400078e0207 */
        /* <DEDUP_REMOVED lines=16> */
[C---:B------:R-:W-:Y:S01]  /*9490*/  FMUL.FTZ R39, R7.reuse, R37 ;  /* 0x0000002507277220 */ /* 0x040fe20000410000 */
[----:B------:R-:W-:Y:S01]  /*94a0*/  FMUL.FTZ R41, R7, R36 ;  /* 0x0000002407297220 */ /* 0x000fe20000410000 */
[----:B------:R-:W-:Y:S01]  /*94b0*/  LOP3.LUT R7, R3, 0xffff0000, RZ, 0xc0, !PT ;  /* 0xffff000003077812 */ /* 0x000fe200078ec0ff */
[----:B------:R-:W-:Y:S01]  /*94c0*/  FMUL.FTZ R40, R8, R38 ;  /* 0x0000002608287220 */ /* 0x000fe20000410000 */
[----:B------:R-:W-:Y:S01]  /*94d0*/  FFMA.FTZ R39, R28, R36, -R39 ;  /* 0x000000241c277223 */ /* 0x000fe20000010827 */
[----:B------:R-:W-:-:S02]  /*94e0*/  IMAD.U32 R36, R21, 0x10000, RZ ;  /* 0x0001000015247824 */ /* 0x000fc400078e00ff */
[----:B------:R-:W-:Y:S01]  /*94f0*/  FFMA.FTZ R41, R28, R37, R41 ;  /* 0x000000251c297223 */ /* 0x000fe20000010029 */
[----:B------:R-:W-:Y:S02]  /*9500*/  IMAD.U32 R28, R13, 0x10000, RZ ;  /* 0x000100000d1c7824 */ /* 0x000fe400078e00ff */
[-C--:B------:R-:W-:Y:S01]  /*9510*/  FMUL.FTZ R8, R8, R7.reuse ;  /* 0x0000000708087220 */ /* 0x080fe20000410000 */
[----:B------:R-:W-:Y:S01]  /*9520*/  FFMA.FTZ R40, R29, R7, -R40 ;  /* 0x000000071d287223 */ /* 0x000fe20000010828 */
[C---:B------:R-:W-:Y:S01]  /*9530*/  FMUL.FTZ R42, R34.reuse, R36 ;  /* 0x00000024222a7220 */ /* 0x040fe20000410000 */
[----:B------:R-:W-:Y:S01]  /*9540*/  LOP3.LUT R37, R21, 0xffff0000, RZ, 0xc0, !PT ;  /* 0xffff000015257812 */ /* 0x000fe200078ec0ff */
[----:B------:R-:W-:Y:S01]  /*9550*/  FMUL.FTZ R43, R34, R28 ;  /* 0x0000001c222b7220 */ /* 0x000fe20000410000 */
[----:B------:R-:W-:Y:S01]  /*9560*/  LOP3.LUT R7, R13, 0xffff0000, RZ, 0xc0, !PT ;  /* 0xffff00000d077812 */ /* 0x000fe200078ec0ff */
[----:B------:R-:W-:Y:S01]  /*9570*/  FFMA.FTZ R38, R29, R38, R8 ;  /* 0x000000261d267223 */ /* 0x000fe20000010008 */
[----:B------:R-:W-:Y:S01]  /*9580*/  FFMA.FTZ R42, R5, R28, -R42 ;  /* 0x0000001c052a7223 */ /* 0x000fe2000001082a */
[----:B------:R-:W-:-:S02]  /*9590*/  IMAD.U32 R33, R9, 0x10000, RZ ;  /* 0x0001000009217824 */ /* 0x000fc400078e00ff */
[----:B------:R-:W-:Y:S01]  /*95a0*/  FFMA.FTZ R43, R5, R36, R43 ;  /* 0x00000024052b7223 */ /* 0x000fe2000001002b */
[----:B------:R-:W-:Y:S01]  /*95b0*/  FMUL.FTZ R28, R10, R37 ;  /* 0x000000250a1c7220 */ /* 0x000fe20000410000 */
[----:B------:R-:W-:Y:S02]  /*95c0*/  IMAD.U32 R8, R20, 0x10000, RZ ;  /* 0x0001000014087824 */ /* 0x000fe400078e00ff */
[-C--:B------:R-:W-:Y:S01]  /*95d0*/  FMUL.FTZ R34, R10, R7.reuse ;  /* 0x000000070a227220 */ /* 0x080fe20000410000 */
[----:B------:R-:W-:Y:S02]  /*95e0*/  IMAD.U32 R5, R12, 0x10000, RZ ;  /* 0x000100000c057824 */ /* 0x000fe400078e00ff */
[----:B------:R-:W-:Y:S01]  /*95f0*/  FFMA.FTZ R45, R31, R7, -R28 ;  /* 0x000000071f2d7223 */ /* 0x000fe2000001081c */
[----:B------:R-:W-:Y:S02]  /*9600*/  IMAD.U32 R35, R11, 0x10000, RZ ;  /* 0x000100000b237824 */ /* 0x000fe400078e00ff */
[----:B------:R-:W-:Y:S01]  /*9610*/  FMUL.FTZ R29, R33, R8 ;  /* 0x00000008211d7220 */ /* 0x000fe20000410000 */
[----:B------:R-:W-:-:S02]  /*9620*/  IMAD.U32 R10, R24, 0x10000, RZ ;  /* 0x00010000180a7824 */ /* 0x000fc400078e00ff */
[----:B------:R-:W-:Y:S01]  /*9630*/  FMUL.FTZ R33, R33, R5 ;  /* 0x0000000521217220 */ /* 0x000fe20000410000 */
[----:B------:R-:W-:Y:S02]  /*9640*/  IMAD.U32 R7, R14, 0x10000, RZ ;  /* 0x000100000e077824 */ /* 0x000fe400078e00ff */
[----:B------:R-:W-:Y:S01]  /*9650*/  FFMA.FTZ R34, R31, R37, R34 ;  /* 0x000000251f227223 */ /* 0x000fe20000010022 */
[C---:B------:R-:W-:Y:S01]  /*9660*/  FMUL.FTZ R31, R35.reuse, R10 ;  /* 0x0000000a231f7220 */ /* 0x040fe20000410000 */
[C---:B------:R-:W-:Y:S01]  /*9670*/  FFMA.FTZ R33, R30.reuse, R8, R33 ;  /* 0x000000081e217223 */ /* 0x040fe20000010021 */
[----:B------:R-:W-:Y:S01]  /*9680*/  FMUL.FTZ R37, R35, R7 ;  /* 0x0000000723257220 */ /* 0x000fe20000410000 */
        /* <DEDUP_REMOVED lines=11> */
[----:B------:R-:W-:Y:S01]  /*9740*/  F2FP.BF16.F32.PACK_AB R10, R34, R43 ;  /* 0x0000002b220a723e */ /* 0x000fe200000010ff */
[-C--:B------:R-:W-:Y:S01]  /*9750*/  FMUL.FTZ R9, R9, R5.reuse ;  /* 0x0000000509097220 */ /* 0x080fe20000410000 */
[----:B------:R-:W-:Y:S01]  /*9760*/  FFMA.FTZ R30, R4, R5, -R31 ;  /* 0x00000005041e7223 */ /* 0x000fe2000001081f */
[-C--:B------:R-:W-:Y:S01]  /*9770*/  FMUL.FTZ R11, R11, R7.reuse ;  /* 0x000000070b0b7220 */ /* 0x080fe20000410000 */
[----:B------:R-:W-:Y:S01]  /*9780*/  FFMA.FTZ R36, R6, R7, -R47 ;  /* 0x0000000706247223 */ /* 0x000fe2000001082f */
[----:B------:R-:W-:Y:S01]  /*9790*/  FFMA.FTZ R32, R4, R8, R9 ;  /* 0x0000000804207223 */ /* 0x000fe20000010009 */
[----:B------:R-:W-:Y:S01]  /*97a0*/  F2FP.BF16.F32.PACK_AB R4, R40, R39 ;  /* 0x000000272804723e */ /* 0x000fe200000010ff */
[----:B------:R-:W-:Y:S01]  /*97b0*/  FFMA.FTZ R28, R6, R28, R11 ;  /* 0x0000001c061c7223 */ /* 0x000fe2000001000b */
[----:B------:R-:W-:-:S02]  /*97c0*/  F2FP.BF16.F32.PACK_AB R6, R45, R42 ;  /* 0x0000002a2d06723e */ /* 0x000fc400000010ff */
[----:B------:R-:W-:Y:S02]  /*97d0*/  F2FP.BF16.F32.PACK_AB R5, R30, R29 ;  /* 0x0000001d1e05723e */ /* 0x000fe400000010ff */
[----:B------:R-:W-:Y:S02]  /*97e0*/  F2FP.BF16.F32.PACK_AB R7, R36, R35 ;  /* 0x000000232407723e */ /* 0x000fe400000010ff */
[----:B------:R-:W-:Y:S02]  /*97f0*/  F2FP.BF16.F32.PACK_AB R8, R38, R41 ;  /* 0x000000292608723e */ /* 0x000fe400000010ff */
[----:B------:R-:W-:Y:S01]  /*9800*/  F2FP.BF16.F32.PACK_AB R9, R32, R33 ;  /* 0x000000212009723e */ /* 0x000fe200000010ff */
[----:B------:R1:W-:Y:S01]  /*9810*/  STS.128 [R26+0x20400], R4 ;  /* 0x020400041a007388 */ /* 0x0003e20000000c00 */
[----:B------:R-:W-:-:S05]  /*9820*/  F2FP.BF16.F32.PACK_AB R11, R28, R37 ;  /* 0x000000251c0b723e */ /* 0x000fca00000010ff */
[----:B------:R1:W-:Y:S02]  /*9830*/  STS.128 [R27+0x20400], R8 ;  /* 0x020400081b007388 */ /* 0x0003e40000000c00 */
.L_x_1337:
[----:B------:R-:W-:Y:S05]  /*9840*/  BSYNC B1 ;  /* 0x0000000000017941 */ /* 0x000fea0003800000 */
.L_x_1336:
[----:B------:R-:W-:Y:S05]  /*9850*/  @P0 BRA `(.L_x_1328) ;  /* 0x0000000400680947 */ /* 0x000fea0003800000 */
[----:B------:R-:W2:Y:S01]  /*9860*/  LDL R42, [R1+0x5c] ;  /* 0x00005c00012a7983 */ /* 0x000ea20000100800 */
[----:B-1----:R-:W-:-:S04]  /*9870*/  VIADD R7, R185, 0x20 ;  /* 0x00000020b9077836 */ /* 0x002fc80000000000 */
[----:B------:R-:W-:Y:S01]  /*9880*/  IMAD.SHL.U32 R5, R7, 0x40, RZ ;  /* 0x0000004007057824 */ /* 0x000fe200078e00ff */
[----:B------:R-:W-:Y:S01]  /*9890*/  SHF.R.S32.HI R6, RZ, 0x1f, R7 ;  /* 0x0000001fff067819 */ /* 0x000fe20000011407 */
[----:B------:R-:W-:-:S03]  /*98a0*/  IMAD.IADD R4, R18, 0x1, R25 ;  /* 0x0000000112047824 */ /* 0x000fc600078e0219 */
[----:B------:R-:W-:Y:S02]  /*98b0*/  LEA.HI R6, R6, R7, RZ, 0x3 ;  /* 0x0000000706067211 */ /* 0x000fe400078f18ff */
[----:B------:R-:W-:-:S03]  /*98c0*/  LOP3.LUT R5, R5, 0x1c0, RZ, 0xc0, !PT ;  /* 0x000001c005057812 */ /* 0x000fc600078ec0ff */
[----:B------:R-:W-:Y:S01]  /*98d0*/  IMAD.SHL.U32 R6, R6, 0x40, RZ ;  /* 0x0000004006067824 */ /* 0x000fe200078e00ff */
[----:B------:R-:W-:Y:S02]  /*98e0*/  LOP3.LUT R4, R5, 0x38, R4, 0xf8, !PT ;  /* 0x0000003805047812 */ /* 0x000fe400078ef804 */
[----:B------:R-:W-:Y:S02]  /*98f0*/  SHF.R.U32.HI R5, RZ, 0x3, R5 ;  /* 0x00000003ff057819 */ /* 0x000fe40000011605 */
[----:B------:R-:W-:Y:S02]  /*9900*/  LOP3.LUT R25, R6, 0xfffffe00, RZ, 0xc0, !PT ;  /* 0xfffffe0006197812 */ /* 0x000fe400078ec0ff */
[----:B------:R-:W-:-:S05]  /*9910*/  LOP3.LUT R4, R4, R5, RZ, 0x3c, !PT ;  /* 0x0000000504047212 */ /* 0x000fca00078e3cff */
[----:B------:R-:W-:-:S04]  /*9920*/  IMAD.IADD R25, R25, 0x1, R4 ;  /* 0x0000000119197824 */ /* 0x000fc800078e0204 */
[----:B------:R-:W-:-:S05]  /*9930*/  IMAD R25, R25, 0x2, R2 ;  /* 0x0000000219197824 */ /* 0x000fca00078e0202 */
[----:B------:R-:W1:Y:S01]  /*9940*/  LDS.128 R8, [R25+0x20400] ;  /* 0x0204000019087984 */ /* 0x000e620000000c00 */
[----:B------:R-:W-:Y:S02]  /*9950*/  IMAD.U32 R36, R15, 0x10000, RZ ;  /* 0x000100000f247824 */ /* 0x000fe400078e00ff */
[----:B------:R-:W-:Y:S01]  /*9960*/  IMAD.U32 R34, R3, 0x10000, RZ ;  /* 0x0001000003227824 */ /* 0x000fe200078e00ff */
[----:B------:R-:W-:Y:S01]  /*9970*/  LOP3.LUT R38, R15, 0xffff0000, RZ, 0xc0, !PT ;  /* 0xffff00000f267812 */ /* 0x000fe200078ec0ff */
[----:B------:R-:W-:Y:S02]  /*9980*/  IMAD.U32 R41, R20, 0x10000, RZ ;  /* 0x0001000014297824 */ /* 0x000fe400078e00ff */
[----:B------:R-:W-:Y:S02]  /*9990*/  IMAD.U32 R39, R12, 0x10000, RZ ;  /* 0x000100000c277824 */ /* 0x000fe400078e00ff */
[----:B------:R-:W-:Y:S02]  /*99a0*/  IMAD.U32 R40, R21, 0x10000, RZ ;  /* 0x0001000015287824 */ /* 0x000fe400078e00ff */
[C---:B-1----:R-:W-:Y:S01]  /*99b0*/  IMAD.U32 R30, R8.reuse, 0x10000, RZ ;  /* 0x00010000081e7824 */ /* 0x042fe200078e00ff */
[----:B------:R-:W-:-:S03]  /*99c0*/  LOP3.LUT R8, R8, 0xffff0000, RZ, 0xc0, !PT ;  /* 0xffff000008087812 */ /* 0x000fc600078ec0ff */
[-C--:B------:R-:W-:Y:S01]  /*99d0*/  FMUL.FTZ R35, R36, R30.reuse ;  /* 0x0000001e24237220 */ /* 0x080fe20000410000 */
[----:B------:R-:W-:Y:S01]  /*99e0*/  FMUL.FTZ R15, R34, R30 ;  /* 0x0000001e220f7220 */ /* 0x000fe20000410000 */
[----:B------:R-:W-:Y:S01]  /*99f0*/  LOP3.LUT R30, R3, 0xffff0000, RZ, 0xc0, !PT ;  /* 0xffff0000031e7812 */ /* 0x000fe200078ec0ff */
[-C--:B------:R-:W-:Y:S01]  /*9a00*/  FMUL.FTZ R3, R38, R8.reuse ;  /* 0x0000000826037220 */ /* 0x080fe20000410000 */
[----:B------:R-:W-:Y:S02]  /*9a10*/  IMAD.U32 R31, R9, 0x10000, RZ ;  /* 0x00010000091f7824 */ /* 0x000fe400078e00ff */
[----:B------:R-:W-:Y:S02]  /*9a20*/  IMAD.U32 R32, R10, 0x10000, RZ ;  /* 0x000100000a207824 */ /* 0x000fe400078e00ff */
[----:B------:R-:W-:Y:S01]  /*9a30*/  FMUL.FTZ R37, R30, R8 ;  /* 0x000000081e257220 */ /* 0x000fe20000410000 */
[----:B------:R-:W-:Y:S01]  /*9a40*/  LOP3.LUT R10, R10, 0xffff0000, RZ, 0xc0, !PT ;  /* 0xffff00000a0a7812 */ /* 0x000fe200078ec0ff */
[----:B------:R-:W-:Y:S01]  /*9a50*/  IMAD.U32 R33, R11, 0x10000, RZ ;  /* 0x000100000b217824 */ /* 0x000fe200078e00ff */
[----:B------:R-:W-:-:S02]  /*9a60*/  LOP3.LUT R9, R9, 0xffff0000, RZ, 0xc0, !PT ;  /* 0xffff000009097812 */ /* 0x000fc400078ec0ff */
[----:B------:R-:W-:Y:S01]  /*9a70*/  LOP3.LUT R11, R11, 0xffff0000, RZ, 0xc0, !PT ;  /* 0xffff00000b0b7812 */ /* 0x000fe200078ec0ff */
[----:B--2---:R-:W1:Y:S02]  /*9a80*/  LDS.128 R4, [R42+0x20400] ;  /* 0x020400002a047984 */ /* 0x004e640000000c00 */
[C---:B-1----:R-:W-:Y:S01]  /*9a90*/  IMAD.U32 R26, R4.reuse, 0x10000, RZ ;  /* 0x00010000041a7824 */ /* 0x042fe200078e00ff */
[----:B------:R-:W-:Y:S01]  /*9aa0*/  LOP3.LUT R4, R4, 0xffff0000, RZ, 0xc0, !PT ;  /* 0xffff000004047812 */ /* 0x000fe200078ec0ff */
[----:B0-----:R-:W-:Y:S02]  /*9ab0*/  IMAD.U32 R27, R5, 0x10000, RZ ;  /* 0x00010000051b7824 */ /* 0x001fe400078e00ff */
[-C--:B------:R-:W-:Y:S01]  /*9ac0*/  FFMA.FTZ R35, R34, R26.reuse, -R35 ;  /* 0x0000001a22237223 */ /* 0x080fe20000010823 */
[----:B------:R-:W-:Y:S01]  /*9ad0*/  FFMA.FTZ R15, R36, R26, R15 ;  /* 0x0000001a240f7223 */ /* 0x000fe2000001000f */
[-C--:B------:R-:W-:Y:S01]  /*9ae0*/  FFMA.FTZ R8, R30, R4.reuse, -R3 ;  /* 0x000000041e087223 */ /* 0x080fe20000010803 */
[----:B------:R-:W-:Y:S01]  /*9af0*/  FFMA.FTZ R26, R38, R4, R37 ;  /* 0x00000004261a7223 */ /* 0x000fe20000010025 */
[----:B------:R-:W-:-:S02]  /*9b00*/  IMAD.U32 R28, R6, 0x10000, RZ ;  /* 0x00010000061c7824 */ /* 0x000fc400078e00ff */
[-C--:B------:R-:W-:Y:S01]  /*9b10*/  FMUL.FTZ R30, R41, R31.reuse ;  /* 0x0000001f291e7220 */ /* 0x080fe20000410000 */
[----:B------:R-:W-:Y:S01]  /*9b20*/  FMUL.FTZ R34, R39, R31 ;  /* 0x0000001f27227220 */ /* 0x000fe20000410000 */
[C---:B------:R-:W-:Y:S02]  /*9b30*/  IMAD.U32 R4, R13.reuse, 0x10000, RZ ;  /* 0x000100000d047824 */ /* 0x040fe400078e00ff */
[-C--:B------:R-:W-:Y:S01]  /*9b40*/  FMUL.FTZ R3, R40, R32.reuse ;  /* 0x0000002028037220 */ /* 0x080fe20000410000 */
[----:B------:R-:W-:Y:S02]  /*9b50*/  LOP3.LUT R36, R13, 0xffff0000, RZ, 0xc0, !PT ;  /* 0xffff00000d247812 */ /* 0x000fe400078ec0ff */
[----:B------:R-:W-:Y:S01]  /*9b60*/  LOP3.LUT R38, R21, 0xffff0000, RZ, 0xc0, !PT ;  /* 0xffff000015267812 */ /* 0x000fe200078ec0ff */
[----:B------:R-:W-:Y:S01]  /*9b70*/  IMAD.U32 R37, R24, 0x10000, RZ ;  /* 0x0001000018257824 */ /* 0x000fe200078e00ff */
[----:B------:R-:W-:Y:S01]  /*9b80*/  LOP3.LUT R6, R6, 0xffff0000, RZ, 0xc0, !PT ;  /* 0xffff000006067812 */ /* 0x000fe200078ec0ff */
[-C--:B------:R-:W-:Y:S01]  /*9b90*/  FFMA.FTZ R30, R39, R27.reuse, -R30 ;  /* 0x0000001b271e7223 */ /* 0x080fe2000001081e */
[----:B------:R-:W-:Y:S01]  /*9ba0*/  FFMA.FTZ R34, R41, R27, R34 ;  /* 0x0000001b29227223 */ /* 0x000fe20000010022 */
[C---:B------:R-:W-:Y:S01]  /*9bb0*/  FMUL.FTZ R21, R4.reuse, R32 ;  /* 0x0000002004157220 */ /* 0x040fe20000410000 */
[----:B------:R-:W-:Y:S01]  /*9bc0*/  FFMA.FTZ R13, R4, R28, -R3 ;  /* 0x0000001c040d7223 */ /* 0x000fe20000010803 */
[-C--:B------:R-:W-:Y:S01]  /*9bd0*/  FMUL.FTZ R3, R38, R10.reuse ;  /* 0x0000000a26037220 */ /* 0x080fe20000410000 */
[----:B------:R-:W-:Y:S01]  /*9be0*/  FMUL.FTZ R27, R36, R10 ;  /* 0x0000000a241b7220 */ /* 0x000fe20000410000 */
[----:B------:R-:W-:-:S02]  /*9bf0*/  IMAD.U32 R31, R14, 0x10000, RZ ;  /* 0x000100000e1f7824 */ /* 0x000fc400078e00ff */
[-C--:B------:R-:W-:Y:S01]  /*9c00*/  FMUL.FTZ R4, R37, R33.reuse ;  /* 0x0000002125047220 */ /* 0x080fe20000410000 */
[----:B------:R-:W-:Y:S02]  /*9c10*/  IMAD.U32 R29, R7, 0x10000, RZ ;  /* 0x00010000071d7824 */ /* 0x000fe400078e00ff */
[----:B------:R-:W-:Y:S01]  /*9c20*/  FFMA.FTZ R10, R40, R28, R21 ;  /* 0x0000001c280a7223 */ /* 0x000fe20000010015 */
[-C--:B------:R-:W-:Y:S01]  /*9c30*/  FFMA.FTZ R28, R36, R6.reuse, -R3 ;  /* 0x00000006241c7223 */ /* 0x080fe20000010803 */
[----:B------:R-:W-:Y:S01]  /*9c40*/  FFMA.FTZ R27, R38, R6, R27 ;  /* 0x00000006261b7223 */ /* 0x000fe2000001001b */
[C---:B------:R-:W-:Y:S01]  /*9c50*/  FMUL.FTZ R6, R31.reuse, R33 ;  /* 0x000000211f067220 */ /* 0x040fe20000410000 */
[----:B------:R-:W-:Y:S01]  /*9c60*/  FFMA.FTZ R21, R31, R29, -R4 ;  /* 0x0000001d1f157223 */ /* 0x000fe20000010804 */
[----:B------:R-:W-:Y:S02]  /*9c70*/  LOP3.LUT R33, R20, 0xffff0000, RZ, 0xc0, !PT ;  /* 0xffff000014217812 */ /* 0x000fe400078ec0ff */
[----:B------:R-:W-:-:S02]  /*9c80*/  LOP3.LUT R39, R24, 0xffff0000, RZ, 0xc0, !PT ;  /* 0xffff000018277812 */ /* 0x000fc400078ec0ff */
[----:B------:R-:W-:Y:S02]  /*9c90*/  LOP3.LUT R3, R12, 0xffff0000, RZ, 0xc0, !PT ;  /* 0xffff00000c037812 */ /* 0x000fe400078ec0ff */
[----:B------:R-:W-:Y:S01]  /*9ca0*/  LOP3.LUT R31, R14, 0xffff0000, RZ, 0xc0, !PT ;  /* 0xffff00000e1f7812 */ /* 0x000fe200078ec0ff */
[----:B------:R-:W-:Y:S01]  /*9cb0*/  FFMA.FTZ R29, R37, R29, R6 ;  /* 0x0000001d251d7223 */ /* 0x000fe20000010006 */
[----:B------:R-:W-:Y:S01]  /*9cc0*/  LOP3.LUT R5, R5, 0xffff0000, RZ, 0xc0, !PT ;  /* 0xffff000005057812 */ /* 0x000fe200078ec0ff */
[----:B------:R-:W-:Y:S01]  /*9cd0*/  FMUL.FTZ R4, R33, R9 ;  /* 0x0000000921047220 */ /* 0x000fe20000410000 */
[----:B------:R-:W-:Y:S01]  /*9ce0*/  LOP3.LUT R7, R7, 0xffff0000, RZ, 0xc0, !PT ;  /* 0xffff000007077812 */ /* 0x000fe200078ec0ff */
[----:B------:R-:W-:Y:S01]  /*9cf0*/  FMUL.FTZ R12, R39, R11 ;  /* 0x0000000b270c7220 */ /* 0x000fe20000410000 */
        /* <DEDUP_REMOVED lines=9> */
[----:B------:R-:W-:Y:S02]  /*9d90*/  F2FP.BF16.F32.PACK_AB R7, R12, R21 ;  /* 0x000000150c07723e */ /* 0x000fe400000010ff */
[----:B------:R-:W-:Y:S02]  /*9da0*/  F2FP.BF16.F32.PACK_AB R10, R27, R10 ;  /* 0x0000000a1b0a723e */ /* 0x000fe400000010ff */
[----:B------:R-:W-:Y:S02]  /*9db0*/  F2FP.BF16.F32.PACK_AB R8, R26, R15 ;  /* 0x0000000f1a08723e */ /* 0x000fe400000010ff */
[----:B------:R-:W-:-:S02]  /*9dc0*/  F2FP.BF16.F32.PACK_AB R9, R9, R34 ;  /* 0x000000220909723e */ /* 0x000fc400000010ff */
[----:B------:R-:W-:Y:S01]  /*9dd0*/  F2FP.BF16.F32.PACK_AB R11, R14, R29 ;  /* 0x0000001d0e0b723e */ /* 0x000fe200000010ff */
[----:B------:R3:W-:Y:S04]  /*9de0*/  STS.128 [R42+0x20400], R4 ;  /* 0x020400042a007388 */ /* 0x0007e80000000c00 */
[----:B------:R3:W-:Y:S02]  /*9df0*/  STS.128 [R25+0x20400], R8 ;  /* 0x0204000819007388 */ /* 0x0007e40000000c00 */
.L_x_1328:
[----:B------:R-:W-:Y:S05]  /*9e00*/  BSYNC B0 ;  /* 0x0000000000007941 */ /* 0x000fea0003800000 */
.L_x_1317:
        /* <DEDUP_REMOVED lines=8> */
.L_x_1314:
[----:B012---:R-:W-:-:S05]  /*9e90*/  IMAD.U32 R3, RZ, RZ, UR37 ;  /* 0x00000025ff037e24 */ /* 0x007fca000f8e00ff */
[----:B------:R-:W-:-:S13]  /*9ea0*/  ISETP.NE.AND P0, PT, R3, 0x3, PT ;  /* 0x000000030300780c */ /* 0x000fda0003f05270 */
[----:B------:R-:W-:Y:S05]  /*9eb0*/  @!P0 BRA `(.L_x_1338) ;  /* 0x0000000000048947 */ /* 0x000fea0003800000 */
[----:B------:R-:W-:Y:S01]  /*9ec0*/  BPT.TRAP 0x1 ;  /* 0x000000040000795c */ /* 0x000fe20000300000 */
.L_x_1338:
[----:B---3--:R-:W-:Y:S01]  /*9ed0*/  IMAD R11, R17, 0x8, R2 ;  /* 0x00000008110b7824 */ /* 0x008fe200078e0202 */
[----:B------:R-:W-:-:S04]  /*9ee0*/  SHF.L.U32 R10, R186, 0x1f, RZ ;  /* 0x0000001fba0a7819 */ /* 0x000fc800000006ff */
[----:B------:R0:W1:Y:S01]  /*9ef0*/  SYNCS.PHASECHK.TRANS64.TRYWAIT P1, [R11+URZ+0x38830], R10 ;  /* 0x0388300a0b0075a7 */ /* 0x000062000802017f */
[----:B------:R-:W-:Y:S05]  /*9f00*/  @!P0 BRA `(.L_x_1339) ;  /* 0x0000000000048947 */ /* 0x000fea0003800000 */
[----:B------:R-:W-:Y:S01]  /*9f10*/  BPT.TRAP 0x1 ;  /* 0x000000040000795c */ /* 0x000fe20000300000 */
.L_x_1339:
[C---:B------:R-:W-:Y:S02]  /*9f20*/  VIADD R3, R2.reuse, 0x22400 ;  /* 0x0002240002037836 */ /* 0x040fe40000000000 */
[----:B------:R-:W-:-:S03]  /*9f30*/  VIADD R4, R2, 0x20400 ;  /* 0x0002040002047836 */ /* 0x000fc60000000000 */
[----:B------:R-:W-:Y:S02]  /*9f40*/  SHF.R.U32.HI R3, RZ, 0x4, R3 ;  /* 0x00000004ff037819 */ /* 0x000fe40000011603 */
[----:B------:R-:W-:Y:S02]  /*9f50*/  SHF.R.U32.HI R4, RZ, 0x4, R4 ;  /* 0x00000004ff047819 */ /* 0x000fe40000011604 */
[----:B------:R-:W-:Y:S02]  /*9f60*/  LOP3.LUT R3, R3, 0x3fff, RZ, 0xc0, !PT ;  /* 0x00003fff03037812 */ /* 0x000fe400078ec0ff */
[----:B------:R-:W-:Y:S02]  /*9f70*/  LOP3.LUT R4, R4, 0x3fff, RZ, 0xc0, !PT ;  /* 0x00003fff04047812 */ /* 0x000fe400078ec0ff */
[----:B------:R-:W-:Y:S01]  /*9f80*/  LOP3.LUT R217, R3, 0x10000, RZ, 0xfc, !PT ;  /* 0x0001000003d97812 */ /* 0x000fe200078efcff */
[----:B-1----:R-:W-:Y:S06]  /*9f90*/  @P1 BRA `(.L_x_1340) ;  /* 0x0000000000081947 */ /* 0x002fec0003800000 */
[----:B------:R-:W1:Y:S02]  /*9fa0*/  SYNCS.PHASECHK.TRANS64.TRYWAIT P1, [R11+URZ+0x38830], R10 ;  /* 0x0388300a0b0075a7 */ /* 0x000e64000802017f */
[----:B-1----:R-:W-:Y:S05]  /*9fb0*/  @!P1 BRA `(.L_x_1341) ;  /* 0x0000015400049947 */ /* 0x002fea0003800000 */
.L_x_1340:
[----:B------:R-:W-:Y:S01]  /*9fc0*/  IMAD R12, R17, 0x200, R217 ;  /* 0x00000200110c7824 */ /* 0x000fe200078e02d9 */
        /* <DEDUP_REMOVED lines=11> */
[----:B------:R-:W-:Y:S01]  /*a080*/  IMAD.MOV.U32 R5, RZ, RZ, 0x40000040 ;  /* 0x40000040ff057424 */ /* 0x000fe200078e00ff */
[----:B------:R-:W-:Y:S01]  /*a090*/  SHF.L.U32 R3, R0, 0x1f, RZ ;  /* 0x0000001f00037819 */ /* 0x000fe200000006ff */
[----:B------:R-:W-:Y:S01]  /*a0a0*/  IMAD.MOV.U32 R7, RZ, RZ, 0x40000040 ;  /* 0x40000040ff077424 */ /* 0x000fe200078e00ff */
[----:B------:R-:W-:Y:S01]  /*a0b0*/  BSSY B0, `(.L_x_1342) ;  /* 0x0000022000007945 */ /* 0x000fe20003800000 */
[----:B------:R-:W-:-:S02]  /*a0c0*/  VIADD R14, R12, 0x4 ;  /* 0x000000040c0e7836 */ /* 0x000fc40000000000 */
[----:B------:R-:W-:Y:S02]  /*a0d0*/  IMAD.MOV.U32 R15, RZ, RZ, 0x40000040 ;  /* 0x40000040ff0f7424 */ /* 0x000fe400078e00ff */
[----:B------:R-:W-:Y:S02]  /*a0e0*/  VIADD R12, R12, 0x6 ;  /* 0x000000060c0c7836 */ /* 0x000fe40000000000 */
[----:B------:R-:W-:Y:S02]  /*a0f0*/  IMAD.MOV.U32 R9, RZ, RZ, 0x40000040 ;  /* 0x40000040ff097424 */ /* 0x000fe400078e00ff */
[----:B------:R-:W-:Y:S01]  /*a100*/  HGMMA.64x64x16.F32.BF16 R24, gdesc[UR4], RZ, !UPT, gsb0 ;  /* 0x00e00000041879f0 */ /* 0x000fe2000c0018ff */
[----:B------:R-:W-:Y:S01]  /*a110*/  R2UR UR4, R4 ;  /* 0x00000000040472ca */ /* 0x000fe200000e0000 */
[----:B------:R-:W-:Y:S01]  /*a120*/  IMAD.MOV.U32 R13, RZ, RZ, 0x40000040 ;  /* 0x40000040ff0d7424 */ /* 0x000fe200078e00ff */
[----:B------:R-:W-:Y:S02]  /*a130*/  R2UR UR5, R5 ;  /* 0x00000000050572ca */ /* 0x000fe400000e0000 */
[----:B------:R-:W-:Y:S01]  /*a140*/  R2UR UR6, R6 ;  /* 0x00000000060672ca */ /* 0x000fe200000e0000 */
[----:B------:R-:W-:Y:S01]  /*a150*/  VIADD R6, R8, 0x4 ;  /* 0x0000000408067836 */ /* 0x000fe20000000000 */
[----:B------:R-:W-:Y:S01]  /*a160*/  R2UR UR7, R7 ;  /* 0x00000000070772ca */ /* 0x000fe200000e0000 */
[----:B------:R-:W-:-:S02]  /*a170*/  IMAD.MOV.U32 R7, RZ, RZ, 0x40000040 ;  /* 0x40000040ff077424 */ /* 0x000fc400078e00ff */
        /* <DEDUP_REMOVED lines=19> */
[----:B------:R-:W2:Y:S02]  /*a2b0*/  SYNCS.PHASECHK.TRANS64.TRYWAIT P1, [R2+URZ+0x38810], R3 ;  /* 0x03881003020075a7 */ /* 0x000ea4000802017f */
[----:B--2---:R-:W-:Y:S05]  /*a2c0*/  @!P1 BRA `(.L_x_1343) ;  /* 0x0000015000549947 */ /* 0x004fea0003800000 */
.L_x_1545:
[----:B------:R-:W-:Y:S05]  /*a2d0*/  BSYNC B0 ;  /* 0x0000000000007941 */ /* 0x000fea0003800000 */
.L_x_1342:
[----:B------:R-:W-:Y:S05]  /*a2e0*/  @!P0 BRA `(.L_x_1344) ;  /* 0x0000000000048947 */ /* 0x000fea0003800000 */
[----:B------:R-:W-:Y:S01]  /*a2f0*/  BPT.TRAP 0x1 ;  /* 0x000000040000795c */ /* 0x000fe20000300000 */
.L_x_1344:
[----:B------:R3:W4:Y:S01]  /*a300*/  SYNCS.PHASECHK.TRANS64.TRYWAIT P1, [R11+URZ+0x38850], R10 ;  /* 0x0388500a0b0075a7 */ /* 0x000722000802017f */
[----:B------:R-:W-:Y:S05]  /*a310*/  @!P0 BRA `(.L_x_1345) ;  /* 0x0000000000048947 */ /* 0x000fea0003800000 */
[----:B------:R-:W-:Y:S01]  /*a320*/  BPT.TRAP 0x1 ;  /* 0x000000040000795c */ /* 0x000fe20000300000 */
.L_x_1345:
[C---:B------:R-:W-:Y:S02]  /*a330*/  VIADD R0, R2.reuse, 0x400 ;  /* 0x0000040002007836 */ /* 0x040fe40000000000 */
[----:B--2---:R-:W-:-:S03]  /*a340*/  VIADD R3, R2, 0x26400 ;  /* 0x0002640002037836 */ /* 0x004fc60000000000 */
[----:B------:R-:W-:Y:S02]  /*a350*/  SHF.R.U32.HI R0, RZ, 0x4, R0 ;  /* 0x00000004ff007819 */ /* 0x000fe40000011600 */
[----:B------:R-:W-:Y:S02]  /*a360*/  SHF.R.U32.HI R3, RZ, 0x4, R3 ;  /* 0x00000004ff037819 */ /* 0x000fe40000011603 */
[----:B------:R-:W-:Y:S02]  /*a370*/  LOP3.LUT R0, R0, 0x3fff, RZ, 0xc0, !PT ;  /* 0x00003fff00007812 */ /* 0x000fe400078ec0ff */
[----:B------:R-:W-:Y:S02]  /*a380*/  LOP3.LUT R3, R3, 0x3fff, RZ, 0xc0, !PT ;  /* 0x00003fff03037812 */ /* 0x000fe400078ec0ff */
[----:B------:R-:W-:Y:S01]  /*a390*/  LOP3.LUT R218, R0, 0x10000, RZ, 0xfc, !PT ;  /* 0x0001000000da7812 */ /* 0x000fe200078efcff */
[----:B----4-:R-:W-:Y:S06]  /*a3a0*/  @P1 BRA `(.L_x_1346) ;  /* 0x0000000000081947 */ /* 0x010fec0003800000 */
[----:B------:R-:W2:Y:S02]  /*a3b0*/  SYNCS.PHASECHK.TRANS64.TRYWAIT P1, [R11+URZ+0x38850], R10 ;  /* 0x0388500a0b0075a7 */ /* 0x000ea4000802017f */
[----:B--2---:R-:W-:Y:S05]  /*a3c0*/  @!P1 BRA `(.L_x_1347) ;  /* 0x0000015000289947 */ /* 0x004fea0003800000 */
.L_x_1346:
[----:B------:R-:W-:Y:S01]  /*a3d0*/  LOP3.LUT R0, R3, 0x10000, RZ, 0xfc, !PT ;  /* 0x0001000003007812 */ /* 0x000fe200078efcff */
[----:B------:R-:W-:Y:S01]  /*a3e0*/  IMAD R12, R17, 0x1000, R218 ;  /* 0x00001000110c7824 */ /* 0x000fe200078e02da */
[----:B------:R-:W-:Y:S05]  /*a3f0*/  WARPSYNC.ALL ;  /* 0x0000000000007948 */ /* 0x000fea0003800000 */
[----:B------:R-:W-:Y:S01]  /*a400*/  IMAD.MOV.U32 R14, RZ, RZ, R0 ;  /* 0x000000ffff0e7224 */ /* 0x000fe200078e0000 */
[----:B------:R-:W-:Y:S01]  /*a410*/  R2UR UR6, R12 ;  /* 0x000000000c0672ca */ /* 0x000fe200000e0000 */
[----:B------:R-:W-:Y:S01]  /*a420*/  IMAD.MOV.U32 R15, RZ, RZ, 0x40000040 ;  /* 0x40000040ff0f7424 */ /* 0x000fe200078e00ff */
[----:B------:R-:W-:Y:S01]  /*a430*/  WARPGROUP.ARRIVE ;  /* 0x00000000000079c5 */ /* 0x000fe20000000000 */
[----:B------:R-:W-:Y:S01]  /*a440*/  IMAD.MOV.U32 R13, RZ, RZ, 0x40000040 ;  /* 0x40000040ff0d7424 */ /* 0x000fe200078e00ff */
[----:B------:R-:W-:Y:S01]  /*a450*/  R2UR UR4, R14 ;  /* 0x000000000e0472ca */ /* 0x000fe200000e0000 */
[----:B------:R-:W-:Y:S01]  /*a460*/  VIADD R14, R0, 0x2 ;  /* 0x00000002000e7836 */ /* 0x000fe20000000000 */
[----:B------:R-:W-:Y:S01]  /*a470*/  R2UR UR5, R15 ;  /* 0x000000000f0572ca */ /* 0x000fe200000e0000 */
[----:B------:R-:W-:Y:S01]  /*a480*/  VIADD R20, R12, 0x2 ;  /* 0x000000020c147836 */ /* 0x000fe20000000000 */
[----:B------:R-:W-:Y:S01]  /*a490*/  R2UR UR7, R13 ;  /* 0x000000000d0772ca */ /* 0x000fe200000e0000 */
[----:B------:R-:W-:Y:S01]  /*a4a0*/  IMAD.MOV.U32 R15, RZ, RZ, 0x40000040 ;  /* 0x40000040ff0f7424 */ /* 0x000fe200078e00ff */
[----:B------:R-:W4:Y:S01]  /*a4b0*/  S2R R56, SR_TID.X ;  /* 0x0000000000387919 */ /* 0x000f220000002100 */
[----:B------:R-:W-:-:S02]  /*a4c0*/  IMAD.MOV.U32 R21, RZ, RZ, 0x40000040 ;  /* 0x40000040ff157424 */ /* 0x000fc400078e00ff */
[----:B------:R-:W-:Y:S02]  /*a4d0*/  VIADD R58, R12, 0x800 ;  /* 0x000008000c3a7836 */ /* 0x000fe40000000000 */
[----:B------:R-:W-:-:S06]  /*a4e0*/  IMAD.MOV.U32 R13, RZ, RZ, 0x4 ;  /* 0x00000004ff0d7424 */ /* 0x000fcc00078e00ff */
[----:B------:R-:W-:Y:S01]  /*a4f0*/  HGMMA.64x64x16.F32.BF16 R24, gdesc[UR4], R24, gsb0 ;  /* 0x00e00000041879f0 */ /* 0x000fe20008001818 */
        /* <DEDUP_REMOVED lines=8> */
[----:B----4-:R-:W-:-:S05]  /*a580*/  SHF.R.U32.HI R56, RZ, 0x7, R56 ;  /* 0x00000007ff387819 */ /* 0x010fca0000011638 */
[----:B------:R4:W0:Y:S02]  /*a590*/  SHFL.IDX PT, R3, R56, RZ, 0x1f ;  /* 0x00001fff38037589 */ /* 0x00082400000e0000 */
[----:B----4-:R-:W-:Y:S01]  /*a5a0*/  VIADD R56, R0, 0x800 ;  /* 0x0000080000387836 */ /* 0x010fe20000000000 */
[----:B0-----:R-:W-:-:S04]  /*a5b0*/  ISETP.GT.AND P1, PT, R3, 0x7f, PT ;  /* 0x0000007f0300780c */ /* 0x001fc80003f24270 */
[----:B------:R-:W-:Y:S02]  /*a5c0*/  SEL R3, RZ, 0x2, !P1 ;  /* 0x00000002ff037807 */ /* 0x000fe40004800000 */
[C---:B-123--:R-:W-:Y:S02]  /*a5d0*/  SEL R10, R13.reuse, 0x2, P1 ;  /* 0x000000020d0a7807 */ /* 0x04efe40000800000 */
[----:B------:R-:W-:Y:S01]  /*a5e0*/  SEL R13, R13, 0x6, !P1 ;  /* 0x000000060d0d7807 */ /* 0x000fe20004800000 */
[----:B------:R-:W-:Y:S02]  /*a5f0*/  WARPGROUP.DEPBAR.LE gsb0, 0x0 ;  /* 0x00008000000079c5 */ /* 0x000fe40000010000 */
[----:B------:R-:W-:-:S06]  /*a600*/  WARPGROUP.ARRIVE ;  /* 0x00000000000079c5 */ /* 0x000fcc0000000000 */
        /* <DEDUP_REMOVED lines=9> */
[----:B------:R-:W-:Y:S02]  /*a6a0*/  WARPGROUP.DEPBAR.LE gsb0, 0x0 ;  /* 0x00008000000079c5 */ /* 0x000fe40000010000 */
[----:B------:R-:W-:-:S09]  /*a6b0*/  WARPGROUP.ARRIVE ;  /* 0x00000000000079c5 */ /* 0x000fd20000000000 */
        /* <DEDUP_REMOVED lines=134> */
[----:B------:R-:W-:Y:S01]  /*af20*/  IMAD.IADD R14, R3, 0x1, R58 ;  /* 0x00000001030e7824 */ /* 0x000fe200078e023a */
[----:B------:R-:W-:Y:S01]  /*af30*/  R2UR UR5, R15 ;  /* 0x000000000f0572ca */ /* 0x000fe200000e0000 */
[----:B------:R-:W-:Y:S01]  /*af40*/  IMAD.MOV.U32 R15, RZ, RZ, 0x40000040 ;  /* 0x40000040ff0f7424 */ /* 0x000fe200078e00ff */
[----:B------:R-:W-:Y:S01]  /*af50*/  R2UR UR6, R20 ;  /* 0x00000000140672ca */ /* 0x000fe200000e0000 */
[----:B------:R-:W-:Y:S01]  /*af60*/  IMAD.IADD R20, R3, 0x1, R56 ;  /* 0x0000000103147824 */ /* 0x000fe200078e0238 */
[----:B------:R-:W-:Y:S01]  /*af70*/  R2UR UR7, R21 ;  /* 0x00000000150772ca */ /* 0x000fe200000e0000 */
[----:B------:R-:W-:Y:S01]  /*af80*/  IMAD.MOV.U32 R21, RZ, RZ, 0x40000040 ;  /* 0x40000040ff157424 */ /* 0x000fe200078e00ff */
[----:B------:R-:W-:Y:S02]  /*af90*/  WARPGROUP.DEPBAR.LE gsb0, 0x0 ;  /* 0x00008000000079c5 */ /* 0x000fe40000010000 */
[----:B------:R-:W-:-:S09]  /*afa0*/  WARPGROUP.ARRIVE ;  /* 0x00000000000079c5 */ /* 0x000fd20000000000 */
[----:B------:R-:W-:Y:S01]  /*afb0*/  HGMMA.64x64x16.F32.BF16 R24, gdesc[UR4], R24, gsb0 ;  /* 0x00e00000041879f0 */ /* 0x000fe20008001818 */
[----:B------:R-:W-:Y:S01]  /*afc0*/  R2UR UR6, R14 ;  /* 0x000000000e0672ca */ /* 0x000fe200000e0000 */
[--C-:B------:R-:W-:Y:S01]  /*afd0*/  IMAD.IADD R14, R58, 0x1, R10.reuse ;  /* 0x000000013a0e7824 */ /* 0x100fe200078e020a */
        /* <DEDUP_REMOVED lines=16> */
[----:B------:R-:W-:Y:S02]  /*b0e0*/  IMAD.MOV.U32 R21, RZ, RZ, 0x40000040 ;  /* 0x40000040ff157424 */ /* 0x000fe400078e00ff */
[----:B------:R-:W-:-:S02]  /*b0f0*/  VIADD R56, R0, 0xa00 ;  /* 0x00000a0000387836 */ /* 0x000fc40000000000 */
[----:B------:R-:W-:Y:S01]  /*b100*/  VIADD R58, R12, 0xa00 ;  /* 0x00000a000c3a7836 */ /* 0x000fe20000000000 */
[----:B------:R-:W-:Y:S02]  /*b110*/  WARPGROUP.DEPBAR.LE gsb0, 0x0 ;  /* 0x00008000000079c5 */ /* 0x000fe40000010000 */
[----:B------:R-:W-:-:S06]  /*b120*/  WARPGROUP.ARRIVE ;  /* 0x00000000000079c5 */ /* 0x000fcc0000000000 */
[----:B------:R-:W-:Y:S01]  /*b130*/  HGMMA.64x64x16.F32.BF16 R24, gdesc[UR4], R24, gsb0 ;  /* 0x00e00000041879f0 */ /* 0x000fe20008001818 */
[----:B------:R-:W-:Y:S01]  /*b140*/  R2UR UR4, R14 ;  /* 0x000000000e0472ca */ /* 0x000fe200000e0000 */
[----:B------:R-:W-:Y:S01]  /*b150*/  IMAD.MOV.U32 R14, RZ, RZ, 0x28 ;  /* 0x00000028ff0e7424 */ /* 0x000fe200078e00ff */
[----:B------:R-:W-:Y:S01]  /*b160*/  R2UR UR5, R15 ;  /* 0x000000000f0572ca */ /* 0x000fe200000e0000 */
[----:B------:R-:W-:Y:S01]  /*b170*/  IMAD.MOV.U32 R15, RZ, RZ, 0xa00 ;  /* 0x00000a00ff0f7424 */ /* 0x000fe200078e00ff */
[----:B------:R-:W-:Y:S02]  /*b180*/  R2UR UR6, R20 ;  /* 0x00000000140672ca */ /* 0x000fe400000e0000 */
[----:B------:R-:W-:Y:S02]  /*b190*/  R2UR UR7, R21 ;  /* 0x00000000150772ca */ /* 0x000fe400000e0000 */
[----:B------:R-:W-:Y:S02]  /*b1a0*/  SEL R14, R14, 0x26, P1 ;  /* 0x000000260e0e7807 */ /* 0x000fe40000800000 */
[----:B------:R-:W-:-:S02]  /*b1b0*/  SEL R15, R15, 0x980, P1 ;  /* 0x000009800f0f7807 */ /* 0x000fc40000800000 */
[----:B------:R-:W-:Y:S02]  /*b1c0*/  LOP3.LUT R21, R14, 0x6, RZ, 0xc0, !PT ;  /* 0x000000060e157812 */ /* 0x000fe400078ec0ff */
[----:B------:R-:W-:-:S04]  /*b1d0*/  LOP3.LUT R15, R15, 0xa00, RZ, 0xc0, !PT ;  /* 0x00000a000f0f7812 */ /* 0x000fc800078ec0ff */
[CC--:B------:R-:W-:Y:S02]  /*b1e0*/  IADD3 R14, R21.reuse, R15.reuse, R0 ;  /* 0x0000000f150e7210 */ /* 0x0c0fe40007ffe000 */
[----:B------:R-:W-:Y:S01]  /*b1f0*/  IADD3 R20, R21, R15, R12 ;  /* 0x0000000f15147210 */ /* 0x000fe20007ffe00c */
[----:B------:R-:W-:Y:S02]  /*b200*/  IMAD.MOV.U32 R15, RZ, RZ, 0x40000040 ;  /* 0x40000040ff0f7424 */ /* 0x000fe400078e00ff */
[----:B------:R-:W-:Y:S01]  /*b210*/  IMAD.MOV.U32 R21, RZ, RZ, 0x40000040 ;  /* 0x40000040ff157424 */ /* 0x000fe200078e00ff */
[----:B------:R-:W-:Y:S02]  /*b220*/  WARPGROUP.DEPBAR.LE gsb0, 0x0 ;  /* 0x00008000000079c5 */ /* 0x000fe40000010000 */
[----:B------:R-:W-:-:S06]  /*b230*/  WARPGROUP.ARRIVE ;  /* 0x00000000000079c5 */ /* 0x000fcc0000000000 */
        /* <DEDUP_REMOVED lines=113> */
[----:B------:R-:W-:-:S05]  /*b950*/  IMAD.MOV.U32 R3, RZ, RZ, 0x40 ;  /* 0x00000040ff037424 */ /* 0x000fca00078e00ff */
[----:B------:R-:W-:-:S04]  /*b960*/  SEL R3, R3, 0x3e, P1 ;  /* 0x0000003e03037807 */ /* 0x000fc80000800000 */
[----:B------:R-:W-:Y:S01]  /*b970*/  LOP3.LUT R3, R3, 0x6, RZ, 0xc0, !PT ;  /* 0x0000000603037812 */ /* 0x000fe200078ec0ff */
        /* <DEDUP_REMOVED lines=13> */
[----:B------:R-:W-:-:S04]  /*ba50*/  LOP3.LUT R10, R10, 0x1e00, RZ, 0xc0, !PT ;  /* 0x00001e000a0a7812 */ /* 0x000fc800078ec0ff */
[----:B------:R-:W-:Y:S01]  /*ba60*/  IADD3 R12, R3, R10, R12 ;  /* 0x0000000a030c7210 */ /* 0x000fe20007ffe00c */
        /* <DEDUP_REMOVED lines=11> */
[----:B------:R-:W-:Y:S01]  /*bb20*/  IMAD.MOV.U32 R13, RZ, RZ, 0x40000040 ;  /* 0x40000040ff0d7424 */ /* 0x000fe200078e00ff */
[----:B------:R-:W-:-:S02]  /*bb30*/  WARPGROUP.DEPBAR.LE gsb0, 0x0 ;  /* 0x00008000000079c5 */ /* 0x000fc40000010000 */
[----:B------:R-:W-:-:S07]  /*bb40*/  WARPGROUP.ARRIVE ;  /* 0x00000000000079c5 */ /* 0x000fce0000000000 */
[----:B------:R-:W-:Y:S01]  /*bb50*/  HGMMA.64x64x16.F32.BF16 R24, gdesc[UR4], R24, gsb0 ;  /* 0x00e00000041879f0 */ /* 0x000fe20008001818 */
[----:B------:R-:W-:Y:S02]  /*bb60*/  R2UR UR4, R14 ;  /* 0x000000000e0472ca */ /* 0x000fe400000e0000 */
[----:B------:R-:W-:Y:S01]  /*bb70*/  R2UR UR5, R15 ;  /* 0x000000000f0572ca */ /* 0x000fe200000e0000 */
[----:B------:R-:W-:Y:S01]  /*bb80*/  IMAD.MOV.U32 R15, RZ, RZ, 0x40000040 ;  /* 0x40000040ff0f7424 */ /* 0x000fe200078e00ff */
[----:B------:R-:W-:Y:S02]  /*bb90*/  R2UR UR6, R20 ;  /* 0x00000000140672ca */ /* 0x000fe400000e0000 */
[----:B------:R-:W-:Y:S02]  /*bba0*/  R2UR UR7, R21 ;  /* 0x00000000150772ca */ /* 0x000fe400000e0000 */
[----:B------:R-:W-:Y:S01]  /*bbb0*/  IADD3 R14, R3, R10, R0 ;  /* 0x0000000a030e7210 */ /* 0x000fe20007ffe000 */
[----:B------:R-:W-:-:S02]  /*bbc0*/  WARPGROUP.DEPBAR.LE gsb0, 0x0 ;  /* 0x00008000000079c5 */ /* 0x000fc40000010000 */
[----:B------:R-:W-:-:S08]  /*bbd0*/  WARPGROUP.ARRIVE ;  /* 0x00000000000079c5 */ /* 0x000fd00000000000 */
        /* <DEDUP_REMOVED lines=11> */
.L_x_1348:
        /* <DEDUP_REMOVED lines=10> */
[----:B------:R-:W-:-:S02]  /*bd30*/  IMAD R32, R169, -0x40, R84 ;  /* 0xffffffc0a9207824 */ /* 0x000fc400078e0254 */
        /* <DEDUP_REMOVED lines=27> */
[----:B------:R-:W-:-:S03]  /*bef0*/  LOP3.LUT R213, R213, 0x2000000, RZ, 0xfc, !PT ;  /* 0x02000000d5d57812 */ /* 0x000fc600078efcff */
        /* <DEDUP_REMOVED lines=21> */
[----:B------:R4:W4:Y:S08]  /*c050*/  MUFU.TANH R73, R53 ;  /* 0x0000003500497308 */ /* 0x0009300000002400 */
[----:B------:R-:W-:Y:S08]  /*c060*/  MUFU.TANH R46, R46 ;  /* 0x0000002e002e7308 */ /* 0x000ff00000002400 */
[----:B------:R-:W-:Y:S08]  /*c070*/  MUFU.TANH R47, R47 ;  /* 0x0000002f002f7308 */ /* 0x000ff00000002400 */
[----:B------:R-:W4:Y:S08]  /*c080*/  MUFU.TANH R50, R50 ;  /* 0x0000003200327308 */ /* 0x000f300000002400 */
[----:B------:R-:W4:Y:S01]  /*c090*/  MUFU.TANH R54, R54 ;  /* 0x0000003600367308 */ /* 0x000f220000002400 */
[----:B--2---:R-:W-:-:S04]  /*c0a0*/  IADD3 R32, -R56, 0x40, R32 ;  /* 0x0000004038207810 */ /* 0x004fc80007ffe120 */
[C---:B------:R-:W-:Y:S02]  /*c0b0*/  ISETP.GT.AND P5, PT, R32.reuse, RZ, PT ;  /* 0x000000ff2000720c */ /* 0x040fe40003fa4270 */
[C---:B------:R-:W-:Y:S02]  /*c0c0*/  ISETP.GT.AND P4, PT, R32.reuse, 0x1, PT ;  /* 0x000000012000780c */ /* 0x040fe40003f84270 */
[----:B------:R-:W-:Y:S02]  /*c0d0*/  ISETP.GT.AND P3, PT, R32, 0x8, PT ;  /* 0x000000082000780c */ /* 0x000fe40003f64270 */
[----:B0-----:R-:W-:Y:S02]  /*c0e0*/  FSEL R12, R12, -INF , P5 ;  /* 0xff8000000c0c7808 */ /* 0x001fe40002800000 */
[----:B-1----:R-:W-:Y:S02]  /*c0f0*/  FSEL R41, R13, -INF , P4 ;  /* 0xff8000000d297808 */ /* 0x002fe40002000000 */
[----:B---3--:R-:W-:-:S02]  /*c100*/  FSEL R35, R20, -INF , P3 ;  /* 0xff80000014237808 */ /* 0x008fc40001800000 */
[----:B------:R-:W-:Y:S02]  /*c110*/  ISETP.GT.AND P2, PT, R32, 0x9, PT ;  /* 0x000000092000780c */ /* 0x000fe40003f44270 */
[----:B------:R-:W-:Y:S02]  /*c120*/  FMNMX.FTZ R20, R12, R41, !PT ;  /* 0x000000290c147209 */ /* 0x000fe40007810000 */
[C---:B------:R-:W-:Y:S02]  /*c130*/  ISETP.GT.AND P1, PT, R32.reuse, 0x10, PT ;  /* 0x000000102000780c */ /* 0x040fe40003f24270 */
[----:B----4-:R-:W-:Y:S02]  /*c140*/  FSEL R37, R21, -INF , P2 ;  /* 0xff80000015257808 */ /* 0x010fe40001000000 */
        /* <DEDUP_REMOVED lines=48> */
[----:B------:R-:W-:Y:S02]  /*c450*/  FMNMX.FTZ R14, R13, R14, !PT ;  /* 0x0000000e0d0e7209 */ /* 0x000fe40007810000 */
[----:B------:R-:W-:Y:S01]  /*c460*/  FSEL R75, R50, -INF , P5 ;  /* 0xff800000324b7808 */ /* 0x000fe20002800000 */
[----:B------:R-:W0:Y:S01]  /*c470*/  SHFL.BFLY PT, R21, R20, 0x2, 0x1f ;  /* 0x0c401f0014157f89 */ /* 0x000e2200000e0000 */
[----:B------:R-:W-:-:S02]  /*c480*/  FMNMX.FTZ R14, R15, R14, !PT ;  /* 0x0000000e0f0e7209 */ /* 0x000fc40007810000 */
[----:B------:R-:W-:Y:S02]  /*c490*/  FSEL R79, R54, -INF , P3 ;  /* 0xff800000364f7808 */ /* 0x000fe40001800000 */
[----:B0-----:R-:W-:Y:S02]  /*c4a0*/  FMNMX.FTZ R21, R20, R21, !PT ;  /* 0x0000001514157209 */ /* 0x001fe40007810000 */
[----:B------:R-:W-:Y:S01]  /*c4b0*/  FMNMX.FTZ R20, R25, R14, !PT ;  /* 0x0000000e19147209 */ /* 0x000fe20007810000 */
[----:B------:R-:W-:Y:S01]  /*c4c0*/  FMUL.FTZ R14, R51, UR4 ;  /* 0x00000004330e7c20 */ /* 0x000fe20008410000 */
[----:B------:R-:W-:Y:S01]  /*c4d0*/  FSEL R51, R46, -INF , P1 ;  /* 0xff8000002e337808 */ /* 0x000fe20000800000 */
[----:B------:R-:W0:Y:S01]  /*c4e0*/  SHFL.BFLY PT, R26, R21, 0x1, 0x1f ;  /* 0x0c201f00151a7f89 */ /* 0x000e2200000e0000 */
[----:B------:R-:W-:Y:S01]  /*c4f0*/  FMNMX.FTZ R20, R27, R20, !PT ;  /* 0x000000141b147209 */ /* 0x000fe20007810000 */
[----:B------:R-:W1:Y:S03]  /*c500*/  MUFU.TANH R77, R14 ;  /* 0x0000000e004d7308 */ /* 0x000e660000002400 */
[----:B------:R-:W-:Y:S01]  /*c510*/  FMNMX.FTZ R24, R29, R20, !PT ;  /* 0x000000141d187209 */ /* 0x000fe20007810000 */
[----:B------:R-:W-:Y:S01]  /*c520*/  IMAD.U32 R20, RZ, RZ, UR5 ;  /* 0x00000005ff147e24 */ /* 0x000fe2000f8e00ff */
[----:B-1----:R-:W-:-:S02]  /*c530*/  FSEL R77, R77, -INF , P4 ;  /* 0xff8000004d4d7808 */ /* 0x002fc40002000000 */
[----:B0-----:R-:W-:Y:S02]  /*c540*/  FMNMX.FTZ R21, R21, R26, !PT ;  /* 0x0000001a15157209 */ /* 0x001fe40007810000 */
[----:B------:R-:W-:Y:S01]  /*c550*/  FMNMX.FTZ R26, R31, R24, !PT ;  /* 0x000000181f1a7209 */ /* 0x000fe20007810000 */
[----:B------:R-:W-:Y:S01]  /*c560*/  FMUL.FTZ R24, R55, UR4 ;  /* 0x0000000437187c20 */ /* 0x000fe20008410000 */
[----:B------:R-:W-:Y:S01]  /*c570*/  FSEL R55, R47, -INF , P6 ;  /* 0xff8000002f377808 */ /* 0x000fe20003000000 */
[----:B------:R-:W-:Y:S01]  /*c580*/  FMUL.FTZ R14, R21, R20 ;  /* 0x00000014150e7220 */ /* 0x000fe20000410000 */
[----:B------:R-:W-:Y:S02]  /*c590*/  FMNMX.FTZ R26, R53, R26, !PT ;  /* 0x0000001a351a7209 */ /* 0x000fe40007810000 */
[----:B------:R-:W-:Y:S01]  /*c5a0*/  FSETP.NEU.FTZ.AND P1, PT, R21, -INF , PT ;  /* 0xff8000001500780b */ /* 0x000fe20003f3d000 */
[----:B------:R-:W0:Y:S01]  /*c5b0*/  MUFU.TANH R24, R24 ;  /* 0x0000001800187308 */ /* 0x000e220000002400 */
[----:B------:R-:W-:-:S02]  /*c5c0*/  FMNMX.FTZ R26, R33, R26, !PT ;  /* 0x0000001a211a7209 */ /* 0x000fc40007810000 */
[----:B------:R-:W-:Y:S02]  /*c5d0*/  FSEL R14, R14, RZ, P1 ;  /* 0x000000ff0e0e7208 */ /* 0x000fe40000800000 */
[----:B------:R-:W-:-:S03]  /*c5e0*/  FMNMX.FTZ R26, R51, R26, !PT ;  /* 0x0000001a331a7209 */ /* 0x000fc60007810000 */
[--C-:B------:R-:W-:Y:S01]  /*c5f0*/  FFMA.FTZ R166, R35, R20, -R14.reuse ;  /* 0x0000001423a67223 */ /* 0x100fe2000001080e */
[----:B------:R-:W-:Y:S01]  /*c600*/  FMNMX.FTZ R26, R55, R26, !PT ;  /* 0x0000001a371a7209 */ /* 0x000fe20007810000 */
[-CC-:B------:R-:W-:Y:S01]  /*c610*/  FFMA.FTZ R164, R12, R20.reuse, -R14.reuse ;  /* 0x000000140ca47223 */ /* 0x180fe2000001080e */
[-CC-:B------:R-:W-:Y:S01]  /*c620*/  FFMA.FTZ R41, R41, R20.reuse, -R14.reuse ;  /* 0x0000001429297223 */ /* 0x180fe2000001080e */
[--C-:B------:R-:W-:Y:S01]  /*c630*/  FFMA.FTZ R47, R37, R20, -R14.reuse ;  /* 0x00000014252f7223 */ /* 0x100fe2000001080e */
[----:B------:R-:W-:Y:S01]  /*c640*/  FMNMX.FTZ R26, R75, R26, !PT ;  /* 0x0000001a4b1a7209 */ /* 0x000fe20007810000 */
[-CC-:B------:R-:W-:Y:S01]  /*c650*/  FFMA.FTZ R152, R39, R20.reuse, -R14.reuse ;  /* 0x0000001427987223 */ /* 0x180fe2000001080e */
[-CC-:B------:R-:W-:Y:S01]  /*c660*/  FFMA.FTZ R49, R43, R20.reuse, -R14.reuse ;  /* 0x000000142b317223 */ /* 0x180fe2000001080e */
[--C-:B------:R-:W-:Y:S01]  /*c670*/  FFMA.FTZ R154, R45, R20, -R14.reuse ;  /* 0x000000142d9a7223 */ /* 0x100fe2000001080e */
[----:B------:R-:W-:Y:S01]  /*c680*/  FMNMX.FTZ R26, R77, R26, !PT ;  /* 0x0000001a4d1a7209 */ /* 0x000fe20007810000 */
[-CC-:B------:R-:W-:Y:S01]  /*c690*/  FFMA.FTZ R37, R57, R20.reuse, -R14.reuse ;  /* 0x0000001439257223 */ /* 0x180fe2000001080e */
[----:B0-----:R-:W-:Y:S01]  /*c6a0*/  FSEL R81, R24, -INF , P2 ;  /* 0xff80000018517808 */ /* 0x001fe20001000000 */
        /* <DEDUP_REMOVED lines=8> */
[----:B------:R-:W-:Y:S01]  /*c730*/  FFMA.FTZ R162, R71, R20, -R14 ;  /* 0x0000001447a27223 */ /* 0x000fe2000001080e */
[----:B------:R-:W-:Y:S01]  /*c740*/  MUFU.EX2 R164, R164 ;  /* 0x000000a400a47308 */ /* 0x000fe20000000800 */
[----:B------:R-:W0:Y:S07]  /*c750*/  SHFL.BFLY PT, R35, R26, 0x2, 0x1f ;  /* 0x0c401f001a237f89 */ /* 0x000e2e00000e0000 */
[----:B------:R-:W1:Y:S08]  /*c760*/  MUFU.EX2 R41, R41 ;  /* 0x0000002900297308 */ /* 0x000e700000000800 */
[----:B------:R-:W2:Y:S08]  /*c770*/  MUFU.EX2 R166, R166 ;  /* 0x000000a600a67308 */ /* 0x000eb00000000800 */
[----:B------:R-:W3:Y:S01]  /*c780*/  MUFU.EX2 R47, R47 ;  /* 0x0000002f002f7308 */ /* 0x000ee20000000800 */
[----:B0-----:R-:W-:-:S05]  /*c790*/  FMNMX.FTZ R35, R26, R35, !PT ;  /* 0x000000231a237209 */ /* 0x001fca0007810000 */
[----:B------:R-:W0:Y:S02]  /*c7a0*/  SHFL.BFLY PT, R168, R35, 0x1, 0x1f ;  /* 0x0c201f0023a87f89 */ /* 0x000e2400000e0000 */
[----:B------:R-:W-:Y:S08]  /*c7b0*/  MUFU.EX2 R152, R152 ;  /* 0x0000009800987308 */ /* 0x000ff00000000800 */
[----:B------:R-:W-:Y:S08]  /*c7c0*/  MUFU.EX2 R49, R49 ;  /* 0x0000003100317308 */ /* 0x000ff00000000800 */
[----:B------:R-:W-:Y:S01]  /*c7d0*/  MUFU.EX2 R154, R154 ;  /* 0x0000009a009a7308 */ /* 0x000fe20000000800 */
[----:B0-----:R-:W-:Y:S01]  /*c7e0*/  FMNMX.FTZ R168, R35, R168, !PT ;  /* 0x000000a823a87209 */ /* 0x001fe20007810000 */
[----:B------:R-:W-:-:S06]  /*c7f0*/  FFMA.FTZ R35, R73, R20, -R14 ;  /* 0x0000001449237223 */ /* 0x000fcc000001080e */
[----:B------:R-:W-:Y:S01]  /*c800*/  MUFU.EX2 R37, R37 ;  /* 0x0000002500257308 */ /* 0x000fe20000000800 */
[C---:B------:R-:W-:Y:S01]  /*c810*/  FSETP.NEU.FTZ.AND P1, PT, R168.reuse, -INF , PT ;  /* 0xff800000a800780b */ /* 0x040fe20003f3d000 */
[----:B------:R-:W-:-:S05]  /*c820*/  FMUL.FTZ R12, R168, R20 ;  /* 0x00000014a80c7220 */ /* 0x000fca0000410000 */
[----:B------:R-:W-:Y:S01]  /*c830*/  FSEL R14, R12, RZ, P1 ;  /* 0x000000ff0c0e7208 */ /* 0x000fe20000800000 */
[----:B------:R-:W-:Y:S01]  /*c840*/  IMAD R12, R17, 0x1000, R213 ;  /* 0x00001000110c7824 */ /* 0x000fe200078e02d5 */
[----:B------:R-:W-:Y:S03]  /*c850*/  MUFU.EX2 R156, R156 ;  /* 0x0000009c009c7308 */ /* 0x000fe60000000800 */
[-CC-:B------:R-:W-:Y:S01]  /*c860*/  FFMA.FTZ R165, R3, R20.reuse, -R14.reuse ;  /* 0x0000001403a57223 */ /* 0x180fe2000001080e */
[-CC-:B------:R-:W-:Y:S01]  /*c870*/  FFMA.FTZ R10, R10, R20.reuse, -R14.reuse ;  /* 0x000000140a0a7223 */ /* 0x180fe2000001080e */
[-CC-:B------:R-:W-:Y:S01]  /*c880*/  FFMA.FTZ R167, R13, R20.reuse, -R14.reuse ;  /* 0x000000140da77223 */ /* 0x180fe2000001080e */
[----:B------:R-:W-:Y:S02]  /*c890*/  VIADD R3, R11, 0x38840 ;  /* 0x000388400b037836 */ /* 0x000fe40000000000 */
[-CC-:B------:R-:W-:Y:S01]  /*c8a0*/  FFMA.FTZ R24, R15, R20.reuse, -R14.reuse ;  /* 0x000000140f187223 */ /* 0x180fe2000001080e */
[-CC-:B------:R-:W-:Y:S01]  /*c8b0*/  FFMA.FTZ R153, R25, R20.reuse, -R14.reuse ;  /* 0x0000001419997223 */ /* 0x180fe2000001080e */
[----:B------:R-:W-:Y:S01]  /*c8c0*/  MUFU.EX2 R165, R165 ;  /* 0x000000a500a57308 */ /* 0x000fe20000000800 */
[----:B------:R-:W-:Y:S01]  /*c8d0*/  FFMA.FTZ R26, R27, R20, -R14 ;  /* 0x000000141b1a7223 */ /* 0x000fe2000001080e */
[----:B------:R-:W-:Y:S01]  /*c8e0*/  PRMT R3, R190, 0x654, R3 ;  /* 0x00000654be037816 */ /* 0x000fe20000000003 */
[----:B------:R-:W-:-:S02]  /*c8f0*/  IMAD.MOV.U32 R13, RZ, RZ, 0x40000040 ;  /* 0x40000040ff0d7424 */ /* 0x000fc400078e00ff */
[-CC-:B------:R-:W-:Y:S01]  /*c900*/  FFMA.FTZ R155, R29, R20.reuse, -R14.reuse ;  /* 0x000000141d9b7223 */ /* 0x180fe2000001080e */
[-CC-:B------:R-:W-:Y:S01]  /*c910*/  FFMA.FTZ R28, R31, R20.reuse, -R14.reuse ;  /* 0x000000141f1c7223 */ /* 0x180fe2000001080e */
[----:B------:R1:W-:Y:S01]  /*c920*/  SYNCS.ARRIVE.TRANS64.RED.A1T0 RZ, [R3+URZ], RZ ;  /* 0x000000ff03ff79a7 */ /* 0x0003e2000810043f */
[-CC-:B------:R-:W-:Y:S01]  /*c930*/  FFMA.FTZ R157, R53, R20.reuse, -R14.reuse ;  /* 0x00000014359d7223 */ /* 0x180fe2000001080e */
[----:B------:R-:W0:Y:S01]  /*c940*/  MUFU.EX2 R10, R10 ;  /* 0x0000000a000a7308 */ /* 0x000e220000000800 */
[----:B------:R-:W-:Y:S01]  /*c950*/  R2UR UR7, R13 ;  /* 0x000000000d0772ca */ /* 0x000fe200000e0000 */
[-CC-:B------:R-:W-:Y:S01]  /*c960*/  FFMA.FTZ R30, R33, R20.reuse, -R14.reuse ;  /* 0x00000014211e7223 */ /* 0x180fe2000001080e */
[-CC-:B------:R-:W-:Y:S01]  /*c970*/  FFMA.FTZ R159, R51, R20.reuse, -R14.reuse ;  /* 0x00000014339f7223 */ /* 0x180fe2000001080e */
[-CC-:B------:R-:W-:Y:S01]  /*c980*/  FFMA.FTZ R32, R55, R20.reuse, -R14.reuse ;  /* 0x0000001437207223 */ /* 0x180fe2000001080e */
[-CC-:B------:R-:W-:Y:S01]  /*c990*/  FFMA.FTZ R161, R75, R20.reuse, -R14.reuse ;  /* 0x000000144ba17223 */ /* 0x180fe2000001080e */
[----:B-1----:R-:W-:Y:S01]  /*c9a0*/  FADD.FTZ R3, R164, R41 ;  /* 0x00000029a4037221 */ /* 0x002fe20000010000 */
[-CC-:B------:R-:W-:Y:S01]  /*c9b0*/  FFMA.FTZ R77, R77, R20.reuse, -R14.reuse ;  /* 0x000000144d4d7223 */ /* 0x180fe2000001080e */
[----:B------:R-:W1:Y:S01]  /*c9c0*/  MUFU.EX2 R167, R167 ;  /* 0x000000a700a77308 */ /* 0x000e620000000800 */
[-CC-:B------:R-:W-:Y:S01]  /*c9d0*/  FFMA.FTZ R79, R79, R20.reuse, -R14.reuse ;  /* 0x000000144f4f7223 */ /* 0x180fe2000001080e */
[----:B--2---:R-:W-:Y:S01]  /*c9e0*/  FADD.FTZ R36, R166, R3 ;  /* 0x00000003a6247221 */ /* 0x004fe20000010000 */
[----:B------:R-:W-:Y:S01]  /*c9f0*/  FFMA.FTZ R81, R81, R20, -R14 ;  /* 0x0000001451517223 */ /* 0x000fe2000001080e */
[----:B------:R-:W-:Y:S01]  /*ca00*/  IMAD.MOV.U32 R15, RZ, RZ, 0x40000040 ;  /* 0x40000040ff0f7424 */ /* 0x000fe200078e00ff */
[C---:B------:R-:W-:Y:S01]  /*ca10*/  R2UR UR6, R12.reuse ;  /* 0x000000000c0672ca */ /* 0x040fe200000e0000 */
[----:B---3--:R-:W-:Y:S01]  /*ca20*/  FADD.FTZ R13, R47, R36 ;  /* 0x000000242f0d7221 */ /* 0x008fe20000010000 */
[----:B------:R-:W-:Y:S01]  /*ca30*/  VIADD R14, R12, 0x80 ;  /* 0x000000800c0e7836 */ /* 0x000fe20000000000 */
[----:B------:R-:W2:Y:S01]  /*ca40*/  MUFU.EX2 R24, R24 ;  /* 0x0000001800187308 */ /* 0x000ea20000000800 */
[----:B0-----:R-:W-:Y:S01]  /*ca50*/  FADD.FTZ R34, R165, R10 ;  /* 0x0000000aa5227221 */ /* 0x001fe20000010000 */
[----:B------:R-:W-:Y:S01]  /*ca60*/  FADD.FTZ R36, R152, R13 ;  /* 0x0000000d98247221 */ /* 0x000fe20000010000 */
[C---:B------:R-:W-:Y:S01]  /*ca70*/  R2UR UR11, R15.reuse ;  /* 0x000000000f0b72ca */ /* 0x040fe200000e0000 */
[----:B------:R-:W-:Y:S01]  /*ca80*/  IMAD.MOV.U32 R13, RZ, RZ, 0x40000040 ;  /* 0x40000040ff0d7424 */ /* 0x000fe200078e00ff */
[----:B------:R-:W-:Y:S01]  /*ca90*/  R2UR UR15, R15 ;  /* 0x000000000f0f72ca */ /* 0x000fe200000e0000 */
[----:B------:R-:W-:Y:S01]  /*caa0*/  FADD.FTZ R15, R49, R36 ;  /* 0x00000024310f7221 */ /* 0x000fe20000010000 */
[----:B------:R-:W-:Y:S01]  /*cab0*/  R2UR UR10, R14 ;  /* 0x000000000e0a72ca */ /* 0x000fe200000e0000 */
[----:B------:R-:W0:Y:S01]  /*cac0*/  MUFU.EX2 R153, R153 ;  /* 0x0000009900997308 */ /* 0x000e220000000800 */
[----:B-1----:R-:W-:Y:S01]  /*cad0*/  FADD.FTZ R3, R167, R34 ;  /* 0x00000022a7037221 */ /* 0x002fe20000010000 */
[C---:B------:R-:W-:Y:S01]  /*cae0*/  VIADD R14, R12.reuse, 0x100 ;  /* 0x000001000c0e7836 */ /* 0x040fe20000000000 */
[----:B------:R-:W-:Y:S01]  /*caf0*/  R2UR UR19, R13 ;  /* 0x000000000d1372ca */ /* 0x000fe200000e0000 */
[----:B------:R-:W-:Y:S01]  /*cb00*/  VIADD R12, R12, 0x180 ;  /* 0x000001800c0c7836 */ /* 0x000fe20000000000 */
[----:B------:R-:W-:-:S02]  /*cb10*/  F2FP.BF16.F32.PACK_AB R165, R10, R165 ;  /* 0x000000a50aa5723e */ /* 0x000fc400000010ff */
[----:B------:R-:W-:Y:S01]  /*cb20*/  R2UR UR14, R14 ;  /* 0x000000000e0e72ca */ /* 0x000fe200000e0000 */
[----:B------:R-:W1:Y:S01]  /*cb30*/  MUFU.EX2 R26, R26 ;  /* 0x0000001a001a7308 */ /* 0x000e620000000800 */
[----:B--2---:R-:W-:Y:S01]  /*cb40*/  FADD.FTZ R34, R24, R3 ;  /* 0x0000000318227221 */ /* 0x004fe20000010000 */
[----:B------:R-:W-:Y:S02]  /*cb50*/  R2UR UR18, R12 ;  /* 0x000000000c1272ca */ /* 0x000fe400000e0000 */
[----:B------:R-:W-:Y:S02]  /*cb60*/  F2FP.BF16.F32.PACK_AB R167, R24, R167 ;  /* 0x000000a718a7723e */ /* 0x000fe400000010ff */
[----:B------:R-:W-:Y:S02]  /*cb70*/  F2FP.BF16.F32.PACK_AB R164, R41, R164 ;  /* 0x000000a429a4723e */ /* 0x000fe400000010ff */
[----:B------:R-:W2:Y:S01]  /*cb80*/  MUFU.EX2 R155, R155 ;  /* 0x0000009b009b7308 */ /* 0x000ea20000000800 */
[----:B0-----:R-:W-:Y:S01]  /*cb90*/  FADD.FTZ R3, R153, R34 ;  /* 0x0000002299037221 */ /* 0x001fe20000010000 */
[----:B------:R-:W-:Y:S01]  /*cba0*/  FADD.FTZ R34, R154, R15 ;  /* 0x0000000f9a227221 */ /* 0x000fe20000010000 */
[----:B------:R-:W-:Y:S01]  /*cbb0*/  F2FP.BF16.F32.PACK_AB R166, R47, R166 ;  /* 0x000000a62fa6723e */ /* 0x000fe200000010ff */
[----:B------:R-:W-:Y:S01]  /*cbc0*/  BAR.SYNC.DEFER_BLOCKING 0xf, 0x100 ;  /* 0x03c4000000007b1d */ /* 0x000fe20000010000 */
[----:B------:R-:W-:Y:S01]  /*cbd0*/  F2FP.BF16.F32.PACK_AB R152, R49, R152 ;  /* 0x000000983198723e */ /* 0x000fe200000010ff */
[C---:B------:R-:W-:Y:S01]  /*cbe0*/  FADD.FTZ R13, R37.reuse, R34 ;  /* 0x00000022250d7221 */ /* 0x040fe20000010000 */
[----:B------:R-:W-:Y:S01]  /*cbf0*/  F2FP.BF16.F32.PACK_AB R154, R37, R154 ;  /* 0x0000009a259a723e */ /* 0x000fe200000010ff */
[----:B-1----:R-:W-:-:S02]  /*cc00*/  FADD.FTZ R14, R26, R3 ;  /* 0x000000031a0e7221 */ /* 0x002fc40000010000 */
[----:B------:R-:W0:Y:S01]  /*cc10*/  MUFU.EX2 R28, R28 ;  /* 0x0000001c001c7308 */ /* 0x000e220000000800 */
[----:B------:R-:W-:Y:S01]  /*cc20*/  FADD.FTZ R34, R156, R13 ;  /* 0x0000000d9c227221 */ /* 0x000fe20000010000 */
[----:B------:R-:W-:Y:S01]  /*cc30*/  F2FP.BF16.F32.PACK_AB R153, R26, R153 ;  /* 0x000000991a99723e */ /* 0x000fe200000010ff */
[----:B--2---:R-:W-:-:S05]  /*cc40*/  FADD.FTZ R3, R155, R14 ;  /* 0x0000000e9b037221 */ /* 0x004fca0000010000 */
[----:B------:R-:W1:Y:S08]  /*cc50*/  MUFU.EX2 R43, R43 ;  /* 0x0000002b002b7308 */ /* 0x000e700000000800 */
[----:B------:R-:W2:Y:S01]  /*cc60*/  MUFU.EX2 R157, R157 ;  /* 0x0000009d009d7308 */ /* 0x000ea20000000800 */
[C---:B0-----:R-:W-:Y:S01]  /*cc70*/  FADD.FTZ R14, R28.reuse, R3 ;  /* 0x000000031c0e7221 */ /* 0x041fe20000010000 */
[----:B------:R-:W-:Y:S01]  /*cc80*/  F2FP.BF16.F32.PACK_AB R155, R28, R155 ;  /* 0x0000009b1c9b723e */ /* 0x000fe200000010ff */
[----:B------:R0:W-:Y:S04]  /*cc90*/  STSM.16.M88.4 [R225+0x36400], R164 ;  /* 0x036400a4e1007844 */ /* 0x0001e80000000200 */
[----:B------:R0:W-:Y:S01]  /*cca0*/  STSM.16.M88.4 [R226], R152 ;  /* 0x00000098e2007844 */ /* 0x0001e20000000200 */
[----:B------:R-:W3:Y:S01]  /*ccb0*/  MUFU.EX2 R158, R158 ;  /* 0x0000009e009e7308 */ /* 0x000ee20000000800 */
[C---:B-1----:R-:W-:Y:S01]  /*ccc0*/  FADD.FTZ R13, R43.reuse, R34 ;  /* 0x000000222b0d7221 */ /* 0x042fe20000010000 */
[----:B------:R-:W-:-:S06]  /*ccd0*/  F2FP.BF16.F32.PACK_AB R156, R43, R156 ;  /* 0x0000009c2b9c723e */ /* 0x000fcc00000010ff */
        /* <DEDUP_REMOVED lines=8> */
[C---:B--2---:R-:W-:Y:S01]  /*cd60*/  FADD.FTZ R10, R30.reuse, R3 ;  /* 0x000000031e0a7221 */ /* 0x044fe20000010000 */
[----:B------:R-:W-:-:S06]  /*cd70*/  F2FP.BF16.F32.PACK_AB R157, R30, R157 ;  /* 0x0000009d1e9d723e */ /* 0x000fcc00000010ff */
[----:B------:R-:W2:Y:S01]  /*cd80*/  MUFU.EX2 R32, R32 ;  /* 0x0000002000207308 */ /* 0x000ea20000000800 */
[----:B---3--:R-:W-:-:S07]  /*cd90*/  FADD.FTZ R3, R159, R10 ;  /* 0x0000000a9f037221 */ /* 0x008fce0000010000 */
[----:B------:R-:W3:Y:S01]  /*cda0*/  MUFU.EX2 R39, R39 ;  /* 0x0000002700277308 */ /* 0x000ee20000000800 */
[----:B-1----:R-:W-:-:S07]  /*cdb0*/  FADD.FTZ R24, R160, R13 ;  /* 0x0000000da0187221 */ /* 0x002fce0000010000 */
[----:B------:R-:W1:Y:S01]  /*cdc0*/  MUFU.EX2 R161, R161 ;  /* 0x000000a100a17308 */ /* 0x000e620000000800 */
[C---:B--2---:R-:W-:Y:S01]  /*cdd0*/  FADD.FTZ R10, R32.reuse, R3 ;  /* 0x00000003200a7221 */ /* 0x044fe20000010000 */
[----:B------:R-:W-:-:S05]  /*cde0*/  F2FP.BF16.F32.PACK_AB R159, R32, R159 ;  /* 0x0000009f209f723e */ /* 0x000fca00000010ff */
[----:B------:R0:W-:Y:S01]  /*cdf0*/  STSM.16.M88.4 [R228], R156 ;  /* 0x0000009ce4007844 */ /* 0x0001e20000000200 */
[----:B------:R-:W2:Y:S01]  /*ce00*/  MUFU.EX2 R162, R162 ;  /* 0x000000a200a27308 */ /* 0x000ea20000000800 */
[C---:B---3--:R-:W-:Y:S01]  /*ce10*/  FADD.FTZ R13, R39.reuse, R24 ;  /* 0x00000018270d7221 */ /* 0x048fe20000010000 */
[----:B------:R-:W-:-:S06]  /*ce20*/  F2FP.BF16.F32.PACK_AB R160, R39, R160 ;  /* 0x000000a027a0723e */ /* 0x000fcc00000010ff */
[----:B------:R-:W3:Y:S01]  /*ce30*/  MUFU.EX2 R35, R35 ;  /* 0x0000002300237308 */ /* 0x000ee20000000800 */
[----:B-1----:R-:W-:-:S07]  /*ce40*/  FADD.FTZ R3, R161, R10 ;  /* 0x0000000aa1037221 */ /* 0x002fce0000010000 */
[----:B------:R-:W1:Y:S01]  /*ce50*/  MUFU.EX2 R12, R77 ;  /* 0x0000004d000c7308 */ /* 0x000e620000000800 */
[----:B--2---:R-:W-:-:S07]  /*ce60*/  FADD.FTZ R24, R162, R13 ;  /* 0x0000000da2187221 */ /* 0x004fce0000010000 */
[----:B------:R-:W2:Y:S01]  /*ce70*/  MUFU.EX2 R79, R79 ;  /* 0x0000004f004f7308 */ /* 0x000ea20000000800 */
[----:B---3--:R-:W-:-:S07]  /*ce80*/  F2FP.BF16.F32.PACK_AB R162, R35, R162 ;  /* 0x000000a223a2723e */ /* 0x008fce00000010ff */
[----:B------:R-:W3:Y:S01]  /*ce90*/  MUFU.EX2 R14, R81 ;  /* 0x00000051000e7308 */ /* 0x000ee20000000800 */
[C---:B-1----:R-:W-:Y:S01]  /*cea0*/  F2FP.BF16.F32.PACK_AB R161, R12.reuse, R161 ;  /* 0x000000a10ca1723e */ /* 0x042fe200000010ff */
[----:B------:R-:W-:Y:S01]  /*ceb0*/  FADD.FTZ R10, R12, R3 ;  /* 0x000000030c0a7221 */ /* 0x000fe20000010000 */
[----:B------:R-:W-:-:S03]  /*cec0*/  FADD.FTZ R3, R35, R24 ;  /* 0x0000001823037221 */ /* 0x000fc60000010000 */
[----:B--2---:R-:W-:Y:S01]  /*ced0*/  FADD.FTZ R13, R79, R10 ;  /* 0x0000000a4f0d7221 */ /* 0x004fe20000010000 */
[----:B---3--:R-:W-:-:S03]  /*cee0*/  F2FP.BF16.F32.PACK_AB R163, R14, R79 ;  /* 0x0000004f0ea3723e */ /* 0x008fc600000010ff */
[----:B------:R-:W-:Y:S02]  /*cef0*/  FADD.FTZ R10, R14, R13 ;  /* 0x0000000d0e0a7221 */ /* 0x000fe40000010000 */
[----:B------:R0:W-:Y:S01]  /*cf00*/  STSM.16.M88.4 [R227], R160 ;  /* 0x000000a0e3007844 */ /* 0x0001e20000000200 */
[----:B-----5:R-:W-:-:S06]  /*cf10*/  WARPGROUP.ARRIVE ;  /* 0x00000000000079c5 */ /* 0x020fcc0000000000 */
        /* <DEDUP_REMOVED lines=24> */
.L_x_1349:
[----:B------:R-:W-:Y:S01]  /*d0a0*/  VIADD R11, R11, 0x38860 ;  /* 0x000388600b0b7836 */ /* 0x000fe20000000000 */
[----:B------:R-:W-:Y:S01]  /*d0b0*/  ULDC UR40, c[0x0][0xad0] ;  /* 0x0002b40000287ab9 */ /* 0x000fe20000000800 */
[----:B------:R-:W-:Y:S01]  /*d0c0*/  ULDC UR38, c[0x0][0xa80] ;  /* 0x0002a00000267ab9 */ /* 0x000fe20000000800 */
[----:B------:R-:W-:Y:S02]  /*d0d0*/  BSSY B0, `(.L_x_1350) ;  /* 0x0000379000007945 */ /* 0x000fe40003800000 */
[----:B------:R-:W-:-:S04]  /*d0e0*/  PRMT R11, R190, 0x654, R11 ;  /* 0x00000654be0b7816 */ /* 0x000fc8000000000b */
[----:B------:R0:W-:Y:S02]  /*d0f0*/  SYNCS.ARRIVE.TRANS64.RED.A1T0 RZ, [R11+URZ], RZ ;  /* 0x000000ff0bff79a7 */ /* 0x0001e4000810043f */
[----:B0-----:R-:W-:-:S05]  /*d100*/  VIADD R11, R169, 0xfffffffe ;  /* 0xfffffffea90b7836 */ /* 0x001fca0000000000 */
[----:B------:R-:W-:-:S13]  /*d110*/  ISETP.GE.AND P1, PT, R11, R222, PT ;  /* 0x000000de0b00720c */ /* 0x000fda0003f26270 */
[----:B------:R-:W-:Y:S05]  /*d120*/  @!P1 BRA `(.L_x_1351) ;  /* 0x0000003400cc9947 */ /* 0x000fea0003800000 */
[----:B------:R-:W-:Y:S02]  /*d130*/  IMAD.MOV.U32 R13, RZ, RZ, R168 ;  /* 0x000000ffff0d7224 */ /* 0x000fe400078e00a8 */
[----:B------:R-:W-:Y:S02]  /*d140*/  IMAD.MOV.U32 R15, RZ, RZ, R21 ;  /* 0x000000ffff0f7224 */ /* 0x000fe400078e0015 */
[----:B------:R-:W-:-:S07]  /*d150*/  IMAD.MOV.U32 R14, RZ, RZ, R17 ;  /* 0x000000ffff0e7224 */ /* 0x000fce00078e0011 */
.L_x_1364:
[----:B------:R-:W-:Y:S01]  /*d160*/  VIADD R17, R14, 0x1 ;  /* 0x000000010e117836 */ /* 0x000fe20000000000 */
[C---:B------:R-:W-:Y:S01]  /*d170*/  ISETP.GT.AND P1, PT, R11.reuse, R222, PT ;  /* 0x000000de0b00720c */ /* 0x040fe20003f24270 */
[----:B------:R-:W-:-:S03]  /*d180*/  VIADD R11, R11, 0xffffffff ;  /* 0xffffffff0b0b7836 */ /* 0x000fc60000000000 */
[----:B------:R-:W-:-:S04]  /*d190*/  ISETP.NE.AND P2, PT, R17, 0x2, PT ;  /* 0x000000021100780c */ /* 0x000fc80003f45270 */
[----:B0-----:R-:W-:Y:S02]  /*d1a0*/  SEL R12, RZ, 0x1, P2 ;  /* 0x00000001ff0c7807 */ /* 0x001fe40001000000 */
[----:B------:R-:W-:Y:S02]  /*d1b0*/  SEL R17, R17, RZ, P2 ;  /* 0x000000ff11117207 */ /* 0x000fe40001000000 */
[----:B------:R-:W-:Y:S01]  /*d1c0*/  LOP3.LUT R186, R186, R12, RZ, 0x3c, !PT ;  /* 0x0000000cbaba7212 */ /* 0x000fe200078e3cff */
[----:B------:R-:W-:Y:S06]  /*d1d0*/  @!P0 BRA `(.L_x_1352) ;  /* 0x0000000000048947 */ /* 0x000fec0003800000 */
[----:B------:R-:W-:Y:S01]  /*d1e0*/  BPT.TRAP 0x1 ;  /* 0x000000040000795c */ /* 0x000fe20000300000 */
.L_x_1352:
[----:B------:R-:W-:Y:S01]  /*d1f0*/  IMAD R12, R17, 0x8, R2 ;  /* 0x00000008110c7824 */ /* 0x000fe200078e0202 */
[----:B------:R-:W-:-:S04]  /*d200*/  SHF.L.U32 R196, R186, 0x1f, RZ ;  /* 0x0000001fbac47819 */ /* 0x000fc800000006ff */
[----:B------:R0:W1:Y:S01]  /*d210*/  SYNCS.PHASECHK.TRANS64.TRYWAIT P2, [R12+URZ+0x38830], R196 ;  /* 0x038830c40c0075a7 */ /* 0x000062000804017f */
[----:B------:R-:W-:Y:S05]  /*d220*/  @!P0 BRA `(.L_x_1353) ;  /* 0x0000000000048947 */ /* 0x000fea0003800000 */
[----:B------:R-:W-:Y:S01]  /*d230*/  BPT.TRAP 0x1 ;  /* 0x000000040000795c */ /* 0x000fe20000300000 */
.L_x_1353:
[----:B------:R-:W-:Y:S01]  /*d240*/  VIADD R20, R2, 0x20400 ;  /* 0x0002040002147836 */ /* 0x000fe20000000000 */
[----:B------:R-:W-:Y:S01]  /*d250*/  BSSY B1, `(.L_x_1354) ;  /* 0x0000009000017945 */ /* 0x000fe20003800000 */
[----:B------:R-:W-:Y:S02]  /*d260*/  IMAD R154, R17, 0x200, R217 ;  /* 0x00000200119a7824 */ /* 0x000fe400078e02d9 */
[----:B------:R-:W-:Y:S01]  /*d270*/  IMAD.MOV.U32 R155, RZ, RZ, 0x40000040 ;  /* 0x40000040ff9b7424 */ /* 0x000fe200078e00ff */
[----:B------:R-:W-:-:S04]  /*d280*/  SHF.R.U32.HI R20, RZ, 0x4, R20 ;  /* 0x00000004ff147819 */ /* 0x000fc80000011614 */
[----:B------:R-:W-:-:S04]  /*d290*/  LOP3.LUT R20, R20, 0x3fff, RZ, 0xc0, !PT ;  /* 0x00003fff14147812 */ /* 0x000fc800078ec0ff */
[----:B------:R-:W-:Y:S01]  /*d2a0*/  LOP3.LUT R20, R20, 0x10000, RZ, 0xfc, !PT ;  /* 0x0001000014147812 */ /* 0x000fe200078efcff */
[----:B-1----:R-:W-:Y:S06]  /*d2b0*/  @P2 BRA `(.L_x_1355) ;  /* 0x0000000000082947 */ /* 0x002fec0003800000 */
[----:B------:R-:W1:Y:S02]  /*d2c0*/  SYNCS.PHASECHK.TRANS64.TRYWAIT P2, [R12+URZ+0x38830], R196 ;  /* 0x038830c40c0075a7 */ /* 0x000e64000804017f */
[----:B-1----:R-:W-:Y:S05]  /*d2d0*/  @!P2 BRA `(.L_x_1356) ;  /* 0x000001200078a947 */ /* 0x002fea0003800000 */
.L_x_1355:
[----:B------:R-:W-:Y:S05]  /*d2e0*/  BSYNC B1 ;  /* 0x0000000000017941 */ /* 0x000fea0003800000 */
.L_x_1354:
        /* <DEDUP_REMOVED lines=36> */
.L_x_1357:
[----:B------:R2:W3:Y:S01]  /*d530*/  SYNCS.PHASECHK.TRANS64.TRYWAIT P2, [R12+URZ+0x38850], R196 ;  /* 0x038850c40c0075a7 */ /* 0x0004e2000804017f */
[----:B------:R-:W-:Y:S05]  /*d540*/  @!P0 BRA `(.L_x_1358) ;  /* 0x0000000000048947 */ /* 0x000fea0003800000 */
[----:B------:R-:W-:Y:S01]  /*d550*/  BPT.TRAP 0x1 ;  /* 0x000000040000795c */ /* 0x000fe20000300000 */
.L_x_1358:
[----:B------:R-:W-:Y:S01]  /*d560*/  VIADD R21, R2, 0x26400 ;  /* 0x0002640002157836 */ /* 0x000fe20000000000 */
[----:B------:R-:W-:Y:S04]  /*d570*/  BSSY B1, `(.L_x_1359) ;  /* 0x0000005000017945 */ /* 0x000fe80003800000 */
[----:B------:R-:W-:Y:S01]  /*d580*/  SHF.R.U32.HI R21, RZ, 0x4, R21 ;  /* 0x00000004ff157819 */ /* 0x000fe20000011615 */
[----:B---3--:R-:W-:Y:S06]  /*d590*/  @P2 BRA `(.L_x_1360) ;  /* 0x0000000000082947 */ /* 0x008fec0003800000 */
[----:B------:R-:W3:Y:S02]  /*d5a0*/  SYNCS.PHASECHK.TRANS64.TRYWAIT P2, [R12+URZ+0x38850], R196 ;  /* 0x038850c40c0075a7 */ /* 0x000ee4000804017f */
[----:B---3--:R-:W-:Y:S05]  /*d5b0*/  @!P2 BRA `(.L_x_1361) ;  /* 0x0000011c00d4a947 */ /* 0x008fea0003800000 */
.L_x_1360:
[----:B------:R-:W-:Y:S05]  /*d5c0*/  BSYNC B1 ;  /* 0x0000000000017941 */ /* 0x000fea0003800000 */
.L_x_1359:
[----:B------:R-:W-:Y:S01]  /*d5d0*/  LOP3.LUT R21, R21, 0x3fff, RZ, 0xc0, !PT ;  /* 0x00003fff15157812 */ /* 0x000fe200078ec0ff */
[C---:B------:R-:W-:Y:S01]  /*d5e0*/  VIADD R20, R0.reuse, 0x2 ;  /* 0x0000000200147836 */ /* 0x040fe20000000000 */
[----:B------:R-:W-:Y:S01]  /*d5f0*/  WARPGROUP.ARRIVE ;  /* 0x00000000000079c5 */ /* 0x000fe20000000000 */
[----:B------:R-:W-:Y:S01]  /*d600*/  VIADD R198, R0, 0x4 ;  /* 0x0000000400c67836 */ /* 0x000fe20000000000 */
[----:B------:R-:W-:Y:S01]  /*d610*/  LOP3.LUT R0, R21, 0x10000, RZ, 0xfc, !PT ;  /* 0x0001000015007812 */ /* 0x000fe200078efcff */
[----:B0123--:R-:W-:-:S03]  /*d620*/  IMAD R196, R17, 0x1000, R218 ;  /* 0x0000100011c47824 */ /* 0x00ffc600078e02da */
[----:B------:R-:W0:Y:S01]  /*d630*/  S2R R219, SR_TID.X ;  /* 0x0000000000db7919 */ /* 0x000e220000002100 */
[----:B------:R-:W-:Y:S02]  /*d640*/  IMAD.MOV.U32 R197, RZ, RZ, 0x40000040 ;  /* 0x40000040ffc57424 */ /* 0x000fe400078e00ff */
[----:B------:R-:W-:Y:S01]  /*d650*/  IMAD.MOV.U32 R200, RZ, RZ, R0 ;  /* 0x000000ffffc87224 */ /* 0x000fe200078e0000 */
[----:B------:R-:W-:Y:S01]  /*d660*/  R2UR UR6, R196 ;  /* 0x00000000c40672ca */ /* 0x000fe200000e0000 */
[----:B------:R-:W-:Y:S01]  /*d670*/  IMAD.MOV.U32 R201, RZ, RZ, 0x40000040 ;  /* 0x40000040ffc97424 */ /* 0x000fe200078e00ff */
[----:B------:R-:W-:Y:S01]  /*d680*/  R2UR UR7, R197 ;  /* 0x00000000c50772ca */ /* 0x000fe200000e0000 */
[----:B------:R-:W-:Y:S01]  /*d690*/  IMAD.MOV.U32 R21, RZ, RZ, 0x40000040 ;  /* 0x40000040ff157424 */ /* 0x000fe200078e00ff */
[----:B------:R-:W-:Y:S01]  /*d6a0*/  R2UR UR4, R200 ;  /* 0x00000000c80472ca */ /* 0x000fe200000e0000 */
[----:B------:R-:W-:Y:S01]  /*d6b0*/  IMAD.MOV.U32 R199, RZ, RZ, 0x40000040 ;  /* 0x40000040ffc77424 */ /* 0x000fe200078e00ff */
[----:B------:R-:W-:Y:S01]  /*d6c0*/  R2UR UR5, R201 ;  /* 0x00000000c90572ca */ /* 0x000fe200000e0000 */
[----:B------:R-:W-:-:S02]  /*d6d0*/  VIADD R200, R196, 0x800 ;  /* 0x00000800c4c87836 */ /* 0x000fc40000000000 */
[----:B------:R-:W-:-:S10]  /*d6e0*/  VIADD R201, R0, 0x800 ;  /* 0x0000080000c97836 */ /* 0x000fd40000000000 */
[----:B------:R-:W-:Y:S01]  /*d6f0*/  HGMMA.64x64x16.F32.BF16 R152, gdesc[UR4], R152, gsb0 ;  /* 0x00e00000049879f0 */ /* 0x000fe20008001898 */
[----:B------:R-:W-:Y:S01]  /*d700*/  R2UR UR4, R20 ;  /* 0x00000000140472ca */ /* 0x000fe200000e0000 */
[----:B------:R-:W-:Y:S01]  /*d710*/  VIADD R20, R196, 0x2 ;  /* 0x00000002c4147836 */ /* 0x000fe20000000000 */
[----:B------:R-:W-:Y:S01]  /*d720*/  R2UR UR5, R21 ;  /* 0x00000000150572ca */ /* 0x000fe200000e0000 */
[----:B------:R-:W-:-:S03]  /*d730*/  IMAD.MOV.U32 R21, RZ, RZ, 0x40000040 ;  /* 0x40000040ff157424 */ /* 0x000fc600078e00ff */
[----:B------:R-:W-:Y:S01]  /*d740*/  R2UR UR6, R20 ;  /* 0x00000000140672ca */ /* 0x000fe200000e0000 */
[----:B------:R-:W-:Y:S01]  /*d750*/  VIADD R20, R196, 0x4 ;  /* 0x00000004c4147836 */ /* 0x000fe20000000000 */
[----:B------:R-:W-:Y:S01]  /*d760*/  R2UR UR7, R21 ;  /* 0x00000000150772ca */ /* 0x000fe200000e0000 */
[----:B------:R-:W-:Y:S01]  /*d770*/  IMAD.MOV.U32 R21, RZ, RZ, 0x40000040 ;  /* 0x40000040ff157424 */ /* 0x000fe200078e00ff */
[----:B0-----:R-:W-:Y:S01]  /*d780*/  SHF.R.U32.HI R219, RZ, 0x7, R219 ;  /* 0x00000007ffdb7819 */ /* 0x001fe200000116db */
[----:B------:R-:W-:Y:S02]  /*d790*/  WARPGROUP.DEPBAR.LE gsb0, 0x0 ;  /* 0x00008000000079c5 */ /* 0x000fe40000010000 */
[----:B------:R-:W-:-:S08]  /*d7a0*/  WARPGROUP.ARRIVE ;  /* 0x00000000000079c5 */ /* 0x000fd00000000000 */
[----:B------:R-:W-:Y:S01]  /*d7b0*/  HGMMA.64x64x16.F32.BF16 R152, gdesc[UR4], R152, gsb0 ;  /* 0x00e00000049879f0 */ /* 0x000fe20008001898 */
[----:B------:R-:W-:Y:S02]  /*d7c0*/  R2UR UR4, R198 ;  /* 0x00000000c60472ca */ /* 0x000fe400000e0000 */
        /* <DEDUP_REMOVED lines=145> */
[----:B------:R-:W-:Y:S02]  /*e0e0*/  R2UR UR4, R20 ;  /* 0x00000000140472ca */ /* 0x000fe400000e0000 */
[----:B------:R-:W-:Y:S01]  /*e0f0*/  R2UR UR5, R21 ;  /* 0x00000000150572ca */ /* 0x000fe200000e0000 */
[----:B------:R-:W0:Y:S01]  /*e100*/  SHFL.IDX PT, R20, R219, RZ, 0x1f ;  /* 0x00001fffdb147589 */ /* 0x000e2200000e0000 */
[----:B------:R-:W-:Y:S01]  /*e110*/  IMAD.MOV.U32 R21, RZ, RZ, 0x4 ;  /* 0x00000004ff157424 */ /* 0x000fe200078e00ff */
[----:B0-----:R-:W-:-:S04]  /*e120*/  ISETP.GT.AND P2, PT, R20, 0x7f, PT ;  /* 0x0000007f1400780c */ /* 0x001fc80003f44270 */
[----:B------:R-:W-:Y:S02]  /*e130*/  SEL R20, RZ, 0x2, !P2 ;  /* 0x00000002ff147807 */ /* 0x000fe40005000000 */
[C---:B------:R-:W-:Y:S02]  /*e140*/  SEL R197, R21.reuse, 0x2, P2 ;  /* 0x0000000215c57807 */ /* 0x040fe40001000000 */
[----:B------:R-:W-:Y:S01]  /*e150*/  SEL R21, R21, 0x6, !P2 ;  /* 0x0000000615157807 */ /* 0x000fe20005000000 */
[----:B------:R-:W-:Y:S01]  /*e160*/  IMAD.IADD R198, R20, 0x1, R200 ;  /* 0x0000000114c67824 */ /* 0x000fe200078e02c8 */
[----:B------:R-:W-:Y:S02]  /*e170*/  WARPGROUP.DEPBAR.LE gsb0, 0x0 ;  /* 0x00008000000079c5 */ /* 0x000fe40000010000 */
[----:B------:R-:W-:-:S06]  /*e180*/  WARPGROUP.ARRIVE ;  /* 0x00000000000079c5 */ /* 0x000fcc0000000000 */
[----:B------:R-:W-:Y:S01]  /*e190*/  HGMMA.64x64x16.F32.BF16 R152, gdesc[UR4], R152, gsb0 ;  /* 0x00e00000049879f0 */ /* 0x000fe20008001898 */
[----:B------:R-:W-:Y:S01]  /*e1a0*/  R2UR UR6, R198 ;  /* 0x00000000c60672ca */ /* 0x000fe200000e0000 */
[----:B------:R-:W-:Y:S01]  /*e1b0*/  IMAD.IADD R198, R201, 0x1, R20 ;  /* 0x00000001c9c67824 */ /* 0x000fe200078e0214 */
[----:B------:R-:W-:Y:S01]  /*e1c0*/  R2UR UR7, R199 ;  /* 0x00000000c70772ca */ /* 0x000fe200000e0000 */
[----:B------:R-:W-:-:S03]  /*e1d0*/  IMAD.MOV.U32 R199, RZ, RZ, 0x40000040 ;  /* 0x40000040ffc77424 */ /* 0x000fc600078e00ff */
        /* <DEDUP_REMOVED lines=24> */
[----:B------:R-:W-:Y:S02]  /*e360*/  IMAD.MOV.U32 R199, RZ, RZ, 0x40000040 ;  /* 0x40000040ffc77424 */ /* 0x000fe400078e00ff */
[----:B------:R-:W-:Y:S01]  /*e370*/  IMAD.MOV.U32 R200, RZ, RZ, 0x28 ;  /* 0x00000028ffc87424 */ /* 0x000fe200078e00ff */
[----:B------:R-:W-:Y:S02]  /*e380*/  R2UR UR6, R198 ;  /* 0x00000000c60672ca */ /* 0x000fe400000e0000 */
[----:B------:R-:W-:Y:S01]  /*e390*/  R2UR UR7, R199 ;  /* 0x00000000c70772ca */ /* 0x000fe200000e0000 */
[----:B------:R-:W-:Y:S01]  /*e3a0*/  IMAD.MOV.U32 R199, RZ, RZ, 0x40000040 ;  /* 0x40000040ffc77424 */ /* 0x000fe200078e00ff */
[----:B------:R-:W-:-:S04]  /*e3b0*/  SEL R200, R200, 0x26, P2 ;  /* 0x00000026c8c87807 */ /* 0x000fc80001000000 */
[----:B------:R-:W-:-:S04]  /*e3c0*/  LOP3.LUT R200, R200, 0x6, RZ, 0xc0, !PT ;  /* 0x00000006c8c87812 */ /* 0x000fc800078ec0ff */
[CC--:B------:R-:W-:Y:S02]  /*e3d0*/  IADD3 R198, R200.reuse, R201.reuse, R0 ;  /* 0x000000c9c8c67210 */ /* 0x0c0fe40007ffe000 */
[----:B------:R-:W-:Y:S01]  /*e3e0*/  IADD3 R200, R200, R201, R196 ;  /* 0x000000c9c8c87210 */ /* 0x000fe20007ffe0c4 */
[----:B------:R-:W-:Y:S01]  /*e3f0*/  IMAD.MOV.U32 R201, RZ, RZ, 0x40000040 ;  /* 0x40000040ffc97424 */ /* 0x000fe200078e00ff */
[----:B------:R-:W-:Y:S02]  /*e400*/  WARPGROUP.DEPBAR.LE gsb0, 0x0 ;  /* 0x00008000000079c5 */ /* 0x000fe40000010000 */
[----:B------:R-:W-:-:S06]  /*e410*/  WARPGROUP.ARRIVE ;  /* 0x00000000000079c5 */ /* 0x000fcc0000000000 */
[----:B------:R-:W-:Y:S01]  /*e420*/  HGMMA.64x64x16.F32.BF16 R152, gdesc[UR4], R152, gsb0 ;  /* 0x00e00000049879f0 */ /* 0x000fe20008001898 */
[----:B------:R-:W-:Y:S02]  /*e430*/  R2UR UR4, R198 ;  /* 0x00000000c60472ca */ /* 0x000fe400000e0000 */
[----:B------:R-:W-:Y:S01]  /*e440*/  R2UR UR5, R199 ;  /* 0x00000000c70572ca */ /* 0x000fe200000e0000 */
[----:B------:R-:W-:Y:S01]  /*e450*/  IMAD.MOV.U32 R199, RZ, RZ, 0x40000040 ;  /* 0x40000040ffc77424 */ /* 0x000fe200078e00ff */
[----:B------:R-:W-:Y:S01]  /*e460*/  R2UR UR6, R200 ;  /* 0x00000000c80672ca */ /* 0x000fe200000e0000 */
[----:B------:R-:W-:Y:S01]  /*e470*/  VIADD R200, R0, 0xa00 ;  /* 0x00000a0000c87836 */ /* 0x000fe20000000000 */
[----:B------:R-:W-:Y:S01]  /*e480*/  R2UR UR7, R201 ;  /* 0x00000000c90772ca */ /* 0x000fe200000e0000 */
[----:B------:R-:W-:Y:S02]  /*e490*/  VIADD R201, R196, 0xa00 ;  /* 0x00000a00c4c97836 */ /* 0x000fe40000000000 */
[----:B------:R-:W-:Y:S01]  /*e4a0*/  IMAD.IADD R198, R200, 0x1, R20 ;  /* 0x00000001c8c67824 */ /* 0x000fe200078e0214 */
[----:B------:R-:W-:-:S02]  /*e4b0*/  WARPGROUP.DEPBAR.LE gsb0, 0x0 ;  /* 0x00008000000079c5 */ /* 0x000fc40000010000 */
[----:B------:R-:W-:-:S07]  /*e4c0*/  WARPGROUP.ARRIVE ;  /* 0x00000000000079c5 */ /* 0x000fce0000000000 */
        /* <DEDUP_REMOVED lines=108> */
[----:B------:R-:W-:Y:S02]  /*eb90*/  IMAD.MOV.U32 R199, RZ, RZ, 0x40000040 ;  /* 0x40000040ffc77424 */ /* 0x000fe400078e00ff */
[C---:B------:R-:W-:Y:S01]  /*eba0*/  IMAD.IADD R20, R201.reuse, 0x1, R21 ;  /* 0x00000001c9147824 */ /* 0x040fe200078e0215 */
[----:B------:R-:W-:Y:S01]  /*ebb0*/  R2UR UR4, R198 ;  /* 0x00000000c60472ca */ /* 0x000fe200000e0000 */
[----:B------:R-:W-:Y:S01]  /*ebc0*/  IMAD.IADD R198, R201, 0x1, R197 ;  /* 0x00000001c9c67824 */ /* 0x000fe200078e02c5 */
[----:B------:R-:W-:Y:S01]  /*ebd0*/  R2UR UR5, R199 ;  /* 0x00000000c70572ca */ /* 0x000fe200000e0000 */
[----:B------:R-:W-:Y:S01]  /*ebe0*/  IMAD.MOV.U32 R199, RZ, RZ, 0x40000040 ;  /* 0x40000040ffc77424 */ /* 0x000fe200078e00ff */
[----:B------:R-:W-:-:S02]  /*ebf0*/  WARPGROUP.DEPBAR.LE gsb0, 0x0 ;  /* 0x00008000000079c5 */ /* 0x000fc40000010000 */
[----:B------:R-:W-:-:S09]  /*ec00*/  WARPGROUP.ARRIVE ;  /* 0x00000000000079c5 */ /* 0x000fd20000000000 */
[----:B------:R-:W-:Y:S01]  /*ec10*/  HGMMA.64x64x16.F32.BF16 R152, gdesc[UR4], R152, gsb0 ;  /* 0x00e00000049879f0 */ /* 0x000fe20008001898 */
[----:B------:R-:W-:Y:S01]  /*ec20*/  R2UR UR4, R198 ;  /* 0x00000000c60472ca */ /* 0x000fe200000e0000 */
[--C-:B------:R-:W-:Y:S01]  /*ec30*/  IMAD.IADD R198, R197, 0x1, R200.reuse ;  /* 0x00000001c5c67824 */ /* 0x100fe200078e02c8 */
[----:B------:R-:W-:Y:S01]  /*ec40*/  R2UR UR5, R199 ;  /* 0x00000000c70572ca */ /* 0x000fe200000e0000 */
[----:B------:R-:W-:Y:S02]  /*ec50*/  IMAD.MOV.U32 R199, RZ, RZ, 0x40000040 ;  /* 0x40000040ffc77424 */ /* 0x000fe400078e00ff */
[----:B------:R-:W-:Y:S01]  /*ec60*/  IMAD.MOV.U32 R197, RZ, RZ, 0x40 ;  /* 0x00000040ffc57424 */ /* 0x000fe200078e00ff */
[----:B------:R-:W-:Y:S01]  /*ec70*/  R2UR UR6, R198 ;  /* 0x00000000c60672ca */ /* 0x000fe200000e0000 */
[----:B------:R-:W-:Y:S01]  /*ec80*/  IMAD.IADD R198, R21, 0x1, R200 ;  /* 0x0000000115c67824 */ /* 0x000fe200078e02c8 */
[----:B------:R-:W-:Y:S01]  /*ec90*/  R2UR UR7, R199 ;  /* 0x00000000c70772ca */ /* 0x000fe200000e0000 */
[----:B------:R-:W-:Y:S01]  /*eca0*/  IMAD.MOV.U32 R21, RZ, RZ, 0x40000040 ;  /* 0x40000040ff157424 */ /* 0x000fe200078e00ff */
[----:B------:R-:W-:Y:S01]  /*ecb0*/  SEL R197, R197, 0x3e, P2 ;  /* 0x0000003ec5c57807 */ /* 0x000fe20001000000 */
[----:B------:R-:W-:-:S03]  /*ecc0*/  IMAD.MOV.U32 R199, RZ, RZ, 0x40000040 ;  /* 0x40000040ffc77424 */ /* 0x000fc600078e00ff */
[----:B------:R-:W-:Y:S01]  /*ecd0*/  LOP3.LUT R197, R197, 0x6, RZ, 0xc0, !PT ;  /* 0x00000006c5c57812 */ /* 0x000fe200078ec0ff */
[----:B------:R-:W-:Y:S02]  /*ece0*/  WARPGROUP.DEPBAR.LE gsb0, 0x0 ;  /* 0x00008000000079c5 */ /* 0x000fe40000010000 */
[----:B------:R-:W-:-:S06]  /*ecf0*/  WARPGROUP.ARRIVE ;  /* 0x00000000000079c5 */ /* 0x000fcc0000000000 */
[----:B------:R-:W-:Y:S01]  /*ed00*/  HGMMA.64x64x16.F32.BF16 R152, gdesc[UR4], R152, gsb0 ;  /* 0x00e00000049879f0 */ /* 0x000fe20008001898 */
[----:B------:R-:W-:Y:S02]  /*ed10*/  R2UR UR4, R20 ;  /* 0x00000000140472ca */ /* 0x000fe400000e0000 */
[----:B------:R-:W-:Y:S01]  /*ed20*/  R2UR UR5, R21 ;  /* 0x00000000150572ca */ /* 0x000fe200000e0000 */
[----:B------:R-:W-:Y:S01]  /*ed30*/  IMAD.MOV.U32 R21, RZ, RZ, 0x1000 ;  /* 0x00001000ff157424 */ /* 0x000fe200078e00ff */
[----:B------:R-:W-:Y:S02]  /*ed40*/  R2UR UR6, R198 ;  /* 0x00000000c60672ca */ /* 0x000fe400000e0000 */
[----:B------:R-:W-:Y:S02]  /*ed50*/  R2UR UR7, R199 ;  /* 0x00000000c70772ca */ /* 0x000fe400000e0000 */
[----:B------:R-:W-:-:S04]  /*ed60*/  SEL R21, R21, 0xf80, P2 ;  /* 0x00000f8015157807 */ /* 0x000fc80001000000 */
        /* <DEDUP_REMOVED lines=18> */
.L_x_1362:
        /* <DEDUP_REMOVED lines=28> */
[----:B------:R-:W-:-:S02]  /*f050*/  ISETP.NE.AND P2, PT, R223, RZ, PT ;  /* 0x000000ffdf00720c */ /* 0x000fc40003f45270 */
[----:B------:R-:W0:Y:S01]  /*f060*/  MUFU.TANH R157, R157 ;  /* 0x0000009d009d7308 */ /* 0x000e220000002400 */
[----:B-1----:R-:W-:-:S07]  /*f070*/  FMNMX.FTZ R20, R153, R20, !PT ;  /* 0x0000001499147209 */ /* 0x002fce0007810000 */
[----:B------:R-:W1:Y:S01]  /*f080*/  MUFU.TANH R160, R160 ;  /* 0x000000a000a07308 */ /* 0x000e620000002400 */
[----:B--2---:R-:W-:Y:S02]  /*f090*/  FMNMX.FTZ R20, R156, R20, !PT ;  /* 0x000000149c147209 */ /* 0x004fe40007810000 */
[----:B------:R-:W-:-:S04]  /*f0a0*/  @!P2 IMAD R14, R14, 0x40, R195 ;  /* 0x000000400e0ea824 */ /* 0x000fc800078e02c3 */
[----:B------:R-:W-:Y:S01]  /*f0b0*/  @!P2 IMAD R14, R14, 0x4, R2 ;  /* 0x000000040e0ea824 */ /* 0x000fe200078e0202 */
        /* <DEDUP_REMOVED lines=30> */
[----:B0-----:R-:W-:-:S05]  /*f2a0*/  FMNMX.FTZ R21, R21, R20, !PT ;  /* 0x0000001415157209 */ /* 0x001fca0007810000 */
[----:B------:R-:W0:Y:S02]  /*f2b0*/  SHFL.BFLY PT, R20, R21, 0x1, 0x1f ;  /* 0x0c201f0015147f89 */ /* 0x000e2400000e0000 */
[----:B0-----:R-:W-:Y:S01]  /*f2c0*/  FMNMX.FTZ R21, R21, R20, !PT ;  /* 0x0000001415157209 */ /* 0x001fe20007810000 */
[----:B------:R-:W-:-:S04]  /*f2d0*/  IMAD.U32 R20, RZ, RZ, UR38 ;  /* 0x00000026ff147e24 */ /* 0x000fc8000f8e00ff */
[CC--:B------:R-:W-:Y:S01]  /*f2e0*/  FMUL.FTZ R163, R21.reuse, R20.reuse ;  /* 0x0000001415a37220 */ /* 0x0c0fe20000410000 */
[----:B------:R-:W-:Y:S02]  /*f2f0*/  FADD.FTZ R197, -R21, R15 ;  /* 0x0000000f15c57221 */ /* 0x000fe40000010100 */
[----:B------:R0:W-:Y:S01]  /*f300*/  MUFU.TANH R15, R196 ;  /* 0x000000c4000f7308 */ /* 0x0001e20000002400 */
[-CC-:B------:R-:W-:Y:S01]  /*f310*/  FFMA.FTZ R152, R152, R20.reuse, -R163.reuse ;  /* 0x0000001498987223 */ /* 0x180fe200000108a3 */
[-C--:B------:R-:W-:Y:S01]  /*f320*/  FMUL.FTZ R197, R197, R20.reuse ;  /* 0x00000014c5c57220 */ /* 0x080fe20000410000 */
[-CC-:B------:R-:W-:Y:S01]  /*f330*/  FFMA.FTZ R156, R156, R20.reuse, -R163.reuse ;  /* 0x000000149c9c7223 */ /* 0x180fe200000108a3 */
[-CC-:B------:R-:W-:Y:S01]  /*f340*/  FFMA.FTZ R157, R157, R20.reuse, -R163.reuse ;  /* 0x000000149d9d7223 */ /* 0x180fe200000108a3 */
[-CC-:B------:R-:W-:Y:S01]  /*f350*/  FFMA.FTZ R160, R160, R20.reuse, -R163.reuse ;  /* 0x00000014a0a07223 */ /* 0x180fe200000108a3 */
[-CC-:B------:R-:W-:Y:S01]  /*f360*/  FFMA.FTZ R161, R161, R20.reuse, -R163.reuse ;  /* 0x00000014a1a17223 */ /* 0x180fe200000108a3 */
[-CC-:B------:R-:W-:Y:S01]  /*f370*/  FFMA.FTZ R164, R164, R20.reuse, -R163.reuse ;  /* 0x00000014a4a47223 */ /* 0x180fe200000108a3 */
[----:B------:R-:W-:Y:S01]  /*f380*/  MUFU.EX2 R152, R152 ;  /* 0x0000009800987308 */ /* 0x000fe20000000800 */
[-CC-:B0-----:R-:W-:Y:S01]  /*f390*/  FFMA.FTZ R196, R153, R20.reuse, -R163.reuse ;  /* 0x0000001499c47223 */ /* 0x181fe200000108a3 */
[-CC-:B------:R-:W-:Y:S01]  /*f3a0*/  FFMA.FTZ R165, R165, R20.reuse, -R163.reuse ;  /* 0x00000014a5a57223 */ /* 0x180fe200000108a3 */
[-CC-:B------:R-:W-:Y:S01]  /*f3b0*/  FFMA.FTZ R168, R168, R20.reuse, -R163.reuse ;  /* 0x00000014a8a87223 */ /* 0x180fe200000108a3 */
[-CC-:B------:R-:W-:Y:S01]  /*f3c0*/  FFMA.FTZ R169, R169, R20.reuse, -R163.reuse ;  /* 0x00000014a9a97223 */ /* 0x180fe200000108a3 */
[-CC-:B------:R-:W-:Y:S01]  /*f3d0*/  FFMA.FTZ R172, R172, R20.reuse, -R163.reuse ;  /* 0x00000014acac7223 */ /* 0x180fe200000108a3 */
[-CC-:B------:R-:W-:Y:S01]  /*f3e0*/  FFMA.FTZ R173, R173, R20.reuse, -R163.reuse ;  /* 0x00000014adad7223 */ /* 0x180fe200000108a3 */
[-CC-:B------:R-:W-:Y:S01]  /*f3f0*/  FFMA.FTZ R176, R176, R20.reuse, -R163.reuse ;  /* 0x00000014b0b07223 */ /* 0x180fe200000108a3 */
[----:B------:R-:W0:Y:S01]  /*f400*/  MUFU.EX2 R153, R197 ;  /* 0x000000c500997308 */ /* 0x000e220000000800 */
[-CC-:B------:R-:W-:Y:S01]  /*f410*/  FFMA.FTZ R177, R177, R20.reuse, -R163.reuse ;  /* 0x00000014b1b17223 */ /* 0x180fe200000108a3 */
[-CC-:B------:R-:W-:Y:S01]  /*f420*/  FFMA.FTZ R180, R180, R20.reuse, -R163.reuse ;  /* 0x00000014b4b47223 */ /* 0x180fe200000108a3 */
[----:B------:R-:W-:Y:S01]  /*f430*/  FFMA.FTZ R181, R181, R20, -R163 ;  /* 0x00000014b5b57223 */ /* 0x000fe200000108a3 */
[----:B------:R-:W-:Y:S01]  /*f440*/  FMUL.FTZ R163, R166, UR40 ;  /* 0x00000028a6a37c20 */ /* 0x000fe20008410000 */
[----:B------:R-:W-:Y:S01]  /*f450*/  FMUL.FTZ R166, R167, UR40 ;  /* 0x00000028a7a67c20 */ /* 0x000fe20008410000 */
[----:B------:R-:W-:Y:S01]  /*f460*/  FMUL.FTZ R167, R170, UR40 ;  /* 0x00000028aaa77c20 */ /* 0x000fe20008410000 */
[----:B------:R-:W-:Y:S01]  /*f470*/  VIADD R170, R12, 0x38840 ;  /* 0x000388400caa7836 */ /* 0x000fe20000000000 */
[----:B------:R-:W1:Y:S08]  /*f480*/  MUFU.EX2 R196, R196 ;  /* 0x000000c400c47308 */ /* 0x000e700000000800 */
[----:B------:R-:W2:Y:S01]  /*f490*/  MUFU.TANH R163, R163 ;  /* 0x000000a300a37308 */ /* 0x000ea20000002400 */
[----:B0-----:R-:W-:Y:S01]  /*f4a0*/  FFMA.FTZ R3, R153, R3, R152 ;  /* 0x0000000399037223 */ /* 0x001fe20000010098 */
[-C--:B------:R-:W-:Y:S01]  /*f4b0*/  FMUL.FTZ R24, R24, R153.reuse ;  /* 0x0000009918187220 */ /* 0x080fe20000410000 */
[-C--:B------:R-:W-:Y:S01]  /*f4c0*/  FMUL.FTZ R25, R25, R153.reuse ;  /* 0x0000009919197220 */ /* 0x080fe20000410000 */
[-C--:B------:R-:W-:Y:S01]  /*f4d0*/  FMUL.FTZ R28, R28, R153.reuse ;  /* 0x000000991c1c7220 */ /* 0x080fe20000410000 */
[-C--:B------:R-:W-:Y:S01]  /*f4e0*/  FMUL.FTZ R29, R29, R153.reuse ;  /* 0x000000991d1d7220 */ /* 0x080fe20000410000 */
[-C--:B------:R-:W-:Y:S01]  /*f4f0*/  FMUL.FTZ R32, R32, R153.reuse ;  /* 0x0000009920207220 */ /* 0x080fe20000410000 */
[-C--:B------:R-:W-:Y:S01]  /*f500*/  FMUL.FTZ R33, R33, R153.reuse ;  /* 0x0000009921217220 */ /* 0x080fe20000410000 */
[----:B------:R-:W0:Y:S01]  /*f510*/  MUFU.TANH R166, R166 ;  /* 0x000000a600a67308 */ /* 0x000e220000002400 */
[C---:B-1----:R-:W-:Y:S01]  /*f520*/  FADD.FTZ R3, R196.reuse, R3 ;  /* 0x00000003c4037221 */ /* 0x042fe20000010000 */
[----:B------:R-:W-:Y:S01]  /*f530*/  F2FP.BF16.F32.PACK_AB R152, R196, R152 ;  /* 0x00000098c498723e */ /* 0x000fe200000010ff */
[-C--:B------:R-:W-:Y:S01]  /*f540*/  FMUL.FTZ R36, R36, R153.reuse ;  /* 0x0000009924247220 */ /* 0x080fe20000410000 */
[----:B------:R-:W-:Y:S01]  /*f550*/  PRMT R196, R190, 0x654, R170 ;  /* 0x00000654bec47816 */ /* 0x000fe200000000aa */
[-C--:B------:R-:W-:Y:S01]  /*f560*/  FMUL.FTZ R37, R37, R153.reuse ;  /* 0x0000009925257220 */ /* 0x080fe20000410000 */
[-C--:B------:R-:W-:Y:S01]  /*f570*/  FMUL.FTZ R40, R40, R153.reuse ;  /* 0x0000009928287220 */ /* 0x080fe20000410000 */
[-C--:B------:R-:W-:Y:S01]  /*f580*/  FMUL.FTZ R41, R41, R153.reuse ;  /* 0x0000009929297220 */ /* 0x080fe20000410000 */
[----:B------:R1:W-:Y:S01]  /*f590*/  MUFU.TANH R170, R171 ;  /* 0x000000ab00aa7308 */ /* 0x0003e20000002400 */
[----:B------:R3:W-:Y:S01]  /*f5a0*/  SYNCS.ARRIVE.TRANS64.RED.A1T0 RZ, [R196+URZ], RZ ;  /* 0x000000ffc4ff79a7 */ /* 0x0007e2000810043f */
[----:B------:R-:W-:Y:S01]  /*f5b0*/  @!P2 STS [R14+0x38400], R153 ;  /* 0x038400990e00a388 */ /* 0x000fe20000000800 */
[-C--:B------:R-:W-:Y:S01]  /*f5c0*/  FMUL.FTZ R44, R44, R153.reuse ;  /* 0x000000992c2c7220 */ /* 0x080fe20000410000 */
[-C--:B------:R-:W-:Y:S01]  /*f5d0*/  FMUL.FTZ R45, R45, R153.reuse ;  /* 0x000000992d2d7220 */ /* 0x080fe20000410000 */
[-C--:B------:R-:W-:Y:S01]  /*f5e0*/  FMUL.FTZ R48, R48, R153.reuse ;  /* 0x0000009930307220 */ /* 0x080fe20000410000 */
[-C--:B------:R-:W-:Y:S01]  /*f5f0*/  FMUL.FTZ R49, R49, R153.reuse ;  /* 0x0000009931317220 */ /* 0x080fe20000410000 */
[----:B------:R-:W-:Y:S01]  /*f600*/  FMUL.FTZ R52, R52, R153 ;  /* 0x0000009934347220 */ /* 0x000fe20000410000 */
[----:B------:R-:W4:Y:S01]  /*f610*/  MUFU.TANH R167, R167 ;  /* 0x000000a700a77308 */ /* 0x000f220000002400 */
[----:B-1----:R-:W-:Y:S01]  /*f620*/  FMUL.FTZ R171, R174, UR40 ;  /* 0x00000028aeab7c20 */ /* 0x002fe20008410000 */
[----:B------:R-:W-:Y:S01]  /*f630*/  FMNMX.FTZ R174, R154, R13, !PT ;  /* 0x0000000d9aae7209 */ /* 0x000fe20007810000 */
[-C--:B------:R-:W-:Y:S01]  /*f640*/  FMUL.FTZ R53, R53, R153.reuse ;  /* 0x0000009935357220 */ /* 0x080fe20000410000 */
[-C--:B------:R-:W-:Y:S01]  /*f650*/  FMUL.FTZ R56, R56, R153.reuse ;  /* 0x0000009938387220 */ /* 0x080fe20000410000 */
[-C--:B------:R-:W-:Y:S01]  /*f660*/  FMUL.FTZ R57, R57, R153.reuse ;  /* 0x0000009939397220 */ /* 0x080fe20000410000 */
[----:B------:R-:W-:Y:S01]  /*f670*/  FMNMX.FTZ R174, R155, R174, !PT ;  /* 0x000000ae9bae7209 */ /* 0x000fe20007810000 */
[-C--:B------:R-:W-:Y:S01]  /*f680*/  FMUL.FTZ R60, R60, R153.reuse ;  /* 0x000000993c3c7220 */ /* 0x080fe20000410000 */
[----:B------:R-:W-:Y:S01]  /*f690*/  MUFU.TANH R171, R171 ;  /* 0x000000ab00ab7308 */ /* 0x000fe20000002400 */
[-C--:B------:R-:W-:Y:S01]  /*f6a0*/  FMUL.FTZ R61, R61, R153.reuse ;  /* 0x000000993d3d7220 */ /* 0x080fe20000410000 */
[----:B---3--:R-:W-:Y:S01]  /*f6b0*/  FMNMX.FTZ R196, R158, R174, !PT ;  /* 0x000000ae9ec47209 */ /* 0x008fe20007810000 */
[-C--:B------:R-:W-:Y:S01]  /*f6c0*/  FMUL.FTZ R64, R64, R153.reuse ;  /* 0x0000009940407220 */ /* 0x080fe20000410000 */
[-C--:B------:R-:W-:Y:S01]  /*f6d0*/  FMUL.FTZ R65, R65, R153.reuse ;  /* 0x0000009941417220 */ /* 0x080fe20000410000 */
[-C--:B------:R-:W-:Y:S01]  /*f6e0*/  FMUL.FTZ R68, R68, R153.reuse ;  /* 0x0000009944447220 */ /* 0x080fe20000410000 */
[----:B------:R-:W-:Y:S01]  /*f6f0*/  FMNMX.FTZ R196, R159, R196, !PT ;  /* 0x000000c49fc47209 */ /* 0x000fe20007810000 */
[-C--:B------:R-:W-:Y:S01]  /*f700*/  FMUL.FTZ R69, R69, R153.reuse ;  /* 0x0000009945457220 */ /* 0x080fe20000410000 */
[----:B------:R1:W-:Y:S01]  /*f710*/  MUFU.TANH R174, R175 ;  /* 0x000000af00ae7308 */ /* 0x0003e20000002400 */
[-C--:B------:R-:W-:Y:S01]  /*f720*/  FMUL.FTZ R72, R72, R153.reuse ;  /* 0x0000009948487220 */ /* 0x080fe20000410000 */
[----:B------:R-:W-:Y:S01]  /*f730*/  FMNMX.FTZ R196, R162, R196, !PT ;  /* 0x000000c4a2c47209 */ /* 0x000fe20007810000 */
[-C--:B------:R-:W-:Y:S01]  /*f740*/  FMUL.FTZ R73, R73, R153.reuse ;  /* 0x0000009949497220 */ /* 0x080fe20000410000 */
[-C--:B------:R-:W-:Y:S01]  /*f750*/  FMUL.FTZ R76, R76, R153.reuse ;  /* 0x000000994c4c7220 */ /* 0x080fe20000410000 */
[-C--:B------:R-:W-:Y:S01]  /*f760*/  FMUL.FTZ R77, R77, R153.reuse ;  /* 0x000000994d4d7220 */ /* 0x080fe20000410000 */
[----:B------:R-:W-:Y:S01]  /*f770*/  FMNMX.FTZ R196, R15, R196, !PT ;  /* 0x000000c40fc47209 */ /* 0x000fe20007810000 */
[-C--:B------:R-:W-:Y:S01]  /*f780*/  FMUL.FTZ R80, R80, R153.reuse ;  /* 0x0000009950507220 */ /* 0x080fe20000410000 */
[----:B------:R-:W3:Y:S01]  /*f790*/  MUFU.EX2 R156, R156 ;  /* 0x0000009c009c7308 */ /* 0x000ee20000000800 */
[----:B-1----:R-:W-:Y:S01]  /*f7a0*/  FMUL.FTZ R175, R178, UR40 ;  /* 0x00000028b2af7c20 */ /* 0x002fe20008410000 */
[----:B--2---:R-:W-:Y:S01]  /*f7b0*/  FMNMX.FTZ R196, R163, R196, !PT ;  /* 0x000000c4a3c47209 */ /* 0x004fe20007810000 */
[----:B------:R-:W-:Y:S01]  /*f7c0*/  FMUL.FTZ R178, R179, UR40 ;  /* 0x00000028b3b27c20 */ /* 0x000fe20008410000 */
[----:B------:R-:W-:Y:S01]  /*f7d0*/  FMUL.FTZ R179, R182, UR40 ;  /* 0x00000028b6b37c20 */ /* 0x000fe20008410000 */
[----:B------:R-:W-:Y:S01]  /*f7e0*/  FMUL.FTZ R182, R183, UR40 ;  /* 0x00000028b7b67c20 */ /* 0x000fe20008410000 */
[----:B0-----:R-:W-:Y:S01]  /*f7f0*/  FMNMX.FTZ R196, R166, R196, !PT ;  /* 0x000000c4a6c47209 */ /* 0x001fe20007810000 */
[-C--:B------:R-:W-:Y:S01]  /*f800*/  FMUL.FTZ R81, R81, R153.reuse ;  /* 0x0000009951517220 */ /* 0x080fe20000410000 */
[----:B------:R-:W0:Y:S01]  /*f810*/  MUFU.TANH R175, R175 ;  /* 0x000000af00af7308 */ /* 0x000e220000002400 */
[-C--:B------:R-:W-:Y:S01]  /*f820*/  FMUL.FTZ R84, R84, R153.reuse ;  /* 0x0000009954547220 */ /* 0x080fe20000410000 */
[----:B----4-:R-:W-:Y:S01]  /*f830*/  FMNMX.FTZ R196, R167, R196, !PT ;  /* 0x000000c4a7c47209 */ /* 0x010fe20007810000 */
[-C--:B------:R-:W-:Y:S01]  /*f840*/  FMUL.FTZ R85, R85, R153.reuse ;  /* 0x0000009955557220 */ /* 0x080fe20000410000 */
[-C--:B------:R-:W-:Y:S01]  /*f850*/  FMUL.FTZ R88, R88, R153.reuse ;  /* 0x0000009958587220 */ /* 0x080fe20000410000 */
[-C--:B------:R-:W-:Y:S01]  /*f860*/  FMUL.FTZ R89, R89, R153.reuse ;  /* 0x0000009959597220 */ /* 0x080fe20000410000 */
[----:B------:R-:W-:Y:S01]  /*f870*/  FMNMX.FTZ R196, R170, R196, !PT ;  /* 0x000000c4aac47209 */ /* 0x000fe20007810000 */
[-C--:B------:R-:W-:Y:S01]  /*f880*/  FMUL.FTZ R92, R92, R153.reuse ;  /* 0x000000995c5c7220 */ /* 0x080fe20000410000 */
[----:B------:R-:W1:Y:S01]  /*f890*/  MUFU.TANH R178, R178 ;  /* 0x000000b200b27308 */ /* 0x000e620000002400 */
[----:B---3--:R-:W-:Y:S01]  /*f8a0*/  FADD.FTZ R3, R156, R3 ;  /* 0x000000039c037221 */ /* 0x008fe20000010000 */
[----:B------:R-:W-:Y:S01]  /*f8b0*/  FMNMX.FTZ R196, R171, R196, !PT ;  /* 0x000000c4abc47209 */ /* 0x000fe20007810000 */
[-C--:B------:R-:W-:Y:S01]  /*f8c0*/  FMUL.FTZ R93, R93, R153.reuse ;  /* 0x000000995d5d7220 */ /* 0x080fe20000410000 */
[-C--:B------:R-:W-:Y:S01]  /*f8d0*/  FMUL.FTZ R96, R96, R153.reuse ;  /* 0x0000009960607220 */ /* 0x080fe20000410000 */
[-C--:B------:R-:W-:Y:S01]  /*f8e0*/  FMUL.FTZ R97, R97, R153.reuse ;  /* 0x0000009961617220 */ /* 0x080fe20000410000 */
[----:B------:R-:W-:Y:S01]  /*f8f0*/  FMNMX.FTZ R196, R174, R196, !PT ;  /* 0x000000c4aec47209 */ /* 0x000fe20007810000 */
[-C--:B------:R-:W-:Y:S01]  /*f900*/  FMUL.FTZ R100, R100, R153.reuse ;  /* 0x0000009964647220 */ /* 0x080fe20000410000 */
[----:B------:R-:W2:Y:S01]  /*f910*/  MUFU.TANH R179, R179 ;  /* 0x000000b300b37308 */ /* 0x000ea20000002400 */
[-C--:B------:R-:W-:Y:S01]  /*f920*/  FMUL.FTZ R101, R101, R153.reuse ;  /* 0x0000009965657220 */ /* 0x080fe20000410000 */
[----:B0-----:R-:W-:Y:S01]  /*f930*/  FMNMX.FTZ R196, R175, R196, !PT ;  /* 0x000000c4afc47209 */ /* 0x001fe20007810000 */
[-C--:B------:R-:W-:Y:S01]  /*f940*/  FMUL.FTZ R104, R104, R153.reuse ;  /* 0x0000009968687220 */ /* 0x080fe20000410000 */
[-C--:B------:R-:W-:Y:S01]  /*f950*/  FMUL.FTZ R105, R105, R153.reuse ;  /* 0x0000009969697220 */ /* 0x080fe20000410000 */
[-C--:B------:R-:W-:Y:S01]  /*f960*/  FMUL.FTZ R108, R108, R153.reuse ;  /* 0x000000996c6c7220 */ /* 0x080fe20000410000 */
[-C--:B------:R-:W-:Y:S01]  /*f970*/  FMUL.FTZ R109, R109, R153.reuse ;  /* 0x000000996d6d7220 */ /* 0x080fe20000410000 */
[-C--:B------:R-:W-:Y:S01]  /*f980*/  FMUL.FTZ R112, R112, R153.reuse ;  /* 0x0000009970707220 */ /* 0x080fe20000410000 */
[----:B------:R-:W0:Y:S01]  /*f990*/  MUFU.TANH R182, R182 ;  /* 0x000000b600b67308 */ /* 0x000e220000002400 */
[----:B-1----:R-:W-:Y:S01]  /*f9a0*/  FMNMX.FTZ R196, R178, R196, !PT ;  /* 0x000000c4b2c47209 */ /* 0x002fe20007810000 */
[-C--:B------:R-:W-:Y:S01]  /*f9b0*/  FMUL.FTZ R113, R113, R153.reuse ;  /* 0x0000009971717220 */ /* 0x080fe20000410000 */
[-C--:B------:R-:W-:Y:S01]  /*f9c0*/  FMUL.FTZ R116, R116, R153.reuse ;  /* 0x0000009974747220 */ /* 0x080fe20000410000 */
[-C--:B------:R-:W-:Y:S01]  /*f9d0*/  FMUL.FTZ R117, R117, R153.reuse ;  /* 0x0000009975757220 */ /* 0x080fe20000410000 */
[-C--:B------:R-:W-:Y:S01]  /*f9e0*/  FMUL.FTZ R120, R120, R153.reuse ;  /* 0x0000009978787220 */ /* 0x080fe20000410000 */
[-C--:B------:R-:W-:Y:S01]  /*f9f0*/  FMUL.FTZ R121, R121, R153.reuse ;  /* 0x0000009979797220 */ /* 0x080fe20000410000 */
[-C--:B------:R-:W-:Y:S01]  /*fa00*/  FMUL.FTZ R124, R124, R153.reuse ;  /* 0x000000997c7c7220 */ /* 0x080fe20000410000 */
[----:B------:R-:W1:Y:S01]  /*fa10*/  MUFU.EX2 R157, R157 ;  /* 0x0000009d009d7308 */ /* 0x000e620000000800 */
[----:B--2---:R-:W-:Y:S01]  /*fa20*/  FMNMX.FTZ R196, R179, R196, !PT ;  /* 0x000000c4b3c47209 */ /* 0x004fe20007810000 */
[-C--:B------:R-:W-:Y:S01]  /*fa30*/  FMUL.FTZ R125, R125, R153.reuse ;  /* 0x000000997d7d7220 */ /* 0x080fe20000410000 */
[-C--:B------:R-:W-:Y:S01]  /*fa40*/  FMUL.FTZ R128, R128, R153.reuse ;  /* 0x0000009980807220 */ /* 0x080fe20000410000 */
[-C--:B------:R-:W-:Y:S01]  /*fa50*/  FMUL.FTZ R129, R129, R153.reuse ;  /* 0x0000009981817220 */ /* 0x080fe20000410000 */
[-C--:B------:R-:W-:Y:S01]  /*fa60*/  FMUL.FTZ R132, R132, R153.reuse ;  /* 0x0000009984847220 */ /* 0x080fe20000410000 */
[-C--:B------:R-:W-:Y:S01]  /*fa70*/  FMUL.FTZ R133, R133, R153.reuse ;  /* 0x0000009985857220 */ /* 0x080fe20000410000 */
[-C--:B------:R-:W-:Y:S01]  /*fa80*/  FMUL.FTZ R136, R136, R153.reuse ;  /* 0x0000009988887220 */ /* 0x080fe20000410000 */
[----:B------:R-:W2:Y:S01]  /*fa90*/  MUFU.EX2 R160, R160 ;  /* 0x000000a000a07308 */ /* 0x000ea20000000800 */
[----:B0-----:R-:W-:Y:S01]  /*faa0*/  FMNMX.FTZ R196, R182, R196, !PT ;  /* 0x000000c4b6c47209 */ /* 0x001fe20007810000 */
[-C--:B------:R-:W-:Y:S01]  /*fab0*/  FMUL.FTZ R137, R137, R153.reuse ;  /* 0x0000009989897220 */ /* 0x080fe20000410000 */
[-C--:B------:R-:W-:Y:S01]  /*fac0*/  FMUL.FTZ R140, R140, R153.reuse ;  /* 0x000000998c8c7220 */ /* 0x080fe20000410000 */
[-C--:B------:R-:W-:Y:S01]  /*fad0*/  FMUL.FTZ R141, R141, R153.reuse ;  /* 0x000000998d8d7220 */ /* 0x080fe20000410000 */
[-C--:B------:R-:W-:Y:S01]  /*fae0*/  FMUL.FTZ R144, R144, R153.reuse ;  /* 0x0000009990907220 */ /* 0x080fe20000410000 */
[----:B------:R-:W0:Y:S01]  /*faf0*/  SHFL.BFLY PT, R183, R196, 0x2, 0x1f ;  /* 0x0c401f00c4b77f89 */ /* 0x000e2200000e0000 */
[-C--:B------:R-:W-:Y:S01]  /*fb00*/  FMUL.FTZ R145, R145, R153.reuse ;  /* 0x0000009991917220 */ /* 0x080fe20000410000 */
[----:B------:R-:W3:Y:S01]  /*fb10*/  MUFU.EX2 R161, R161 ;  /* 0x000000a100a17308 */ /* 0x000ee20000000800 */
[----:B-1----:R-:W-:Y:S01]  /*fb20*/  FADD.FTZ R3, R157, R3 ;  /* 0x000000039d037221 */ /* 0x002fe20000010000 */
[-C--:B------:R-:W-:Y:S01]  /*fb30*/  FMUL.FTZ R148, R148, R153.reuse ;  /* 0x0000009994947220 */ /* 0x080fe20000410000 */
[----:B------:R-:W-:-:S05]  /*fb40*/  FMUL.FTZ R149, R149, R153 ;  /* 0x0000009995957220 */ /* 0x000fca0000410000 */
[----:B------:R-:W1:Y:S01]  /*fb50*/  MUFU.EX2 R164, R164 ;  /* 0x000000a400a47308 */ /* 0x000e620000000800 */
[----:B--2---:R-:W-:-:S07]  /*fb60*/  FADD.FTZ R3, R160, R3 ;  /* 0x00000003a0037221 */ /* 0x004fce0000010000 */
[----:B------:R-:W2:Y:S01]  /*fb70*/  MUFU.EX2 R165, R165 ;  /* 0x000000a500a57308 */ /* 0x000ea20000000800 */
[----:B---3--:R-:W-:Y:S01]  /*fb80*/  FADD.FTZ R3, R161, R3 ;  /* 0x00000003a1037221 */ /* 0x008fe20000010000 */
[----:B0-----:R-:W-:-:S06]  /*fb90*/  FMNMX.FTZ R196, R196, R183, !PT ;  /* 0x000000b7c4c47209 */ /* 0x001fcc0007810000 */
[----:B------:R-:W0:Y:S01]  /*fba0*/  MUFU.EX2 R183, R168 ;  /* 0x000000a800b77308 */ /* 0x000e220000000800 */
[----:B-1----:R-:W-:Y:S01]  /*fbb0*/  FADD.FTZ R3, R164, R3 ;  /* 0x00000003a4037221 */ /* 0x002fe20000010000 */
[----:B------:R-:W1:Y:S06]  /*fbc0*/  SHFL.BFLY PT, R197, R196, 0x1, 0x1f ;  /* 0x0c201f00c4c57f89 */ /* 0x000e6c00000e0000 */
[----:B------:R-:W3:Y:S01]  /*fbd0*/  MUFU.EX2 R169, R169 ;  /* 0x000000a900a97308 */ /* 0x000ee20000000800 */
[----:B--2---:R-:W-:-:S07]  /*fbe0*/  FADD.FTZ R3, R165, R3 ;  /* 0x00000003a5037221 */ /* 0x004fce0000010000 */
[----:B------:R-:W2:Y:S01]  /*fbf0*/  MUFU.EX2 R172, R172 ;  /* 0x000000ac00ac7308 */ /* 0x000ea20000000800 */
[----:B0-----:R-:W-:-:S07]  /*fc00*/  FADD.FTZ R3, R183, R3 ;  /* 0x00000003b7037221 */ /* 0x001fce0000010000 */
[----:B------:R-:W0:Y:S01]  /*fc10*/  MUFU.EX2 R173, R173 ;  /* 0x000000ad00ad7308 */ /* 0x000e220000000800 */
[----:B---3--:R-:W-:Y:S01]  /*fc20*/  FADD.FTZ R3, R169, R3 ;  /* 0x00000003a9037221 */ /* 0x008fe20000010000 */
[----:B-1----:R-:W-:-:S05]  /*fc30*/  FMNMX.FTZ R168, R196, R197, !PT ;  /* 0x000000c5c4a87209 */ /* 0x002fca0007810000 */
[----:B------:R-:W-:Y:S01]  /*fc40*/  FADD.FTZ R13, -R168, R13 ;  /* 0x0000000da80d7221 */ /* 0x000fe20000010100 */
[----:B------:R-:W1:Y:S01]  /*fc50*/  MUFU.EX2 R176, R176 ;  /* 0x000000b000b07308 */ /* 0x000e620000000800 */
[----:B--2---:R-:W-:Y:S02]  /*fc60*/  FADD.FTZ R3, R172, R3 ;  /* 0x00000003ac037221 */ /* 0x004fe40000010000 */
[----:B------:R-:W-:-:S05]  /*fc70*/  FMUL.FTZ R13, R13, R20 ;  /* 0x000000140d0d7220 */ /* 0x000fca0000410000 */
[----:B------:R-:W2:Y:S01]  /*fc80*/  MUFU.EX2 R177, R177 ;  /* 0x000000b100b17308 */ /* 0x000ea20000000800 */
[----:B0-----:R-:W-:-:S07]  /*fc90*/  FADD.FTZ R3, R173, R3 ;  /* 0x00000003ad037221 */ /* 0x001fce0000010000 */
[----:B------:R-:W0:Y:S01]  /*fca0*/  MUFU.EX2 R13, R13 ;  /* 0x0000000d000d7308 */ /* 0x000e220000000800 */
[----:B-1----:R-:W-:-:S07]  /*fcb0*/  FADD.FTZ R3, R176, R3 ;  /* 0x00000003b0037221 */ /* 0x002fce0000010000 */
[----:B------:R-:W1:Y:S01]  /*fcc0*/  MUFU.EX2 R180, R180 ;  /* 0x000000b400b47308 */ /* 0x000e620000000800 */
[----:B--2---:R-:W-:Y:S01]  /*fcd0*/  FADD.FTZ R3, R177, R3 ;  /* 0x00000003b1037221 */ /* 0x004fe20000010000 */
        /* <DEDUP_REMOVED lines=10> */
[-C--:B0-----:R-:W-:Y:S01]  /*fd80*/  FMUL.FTZ R14, R168, R20.reuse ;  /* 0x00000014a80e7220 */ /* 0x081fe20000410000 */
[-C--:B------:R-:W-:Y:S01]  /*fd90*/  FMUL.FTZ R42, R42, R13.reuse ;  /* 0x0000000d2a2a7220 */ /* 0x080fe20000410000 */
[-C--:B------:R-:W-:Y:S01]  /*fda0*/  FMUL.FTZ R43, R43, R13.reuse ;  /* 0x0000000d2b2b7220 */ /* 0x080fe20000410000 */
[----:B------:R-:W-:Y:S01]  /*fdb0*/  FMUL.FTZ R46, R46, R13 ;  /* 0x0000000d2e2e7220 */ /* 0x000fe20000410000 */
        /* <DEDUP_REMOVED lines=17> */
[----:B------:R-:W-:-:S02]  /*fed0*/  IMAD R14, R17, 0x1000, R213 ;  /* 0x00001000110e7824 */ /* 0x000fc400078e02d5 */
[-C--:B------:R-:W-:Y:S01]  /*fee0*/  FMUL.FTZ R47, R47, R13.reuse ;  /* 0x0000000d2f2f7220 */ /* 0x080fe20000410000 */
[-C--:B------:R-:W-:Y:S01]  /*fef0*/  FMUL.FTZ R50, R50, R13.reuse ;  /* 0x0000000d32327220 */ /* 0x080fe20000410000 */
[-C--:B------:R-:W-:Y:S01]  /*ff00*/  FMUL.FTZ R51, R51, R13.reuse ;  /* 0x0000000d33337220 */ /* 0x080fe20000410000 */
[----:B------:R1:W-:Y:S01]  /*ff10*/  MUFU.EX2 R181, R154 ;  /* 0x0000009a00b57308 */ /* 0x0003e20000000800 */
[----:B------:R-:W-:Y:S01]  /*ff20*/  R2UR UR6, R14 ;  /* 0x000000000e0672ca */ /* 0x000fe200000e0000 */
[-C--:B------:R-:W-:Y:S01]  /*ff30*/  FMUL.FTZ R54, R54, R13.reuse ;  /* 0x0000000d36367220 */ /* 0x080fe20000410000 */
[-C--:B------:R-:W-:Y:S01]  /*ff40*/  FMUL.FTZ R55, R55, R13.reuse ;  /* 0x0000000d37377220 */ /* 0x080fe20000410000 */
[-C--:B------:R-:W-:Y:S01]  /*ff50*/  FMUL.FTZ R58, R58, R13.reuse ;  /* 0x0000000d3a3a7220 */ /* 0x080fe20000410000 */
[-C--:B------:R-:W-:Y:S01]  /*ff60*/  FMUL.FTZ R59, R59, R13.reuse ;  /* 0x0000000d3b3b7220 */ /* 0x080fe20000410000 */
[-C--:B------:R-:W-:Y:S01]  /*ff70*/  FMUL.FTZ R62, R62, R13.reuse ;  /* 0x0000000d3e3e7220 */ /* 0x080fe20000410000 */
[-C--:B------:R-:W-:Y:S01]  /*ff80*/  FMUL.FTZ R63, R63, R13.reuse ;  /* 0x0000000d3f3f7220 */ /* 0x080fe20000410000 */
[----:B------:R-:W2:Y:S01]  /*ff90*/  MUFU.EX2 R163, R200 ;  /* 0x000000c800a37308 */ /* 0x000ea20000000800 */
[----:B-1----:R-:W-:Y:S01]  /*ffa0*/  F2FP.BF16.F32.PACK_AB R154, R157, R156 ;  /* 0x0000009c9d9a723e */ /* 0x002fe200000010ff */
[----:B0-----:R-:W-:Y:S01]  /*ffb0*/  FADD.FTZ R3, R166, R3 ;  /* 0x00000003a6037221 */ /* 0x001fe20000010000 */
[----:B------:R-:W-:Y:S01]  /*ffc0*/  F2FP.BF16.F32.PACK_AB R156, R161, R160 ;  /* 0x000000a0a19c723e */ /* 0x000fe200000010ff */
[----:B------:R-:W-:Y:S01]  /*ffd0*/  FMUL.FTZ R66, R66, R13 ;  /* 0x0000000d42427220 */ /* 0x000fe20000410000 */
[----:B------:R-:W-:Y:S01]  /*ffe0*/  F2FP.BF16.F32.PACK_AB R160, R169, R183 ;  /* 0x000000b7a9a0723e */ /* 0x000fe200000010ff */
[-C--:B------:R-:W-:Y:S01]  /*fff0*/  FMUL.FTZ R67, R67, R13.reuse ;  /* 0x0000000d43437220 */ /* 0x080fe20000410000 */
[----:B------:R-:W-:Y:S01]  /*10000*/  F2FP.BF16.F32.PACK_AB R166, R166, R180 ;  /* 0x000000b4a6a6723e */ /* 0x000fe200000010ff */
        /* <DEDUP_REMOVED lines=40> */
[----:B------:R-:W2:Y:S01]  /*10290*/  MUFU.EX2 R179, R221 ;  /* 0x000000dd00b37308 */ /* 0x000ea20000000800 */
[----:B0-----:R-:W-:-:S02]  /*102a0*/  IMAD.MOV.U32 R15, RZ, RZ, 0x40000040 ;  /* 0x40000040ff0f7424 */ /* 0x001fc400078e00ff */
[-C--:B------:R-:W-:Y:S01]  /*102b0*/  FMUL.FTZ R135, R135, R13.reuse ;  /* 0x0000000d87877220 */ /* 0x080fe20000410000 */
[-C--:B------:R-:W-:Y:S01]  /*102c0*/  FMUL.FTZ R138, R138, R13.reuse ;  /* 0x0000000d8a8a7220 */ /* 0x080fe20000410000 */
[-C--:B------:R-:W-:Y:S01]  /*102d0*/  FMUL.FTZ R139, R139, R13.reuse ;  /* 0x0000000d8b8b7220 */ /* 0x080fe20000410000 */
[-C--:B------:R-:W-:Y:S01]  /*102e0*/  FMUL.FTZ R142, R142, R13.reuse ;  /* 0x0000000d8e8e7220 */ /* 0x080fe20000410000 */
[----:B------:R-:W-:Y:S01]  /*102f0*/  R2UR UR7, R15 ;  /* 0x000000000f0772ca */ /* 0x000fe200000e0000 */
[----:B------:R-:W-:Y:S01]  /*10300*/  FMUL.FTZ R143, R143, R13 ;  /* 0x0000000d8f8f7220 */ /* 0x000fe20000410000 */
[----:B------:R0:W-:Y:S01]  /*10310*/  MUFU.EX2 R199, R162 ;  /* 0x000000a200c77308 */ /* 0x0001e20000000800 */
[----:B-1----:R-:W-:Y:S01]  /*10320*/  F2FP.BF16.F32.PACK_AB R157, R178, R175 ;  /* 0x000000afb29d723e */ /* 0x002fe200000010ff */
[-C--:B------:R-:W-:Y:S01]  /*10330*/  FMUL.FTZ R146, R146, R13.reuse ;  /* 0x0000000d92927220 */ /* 0x080fe20000410000 */
[-C--:B------:R-:W-:Y:S01]  /*10340*/  FMUL.FTZ R147, R147, R13.reuse ;  /* 0x0000000d93937220 */ /* 0x080fe20000410000 */
[-C--:B------:R-:W-:Y:S01]  /*10350*/  FMUL.FTZ R150, R150, R13.reuse ;  /* 0x0000000d96967220 */ /* 0x080fe20000410000 */
[----:B------:R-:W-:Y:S01]  /*10360*/  FMUL.FTZ R151, R151, R13 ;  /* 0x0000000d97977220 */ /* 0x000fe20000410000 */
[----:B------:R-:W-:-:S02]  /*10370*/  IMAD.MOV.U32 R15, RZ, RZ, 0x40000040 ;  /* 0x40000040ff0f7424 */ /* 0x000fc400078e00ff */
[----:B------:R-:W-:Y:S01]  /*10380*/  FADD.FTZ R10, R170, R10 ;  /* 0x0000000aaa0a7221 */ /* 0x000fe20000010000 */
[----:B------:R1:W-:Y:S01]  /*10390*/  MUFU.EX2 R182, R158 ;  /* 0x0000009e00b67308 */ /* 0x0003e20000000800 */
[----:B0-----:R-:W-:Y:S02]  /*103a0*/  F2FP.BF16.F32.PACK_AB R162, R173, R172 ;  /* 0x000000acada2723e */ /* 0x001fe400000010ff */
[----:B------:R-:W-:-:S04]  /*103b0*/  FADD.FTZ R10, R171, R10 ;  /* 0x0000000aab0a7221 */ /* 0x000fc80000010000 */
[----:B------:R-:W-:Y:S01]  /*103c0*/  FADD.FTZ R10, R174, R10 ;  /* 0x0000000aae0a7221 */ /* 0x000fe20000010000 */
[----:B------:R-:W0:Y:S01]  /*103d0*/  MUFU.EX2 R196, R196 ;  /* 0x000000c400c47308 */ /* 0x000e220000000800 */
[----:B-1----:R-:W-:Y:S02]  /*103e0*/  F2FP.BF16.F32.PACK_AB R158, R165, R164 ;  /* 0x000000a4a59e723e */ /* 0x002fe400000010ff */
[----:B------:R-:W-:Y:S01]  /*103f0*/  F2FP.BF16.F32.PACK_AB R164, R177, R176 ;  /* 0x000000b0b1a4723e */ /* 0x000fe200000010ff */
[----:B------:R-:W-:-:S04]  /*10400*/  FADD.FTZ R10, R175, R10 ;  /* 0x0000000aaf0a7221 */ /* 0x000fc80000010000 */
[----:B------:R-:W1:Y:S01]  /*10410*/  MUFU.EX2 R197, R197 ;  /* 0x000000c500c57308 */ /* 0x000e620000000800 */
[----:B------:R-:W-:-:S04]  /*10420*/  FADD.FTZ R10, R178, R10 ;  /* 0x0000000ab20a7221 */ /* 0x000fc80000010000 */
[----:B--2---:R-:W-:-:S03]  /*10430*/  FADD.FTZ R10, R179, R10 ;  /* 0x0000000ab30a7221 */ /* 0x004fc60000010000 */
[----:B------:R-:W2:Y:S01]  /*10440*/  MUFU.EX2 R169, R167 ;  /* 0x000000a700a97308 */ /* 0x000ea20000000800 */
[----:B0-----:R-:W-:Y:S01]  /*10450*/  F2FP.BF16.F32.PACK_AB R161, R196, R182 ;  /* 0x000000b6c4a1723e */ /* 0x001fe200000010ff */
[----:B------:R-:W-:-:S04]  /*10460*/  FADD.FTZ R10, R181, R10 ;  /* 0x0000000ab50a7221 */ /* 0x000fc80000010000 */
[----:B------:R-:W-:Y:S02]  /*10470*/  FADD.FTZ R10, R182, R10 ;  /* 0x0000000ab60a7221 */ /* 0x000fe40000010000 */
[----:B------:R-:W0:Y:S01]  /*10480*/  MUFU.EX2 R198, R198 ;  /* 0x000000c600c67308 */ /* 0x000e220000000800 */
[----:B-1----:R-:W-:Y:S01]  /*10490*/  F2FP.BF16.F32.PACK_AB R163, R199, R197 ;  /* 0x000000c5c7a3723e */ /* 0x002fe200000010ff */
[----:B------:R-:W-:-:S04]  /*104a0*/  FADD.FTZ R10, R196, R10 ;  /* 0x0000000ac40a7221 */ /* 0x000fc80000010000 */
[----:B------:R-:W-:Y:S02]  /*104b0*/  FADD.FTZ R10, R197, R10 ;  /* 0x0000000ac50a7221 */ /* 0x000fe40000010000 */
[----:B------:R1:W3:Y:S02]  /*104c0*/  MUFU.EX2 R172, R155 ;  /* 0x0000009b00ac7308 */ /* 0x0002e40000000800 */
[----:B------:R-:W-:-:S04]  /*104d0*/  FADD.FTZ R10, R199, R10 ;  /* 0x0000000ac70a7221 */ /* 0x000fc80000010000 */
[----:B--2---:R-:W-:Y:S02]  /*104e0*/  FADD.FTZ R10, R169, R10 ;  /* 0x0000000aa90a7221 */ /* 0x004fe40000010000 */
[----:B------:R2:W4:Y:S01]  /*104f0*/  MUFU.EX2 R173, R159 ;  /* 0x0000009f00ad7308 */ /* 0x0005220000000800 */
[----:B-1----:R-:W-:Y:S01]  /*10500*/  F2FP.BF16.F32.PACK_AB R155, R174, R171 ;  /* 0x000000abae9b723e */ /* 0x002fe200000010ff */
[----:B------:R-:W-:Y:S01]  /*10510*/  BAR.SYNC.DEFER_BLOCKING 0xf, 0x100 ;  /* 0x03c4000000007b1d */ /* 0x000fe20000010000 */
[C---:B0-----:R-:W-:Y:S01]  /*10520*/  F2FP.BF16.F32.PACK_AB R165, R198.reuse, R169 ;  /* 0x000000a9c6a5723e */ /* 0x041fe200000010ff */
[----:B------:R-:W-:Y:S01]  /*10530*/  FADD.FTZ R10, R198, R10 ;  /* 0x0000000ac60a7221 */ /* 0x000fe20000010000 */
[----:B--2---:R-:W-:-:S03]  /*10540*/  F2FP.BF16.F32.PACK_AB R159, R181, R179 ;  /* 0x000000b3b59f723e */ /* 0x004fc600000010ff */
[----:B---3--:R-:W-:Y:S01]  /*10550*/  FADD.FTZ R10, R172, R10 ;  /* 0x0000000aac0a7221 */ /* 0x008fe20000010000 */
[----:B----4-:R-:W-:-:S03]  /*10560*/  F2FP.BF16.F32.PACK_AB R167, R173, R172 ;  /* 0x000000acada7723e */ /* 0x010fc600000010ff */
[----:B------:R-:W-:Y:S01]  /*10570*/  FADD.FTZ R10, R173, R10 ;  /* 0x0000000aad0a7221 */ /* 0x000fe20000010000 */
[----:B------:R0:W-:Y:S04]  /*10580*/  STSM.16.M88.4 [R225+0x36400], R152 ;  /* 0x03640098e1007844 */ /* 0x0001e80000000200 */
[----:B------:R1:W-:Y:S04]  /*10590*/  STSM.16.M88.4 [R226], R156 ;  /* 0x0000009ce2007844 */ /* 0x0003e80000000200 */
[----:B------:R1:W-:Y:S04]  /*105a0*/  STSM.16.M88.4 [R228], R160 ;  /* 0x000000a0e4007844 */ /* 0x0003e80000000200 */
[----:B------:R1:W-:Y:S01]  /*105b0*/  STSM.16.M88.4 [R227], R164 ;  /* 0x000000a4e3007844 */ /* 0x0003e20000000200 */
[----:B------:R-:W-:-:S06]  /*105c0*/  WARPGROUP.ARRIVE ;  /* 0x00000000000079c5 */ /* 0x000fcc0000000000 */
[----:B------:R-:W-:Y:S03]  /*105d0*/  HGMMA.64x256x16.F32.BF16 R24, R152, gdesc[UR4].tnspB, R24, gsb0 ;  /* 0x43e0000498187df0 */ /* 0x000fe60008001818 */
[----:B------:R-:W-:Y:S02]  /*105e0*/  WARPGROUP.DEPBAR.LE gsb0, 0x0 ;  /* 0x00008000000079c5 */ /* 0x000fe40000010000 */
[----:B0-----:R-:W-:Y:S01]  /*105f0*/  VIADD R152, R14, 0x80 ;  /* 0x000000800e987836 */ /* 0x001fe20000000000 */
[----:B------:R-:W-:Y:S01]  /*10600*/  WARPGROUP.ARRIVE ;  /* 0x00000000000079c5 */ /* 0x000fe20000000000 */
[----:B------:R-:W-:-:S03]  /*10610*/  IMAD.MOV.U32 R153, RZ, RZ, 0x40000040 ;  /* 0x40000040ff997424 */ /* 0x000fc600078e00ff */
[----:B------:R-:W-:Y:S01]  /*10620*/  R2UR UR6, R152 ;  /* 0x00000000980672ca */ /* 0x000fe200000e0000 */
[C---:B------:R-:W-:Y:S01]  /*10630*/  VIADD R152, R14.reuse, 0x100 ;  /* 0x000001000e987836 */ /* 0x040fe20000000000 */
[----:B------:R-:W-:Y:S01]  /*10640*/  R2UR UR7, R153 ;  /* 0x00000000990772ca */ /* 0x000fe200000e0000 */
[----:B------:R-:W-:Y:S02]  /*10650*/  IMAD.MOV.U32 R153, RZ, RZ, 0x40000040 ;  /* 0x40000040ff997424 */ /* 0x000fe400078e00ff */
[----:B------:R-:W-:-:S13]  /*10660*/  VIADD R14, R14, 0x180 ;  /* 0x000001800e0e7836 */ /* 0x000fda0000000000 */
        /* <DEDUP_REMOVED lines=24> */
.L_x_1363:
[----:B------:R-:W-:Y:S02]  /*107f0*/  VIADD R12, R12, 0x38860 ;  /* 0x000388600c0c7836 */ /* 0x000fe40000000000 */
[----:B------:R-:W-:Y:S02]  /*10800*/  IMAD.MOV.U32 R13, RZ, RZ, R168 ;  /* 0x000000ffff0d7224 */ /* 0x000fe400078e00a8 */
[----:B------:R-:W-:Y:S01]  /*10810*/  IMAD.MOV.U32 R15, RZ, RZ, R21 ;  /* 0x000000ffff0f7224 */ /* 0x000fe200078e0015 */
[----:B------:R-:W-:Y:S01]  /*10820*/  PRMT R12, R190, 0x654, R12 ;  /* 0x00000654be0c7816 */ /* 0x000fe2000000000c */
[----:B------:R-:W-:-:S03]  /*10830*/  IMAD.MOV.U32 R14, RZ, RZ, R17 ;  /* 0x000000ffff0e7224 */ /* 0x000fc600078e0011 */
[----:B------:R0:W-:Y:S01]  /*10840*/  SYNCS.ARRIVE.TRANS64.RED.A1T0 RZ, [R12+URZ], RZ ;  /* 0x000000ff0cff79a7 */ /* 0x0001e2000810043f */
[----:B------:R-:W-:Y:S05]  /*10850*/  @P1 BRA `(.L_x_1364) ;  /* 0xffffffc800401947 */ /* 0x000fea000383ffff */
.L_x_1351:
[----:B------:R-:W-:Y:S05]  /*10860*/  BSYNC B0 ;  /* 0x0000000000007941 */ /* 0x000fea0003800000 */
.L_x_1350:
[----:B0-----:R-:W2:Y:S01]  /*10870*/  LDL.LU R12, [R1+0x4c] ;  /* 0x00004c00010c7983 */ /* 0x001ea20000300800 */
[----:B------:R-:W-:Y:S02]  /*10880*/  IMAD.MOV.U32 R155, RZ, RZ, -0x800000 ;  /* 0xff800000ff9b7424 */ /* 0x000fe400078e00ff */
[----:B------:R-:W-:Y:S01]  /*10890*/  IMAD.MOV.U32 R154, RZ, RZ, -0x800000 ;  /* 0xff800000ff9a7424 */ /* 0x000fe200078e00ff */
[----:B------:R-:W0:Y:S02]  /*108a0*/  SHFL.BFLY PT, R0, R3, 0x2, 0x1f ;  /* 0x0c401f0003007f89 */ /* 0x000e2400000e0000 */
[----:B0-----:R-:W-:-:S05]  /*108b0*/  FADD.FTZ R0, R0, R3 ;  /* 0x0000000300007221 */ /* 0x001fca0000010000 */
[----:B------:R-:W0:Y:S02]  /*108c0*/  SHFL.BFLY PT, R3, R0, 0x1, 0x1f ;  /* 0x0c201f0000037f89 */ /* 0x000e2400000e0000 */
[----:B0-----:R-:W-:Y:S01]  /*108d0*/  FADD.FTZ R0, R0, R3 ;  /* 0x0000000300007221 */ /* 0x001fe20000010000 */
[----:B------:R-:W-:Y:S01]  /*108e0*/  IMAD.MOV.U32 R3, RZ, RZ, RZ ;  /* 0x000000ffff037224 */ /* 0x000fe200078e00ff */
[----:B------:R-:W-:Y:S08]  /*108f0*/  BAR.ARV 0x8, 0x100 ;  /* 0x0204000000007b1d */ /* 0x000ff00000002000 */
[----:B------:R-:W-:Y:S01]  /*10900*/  BAR.SYNC.DEFER_BLOCKING 0xf, 0x100 ;  /* 0x03c4000000007b1d */ /* 0x000fe20000010000 */
[----:B------:R-:W-:-:S13]  /*10910*/  FSETP.NE.FTZ.AND P0, PT, R0, RZ, PT ;  /* 0x000000ff0000720b */ /* 0x000fda0003f15000 */
[----:B------:R-:W0:Y:S01]  /*10920*/  @P0 MUFU.RCP R3, R0 ;  /* 0x0000000000030308 */ /* 0x000e220000001000 */
[----:B------:R-:W-:-:S07]  /*10930*/  @P0 FMUL.FTZ R4, R20, 0.69314718246459960938 ;  /* 0x3f31721814040820 */ /* 0x000fce0000410000 */
[----:B------:R-:W1:Y:S01]  /*10940*/  @P0 MUFU.LG2 R0, R0 ;  /* 0x0000000000000308 */ /* 0x000e620000000c00 */
        /* <DEDUP_REMOVED lines=8> */
[----:B-1----:R-:W-:Y:S01]  /*109d0*/  @P0 FMUL.FTZ R0, R0, 0.69314718246459960938 ;  /* 0x3f31721800000820 */ /* 0x002fe20000410000 */
[-C--:B------:R-:W-:Y:S01]  /*109e0*/  FMUL.FTZ R40, R40, R3.reuse ;  /* 0x0000000328287220 */ /* 0x080fe20000410000 */
[-C--:B------:R-:W-:Y:S01]  /*109f0*/  FMUL.FTZ R41, R41, R3.reuse ;  /* 0x0000000329297220 */ /* 0x080fe20000410000 */
[----:B------:R-:W-:Y:S01]  /*10a00*/  FMUL.FTZ R44, R44, R3 ;  /* 0x000000032c2c7220 */ /* 0x000fe20000410000 */
[----:B------:R-:W-:Y:S01]  /*10a10*/  @P0 FFMA.FTZ R155, R4, R21, R0 ;  /* 0x00000015049b0223 */ /* 0x000fe20000010000 */
[-C--:B------:R-:W-:Y:S01]  /*10a20*/  FMUL.FTZ R45, R45, R3.reuse ;  /* 0x000000032d2d7220 */ /* 0x080fe20000410000 */
[----:B------:R-:W0:Y:S01]  /*10a30*/  SHFL.BFLY PT, R0, R10, 0x2, 0x1f ;  /* 0x0c401f000a007f89 */ /* 0x000e2200000e0000 */
        /* <DEDUP_REMOVED lines=23> */
[----:B0-----:R-:W-:Y:S01]  /*10bb0*/  FADD.FTZ R0, R0, R10 ;  /* 0x0000000a00007221 */ /* 0x001fe20000010000 */
[-C--:B------:R-:W-:Y:S01]  /*10bc0*/  FMUL.FTZ R93, R93, R3.reuse ;  /* 0x000000035d5d7220 */ /* 0x080fe20000410000 */
[-C--:B------:R-:W-:Y:S01]  /*10bd0*/  FMUL.FTZ R96, R96, R3.reuse ;  /* 0x0000000360607220 */ /* 0x080fe20000410000 */
[-C--:B------:R-:W-:Y:S01]  /*10be0*/  FMUL.FTZ R97, R97, R3.reuse ;  /* 0x0000000361617220 */ /* 0x080fe20000410000 */
        /* <DEDUP_REMOVED lines=25> */
[----:B0-----:R-:W-:Y:S01]  /*10d80*/  FADD.FTZ R4, R0, R4 ;  /* 0x0000000400047221 */ /* 0x001fe20000010000 */
[----:B------:R-:W-:-:S02]  /*10d90*/  IMAD.MOV.U32 R0, RZ, RZ, RZ ;  /* 0x000000ffff007224 */ /* 0x000fc400078e00ff */
[-C--:B------:R-:W-:Y:S01]  /*10da0*/  FMUL.FTZ R148, R148, R3.reuse ;  /* 0x0000000394947220 */ /* 0x080fe20000410000 */
[----:B------:R-:W-:Y:S01]  /*10db0*/  FMUL.FTZ R149, R149, R3 ;  /* 0x0000000395957220 */ /* 0x000fe20000410000 */
        /* <DEDUP_REMOVED lines=78> */
[----:B------:R-:W-:Y:S06]  /*112a0*/  BAR.ARV 0xe, 0x100 ;  /* 0x0384000000007b1d */ /* 0x000fec0000002000 */
[----:B------:R-:W-:-:S02]  /*112b0*/  PLOP3.LUT P0, PT, PT, PT, PT, 0x8, 0x0 ;  /* 0x000000000000781c */ /* 0x000fc40003f0e170 */
[----:B------:R-:W-:Y:S02]  /*112c0*/  LOP3.LUT R186, R186, R0, RZ, 0x3c, !PT ;  /* 0x00000000baba7212 */ /* 0x000fe400078e3cff */
[----:B------:R-:W-:Y:S01]  /*112d0*/  SEL R17, R17, RZ, P1 ;  /* 0x000000ff11117207 */ /* 0x000fe20000800000 */
[----:B--2---:R-:W-:-:S05]  /*112e0*/  VIADD R12, R12, 0x1 ;  /* 0x000000010c0c7836 */ /* 0x004fca0000000000 */
[----:B------:R2:W-:Y:S03]  /*112f0*/  STL [R1+0x4c], R12 ;  /* 0x00004c0c01007387 */ /* 0x0005e60000100800 */
.L_x_1300:
[----:B------:R-:W-:Y:S05]  /*11300*/  BSYNC B7 ;  /* 0x0000000000077941 */ /* 0x000fea0003800000 */
.L_x_1296:
[----:B------:R-:W3:Y:S08]  /*11310*/  S2UR UR4, SR_CgaCtaId ;  /* 0x00000000000479c3 */ /* 0x000ef00000008800 */
[----:B------:R-:W-:Y:S01]  /*11320*/  BAR.SYNC.DEFER_BLOCKING 0x5, 0x180 ;  /* 0x0146000000007b1d */ /* 0x000fe20000010000 */
[----:B------:R-:W-:-:S05]  /*11330*/  MOV R2, 0x400 ;  /* 0x0000040000027802 */ /* 0x000fca0000000f00 */
[----:B------:R-:W-:Y:S01]  /*11340*/  BSSY B0, `(.L_x_1365) ;  /* 0x00004f7000007945 */ /* 0x000fe20003800000 */
[----:B---3--:R-:W-:-:S05]  /*11350*/  IMAD.U32 R190, RZ, RZ, UR4 ;  /* 0x00000004ffbe7e24 */ /* 0x008fca000f8e00ff */
[----:B------:R-:W-:-:S05]  /*11360*/  LEA R2, R190, R2, 0x18 ;  /* 0x00000002be027211 */ /* 0x000fca00078ec0ff */
[----:B-----5:R3:W4:Y:S01]  /*11370*/  LDS.128 R84, [R2+0x388d0] ;  /* 0x0388d00002547984 */ /* 0x0207220000000c00 */
[----:B------:R-:W-:Y:S06]  /*11380*/  BAR.ARV 0x4, 0x180 ;  /* 0x0106000000007b1d */ /* 0x000fec0000002000 */
[----:B------:R-:W-:Y:S05]  /*11390*/  @P0 BRA `(.L_x_1366) ;  /* 0x0000003c00b00947 */ /* 0x000fea0003800000 */
[----:B------:R-:W3:Y:S01]  /*113a0*/  LDL R3, [R1+0x68] ;  /* 0x0000680001037983 */ /* 0x000ee20000100800 */
[----:B------:R-:W4:Y:S01]  /*113b0*/  S2R R0, SR_SWINHI ;  /* 0x0000000000007919 */ /* 0x000f220000002f00 */
[----:B------:R-:W-:Y:S01]  /*113c0*/  F2FP.BF16.F32.PACK_AB R10, R29, R28 ;  /* 0x0000001c1d0a723e */ /* 0x000fe200000010ff */
[----:B------:R-:W-:Y:S01]  /*113d0*/  ULDC.64 UR6, c[0x0][0xd00] ;  /* 0x0003400000067ab9 */ /* 0x000fe20000000a00 */
[----:B------:R-:W-:Y:S01]  /*113e0*/  F2FP.BF16.F32.PACK_AB R11, R31, R30 ;  /* 0x0000001e1f0b723e */ /* 0x000fe200000010ff */
[----:B------:R-:W3:Y:S01]  /*113f0*/  LDL.LU R156, [R1+0x3c] ;  /* 0x00003c00019c7983 */ /* 0x000ee20000300800 */
[----:B012---:R-:W-:Y:S01]  /*11400*/  F2FP.BF16.F32.PACK_AB R12, R33, R32 ;  /* 0x00000020210c723e */ /* 0x007fe200000010ff */
[----:B------:R-:W-:Y:S01]  /*11410*/  ULDC.64 UR4, c[0x0][0xd08] ;  /* 0x0003420000047ab9 */ /* 0x000fe20000000a00 */
[----:B------:R-:W-:Y:S01]  /*11420*/  F2FP.BF16.F32.PACK_AB R13, R35, R34 ;  /* 0x00000022230d723e */ /* 0x000fe200000010ff */
[----:B----4-:R-:W2:Y:S01]  /*11430*/  LDL.LU R84, [R1+0x40] ;  /* 0x0000400001547983 */ /* 0x010ea20000300800 */
[----:B------:R-:W-:-:S02]  /*11440*/  MOV R152, R2 ;  /* 0x0000000200987202 */ /* 0x000fc40000000f00 */
[----:B------:R-:W-:Y:S02]  /*11450*/  MOV R153, R0 ;  /* 0x0000000000997202 */ /* 0x000fe40000000f00 */
[----:B------:R-:W-:Y:S02]  /*11460*/  F2FP.BF16.F32.PACK_AB R14, R37, R36 ;  /* 0x00000024250e723e */ /* 0x000fe400000010ff */
[----:B------:R-:W-:Y:S01]  /*11470*/  F2FP.BF16.F32.PACK_AB R15, R39, R38 ;  /* 0x00000026270f723e */ /* 0x000fe200000010ff */
[----:B------:R-:W-:Y:S01]  /*11480*/  BAR.SYNC.DEFER_BLOCKING 0x1, 0x100 ;  /* 0x0044000000007b1d */ /* 0x000fe20000010000 */
[----:B---3--:R-:W-:-:S03]  /*11490*/  IMAD.WIDE R20, R3, 0x2, R152 ;  /* 0x0000000203147825 */ /* 0x008fc600078e0298 */
        /* <DEDUP_REMOVED lines=8> */
[----:B0-----:R-:W-:-:S04]  /*11520*/  IADD3 R8, P0, R20, 0x20, RZ ;  /* 0x0000002014087810 */ /* 0x001fc80007f1e0ff */
[----:B------:R-:W-:Y:S01]  /*11530*/  LOP3.LUT R0, R8, 0x380, RZ, 0xc0, !PT ;  /* 0x0000038008007812 */ /* 0x000fe200078ec0ff */
[----:B------:R-:W-:-:S03]  /*11540*/  IMAD.X R9, RZ, RZ, R21, P0 ;  /* 0x000000ffff097224 */ /* 0x000fc600000e0615 */
[----:B------:R-:W-:-:S04]  /*11550*/  SHF.R.U64 R0, R0, 0x3, RZ ;  /* 0x0000000300007819 */ /* 0x000fc800000012ff */
[----:B------:R-:W-:-:S04]  /*11560*/  LOP3.LUT R8, R0, R8, RZ, 0x3c, !PT ;  /* 0x0000000800087212 */ /* 0x000fc800078e3cff */
[----:B------:R-:W-:-:S05]  /*11570*/  MOV R8, R8 ;  /* 0x0000000800087202 */ /* 0x000fca0000000f00 */
[----:B------:R0:W-:Y:S02]  /*11580*/  STSM.16.M88.4 [R8], R12 ;  /* 0x0000000c08007844 */ /* 0x0001e40000000200 */
[----:B0-----:R-:W-:-:S04]  /*11590*/  IADD3 R8, P0, R20, 0x40, RZ ;  /* 0x0000004014087810 */ /* 0x001fc80007f1e0ff */
        /* <DEDUP_REMOVED lines=145> */
[----:B0-----:R-:W-:-:S04]  /*11eb0*/  LOP3.LUT R3, R0, 0x380, RZ, 0xc0, !PT ;  /* 0x0000038000037812 */ /* 0x001fc800078ec0ff */
        /* <DEDUP_REMOVED lines=15> */
[----:B0-----:R-:W-:Y:S01]  /*11fb0*/  @P0 IADD3 R12, P2, R156, UR4, RZ ;  /* 0x000000049c0c0c10 */ /* 0x001fe2000ff5e0ff */
        /* <DEDUP_REMOVED lines=8> */
[----:B0-----:R-:W2:Y:S02]  /*12040*/  LDG.E R10, desc[UR42][R10.64+0x4] ;  /* 0x0000042a0a0a7981 */ /* 0x001ea4000c1e1900 */
[----:B--2---:R-:W-:-:S07]  /*12050*/  IMAD.IADD R3, R10, 0x1, -R3 ;  /* 0x000000010a037824 */ /* 0x004fce00078e0a03 */
.L_x_1367:
        /* <DEDUP_REMOVED lines=10> */
[----:B-1----:R-:W-:Y:S05]  /*12100*/  @P0 BRA `(.L_x_1368) ;  /* 0x0000000400040947 */ /* 0x002fea0003800000 */
[----:B------:R-:W2:Y:S01]  /*12110*/  LDL.LU R15, [R1+0x50] ;  /* 0x00005000010f7983 */ /* 0x000ea20000300800 */
[----:B------:R-:W-:Y:S01]  /*12120*/  IMAD.MOV.U32 R14, RZ, RZ, 0xab8 ;  /* 0x00000ab8ff0e7424 */ /* 0x000fe200078e00ff */
[----:B------:R-:W-:Y:S01]  /*12130*/  ISETP.GT.AND P1, PT, R0, 0x1, PT ;  /* 0x000000010000780c */ /* 0x000fe20003f24270 */
[----:B------:R-:W1:Y:S01]  /*12140*/  LDC R157, c[0x0][0xce8] ;  /* 0x00033a00ff9d7b82 */ /* 0x000e620000000800 */
[----:B------:R-:W3:Y:S04]  /*12150*/  LDL R84, [R1+0x60] ;  /* 0x0000600001547983 */ /* 0x000ee80000100800 */
[----:B------:R-:W4:Y:S01]  /*12160*/  LDL R156, [R1+0x48] ;  /* 0x00004800019c7983 */ /* 0x000f220000100800 */
[----:B------:R-:W-:Y:S02]  /*12170*/  SEL R14, R14, 0xa78, P1 ;  /* 0x00000a780e0e7807 */ /* 0x000fe40000800000 */
[----:B------:R-:W-:Y:S01]  /*12180*/  ISETP.NE.U32.AND P0, PT, RZ, UR6, PT ;  /* 0x00000006ff007c0c */ /* 0x000fe2000bf05070 */
[----:B------:R-:W5:Y:S01]  /*12190*/  LDL R161, [R1+0x64] ;  /* 0x0000640001a17983 */ /* 0x000f620000100800 */
[----:B0-----:R-:W0:Y:S02]  /*121a0*/  LDC.64 R12, c[0x0][R14+0x220] ;  /* 0x000088000e0c7b82 */ /* 0x001e240000000a00 */
[----:B------:R-:W-:Y:S01]  /*121b0*/  ISETP.NE.AND.EX P0, PT, RZ, UR7, PT, P0 ;  /* 0x00000007ff007c0c */ /* 0x000fe2000bf05300 */
[----:B------:R-:W5:Y:S03]  /*121c0*/  LDL R159, [R1+0x58] ;  /* 0x00005800019f7983 */ /* 0x000f660000100800 */
[----:B------:R-:W-:-:S02]  /*121d0*/  SEL R20, R158, RZ, !P0 ;  /* 0x000000ff9e147207 */ /* 0x000fc40004000000 */
[----:B------:R-:W1:Y:S03]  /*121e0*/  LDC.64 R10, c[0x0][R14+0x218] ;  /* 0x000086000e0a7b82 */ /* 0x000e660000000a00 */
[----:B0-----:R-:W-:Y:S01]  /*121f0*/  IMAD R13, R13, R20, RZ ;  /* 0x000000140d0d7224 */ /* 0x001fe200078e02ff */
[----:B--2---:R-:W-:Y:S02]  /*12200*/  SEL R15, R15, RZ, !P0 ;  /* 0x000000ff0f0f7207 */ /* 0x004fe40004000000 */
[----:B-1----:R-:W-:-:S03]  /*12210*/  ISETP.NE.AND P0, PT, R157, 0x1, PT ;  /* 0x000000019d00780c */ /* 0x002fc60003f05270 */
[C---:B------:R-:W-:Y:S02]  /*12220*/  IMAD R15, R12.reuse, R15, R13 ;  /* 0x0000000f0c0f7224 */ /* 0x040fe400078e020d */
[----:B------:R-:W-:-:S04]  /*12230*/  IMAD.WIDE.U32 R12, R12, R20, RZ ;  /* 0x000000140c0c7225 */ /* 0x000fc800078e00ff */
[-C--:B------:R-:W-:Y:S02]  /*12240*/  IMAD R20, R11, R184.reuse, RZ ;  /* 0x000000b80b147224 */ /* 0x080fe400078e02ff */
[----:B------:R-:W-:-:S04]  /*12250*/  IMAD.WIDE.U32 R10, R10, R184, RZ ;  /* 0x000000b80a0a7225 */ /* 0x000fc800078e00ff */
[----:B------:R-:W-:Y:S02]  /*12260*/  IMAD.IADD R20, R11, 0x1, R20 ;  /* 0x000000010b147824 */ /* 0x000fe400078e0214 */
[----:B------:R-:W0:Y:S01]  /*12270*/  @P0 LDC R11, c[0x0][0xcec] ;  /* 0x00033b00ff0b0b82 */ /* 0x000e220000000800 */
[----:B------:R-:W-:-:S07]  /*12280*/  IADD3 R21, P2, P3, R12, R10, R8 ;  /* 0x0000000a0c157210 */ /* 0x000fce0007b5e008 */
[----:B------:R-:W1:Y:S01]  /*12290*/  @P0 LDC R10, c[0x0][0xcf0] ;  /* 0x00033c00ff0a0b82 */ /* 0x000e620000000800 */
[----:B---3--:R-:W-:Y:S02]  /*122a0*/  IMAD R84, R160, 0x40, R84 ;  /* 0x00000040a0547824 */ /* 0x008fe400078e0254 */
[----:B------:R-:W-:-:S05]  /*122b0*/  IMAD.IADD R15, R13, 0x1, R15 ;  /* 0x000000010d0f7824 */ /* 0x000fca00078e020f */
[----:B------:R-:W-:Y:S01]  /*122c0*/  IADD3.X R15, R15, R20, R9, P2, P3 ;  /* 0x000000140f0f7210 */ /* 0x000fe200017e6409 */
[----:B------:R-:W-:Y:S02]  /*122d0*/  IMAD.MOV.U32 R20, RZ, RZ, R84 ;  /* 0x000000ffff147224 */ /* 0x000fe400078e0054 */
[----:B0-----:R-:W-:-:S05]  /*122e0*/  @P0 IMAD.HI.U32 R11, R84, R11, RZ ;  /* 0x0000000b540b0227 */ /* 0x001fca00078e00ff */
[----:B-1----:R-:W-:Y:S02]  /*122f0*/  @P0 SHF.R.U32.HI R20, RZ, R10, R11 ;  /* 0x0000000aff140219 */ /* 0x002fe4000001160b */
[----:B------:R-:W0:Y:S01]  /*12300*/  LDC.64 R10, c[0x0][R14+0x228] ;  /* 0x00008a000e0a7b82 */ /* 0x000e220000000a00 */
[----:B----4-:R-:W-:-:S05]  /*12310*/  SEL R156, R156, RZ, P1 ;  /* 0x000000ff9c9c7207 */ /* 0x010fca0000800000 */
        /* <DEDUP_REMOVED lines=19> */
[----:B-----5:R-:W-:-:S03]  /*12450*/  IMAD.MOV R10, RZ, RZ, -R161 ;  /* 0x000000ffff0a7224 */ /* 0x020fc600078e0aa1 */
        /* <DEDUP_REMOVED lines=12> */
.L_x_1368:
[----:B------:R-:W-:Y:S02]  /*12520*/  ISETP.GT.AND P1, PT, R0, 0x1, PT ;  /* 0x000000010000780c */ /* 0x000fe40003f24270 */
[----:B------:R-:W-:-:S04]  /*12530*/  ISETP.NE.U32.AND P0, PT, RZ, UR6, PT ;  /* 0x00000006ff007c0c */ /* 0x000fc8000bf05070 */
[----:B------:R-:W-:-:S04]  /*12540*/  ISETP.NE.AND.EX P0, PT, RZ, UR7, PT, P0 ;  /* 0x00000007ff007c0c */ /* 0x000fc8000bf05300 */
[----:B------:R-:W-:-:S03]  /*12550*/  SEL R0, R158, RZ, !P0 ;  /* 0x000000ff9e007207 */ /* 0x000fc60004000000 */
[----:B------:R-:W-:Y:S06]  /*12560*/  @P1 BRA `(.L_x_1369) ;  /* 0x0000001000601947 */ /* 0x000fec0003800000 */
[----:B------:R-:W2:Y:S01]  /*12570*/  S2R R20, SR_TID.X ;  /* 0x0000000000147919 */ /* 0x000ea20000002100 */
[----:B------:R-:W3:Y:S01]  /*12580*/  LDC R80, c[0x0][0xce8] ;  /* 0x00033a00ff507b82 */ /* 0x000ee20000000800 */
[----:B------:R-:W-:Y:S01]  /*12590*/  ULDC.64 UR4, c[0x0][0xba0] ;  /* 0x0002e80000047ab9 */ /* 0x000fe20000000a00 */
[----:B--2---:R-:W-:-:S05]  /*125a0*/  VIADD R20, R20, 0xffffff80 ;  /* 0xffffff8014147836 */ /* 0x004fca0000000000 */
[----:B01----:R-:W-:-:S04]  /*125b0*/  SHF.R.S32.HI R11, RZ, 0x1f, R20 ;  /* 0x0000001fff0b7819 */ /* 0x003fc80000011414 */
        /* <DEDUP_REMOVED lines=11> */
[----:B------:R-:W-:-:S02]  /*12670*/  IADD3 R41, P1, R152, 0x6000, RZ ;  /* 0x0000600098297810 */ /* 0x000fc40007f3e0ff */
[----:B------:R-:W-:Y:S01]  /*12680*/  LOP3.LUT R36, R36, R37, RZ, 0x3c, !PT ;  /* 0x0000002524247212 */ /* 0x000fe200078e3cff */
[----:B------:R-:W-:Y:S01]  /*12690*/  IMAD.X R37, RZ, RZ, R153, P0 ;  /* 0x000000ffff257224 */ /* 0x000fe200000e0699 */
[----:B------:R-:W-:Y:S01]  /*126a0*/  IADD3 R65, P0, R152, 0xc000, RZ ;  /* 0x0000c00098417810 */ /* 0x000fe20007f1e0ff */
[----:B------:R-:W-:Y:S01]  /*126b0*/  IMAD.WIDE.U32 R8, R8, UR4, RZ ;  /* 0x0000000408087c25 */ /* 0x000fe2000f8e00ff */
[----:B------:R-:W-:Y:S01]  /*126c0*/  ULDC.64 UR4, c[0x0][0xbe8] ;  /* 0x0002fa0000047ab9 */ /* 0x000fe20000000a00 */
[----:B------:R-:W-:Y:S02]  /*126d0*/  LOP3.LUT R12, R13, 0x380, RZ, 0xc0, !PT ;  /* 0x000003800d0c7812 */ /* 0x000fe400078ec0ff */
[----:B------:R-:W-:Y:S01]  /*126e0*/  LOP3.LUT R64, R65, 0x380, RZ, 0xc0, !PT ;  /* 0x0000038041407812 */ /* 0x000fe200078ec0ff */
[----:B------:R-:W-:Y:S01]  /*126f0*/  IMAD.IADD R9, R9, 0x1, R21 ;  /* 0x0000000109097824 */ /* 0x000fe200078e0215 */
[----:B------:R-:W-:Y:S01]  /*12700*/  LOP3.LUT R40, R41, 0x380, RZ, 0xc0, !PT ;  /* 0x0000038029287812 */ /* 0x000fe200078ec0ff */
[----:B------:R-:W-:Y:S01]  /*12710*/  IMAD.IADD R11, R20, 0x1, -R11 ;  /* 0x00000001140b7824 */ /* 0x000fe200078e0a0b */
[----:B------:R-:W-:Y:S01]  /*12720*/  SHF.R.U64 R64, R64, 0x3, RZ ;  /* 0x0000000340407819 */ /* 0x000fe200000012ff */
[----:B------:R-:W-:Y:S01]  /*12730*/  IMAD.WIDE.U32 R8, R184, UR4, R8 ;  /* 0x00000004b8087c25 */ /* 0x000fe2000f8e0008 */
[----:B------:R-:W-:Y:S01]  /*12740*/  SHF.R.U64 R12, R12, 0x3, RZ ;  /* 0x000000030c0c7819 */ /* 0x000fe200000012ff */
[----:B------:R-:W5:Y:S01]  /*12750*/  LD.E.128 R36, desc[UR42][R36.64] ;  /* 0x0000002a24247980 */ /* 0x000f62000c101d00 */
[----:B------:R-:W-:Y:S01]  /*12760*/  LOP3.LUT R64, R64, R65, RZ, 0x3c, !PT ;  /* 0x0000004140407212 */ /* 0x000fe200078e3cff */
[----:B------:R-:W-:Y:S01]  /*12770*/  IMAD.X R65, RZ, RZ, R153, P0 ;  /* 0x000000ffff417224 */ /* 0x000fe200000e0699 */
[----:B---3--:R-:W-:-:S02]  /*12780*/  ISETP.NE.AND P0, PT, R80, 0x1, PT ;  /* 0x000000015000780c */ /* 0x008fc40003f05270 */
[----:B------:R-:W-:Y:S01]  /*12790*/  SHF.R.S32.HI R20, RZ, 0x1f, R0 ;  /* 0x0000001fff147819 */ /* 0x000fe20000011400 */
[----:B------:R-:W-:Y:S01]  /*127a0*/  IMAD R9, R184, UR5, R9 ;  /* 0x00000005b8097c24 */ /* 0x000fe2000f8e0209 */
[----:B------:R-:W-:Y:S01]  /*127b0*/  ULDC.64 UR4, c[0x0][0xbf0] ;  /* 0x0002fc0000047ab9 */ /* 0x000fe20000000a00 */
[----:B------:R-:W-:Y:S01]  /*127c0*/  IMAD R11, R11, 0x20, R10 ;  /* 0x000000200b0b7824 */ /* 0x000fe200078e020a */
[----:B------:R-:W-:Y:S01]  /*127d0*/  SHF.R.U64 R40, R40, 0x3, RZ ;  /* 0x0000000328287819 */ /* 0x000fe200000012ff */
[----:B------:R-:W-:Y:S01]  /*127e0*/  VIADD R159, R192, 0x40 ;  /* 0x00000040c09f7836 */ /* 0x000fe20000000000 */
[----:B------:R-:W-:Y:S01]  /*127f0*/  LOP3.LUT R12, R12, R13, RZ, 0x3c, !PT ;  /* 0x0000000d0c0c7212 */ /* 0x000fe200078e3cff */
[----:B------:R-:W-:Y:S01]  /*12800*/  VIADD R158, R192, 0x80 ;  /* 0x00000080c09e7836 */ /* 0x000fe20000000000 */
[----:B------:R-:W-:Y:S01]  /*12810*/  IADD3 R25, P4, R152, 0x2000, RZ ;  /* 0x0000200098197810 */ /* 0x000fe20007f9e0ff */
[----:B------:R-:W-:Y:S01]  /*12820*/  VIADD R157, R192, 0xc0 ;  /* 0x000000c0c09d7836 */ /* 0x000fe20000000000 */
[C---:B------:R-:W-:Y:S01]  /*12830*/  IADD3 R29, P5, R152.reuse, 0x3000, RZ ;  /* 0x00003000981d7810 */ /* 0x040fe20007fbe0ff */
[----:B------:R-:W0:Y:S01]  /*12840*/  @P0 LDC R83, c[0x0][0xcec] ;  /* 0x00033b00ff530b82 */ /* 0x000e220000000800 */
[----:B------:R-:W-:Y:S01]  /*12850*/  IADD3 R33, P6, R152, 0x4000, RZ ;  /* 0x0000400098217810 */ /* 0x000fe20007fde0ff */
[----:B------:R-:W-:Y:S01]  /*12860*/  VIADD R156, R192, 0x100 ;  /* 0x00000100c09c7836 */ /* 0x000fe20000000000 */
[----:B------:R-:W-:Y:S01]  /*12870*/  LOP3.LUT R40, R40, R41, RZ, 0x3c, !PT ;  /* 0x0000002928287212 */ /* 0x000fe200078e3cff */
[----:B------:R-:W-:Y:S01]  /*12880*/  VIADD R155, R192, 0x140 ;  /* 0x00000140c09b7836 */ /* 0x000fe20000000000 */
[C---:B------:R-:W-:Y:S01]  /*12890*/  IADD3 R45, P2, R152.reuse, 0x7000, RZ ;  /* 0x00007000982d7810 */ /* 0x040fe20007f5e0ff */
[----:B------:R-:W5:Y:S01]  /*128a0*/  LD.E.128 R64, desc[UR42][R64.64] ;  /* 0x0000002a40407980 */ /* 0x000f62000c101d00 */
[----:B------:R-:W-:Y:S01]  /*128b0*/  LOP3.LUT R5, R152, 0x380, RZ, 0xc0, !PT ;  /* 0x0000038098057812 */ /* 0x000fe200078ec0ff */
[----:B------:R-:W1:Y:S01]  /*128c0*/  @P0 LDC R21, c[0x0][0xcf0] ;  /* 0x00033c00ff150b82 */ /* 0x000e620000000800 */
[----:B------:R-:W-:Y:S01]  /*128d0*/  IMAD R81, R20, UR4, RZ ;  /* 0x0000000414517c24 */ /* 0x000fe2000f8e02ff */
[----:B------:R-:W-:Y:S01]  /*128e0*/  LOP3.LUT R24, R25, 0x380, RZ, 0xc0, !PT ;  /* 0x0000038019187812 */ /* 0x000fe200078ec0ff */
[----:B------:R-:W-:Y:S01]  /*128f0*/  IMAD R20, R160, 0x40, R11 ;  /* 0x00000040a0147824 */ /* 0x000fe200078e020b */
[----:B------:R-:W-:Y:S01]  /*12900*/  LOP3.LUT R28, R29, 0x380, RZ, 0xc0, !PT ;  /* 0x000003801d1c7812 */ /* 0x000fe200078ec0ff */
[C---:B------:R-:W-:Y:S01]  /*12910*/  IMAD R81, R0.reuse, UR5, R81 ;  /* 0x0000000500517c24 */ /* 0x040fe2000f8e0251 */
[----:B------:R-:W-:Y:S01]  /*12920*/  LOP3.LUT R32, R33, 0x380, RZ, 0xc0, !PT ;  /* 0x0000038021207812 */ /* 0x000fe200078ec0ff */
[----:B------:R-:W-:Y:S01]  /*12930*/  IMAD.WIDE.U32 R8, R0, UR4, R8 ;  /* 0x0000000400087c25 */ /* 0x000fe2000f8e0008 */
[----:B------:R-:W-:Y:S01]  /*12940*/  ULDC.64 UR4, c[0x0][0xbe0] ;  /* 0x0002f80000047ab9 */ /* 0x000fe20000000a00 */
[----:B------:R-:W-:-:S02]  /*12950*/  LOP3.LUT R44, R45, 0x380, RZ, 0xc0, !PT ;  /* 0x000003802d2c7812 */ /* 0x000fc400078ec0ff */
[----:B------:R-:W-:Y:S01]  /*12960*/  IMAD.MOV.U32 R11, RZ, RZ, R20 ;  /* 0x000000ffff0b7224 */ /* 0x000fe200078e0014 */
[----:B------:R-:W-:Y:S01]  /*12970*/  SHF.R.U64 R24, R24, 0x3, RZ ;  /* 0x0000000318187819 */ /* 0x000fe200000012ff */
[--C-:B------:R-:W-:Y:S01]  /*12980*/  IMAD.X R13, RZ, RZ, R153.reuse, P3 ;  /* 0x000000ffff0d7224 */ /* 0x100fe200018e0699 */
[C---:B------:R-:W-:Y:S01]  /*12990*/  IADD3 R49, P3, R152.reuse, 0x8000, RZ ;  /* 0x0000800098317810 */ /* 0x040fe20007f7e0ff */
[----:B------:R-:W-:Y:S01]  /*129a0*/  IMAD.X R41, RZ, RZ, R153, P1 ;  /* 0x000000ffff297224 */ /* 0x000fe200008e0699 */
[----:B------:R-:W-:Y:S01]  /*129b0*/  IADD3 R69, P1, R152, 0xd000, RZ ;  /* 0x0000d00098457810 */ /* 0x000fe20007f3e0ff */
[----:B0-----:R-:W-:Y:S01]  /*129c0*/  @P0 IMAD.HI.U32 R0, R20, R83, RZ ;  /* 0x0000005314000227 */ /* 0x001fe200078e00ff */
[----:B------:R-:W-:Y:S01]  /*129d0*/  LOP3.LUT R48, R49, 0x380, RZ, 0xc0, !PT ;  /* 0x0000038031307812 */ /* 0x000fe200078ec0ff */
[----:B------:R-:W5:Y:S01]  /*129e0*/  LD.E.128 R12, desc[UR42][R12.64] ;  /* 0x0000002a0c0c7980 */ /* 0x000f62000c101d00 */
[----:B------:R-:W-:Y:S01]  /*129f0*/  LOP3.LUT R68, R69, 0x380, RZ, 0xc0, !PT ;  /* 0x0000038045447812 */ /* 0x000fe200078ec0ff */
[----:B------:R-:W-:Y:S01]  /*12a00*/  IMAD.IADD R9, R9, 0x1, R81 ;  /* 0x0000000109097824 */ /* 0x000fe200078e0251 */
[----:B------:R-:W-:Y:S01]  /*12a10*/  SHF.R.U64 R28, R28, 0x3, RZ ;  /* 0x000000031c1c7819 */ /* 0x000fe200000012ff */
[----:B------:R-:W5:Y:S01]  /*12a20*/  LD.E.128 R40, desc[UR42][R40.64] ;  /* 0x0000002a28287980 */ /* 0x000f62000c101d00 */
[----:B-1----:R-:W-:-:S02]  /*12a30*/  @P0 SHF.R.U32.HI R11, RZ, R21, R0 ;  /* 0x00000015ff0b0219 */ /* 0x002fc40000011600 */
[----:B------:R-:W-:Y:S02]  /*12a40*/  SHF.R.U64 R32, R32, 0x3, RZ ;  /* 0x0000000320207819 */ /* 0x000fe400000012ff */
[--C-:B------:R-:W-:Y:S01]  /*12a50*/  SHF.R.S32.HI R0, RZ, 0x1f, R11.reuse ;  /* 0x0000001fff007819 */ /* 0x100fe2000001140b */
[----:B------:R-:W-:Y:S01]  /*12a60*/  IMAD.MOV R21, RZ, RZ, -R11 ;  /* 0x000000ffff157224 */ /* 0x000fe200078e0a0b */
[----:B------:R-:W-:Y:S01]  /*12a70*/  SHF.R.U64 R44, R44, 0x3, RZ ;  /* 0x000000032c2c7819 */ /* 0x000fe200000012ff */
[C---:B------:R-:W-:Y:S01]  /*12a80*/  IMAD.WIDE.U32 R8, R11.reuse, UR4, R8 ;  /* 0x000000040b087c25 */ /* 0x040fe2000f8e0008 */
[----:B------:R-:W-:Y:S02]  /*12a90*/  SHF.R.U64 R48, R48, 0x3, RZ ;  /* 0x0000000330307819 */ /* 0x000fe400000012ff */
[----:B------:R-:W-:Y:S01]  /*12aa0*/  SHF.R.U64 R68, R68, 0x3, RZ ;  /* 0x0000000344447819 */ /* 0x000fe200000012ff */
[----:B------:R-:W-:Y:S01]  /*12ab0*/  IMAD R21, R80, R21, R20 ;  /* 0x0000001550157224 */ /* 0x000fe200078e0214 */
[----:B------:R-:W-:Y:S01]  /*12ac0*/  LOP3.LUT R24, R24, R25, RZ, 0x3c, !PT ;  /* 0x0000001918187212 */ /* 0x000fe200078e3cff */
[----:B------:R-:W-:Y:S01]  /*12ad0*/  IMAD R0, R0, UR4, RZ ;  /* 0x0000000400007c24 */ /* 0x000fe2000f8e02ff */
[----:B------:R-:W0:Y:S01]  /*12ae0*/  LDC R20, c[0x0][0xbc8] ;  /* 0x0002f200ff147b82 */ /* 0x000e220000000800 */
[----:B------:R-:W-:Y:S01]  /*12af0*/  LOP3.LUT R28, R28, R29, RZ, 0x3c, !PT ;  /* 0x0000001d1c1c7212 */ /* 0x000fe200078e3cff */
[----:B------:R-:W-:Y:S01]  /*12b00*/  IMAD.X R25, RZ, RZ, R153, P4 ;  /* 0x000000ffff197224 */ /* 0x000fe200020e0699 */
[----:B------:R-:W-:Y:S01]  /*12b10*/  LOP3.LUT R32, R32, R33, RZ, 0x3c, !PT ;  /* 0x0000002120207212 */ /* 0x000fe200078e3cff */
[----:B------:R-:W-:Y:S01]  /*12b20*/  IMAD R11, R11, UR5, R0 ;  /* 0x000000050b0b7c24 */ /* 0x000fe2000f8e0200 */
[----:B------:R-:W-:Y:S01]  /*12b30*/  SHF.R.S32.HI R0, RZ, 0x1f, R21 ;  /* 0x0000001fff007819 */ /* 0x000fe20000011415 */
[----:B------:R-:W-:Y:S01]  /*12b40*/  ULDC.64 UR4, c[0x0][0xbd8] ;  /* 0x0002f60000047ab9 */ /* 0x000fe20000000a00 */
[----:B------:R-:W-:Y:S01]  /*12b50*/  LOP3.LUT R44, R44, R45, RZ, 0x3c, !PT ;  /* 0x0000002d2c2c7212 */ /* 0x000fe200078e3cff */
[----:B------:R-:W-:Y:S01]  /*12b60*/  IMAD.IADD R9, R9, 0x1, R11 ;  /* 0x0000000109097824 */ /* 0x000fe200078e020b */
[----:B------:R-:W-:Y:S01]  /*12b70*/  LOP3.LUT R48, R48, R49, RZ, 0x3c, !PT ;  /* 0x0000003130307212 */ /* 0x000fe200078e3cff */
[----:B------:R-:W-:Y:S01]  /*12b80*/  IMAD R0, R0, UR4, RZ ;  /* 0x0000000400007c24 */ /* 0x000fe2000f8e02ff */
[----:B------:R-:W-:Y:S01]  /*12b90*/  IADD3 R53, P4, R152, 0x9000, RZ ;  /* 0x0000900098357810 */ /* 0x000fe20007f9e0ff */
[----:B------:R-:W-:Y:S01]  /*12ba0*/  IMAD.WIDE.U32 R8, R21, UR4, R8 ;  /* 0x0000000415087c25 */ /* 0x000fe2000f8e0008 */
[----:B------:R-:W-:Y:S01]  /*12bb0*/  LOP3.LUT R68, R68, R69, RZ, 0x3c, !PT ;  /* 0x0000004544447212 */ /* 0x000fe200078e3cff */
[----:B------:R-:W5:Y:S01]  /*12bc0*/  LD.E.128 R24, desc[UR42][R24.64] ;  /* 0x0000002a18187980 */ /* 0x000f62000c101d00 */
[----:B------:R-:W-:Y:S01]  /*12bd0*/  LOP3.LUT R52, R53, 0x380, RZ, 0xc0, !PT ;  /* 0x0000038035347812 */ /* 0x000fe200078ec0ff */
[----:B------:R-:W-:Y:S01]  /*12be0*/  IMAD R81, R21, UR5, R0 ;  /* 0x0000000515517c24 */ /* 0x000fe2000f8e0200 */
[----:B------:R-:W-:Y:S01]  /*12bf0*/  ULDC.64 UR4, c[0x0][0xb80] ;  /* 0x0002e00000047ab9 */ /* 0x000fe20000000a00 */
[----:B------:R-:W-:Y:S01]  /*12c00*/  IMAD.X R29, RZ, RZ, R153, P5 ;  /* 0x000000ffff1d7224 */ /* 0x000fe200028e0699 */
[----:B------:R-:W-:Y:S01]  /*12c10*/  LEA R21, P0, R8, UR4, 0x1 ;  /* 0x0000000408157c11 */ /* 0x000fe2000f8008ff */
[----:B------:R-:W-:Y:S01]  /*12c20*/  IMAD.IADD R81, R9, 0x1, R81 ;  /* 0x0000000109517824 */ /* 0x000fe200078e0251 */
[C---:B------:R-:W-:Y:S01]  /*12c30*/  IADD3 R57, P5, R152.reuse, 0xa000, RZ ;  /* 0x0000a00098397810 */ /* 0x040fe20007fbe0ff */
[--C-:B------:R-:W-:Y:S01]  /*12c40*/  IMAD.X R33, RZ, RZ, R153.reuse, P6 ;  /* 0x000000ffff217224 */ /* 0x100fe200030e0699 */
[----:B------:R-:W-:Y:S01]  /*12c50*/  IADD3 R61, P6, R152, 0xb000, RZ ;  /* 0x0000b000983d7810 */ /* 0x000fe20007fde0ff */
[----:B------:R-:W-:Y:S01]  /*12c60*/  IMAD.X R45, RZ, RZ, R153, P2 ;  /* 0x000000ffff2d7224 */ /* 0x000fe200010e0699 */
[----:B------:R-:W-:Y:S01]  /*12c70*/  LEA.HI.X R81, R8, UR5, R81, 0x1, P0 ;  /* 0x0000000508517c11 */ /* 0x000fe200080f0c51 */
[--C-:B------:R-:W-:Y:S01]  /*12c80*/  IMAD.X R49, RZ, RZ, R153.reuse, P3 ;  /* 0x000000ffff317224 */ /* 0x100fe200018e0699 */
[----:B0-----:R-:W-:Y:S01]  /*12c90*/  ISETP.GE.AND P0, PT, R159, R20, PT ;  /* 0x000000149f00720c */ /* 0x001fe20003f06270 */
[----:B------:R-:W-:Y:S01]  /*12ca0*/  IMAD.X R69, RZ, RZ, R153, P1 ;  /* 0x000000ffff457224 */ /* 0x000fe200008e0699 */
[----:B------:R-:W-:Y:S01]  /*12cb0*/  IADD3 R73, P2, R152, 0xe000, RZ ;  /* 0x0000e00098497810 */ /* 0x000fe20007f5e0ff */
[----:B------:R-:W5:Y:S01]  /*12cc0*/  LD.E.128 R28, desc[UR42][R28.64] ;  /* 0x0000002a1c1c7980 */ /* 0x000f62000c101d00 */
[----:B------:R-:W-:-:S02]  /*12cd0*/  SEL R0, RZ, 0xffffffff, P0 ;  /* 0xffffffffff007807 */ /* 0x000fc40000000000 */
[----:B------:R-:W-:Y:S01]  /*12ce0*/  IADD3 R7, P3, R152, 0xf000, RZ ;  /* 0x0000f00098077810 */ /* 0x000fe20007f7e0ff */
[----:B------:R-:W5:Y:S01]  /*12cf0*/  LD.E.128 R32, desc[UR42][R32.64] ;  /* 0x0000002a20207980 */ /* 0x000f62000c101d00 */
[-C--:B------:R-:W-:Y:S02]  /*12d00*/  ISETP.GE.AND P1, PT, R192, R20.reuse, PT ;  /* 0x00000014c000720c */ /* 0x080fe40003f26270 */
[----:B------:R-:W-:Y:S01]  /*12d10*/  ISETP.GE.AND P0, PT, R158, R20, PT ;  /* 0x000000149e00720c */ /* 0x000fe20003f06270 */
[----:B------:R-:W-:Y:S01]  /*12d20*/  IMAD.SHL.U32 R9, R0, 0x2, RZ ;  /* 0x0000000200097824 */ /* 0x000fe200078e00ff */
[----:B------:R-:W-:Y:S01]  /*12d30*/  LOP3.LUT R56, R57, 0x380, RZ, 0xc0, !PT ;  /* 0x0000038039387812 */ /* 0x000fe200078ec0ff */
[----:B------:R-:W-:Y:S01]  /*12d40*/  IMAD.X R77, RZ, RZ, R153, P3 ;  /* 0x000000ffff4d7224 */ /* 0x000fe200018e0699 */
[----:B------:R-:W-:Y:S01]  /*12d50*/  LOP3.LUT R60, R61, 0x380, RZ, 0xc0, !PT ;  /* 0x000003803d3c7812 */ /* 0x000fe200078ec0ff */
[----:B------:R-:W5:Y:S01]  /*12d60*/  LD.E.128 R44, desc[UR42][R44.64] ;  /* 0x0000002a2c2c7980 */ /* 0x000f62000c101d00 */
[----:B------:R-:W-:-:S02]  /*12d70*/  LOP3.LUT R72, R73, 0x380, RZ, 0xc0, !PT ;  /* 0x0000038049487812 */ /* 0x000fc400078ec0ff */
[----:B------:R-:W-:Y:S01]  /*12d80*/  LOP3.LUT R6, R7, 0x380, RZ, 0xc0, !PT ;  /* 0x0000038007067812 */ /* 0x000fe200078ec0ff */
[----:B------:R-:W5:Y:S01]  /*12d90*/  LD.E.128 R48, desc[UR42][R48.64] ;  /* 0x0000002a30307980 */ /* 0x000f62000c101d00 */
[----:B------:R-:W-:Y:S02]  /*12da0*/  SEL R0, RZ, 0x1, P1 ;  /* 0x00000001ff007807 */ /* 0x000fe40000800000 */
[----:B------:R-:W-:Y:S01]  /*12db0*/  SEL R8, RZ, 0xffffffff, P0 ;  /* 0xffffffffff087807 */ /* 0x000fe20000000000 */
[----:B------:R-:W5:Y:S01]  /*12dc0*/  LD.E.128 R68, desc[UR42][R68.64] ;  /* 0x0000002a44447980 */ /* 0x000f62000c101d00 */
[----:B------:R-:W-:Y:S02]  /*12dd0*/  SHF.R.U64 R52, R52, 0x3, RZ ;  /* 0x0000000334347819 */ /* 0x000fe400000012ff */
[----:B------:R-:W-:Y:S02]  /*12de0*/  SHF.R.U64 R56, R56, 0x3, RZ ;  /* 0x0000000338387819 */ /* 0x000fe400000012ff */
[----:B------:R-:W-:-:S02]  /*12df0*/  SHF.R.U64 R60, R60, 0x3, RZ ;  /* 0x000000033c3c7819 */ /* 0x000fc400000012ff */
[----:B------:R-:W-:Y:S02]  /*12e00*/  SHF.R.U64 R72, R72, 0x3, RZ ;  /* 0x0000000348487819 */ /* 0x000fe400000012ff */
[----:B------:R-:W-:Y:S02]  /*12e10*/  SHF.R.U64 R5, R5, 0x3, RZ ;  /* 0x0000000305057819 */ /* 0x000fe400000012ff */
[----:B------:R-:W-:Y:S02]  /*12e20*/  ISETP.GE.AND P0, PT, R157, R20, PT ;  /* 0x000000149d00720c */ /* 0x000fe40003f06270 */
[----:B------:R-:W-:Y:S02]  /*12e30*/  SHF.R.U64 R6, R6, 0x3, RZ ;  /* 0x0000000306067819 */ /* 0x000fe400000012ff */
[----:B------:R-:W-:Y:S01]  /*12e40*/  LOP3.LUT R0, R9, 0x2, R0, 0xe2, !PT ;  /* 0x0000000209007812 */ /* 0x000fe200078ee200 */
        /* <DEDUP_REMOVED lines=11> */
[----:B------:R-:W-:Y:S01]  /*12f00*/  SEL R8, RZ, 0xffffffff, P0 ;  /* 0xffffffffff087807 */ /* 0x000fe20000000000 */
[----:B------:R-:W5:Y:S01]  /*12f10*/  LD.E.128 R52, desc[UR42][R52.64] ;  /* 0x0000002a34347980 */ /* 0x000f62000c101d00 */
[----:B------:R-:W-:-:S02]  /*12f20*/  LOP3.LUT R76, R6, R7, RZ, 0x3c, !PT ;  /* 0x00000007064c7212 */ /* 0x000fc400078e3cff */
[-C--:B------:R-:W-:Y:S01]  /*12f30*/  ISETP.GE.AND P0, PT, R156, R20.reuse, PT ;  /* 0x000000149c00720c */ /* 0x080fe20003f06270 */
[----:B------:R-:W5:Y:S01]  /*12f40*/  LD.E.128 R4, desc[UR42][R4.64] ;  /* 0x0000002a04047980 */ /* 0x000f62000c101d00 */
[----:B------:R-:W-:Y:S01]  /*12f50*/  LOP3.LUT R0, R9, 0x4, R0, 0xe2, !PT ;  /* 0x0000000409007812 */ /* 0x000fe200078ee200 */
[----:B------:R-:W-:Y:S01]  /*12f60*/  IMAD.SHL.U32 R9, R8, 0x8, RZ ;  /* 0x0000000808097824 */ /* 0x000fe200078e00ff */
[----:B------:R-:W-:Y:S01]  /*12f70*/  SEL R8, RZ, 0xffffffff, P0 ;  /* 0xffffffffff087807 */ /* 0x000fe20000000000 */
[----:B------:R-:W5:Y:S01]  /*12f80*/  LD.E.128 R56, desc[UR42][R56.64] ;  /* 0x0000002a38387980 */ /* 0x000f62000c101d00 */
[----:B------:R-:W-:-:S03]  /*12f90*/  ISETP.GE.AND P0, PT, R155, R20, PT ;  /* 0x000000149b00720c */ /* 0x000fc60003f06270 */
[----:B------:R-:W5:Y:S01]  /*12fa0*/  LD.E.128 R60, desc[UR42][R60.64] ;  /* 0x0000002a3c3c7980 */ /* 0x000f62000c101d00 */
[----:B------:R-:W-:-:S03]  /*12fb0*/  LOP3.LUT R0, R9, 0x8, R0, 0xe2, !PT ;  /* 0x0000000809007812 */ /* 0x000fc600078ee200 */
[----:B------:R-:W5:Y:S04]  /*12fc0*/  LD.E.128 R72, desc[UR42][R72.64] ;  /* 0x0000002a48487980 */ /* 0x000f68000c101d00 */
[----:B------:R-:W5:Y:S01]  /*12fd0*/  LD.E.128 R76, desc[UR42][R76.64] ;  /* 0x0000002a4c4c7980 */ /* 0x000f62000c101d00 */
[----:B------:R-:W-:Y:S01]  /*12fe0*/  IMAD.SHL.U32 R9, R8, 0x10, RZ ;  /* 0x0000001008097824 */ /* 0x000fe200078e00ff */
[----:B------:R-:W-:Y:S01]  /*12ff0*/  @!PT LDS RZ, [RZ] ;  /* 0x00000000fffff984 */ /* 0x000fe20000000800 */
[----:B------:R-:W-:Y:S01]  /*13000*/  @!PT LDS RZ, [RZ] ;  /* 0x00000000fffff984 */ /* 0x000fe20000000800 */
[----:B------:R-:W-:Y:S01]  /*13010*/  @!PT LDS RZ, [RZ] ;  /* 0x00000000fffff984 */ /* 0x000fe20000000800 */
[----:B------:R-:W-:Y:S01]  /*13020*/  @!PT LDS RZ, [RZ] ;  /* 0x00000000fffff984 */ /* 0x000fe20000000800 */
[----:B------:R0:W-:Y:S06]  /*13030*/  MEMBAR.ALL.CTA ;  /* 0x0000000000007992 */ /* 0x0001ec0000008000 */
[----:B0-----:R-:W0:Y:S01]  /*13040*/  FENCE.VIEW.ASYNC.S ;  /* 0x00000000000073c6 */ /* 0x001e220000000000 */
[----:B------:R-:W-:Y:S01]  /*13050*/  SEL R8, RZ, 0xffffffff, P0 ;  /* 0xffffffffff087807 */ /* 0x000fe20000000000 */
[----:B------:R-:W-:Y:S01]  /*13060*/  VIADD R154, R192, 0x180 ;  /* 0x00000180c09a7836 */ /* 0x000fe20000000000 */
[----:B------:R-:W-:Y:S01]  /*13070*/  LOP3.LUT R0, R9, 0x10, R0, 0xe2, !PT ;  /* 0x0000001009007812 */ /* 0x000fe200078ee200 */
[----:B------:R-:W-:-:S02]  /*13080*/  IMAD R82, R160, 0x40, R10 ;  /* 0x00000040a0527824 */ /* 0x000fc400078e020a */
[----:B------:R-:W-:Y:S02]  /*13090*/  IMAD.SHL.U32 R9, R8, 0x20, RZ ;  /* 0x0000002008097824 */ /* 0x000fe400078e00ff */
[----:B------:R-:W-:Y:S01]  /*130a0*/  IMAD R80, R3, R80, RZ ;  /* 0x0000005003507224 */ /* 0x000fe200078e02ff */
[----:B------:R-:W-:Y:S01]  /*130b0*/  ISETP.GE.AND P0, PT, R154, R20, PT ;  /* 0x000000149a00720c */ /* 0x000fe20003f06270 */
[----:B------:R-:W-:Y:S01]  /*130c0*/  VIADD R84, R192, 0x1c0 ;  /* 0x000001c0c0547836 */ /* 0x000fe20000000000 */
[----:B------:R-:W-:Y:S01]  /*130d0*/  LOP3.LUT R3, R9, 0x20, R0, 0xe2, !PT ;  /* 0x0000002009037812 */ /* 0x000fe200078ee200 */
[----:B------:R-:W-:Y:S01]  /*130e0*/  VIADD R0, R2, 0x38820 ;  /* 0x0003882002007836 */ /* 0x000fe20000000000 */
[----:B------:R-:W-:Y:S02]  /*130f0*/  ISETP.GE.AND P1, PT, R82, R80, PT ;  /* 0x000000505200720c */ /* 0x000fe40003f26270 */
[----:B------:R-:W-:Y:S02]  /*13100*/  SEL R8, RZ, 0x40, P0 ;  /* 0x00000040ff087807 */ /* 0x000fe40000000000 */
[----:B------:R-:W-:-:S02]  /*13110*/  ISETP.GE.AND P0, PT, R84, R20, PT ;  /* 0x000000145400720c */ /* 0x000fc40003f06270 */
[----:B------:R-:W-:Y:S02]  /*13120*/  LOP3.LUT R3, R3, R8, RZ, 0xfc, !PT ;  /* 0x0000000803037212 */ /* 0x000fe400078efcff */
[----:B------:R-:W-:Y:S02]  /*13130*/  PRMT R0, RZ, 0x654, R0 ;  /* 0x00000654ff007816 */ /* 0x000fe40000000000 */
[----:B------:R-:W-:Y:S01]  /*13140*/  SEL R8, RZ, 0x80, P0 ;  /* 0x00000080ff087807 */ /* 0x000fe20000000000 */
[C---:B------:R-:W-:Y:S01]  /*13150*/  VIADD R83, R192.reuse, 0x1c0 ;  /* 0x000001c0c0537836 */ /* 0x040fe20000000000 */
[----:B0-----:R0:W-:Y:S01]  /*13160*/  SYNCS.ARRIVE.TRANS64.RED.A1T0 RZ, [R0+URZ], RZ ;  /* 0x000000ff00ff79a7 */ /* 0x0011e2000810043f */
[C---:B------:R-:W-:Y:S02]  /*13170*/  VIADD R88, R192.reuse, 0x180 ;  /* 0x00000180c0587836 */ /* 0x040fe40000000000 */
[C---:B------:R-:W-:Y:S02]  /*13180*/  VIADD R89, R192.reuse, 0x140 ;  /* 0x00000140c0597836 */ /* 0x040fe40000000000 */
[----:B------:R-:W-:-:S02]  /*13190*/  VIADD R90, R192, 0x100 ;  /* 0x00000100c05a7836 */ /* 0x000fc40000000000 */
[C---:B------:R-:W-:Y:S01]  /*131a0*/  VIADD R91, R192.reuse, 0xc0 ;  /* 0x000000c0c05b7836 */ /* 0x040fe20000000000 */
[----:B0-----:R-:W-:Y:S01]  /*131b0*/  LOP3.LUT R0, R3, R8, RZ, 0xfc, !PT ;  /* 0x0000000803007212 */ /* 0x001fe200078efcff */
[C---:B------:R-:W-:Y:S02]  /*131c0*/  VIADD R92, R192.reuse, 0x80 ;  /* 0x00000080c05c7836 */ /* 0x040fe40000000000 */
[----:B------:R-:W-:Y:S01]  /*131d0*/  VIADD R93, R192, 0x40 ;  /* 0x00000040c05d7836 */ /* 0x000fe20000000000 */
[----:B------:R0:W1:Y:S01]  /*131e0*/  SHFL.IDX PT, R8, R21, RZ, 0x181f ;  /* 0x00181fff15087589 */ /* 0x00006200000e0000 */
[----:B------:R-:W-:Y:S03]  /*131f0*/  BSSY B1, `(.L_x_1370) ;  /* 0x0000029000017945 */ /* 0x000fe60003800000 */
[----:B------:R0:W2:Y:S01]  /*13200*/  SHFL.IDX PT, R9, R81, RZ, 0x181f ;  /* 0x00181fff51097589 */ /* 0x0000a200000e0000 */
[----:B------:R-:W-:-:S02]  /*13210*/  SHF.R.S32.HI R83, RZ, 0x1f, R83 ;  /* 0x0000001fff537819 */ /* 0x000fc40000011453 */
[----:B------:R-:W-:Y:S02]  /*13220*/  SHF.R.S32.HI R88, RZ, 0x1f, R88 ;  /* 0x0000001fff587819 */ /* 0x000fe40000011458 */
[----:B------:R-:W-:Y:S02]  /*13230*/  SHF.R.S32.HI R89, RZ, 0x1f, R89 ;  /* 0x0000001fff597819 */ /* 0x000fe40000011459 */
[----:B------:R-:W-:Y:S02]  /*13240*/  SHF.R.S32.HI R90, RZ, 0x1f, R90 ;  /* 0x0000001fff5a7819 */ /* 0x000fe4000001145a */
[----:B------:R-:W-:Y:S02]  /*13250*/  SHF.R.S32.HI R91, RZ, 0x1f, R91 ;  /* 0x0000001fff5b7819 */ /* 0x000fe4000001145b */
[----:B------:R-:W-:Y:S02]  /*13260*/  SHF.R.S32.HI R92, RZ, 0x1f, R92 ;  /* 0x0000001fff5c7819 */ /* 0x000fe4000001145c */
[----:B------:R-:W-:Y:S01]  /*13270*/  SHF.R.S32.HI R93, RZ, 0x1f, R93 ;  /* 0x0000001fff5d7819 */ /* 0x000fe2000001145d */
[----:B0-----:R-:W-:Y:S06]  /*13280*/  @P1 BRA `(.L_x_1371) ;  /* 0x00000000007c1947 */ /* 0x001fec0003800000 */
[-C--:B------:R-:W-:Y:S02]  /*13290*/  ISETP.GE.AND P0, PT, R192, R20.reuse, PT ;  /* 0x00000014c000720c */ /* 0x080fe40003f06270 */
[-C--:B------:R-:W-:Y:S02]  /*132a0*/  ISETP.GE.AND P1, PT, R159, R20.reuse, PT ;  /* 0x000000149f00720c */ /* 0x080fe40003f26270 */
[-C--:B------:R-:W-:Y:S02]  /*132b0*/  ISETP.GE.AND P5, PT, R158, R20.reuse, PT ;  /* 0x000000149e00720c */ /* 0x080fe40003fa6270 */
[-C--:B------:R-:W-:Y:S02]  /*132c0*/  ISETP.GE.AND P3, PT, R157, R20.reuse, PT ;  /* 0x000000149d00720c */ /* 0x080fe40003f66270 */
[----:B------:R-:W-:-:S05]  /*132d0*/  ISETP.GE.AND P2, PT, R156, R20, PT ;  /* 0x000000149c00720c */ /* 0x000fca0003f46270 */
[----:B-12---:R-:W-:-:S05]  /*132e0*/  @!P0 IMAD.WIDE R10, R192, 0x2, R8 ;  /* 0x00000002c00a8825 */ /* 0x006fca00078e0208 */
[----:B-----5:R0:W-:Y:S02]  /*132f0*/  @!P0 ST.E.128 desc[UR42][R10.64], R4 ;  /* 0x000000040a008985 */ /* 0x0201e4000c101d2a */
[-C--:B0-----:R-:W-:Y:S02]  /*13300*/  @!P1 LEA R4, P0, R159, R8.reuse, 0x1 ;  /* 0x000000089f049211 */ /* 0x081fe400078008ff */
[----:B------:R-:W-:Y:S02]  /*13310*/  @!P3 LEA R6, P6, R157, R8, 0x1 ;  /* 0x000000089d06b211 */ /* 0x000fe400078c08ff */
[-C--:B------:R-:W-:Y:S02]  /*13320*/  @!P1 LEA.HI.X R5, R159, R9.reuse, R93, 0x1, P0 ;  /* 0x000000099f059211 */ /* 0x080fe400000f0c5d */
[----:B------:R-:W-:Y:S02]  /*13330*/  LOP3.LUT P0, RZ, R3, 0x40, RZ, 0xc0, !PT ;  /* 0x0000004003ff7812 */ /* 0x000fe4000780c0ff */
[----:B------:R-:W-:Y:S01]  /*13340*/  @!P3 LEA.HI.X R7, R157, R9, R91, 0x1, P6 ;  /* 0x000000099d07b211 */ /* 0x000fe200030f0c5b */
[----:B------:R0:W-:Y:S01]  /*13350*/  @!P1 ST.E.128 desc[UR42][R4.64], R24 ;  /* 0x0000001804009985 */ /* 0x0001e2000c101d2a */
[----:B------:R-:W-:-:S13]  /*13360*/  ISETP.GE.AND P1, PT, R155, R20, PT ;  /* 0x000000149b00720c */ /* 0x000fda0003f26270 */
[CC--:B------:R-:W-:Y:S02]  /*13370*/  @!P1 LEA R10, P6, R155.reuse, R8.reuse, 0x1 ;  /* 0x000000089b0a9211 */ /* 0x0c0fe400078c08ff */
[C---:B0-----:R-:W-:Y:S02]  /*13380*/  @!P5 LEA R4, P4, R158.reuse, R8, 0x1 ;  /* 0x000000089e04d211 */ /* 0x041fe400078808ff */
[-C--:B------:R-:W-:Y:S02]  /*13390*/  @!P1 LEA.HI.X R11, R155, R9.reuse, R89, 0x1, P6 ;  /* 0x000000099b0b9211 */ /* 0x080fe400030f0c59 */
[----:B------:R-:W-:Y:S02]  /*133a0*/  @!P5 LEA.HI.X R5, R158, R9, R92, 0x1, P4 ;  /* 0x000000099e05d211 */ /* 0x000fe400020f0c5c */
[----:B------:R-:W-:-:S03]  /*133b0*/  LOP3.LUT P4, RZ, R0, 0x80, RZ, 0xc0, !PT ;  /* 0x0000008000ff7812 */ /* 0x000fc6000788c0ff */
[----:B------:R0:W-:Y:S04]  /*133c0*/  @!P5 ST.E.128 desc[UR42][R4.64], R32 ;  /* 0x000000200400d985 */ /* 0x0001e8000c101d2a */
[----:B------:R1:W-:Y:S01]  /*133d0*/  @!P3 ST.E.128 desc[UR42][R6.64], R40 ;  /* 0x000000280600b985 */ /* 0x0003e2000c101d2a */
[-C--:B0-----:R-:W-:Y:S02]  /*133e0*/  @!P2 LEA R4, P5, R156, R8.reuse, 0x1 ;  /* 0x000000089c04a211 */ /* 0x081fe400078a08ff */
[-C--:B-1----:R-:W-:Y:S02]  /*133f0*/  @P0 LEA R6, P3, R154, R8.reuse, 0x1 ;  /* 0x000000089a060211 */ /* 0x082fe400078608ff */
        /* <DEDUP_REMOVED lines=8> */
.L_x_1371:
[----:B------:R-:W-:Y:S05]  /*13480*/  BSYNC B1 ;  /* 0x0000000000017941 */ /* 0x000fea0003800000 */
.L_x_1370:
[----:B0----5:R-:W-:Y:S01]  /*13490*/  VIADD R7, R82, 0x20 ;  /* 0x0000002052077836 */ /* 0x021fe20000000000 */
[----:B------:R0:W3:Y:S04]  /*134a0*/  SHFL.IDX PT, R5, R81, 0x1, 0x181f ;  /* 0x00381f0051057f89 */ /* 0x0000e800000e0000 */
[----:B------:R-:W-:Y:S01]  /*134b0*/  ISETP.GE.AND P0, PT, R7, R80, PT ;  /* 0x000000500700720c */ /* 0x000fe20003f06270 */
[----:B------:R0:W4:-:S12]  /*134c0*/  SHFL.IDX PT, R4, R21, 0x1, 0x181f ;  /* 0x00381f0015047f89 */ /* 0x00011800000e0000 */
[----:B0-----:R-:W-:Y:S05]  /*134d0*/  @P0 BRA `(.L_x_1372) ;  /* 0x0000002c00740947 */ /* 0x001fea0003800000 */
[-C--:B------:R-:W-:Y:S02]  /*134e0*/  ISETP.GE.AND P6, PT, R192, R20.reuse, PT ;  /* 0x00000014c000720c */ /* 0x080fe40003fc6270 */
[-C--:B------:R-:W-:Y:S02]  /*134f0*/  ISETP.GE.AND P5, PT, R159, R20.reuse, PT ;  /* 0x000000149f00720c */ /* 0x080fe40003fa6270 */
[-C--:B------:R-:W-:Y:S02]  /*13500*/  ISETP.GE.AND P3, PT, R158, R20.reuse, PT ;  /* 0x000000149e00720c */ /* 0x080fe40003f66270 */
[-C--:B------:R-:W-:Y:S02]  /*13510*/  ISETP.GE.AND P2, PT, R157, R20.reuse, PT ;  /* 0x000000149d00720c */ /* 0x080fe40003f46270 */
[-C--:B------:R-:W-:Y:S02]  /*13520*/  ISETP.GE.AND P1, PT, R156, R20.reuse, PT ;  /* 0x000000149c00720c */ /* 0x080fe40003f26270 */
[----:B------:R-:W-:-:S03]  /*13530*/  ISETP.GE.AND P0, PT, R155, R20, PT ;  /* 0x000000149b00720c */ /* 0x000fc60003f06270 */
[----:B---34-:R-:W-:Y:S02]  /*13540*/  @!P6 IMAD.WIDE R6, R192, 0x2, R4 ;  /* 0x00000002c006e825 */ /* 0x018fe400078e0204 */
[----:B-1----:R-:W-:-:S03]  /*13550*/  @!P5 LEA R8, P4, R159, R4, 0x1 ;  /* 0x000000049f08d211 */ /* 0x002fc600078808ff */
[----:B------:R0:W-:Y:S01]  /*13560*/  @!P6 ST.E.128 desc[UR42][R6.64], R12 ;  /* 0x0000000c0600e985 */ /* 0x0001e2000c101d2a */
[----:B--2---:R-:W-:Y:S02]  /*13570*/  @!P5 LEA.HI.X R9, R159, R5, R93, 0x1, P4 ;  /* 0x000000059f09d211 */ /* 0x004fe400020f0c5d */
[----:B------:R-:W-:-:S03]  /*13580*/  LOP3.LUT P4, RZ, R3, 0x40, RZ, 0xc0, !PT ;  /* 0x0000004003ff7812 */ /* 0x000fc6000788c0ff */
[----:B------:R1:W-:Y:S01]  /*13590*/  @!P5 ST.E.128 desc[UR42][R8.64], R28 ;  /* 0x0000001c0800d985 */ /* 0x0003e2000c101d2a */
[----:B0-----:R-:W-:-:S04]  /*135a0*/  @!P3 LEA R6, P6, R158, R4, 0x1 ;  /* 0x000000049e06b211 */ /* 0x001fc800078c08ff */
[----:B------:R-:W-:Y:S02]  /*135b0*/  @!P3 LEA.HI.X R7, R158, R5, R92, 0x1, P6 ;  /* 0x000000059e07b211 */ /* 0x000fe400030f0c5c */
[----:B-1----:R-:W-:-:S03]  /*135c0*/  @!P2 LEA R8, P5, R157, R4, 0x1 ;  /* 0x000000049d08a211 */ /* 0x002fc600078a08ff */
[----:B------:R0:W-:Y:S01]  /*135d0*/  @!P3 ST.E.128 desc[UR42][R6.64], R36 ;  /* 0x000000240600b985 */ /* 0x0001e2000c101d2a */
[-C--:B------:R-:W-:Y:S02]  /*135e0*/  @!P0 LEA R10, P3, R155, R4.reuse, 0x1 ;  /* 0x000000049b0a8211 */ /* 0x080fe400078608ff */
[-C--:B------:R-:W-:Y:S02]  /*135f0*/  @!P2 LEA.HI.X R9, R157, R5.reuse, R91, 0x1, P5 ;  /* 0x000000059d09a211 */ /* 0x080fe400028f0c5b */
[CC--:B------:R-:W-:Y:S02]  /*13600*/  @P4 LEA R12, P5, R154.reuse, R4.reuse, 0x1 ;  /* 0x000000049a0c4211 */ /* 0x0c0fe400078a08ff */
[-C--:B------:R-:W-:Y:S01]  /*13610*/  @!P0 LEA.HI.X R11, R155, R5.reuse, R89, 0x1, P3 ;  /* 0x000000059b0b8211 */ /* 0x080fe200018f0c59 */
[----:B------:R1:W-:Y:S01]  /*13620*/  @!P2 ST.E.128 desc[UR42][R8.64], R44 ;  /* 0x0000002c0800a985 */ /* 0x0003e2000c101d2a */
[----:B------:R-:W-:Y:S02]  /*13630*/  @P4 LEA.HI.X R13, R154, R5, R88, 0x1, P5 ;  /* 0x000000059a0d4211 */ /* 0x000fe400028f0c58 */
[----:B0-----:R-:W-:-:S04]  /*13640*/  @!P1 LEA R6, P6, R156, R4, 0x1 ;  /* 0x000000049c069211 */ /* 0x001fc800078c08ff */
        /* <DEDUP_REMOVED lines=10> */
.L_x_1369:
[----:B01----:R-:W2:Y:S01]  /*136f0*/  LDL.LU R12, [R1+0x48] ;  /* 0x00004800010c7983 */ /* 0x003ea20000300800 */
[----:B------:R-:W-:Y:S01]  /*13700*/  ULDC.64 UR4, c[0x0][0xc08] ;  /* 0x0003020000047ab9 */ /* 0x000fe20000000a00 */
[----:B------:R-:W0:Y:S02]  /*13710*/  LDC R13, c[0x0][0xce8] ;  /* 0x00033a00ff0d7b82 */ /* 0x000e240000000800 */
        /* <DEDUP_REMOVED lines=13> */
[----:B0-----:R-:W-:-:S03]  /*137f0*/  ISETP.NE.AND P0, PT, R13, 0x1, PT ;  /* 0x000000010d00780c */ /* 0x001fc60003f05270 */
        /* <DEDUP_REMOVED lines=8> */
[----:B------:R-:W0:Y:S01]  /*13880*/  @P0 LDC R0, c[0x0][0xcf0] ;  /* 0x00033c00ff000b82 */ /* 0x000e220000000800 */
        /* <DEDUP_REMOVED lines=66> */
[----:B------:R-:W-:Y:S02]  /*13cb0*/  VIADD R222, R223, 0x40 ;  /* 0x00000040dfde7836 */ /* 0x000fe40000000000 */
[----:B--2---:R-:W-:-:S04]  /*13cc0*/  IMAD.WIDE.U32 R8, R12, UR4, R8 ;  /* 0x000000040c087c25 */ /* 0x004fc8000f8e0008 */
[----:B------:R-:W-:Y:S01]  /*13cd0*/  IMAD R9, R12, UR5, R9 ;  /* 0x000000050c097c24 */ /* 0x000fe2000f8e0209 */
[----:B------:R-:W-:Y:S01]  /*13ce0*/  ULDC.64 UR4, c[0x0][0xc30] ;  /* 0x00030c0000047ab9 */ /* 0x000fe20000000a00 */
[----:B------:R-:W1:Y:S01]  /*13cf0*/  @P0 LDC R12, c[0x0][0xcec] ;  /* 0x00033b00ff0c0b82 */ /* 0x000e620000000800 */
[----:B---3--:R-:W-:-:S04]  /*13d00*/  IMAD R11, R14, 0x40, R11 ;  /* 0x000000400e0b7824 */ /* 0x008fc800078e020b */
[----:B------:R-:W-:Y:S02]  /*13d10*/  IMAD.MOV.U32 R10, RZ, RZ, R11 ;  /* 0x000000ffff0a7224 */ /* 0x000fe400078e000b */
[----:B-1----:R-:W-:-:S05]  /*13d20*/  @P0 IMAD.HI.U32 R12, R11, R12, RZ ;  /* 0x0000000c0b0c0227 */ /* 0x002fca00078e00ff */
[----:B0-----:R-:W-:-:S05]  /*13d30*/  @P0 SHF.R.U32.HI R10, RZ, R0, R12 ;  /* 0x00000000ff0a0219 */ /* 0x001fca000001160c */
        /* <DEDUP_REMOVED lines=16> */
[----:B------:R0:W1:Y:S01]  /*13e40*/  SHFL.IDX PT, R21, R0, RZ, 0x1c1f ;  /* 0x001c1fff00157589 */ /* 0x00006200000e0000 */
[----:B------:R-:W-:Y:S01]  /*13e50*/  LEA.HI.X R12, R8, UR5, R10, 0x2, P0 ;  /* 0x00000005080c7c11 */ /* 0x000fe200080f140a */
[----:B------:R-:W-:Y:S01]  /*13e60*/  VIADD R8, R2, 0x38820 ;  /* 0x0003882002087836 */ /* 0x000fe20000000000 */
[----:B------:R-:W-:-:S03]  /*13e70*/  ISETP.GE.AND P0, PT, R13, R3, PT ;  /* 0x000000030d00720c */ /* 0x000fc60003f06270 */
[----:B------:R0:W2:Y:S01]  /*13e80*/  SHFL.IDX PT, R20, R12, RZ, 0x1c1f ;  /* 0x001c1fff0c147589 */ /* 0x0000a200000e0000 */
        /* <DEDUP_REMOVED lines=9> */
[----:B------:R-:W-:Y:S01]  /*13f20*/  VIADD R14, R223, 0x10 ;  /* 0x00000010df0e7836 */ /* 0x000fe20000000000 */
[----:B------:R-:W-:Y:S02]  /*13f30*/  ISETP.GE.AND P4, PT, R198, UR4, PT ;  /* 0x00000004c6007c0c */ /* 0x000fe4000bf86270 */
[----:B------:R-:W-:-:S07]  /*13f40*/  SHF.R.S32.HI R15, RZ, 0x1f, R15 ;  /* 0x0000001fff0f7819 */ /* 0x000fce000001140f */
[----:B01----:R-:W-:-:S04]  /*13f50*/  @!P0 LEA R8, P1, R223, R21, 0x2 ;  /* 0x00000015df088211 */ /* 0x003fc800078210ff */
[C---:B--2---:R-:W-:Y:S01]  /*13f60*/  @!P0 LEA.HI.X R9, R223.reuse, R20, R11, 0x2, P1 ;  /* 0x00000014df098211 */ /* 0x044fe200008f140b */
[----:B------:R-:W-:-:S04]  /*13f70*/  VIADD R11, R223, 0x18 ;  /* 0x00000018df0b7836 */ /* 0x000fc80000000000 */
[----:B------:R0:W-:Y:S01]  /*13f80*/  @!P0 ST.E.64 desc[UR42][R8.64], R24 ;  /* 0x0000001808008985 */ /* 0x0001e2000c101b2a */
[----:B------:R-:W-:-:S13]  /*13f90*/  ISETP.GE.AND P0, PT, R10, UR4, PT ;  /* 0x000000040a007c0c */ /* 0x000fda000bf06270 */
[----:B0-----:R-:W-:-:S04]  /*13fa0*/  @!P0 LEA R8, P1, R10, R21, 0x2 ;  /* 0x000000150a088211 */ /* 0x001fc800078210ff */
[----:B------:R-:W-:Y:S01]  /*13fb0*/  @!P0 LEA.HI.X R9, R10, R20, R15, 0x2, P1 ;  /* 0x000000140a098211 */ /* 0x000fe200008f140f */
[----:B------:R-:W-:Y:S01]  /*13fc0*/  VIADD R15, R223, 0x10 ;  /* 0x00000010df0f7836 */ /* 0x000fe20000000000 */
[----:B------:R-:W-:Y:S01]  /*13fd0*/  ISETP.GE.AND P1, PT, R11, UR4, PT ;  /* 0x000000040b007c0c */ /* 0x000fe2000bf26270 */
[----:B------:R-:W-:Y:S02]  /*13fe0*/  VIADD R10, R223, 0x20 ;  /* 0x00000020df0a7836 */ /* 0x000fe40000000000 */
[----:B------:R0:W-:Y:S01]  /*13ff0*/  @!P0 ST.E.64 desc[UR42][R8.64], R28 ;  /* 0x0000001c08008985 */ /* 0x0001e2000c101b2a */
[----:B------:R-:W-:Y:S02]  /*14000*/  ISETP.GE.AND P0, PT, R14, UR4, PT ;  /* 0x000000040e007c0c */ /* 0x000fe4000bf06270 */
[----:B------:R-:W-:-:S11]  /*14010*/  SHF.R.S32.HI R15, RZ, 0x1f, R15 ;  /* 0x0000001fff0f7819 */ /* 0x000fd6000001140f */
[----:B0-----:R-:W-:-:S04]  /*14020*/  @!P0 LEA R8, P2, R14, R21, 0x2 ;  /* 0x000000150e088211 */ /* 0x001fc800078410ff */
[----:B------:R-:W-:Y:S01]  /*14030*/  @!P0 LEA.HI.X R9, R14, R20, R15, 0x2, P2 ;  /* 0x000000140e098211 */ /* 0x000fe200010f140f */
[C---:B------:R-:W-:Y:S02]  /*14040*/  VIADD R15, R223.reuse, 0x18 ;  /* 0x00000018df0f7836 */ /* 0x040fe40000000000 */
[----:B------:R-:W-:Y:S02]  /*14050*/  VIADD R14, R223, 0x28 ;  /* 0x00000028df0e7836 */ /* 0x000fe40000000000 */
[----:B------:R0:W-:Y:S01]  /*14060*/  @!P0 ST.E.64 desc[UR42][R8.64], R32 ;  /* 0x0000002008008985 */ /* 0x0001e2000c101b2a */
[----:B------:R-:W-:Y:S02]  /*14070*/  SHF.R.S32.HI R15, RZ, 0x1f, R15 ;  /* 0x0000001fff0f7819 */ /* 0x000fe4000001140f */
[----:B------:R-:W-:Y:S02]  /*14080*/  ISETP.GE.AND P0, PT, R10, UR4, PT ;  /* 0x000000040a007c0c */ /* 0x000fe4000bf06270 */
[----:B0-----:R-:W-:-:S04]  /*14090*/  @!P1 LEA R8, P2, R11, R21, 0x2 ;  /* 0x000000150b089211 */ /* 0x001fc800078410ff */
[----:B------:R-:W-:Y:S01]  /*140a0*/  @!P1 LEA.HI.X R9, R11, R20, R15, 0x2, P2 ;  /* 0x000000140b099211 */ /* 0x000fe200010f140f */
[C---:B------:R-:W-:Y:S02]  /*140b0*/  VIADD R15, R223.reuse, 0x20 ;  /* 0x00000020df0f7836 */ /* 0x040fe40000000000 */
[----:B------:R-:W-:Y:S02]  /*140c0*/  VIADD R11, R223, 0x30 ;  /* 0x00000030df0b7836 */ /* 0x000fe40000000000 */
[----:B------:R0:W-:Y:S01]  /*140d0*/  @!P1 ST.E.64 desc[UR42][R8.64], R36 ;  /* 0x0000002408009985 */ /* 0x0001e2000c101b2a */
[----:B------:R-:W-:Y:S02]  /*140e0*/  ISETP.GE.AND P1, PT, R14, UR4, PT ;  /* 0x000000040e007c0c */ /* 0x000fe4000bf26270 */
[----:B------:R-:W-:Y:S02]  /*140f0*/  SHF.R.S32.HI R15, RZ, 0x1f, R15 ;  /* 0x0000001fff0f7819 */ /* 0x000fe4000001140f */
        /* <DEDUP_REMOVED lines=9> */
[----:B------:R-:W-:-:S04]  /*14190*/  VIADD R14, R223, 0x30 ;  /* 0x00000030df0e7836 */ /* 0x000fc80000000000 */
[----:B------:R0:W-:Y:S01]  /*141a0*/  @!P1 ST.E.64 desc[UR42][R8.64], R44 ;  /* 0x0000002c08009985 */ /* 0x0001e2000c101b2a */
[----:B------:R-:W-:Y:S02]  /*141b0*/  ISETP.GE.AND P1, PT, R10, UR4, PT ;  /* 0x000000040a007c0c */ /* 0x000fe4000bf26270 */
[----:B------:R-:W-:Y:S02]  /*141c0*/  SHF.R.S32.HI R14, RZ, 0x1f, R14 ;  /* 0x0000001fff0e7819 */ /* 0x000fe4000001140e */
[----:B0-----:R-:W-:-:S04]  /*141d0*/  @!P0 LEA R8, P2, R11, R21, 0x2 ;  /* 0x000000150b088211 */ /* 0x001fc800078410ff */
[----:B------:R-:W-:Y:S01]  /*141e0*/  @!P0 LEA.HI.X R9, R11, R20, R14, 0x2, P2 ;  /* 0x000000140b098211 */ /* 0x000fe200010f140e */
[----:B------:R-:W-:-:S04]  /*141f0*/  VIADD R11, R223, 0x38 ;  /* 0x00000038df0b7836 */ /* 0x000fc80000000000 */
        /* <DEDUP_REMOVED lines=10> */
[----:B------:R-:W-:Y:S02]  /*142a0*/  @!P0 LEA.HI.X R9, R222, R20, R10, 0x2, P2 ;  /* 0x00000014de098211 */ /* 0x000fe400010f140a */
[----:B------:R-:W-:-:S03]  /*142b0*/  @!P4 LEA R10, P6, R198, R21, 0x2 ;  /* 0x00000015c60ac211 */ /* 0x000fc600078c10ff */
[----:B------:R0:W-:Y:S01]  /*142c0*/  @!P0 ST.E.64 desc[UR42][R8.64], R56 ;  /* 0x0000003808008985 */ /* 0x0001e2000c101b2a */
[----:B------:R-:W-:Y:S02]  /*142d0*/  ISETP.GE.AND P0, PT, R218, UR4, PT ;  /* 0x00000004da007c0c */ /* 0x000fe4000bf06270 */
[----:B------:R-:W-:Y:S02]  /*142e0*/  @!P4 LEA.HI.X R11, R198, R20, R199, 0x2, P6 ;  /* 0x00000014c60bc211 */ /* 0x000fe400030f14c7 */
[----:B0-----:R-:W-:-:S04]  /*142f0*/  @!P1 LEA R8, P2, R220, R21, 0x2 ;  /* 0x00000015dc089211 */ /* 0x001fc800078410ff */
[----:B------:R-:W-:-:S05]  /*14300*/  @!P1 LEA.HI.X R9, R220, R20, R221, 0x2, P2 ;  /* 0x00000014dc099211 */ /* 0x000fca00010f14dd */
[----:B------:R0:W-:Y:S01]  /*14310*/  @!P1 ST.E.64 desc[UR42][R8.64], R60 ;  /* 0x0000003c08009985 */ /* 0x0001e2000c101b2a */
[----:B------:R-:W-:Y:S02]  /*14320*/  ISETP.GE.AND P1, PT, R213, UR4, PT ;  /* 0x00000004d5007c0c */ /* 0x000fe4000bf26270 */
[----:B0-----:R-:W-:-:S04]  /*14330*/  @!P0 LEA R8, P2, R218, R21, 0x2 ;  /* 0x00000015da088211 */ /* 0x001fc800078410ff */
[----:B------:R-:W-:Y:S02]  /*14340*/  @!P0 LEA.HI.X R9, R218, R20, R219, 0x2, P2 ;  /* 0x00000014da098211 */ /* 0x000fe400010f14db */
[----:B------:R-:W-:-:S03]  /*14350*/  ISETP.GE.AND P2, PT, R181, UR4, PT ;  /* 0x00000004b5007c0c */ /* 0x000fc6000bf46270 */
[----:B------:R0:W-:Y:S10]  /*14360*/  @!P0 ST.E.64 desc[UR42][R8.64], R64 ;  /* 0x0000004008008985 */ /* 0x0001f4000c101b2a */
[----:B------:R-:W-:-:S02]  /*14370*/  @!P2 LEA R14, P6, R181, R21, 0x2 ;  /* 0x00000015b50ea211 */ /* 0x000fc400078c10ff */
[----:B0-----:R-:W-:Y:S02]  /*14380*/  @!P1 LEA R8, P0, R213, R21, 0x2 ;  /* 0x00000015d5089211 */ /* 0x001fe400078010ff */
[-C--:B------:R-:W-:Y:S02]  /*14390*/  @!P2 LEA.HI.X R15, R181, R20.reuse, R182, 0x2, P6 ;  /* 0x00000014b50fa211 */ /* 0x080fe400030f14b6 */
[----:B------:R-:W-:Y:S02]  /*143a0*/  @!P1 LEA.HI.X R9, R213, R20, R217, 0x2, P0 ;  /* 0x00000014d5099211 */ /* 0x000fe400000f14d9 */
[----:B------:R-:W-:-:S03]  /*143b0*/  ISETP.GE.AND P0, PT, R196, UR4, PT ;  /* 0x00000004c4007c0c */ /* 0x000fc6000bf06270 */
[----:B------:R0:W-:Y:S01]  /*143c0*/  @!P1 ST.E.64 desc[UR42][R8.64], R68 ;  /* 0x0000004408009985 */ /* 0x0001e2000c101b2a */
[----:B------:R-:W-:Y:S02]  /*143d0*/  ISETP.GE.AND P1, PT, R183, UR4, PT ;  /* 0x00000004b7007c0c */ /* 0x000fe4000bf26270 */
[----:B0-----:R-:W-:-:S04]  /*143e0*/  @!P3 LEA R8, P5, R200, R21, 0x2 ;  /* 0x00000015c808b211 */ /* 0x001fc800078a10ff */
[----:B------:R-:W-:-:S05]  /*143f0*/  @!P3 LEA.HI.X R9, R200, R20, R201, 0x2, P5 ;  /* 0x00000014c809b211 */ /* 0x000fca00028f14c9 */
[----:B------:R0:W-:Y:S01]  /*14400*/  @!P3 ST.E.64 desc[UR42][R8.64], R72 ;  /* 0x000000480800b985 */ /* 0x0001e2000c101b2a */
[----:B------:R-:W-:-:S03]  /*14410*/  ISETP.GE.AND P3, PT, R179, UR4, PT ;  /* 0x00000004b3007c0c */ /* 0x000fc6000bf66270 */
[----:B------:R1:W-:Y:S01]  /*14420*/  @!P4 ST.E.64 desc[UR42][R10.64], R76 ;  /* 0x0000004c0a00c985 */ /* 0x0003e2000c101b2a */
[CC--:B0-----:R-:W-:Y:S02]  /*14430*/  @!P0 LEA R8, P4, R196.reuse, R21.reuse, 0x2 ;  /* 0x00000015c4088211 */ /* 0x0c1fe400078810ff */
[----:B-1----:R-:W-:Y:S02]  /*14440*/  @!P1 LEA R10, P5, R183, R21, 0x2 ;  /* 0x00000015b70a9211 */ /* 0x002fe400078a10ff */
        /* <DEDUP_REMOVED lines=8> */
[----:B------:R-:W-:Y:S02]  /*144d0*/  @!P2 ST.E.64 desc[UR42][R14.64], R88 ;  /* 0x000000580e00a985 */ /* 0x000fe4000c101b2a */
[-C--:B0-----:R-:W-:Y:S02]  /*144e0*/  @!P4 LEA R8, P2, R177, R21.reuse, 0x2 ;  /* 0x00000015b108c211 */ /* 0x081fe400078410ff */
[-C--:B-1----:R-:W-:Y:S02]  /*144f0*/  @!P3 LEA R6, P6, R179, R21.reuse, 0x2 ;  /* 0x00000015b306b211 */ /* 0x082fe400078c10ff */
[-C--:B------:R-:W-:Y:S02]  /*14500*/  @!P4 LEA.HI.X R9, R177, R20.reuse, R178, 0x2, P2 ;  /* 0x00000014b109c211 */ /* 0x080fe400010f14b2 */
[----:B------:R-:W-:Y:S02]  /*14510*/  @!P3 LEA.HI.X R7, R179, R20, R180, 0x2, P6 ;  /* 0x00000014b307b211 */ /* 0x000fe400030f14b4 */
[----:B------:R-:W-:-:S02]  /*14520*/  @!P5 LEA R10, P6, R175, R21, 0x2 ;  /* 0x00000015af0ad211 */ /* 0x000fc400078c10ff */
[----:B------:R-:W-:Y:S01]  /*14530*/  ISETP.GE.AND P2, PT, R169, UR4, PT ;  /* 0x00000004a9007c0c */ /* 0x000fe2000bf46270 */
[----:B------:R0:W-:Y:S01]  /*14540*/  @!P3 ST.E.64 desc[UR42][R6.64], R92 ;  /* 0x0000005c0600b985 */ /* 0x0001e2000c101b2a */
[----:B------:R-:W-:-:S03]  /*14550*/  @!P5 LEA.HI.X R11, R175, R20, R176, 0x2, P6 ;  /* 0x00000014af0bd211 */ /* 0x000fc600030f14b0 */
[----:B------:R1:W-:Y:S01]  /*14560*/  @!P4 ST.E.64 desc[UR42][R8.64], R96 ;  /* 0x000000600800c985 */ /* 0x0003e2000c101b2a */
[----:B------:R-:W-:-:S03]  /*14570*/  ISETP.GE.AND P4, PT, R165, UR4, PT ;  /* 0x00000004a5007c0c */ /* 0x000fc6000bf86270 */
[----:B------:R2:W-:Y:S01]  /*14580*/  @!P5 ST.E.64 desc[UR42][R10.64], R100 ;  /* 0x000000640a00d985 */ /* 0x0005e2000c101b2a */
[----:B------:R-:W-:Y:S02]  /*14590*/  ISETP.GE.AND P5, PT, R167, UR4, PT ;  /* 0x00000004a7007c0c */ /* 0x000fe4000bfa6270 */
[-C--:B0-----:R-:W-:Y:S02]  /*145a0*/  @!P0 LEA R6, P6, R173, R21.reuse, 0x2 ;  /* 0x00000015ad068211 */ /* 0x081fe400078c10ff */
[-C--:B-1----:R-:W-:Y:S02]  /*145b0*/  @!P1 LEA R8, P3, R171, R21.reuse, 0x2 ;  /* 0x00000015ab089211 */ /* 0x082fe400078610ff */
[-C--:B------:R-:W-:Y:S02]  /*145c0*/  @!P0 LEA.HI.X R7, R173, R20.reuse, R174, 0x2, P6 ;  /* 0x00000014ad078211 */ /* 0x080fe400030f14ae */
[----:B------:R-:W-:Y:S02]  /*145d0*/  @!P1 LEA.HI.X R9, R171, R20, R172, 0x2, P3 ;  /* 0x00000014ab099211 */ /* 0x000fe400018f14ac */
[----:B--2---:R-:W-:Y:S01]  /*145e0*/  @!P2 LEA R10, P6, R169, R21, 0x2 ;  /* 0x00000015a90aa211 */ /* 0x004fe200078c10ff */
[----:B------:R0:W-:Y:S01]  /*145f0*/  @!P0 ST.E.64 desc[UR42][R6.64], R104 ;  /* 0x0000006806008985 */ /* 0x0001e2000c101b2a */
[----:B------:R-:W-:-:S02]  /*14600*/  ISETP.GE.AND P3, PT, R163, UR4, PT ;  /* 0x00000004a3007c0c */ /* 0x000fc4000bf66270 */
[----:B------:R-:W-:Y:S01]  /*14610*/  @!P2 LEA.HI.X R11, R169, R20, R170, 0x2, P6 ;  /* 0x00000014a90ba211 */ /* 0x000fe200030f14aa */
[----:B------:R1:W-:Y:S01]  /*14620*/  @!P1 ST.E.64 desc[UR42][R8.64], R108 ;  /* 0x0000006c08009985 */ /* 0x0003e2000c101b2a */
[----:B------:R-:W-:-:S03]  /*14630*/  ISETP.GE.AND P0, PT, R161, UR4, PT ;  /* 0x00000004a1007c0c */ /* 0x000fc6000bf06270 */
[----:B------:R2:W-:Y:S01]  /*14640*/  @!P2 ST.E.64 desc[UR42][R10.64], R112 ;  /* 0x000000700a00a985 */ /* 0x0005e2000c101b2a */
[-C--:B0-----:R-:W-:Y:S02]  /*14650*/  @!P5 LEA R6, P1, R167, R21.reuse, 0x2 ;  /* 0x00000015a706d211 */ /* 0x081fe400078210ff */
[-C--:B-1----:R-:W-:Y:S02]  /*14660*/  @!P4 LEA R8, P2, R165, R21.reuse, 0x2 ;  /* 0x00000015a508c211 */ /* 0x082fe400078410ff */
[-C--:B------:R-:W-:Y:S02]  /*14670*/  @!P5 LEA.HI.X R7, R167, R20.reuse, R168, 0x2, P1 ;  /* 0x00000014a707d211 */ /* 0x080fe400008f14a8 */
[----:B--2---:R-:W-:Y:S02]  /*14680*/  @!P3 LEA R10, P6, R163, R21, 0x2 ;  /* 0x00000015a30ab211 */ /* 0x004fe400078c10ff */
        /* <DEDUP_REMOVED lines=9> */
[----:B0-----:R-:W-:-:S04]  /*14720*/  @!P0 LEA R6, P5, R161, R21, 0x2 ;  /* 0x00000015a1068211 */ /* 0x001fc800078a10ff */
[-C--:B------:R-:W-:Y:S02]  /*14730*/  @!P0 LEA.HI.X R7, R161, R20.reuse, R162, 0x2, P5 ;  /* 0x00000014a1078211 */ /* 0x080fe400028f14a2 */
[----:B------:R-:W-:Y:S02]  /*14740*/  ISETP.GE.AND P5, PT, R84, UR4, PT ;  /* 0x0000000454007c0c */ /* 0x000fe4000bfa6270 */
[CC--:B-1----:R-:W-:Y:S01]  /*14750*/  @!P1 LEA R8, P6, R159.reuse, R21.reuse, 0x2 ;  /* 0x000000159f089211 */ /* 0x0c2fe200078c10ff */
[----:B------:R0:W-:Y:S03]  /*14760*/  @!P0 ST.E.64 desc[UR42][R6.64], R128 ;  /* 0x0000008006008985 */ /* 0x0001e6000c101b2a */
[----:B------:R-:W-:Y:S02]  /*14770*/  @!P1 LEA.HI.X R9, R159, R20, R160, 0x2, P6 ;  /* 0x000000149f099211 */ /* 0x000fe400030f14a0 */
[----:B--2---:R-:W-:-:S03]  /*14780*/  @!P3 LEA R10, P6, R155, R21, 0x2 ;  /* 0x000000159b0ab211 */ /* 0x004fc600078c10ff */
[----:B------:R1:W-:Y:S01]  /*14790*/  @!P1 ST.E.64 desc[UR42][R8.64], R132 ;  /* 0x0000008408009985 */ /* 0x0003e2000c101b2a */
[----:B------:R-:W-:Y:S02]  /*147a0*/  @!P3 LEA.HI.X R11, R155, R20, R156, 0x2, P6 ;  /* 0x000000149b0bb211 */ /* 0x000fe400030f149c */
[----:B0-----:R-:W-:-:S04]  /*147b0*/  @!P4 LEA R6, P0, R157, R21, 0x2 ;  /* 0x000000159d06c211 */ /* 0x001fc800078010ff */
[-C--:B------:R-:W-:Y:S02]  /*147c0*/  @!P4 LEA.HI.X R7, R157, R20.reuse, R158, 0x2, P0 ;  /* 0x000000149d07c211 */ /* 0x080fe400000f149e */
[CC--:B------:R-:W-:Y:S02]  /*147d0*/  @!P5 LEA R14, P0, R84.reuse, R21.reuse, 0x2 ;  /* 0x00000015540ed211 */ /* 0x0c0fe400078010ff */
[C---:B-1----:R-:W-:Y:S01]  /*147e0*/  @!P2 LEA R8, P1, R153.reuse, R21, 0x2 ;  /* 0x000000159908a211 */ /* 0x042fe200078210ff */
[----:B------:R3:W-:Y:S01]  /*147f0*/  @!P4 ST.E.64 desc[UR42][R6.64], R136 ;  /* 0x000000880600c985 */ /* 0x0007e2000c101b2a */
[-C--:B------:R-:W-:Y:S02]  /*14800*/  @!P5 LEA.HI.X R15, R84, R20.reuse, R152, 0x2, P0 ;  /* 0x00000014540fd211 */ /* 0x080fe400000f1498 */
[----:B------:R-:W-:Y:S01]  /*14810*/  @!P2 LEA.HI.X R9, R153, R20, R154, 0x2, P1 ;  /* 0x000000149909a211 */ /* 0x000fe200008f149a */
[----:B------:R3:W-:Y:S04]  /*14820*/  @!P3 ST.E.64 desc[UR42][R10.64], R140 ;  /* 0x0000008c0a00b985 */ /* 0x0007e8000c101b2a */
[----:B------:R3:W-:Y:S04]  /*14830*/  @!P2 ST.E.64 desc[UR42][R8.64], R144 ;  /* 0x000000900800a985 */ /* 0x0007e8000c101b2a */
[----:B------:R3:W-:Y:S02]  /*14840*/  @!P5 ST.E.64 desc[UR42][R14.64], R148 ;  /* 0x000000940e00d985 */ /* 0x0007e4000c101b2a */
.L_x_1374:
[----:B------:R-:W-:Y:S05]  /*14850*/  BSYNC B1 ;  /* 0x0000000000017941 */ /* 0x000fea0003800000 */
.L_x_1373:
[----:B---3--:R-:W-:Y:S01]  /*14860*/  VIADD R6, R13, 0x8 ;  /* 0x000000080d067836 */ /* 0x008fe20000000000 */
[----:B0-----:R-:W0:Y:S04]  /*14870*/  SHFL.IDX PT, R12, R12, 0x1, 0x1c1f ;  /* 0x003c1f000c0c7f89 */ /* 0x001e2800000e0000 */
[----:B------:R-:W-:Y:S01]  /*14880*/  ISETP.GE.AND P0, PT, R6, R3, PT ;  /* 0x000000030600720c */ /* 0x000fe20003f06270 */
[----:B------:R-:W3:-:S12]  /*14890*/  SHFL.IDX PT, R0, R0, 0x1, 0x1c1f ;  /* 0x003c1f0000007f89 */ /* 0x000ed800000e0000 */
[----:B------:R-:W-:Y:S05]  /*148a0*/  @P0 BRA `(.L_x_1372) ;  /* 0x0000001800800947 */ /* 0x000fea0003800000 */
[----:B------:R-:W-:Y:S01]  /*148b0*/  ULDC UR4, c[0x0][0xbc8] ;  /* 0x0002f20000047ab9 */ /* 0x000fe20000000800 */
[C---:B------:R-:W-:Y:S01]  /*148c0*/  VIADD R10, R223.reuse, 0x8 ;  /* 0x00000008df0a7836 */ /* 0x040fe20000000000 */
[C---:B------:R-:W-:Y:S01]  /*148d0*/  ISETP.GE.AND P4, PT, R223.reuse, UR4, PT ;  /* 0x00000004df007c0c */ /* 0x040fe2000bf86270 */
[C---:B------:R-:W-:Y:S01]  /*148e0*/  VIADD R25, R223.reuse, 0x10 ;  /* 0x00000010df197836 */ /* 0x040fe20000000000 */
[----:B------:R-:W-:Y:S01]  /*148f0*/  SHF.R.S32.HI R8, RZ, 0x1f, R223 ;  /* 0x0000001fff087819 */ /* 0x000fe200000114df */
[C---:B------:R-:W-:Y:S01]  /*14900*/  VIADD R15, R223.reuse, 0x18 ;  /* 0x00000018df0f7836 */ /* 0x040fe20000000000 */
[----:B------:R-:W-:Y:S01]  /*14910*/  ISETP.GE.AND P2, PT, R10, UR4, PT ;  /* 0x000000040a007c0c */ /* 0x000fe2000bf46270 */
[----:B------:R-:W-:Y:S01]  /*14920*/  VIADD R11, R223, 0x8 ;  /* 0x00000008df0b7836 */ /* 0x000fe20000000000 */
[----:B------:R-:W-:Y:S01]  /*14930*/  ISETP.GE.AND P1, PT, R25, UR4, PT ;  /* 0x0000000419007c0c */ /* 0x000fe2000bf26270 */
[----:B--2---:R-:W-:Y:S01]  /*14940*/  VIADD R20, R223, 0x20 ;  /* 0x00000020df147836 */ /* 0x004fe20000000000 */
[----:B------:R-:W-:Y:S01]  /*14950*/  ISETP.GE.AND P0, PT, R15, UR4, PT ;  /* 0x000000040f007c0c */ /* 0x000fe2000bf06270 */
[C---:B------:R-:W-:Y:S01]  /*14960*/  VIADD R28, R223.reuse, 0x10 ;  /* 0x00000010df1c7836 */ /* 0x040fe20000000000 */
[----:B------:R-:W-:Y:S01]  /*14970*/  SHF.R.S32.HI R11, RZ, 0x1f, R11 ;  /* 0x0000001fff0b7819 */ /* 0x000fe2000001140b */
[----:B------:R-:W-:-:S02]  /*14980*/  VIADD R24, R223, 0x18 ;  /* 0x00000018df187836 */ /* 0x000fc40000000000 */
[C---:B---3--:R-:W-:Y:S01]  /*14990*/  @!P4 LEA R6, P3, R223.reuse, R0, 0x2 ;  /* 0x00000000df06c211 */ /* 0x048fe200078610ff */
[C---:B-1----:R-:W-:Y:S01]  /*149a0*/  VIADD R21, R223.reuse, 0x28 ;  /* 0x00000028df157836 */ /* 0x042fe20000000000 */
[----:B------:R-:W-:Y:S01]  /*149b0*/  SHF.R.S32.HI R28, RZ, 0x1f, R28 ;  /* 0x0000001fff1c7819 */ /* 0x000fe2000001141c */
[C---:B------:R-:W-:Y:S01]  /*149c0*/  VIADD R14, R223.reuse, 0x30 ;  /* 0x00000030df0e7836 */ /* 0x040fe20000000000 */
[----:B0-----:R-:W-:Y:S02]  /*149d0*/  @!P4 LEA.HI.X R7, R223, R12, R8, 0x2, P3 ;  /* 0x0000000cdf07c211 */ /* 0x001fe400018f1408 */
[----:B------:R-:W-:Y:S02]  /*149e0*/  ISETP.GE.AND P3, PT, R20, UR4, PT ;  /* 0x0000000414007c0c */ /* 0x000fe4000bf66270 */
[----:B------:R-:W-:Y:S01]  /*149f0*/  @!P1 LEA R8, P5, R25, R0, 0x2 ;  /* 0x0000000019089211 */ /* 0x000fe200078a10ff */
[----:B------:R0:W-:Y:S01]  /*14a00*/  @!P4 ST.E.64 desc[UR42][R6.64], R26 ;  /* 0x0000001a0600c985 */ /* 0x0001e2000c101b2a */
[----:B------:R-:W-:-:S02]  /*14a10*/  SHF.R.S32.HI R24, RZ, 0x1f, R24 ;  /* 0x0000001fff187819 */ /* 0x000fc40000011418 */
[----:B------:R-:W-:Y:S02]  /*14a20*/  @!P1 LEA.HI.X R9, R25, R12, R28, 0x2, P5 ;  /* 0x0000000c19099211 */ /* 0x000fe400028f141c */
[----:B------:R-:W-:Y:S02]  /*14a30*/  ISETP.GE.AND P4, PT, R21, UR4, PT ;  /* 0x0000000415007c0c */ /* 0x000fe4000bf86270 */
[----:B------:R-:W-:Y:S02]  /*14a40*/  ISETP.GE.AND P5, PT, R14, UR4, PT ;  /* 0x000000040e007c0c */ /* 0x000fe4000bfa6270 */
[----:B0-----:R-:W-:-:S04]  /*14a50*/  @!P2 LEA R6, P6, R10, R0, 0x2 ;  /* 0x000000000a06a211 */ /* 0x001fc800078c10ff */
[----:B------:R-:W-:Y:S02]  /*14a60*/  @!P2 LEA.HI.X R7, R10, R12, R11, 0x2, P6 ;  /* 0x0000000c0a07a211 */ /* 0x000fe400030f140b */
[----:B------:R-:W-:-:S03]  /*14a70*/  @!P0 LEA R10, P6, R15, R0, 0x2 ;  /* 0x000000000f0a8211 */ /* 0x000fc600078c10ff */
[----:B------:R0:W-:Y:S01]  /*14a80*/  @!P2 ST.E.64 desc[UR42][R6.64], R30 ;  /* 0x0000001e0600a985 */ /* 0x0001e2000c101b2a */
[----:B------:R-:W-:Y:S01]  /*14a90*/  @!P0 LEA.HI.X R11, R15, R12, R24, 0x2, P6 ;  /* 0x0000000c0f0b8211 */ /* 0x000fe200030f1418 */
[C---:B------:R-:W-:Y:S02]  /*14aa0*/  VIADD R24, R223.reuse, 0x20 ;  /* 0x00000020df187836 */ /* 0x040fe40000000000 */
[----:B------:R1:W-:Y:S01]  /*14ab0*/  @!P1 ST.E.64 desc[UR42][R8.64], R34 ;  /* 0x0000002208009985 */ /* 0x0003e2000c101b2a */
[----:B------:R-:W-:Y:S02]  /*14ac0*/  VIADD R15, R223, 0x38 ;  /* 0x00000038df0f7836 */ /* 0x000fe40000000000 */
[----:B------:R-:W-:Y:S01]  /*14ad0*/  SHF.R.S32.HI R24, RZ, 0x1f, R24 ;  /* 0x0000001fff187819 */ /* 0x000fe20000011418 */
[----:B------:R2:W-:Y:S02]  /*14ae0*/  @!P0 ST.E.64 desc[UR42][R10.64], R38 ;  /* 0x000000260a008985 */ /* 0x0005e4000c101b2a */
[----:B------:R-:W-:-:S02]  /*14af0*/  ISETP.GE.AND P0, PT, R15, UR4, PT ;  /* 0x000000040f007c0c */ /* 0x000fc4000bf06270 */
[----:B0-----:R-:W-:-:S04]  /*14b00*/  @!P3 LEA R6, P1, R20, R0, 0x2 ;  /* 0x000000001406b211 */ /* 0x001fc800078210ff */
[----:B------:R-:W-:Y:S01]  /*14b10*/  @!P3 LEA.HI.X R7, R20, R12, R24, 0x2, P1 ;  /* 0x0000000c1407b211 */ /* 0x000fe200008f1418 */
[----:B------:R-:W-:Y:S01]  /*14b20*/  VIADD R24, R223, 0x28 ;  /* 0x00000028df187836 */ /* 0x000fe20000000000 */
[-C--:B-1----:R-:W-:Y:S01]  /*14b30*/  @!P4 LEA R8, P2, R21, R0.reuse, 0x2 ;  /* 0x000000001508c211 */ /* 0x082fe200078410ff */
[----:B------:R-:W-:Y:S01]  /*14b40*/  VIADD R20, R223, 0x30 ;  /* 0x00000030df147836 */ /* 0x000fe20000000000 */
[----:B--2---:R-:W-:Y:S01]  /*14b50*/  @!P5 LEA R10, P6, R14, R0, 0x2 ;  /* 0x000000000e0ad211 */ /* 0x004fe200078c10ff */
[----:B------:R0:W-:Y:S01]  /*14b60*/  @!P3 ST.E.64 desc[UR42][R6.64], R42 ;  /* 0x0000002a0600b985 */ /* 0x0001e2000c101b2a */
[----:B------:R-:W-:Y:S02]  /*14b70*/  SHF.R.S32.HI R24, RZ, 0x1f, R24 ;  /* 0x0000001fff187819 */ /* 0x000fe40000011418 */
[----:B------:R-:W-:Y:S02]  /*14b80*/  SHF.R.S32.HI R20, RZ, 0x1f, R20 ;  /* 0x0000001fff147819 */ /* 0x000fe40000011414 */
[----:B------:R-:W-:-:S02]  /*14b90*/  ISETP.GE.AND P1, PT, R222, UR4, PT ;  /* 0x00000004de007c0c */ /* 0x000fc4000bf26270 */
[-C--:B------:R-:W-:Y:S02]  /*14ba0*/  @!P4 LEA.HI.X R9, R21, R12.reuse, R24, 0x2, P2 ;  /* 0x0000000c1509c211 */ /* 0x080fe400010f1418 */
[----:B------:R-:W-:Y:S02]  /*14bb0*/  ISETP.GE.AND P2, PT, R220, UR4, PT ;  /* 0x00000004dc007c0c */ /* 0x000fe4000bf46270 */
[----:B------:R-:W-:Y:S01]  /*14bc0*/  @!P5 LEA.HI.X R11, R14, R12, R20, 0x2, P6 ;  /* 0x0000000c0e0bd211 */ /* 0x000fe200030f1414 */
[C---:B------:R-:W-:Y:S01]  /*14bd0*/  VIADD R20, R223.reuse, 0x38 ;  /* 0x00000038df147836 */ /* 0x040fe20000000000 */
[----:B------:R1:W-:Y:S01]  /*14be0*/  @!P4 ST.E.64 desc[UR42][R8.64], R46 ;  /* 0x0000002e0800c985 */ /* 0x0003e2000c101b2a */
[----:B------:R-:W-:Y:S01]  /*14bf0*/  VIADD R14, R223, 0x40 ;  /* 0x00000040df0e7836 */ /* 0x000fe20000000000 */
[----:B0-----:R-:W-:Y:S02]  /*14c00*/  @!P0 LEA R6, P6, R15, R0, 0x2 ;  /* 0x000000000f068211 */ /* 0x001fe400078c10ff */
[----:B------:R-:W-:Y:S01]  /*14c10*/  SHF.R.S32.HI R20, RZ, 0x1f, R20 ;  /* 0x0000001fff147819 */ /* 0x000fe20000011414 */
[----:B------:R0:W-:Y:S01]  /*14c20*/  @!P5 ST.E.64 desc[UR42][R10.64], R50 ;  /* 0x000000320a00d985 */ /* 0x0001e2000c101b2a */
[----:B------:R-:W-:-:S02]  /*14c30*/  ISETP.GE.AND P3, PT, R218, UR4, PT ;  /* 0x00000004da007c0c */ /* 0x000fc4000bf66270 */
[----:B------:R-:W-:Y:S02]  /*14c40*/  ISETP.GE.AND P4, PT, R213, UR4, PT ;  /* 0x00000004d5007c0c */ /* 0x000fe4000bf86270 */
[----:B------:R-:W-:Y:S02]  /*14c50*/  SHF.R.S32.HI R14, RZ, 0x1f, R14 ;  /* 0x0000001fff0e7819 */ /* 0x000fe4000001140e */
[----:B------:R-:W-:Y:S02]  /*14c60*/  @!P0 LEA.HI.X R7, R15, R12, R20, 0x2, P6 ;  /* 0x0000000c0f078211 */ /* 0x000fe400030f1414 */
[----:B-1----:R-:W-:-:S03]  /*14c70*/  @!P1 LEA R8, P5, R222, R0, 0x2 ;  /* 0x00000000de089211 */ /* 0x002fc600078a10ff */
[----:B------:R1:W-:Y:S01]  /*14c80*/  @!P0 ST.E.64 desc[UR42][R6.64], R54 ;  /* 0x0000003606008985 */ /* 0x0003e2000c101b2a */
[----:B------:R-:W-:Y:S02]  /*14c90*/  @!P1 LEA.HI.X R9, R222, R12, R14, 0x2, P5 ;  /* 0x0000000cde099211 */ /* 0x000fe400028f140e */
[----:B0-----:R-:W-:Y:S02]  /*14ca0*/  @!P2 LEA R10, P6, R220, R0, 0x2 ;  /* 0x00000000dc0aa211 */ /* 0x001fe400078c10ff */
[----:B------:R-:W-:Y:S01]  /*14cb0*/  ISETP.GE.AND P5, PT, R200, UR4, PT ;  /* 0x00000004c8007c0c */ /* 0x000fe2000bfa6270 */
[----:B------:R0:W-:Y:S01]  /*14cc0*/  @!P1 ST.E.64 desc[UR42][R8.64], R58 ;  /* 0x0000003a08009985 */ /* 0x0001e2000c101b2a */
[----:B------:R-:W-:Y:S02]  /*14cd0*/  @!P2 LEA.HI.X R11, R220, R12, R221, 0x2, P6 ;  /* 0x0000000cdc0ba211 */ /* 0x000fe400030f14dd */
[----:B------:R-:W-:Y:S02]  /*14ce0*/  ISETP.GE.AND P0, PT, R198, UR4, PT ;  /* 0x00000004c6007c0c */ /* 0x000fe4000bf06270 */
[----:B------:R-:W-:Y:S01]  /*14cf0*/  ISETP.GE.AND P1, PT, R196, UR4, PT ;  /* 0x00000004c4007c0c */ /* 0x000fe2000bf26270 */
[----:B------:R2:W-:Y:S01]  /*14d00*/  @!P2 ST.E.64 desc[UR42][R10.64], R62 ;  /* 0x0000003e0a00a985 */ /* 0x0005e2000c101b2a */
[----:B-1----:R-:W-:-:S04]  /*14d10*/  @!P3 LEA R6, P6, R218, R0, 0x2 ;  /* 0x00000000da06b211 */ /* 0x002fc800078c10ff */
[----:B------:R-:W-:Y:S02]  /*14d20*/  @!P3 LEA.HI.X R7, R218, R12, R219, 0x2, P6 ;  /* 0x0000000cda07b211 */ /* 0x000fe400030f14db */
[----:B0-----:R-:W-:-:S03]  /*14d30*/  @!P4 LEA R8, P2, R213, R0, 0x2 ;  /* 0x00000000d508c211 */ /* 0x001fc600078410ff */
[----:B------:R0:W-:Y:S01]  /*14d40*/  @!P3 ST.E.64 desc[UR42][R6.64], R66 ;  /* 0x000000420600b985 */ /* 0x0001e2000c101b2a */
[----:B------:R-:W-:Y:S02]  /*14d50*/  @!P4 LEA.HI.X R9, R213, R12, R217, 0x2, P2 ;  /* 0x0000000cd509c211 */ /* 0x000fe400010f14d9 */
[----:B------:R-:W-:Y:S02]  /*14d60*/  ISETP.GE.AND P2, PT, R183, UR4, PT ;  /* 0x00000004b7007c0c */ /* 0x000fe4000bf46270 */
[C---:B--2---:R-:W-:Y:S01]  /*14d70*/  @!P5 LEA R10, P6, R200.reuse, R0, 0x2 ;  /* 0x00000000c80ad211 */ /* 0x044fe200078c10ff */
[----:B------:R1:W-:Y:S03]  /*14d80*/  @!P4 ST.E.64 desc[UR42][R8.64], R70 ;  /* 0x000000460800c985 */ /* 0x0003e6000c101b2a */
[----:B------:R-:W-:Y:S02]  /*14d90*/  @!P5 LEA.HI.X R11, R200, R12, R201, 0x2, P6 ;  /* 0x0000000cc80bd211 */ /* 0x000fe400030f14c9 */
[----:B0-----:R-:W-:-:S03]  /*14da0*/  @!P0 LEA R6, P4, R198, R0, 0x2 ;  /* 0x00000000c6068211 */ /* 0x001fc600078810ff */
[----:B------:R0:W-:Y:S01]  /*14db0*/  @!P5 ST.E.64 desc[UR42][R10.64], R74 ;  /* 0x0000004a0a00d985 */ /* 0x0001e2000c101b2a */
[----:B------:R-:W-:Y:S02]  /*14dc0*/  ISETP.GE.AND P5, PT, R181, UR4, PT ;  /* 0x00000004b5007c0c */ /* 0x000fe4000bfa6270 */
[----:B------:R-:W-:Y:S02]  /*14dd0*/  @!P0 LEA.HI.X R7, R198, R12, R199, 0x2, P4 ;  /* 0x0000000cc6078211 */ /* 0x000fe400020f14c7 */
[----:B------:R-:W-:Y:S02]  /*14de0*/  ISETP.GE.AND P4, PT, R179, UR4, PT ;  /* 0x00000004b3007c0c */ /* 0x000fe4000bf86270 */
[C---:B-1----:R-:W-:Y:S01]  /*14df0*/  @!P1 LEA R8, P3, R196.reuse, R0, 0x2 ;  /* 0x00000000c4089211 */ /* 0x042fe200078610ff */
[----:B------:R1:W-:Y:S03]  /*14e00*/  @!P0 ST.E.64 desc[UR42][R6.64], R78 ;  /* 0x0000004e06008985 */ /* 0x0003e6000c101b2a */
[----:B------:R-:W-:-:S02]  /*14e10*/  @!P1 LEA.HI.X R9, R196, R12, R197, 0x2, P3 ;  /* 0x0000000cc4099211 */ /* 0x000fc400018f14c5 */
[----:B------:R-:W-:Y:S02]  /*14e20*/  ISETP.GE.AND P3, PT, R177, UR4, PT ;  /* 0x00000004b1007c0c */ /* 0x000fe4000bf66270 */
[----:B0-----:R-:W-:Y:S01]  /*14e30*/  @!P2 LEA R10, P6, R183, R0, 0x2 ;  /* 0x00000000b70aa211 */ /* 0x001fe200078c10ff */
[----:B------:R-:W-:Y:S01]  /*14e40*/  @!P1 ST.E.64 desc[UR42][R8.64], R82 ;  /* 0x0000005208009985 */ /* 0x000fe2000c101b2a */
[----:B------:R-:W-:Y:S02]  /*14e50*/  ISETP.GE.AND P1, PT, R173, UR4, PT ;  /* 0x00000004ad007c0c */ /* 0x000fe4000bf26270 */
[----:B------:R-:W-:Y:S02]  /*14e60*/  @!P2 LEA.HI.X R11, R183, R12, R184, 0x2, P6 ;  /* 0x0000000cb70ba211 */ /* 0x000fe400030f14b8 */
[----:B-1----:R-:W-:-:S03]  /*14e70*/  @!P4 LEA R6, P0, R179, R0, 0x2 ;  /* 0x00000000b306c211 */ /* 0x002fc600078010ff */
[----:B------:R0:W-:Y:S01]  /*14e80*/  @!P2 ST.E.64 desc[UR42][R10.64], R4 ;  /* 0x000000040a00a985 */ /* 0x0001e2000c101b2a */
[----:B------:R-:W-:Y:S02]  /*14e90*/  ISETP.GE.AND P2, PT, R175, UR4, PT ;  /* 0x00000004af007c0c */ /* 0x000fe4000bf46270 */
[----:B------:R-:W-:Y:S02]  /*14ea0*/  @!P4 LEA.HI.X R7, R179, R12, R180, 0x2, P0 ;  /* 0x0000000cb307c211 */ /* 0x000fe400000f14b4 */
[----:B------:R-:W-:Y:S02]  /*14eb0*/  ISETP.GE.AND P0, PT, R171, UR4, PT ;  /* 0x00000004ab007c0c */ /* 0x000fe4000bf06270 */
[----:B0-----:R-:W-:-:S04]  /*14ec0*/  @!P5 LEA R4, P6, R181, R0, 0x2 ;  /* 0x00000000b504d211 */ /* 0x001fc800078c10ff */
[----:B------:R-:W-:Y:S02]  /*14ed0*/  @!P5 LEA.HI.X R5, R181, R12, R182, 0x2, P6 ;  /* 0x0000000cb505d211 */ /* 0x000fe400030f14b6 */
[----:B------:R-:W-:-:S03]  /*14ee0*/  @!P3 LEA R8, P6, R177, R0, 0x2 ;  /* 0x00000000b108b211 */ /* 0x000fc600078c10ff */
[----:B------:R0:W-:Y:S01]  /*14ef0*/  @!P5 ST.E.64 desc[UR42][R4.64], R90 ;  /* 0x0000005a0400d985 */ /* 0x0001e2000c101b2a */
[----:B------:R-:W-:Y:S02]  /*14f00*/  @!P3 LEA.HI.X R9, R177, R12, R178, 0x2, P6 ;  /* 0x0000000cb109b211 */ /* 0x000fe400030f14b2 */
[----:B------:R-:W-:Y:S01]  /*14f10*/  ISETP.GE.AND P5, PT, R169, UR4, PT ;  /* 0x00000004a9007c0c */ /* 0x000fe2000bfa6270 */
[----:B------:R1:W-:Y:S01]  /*14f20*/  @!P4 ST.E.64 desc[UR42][R6.64], R94 ;  /* 0x0000005e0600c985 */ /* 0x0003e2000c101b2a */
[----:B------:R-:W-:-:S03]  /*14f30*/  ISETP.GE.AND P4, PT, R167, UR4, PT ;  /* 0x00000004a7007c0c */ /* 0x000fc6000bf86270 */
[----:B------:R2:W-:Y:S01]  /*14f40*/  @!P3 ST.E.64 desc[UR42][R8.64], R98 ;  /* 0x000000620800b985 */ /* 0x0005e2000c101b2a */
[-C--:B0-----:R-:W-:Y:S02]  /*14f50*/  @!P2 LEA R4, P6, R175, R0.reuse, 0x2 ;  /* 0x00000000af04a211 */ /* 0x081fe400078c10ff */
[----:B-1----:R-:W-:Y:S02]  /*14f60*/  @!P1 LEA R6, P3, R173, R0, 0x2 ;  /* 0x00000000ad069211 */ /* 0x002fe400078610ff */
[----:B------:R-:W-:Y:S02]  /*14f70*/  @!P2 LEA.HI.X R5, R175, R12, R176, 0x2, P6 ;  /* 0x0000000caf05a211 */ /* 0x000fe400030f14b0 */
[----:B--2---:R-:W-:Y:S02]  /*14f80*/  @!P0 LEA R8, P6, R171, R0, 0x2 ;  /* 0x00000000ab088211 */ /* 0x004fe400078c10ff */
[----:B------:R-:W-:Y:S01]  /*14f90*/  @!P1 LEA.HI.X R7, R173, R12, R174, 0x2, P3 ;  /* 0x0000000cad079211 */ /* 0x000fe200018f14ae */
[----:B------:R0:W-:Y:S01]  /*14fa0*/  @!P2 ST.E.64 desc[UR42][R4.64], R102 ;  /* 0x000000660400a985 */ /* 0x0001e2000c101b2a */
[----:B------:R-:W-:-:S02]  /*14fb0*/  ISETP.GE.AND P3, PT, R165, UR4, PT ;  /* 0x00000004a5007c0c */ /* 0x000fc4000bf66270 */
[----:B------:R-:W-:Y:S01]  /*14fc0*/  @!P0 LEA.HI.X R9, R171, R12, R172, 0x2, P6 ;  /* 0x0000000cab098211 */ /* 0x000fe200030f14ac */
[----:B------:R1:W-:Y:S04]  /*14fd0*/  @!P1 ST.E.64 desc[UR42][R6.64], R106 ;  /* 0x0000006a06009985 */ /* 0x0003e8000c101b2a */
[----:B------:R2:W-:Y:S01]  /*14fe0*/  @!P0 ST.E.64 desc[UR42][R8.64], R110 ;  /* 0x0000006e08008985 */ /* 0x0005e2000c101b2a */
[----:B------:R-:W-:Y:S02]  /*14ff0*/  ISETP.GE.AND P0, PT, R163, UR4, PT ;  /* 0x00000004a3007c0c */ /* 0x000fe4000bf06270 */
[-C--:B0-----:R-:W-:Y:S02]  /*15000*/  @!P5 LEA R4, P1, R169, R0.reuse, 0x2 ;  /* 0x00000000a904d211 */ /* 0x081fe400078210ff */
[----:B-1----:R-:W-:-:S02]  /*15010*/  @!P4 LEA R6, P2, R167, R0, 0x2 ;  /* 0x00000000a706c211 */ /* 0x002fc400078410ff */
[----:B------:R-:W-:Y:S02]  /*15020*/  @!P5 LEA.HI.X R5, R169, R12, R170, 0x2, P1 ;  /* 0x0000000ca905d211 */ /* 0x000fe400008f14aa */
[----:B--2---:R-:W-:Y:S02]  /*15030*/  @!P3 LEA R8, P6, R165, R0, 0x2 ;  /* 0x00000000a508b211 */ /* 0x004fe400078c10ff */
[----:B------:R-:W-:Y:S01]  /*15040*/  ISETP.GE.AND P1, PT, R161, UR4, PT ;  /* 0x00000004a1007c0c */ /* 0x000fe2000bf26270 */
[----:B------:R0:W-:Y:S01]  /*15050*/  @!P5 ST.E.64 desc[UR42][R4.64], R114 ;  /* 0x000000720400d985 */ /* 0x0001e2000c101b2a */
[-C--:B------:R-:W-:Y:S02]  /*15060*/  @!P4 LEA.HI.X R7, R167, R12.reuse, R168, 0x2, P2 ;  /* 0x0000000ca707c211 */ /* 0x080fe400010f14a8 */
[----:B------:R-:W-:Y:S02]  /*15070*/  @!P3 LEA.HI.X R9, R165, R12, R166, 0x2, P6 ;  /* 0x0000000ca509b211 */ /* 0x000fe400030f14a6 */
[----:B------:R-:W-:Y:S01]  /*15080*/  ISETP.GE.AND P2, PT, R155, UR4, PT ;  /* 0x000000049b007c0c */ /* 0x000fe2000bf46270 */
[----:B------:R1:W-:Y:S01]  /*15090*/  @!P4 ST.E.64 desc[UR42][R6.64], R118 ;  /* 0x000000760600c985 */ /* 0x0003e2000c101b2a */
[----:B------:R-:W-:-:S03]  /*150a0*/  ISETP.GE.AND P4, PT, R159, UR4, PT ;  /* 0x000000049f007c0c */ /* 0x000fc6000bf86270 */
[----:B------:R2:W-:Y:S01]  /*150b0*/  @!P3 ST.E.64 desc[UR42][R8.64], R122 ;  /* 0x0000007a0800b985 */ /* 0x0005e2000c101b2a */
[----:B------:R-:W-:Y:S02]  /*150c0*/  ISETP.GE.AND P3, PT, R157, UR4, PT ;  /* 0x000000049d007c0c */ /* 0x000fe4000bf66270 */
[----:B0-----:R-:W-:-:S04]  /*150d0*/  @!P1 LEA R4, P6, R161, R0, 0x2 ;  /* 0x00000000a1049211 */ /* 0x001fc800078c10ff */
[----:B------:R-:W-:Y:S02]  /*150e0*/  @!P1 LEA.HI.X R5, R161, R12, R162, 0x2, P6 ;  /* 0x0000000ca1059211 */ /* 0x000fe400030f14a2 */
[----:B-1----:R-:W-:-:S04]  /*150f0*/  @!P0 LEA R6, P5, R163, R0, 0x2 ;  /* 0x00000000a3068211 */ /* 0x002fc800078a10ff */
[----:B------:R-:W-:Y:S02]  /*15100*/  @!P0 LEA.HI.X R7, R163, R12, R164, 0x2, P5 ;  /* 0x0000000ca3078211 */ /* 0x000fe400028f14a4 */
[----:B------:R-:W-:-:S03]  /*15110*/  ISETP.GE.AND P5, PT, R153, UR4, PT ;  /* 0x0000000499007c0c */ /* 0x000fc6000bfa6270 */
[----:B------:R0:W-:Y:S04]  /*15120*/  @!P0 ST.E.64 desc[UR42][R6.64], R126 ;  /* 0x0000007e06008985 */ /* 0x0001e8000c101b2a */
[----:B------:R1:W-:Y:S01]  /*15130*/  @!P1 ST.E.64 desc[UR42][R4.64], R130 ;  /* 0x0000008204009985 */ /* 0x0003e2000c101b2a */
[----:B--2---:R-:W-:-:S04]  /*15140*/  @!P2 LEA R8, P1, R155, R0, 0x2 ;  /* 0x000000009b08a211 */ /* 0x004fc800078210ff */
[----:B------:R-:W-:Y:S02]  /*15150*/  @!P2 LEA.HI.X R9, R155, R12, R156, 0x2, P1 ;  /* 0x0000000c9b09a211 */ /* 0x000fe400008f149c */
[-C--:B0-----:R-:W-:Y:S02]  /*15160*/  @!P4 LEA R6, P0, R159, R0.reuse, 0x2 ;  /* 0x000000009f06c211 */ /* 0x081fe400078010ff */
[----:B-1----:R-:W-:Y:S02]  /*15170*/  @!P3 LEA R4, P6, R157, R0, 0x2 ;  /* 0x000000009d04b211 */ /* 0x002fe400078c10ff */
[----:B------:R-:W-:Y:S02]  /*15180*/  @!P4 LEA.HI.X R7, R159, R12, R160, 0x2, P0 ;  /* 0x0000000c9f07c211 */ /* 0x000fe400000f14a0 */
[----:B------:R-:W-:Y:S02]  /*15190*/  @!P5 LEA R10, P0, R153, R0, 0x2 ;  /* 0x00000000990ad211 */ /* 0x000fe400078010ff */
        /* <DEDUP_REMOVED lines=12> */
.L_x_1366:
[----:B------:R-:W2:Y:S01]  /*15260*/  LDL.LU R6, [R1+0x3c] ;  /* 0x00003c0001067983 */ /* 0x000ea20000300800 */
[----:B------:R-:W-:Y:S01]  /*15270*/  ULDC.64 UR6, c[0x0][0xd08] ;  /* 0x0003420000067ab9 */ /* 0x000fe20000000a00 */
[----:B------:R-:W-:Y:S02]  /*15280*/  ULDC.64 UR4, c[0x0][0xd00] ;  /* 0x0003400000047ab9 */ /* 0x000fe40000000a00 */
[----:B------:R-:W3:Y:S04]  /*15290*/  LDL.LU R0, [R1+0x40] ;  /* 0x0000400001007983 */ /* 0x000ee80000300800 */
[----:B------:R-:W4:Y:S01]  /*152a0*/  LDL R9, [R1+0x38] ;  /* 0x0000380001097983 */ /* 0x000f220000100800 */
[----:B------:R-:W-:Y:S01]  /*152b0*/  ISETP.NE.U32.AND P1, PT, RZ, UR6, PT ;  /* 0x00000006ff007c0c */ /* 0x000fe2000bf25070 */
[----:B------:R-:W-:Y:S01]  /*152c0*/  IMAD.MOV.U32 R3, RZ, RZ, RZ ;  /* 0x000000ffff037224 */ /* 0x000fe200078e00ff */
[----:B------:R-:W-:-:S02]  /*152d0*/  ISETP.NE.U32.AND P0, PT, RZ, UR4, PT ;  /* 0x00000004ff007c0c */ /* 0x000fc4000bf05070 */
[----:B------:R-:W-:Y:S02]  /*152e0*/  ISETP.NE.AND.EX P1, PT, RZ, UR7, PT, P1 ;  /* 0x00000007ff007c0c */ /* 0x000fe4000bf25310 */
[----:B------:R-:W-:Y:S01]  /*152f0*/  ISETP.NE.AND.EX P0, PT, RZ, UR5, PT, P0 ;  /* 0x00000005ff007c0c */ /* 0x000fe2000bf05300 */
[----:B------:R-:W0:Y:S01]  /*15300*/  S2R R8, SR_TID.X ;  /* 0x0000000000087919 */ /* 0x000e220000002100 */
[----:B--2---:R-:W-:-:S04]  /*15310*/  IADD3 R4, P2, R6, UR4, RZ ;  /* 0x0000000406047c10 */ /* 0x004fc8000ff5e0ff */
[----:B---3--:R-:W-:-:S05]  /*15320*/  IADD3.X R5, R0, UR5, RZ, P2, !PT ;  /* 0x0000000500057c10 */ /* 0x008fca00097fe4ff */
[----:B------:R-:W-:Y:S01]  /*15330*/  @P1 IADD3 R6, P2, R6, UR6, RZ ;  /* 0x0000000606061c10 */ /* 0x000fe2000ff5e0ff */
[----:B------:R-:W-:Y:S01]  /*15340*/  ULDC UR4, c[0x0][0xb88] ;  /* 0x0002e20000047ab9 */ /* 0x000fe20000000800 */
[----:B------:R2:W5:Y:S02]  /*15350*/  @P0 LDG.E R3, desc[UR42][R4.64] ;  /* 0x0000002a04030981 */ /* 0x000564000c1e1900 */
[----:B------:R-:W-:Y:S01]  /*15360*/  @P1 IADD3.X R7, R0, UR7, RZ, P2, !PT ;  /* 0x0000000700071c10 */ /* 0x000fe200097fe4ff */
[----:B------:R-:W-:-:S06]  /*15370*/  IMAD.U32 R0, RZ, RZ, UR4 ;  /* 0x00000004ff007e24 */ /* 0x000fcc000f8e00ff */
[----:B------:R2:W5:Y:S01]  /*15380*/  @P1 LDG.E R0, desc[UR42][R6.64] ;  /* 0x0000002a06001981 */ /* 0x000562000c1e1900 */
[----:B----4-:R-:W-:Y:S01]  /*15390*/  ISETP.NE.AND P2, PT, R9, RZ, PT ;  /* 0x000000ff0900720c */ /* 0x010fe20003f45270 */
[----:B0-----:R-:W-:-:S05]  /*153a0*/  VIADD R32, R8, 0xffffff80 ;  /* 0xffffff8008207836 */ /* 0x001fca0000000000 */
[----:B------:R-:W-:-:S07]  /*153b0*/  ISETP.GT.AND P3, PT, R32, 0x3f, PT ;  /* 0x0000003f2000780c */ /* 0x000fce0003f64270 */
[----:B------:R-:W0:Y:S02]  /*153c0*/  @!P2 LDC R9, c[0x0][0xbd4] ;  /* 0x0002f500ff09ab82 */ /* 0x000e240000000800 */
[----:B0-----:R2:W-:Y:S01]  /*153d0*/  @!P2 STL [R1+0x38], R9 ;  /* 0x000038090100a387 */ /* 0x0015e20000100800 */
[----:B------:R-:W-:Y:S01]  /*153e0*/  ISETP.GT.AND P2, PT, R9, 0x1, PT ;  /* 0x000000010900780c */ /* 0x000fe20003f44270 */
[----:B------:R-:W-:-:S12]  /*153f0*/  @P1 BRA `(.L_x_1375) ;  /* 0x0000000000101947 */ /* 0x000fd80003800000 */
[----:B------:R-:W-:Y:S05]  /*15400*/  @!P0 BRA `(.L_x_1375) ;  /* 0x00000000000c8947 */ /* 0x000fea0003800000 */
[----:B--2---:R-:W2:Y:S04]  /*15410*/  LDG.E R7, desc[UR42][R4.64] ;  /* 0x0000002a04077981 */ /* 0x004ea8000c1e1900 */
[----:B-----5:R-:W2:Y:S02]  /*15420*/  LDG.E R0, desc[UR42][R4.64+0x4] ;  /* 0x0000042a04007981 */ /* 0x020ea4000c1e1900 */
[----:B--2---:R-:W-:-:S07]  /*15430*/  IMAD.IADD R0, R0, 0x1, -R7 ;  /* 0x0000000100007824 */ /* 0x004fce00078e0a07 */
.L_x_1375:
[----:B--2---:R-:W2:Y:S04]  /*15440*/  LDL.LU R5, [R1+0x34] ;  /* 0x0000340001057983 */ /* 0x004ea80000300800 */
[----:B------:R-:W3:Y:S01]  /*15450*/  LDL.LU R4, [R1+0x50] ;  /* 0x0000500001047983 */ /* 0x000ee20000300800 */
[----:B------:R-:W-:Y:S01]  /*15460*/  BSSY B1, `(.L_x_1376) ;  /* 0x0000039000017945 */ /* 0x000fe20003800000 */
[----:B-----5:R-:W-:Y:S02]  /*15470*/  SHF.R.S32.HI R26, RZ, 0x1f, R3 ;  /* 0x0000001fff1a7819 */ /* 0x020fe40000011403 */
[----:B--2---:R-:W-:Y:S02]  /*15480*/  SEL R29, R5, RZ, !P0 ;  /* 0x000000ff051d7207 */ /* 0x004fe40004000000 */
[----:B---3--:R-:W-:Y:S01]  /*15490*/  SEL R28, R4, RZ, !P0 ;  /* 0x000000ff041c7207 */ /* 0x008fe20004000000 */
[----:B------:R-:W-:Y:S06]  /*154a0*/  @P3 BRA `(.L_x_1377) ;  /* 0x0000000000d03947 */ /* 0x000fec0003800000 */
[----:B------:R-:W2:Y:S01]  /*154b0*/  LDL R5, [R1+0x44] ;  /* 0x0000440001057983 */ /* 0x000ea20000100800 */
[----:B------:R-:W0:Y:S01]  /*154c0*/  LDC R31, c[0x0][0xce8] ;  /* 0x00033a00ff1f7b82 */ /* 0x000e220000000800 */
[----:B------:R-:W2:Y:S02]  /*154d0*/  S2R R4, SR_TID.X ;  /* 0x0000000000047919 */ /* 0x000ea40000002100 */
[----:B--2---:R-:W-:Y:S02]  /*154e0*/  IMAD R4, R5, 0x40, R4 ;  /* 0x0000004005047824 */ /* 0x004fe400078e0204 */
[----:B0-----:R-:W-:Y:S02]  /*154f0*/  IMAD R5, R0, R31, RZ ;  /* 0x0000001f00057224 */ /* 0x001fe400078e02ff */
[----:B------:R-:W-:-:S05]  /*15500*/  VIADD R30, R4, 0xffffff80 ;  /* 0xffffff80041e7836 */ /* 0x000fca0000000000 */
[----:B------:R-:W-:-:S13]  /*15510*/  ISETP.GE.AND P0, PT, R30, R5, PT ;  /* 0x000000051e00720c */ /* 0x000fda0003f06270 */
[----:B------:R-:W-:Y:S05]  /*15520*/  @P0 BRA `(.L_x_1377) ;  /* 0x0000000000b00947 */ /* 0x000fea0003800000 */
[----:B------:R-:W2:Y:S01]  /*15530*/  LDL.LU R33, [R1+0x48] ;  /* 0x0000480001217983 */ /* 0x000ea20000300800 */
[----:B------:R-:W-:Y:S01]  /*15540*/  IMAD.MOV.U32 R24, RZ, RZ, 0xab8 ;  /* 0x00000ab8ff187424 */ /* 0x000fe200078e00ff */
[----:B------:R-:W-:Y:S01]  /*15550*/  ISETP.GT.AND P0, PT, R9, 0x1, PT ;  /* 0x000000010900780c */ /* 0x000fe20003f04270 */
[----:B------:R-:W0:Y:S01]  /*15560*/  LDC.64 R10, c[0x0][0xca8] ;  /* 0x00032a00ff0a7b82 */ /* 0x000e220000000a00 */
[----:B------:R-:W-:Y:S01]  /*15570*/  ISETP.NE.AND P1, PT, R31, 0x1, PT ;  /* 0x000000011f00780c */ /* 0x000fe20003f25270 */
[----:B------:R-:W-:Y:S01]  /*15580*/  IMAD.MOV.U32 R21, RZ, RZ, R30 ;  /* 0x000000ffff157224 */ /* 0x000fe200078e001e */
[----:B------:R-:W-:-:S05]  /*15590*/  SEL R24, R24, 0xa78, P0 ;  /* 0x00000a7818187807 */ /* 0x000fca0000000000 */
[----:B------:R-:W3:Y:S08]  /*155a0*/  LDC.64 R4, c[0x0][R24+0x220] ;  /* 0x0000880018047b82 */ /* 0x000ef00000000a00 */
[----:B-1----:R-:W1:Y:S08]  /*155b0*/  LDC.64 R12, c[0x0][R24+0x218] ;  /* 0x00008600180c7b82 */ /* 0x002e700000000a00 */
[----:B------:R-:W4:Y:S08]  /*155c0*/  LDC.64 R6, c[0x0][R24+0x228] ;  /* 0x00008a0018067b82 */ /* 0x000f300000000a00 */
[----:B------:R-:W5:Y:S08]  /*155d0*/  @P1 LDC R15, c[0x0][0xcec] ;  /* 0x00033b00ff0f1b82 */ /* 0x000f700000000800 */
[----:B------:R-:W4:Y:S08]  /*155e0*/  LDC.64 R8, c[0x0][R24+0x210] ;  /* 0x0000840018087b82 */ /* 0x000f300000000a00 */
[----:B------:R-:W4:Y:S01]  /*155f0*/  @P1 LDC R27, c[0x0][0xcf0] ;  /* 0x00033c00ff1b1b82 */ /* 0x000f220000000800 */
[----:B-----5:R-:W-:-:S07]  /*15600*/  @P1 IMAD.HI.U32 R20, R30, R15, RZ ;  /* 0x0000000f1e141227 */ /* 0x020fce00078e00ff */
[----:B0-----:R-:W0:Y:S01]  /*15610*/  @!P0 LDC R10, c[0x0][0xc50] ;  /* 0x00031400ff0a8b82 */ /* 0x001e220000000800 */
[-C--:B---3--:R-:W-:Y:S02]  /*15620*/  IMAD R5, R5, R29.reuse, RZ ;  /* 0x0000001d05057224 */ /* 0x088fe400078e02ff */
[----:B------:R-:W-:-:S05]  /*15630*/  IMAD.WIDE.U32 R14, R4, R29, RZ ;  /* 0x0000001d040e7225 */ /* 0x000fca00078e00ff */
[----:B------:R-:W3:Y:S01]  /*15640*/  @!P0 LDC R11, c[0x0][0xc54] ;  /* 0x00031500ff0b8b82 */ /* 0x000ee20000000800 */
[-C--:B-1----:R-:W-:Y:S02]  /*15650*/  IMAD R25, R13, R184.reuse, RZ ;  /* 0x000000b80d197224 */ /* 0x082fe400078e02ff */
[----:B------:R-:W-:Y:S01]  /*15660*/  IMAD.WIDE.U32 R12, R12, R184, RZ ;  /* 0x000000b80c0c7225 */ /* 0x000fe200078e00ff */
[----:B----4-:R-:W-:-:S03]  /*15670*/  @P1 SHF.R.U32.HI R21, RZ, R27, R20 ;  /* 0x0000001bff151219 */ /* 0x010fc60000011614 */
        /* <DEDUP_REMOVED lines=21> */
[----:B---3--:R-:W-:-:S05]  /*157d0*/  LEA.HI.X R11, R6, R11, R4, 0x2, P0 ;  /* 0x0000000b060b7211 */ /* 0x008fca00000f1404 */
[----:B------:R0:W-:Y:S02]  /*157e0*/  STG.E desc[UR42][R10.64], R5 ;  /* 0x000000050a007986 */ /* 0x0001e4000c10192a */
.L_x_1377:
[----:B------:R-:W-:Y:S05]  /*157f0*/  BSYNC B1 ;  /* 0x0000000000017941 */ /* 0x000fea0003800000 */
.L_x_1376:
[----:B------:R-:W-:Y:S05]  /*15800*/  @P2 BRA `(.L_x_1372) ;  /* 0x0000000800a82947 */ /* 0x000fea0003800000 */
[----:B0-----:R-:W2:Y:S01]  /*15810*/  LDL.LU R10, [R1+0x44] ;  /* 0x00004400010a7983 */ /* 0x001ea20000300800 */
[----:B------:R-:W0:Y:S01]  /*15820*/  LDC R11, c[0x0][0xce8] ;  /* 0x00033a00ff0b7b82 */ /* 0x000e220000000800 */
[----:B------:R-:W-:Y:S01]  /*15830*/  ULDC.64 UR4, c[0x0][0xba0] ;  /* 0x0002e80000047ab9 */ /* 0x000fe20000000a00 */
[----:B------:R-:W-:Y:S01]  /*15840*/  SHF.R.S32.HI R9, RZ, 0x1f, R32 ;  /* 0x0000001fff097819 */ /* 0x000fe20000011420 */
[----:B------:R-:W-:Y:S01]  /*15850*/  IMAD R6, R26, UR4, RZ ;  /* 0x000000041a067c24 */ /* 0x000fe2000f8e02ff */
[----:B------:R-:W-:Y:S01]  /*15860*/  BSSY B1, `(.L_x_1378) ;  /* 0x0000080000017945 */ /* 0x000fe20003800000 */
[----:B------:R-:W-:-:S04]  /*15870*/  IMAD.WIDE.U32 R4, R3, UR4, RZ ;  /* 0x0000000403047c25 */ /* 0x000fc8000f8e00ff */
[----:B------:R-:W-:Y:S01]  /*15880*/  IMAD R7, R3, UR5, R6 ;  /* 0x0000000503077c24 */ /* 0x000fe2000f8e0206 */
[----:B------:R-:W-:Y:S01]  /*15890*/  LEA.HI R6, R9, R32, RZ, 0x3 ;  /* 0x0000002009067211 */ /* 0x000fe200078f18ff */
[----:B------:R-:W3:Y:S01]  /*158a0*/  LDC R3, c[0x0][0xbc8] ;  /* 0x0002f200ff037b82 */ /* 0x000ee20000000800 */
[----:B------:R-:W-:Y:S01]  /*158b0*/  ULDC.64 UR4, c[0x0][0xbe8] ;  /* 0x0002fa0000047ab9 */ /* 0x000fe20000000a00 */
[----:B------:R-:W-:Y:S01]  /*158c0*/  IMAD.IADD R5, R5, 0x1, R7 ;  /* 0x0000000105057824 */ /* 0x000fe200078e0207 */
[----:B------:R-:W-:Y:S01]  /*158d0*/  LOP3.LUT R7, R6, 0xfffffff8, RZ, 0xc0, !PT ;  /* 0xfffffff806077812 */ /* 0x000fe200078ec0ff */
[----:B------:R-:W-:Y:S01]  /*158e0*/  VIADD R40, R192, 0x40 ;  /* 0x00000040c0287836 */ /* 0x000fe20000000000 */
[----:B------:R-:W-:Y:S01]  /*158f0*/  SHF.R.S32.HI R20, RZ, 0x3, R6 ;  /* 0x00000003ff147819 */ /* 0x000fe20000011406 */
[----:B------:R-:W-:-:S04]  /*15900*/  IMAD.WIDE.U32 R4, R184, UR4, R4 ;  /* 0x00000004b8047c25 */ /* 0x000fc8000f8e0004 */
[----:B------:R-:W-:Y:S02]  /*15910*/  IMAD.IADD R7, R32, 0x1, -R7 ;  /* 0x0000000120077824 */ /* 0x000fe400078e0a07 */
[----:B------:R-:W-:Y:S01]  /*15920*/  IMAD R5, R184, UR5, R5 ;  /* 0x00000005b8057c24 */ /* 0x000fe2000f8e0205 */
[----:B0-----:R-:W-:Y:S01]  /*15930*/  ISETP.NE.AND P0, PT, R11, 0x1, PT ;  /* 0x000000010b00780c */ /* 0x001fe20003f05270 */
[----:B------:R-:W-:Y:S01]  /*15940*/  IMAD R8, R7, 0x20, R20 ;  /* 0x0000002007087824 */ /* 0x000fe200078e0214 */
[----:B------:R-:W-:Y:S01]  /*15950*/  ULDC.64 UR4, c[0x0][0xbf0] ;  /* 0x0002fc0000047ab9 */ /* 0x000fe20000000a00 */
[----:B------:R-:W-:Y:S02]  /*15960*/  VIADD R38, R192, 0x80 ;  /* 0x00000080c0267836 */ /* 0x000fe40000000000 */
[----:B------:R-:W-:Y:S02]  /*15970*/  IMAD R6, R28, UR4, RZ ;  /* 0x000000041c067c24 */ /* 0x000fe4000f8e02ff */
[----:B------:R-:W-:Y:S01]  /*15980*/  IMAD.WIDE.U32 R4, R29, UR4, R4 ;  /* 0x000000041d047c25 */ /* 0x000fe2000f8e0004 */
[----:B---3--:R-:W-:-:S03]  /*15990*/  ISETP.GE.AND P1, PT, R40, R3, PT ;  /* 0x000000032800720c */ /* 0x008fc60003f26270 */
[----:B------:R-:W-:Y:S02]  /*159a0*/  IMAD R7, R29, UR5, R6 ;  /* 0x000000051d077c24 */ /* 0x000fe4000f8e0206 */
[----:B------:R-:W0:Y:S01]  /*159b0*/  @P0 LDC R9, c[0x0][0xcec] ;  /* 0x00033b00ff090b82 */ /* 0x000e220000000800 */
[C---:B------:R-:W-:Y:S01]  /*159c0*/  ISETP.GE.AND P2, PT, R192.reuse, R3, PT ;  /* 0x00000003c000720c */ /* 0x040fe20003f46270 */
[C---:B------:R-:W-:Y:S01]  /*159d0*/  VIADD R36, R192.reuse, 0xc0 ;  /* 0x000000c0c0247836 */ /* 0x040fe20000000000 */
[----:B------:R-:W-:Y:S01]  /*159e0*/  ULDC.64 UR4, c[0x0][0xbe0] ;  /* 0x0002f80000047ab9 */ /* 0x000fe20000000a00 */
[----:B------:R-:W-:Y:S02]  /*159f0*/  IMAD.IADD R5, R5, 0x1, R7 ;  /* 0x0000000105057824 */ /* 0x000fe400078e0207 */
[----:B------:R-:W-:Y:S02]  /*15a00*/  VIADD R34, R192, 0x100 ;  /* 0x00000100c0227836 */ /* 0x000fe40000000000 */
[----:B------:R-:W3:Y:S01]  /*15a10*/  @P0 LDC R13, c[0x0][0xcf0] ;  /* 0x00033c00ff0d0b82 */ /* 0x000ee20000000800 */
[----:B------:R-:W-:-:S02]  /*15a20*/  IMAD R21, R0, R11, RZ ;  /* 0x0000000b00157224 */ /* 0x000fc400078e02ff */
[C---:B------:R-:W-:Y:S02]  /*15a30*/  VIADD R31, R192.reuse, 0x140 ;  /* 0x00000140c01f7836 */ /* 0x040fe40000000000 */
[C---:B------:R-:W-:Y:S02]  /*15a40*/  VIADD R27, R192.reuse, 0x180 ;  /* 0x00000180c01b7836 */ /* 0x040fe40000000000 */
[C---:B------:R-:W-:Y:S02]  /*15a50*/  VIADD R24, R192.reuse, 0x1c0 ;  /* 0x000001c0c0187836 */ /* 0x040fe40000000000 */
[C---:B------:R-:W-:Y:S02]  /*15a60*/  VIADD R25, R192.reuse, 0x1c0 ;  /* 0x000001c0c0197836 */ /* 0x040fe40000000000 */
        /* <DEDUP_REMOVED lines=10> */
[----:B------:R-:W-:-:S02]  /*15b10*/  SHF.R.S32.HI R37, RZ, 0x1f, R37 ;  /* 0x0000001fff257819 */ /* 0x000fc40000011425 */
[----:B------:R-:W-:Y:S02]  /*15b20*/  SHF.R.S32.HI R39, RZ, 0x1f, R39 ;  /* 0x0000001fff277819 */ /* 0x000fe40000011427 */
[----:B------:R-:W-:Y:S01]  /*15b30*/  SHF.R.S32.HI R41, RZ, 0x1f, R41 ;  /* 0x0000001fff297819 */ /* 0x000fe20000011429 */
[C---:B--2---:R-:W-:Y:S02]  /*15b40*/  IMAD R8, R10.reuse, 0x40, R8 ;  /* 0x000000400a087824 */ /* 0x044fe400078e0208 */
[----:B------:R-:W-:Y:S01]  /*15b50*/  IMAD R20, R10, 0x40, R20 ;  /* 0x000000400a147824 */ /* 0x000fe200078e0214 */
[----:B------:R-:W-:Y:S01]  /*15b60*/  SEL R10, RZ, 0xffffffff, P1 ;  /* 0xffffffffff0a7807 */ /* 0x000fe20000800000 */
[----:B0-----:R-:W-:Y:S01]  /*15b70*/  @P0 IMAD.HI.U32 R6, R8, R9, RZ ;  /* 0x0000000908060227 */ /* 0x001fe200078e00ff */
[----:B------:R-:W-:Y:S02]  /*15b80*/  ISETP.GE.AND P1, PT, R38, R3, PT ;  /* 0x000000032600720c */ /* 0x000fe40003f26270 */
[----:B------:R-:W-:Y:S01]  /*15b90*/  SEL R9, RZ, 0x1, P2 ;  /* 0x00000001ff097807 */ /* 0x000fe20001000000 */
[----:B------:R-:W-:Y:S01]  /*15ba0*/  IMAD.MOV.U32 R7, RZ, RZ, R8 ;  /* 0x000000ffff077224 */ /* 0x000fe200078e0008 */
[----:B---3--:R-:W-:Y:S01]  /*15bb0*/  @P0 SHF.R.U32.HI R7, RZ, R13, R6 ;  /* 0x0000000dff070219 */ /* 0x008fe20000011606 */
[----:B------:R-:W-:Y:S01]  /*15bc0*/  IMAD.SHL.U32 R10, R10, 0x2, RZ ;  /* 0x000000020a0a7824 */ /* 0x000fe200078e00ff */
[----:B-1----:R-:W-:-:S02]  /*15bd0*/  SEL R12, RZ, 0xffffffff, P1 ;  /* 0xffffffffff0c7807 */ /* 0x002fc40000800000 */
[----:B------:R-:W-:Y:S01]  /*15be0*/  SHF.R.S32.HI R6, RZ, 0x1f, R7 ;  /* 0x0000001fff067819 */ /* 0x000fe20000011407 */
[----:B------:R-:W-:Y:S01]  /*15bf0*/  IMAD.WIDE.U32 R4, R7, UR4, R4 ;  /* 0x0000000407047c25 */ /* 0x000fe2000f8e0004 */
[----:B------:R-:W-:Y:S02]  /*15c00*/  LOP3.LUT R10, R10, 0x2, R9, 0xe2, !PT ;  /* 0x000000020a0a7812 */ /* 0x000fe400078ee209 */
[-C--:B------:R-:W-:Y:S01]  /*15c10*/  ISETP.GE.AND P0, PT, R36, R3.reuse, PT ;  /* 0x000000032400720c */ /* 0x080fe20003f06270 */
[----:B------:R-:W-:Y:S01]  /*15c20*/  IMAD.MOV R9, RZ, RZ, -R7 ;  /* 0x000000ffff097224 */ /* 0x000fe200078e0a07 */
[-C--:B------:R-:W-:Y:S01]  /*15c30*/  ISETP.GE.AND P1, PT, R34, R3.reuse, PT ;  /* 0x000000032200720c */ /* 0x080fe20003f26270 */
[----:B------:R-:W-:Y:S01]  /*15c40*/  IMAD.SHL.U32 R13, R12, 0x4, RZ ;  /* 0x000000040c0d7824 */ /* 0x000fe200078e00ff */
[----:B------:R-:W-:Y:S01]  /*15c50*/  SEL R0, RZ, 0xffffffff, P0 ;  /* 0xffffffffff007807 */ /* 0x000fe20000000000 */
[----:B------:R-:W-:Y:S01]  /*15c60*/  IMAD R6, R6, UR4, RZ ;  /* 0x0000000406067c24 */ /* 0x000fe2000f8e02ff */
[----:B------:R-:W-:Y:S01]  /*15c70*/  ISETP.GE.AND P0, PT, R31, R3, PT ;  /* 0x000000031f00720c */ /* 0x000fe20003f06270 */
[----:B------:R-:W-:Y:S01]  /*15c80*/  IMAD R9, R11, R9, R8 ;  /* 0x000000090b097224 */ /* 0x000fe200078e0208 */
[----:B------:R-:W-:Y:S01]  /*15c90*/  LOP3.LUT R10, R13, 0x4, R10, 0xe2, !PT ;  /* 0x000000040d0a7812 */ /* 0x000fe200078ee20a */
[----:B------:R-:W-:Y:S01]  /*15ca0*/  IMAD R11, R7, UR5, R6 ;  /* 0x00000005070b7c24 */ /* 0x000fe2000f8e0206 */
[----:B------:R-:W-:Y:S01]  /*15cb0*/  SEL R6, RZ, 0xffffffff, P1 ;  /* 0xffffffffff067807 */ /* 0x000fe20000800000 */
[----:B------:R-:W-:Y:S01]  /*15cc0*/  IMAD.SHL.U32 R13, R0, 0x8, RZ ;  /* 0x00000008000d7824 */ /* 0x000fe200078e00ff */
[----:B------:R-:W-:Y:S01]  /*15cd0*/  SHF.R.S32.HI R0, RZ, 0x1f, R9 ;  /* 0x0000001fff007819 */ /* 0x000fe20000011409 */
[----:B------:R-:W-:Y:S01]  /*15ce0*/  ULDC.64 UR4, c[0x0][0xbd8] ;  /* 0x0002f60000047ab9 */ /* 0x000fe20000000a00 */
[----:B------:R-:W-:Y:S01]  /*15cf0*/  IMAD.IADD R5, R5, 0x1, R11 ;  /* 0x0000000105057824 */ /* 0x000fe200078e020b */
[-C--:B------:R-:W-:Y:S01]  /*15d00*/  ISETP.GE.AND P2, PT, R24, R3.reuse, PT ;  /* 0x000000031800720c */ /* 0x080fe20003f46270 */
[----:B------:R-:W-:Y:S01]  /*15d10*/  IMAD.SHL.U32 R7, R6, 0x10, RZ ;  /* 0x0000001006077824 */ /* 0x000fe200078e00ff */
[----:B------:R-:W-:Y:S01]  /*15d20*/  LOP3.LUT R10, R13, 0x8, R10, 0xe2, !PT ;  /* 0x000000080d0a7812 */ /* 0x000fe200078ee20a */
[----:B------:R-:W-:Y:S01]  /*15d30*/  IMAD R0, R0, UR4, RZ ;  /* 0x0000000400007c24 */ /* 0x000fe2000f8e02ff */
[----:B------:R-:W-:Y:S01]  /*15d40*/  SEL R6, RZ, 0xffffffff, P0 ;  /* 0xffffffffff067807 */ /* 0x000fe20000000000 */
[----:B------:R-:W-:Y:S01]  /*15d50*/  IMAD.WIDE.U32 R4, R9, UR4, R4 ;  /* 0x0000000409047c25 */ /* 0x000fe2000f8e0004 */
[----:B------:R-:W-:-:S02]  /*15d60*/  ISETP.GE.AND P0, PT, R27, R3, PT ;  /* 0x000000031b00720c */ /* 0x000fc40003f06270 */
[----:B------:R-:W-:Y:S01]  /*15d70*/  LOP3.LUT R10, R7, 0x10, R10, 0xe2, !PT ;  /* 0x00000010070a7812 */ /* 0x000fe200078ee20a */
[----:B------:R-:W-:Y:S01]  /*15d80*/  IMAD R7, R9, UR5, R0 ;  /* 0x0000000509077c24 */ /* 0x000fe2000f8e0200 */
[----:B------:R-:W-:Y:S01]  /*15d90*/  SEL R9, RZ, 0x40, P0 ;  /* 0x00000040ff097807 */ /* 0x000fe20000000000 */
[----:B------:R-:W-:Y:S01]  /*15da0*/  IMAD.SHL.U32 R11, R6, 0x20, RZ ;  /* 0x00000020060b7824 */ /* 0x000fe200078e00ff */
[----:B------:R-:W-:Y:S01]  /*15db0*/  ISETP.GE.AND P0, PT, R20, R21, PT ;  /* 0x000000151400720c */ /* 0x000fe20003f06270 */
[----:B------:R-:W-:Y:S01]  /*15dc0*/  ULDC.64 UR4, c[0x0][0xb80] ;  /* 0x0002e00000047ab9 */ /* 0x000fe20000000a00 */
[----:B------:R-:W-:Y:S01]  /*15dd0*/  IMAD.IADD R5, R5, 0x1, R7 ;  /* 0x0000000105057824 */ /* 0x000fe200078e0207 */
[C---:B------:R-:W-:Y:S02]  /*15de0*/  LEA R12, P1, R4.reuse, UR4, 0x1 ;  /* 0x00000004040c7c11 */ /* 0x040fe4000f8208ff */
[----:B------:R-:W-:Y:S02]  /*15df0*/  LOP3.LUT R10, R11, 0x20, R10, 0xe2, !PT ;  /* 0x000000200b0a7812 */ /* 0x000fe400078ee20a */
[----:B------:R-:W-:-:S02]  /*15e00*/  LEA.HI.X R13, R4, UR5, R5, 0x1, P1 ;  /* 0x00000005040d7c11 */ /* 0x000fc400088f0c05 */
[----:B------:R-:W-:Y:S02]  /*15e10*/  LOP3.LUT R14, R10, R9, RZ, 0xfc, !PT ;  /* 0x000000090a0e7212 */ /* 0x000fe400078efcff */
[----:B------:R-:W-:Y:S01]  /*15e20*/  SEL R7, RZ, 0x80, P2 ;  /* 0x00000080ff077807 */ /* 0x000fe20001000000 */
[----:B------:R0:W1:Y:S03]  /*15e30*/  SHFL.IDX PT, R10, R12, RZ, 0x181f ;  /* 0x00181fff0c0a7589 */ /* 0x00006600000e0000 */
[----:B------:R-:W-:Y:S01]  /*15e40*/  LOP3.LUT R15, R14, R7, RZ, 0xfc, !PT ;  /* 0x000000070e0f7212 */ /* 0x000fe200078efcff */
[----:B------:R0:W2:Y:S01]  /*15e50*/  SHFL.IDX PT, R11, R13, RZ, 0x181f ;  /* 0x00181fff0d0b7589 */ /* 0x0000a200000e0000 */
[----:B------:R-:W-:Y:S05]  /*15e60*/  @P0 BRA `(.L_x_1379) ;  /* 0x00000000007c0947 */ /* 0x000fea0003800000 */
[-C--:B------:R-:W-:Y:S02]  /*15e70*/  ISETP.GE.AND P2, PT, R40, R3.reuse, PT ;  /* 0x000000032800720c */ /* 0x080fe40003f46270 */
[-C--:B------:R-:W-:Y:S02]  /*15e80*/  ISETP.GE.AND P1, PT, R192, R3.reuse, PT ;  /* 0x00000003c000720c */ /* 0x080fe40003f26270 */
[-C--:B------:R-:W-:Y:S02]  /*15e90*/  ISETP.GE.AND P5, PT, R38, R3.reuse, PT ;  /* 0x000000032600720c */ /* 0x080fe40003fa6270 */
[----:B------:R-:W-:-:S07]  /*15ea0*/  ISETP.GE.AND P3, PT, R36, R3, PT ;  /* 0x000000032400720c */ /* 0x000fce0003f66270 */
[----:B-1----:R-:W-:Y:S02]  /*15eb0*/  @!P2 LEA R4, P0, R40, R10, 0x1 ;  /* 0x0000000a2804a211 */ /* 0x002fe400078008ff */
[----:B--2---:R-:W-:Y:S02]  /*15ec0*/  @!P1 IMAD.WIDE R6, R192, 0x2, R10 ;  /* 0x00000002c0069825 */ /* 0x004fe400078e020a */
[----:B------:R-:W-:Y:S02]  /*15ed0*/  @!P2 LEA.HI.X R5, R40, R11, R41, 0x1, P0 ;  /* 0x0000000b2805a211 */ /* 0x000fe400000f0c29 */
[----:B------:R-:W-:Y:S01]  /*15ee0*/  LOP3.LUT P0, RZ, R14, 0x40, RZ, 0xc0, !PT ;  /* 0x000000400eff7812 */ /* 0x000fe2000780c0ff */
[----:B------:R1:W-:Y:S01]  /*15ef0*/  @!P1 ST.E.128 desc[UR42][R6.64], RZ ;  /* 0x000000ff06009985 */ /* 0x0003e2000c101d2a */
[----:B------:R-:W-:-:S03]  /*15f00*/  ISETP.GE.AND P1, PT, R31, R3, PT ;  /* 0x000000031f00720c */ /* 0x000fc60003f26270 */
[----:B------:R2:W-:Y:S01]  /*15f10*/  @!P2 ST.E.128 desc[UR42][R4.64], RZ ;  /* 0x000000ff0400a985 */ /* 0x0005e2000c101d2a */
[----:B------:R-:W-:Y:S02]  /*15f20*/  ISETP.GE.AND P2, PT, R34, R3, PT ;  /* 0x000000032200720c */ /* 0x000fe40003f46270 */
[----:B-1----:R-:W-:-:S04]  /*15f30*/  @!P5 LEA R6, P4, R38, R10, 0x1 ;  /* 0x0000000a2606d211 */ /* 0x002fc800078808ff */
[-C--:B------:R-:W-:Y:S02]  /*15f40*/  @!P5 LEA.HI.X R7, R38, R11.reuse, R39, 0x1, P4 ;  /* 0x0000000b2607d211 */ /* 0x080fe400020f0c27 */
[----:B------:R-:W-:Y:S02]  /*15f50*/  LOP3.LUT P4, RZ, R15, 0x80, RZ, 0xc0, !PT ;  /* 0x000000800fff7812 */ /* 0x000fe4000788c0ff */
[-C--:B--2---:R-:W-:Y:S01]  /*15f60*/  @!P3 LEA R4, P6, R36, R10.reuse, 0x1 ;  /* 0x0000000a2404b211 */ /* 0x084fe200078c08ff */
[----:B------:R1:W-:Y:S02]  /*15f70*/  @!P5 ST.E.128 desc[UR42][R6.64], RZ ;  /* 0x000000ff0600d985 */ /* 0x0003e4000c101d2a */
[----:B------:R-:W-:Y:S02]  /*15f80*/  @!P2 LEA R8, P5, R34, R10, 0x1 ;  /* 0x0000000a2208a211 */ /* 0x000fe400078a08ff */
[-C--:B------:R-:W-:Y:S02]  /*15f90*/  @!P3 LEA.HI.X R5, R36, R11.reuse, R37, 0x1, P6 ;  /* 0x0000000b2405b211 */ /* 0x080fe400030f0c25 */
[----:B------:R-:W-:-:S03]  /*15fa0*/  @!P2 LEA.HI.X R9, R34, R11, R35, 0x1, P5 ;  /* 0x0000000b2209a211 */ /* 0x000fc600028f0c23 */
[----:B------:R2:W-:Y:S01]  /*15fb0*/  @!P3 ST.E.128 desc[UR42][R4.64], RZ ;  /* 0x000000ff0400b985 */ /* 0x0005e2000c101d2a */
[----:B-1----:R-:W-:-:S03]  /*15fc0*/  @!P1 LEA R6, P6, R31, R10, 0x1 ;  /* 0x0000000a1f069211 */ /* 0x002fc600078c08ff */
[----:B------:R3:W-:Y:S01]  /*15fd0*/  @!P2 ST.E.128 desc[UR42][R8.64], RZ ;  /* 0x000000ff0800a985 */ /* 0x0007e2000c101d2a */
[----:B------:R-:W-:Y:S02]  /*15fe0*/  @!P1 LEA.HI.X R7, R31, R11, R33, 0x1, P6 ;  /* 0x0000000b1f079211 */ /* 0x000fe400030f0c21 */
[----:B--2---:R-:W-:-:S03]  /*15ff0*/  @P0 LEA R4, P3, R27, R10, 0x1 ;  /* 0x0000000a1b040211 */ /* 0x004fc600078608ff */
[----:B------:R3:W-:Y:S01]  /*16000*/  @!P1 ST.E.128 desc[UR42][R6.64], RZ ;  /* 0x000000ff06009985 */ /* 0x0007e2000c101d2a */
[C---:B------:R-:W-:Y:S02]  /*16010*/  @P4 LEA R10, P5, R24.reuse, R10, 0x1 ;  /* 0x0000000a180a4211 */ /* 0x040fe400078a08ff */
[-C--:B------:R-:W-:Y:S02]  /*16020*/  @P0 LEA.HI.X R5, R27, R11.reuse, R30, 0x1, P3 ;  /* 0x0000000b1b050211 */ /* 0x080fe400018f0c1e */
[----:B------:R-:W-:-:S03]  /*16030*/  @P4 LEA.HI.X R11, R24, R11, R25, 0x1, P5 ;  /* 0x0000000b180b4211 */ /* 0x000fc600028f0c19 */
[----:B------:R3:W-:Y:S04]  /*16040*/  @P0 ST.E.128 desc[UR42][R4.64], RZ ;  /* 0x000000ff04000985 */ /* 0x0007e8000c101d2a */
[----:B------:R3:W-:Y:S02]  /*16050*/  @P4 ST.E.128 desc[UR42][R10.64], RZ ;  /* 0x000000ff0a004985 */ /* 0x0007e4000c101d2a */
.L_x_1379:
[----:B------:R-:W-:Y:S05]  /*16060*/  BSYNC B1 ;  /* 0x0000000000017941 */ /* 0x000fea0003800000 */
.L_x_1378:
[----:B------:R-:W-:Y:S01]  /*16070*/  VIADD R0, R20, 0x20 ;  /* 0x0000002014007836 */ /* 0x000fe20000000000 */
[----:B--23--:R2:W3:Y:S04]  /*16080*/  SHFL.IDX PT, R11, R13, 0x1, 0x181f ;  /* 0x00381f000d0b7f89 */ /* 0x00c4e800000e0000 */
[----:B------:R-:W-:Y:S01]  /*16090*/  ISETP.GE.AND P0, PT, R0, R21, PT ;  /* 0x000000150000720c */ /* 0x000fe20003f06270 */
[----:B-1----:R2:W4:-:S12]  /*160a0*/  SHFL.IDX PT, R10, R12, 0x1, 0x181f ;  /* 0x00381f000c0a7f89 */ /* 0x00251800000e0000 */
[----:B--2---:R-:W-:Y:S05]  /*160b0*/  @P0 BRA `(.L_x_1372) ;  /* 0x00000000007c0947 */ /* 0x004fea0003800000 */
[-C--:B------:R-:W-:Y:S02]  /*160c0*/  ISETP.GE.AND P6, PT, R192, R3.reuse, PT ;  /* 0x00000003c000720c */ /* 0x080fe40003fc6270 */
[-C--:B------:R-:W-:Y:S02]  /*160d0*/  ISETP.GE.AND P5, PT, R40, R3.reuse, PT ;  /* 0x000000032800720c */ /* 0x080fe40003fa6270 */
[-C--:B------:R-:W-:Y:S02]  /*160e0*/  ISETP.GE.AND P4, PT, R38, R3.reuse, PT ;  /* 0x000000032600720c */ /* 0x080fe40003f86270 */
[-C--:B------:R-:W-:Y:S02]  /*160f0*/  ISETP.GE.AND P3, PT, R36, R3.reuse, PT ;  /* 0x000000032400720c */ /* 0x080fe40003f66270 */
[-C--:B------:R-:W-:Y:S02]  /*16100*/  ISETP.GE.AND P2, PT, R34, R3.reuse, PT ;  /* 0x000000032200720c */ /* 0x080fe40003f46270 */
[----:B------:R-:W-:-:S03]  /*16110*/  ISETP.GE.AND P1, PT, R31, R3, PT ;  /* 0x000000031f00720c */ /* 0x000fc60003f26270 */
[----:B---34-:R-:W-:Y:S02]  /*16120*/  @!P6 IMAD.WIDE R6, R192, 0x2, R10 ;  /* 0x00000002c006e825 */ /* 0x018fe400078e020a */
[----:B------:R-:W-:-:S03]  /*16130*/  @!P5 LEA R4, P0, R40, R10, 0x1 ;  /* 0x0000000a2804d211 */ /* 0x000fc600078008ff */
[----:B------:R1:W-:Y:S01]  /*16140*/  @!P6 ST.E.128 desc[UR42][R6.64], RZ ;  /* 0x000000ff0600e985 */ /* 0x0003e2000c101d2a */
[----:B------:R-:W-:Y:S02]  /*16150*/  @!P5 LEA.HI.X R5, R40, R11, R41, 0x1, P0 ;  /* 0x0000000b2805d211 */ /* 0x000fe400000f0c29 */
[----:B------:R-:W-:-:S03]  /*16160*/  LOP3.LUT P0, RZ, R14, 0x40, RZ, 0xc0, !PT ;  /* 0x000000400eff7812 */ /* 0x000fc6000780c0ff */
[----:B------:R2:W-:Y:S01]  /*16170*/  @!P5 ST.E.128 desc[UR42][R4.64], RZ ;  /* 0x000000ff0400d985 */ /* 0x0005e2000c101d2a */
[----:B-1----:R-:W-:-:S04]  /*16180*/  @!P4 LEA R6, P6, R38, R10, 0x1 ;  /* 0x0000000a2606c211 */ /* 0x002fc800078c08ff */
[-C--:B------:R-:W-:Y:S02]  /*16190*/  @!P4 LEA.HI.X R7, R38, R11.reuse, R39, 0x1, P6 ;  /* 0x0000000b2607c211 */ /* 0x080fe400030f0c27 */
[----:B------:R-:W-:Y:S02]  /*161a0*/  LOP3.LUT P6, RZ, R15, 0x80, RZ, 0xc0, !PT ;  /* 0x000000800fff7812 */ /* 0x000fe400078cc0ff */
[-C--:B--2---:R-:W-:Y:S01]  /*161b0*/  @!P3 LEA R4, P5, R36, R10.reuse, 0x1 ;  /* 0x0000000a2404b211 */ /* 0x084fe200078a08ff */
[----:B------:R1:W-:Y:S01]  /*161c0*/  @!P4 ST.E.128 desc[UR42][R6.64], RZ ;  /* 0x000000ff0600c985 */ /* 0x0003e2000c101d2a */
        /* <DEDUP_REMOVED lines=14> */
.L_x_1372:
[----:B------:R-:W-:Y:S05]  /*162b0*/  BSYNC B0 ;  /* 0x0000000000007941 */ /* 0x000fea0003800000 */
.L_x_1365:
[----:B------:R-:W-:Y:S02]  /*162c0*/  ULDC UR4, c[0x0][0xd3c] ;  /* 0x00034f0000047ab9 */ /* 0x000fe40000000800 */
[----:B------:R-:W-:-:S13]  /*162d0*/  ISETP.GE.AND P0, PT, R87, UR4, PT ;  /* 0x0000000457007c0c */ /* 0x000fda000bf06270 */
[----:B------:R-:W-:Y:S05]  /*162e0*/  @!P0 BRA `(.L_x_1380) ;  /* 0xfffffeb400a48947 */ /* 0x000fea000383ffff */
[----:B------:R-:W-:Y:S05]  /*162f0*/  BRA `(.L_x_1250) ;  /* 0x0000008800007947 */ /* 0x000fea0003800000 */
.L_x_1248:
        /* <DEDUP_REMOVED lines=16> */
.L_x_1381:
        /* <DEDUP_REMOVED lines=43> */
.L_x_1385:
        /* <DEDUP_REMOVED lines=37> */
.L_x_1383:
        /* <DEDUP_REMOVED lines=18> */
.L_x_1386:
        /* <DEDUP_REMOVED lines=58> */
.L_x_1384:
[----:B------:R-:W-:Y:S02]  /*16dc0*/  IMAD.MOV.U32 R25, RZ, RZ, RZ ;  /* 0x000000ffff197224 */ /* 0x000fe400078e00ff */
[----:B------:R-:W-:Y:S02]  /*16dd0*/  IMAD.U32 R24, RZ, RZ, UR6 ;  /* 0x00000006ff187e24 */ /* 0x000fe4000f8e00ff */
[----:B------:R-:W-:-:S07]  /*16de0*/  IMAD.MOV.U32 R26, RZ, RZ, RZ ;  /* 0x000000ffff1a7224 */ /* 0x000fce00078e00ff */
.L_x_1387:
[----:B------:R-:W-:-:S13]  /*16df0*/  ISETP.NE.AND P0, PT, R7, RZ, PT ;  /* 0x000000ff0700720c */ /* 0x000fda0003f05270 */
[----:B------:R-:W0:Y:S01]  /*16e00*/  @!P0 S2R R3, SR_CgaCtaId ;  /* 0x0000000000038919 */ /* 0x000e220000008800 */
[----:B------:R-:W-:-:S04]  /*16e10*/  @!P0 MOV R2, 0x400 ;  /* 0x0000040000028802 */ /* 0x000fc80000000f00 */
[----:B0-----:R-:W-:-:S05]  /*16e20*/  @!P0 LEA R2, R3, R2, 0x18 ;  /* 0x0000000203028211 */ /* 0x001fca00078ec0ff */
[----:B------:R1:W-:Y:S01]  /*16e30*/  @!P0 STS.128 [R2+0x388d0], R24 ;  /* 0x0388d01802008388 */ /* 0x0003e20000000c00 */
[----:B------:R-:W-:Y:S06]  /*16e40*/  BAR.ARV 0x5, 0x180 ;  /* 0x0146000000007b1d */ /* 0x000fec0000002000 */
.L_x_1382:
        /* <DEDUP_REMOVED lines=8> */
[----:B------:R1:W-:Y:S01]  /*16ed0*/  STL [R1+0x28], RZ ;  /* 0x000028ff01007387 */ /* 0x0003e20000100800 */
[----:B------:R-:W-:Y:S01]  /*16ee0*/  LOP3.LUT R4, R0, 0x7f, RZ, 0xc0, !PT ;  /* 0x0000007f00047812 */ /* 0x000fe200078ec0ff */
[----:B------:R-:W-:Y:S01]  /*16ef0*/  UMOV UR4, 0x400 ;  /* 0x0000040000047882 */ /* 0x000fe20000000000 */
[----:B------:R-:W-:Y:S01]  /*16f00*/  BSSY B8, `(.L_x_1388) ;  /* 0x0000788000087945 */ /* 0x000fe20003800000 */
[C---:B------:R-:W-:Y:S01]  /*16f10*/  LOP3.LUT R3, R2.reuse, 0x1f8, RZ, 0xc0, !PT ;  /* 0x000001f802037812 */ /* 0x040fe200078ec0ff */
[----:B------:R-:W-:Y:S01]  /*16f20*/  IMAD.MOV.U32 R29, RZ, RZ, 0x1 ;  /* 0x00000001ff1d7424 */ /* 0x000fe200078e00ff */
[----:B------:R-:W-:Y:S01]  /*16f30*/  LOP3.LUT R2, R2, 0x38, RZ, 0xc0, !PT ;  /* 0x0000003802027812 */ /* 0x000fe200078ec0ff */
[----:B------:R-:W-:Y:S01]  /*16f40*/  IMAD.SHL.U32 R36, R4, 0x8, RZ ;  /* 0x0000000804247824 */ /* 0x000fe200078e00ff */
[----:B------:R-:W-:Y:S01]  /*16f50*/  LOP3.LUT R3, R3, 0x38, R0, 0x78, !PT ;  /* 0x0000003803037812 */ /* 0x000fe200078e7800 */
[----:B------:R-:W-:Y:S01]  /*16f60*/  IMAD.SHL.U32 R0, R0, 0x10, RZ ;  /* 0x0000001000007824 */ /* 0x000fe200078e00ff */
[----:B------:R-:W-:Y:S01]  /*16f70*/  ULDC.64 UR40, c[0x0][0x198] ;  /* 0x0000660000287ab9 */ /* 0x000fe20000000a00 */
[----:B------:R-:W-:Y:S01]  /*16f80*/  IMAD.MOV.U32 R19, RZ, RZ, RZ ;  /* 0x000000ffff137224 */ /* 0x000fe200078e00ff */
[----:B------:R-:W-:Y:S01]  /*16f90*/  LOP3.LUT R36, R3, 0x200, R36, 0xf8, !PT ;  /* 0x0000020003247812 */ /* 0x000fe200078ef824 */
[----:B------:R-:W-:Y:S01]  /*16fa0*/  IMAD.MOV.U32 R22, RZ, RZ, RZ ;  /* 0x000000ffff167224 */ /* 0x000fe200078e00ff */
[----:B------:R-:W-:Y:S01]  /*16fb0*/  SHF.R.U32.HI R3, RZ, 0x3, R4 ;  /* 0x00000003ff037819 */ /* 0x000fe20000011604 */
[----:B------:R-:W-:Y:S01]  /*16fc0*/  IMAD.MOV.U32 R28, RZ, RZ, 0x1 ;  /* 0x00000001ff1c7424 */ /* 0x000fe200078e00ff */
[C---:B------:R-:W-:Y:S01]  /*16fd0*/  LOP3.LUT R4, R2.reuse, 0x80, RZ, 0xfc, !PT ;  /* 0x0000008002047812 */ /* 0x040fe200078efcff */
[----:B------:R-:W-:Y:S01]  /*16fe0*/  ULOP3.LUT UR38, UR36, 0x2, URZ, 0xfc, !UPT ;  /* 0x0000000224267892 */ /* 0x000fe2000f8efc3f */
[----:B------:R-:W-:Y:S01]  /*16ff0*/  LOP3.LUT R3, R3, 0x70, R0, 0xf8, !PT ;  /* 0x0000007003037812 */ /* 0x000fe200078ef800 */
[----:B------:R-:W-:Y:S01]  /*17000*/  ULDC UR37, c[0x0][0xc] ;  /* 0x0000030000257ab9 */ /* 0x000fe20000000800 */
[C---:B------:R-:W-:Y:S01]  /*17010*/  LOP3.LUT R0, R2.reuse, 0x40, RZ, 0xfc, !PT ;  /* 0x0000004002007812 */ /* 0x040fe200078efcff */
[----:B0-----:R-:W-:Y:S01]  /*17020*/  ULEA UR4, UR5, UR4, 0x18 ;  /* 0x0000000405047291 */ /* 0x001fe2000f8ec03f */
[----:B------:R-:W-:-:S02]  /*17030*/  LOP3.LUT R3, R2, 0xc0, RZ, 0xfc, !PT ;  /* 0x000000c002037812 */ /* 0x000fc400078efcff */
[C---:B------:R-:W-:Y:S02]  /*17040*/  LOP3.LUT R0, R2.reuse, 0x100, RZ, 0xfc, !PT ;  /* 0x0000010002007812 */ /* 0x040fe400078efcff */
[C---:B------:R-:W-:Y:S01]  /*17050*/  LOP3.LUT R4, R2.reuse, 0x140, RZ, 0xfc, !PT ;  /* 0x0000014002047812 */ /* 0x040fe200078efcff */
[----:B------:R-:W-:Y:S01]  /*17060*/  IMAD.U32 R18, RZ, RZ, UR4 ;  /* 0x00000004ff127e24 */ /* 0x000fe2000f8e00ff */
[C---:B------:R-:W-:Y:S02]  /*17070*/  LOP3.LUT R3, R2.reuse, 0x180, RZ, 0xfc, !PT ;  /* 0x0000018002037812 */ /* 0x040fe400078efcff */
[----:B------:R-:W-:Y:S01]  /*17080*/  LOP3.LUT R0, R2, 0x1c0, RZ, 0xfc, !PT ;  /* 0x000001c002007812 */ /* 0x000fe200078efcff */
[----:B-1----:R-:W-:-:S07]  /*17090*/  IMAD R23, R36, 0x2, R18 ;  /* 0x0000000224177824 */ /* 0x002fce00078e0212 */
.L_x_1503:
[----:B0-----:R-:W0:Y:S02]  /*170a0*/  LDC.64 R2, c[0x0][0xd88] ;  /* 0x00036200ff027b82 */ /* 0x001e240000000a00 */
[----:B0-----:R-:W-:-:S05]  /*170b0*/  IMAD.WIDE R2, R27, 0x4, R2 ;  /* 0x000000041b027825 */ /* 0x001fca00078e0202 */
[----:B--2---:R-:W2:Y:S01]  /*170c0*/  LDG.E R37, desc[UR42][R2.64] ;  /* 0x0000002a02257981 */ /* 0x004ea2000c1e1900 */
[----:B------:R-:W-:Y:S05]  /*170d0*/  YIELD ;  /* 0x0000000000007946 */ /* 0x000fea0003800000 */
[----:B------:R-:W-:Y:S01]  /*170e0*/  ULDC.64 UR4, c[0x0][0xb20] ;  /* 0x0002c80000047ab9 */ /* 0x000fe20000000a00 */
[----:B------:R-:W-:Y:S01]  /*170f0*/  IMAD.MOV.U32 R34, RZ, RZ, RZ ;  /* 0x000000ffff227224 */ /* 0x000fe200078e00ff */
[----:B------:R-:W-:Y:S01]  /*17100*/  ISETP.NE.U32.AND P0, PT, RZ, UR4, PT ;  /* 0x00000004ff007c0c */ /* 0x000fe2000bf05070 */
[----:B-1----:R-:W-:Y:S01]  /*17110*/  IMAD.MOV.U32 R6, RZ, RZ, RZ ;  /* 0x000000ffff067224 */ /* 0x002fe200078e00ff */
[----:B------:R-:W-:Y:S01]  /*17120*/  ULDC.64 UR8, c[0x0][0xb10] ;  /* 0x0002c40000087ab9 */ /* 0x000fe20000000a00 */
[----:B------:R-:W-:Y:S01]  /*17130*/  ULDC.64 UR6, c[0x0][0xb08] ;  /* 0x0002c20000067ab9 */ /* 0x000fe20000000a00 */
[----:B------:R-:W-:-:S02]  /*17140*/  ISETP.NE.AND.EX P0, PT, RZ, UR5, PT, P0 ;  /* 0x00000005ff007c0c */ /* 0x000fc4000bf05300 */
[----:B--2---:R-:W-:-:S11]  /*17150*/  SHF.R.S32.HI R0, RZ, 0x1f, R37 ;  /* 0x0000001fff007819 */ /* 0x004fd60000011425 */
        /* <DEDUP_REMOVED lines=23> */
[----:B--2---:R0:W-:Y:S02]  /*172d0*/  STL [R1], R6 ;  /* 0x0000000601007387 */ /* 0x0041e40000100800 */
        /* <DEDUP_REMOVED lines=13> */
[----:B---3--:R-:W-:Y:S06]  /*173b0*/  @P1 BRA `(.L_x_1389) ;  /* 0x0000000000141947 */ /* 0x008fec0003800000 */
[----:B------:R-:W-:Y:S05]  /*173c0*/  @!P0 BRA `(.L_x_1389) ;  /* 0x0000000000108947 */ /* 0x000fea0003800000 */
[----:B------:R-:W2:Y:S04]  /*173d0*/  LDG.E R7, desc[UR42][R2.64] ;  /* 0x0000002a02077981 */ /* 0x000ea8000c1e1900 */
[----:B------:R-:W2:Y:S02]  /*173e0*/  LDG.E R2, desc[UR42][R2.64+0x4] ;  /* 0x0000042a02027981 */ /* 0x000ea4000c1e1900 */
[----:B--2---:R-:W-:-:S05]  /*173f0*/  IMAD.IADD R2, R2, 0x1, -R7 ;  /* 0x0000000102027824 */ /* 0x004fca00078e0a07 */
[----:B------:R0:W-:Y:S02]  /*17400*/  STL [R1+0x14], R2 ;  /* 0x0000140201007387 */ /* 0x0001e40000100800 */
.L_x_1389:
[----:B------:R-:W-:Y:S01]  /*17410*/  ULDC.64 UR4, c[0x0][0xb18] ;  /* 0x0002c60000047ab9 */ /* 0x000fe20000000a00 */
[C---:B------:R-:W-:Y:S01]  /*17420*/  LOP3.LUT R7, R26.reuse, 0xff000000, RZ, 0xc0, !PT ;  /* 0xff0000001a077812 */ /* 0x040fe200078ec0ff */
[----:B------:R-:W-:Y:S01]  /*17430*/  IMAD.MOV.U32 R30, RZ, RZ, R37 ;  /* 0x000000ffff1e7224 */ /* 0x000fe200078e0025 */
[----:B------:R-:W-:Y:S02]  /*17440*/  ISETP.NE.U32.AND P0, PT, RZ, UR4, PT ;  /* 0x00000004ff007c0c */ /* 0x000fe4000bf05070 */
[----:B------:R-:W-:Y:S02]  /*17450*/  SHF.R.U32.HI R7, RZ, 0x8, R7 ;  /* 0x00000008ff077819 */ /* 0x000fe40000011607 */
[----:B------:R-:W-:Y:S02]  /*17460*/  ISETP.NE.AND.EX P0, PT, RZ, UR5, PT, P0 ;  /* 0x00000005ff007c0c */ /* 0x000fe4000bf05300 */
[C---:B0-----:R-:W-:Y:S02]  /*17470*/  LOP3.LUT R2, R26.reuse, 0xff0000, RZ, 0xc0, !PT ;  /* 0x00ff00001a027812 */ /* 0x041fe400078ec0ff */
[----:B------:R-:W-:-:S02]  /*17480*/  LOP3.LUT R17, R26, 0xffff, RZ, 0xc0, !PT ;  /* 0x0000ffff1a117812 */ /* 0x000fc400078ec0ff */
[----:B------:R-:W-:-:S07]  /*17490*/  LEA.HI R7, R2, R7, RZ, 0x10 ;  /* 0x0000000702077211 */ /* 0x000fce00078f80ff */
[----:B------:R-:W-:Y:S05]  /*174a0*/  @!P0 BRA `(.L_x_1390) ;  /* 0x0000000000108947 */ /* 0x000fea0003800000 */
[----:B------:R-:W-:-:S04]  /*174b0*/  IADD3 R2, P0, R31, UR4, RZ ;  /* 0x000000041f027c10 */ /* 0x000fc8000ff1e0ff */
[----:B------:R-:W-:-:S05]  /*174c0*/  IADD3.X R3, R32, UR5, RZ, P0, !PT ;  /* 0x0000000520037c10 */ /* 0x000fca00087fe4ff */
[----:B------:R0:W5:Y:S01]  /*174d0*/  LDG.E R8, desc[UR42][R2.64] ;  /* 0x0000002a02087981 */ /* 0x000162000c1e1900 */
[----:B------:R-:W-:Y:S05]  /*174e0*/  BRA `(.L_x_1391) ;  /* 0x0000000000247947 */ /* 0x000fea0003800000 */
.L_x_1390:
        /* <DEDUP_REMOVED lines=9> */
.L_x_1391:
[----:B0-----:R-:W2:Y:S04]  /*17580*/  @P2 LDG.E R2, desc[UR42][R4.64] ;  /* 0x0000002a04022981 */ /* 0x001ea8000c1e1900 */
[----:B------:R0:W2:Y:S01]  /*17590*/  @P2 LDG.E R4, desc[UR42][R4.64+0x4] ;  /* 0x0000042a04042981 */ /* 0x0000a2000c1e1900 */
[----:B-----5:R-:W-:Y:S01]  /*175a0*/  IMAD.IADD R8, R8, 0x1, -R34 ;  /* 0x0000000108087824 */ /* 0x020fe200078e0a22 */
[----:B------:R-:W-:Y:S01]  /*175b0*/  BSSY B0, `(.L_x_1392) ;  /* 0x0000029000007945 */ /* 0x000fe20003800000 */
[----:B------:R-:W-:Y:S01]  /*175c0*/  LOP3.LUT R33, R7, 0xff, RZ, 0xc0, !PT ;  /* 0x000000ff07217812 */ /* 0x000fe200078ec0ff */
[----:B------:R-:W-:Y:S01]  /*175d0*/  IMAD.MOV.U32 R3, RZ, RZ, RZ ;  /* 0x000000ffff037224 */ /* 0x000fe200078e00ff */
[----:B0-----:R-:W-:Y:S01]  /*175e0*/  SHF.R.U32.HI R5, RZ, 0x10, R7 ;  /* 0x00000010ff057819 */ /* 0x001fe20000011607 */
[----:B--2---:R-:W-:-:S04]  /*175f0*/  @P2 IMAD.IADD R6, R4, 0x1, -R2 ;  /* 0x0000000104062824 */ /* 0x004fc800078e0a02 */
[----:B------:R-:W-:-:S04]  /*17600*/  IMAD.IADD R26, R8, 0x1, R6 ;  /* 0x00000001081a7824 */ /* 0x000fc800078e0206 */
[C---:B------:R-:W-:Y:S01]  /*17610*/  VIADD R4, R26.reuse, 0x3f ;  /* 0x0000003f1a047836 */ /* 0x040fe20000000000 */
[----:B------:R-:W-:-:S04]  /*17620*/  ISETP.GE.AND P1, PT, R26, 0x1, PT ;  /* 0x000000011a00780c */ /* 0x000fc80003f26270 */
[----:B------:R-:W-:-:S04]  /*17630*/  SHF.R.S32.HI R2, RZ, 0x1f, R4 ;  /* 0x0000001fff027819 */ /* 0x000fc80000011404 */
[----:B------:R-:W-:-:S04]  /*17640*/  LEA.HI R4, R2, R4, RZ, 0x6 ;  /* 0x0000000402047211 */ /* 0x000fc800078f30ff */
        /* <DEDUP_REMOVED lines=31> */
.L_x_1393:
[----:B------:R-:W-:Y:S05]  /*17840*/  BSYNC B0 ;  /* 0x0000000000007941 */ /* 0x000fea0003800000 */
.L_x_1392:
        /* <DEDUP_REMOVED lines=24> */
.L_x_1548:
[----:B-1----:R-:W-:Y:S02]  /*179d0*/  ISETP.NE.AND P0, PT, R14, RZ, PT ;  /* 0x000000ff0e00720c */ /* 0x002fe40003f05270 */
[----:B------:R-:W-:-:S11]  /*179e0*/  PLOP3.LUT P6, PT, PT, PT, PT, 0x8, 0x0 ;  /* 0x000000000000781c */ /* 0x000fd60003fce170 */
[----:B------:R-:W-:Y:S05]  /*179f0*/  @P0 BRA `(.L_x_1397) ;  /* 0x00000000000c0947 */ /* 0x000fea0003800000 */
[----:B------:R-:W-:-:S03]  /*17a00*/  UMOV UR4, 0xffffffff ;  /* 0xffffffff00047882 */ /* 0x000fc60000000000 */
[----:B------:R-:W-:Y:S05]  /*17a10*/  BRA.DIV UR4, `(.L_x_1398) ;  /* 0x0000007e04047947 */ /* 0x000fea000b800000 */
[----:B------:R-:W-:-:S13]  /*17a20*/  ELECT P6, URZ, PT ;  /* 0x00000000003f782f */ /* 0x000fda00038c0000 */
.L_x_1397:
        /* <DEDUP_REMOVED lines=9> */
.L_x_1551:
[----:B------:R-:W-:Y:S05]  /*17ac0*/  BSYNC B1 ;  /* 0x0000000000017941 */ /* 0x000fea0003800000 */
.L_x_1399:
        /* <DEDUP_REMOVED lines=10> */
.L_x_1552:
[----:B------:R-:W-:Y:S05]  /*17b70*/  BSYNC B2 ;  /* 0x0000000000027941 */ /* 0x000fea0003800000 */
.L_x_1403:
        /* <DEDUP_REMOVED lines=9> */
.L_x_1406:
[----:B------:R-:W-:Y:S05]  /*17c10*/  BSYNC B2 ;  /* 0x0000000000027941 */ /* 0x000fea0003800000 */
.L_x_1405:
        /* <DEDUP_REMOVED lines=12> */
.L_x_1407:
        /* <DEDUP_REMOVED lines=13> */
.L_x_1553:
[----:B------:R-:W-:Y:S05]  /*17db0*/  BSYNC B2 ;  /* 0x0000000000027941 */ /* 0x000fea0003800000 */
.L_x_1408:
        /* <DEDUP_REMOVED lines=11> */
.L_x_1411:
[----:B------:R-:W-:Y:S05]  /*17e70*/  BSYNC B2 ;  /* 0x0000000000027941 */ /* 0x000fea0003800000 */
.L_x_1410:
        /* <DEDUP_REMOVED lines=9> */
.L_x_1412:
        /* <DEDUP_REMOVED lines=15> */
.L_x_1413:
        /* <DEDUP_REMOVED lines=15> */
.L_x_1414:
        /* <DEDUP_REMOVED lines=15> */
.L_x_1415:
        /* <DEDUP_REMOVED lines=15> */
.L_x_1416:
        /* <DEDUP_REMOVED lines=15> */
.L_x_1417:
        /* <DEDUP_REMOVED lines=15> */
.L_x_1418:
        /* <DEDUP_REMOVED lines=15> */
.L_x_1419:
        /* <DEDUP_REMOVED lines=10> */
.L_x_1402:
[----:B------:R-:W-:Y:S05]  /*18640*/  BSYNC B1 ;  /* 0x0000000000017941 */ /* 0x000fea0003800000 */
.L_x_1401:
        /* <DEDUP_REMOVED lines=9> */
.L_x_1439:
        /* <DEDUP_REMOVED lines=11> */
.L_x_1554:
[----:B------:R-:W-:Y:S05]  /*18790*/  BSYNC B2 ;  /* 0x0000000000027941 */ /* 0x000fea0003800000 */
.L_x_1422:
        /* <DEDUP_REMOVED lines=9> */
.L_x_1425:
[----:B------:R-:W-:Y:S05]  /*18830*/  BSYNC B2 ;  /* 0x0000000000027941 */ /* 0x000fea0003800000 */
.L_x_1424:
        /* <DEDUP_REMOVED lines=11> */
.L_x_1426:
        /* <DEDUP_REMOVED lines=13> */
.L_x_1555:
[----:B------:R-:W-:Y:S05]  /*189c0*/  BSYNC B2 ;  /* 0x0000000000027941 */ /* 0x000fea0003800000 */
.L_x_1427:
        /* <DEDUP_REMOVED lines=11> */
.L_x_1430:
[----:B------:R-:W-:Y:S05]  /*18a80*/  BSYNC B2 ;  /* 0x0000000000027941 */ /* 0x000fea0003800000 */
.L_x_1429:
        /* <DEDUP_REMOVED lines=9> */
.L_x_1431:
        /* <DEDUP_REMOVED lines=15> */
.L_x_1432:
        /* <DEDUP_REMOVED lines=15> */
.L_x_1433:
        /* <DEDUP_REMOVED lines=15> */
.L_x_1434:
        /* <DEDUP_REMOVED lines=15> */
.L_x_1435:
        /* <DEDUP_REMOVED lines=15> */
.L_x_1436:
        /* <DEDUP_REMOVED lines=15> */
.L_x_1437:
        /* <DEDUP_REMOVED lines=15> */
.L_x_1438:
        /* <DEDUP_REMOVED lines=10> */
.L_x_1421:
[----:B------:R-:W-:Y:S05]  /*19250*/  BSYNC B1 ;  /* 0x0000000000017941 */ /* 0x000fea0003800000 */
.L_x_1420:
        /* <DEDUP_REMOVED lines=8> */
.L_x_1395:
[----:B------:R-:W-:Y:S05]  /*192e0*/  BSYNC B0 ;  /* 0x0000000000007941 */ /* 0x000fea0003800000 */
.L_x_1394:
        /* <DEDUP_REMOVED lines=33> */
.L_x_1441:
[----:B------:R-:W-:Y:S05]  /*19500*/  BSYNC B0 ;  /* 0x0000000000007941 */ /* 0x000fea0003800000 */
.L_x_1440:
        /* <DEDUP_REMOVED lines=23> */
.L_x_1443:
        /* <DEDUP_REMOVED lines=20> */
.L_x_1446:
[----:B------:R-:W-:Y:S05]  /*197c0*/  BSYNC B6 ;  /* 0x0000000000067941 */ /* 0x000fea0003800000 */
.L_x_1445:
        /* <DEDUP_REMOVED lines=20> */
.L_x_1449:
        /* <DEDUP_REMOVED lines=15> */
.L_x_1448:
[----:B------:R-:W-:Y:S05]  /*19a00*/  BSYNC B6 ;  /* 0x0000000000067941 */ /* 0x000fea0003800000 */
.L_x_1447:
[----:B------:R-:W2:Y:S01]  /*19a10*/  LDL R21, [R1+0x30] ;  /* 0x0000300001157983 */ /* 0x000ea20000100800 */
[----:B------:R-:W-:Y:S01]  /*19a20*/  ULDC.64 UR4, c[0x0][0xaf0] ;  /* 0x0002bc0000047ab9 */ /* 0x000fe20000000a00 */
[----:B------:R-:W1:Y:S01]  /*19a30*/  LDC R9, c[0x0][0x430] ;  /* 0x00010c00ff097b82 */ /* 0x000e620000000800 */
[----:B------:R-:W-:Y:S01]  /*19a40*/  ISETP.NE.U32.AND P0, PT, RZ, UR4, PT ;  /* 0x00000004ff007c0c */ /* 0x000fe2000bf05070 */
[----:B------:R-:W3:Y:S03]  /*19a50*/  S2R R20, SR_TID.X ;  /* 0x0000000000147919 */ /* 0x000ee60000002100 */
[----:B------:R-:W-:-:S13]  /*19a60*/  ISETP.NE.AND.EX P0, PT, RZ, UR5, PT, P0 ;  /* 0x00000005ff007c0c */ /* 0x000fda000bf05300 */
[----:B------:R-:W-:Y:S01]  /*19a70*/  @P0 IADD3 R2, P1, R31, UR4, RZ ;  /* 0x000000041f020c10 */ /* 0x000fe2000ff3e0ff */
[----:B------:R-:W-:-:S03]  /*19a80*/  ULDC UR4, c[0x0][0x320] ;  /* 0x0000c80000047ab9 */ /* 0x000fc60000000800 */
[----:B0-----:R-:W-:-:S05]  /*19a90*/  @P0 IADD3.X R3, R32, UR5, RZ, P1, !PT ;  /* 0x0000000520030c10 */ /* 0x001fca0008ffe4ff */
[----:B------:R0:W4:Y:S01]  /*19aa0*/  @P0 LDG.E R30, desc[UR42][R2.64] ;  /* 0x0000002a021e0981 */ /* 0x000122000c1e1900 */
[----:B---3--:R-:W-:-:S04]  /*19ab0*/  LOP3.LUT R20, R20, 0x7f, RZ, 0xc0, !PT ;  /* 0x0000007f14147812 */ /* 0x008fc800078ec0ff */
[----:B------:R-:W-:Y:S02]  /*19ac0*/  SHF.R.U32.HI R35, RZ, 0x3, R20 ;  /* 0x00000003ff237819 */ /* 0x000fe40000011614 */
[----:B------:R-:W3:Y:S02]  /*19ad0*/  S2R R20, SR_TID.X ;  /* 0x0000000000147919 */ /* 0x000ee40000002100 */
[----:B---3--:R-:W-:-:S05]  /*19ae0*/  IMAD.SHL.U32 R20, R20, 0x10, RZ ;  /* 0x0000001014147824 */ /* 0x008fca00078e00ff */
[----:B------:R-:W-:Y:S02]  /*19af0*/  LOP3.LUT R20, R35, 0x70, R20, 0xf8, !PT ;  /* 0x0000007023147812 */ /* 0x000fe400078ef814 */
[----:B------:R-:W3:Y:S01]  /*19b00*/  S2R R35, SR_TID.X ;  /* 0x0000000000237919 */ /* 0x000ee20000002100 */
[----:B-1----:R-:W-:Y:S01]  /*19b10*/  ISETP.NE.AND P1, PT, R9, 0x1, PT ;  /* 0x000000010900780c */ /* 0x002fe20003f25270 */
[----:B------:R-:W1:-:S12]  /*19b20*/  S2R R4, SR_TID.X ;  /* 0x0000000000047919 */ /* 0x000e580000002100 */
[----:B0-----:R-:W0:Y:S08]  /*19b30*/  @P1 LDC R3, c[0x0][0x434] ;  /* 0x00010d00ff031b82 */ /* 0x001e300000000800 */
[----:B------:R-:W5:Y:S01]  /*19b40*/  @P1 LDC R2, c[0x0][0x438] ;  /* 0x00010e00ff021b82 */ /* 0x000f620000000800 */
[----:B---3--:R-:W-:-:S05]  /*19b50*/  IMAD.SHL.U32 R35, R35, 0x8, RZ ;  /* 0x0000000823237824 */ /* 0x008fca00078e00ff */
[----:B------:R-:W-:-:S04]  /*19b60*/  LOP3.LUT R35, R35, 0x38, RZ, 0xc0, !PT ;  /* 0x0000003823237812 */ /* 0x000fc800078ec0ff */
[----:B------:R-:W-:-:S04]  /*19b70*/  LOP3.LUT R35, R35, 0x40, RZ, 0xfc, !PT ;  /* 0x0000004023237812 */ /* 0x000fc800078efcff */
[----:B------:R-:W-:Y:S02]  /*19b80*/  ISETP.GE.AND P2, PT, R35, UR4, PT ;  /* 0x0000000423007c0c */ /* 0x000fe4000bf46270 */
[----:B------:R-:W3:Y:S01]  /*19b90*/  S2R R35, SR_TID.X ;  /* 0x0000000000237919 */ /* 0x000ee20000002100 */
[----:B-1----:R-:W-:Y:S01]  /*19ba0*/  IMAD.SHL.U32 R4, R4, 0x8, RZ ;  /* 0x0000000804047824 */ /* 0x002fe200078e00ff */
[----:B------:R-:W-:-:S04]  /*19bb0*/  LOP3.LUT R16, R16, 0xffffffbf, RZ, 0xc0, !PT ;  /* 0xffffffbf10107812 */ /* 0x000fc800078ec0ff */
[----:B------:R-:W-:Y:S02]  /*19bc0*/  LOP3.LUT R4, R4, 0x38, RZ, 0xc0, !PT ;  /* 0x0000003804047812 */ /* 0x000fe400078ec0ff */
[----:B------:R-:W-:Y:S02]  /*19bd0*/  SEL R8, RZ, 0xffffffff, P2 ;  /* 0xffffffffff087807 */ /* 0x000fe40001000000 */
[----:B------:R-:W-:Y:S02]  /*19be0*/  LOP3.LUT R4, R4, 0x80, RZ, 0xfc, !PT ;  /* 0x0000008004047812 */ /* 0x000fe400078efcff */
[----:B------:R-:W-:Y:S01]  /*19bf0*/  @P2 LOP3.LUT R16, R16, 0x40, RZ, 0xfc, !PT ;  /* 0x0000004010102812 */ /* 0x000fe200078efcff */
[----:B------:R-:W-:Y:S01]  /*19c00*/  IMAD.SHL.U32 R8, R8, 0x2, RZ ;  /* 0x0000000208087824 */ /* 0x000fe200078e00ff */
[----:B------:R-:W-:Y:S01]  /*19c10*/  ISETP.GE.AND P2, PT, R4, UR4, PT ;  /* 0x0000000404007c0c */ /* 0x000fe2000bf46270 */
[----:B---3--:R-:W-:-:S05]  /*19c20*/  IMAD.SHL.U32 R35, R35, 0x8, RZ ;  /* 0x0000000823237824 */ /* 0x008fca00078e00ff */
[----:B------:R-:W-:-:S04]  /*19c30*/  LOP3.LUT R35, R35, 0x38, RZ, 0xc0, !PT ;  /* 0x0000003823237812 */ /* 0x000fc800078ec0ff */
[----:B------:R-:W-:Y:S02]  /*19c40*/  LOP3.LUT R35, R35, 0xc0, RZ, 0xfc, !PT ;  /* 0x000000c023237812 */ /* 0x000fe400078efcff */
[----:B------:R-:W-:Y:S01]  /*19c50*/  LOP3.LUT R16, R16, 0xffffff7f, RZ, 0xc0, !PT ;  /* 0xffffff7f10107812 */ /* 0x000fe200078ec0ff */
[----:B------:R-:W-:Y:S01]  /*19c60*/  IMAD.MOV.U32 R11, RZ, RZ, RZ ;  /* 0x000000ffff0b7224 */ /* 0x000fe200078e00ff */
[----:B--2---:R-:W-:Y:S02]  /*19c70*/  LEA R31, R21, 0xffffffc0, 0x6 ;  /* 0xffffffc0151f7811 */ /* 0x004fe400078e30ff */
[----:B------:R-:W1:Y:S03]  /*19c80*/  S2R R21, SR_TID.X ;  /* 0x0000000000157919 */ /* 0x000e660000002100 */
[----:B------:R-:W-:-:S05]  /*19c90*/  IMAD.IADD R0, R20, 0x1, R31 ;  /* 0x0000000114007824 */ /* 0x000fca00078e021f */
[C---:B------:R-:W-:Y:S01]  /*19ca0*/  ISETP.GE.AND P0, PT, R0.reuse, R26, PT ;  /* 0x0000001a0000720c */ /* 0x040fe20003f06270 */
[----:B------:R-:W-:-:S03]  /*19cb0*/  IMAD.IADD R0, R0, 0x1, R34 ;  /* 0x0000000100007824 */ /* 0x000fc600078e0222 */
[----:B------:R-:W-:Y:S01]  /*19cc0*/  ISETP.GT.U32.OR P0, PT, R20, 0x3f, P0 ;  /* 0x0000003f1400780c */ /* 0x000fe20000704470 */
[----:B0-----:R-:W-:-:S04]  /*19cd0*/  @P1 IMAD.HI.U32 R3, R0, R3, RZ ;  /* 0x0000000300031227 */ /* 0x001fc800078e00ff */
[----:B------:R-:W-:Y:S01]  /*19ce0*/  IMAD.MOV.U32 R6, RZ, RZ, R0 ;  /* 0x000000ffff067224 */ /* 0x000fe200078e0000 */
[----:B-----5:R-:W-:-:S07]  /*19cf0*/  @P1 SHF.R.U32.HI R6, RZ, R2, R3 ;  /* 0x00000002ff061219 */ /* 0x020fce0000011603 */
[----:B------:R-:W0:Y:S01]  /*19d00*/  @!P0 LDC.64 R2, c[0x0][0x428] ;  /* 0x00010a00ff028b82 */ /* 0x000e220000000a00 */
[----:B-1----:R-:W-:-:S05]  /*19d10*/  IMAD.SHL.U32 R21, R21, 0x8, RZ ;  /* 0x0000000815157824 */ /* 0x002fca00078e00ff */
[----:B------:R-:W-:-:S04]  /*19d20*/  LOP3.LUT R21, R21, 0x38, RZ, 0xc0, !PT ;  /* 0x0000003815157812 */ /* 0x000fc800078ec0ff */
[----:B------:R-:W-:Y:S02]  /*19d30*/  ISETP.GE.AND P3, PT, R21, UR4, PT ;  /* 0x0000000415007c0c */ /* 0x000fe4000bf66270 */
[----:B------:R-:W-:Y:S02]  /*19d40*/  ISETP.GE.AND P1, PT, R35, UR4, PT ;  /* 0x0000000423007c0c */ /* 0x000fe4000bf26270 */
[----:B------:R-:W-:Y:S02]  /*19d50*/  SEL R4, RZ, 0x1, P3 ;  /* 0x00000001ff047807 */ /* 0x000fe40001800000 */
[----:B------:R-:W-:Y:S02]  /*19d60*/  SEL R5, RZ, 0x8, P1 ;  /* 0x00000008ff057807 */ /* 0x000fe40000800000 */
[----:B------:R-:W-:Y:S02]  /*19d70*/  LOP3.LUT R8, R8, 0x2, R4, 0xe2, !PT ;  /* 0x0000000208087812 */ /* 0x000fe400078ee204 */
[----:B------:R-:W-:-:S02]  /*19d80*/  SEL R4, RZ, 0x4, P2 ;  /* 0x00000004ff047807 */ /* 0x000fc40001000000 */
[----:B----4-:R-:W-:Y:S02]  /*19d90*/  SHF.R.S32.HI R35, RZ, 0x1f, R30 ;  /* 0x0000001fff237819 */ /* 0x010fe4000001141e */
[----:B------:R-:W-:Y:S01]  /*19da0*/  LOP3.LUT R8, R5, R8, R4, 0xfe, !PT ;  /* 0x0000000805087212 */ /* 0x000fe200078efe04 */
[--C-:B------:R-:W-:Y:S01]  /*19db0*/  @!P0 IMAD.MOV.U32 R4, RZ, RZ, R6.reuse ;  /* 0x000000ffff048224 */ /* 0x100fe200078e0006 */
[----:B------:R-:W-:Y:S01]  /*19dc0*/  @!P0 SHF.R.S32.HI R5, RZ, 0x1f, R6 ;  /* 0x0000001fff058819 */ /* 0x000fe20000011406 */
[----:B0-----:R-:W-:-:S04]  /*19dd0*/  @!P0 IMAD R7, R35, R2, RZ ;  /* 0x0000000223078224 */ /* 0x001fc800078e02ff */
[C---:B------:R-:W-:Y:S02]  /*19de0*/  @!P0 IMAD R7, R30.reuse, R3, R7 ;  /* 0x000000031e078224 */ /* 0x040fe400078e0207 */
[----:B------:R-:W-:Y:S02]  /*19df0*/  @!P0 IMAD.WIDE.U32 R4, R30, R2, R4 ;  /* 0x000000021e048225 */ /* 0x000fe400078e0004 */
[----:B------:R-:W0:Y:S01]  /*19e00*/  @!P0 LDC.64 R2, c[0x0][0x418] ;  /* 0x00010600ff028b82 */ /* 0x000e220000000a00 */
        /* <DEDUP_REMOVED lines=8> */
[----:B------:R0:W2:Y:S01]  /*19e90*/  @!P0 LDG.E R11, desc[UR42][R2.64] ;  /* 0x0000002a020b8981 */ /* 0x0000a2000c1e1900 */
[----:B------:R-:W1:Y:S02]  /*19ea0*/  S2R R10, SR_TID.X ;  /* 0x00000000000a7919 */ /* 0x000e640000002100 */
[----:B-1----:R-:W-:-:S05]  /*19eb0*/  IMAD.SHL.U32 R10, R10, 0x8, RZ ;  /* 0x000000080a0a7824 */ /* 0x002fca00078e00ff */
[----:B------:R-:W-:-:S04]  /*19ec0*/  LOP3.LUT R10, R10, 0x38, RZ, 0xc0, !PT ;  /* 0x000000380a0a7812 */ /* 0x000fc800078ec0ff */
[----:B------:R-:W-:-:S04]  /*19ed0*/  LOP3.LUT R10, R10, 0x180, RZ, 0xfc, !PT ;  /* 0x000001800a0a7812 */ /* 0x000fc800078efcff */
[----:B------:R-:W-:Y:S02]  /*19ee0*/  ISETP.GE.AND P0, PT, R10, UR4, PT ;  /* 0x000000040a007c0c */ /* 0x000fe4000bf06270 */
[----:B------:R-:W-:-:S04]  /*19ef0*/  LOP3.LUT R10, R21, 0x140, RZ, 0xfc, !PT ;  /* 0x00000140150a7812 */ /* 0x000fc800078efcff */
[----:B------:R-:W-:-:S04]  /*19f00*/  ISETP.GE.AND P2, PT, R10, UR4, PT ;  /* 0x000000040a007c0c */ /* 0x000fc8000bf46270 */
[----:B------:R-:W-:Y:S02]  /*19f10*/  SEL R4, RZ, 0x20, P2 ;  /* 0x00000020ff047807 */ /* 0x000fe40001000000 */
[----:B0-----:R-:W-:Y:S02]  /*19f20*/  SEL R2, RZ, 0x40, P0 ;  /* 0x00000040ff027807 */ /* 0x001fe40000000000 */
[----:B------:R-:W-:Y:S02]  /*19f30*/  LOP3.LUT R16, R16, 0xfffffff7, RZ, 0xc0, !PT ;  /* 0xfffffff710107812 */ /* 0x000fe400078ec0ff */
[----:B------:R-:W-:-:S04]  /*19f40*/  LOP3.LUT R12, R21, 0x1c0, RZ, 0xfc, !PT ;  /* 0x000001c0150c7812 */ /* 0x000fc800078efcff */
[----:B------:R-:W-:-:S04]  /*19f50*/  ISETP.GE.AND P0, PT, R12, UR4, PT ;  /* 0x000000040c007c0c */ /* 0x000fc8000bf06270 */
[----:B------:R-:W-:Y:S01]  /*19f60*/  SEL R32, RZ, 0x80, P0 ;  /* 0x00000080ff207807 */ /* 0x000fe20000000000 */
[----:B--2---:R0:W-:Y:S02]  /*19f70*/  STL [R1+0x4], R11 ;  /* 0x0000040b01007387 */ /* 0x0041e40000100800 */
[----:B0-----:R-:W-:-:S04]  /*19f80*/  LOP3.LUT R11, R21, 0x100, RZ, 0xfc, !PT ;  /* 0x00000100150b7812 */ /* 0x001fc800078efcff */
[----:B------:R-:W-:-:S04]  /*19f90*/  ISETP.GE.AND P3, PT, R11, UR4, PT ;  /* 0x000000040b007c0c */ /* 0x000fc8000bf66270 */
[----:B------:R-:W-:-:S04]  /*19fa0*/  SEL R3, RZ, 0x10, P3 ;  /* 0x00000010ff037807 */ /* 0x000fc80001800000 */
[----:B------:R-:W-:-:S04]  /*19fb0*/  LOP3.LUT R3, R4, R8, R3, 0xfe, !PT ;  /* 0x0000000804037212 */ /* 0x000fc800078efe03 */
[----:B------:R-:W-:Y:S01]  /*19fc0*/  LOP3.LUT R5, R3, R2, RZ, 0xfc, !PT ;  /* 0x0000000203057212 */ /* 0x000fe200078efcff */
[----:B------:R-:W-:-:S04]  /*19fd0*/  IMAD.MOV R2, RZ, RZ, -R6 ;  /* 0x000000ffff027224 */ /* 0x000fc800078e0a06 */
[----:B------:R-:W-:Y:S01]  /*19fe0*/  IMAD R0, R9, R2, R0 ;  /* 0x0000000209007224 */ /* 0x000fe200078e0200 */
[----:B------:R0:W-:Y:S04]  /*19ff0*/  STL [R1+0x44], R5 ;  /* 0x0000440501007387 */ /* 0x0001e80000100800 */
[----:B------:R0:W-:Y:S01]  /*1a000*/  STL [R1+0x8], R0 ;  /* 0x0000080001007387 */ /* 0x0001e20000100800 */
[----:B------:R-:W-:Y:S01]  /*1a010*/  @P3 LOP3.LUT R16, R16, 0x8, RZ, 0xfc, !PT ;  /* 0x0000000810103812 */ /* 0x000fe200078efcff */
[----:B------:R-:W-:-:S03]  /*1a020*/  UMOV UR4, 0xffffffff ;  /* 0xffffffff00047882 */ /* 0x000fc60000000000 */
[----:B------:R-:W-:Y:S01]  /*1a030*/  LOP3.LUT R16, R16, 0xfffffffb, RZ, 0xc0, !PT ;  /* 0xfffffffb10107812 */ /* 0x000fe200078ec0ff */
[----:B------:R-:W-:-:S03]  /*1a040*/  IMAD.U32 R3, RZ, RZ, UR38 ;  /* 0x00000026ff037e24 */ /* 0x000fc6000f8e00ff */
[----:B------:R-:W-:Y:S01]  /*1a050*/  @P2 LOP3.LUT R16, R16, 0x4, RZ, 0xfc, !PT ;  /* 0x0000000410102812 */ /* 0x000fe200078efcff */
[----:B0-----:R-:W-:Y:S06]  /*1a060*/  BRA.DIV UR4, `(.L_x_1450) ;  /* 0x0000005604f47947 */ /* 0x001fec000b800000 */
.L_x_1558:
[----:B------:R-:W-:Y:S02]  /*1a070*/  ISETP.NE.AND P0, PT, R3, 0x3, PT ;  /* 0x000000030300780c */ /* 0x000fe40003f05270 */
[----:B------:R-:W-:Y:S02]  /*1a080*/  ISETP.GT.U32.AND P1, PT, R20, 0x3f, PT ;  /* 0x0000003f1400780c */ /* 0x000fe40003f24070 */
[----:B------:R-:W-:Y:S02]  /*1a090*/  LOP3.LUT R16, R16, 0xffff7fff, RZ, 0xc0, !PT ;  /* 0xffff7fff10107812 */ /* 0x000fe400078ec0ff */
[----:B------:R-:W-:-:S07]  /*1a0a0*/  LOP3.LUT R32, R5, R32, RZ, 0xfc, !PT ;  /* 0x0000002005207212 */ /* 0x000fce00078efcff */
[----:B------:R-:W-:-:S04]  /*1a0b0*/  @P0 LOP3.LUT R16, R16, 0x8000, RZ, 0xfc, !PT ;  /* 0x0000800010100812 */ /* 0x000fc800078efcff */
[----:B------:R-:W-:-:S04]  /*1a0c0*/  LOP3.LUT R16, R16, 0xfffffffe, RZ, 0xc0, !PT ;  /* 0xfffffffe10107812 */ /* 0x000fc800078ec0ff */
[----:B------:R-:W-:Y:S01]  /*1a0d0*/  @P1 LOP3.LUT R16, R16, 0x1, RZ, 0xfc, !PT ;  /* 0x0000000110101812 */ /* 0x000fe200078efcff */
[----:B------:R-:W-:Y:S06]  /*1a0e0*/  @!P0 BRA `(.L_x_1451) ;  /* 0x0000000000048947 */ /* 0x000fec0003800000 */
[----:B------:R-:W-:Y:S01]  /*1a0f0*/  BPT.TRAP 0x1 ;  /* 0x000000040000795c */ /* 0x000fe20000300000 */
.L_x_1451:
[----:B------:R-:W0:Y:S01]  /*1a100*/  S2R R0, SR_TID.X ;  /* 0x0000000000007919 */ /* 0x000e220000002100 */
[----:B------:R-:W-:Y:S01]  /*1a110*/  BSSY B0, `(.L_x_1452) ;  /* 0x0000008000007945 */ /* 0x000fe20003800000 */
[----:B0-----:R-:W-:-:S04]  /*1a120*/  LOP3.LUT R0, R0, 0x7f, RZ, 0xc0, !PT ;  /* 0x0000007f00007812 */ /* 0x001fc800078ec0ff */
[----:B------:R-:W-:-:S04]  /*1a130*/  SHF.R.U32.HI R0, RZ, 0x3, R0 ;  /* 0x00000003ff007819 */ /* 0x000fc80000011600 */
[----:B------:R-:W-:Y:S01]  /*1a140*/  IADD3 R31, -R0, R26, -R31 ;  /* 0x0000001a001f7210 */ /* 0x000fe20007ffe91f */
[----:B------:R-:W-:Y:S01]  /*1a150*/  IMAD R26, R22, 0x8, R18 ;  /* 0x00000008161a7824 */ /* 0x000fe200078e0212 */
[----:B------:R-:W-:-:S04]  /*1a160*/  SHF.L.U32 R0, R28, 0x1f, RZ ;  /* 0x0000001f1c007819 */ /* 0x000fc800000006ff */
[----:B------:R-:W0:Y:S02]  /*1a170*/  SYNCS.PHASECHK.TRANS64.TRYWAIT P0, [R26+URZ+0x38840], R0 ;  /* 0x038840001a0075a7 */ /* 0x000e24000800017f */
[----:B0-----:R-:W-:Y:S05]  /*1a180*/  @!P0 BRA `(.L_x_1453) ;  /* 0x0000005400e08947 */ /* 0x001fea0003800000 */
.L_x_1559:
[----:B------:R-:W-:Y:S05]  /*1a190*/  BSYNC B0 ;  /* 0x0000000000007941 */ /* 0x000fea0003800000 */
.L_x_1452:
[----:B------:R-:W0:Y:S01]  /*1a1a0*/  LDL R2, [R1+0x8] ;  /* 0x0000080001027983 */ /* 0x000e220000100800 */
[----:B------:R-:W-:Y:S01]  /*1a1b0*/  ULDC.64 UR4, c[0x0][0x300] ;  /* 0x0000c00000047ab9 */ /* 0x000fe20000000a00 */
[----:B------:R-:W-:Y:S02]  /*1a1c0*/  ULDC.64 UR6, c[0x0][0x2e8] ;  /* 0x0000ba0000067ab9 */ /* 0x000fe40000000a00 */
[----:B------:R-:W2:Y:S01]  /*1a1d0*/  LDL R4, [R1+0x4] ;  /* 0x0000040001047983 */ /* 0x000ea20000100800 */
[----:B------:R-:W-:Y:S01]  /*1a1e0*/  LOP3.LUT R16, R16, 0xfffffffd, RZ, 0xc0, !PT ;  /* 0xfffffffd10107812 */ /* 0x000fe200078ec0ff */
[----:B------:R-:W1:Y:S02]  /*1a1f0*/  S2R R7, SR_TID.X ;  /* 0x0000000000077919 */ /* 0x000e640000002100 */
[----:B-1----:R-:W-:-:S05]  /*1a200*/  IMAD.SHL.U32 R7, R7, 0x8, RZ ;  /* 0x0000000807077824 */ /* 0x002fca00078e00ff */
[----:B------:R-:W-:Y:S02]  /*1a210*/  LOP3.LUT R7, R7, 0x38, RZ, 0xc0, !PT ;  /* 0x0000003807077812 */ /* 0x000fe400078ec0ff */
[----:B0-----:R-:W-:Y:S02]  /*1a220*/  SHF.R.S32.HI R0, RZ, 0x1f, R2 ;  /* 0x0000001fff007819 */ /* 0x001fe40000011402 */
[----:B--2---:R-:W-:-:S03]  /*1a230*/  SHF.R.S32.HI R5, RZ, 0x1f, R4 ;  /* 0x0000001fff057819 */ /* 0x004fc60000011404 */
        /* <DEDUP_REMOVED lines=13> */
[----:B------:R-:W-:Y:S01]  /*1a310*/  IMAD.WIDE.U32 R2, R17, UR4, R2 ;  /* 0x0000000411027c25 */ /* 0x000fe2000f8e0002 */
        /* <DEDUP_REMOVED lines=41> */
.L_x_1569:
        /* <DEDUP_REMOVED lines=10> */
.L_x_1455:
        /* <DEDUP_REMOVED lines=11> */
.L_x_1456:
[----:B------:R1:W5:Y:S01]  /*1a700*/  LDL.LU R0, [R1+0x18] ;  /* 0x0000180001007983 */ /* 0x0003620000300800 */
[----:B------:R1:W-:Y:S03]  /*1a710*/  SYNCS.ARRIVE.TRANS64.A1T0 RZ, [R26+URZ+0x38830], RZ ;  /* 0x038830ff1aff79a7 */ /* 0x0003e6000810003f */
[----:B0-----:R1:W5:Y:S02]  /*1a720*/  LDL R2, [R1] ;  /* 0x0000000001027983 */ /* 0x0013640000100800 */
[----:B------:R-:W-:Y:S05]  /*1a730*/  WARPSYNC.ALL ;  /* 0x0000000000007948 */ /* 0x000fea0003800000 */
[----:B------:R-:W-:Y:S01]  /*1a740*/  ULDC.64 UR4, c[0x0][0xaf8] ;  /* 0x0002be0000047ab9 */ /* 0x000fe20000000a00 */
[----:B------:R-:W-:Y:S01]  /*1a750*/  BSSY B6, `(.L_x_1457) ;  /* 0x000001d000067945 */ /* 0x000fe20003800000 */
[----:B------:R-:W-:Y:S01]  /*1a760*/  BAR.SYNC.DEFER_BLOCKING 0x8, 0x100 ;  /* 0x0204000000007b1d */ /* 0x000fe20000010000 */
[----:B------:R-:W-:-:S04]  /*1a770*/  ISETP.NE.U32.AND P0, PT, RZ, UR4, PT ;  /* 0x00000004ff007c0c */ /* 0x000fc8000bf05070 */
[----:B------:R-:W-:-:S04]  /*1a780*/  ISETP.NE.AND.EX P0, PT, RZ, UR5, PT, P0 ;  /* 0x00000005ff007c0c */ /* 0x000fc8000bf05300 */
[----:B------:R-:W-:-:S05]  /*1a790*/  SEL R4, R37, RZ, !P0 ;  /* 0x000000ff25047207 */ /* 0x000fca0004000000 */
[----:B------:R0:W-:Y:S01]  /*1a7a0*/  STL [R1+0xc], R4 ;  /* 0x00000c0401007387 */ /* 0x0001e20000100800 */
[----:B-----5:R-:W-:Y:S01]  /*1a7b0*/  SEL R3, R0, RZ, !P0 ;  /* 0x000000ff00037207 */ /* 0x020fe20004000000 */
[----:B------:R-:W-:-:S04]  /*1a7c0*/  VIADD R0, R18, 0x20400 ;  /* 0x0002040012007836 */ /* 0x000fc80000000000 */
[----:B------:R0:W-:Y:S01]  /*1a7d0*/  STL [R1+0x24], R3 ;  /* 0x0000240301007387 */ /* 0x0001e20000100800 */
[----:B------:R-:W-:Y:S02]  /*1a7e0*/  LOP3.LUT P0, RZ, R0, 0x3ff, RZ, 0xc0, !PT ;  /* 0x000003ff00ff7812 */ /* 0x000fe4000780c0ff */
[----:B------:R-:W-:-:S05]  /*1a7f0*/  SHF.R.S32.HI R0, RZ, 0x1f, R2 ;  /* 0x0000001fff007819 */ /* 0x000fca0000011402 */
[----:B------:R0:W-:Y:S06]  /*1a800*/  STL [R1+0x20], R0 ;  /* 0x0000200001007387 */ /* 0x0001ec0000100800 */
[----:B------:R-:W-:Y:S05]  /*1a810*/  @!P0 BRA `(.L_x_1458) ;  /* 0x0000000000408947 */ /* 0x000fea0003800000 */
[----:B------:R-:W-:Y:S01]  /*1a820*/  MOV R2, 0x0 ;  /* 0x0000000000027802 */ /* 0x000fe20000000f00 */
[----:B------:R-:W-:Y:S01]  /*1a830*/  ULDC.64 UR4, c[0x4][0x90] ;  /* 0x0100240000047ab9 */ /* 0x000fe20000000a00 */
[----:B------:R-:W-:Y:S01]  /*1a840*/  ULDC.64 UR6, c[0x4][0x98] ;  /* 0x0100260000067ab9 */ /* 0x000fe20000000a00 */
[----:B------:R-:W-:Y:S01]  /*1a850*/  ULDC.64 UR8, c[0x4][0x20] ;  /* 0x0100080000087ab9 */ /* 0x000fe20000000a00 */
[----:B0-----:R-:W-:Y:S02]  /*1a860*/  IMAD.U32 R4, RZ, RZ, UR4 ;  /* 0x00000004ff047e24 */ /* 0x001fe4000f8e00ff */
        /* <DEDUP_REMOVED lines=11> */
.L_x_1458:
[----:B------:R-:W-:Y:S05]  /*1a920*/  BSYNC B6 ;  /* 0x0000000000067941 */ /* 0x000fea0003800000 */
.L_x_1457:
[----:B------:R-:W2:Y:S01]  /*1a930*/  LDL R20, [R1+0x24] ;  /* 0x0000240001147983 */ /* 0x000ea20000100800 */
[----:B------:R-:W3:Y:S01]  /*1a940*/  LDC R6, c[0x0][0x448] ;  /* 0x00011200ff067b82 */ /* 0x000ee20000000800 */
[----:B------:R-:W-:Y:S02]  /*1a950*/  ULDC.64 UR4, c[0x0][0x298] ;  /* 0x0000a60000047ab9 */ /* 0x000fe40000000a00 */
[----:B0-----:R-:W4:Y:S04]  /*1a960*/  LDL R4, [R1+0x20] ;  /* 0x0000200001047983 */ /* 0x001f280000100800 */
[----:B------:R-:W4:Y:S04]  /*1a970*/  LDL R5, [R1] ;  /* 0x0000000001057983 */ /* 0x000f280000100800 */
[----:B------:R0:W5:Y:S01]  /*1a980*/  LDL R9, [R1+0x14] ;  /* 0x0000140001097983 */ /* 0x0001620000100800 */
[----:B------:R-:W1:Y:S01]  /*1a990*/  S2R R2, SR_TID.X ;  /* 0x0000000000027919 */ /* 0x000e620000002100 */
[----:B------:R-:W0:Y:S01]  /*1a9a0*/  S2R R0, SR_TID.X ;  /* 0x0000000000007919 */ /* 0x000e220000002100 */
[----:B---3--:R-:W-:-:S13]  /*1a9b0*/  ISETP.NE.AND P0, PT, R6, 0x1, PT ;  /* 0x000000010600780c */ /* 0x008fda0003f05270 */
[----:B------:R-:W3:Y:S01]  /*1a9c0*/  @P0 LDC R3, c[0x0][0x450] ;  /* 0x00011400ff030b82 */ /* 0x000ee20000000800 */
[----:B-1----:R-:W-:-:S04]  /*1a9d0*/  LOP3.LUT R2, R2, 0x7f, RZ, 0xc0, !PT ;  /* 0x0000007f02027812 */ /* 0x002fc800078ec0ff */
[----:B------:R-:W-:Y:S01]  /*1a9e0*/  SHF.R.U32.HI R2, RZ, 0x3, R2 ;  /* 0x00000003ff027819 */ /* 0x000fe20000011602 */
[----:B0-----:R-:W-:Y:S02]  /*1a9f0*/  IMAD.SHL.U32 R0, R0, 0x10, RZ ;  /* 0x0000001000007824 */ /* 0x001fe400078e00ff */
[----:B--2---:R-:W-:Y:S02]  /*1aa00*/  IMAD.MOV.U32 R21, RZ, RZ, R20 ;  /* 0x000000ffff157224 */ /* 0x004fe400078e0014 */
[----:B------:R-:W2:Y:S01]  /*1aa10*/  LDL R20, [R1+0xc] ;  /* 0x00000c0001147983 */ /* 0x000ea20000100800 */
[----:B------:R-:W-:Y:S02]  /*1aa20*/  LOP3.LUT R0, R2, 0x70, R0, 0xf8, !PT ;  /* 0x0000007002007812 */ /* 0x000fe400078ef800 */
[----:B------:R-:W0:Y:S03]  /*1aa30*/  @P0 LDC R2, c[0x0][0x44c] ;  /* 0x00011300ff020b82 */ /* 0x000e260000000800 */
[----:B------:R-:W-:-:S02]  /*1aa40*/  IMAD R37, R25, 0x40, R0 ;  /* 0x0000004019257824 */ /* 0x000fc400078e0200 */
[----:B----4-:R-:W-:Y:S02]  /*1aa50*/  IMAD R4, R4, UR4, RZ ;  /* 0x0000000404047c24 */ /* 0x010fe4000f8e02ff */
[----:B------:R-:W-:Y:S02]  /*1aa60*/  IMAD.MOV.U32 R0, RZ, RZ, R37 ;  /* 0x000000ffff007224 */ /* 0x000fe400078e0025 */
[----:B------:R-:W-:Y:S02]  /*1aa70*/  IMAD R4, R5, UR5, R4 ;  /* 0x0000000505047c24 */ /* 0x000fe4000f8e0204 */
[----:B0-----:R-:W-:-:S05]  /*1aa80*/  @P0 IMAD.HI.U32 R2, R37, R2, RZ ;  /* 0x0000000225020227 */ /* 0x001fca00078e00ff */
[----:B---3--:R-:W-:Y:S01]  /*1aa90*/  @P0 SHF.R.U32.HI R0, RZ, R3, R2 ;  /* 0x00000003ff000219 */ /* 0x008fe20000011602 */
[----:B------:R-:W-:Y:S01]  /*1aaa0*/  IMAD.WIDE.U32 R2, R5, UR4, RZ ;  /* 0x0000000405027c25 */ /* 0x000fe2000f8e00ff */
[----:B------:R-:W-:-:S03]  /*1aab0*/  ULDC.64 UR4, c[0x0][0x2d8] ;  /* 0x0000b60000047ab9 */ /* 0x000fc60000000a00 */
[----:B------:R-:W-:Y:S02]  /*1aac0*/  IMAD.IADD R3, R3, 0x1, R4 ;  /* 0x0000000103037824 */ /* 0x000fe400078e0204 */
[----:B------:R-:W-:-:S04]  /*1aad0*/  IMAD.WIDE.U32 R2, R17, UR4, R2 ;  /* 0x0000000411027c25 */ /* 0x000fc8000f8e0002 */
[----:B------:R-:W-:Y:S01]  /*1aae0*/  IMAD R3, R17, UR5, R3 ;  /* 0x0000000511037c24 */ /* 0x000fe2000f8e0203 */
[----:B------:R-:W-:Y:S02]  /*1aaf0*/  ULDC.64 UR4, c[0x0][0x2e0] ;  /* 0x0000b80000047ab9 */ /* 0x000fe40000000a00 */
[----:B------:R-:W-:Y:S01]  /*1ab00*/  IMAD R4, R21, UR4, RZ ;  /* 0x0000000415047c24 */ /* 0x000fe2000f8e02ff */
[----:B------:R-:W0:Y:S02]  /*1ab10*/  S2R R7, SR_TID.X ;  /* 0x0000000000077919 */ /* 0x000e240000002100 */
[----:B0-----:R-:W-:-:S05]  /*1ab20*/  IMAD.SHL.U32 R7, R7, 0x8, RZ ;  /* 0x0000000807077824 */ /* 0x001fca00078e00ff */
[----:B------:R-:W-:Y:S01]  /*1ab30*/  LOP3.LUT R7, R7, 0x38, RZ, 0xc0, !PT ;  /* 0x0000003807077812 */ /* 0x000fe200078ec0ff */
[C---:B--2---:R-:W-:Y:S02]  /*1ab40*/  IMAD R4, R20.reuse, UR5, R4 ;  /* 0x0000000514047c24 */ /* 0x044fe4000f8e0204 */
[----:B------:R-:W-:Y:S01]  /*1ab50*/  IMAD.WIDE.U32 R2, R20, UR4, R2 ;  /* 0x0000000414027c25 */ /* 0x000fe2000f8e0002 */
        /* <DEDUP_REMOVED lines=26> */
[----:B-----5:R-:W-:Y:S02]  /*1ad00*/  IMAD R3, R9, R6, RZ ;  /* 0x0000000609037224 */ /* 0x020fe400078e02ff */
[----:B------:R-:W-:Y:S01]  /*1ad10*/  IMAD R25, R25, 0x40, R8 ;  /* 0x0000004019197824 */ /* 0x000fe200078e0208 */
[----:B------:R-:W1:Y:S03]  /*1ad20*/  SHFL.IDX PT, R5, R2, RZ, 0x181f ;  /* 0x00181fff02057589 */ /* 0x000e6600000e0000 */
[C---:B------:R-:W-:Y:S01]  /*1ad30*/  VIADD R6, R25.reuse, 0x10 ;  /* 0x0000001019067836 */ /* 0x040fe20000000000 */
[C---:B------:R-:W-:Y:S01]  /*1ad40*/  ISETP.GE.AND P0, PT, R25.reuse, R3, PT ;  /* 0x000000031900720c */ /* 0x040fe20003f06270 */
[----:B------:R-:W-:-:S03]  /*1ad50*/  VIADD R8, R25, 0x20 ;  /* 0x0000002019087836 */ /* 0x000fc60000000000 */
[----:B------:R-:W-:Y:S04]  /*1ad60*/  STL [R1+0x18], R6 ;  /* 0x0000180601007387 */ /* 0x000fe80000100800 */
[----:B------:R-:W-:Y:S05]  /*1ad70*/  STL [R1+0x1c], R8 ;  /* 0x00001c0801007387 */ /* 0x000fea0000100800 */
[----:B0-----:R-:W-:-:S05]  /*1ad80*/  @!P0 LEA R4, P2, R7, R4, 0x1 ;  /* 0x0000000407048211 */ /* 0x001fca00078408ff */
[----:B-1----:R-:W-:-:S05]  /*1ad90*/  @!P0 IMAD.X R5, RZ, RZ, R5, P2 ;  /* 0x000000ffff058224 */ /* 0x002fca00010e0605 */
[----:B------:R-:W-:Y:S01]  /*1ada0*/  @!PT LDS RZ, [RZ] ;  /* 0x00000000fffff984 */ /* 0x000fe20000000800 */
[----:B------:R0:W-:Y:S01]  /*1adb0*/  @!P0 LDGSTS.E.BYPASS.LTC128B.128 [R23+0x20400], desc[UR42][R4.64], !P1 ;  /* 0x2040000004178fae */ /* 0x0001e2000c901d6a */
[----:B------:R-:W-:-:S03]  /*1adc0*/  ISETP.GE.AND P0, PT, R6, R3, PT ;  /* 0x000000030600720c */ /* 0x000fc60003f06270 */
[----:B------:R-:W-:Y:S04]  /*1add0*/  SHFL.IDX PT, R6, R2, 0x2, 0x181f ;  /* 0x00581f0002067f89 */ /* 0x000fe800000e0000 */
[----:B0-----:R-:W0:Y:S04]  /*1ade0*/  SHFL.IDX PT, R5, R0, 0x1, 0x181f ;  /* 0x00381f0000057f89 */ /* 0x001e2800000e0000 */
[----:B------:R-:W1:Y:S02]  /*1adf0*/  SHFL.IDX PT, R4, R2, 0x1, 0x181f ;  /* 0x00381f0002047f89 */ /* 0x000e6400000e0000 */
[----:B0-----:R-:W-:-:S05]  /*1ae00*/  @!P0 LEA R5, P2, R7, R5, 0x1 ;  /* 0x0000000507058211 */ /* 0x001fca00078408ff */
[----:B-1----:R-:W-:-:S05]  /*1ae10*/  @!P0 IMAD.X R4, RZ, RZ, R4, P2 ;  /* 0x000000ffff048224 */ /* 0x002fca00010e0604 */
[----:B------:R-:W-:-:S04]  /*1ae20*/  @!P0 LOP3.LUT R5, R5, R4, RZ, 0x3c, !PT ;  /* 0x0000000405058212 */ /* 0x000fc800078e3cff */
[----:B------:R-:W-:-:S04]  /*1ae30*/  @!P0 LOP3.LUT R4, R5, R4, RZ, 0x3c, !PT ;  /* 0x0000000405048212 */ /* 0x000fc800078e3cff */
[----:B------:R-:W-:-:S05]  /*1ae40*/  @!P0 LOP3.LUT R5, R5, R4, RZ, 0x3c, !PT ;  /* 0x0000000405058212 */ /* 0x000fca00078e3cff */
[----:B------:R0:W-:Y:S01]  /*1ae50*/  @!P0 LDGSTS.E.BYPASS.LTC128B.128 [R23+0x20c00], desc[UR42][R4.64], !P1 ;  /* 0x20c0000004178fae */ /* 0x0001e2000c901d6a */
[----:B------:R-:W-:-:S03]  /*1ae60*/  ISETP.GE.AND P0, PT, R8, R3, PT ;  /* 0x000000030800720c */ /* 0x000fc60003f06270 */
[----:B0-----:R-:W0:Y:S04]  /*1ae70*/  SHFL.IDX PT, R4, R0, 0x2, 0x181f ;  /* 0x00581f0000047f89 */ /* 0x001e2800000e0000 */
[----:B------:R-:W1:Y:S06]  /*1ae80*/  SHFL.IDX PT, R0, R0, 0x3, 0x181f ;  /* 0x00781f0000007f89 */ /* 0x000e6c00000e0000 */
[----:B0-----:R-:W-:-:S05]  /*1ae90*/  @!P0 LEA R5, P2, R7, R4, 0x1 ;  /* 0x0000000407058211 */ /* 0x001fca00078408ff */
[----:B------:R-:W-:-:S05]  /*1aea0*/  @!P0 IMAD.X R4, RZ, RZ, R6, P2 ;  /* 0x000000ffff048224 */ /* 0x000fca00010e0606 */
[----:B------:R-:W-:-:S04]  /*1aeb0*/  @!P0 LOP3.LUT R5, R5, R4, RZ, 0x3c, !PT ;  /* 0x0000000405058212 */ /* 0x000fc800078e3cff */
[----:B------:R-:W-:-:S04]  /*1aec0*/  @!P0 LOP3.LUT R4, R5, R4, RZ, 0x3c, !PT ;  /* 0x0000000405048212 */ /* 0x000fc800078e3cff */
[----:B------:R-:W-:-:S05]  /*1aed0*/  @!P0 LOP3.LUT R5, R5, R4, RZ, 0x3c, !PT ;  /* 0x0000000405058212 */ /* 0x000fca00078e3cff */
[----:B------:R0:W-:Y:S04]  /*1aee0*/  @!P0 LDGSTS.E.BYPASS.LTC128B.128 [R23+0x21400], desc[UR42][R4.64], !P1 ;  /* 0x2140000004178fae */ /* 0x0001e8000c901d6a */
[----:B01----:R0:W2:Y:S02]  /*1aef0*/  SHFL.IDX PT, R4, R2, 0x3, 0x181f ;  /* 0x00781f0002047f89 */ /* 0x0030a400000e0000 */
.L_x_1578:
[----:B0-----:R-:W-:-:S05]  /*1af00*/  VIADD R2, R25, 0x30 ;  /* 0x0000003019027836 */ /* 0x001fca0000000000 */
[----:B------:R-:W-:Y:S01]  /*1af10*/  ISETP.GE.AND P0, PT, R2, R3, PT ;  /* 0x000000030200720c */ /* 0x000fe20003f06270 */
[----:B------:R0:W-:-:S12]  /*1af20*/  STL [R1+0x2c], R2 ;  /* 0x00002c0201007387 */ /* 0x0001d80000100800 */
[----:B0-----:R-:W-:-:S05]  /*1af30*/  @!P0 LEA R2, P2, R7, R0, 0x1 ;  /* 0x0000000007028211 */ /* 0x001fca00078408ff */
[----:B--2---:R-:W-:-:S05]  /*1af40*/  @!P0 IMAD.X R3, RZ, RZ, R4, P2 ;  /* 0x000000ffff038224 */ /* 0x004fca00010e0604 */
[----:B------:R-:W-:Y:S01]  /*1af50*/  @!PT LDS RZ, [RZ] ;  /* 0x00000000fffff984 */ /* 0x000fe20000000800 */
[----:B------:R-:W-:Y:S01]  /*1af60*/  @!PT LDS RZ, [RZ] ;  /* 0x00000000fffff984 */ /* 0x000fe20000000800 */
[----:B------:R-:W-:Y:S01]  /*1af70*/  @!PT LDS RZ, [RZ] ;  /* 0x00000000fffff984 */ /* 0x000fe20000000800 */
[----:B------:R0:W-:Y:S01]  /*1af80*/  @!P0 LDGSTS.E.BYPASS.LTC128B.128 [R23+0x21c00], desc[UR42][R2.64], !P1 ;  /* 0x21c0000002178fae */ /* 0x0001e2000c901d6a */
[----:B------:R-:W-:Y:S01]  /*1af90*/  PLOP3.LUT P0, PT, PT, PT, PT, 0x80, 0x0 ;  /* 0x000000000000781c */ /* 0x000fe20003f0f070 */
[----:B------:R-:W-:-:S12]  /*1afa0*/  NOP ;  /* 0x0000000000007918 */ /* 0x000fd80000000000 */
.L_x_1460:
        /* <DEDUP_REMOVED lines=28> */
.L_x_1462:
[----:B------:R-:W-:Y:S05]  /*1b170*/  BSYNC B6 ;  /* 0x0000000000067941 */ /* 0x000fea0003800000 */
.L_x_1461:
[----:B------:R-:W2:Y:S01]  /*1b180*/  LDL.LU R0, [R1+0x20] ;  /* 0x0000200001007983 */ /* 0x000ea20000300800 */
[----:B------:R-:W1:Y:S01]  /*1b190*/  LDC R7, c[0x0][0x448] ;  /* 0x00011200ff077b82 */ /* 0x000e620000000800 */
[----:B------:R-:W-:Y:S02]  /*1b1a0*/  ULDC.64 UR4, c[0x0][0x398] ;  /* 0x0000e60000047ab9 */ /* 0x000fe40000000a00 */
[----:B0-----:R-:W3:Y:S04]  /*1b1b0*/  LDL.LU R2, [R1] ;  /* 0x0000000001027983 */ /* 0x001ee80000300800 */
[----:B------:R-:W4:Y:S04]  /*1b1c0*/  LDL.LU R21, [R1+0x24] ;  /* 0x0000240001157983 */ /* 0x000f280000300800 */
[----:B------:R-:W5:Y:S01]  /*1b1d0*/  LDL.LU R20, [R1+0xc] ;  /* 0x00000c0001147983 */ /* 0x000f620000300800 */
[----:B------:R-:W-:Y:S01]  /*1b1e0*/  IMAD.MOV.U32 R4, RZ, RZ, R37 ;  /* 0x000000ffff047224 */ /* 0x000fe200078e0025 */
[----:B------:R-:W-:Y:S01]  /*1b1f0*/  LOP3.LUT R16, R16, 0xfffffbff, RZ, 0xc0, !PT ;  /* 0xfffffbff10107812 */ /* 0x000fe200078ec0ff */
[----:B------:R-:W0:Y:S01]  /*1b200*/  S2R R9, SR_TID.X ;  /* 0x0000000000097919 */ /* 0x000e220000002100 */
[----:B-1----:R-:W-:-:S13]  /*1b210*/  ISETP.NE.AND P0, PT, R7, 0x1, PT ;  /* 0x000000010700780c */ /* 0x002fda0003f05270 */
[----:B------:R-:W1:Y:S01]  /*1b220*/  @P0 LDC R5, c[0x0][0x450] ;  /* 0x00011400ff050b82 */ /* 0x000e620000000800 */
[----:B0-----:R-:W-:-:S05]  /*1b230*/  IMAD.SHL.U32 R9, R9, 0x8, RZ ;  /* 0x0000000809097824 */ /* 0x001fca00078e00ff */
[----:B------:R-:W-:-:S04]  /*1b240*/  LOP3.LUT R9, R9, 0x38, RZ, 0xc0, !PT ;  /* 0x0000003809097812 */ /* 0x000fc800078ec0ff */
[----:B------:R-:W-:Y:S01]  /*1b250*/  LOP3.LUT R9, R9, 0xc0, RZ, 0xfc, !PT ;  /* 0x000000c009097812 */ /* 0x000fe200078efcff */
[----:B--2---:R-:W-:-:S04]  /*1b260*/  IMAD R0, R0, UR4, RZ ;  /* 0x0000000400007c24 */ /* 0x004fc8000f8e02ff */
[C---:B---3--:R-:W-:Y:S02]  /*1b270*/  IMAD R0, R2.reuse, UR5, R0 ;  /* 0x0000000502007c24 */ /* 0x048fe4000f8e0200 */
[----:B------:R-:W-:Y:S01]  /*1b280*/  IMAD.WIDE.U32 R2, R2, UR4, RZ ;  /* 0x0000000402027c25 */ /* 0x000fe2000f8e00ff */
[----:B------:R-:W-:-:S03]  /*1b290*/  ULDC.64 UR4, c[0x0][0x3d8] ;  /* 0x0000f60000047ab9 */ /* 0x000fc60000000a00 */
[----:B------:R-:W-:Y:S02]  /*1b2a0*/  IMAD.IADD R3, R3, 0x1, R0 ;  /* 0x0000000103037824 */ /* 0x000fe400078e0200 */
[----:B------:R-:W-:-:S04]  /*1b2b0*/  IMAD.WIDE.U32 R2, R17, UR4, R2 ;  /* 0x0000000411027c25 */ /* 0x000fc8000f8e0002 */
[----:B------:R-:W-:Y:S01]  /*1b2c0*/  IMAD R3, R17, UR5, R3 ;  /* 0x0000000511037c24 */ /* 0x000fe2000f8e0203 */
[----:B------:R-:W-:Y:S02]  /*1b2d0*/  ULDC.64 UR4, c[0x0][0x3e0] ;  /* 0x0000f80000047ab9 */ /* 0x000fe40000000a00 */
[----:B----4-:R-:W-:Y:S02]  /*1b2e0*/  IMAD R0, R21, UR4, RZ ;  /* 0x0000000415007c24 */ /* 0x010fe4000f8e02ff */
[C---:B-----5:R-:W-:Y:S01]  /*1b2f0*/  IMAD.WIDE.U32 R2, R20.reuse, UR4, R2 ;  /* 0x0000000414027c25 */ /* 0x060fe2000f8e0002 */
[----:B------:R-:W0:Y:S03]  /*1b300*/  S2R R21, SR_TID.X ;  /* 0x0000000000157919 */ /* 0x000e260000002100 */
[----:B------:R-:W-:Y:S01]  /*1b310*/  IMAD R0, R20, UR5, R0 ;  /* 0x0000000514007c24 */ /* 0x000fe2000f8e0200 */
[----:B------:R-:W-:Y:S01]  /*1b320*/  ULDC.64 UR4, c[0x0][0x3d0] ;  /* 0x0000f40000047ab9 */ /* 0x000fe20000000a00 */
[----:B------:R-:W2:Y:S02]  /*1b330*/  S2R R20, SR_TID.X ;  /* 0x0000000000147919 */ /* 0x000ea40000002100 */
[----:B------:R-:W-:-:S02]  /*1b340*/  IMAD.IADD R3, R3, 0x1, R0 ;  /* 0x0000000103037824 */ /* 0x000fc400078e0200 */
[----:B------:R-:W3:Y:S01]  /*1b350*/  @P0 LDC R0, c[0x0][0x44c] ;  /* 0x00011300ff000b82 */ /* 0x000ee20000000800 */
[----:B0-----:R-:W-:Y:S02]  /*1b360*/  IMAD.SHL.U32 R21, R21, 0x8, RZ ;  /* 0x0000000815157824 */ /* 0x001fe400078e00ff */
[----:B---3--:R-:W-:-:S03]  /*1b370*/  @P0 IMAD.HI.U32 R0, R37, R0, RZ ;  /* 0x0000000025000227 */ /* 0x008fc600078e00ff */
[----:B------:R-:W-:Y:S01]  /*1b380*/  LOP3.LUT R21, R21, 0x38, RZ, 0xc0, !PT ;  /* 0x0000003815157812 */ /* 0x000fe200078ec0ff */
[----:B--2---:R-:W-:Y:S01]  /*1b390*/  IMAD.SHL.U32 R20, R20, 0x8, RZ ;  /* 0x0000000814147824 */ /* 0x004fe200078e00ff */
[----:B-1----:R-:W-:Y:S02]  /*1b3a0*/  @P0 SHF.R.U32.HI R4, RZ, R5, R0 ;  /* 0x00000005ff040219 */ /* 0x002fe40000011600 */
[----:B------:R-:W-:Y:S02]  /*1b3b0*/  LOP3.LUT R8, R21, 0x80, RZ, 0xfc, !PT ;  /* 0x0000008015087812 */ /* 0x000fe400078efcff */
[--C-:B------:R-:W-:Y:S01]  /*1b3c0*/  SHF.R.S32.HI R5, RZ, 0x1f, R4.reuse ;  /* 0x0000001fff057819 */ /* 0x100fe20000011404 */
[----:B------:R-:W-:Y:S01]  /*1b3d0*/  IMAD.MOV R0, RZ, RZ, -R4 ;  /* 0x000000ffff007224 */ /* 0x000fe200078e0a04 */
[----:B------:R-:W0:Y:S01]  /*1b3e0*/  S2R R21, SR_TID.X ;  /* 0x0000000000157919 */ /* 0x000e220000002100 */
[----:B------:R-:W-:Y:S01]  /*1b3f0*/  IMAD.WIDE.U32 R2, R4, UR4, R2 ;  /* 0x0000000404027c25 */ /* 0x000fe2000f8e0002 */
[----:B------:R-:W-:-:S03]  /*1b400*/  LOP3.LUT R20, R20, 0x38, RZ, 0xc0, !PT ;  /* 0x0000003814147812 */ /* 0x000fc600078ec0ff */
[----:B------:R-:W-:Y:S02]  /*1b410*/  IMAD R0, R7, R0, R37 ;  /* 0x0000000007007224 */ /* 0x000fe400078e0225 */
        /* <DEDUP_REMOVED lines=11> */
[----:B------:R-:W-:Y:S02]  /*1b4d0*/  ULDC UR4, c[0x0][0x3b8] ;  /* 0x0000ee0000047ab9 */ /* 0x000fe40000000800 */
[----:B------:R-:W-:Y:S02]  /*1b4e0*/  ISETP.GE.AND P1, PT, R20, UR4, PT ;  /* 0x0000000414007c0c */ /* 0x000fe4000bf26270 */
[----:B------:R-:W-:Y:S01]  /*1b4f0*/  LEA.HI.X R6, R2, UR5, R6, 0x1, P0 ;  /* 0x0000000502067c11 */ /* 0x000fe200080f0c06 */
[----:B0-----:R-:W-:Y:S01]  /*1b500*/  IMAD.SHL.U32 R21, R21, 0x8, RZ ;  /* 0x0000000815157824 */ /* 0x001fe200078e00ff */
[----:B------:R-:W-:-:S02]  /*1b510*/  ISETP.GE.AND P0, PT, R8, UR4, PT ;  /* 0x0000000408007c0c */ /* 0x000fc4000bf06270 */
[----:B------:R-:W0:Y:S01]  /*1b520*/  S2R R8, SR_TID.X ;  /* 0x0000000000087919 */ /* 0x000e220000002100 */
[----:B------:R-:W-:Y:S02]  /*1b530*/  SEL R2, RZ, 0x1, P1 ;  /* 0x00000001ff027807 */ /* 0x000fe40000800000 */
[----:B------:R-:W-:Y:S02]  /*1b540*/  LOP3.LUT R21, R21, 0x38, RZ, 0xc0, !PT ;  /* 0x0000003815157812 */ /* 0x000fe400078ec0ff */
[----:B------:R-:W-:Y:S02]  /*1b550*/  SEL R3, RZ, 0x4, P0 ;  /* 0x00000004ff037807 */ /* 0x000fe40000000000 */
[----:B------:R-:W-:Y:S02]  /*1b560*/  @P1 LOP3.LUT R16, R16, 0x400, RZ, 0xfc, !PT ;  /* 0x0000040010101812 */ /* 0x000fe400078efcff */
[----:B------:R-:W-:Y:S02]  /*1b570*/  ISETP.GE.AND P5, PT, R9, UR4, PT ;  /* 0x0000000409007c0c */ /* 0x000fe4000bfa6270 */
[----:B------:R-:W-:-:S04]  /*1b580*/  LOP3.LUT R16, R16, 0xfffffeff, RZ, 0xc0, !PT ;  /* 0xfffffeff10107812 */ /* 0x000fc800078ec0ff */
[----:B------:R-:W-:-:S04]  /*1b590*/  @P0 LOP3.LUT R16, R16, 0x100, RZ, 0xfc, !PT ;  /* 0x0000010010100812 */ /* 0x000fc800078efcff */
[----:B------:R-:W-:Y:S01]  /*1b5a0*/  LOP3.LUT R16, R16, 0xfffffdff, RZ, 0xc0, !PT ;  /* 0xfffffdff10107812 */ /* 0x000fe200078ec0ff */
[----:B0-----:R-:W-:-:S05]  /*1b5b0*/  IMAD.SHL.U32 R8, R8, 0x8, RZ ;  /* 0x0000000808087824 */ /* 0x001fca00078e00ff */
[----:B------:R-:W-:-:S04]  /*1b5c0*/  LOP3.LUT R8, R8, 0x38, RZ, 0xc0, !PT ;  /* 0x0000003808087812 */ /* 0x000fc800078ec0ff */
[----:B------:R-:W-:-:S04]  /*1b5d0*/  LOP3.LUT R8, R8, 0x40, RZ, 0xfc, !PT ;  /* 0x0000004008087812 */ /* 0x000fc800078efcff */
[----:B------:R-:W-:Y:S02]  /*1b5e0*/  ISETP.GE.AND P0, PT, R8, UR4, PT ;  /* 0x0000000408007c0c */ /* 0x000fe4000bf06270 */
[----:B------:R-:W-:Y:S02]  /*1b5f0*/  LOP3.LUT R8, R21, 0x100, RZ, 0xfc, !PT ;  /* 0x0000010015087812 */ /* 0x000fe400078efcff */
[----:B------:R-:W0:Y:S01]  /*1b600*/  S2R R21, SR_TID.X ;  /* 0x0000000000157919 */ /* 0x000e220000002100 */
[----:B------:R-:W-:Y:S02]  /*1b610*/  SEL R4, RZ, 0x2, P0 ;  /* 0x00000002ff047807 */ /* 0x000fe40000000000 */
[----:B------:R-:W-:Y:S02]  /*1b620*/  ISETP.GE.AND P4, PT, R8, UR4, PT ;  /* 0x0000000408007c0c */ /* 0x000fe4000bf86270 */
[----:B------:R-:W1:Y:S01]  /*1b630*/  S2R R8, SR_TID.X ;  /* 0x0000000000087919 */ /* 0x000e620000002100 */
[----:B------:R-:W-:-:S02]  /*1b640*/  IADD3 R2, R3, R4, R2 ;  /* 0x0000000403027210 */ /* 0x000fc40007ffe002 */
[----:B------:R-:W-:Y:S02]  /*1b650*/  SEL R3, RZ, 0x10, P4 ;  /* 0x00000010ff037807 */ /* 0x000fe40002000000 */
[----:B------:R-:W-:Y:S02]  /*1b660*/  @P0 LOP3.LUT R16, R16, 0x200, RZ, 0xfc, !PT ;  /* 0x0000020010100812 */ /* 0x000fe400078efcff */
[----:B------:R-:W-:-:S04]  /*1b670*/  SEL R4, RZ, 0x8, P5 ;  /* 0x00000008ff047807 */ /* 0x000fc80002800000 */
[----:B------:R-:W-:Y:S01]  /*1b680*/  IADD3 R4, R3, R2, R4 ;  /* 0x0000000203047210 */ /* 0x000fe20007ffe004 */
[----:B0-----:R-:W-:Y:S02]  /*1b690*/  IMAD.SHL.U32 R21, R21, 0x8, RZ ;  /* 0x0000000815157824 */ /* 0x001fe400078e00ff */
[----:B-1----:R-:W-:-:S03]  /*1b6a0*/  IMAD.SHL.U32 R8, R8, 0x8, RZ ;  /* 0x0000000808087824 */ /* 0x002fc600078e00ff */
[----:B------:R-:W-:Y:S02]  /*1b6b0*/  LOP3.LUT R21, R21, 0x38, RZ, 0xc0, !PT ;  /* 0x0000003815157812 */ /* 0x000fe400078ec0ff */
[----:B------:R-:W-:Y:S02]  /*1b6c0*/  LOP3.LUT R8, R8, 0x38, RZ, 0xc0, !PT ;  /* 0x0000003808087812 */ /* 0x000fe400078ec0ff */
[----:B------:R-:W-:Y:S02]  /*1b6d0*/  LOP3.LUT R9, R21, 0x140, RZ, 0xfc, !PT ;  /* 0x0000014015097812 */ /* 0x000fe400078efcff */
[----:B------:R-:W-:Y:S02]  /*1b6e0*/  LOP3.LUT R8, R8, 0x180, RZ, 0xfc, !PT ;  /* 0x0000018008087812 */ /* 0x000fe400078efcff */
[----:B------:R-:W-:Y:S02]  /*1b6f0*/  ISETP.GE.AND P3, PT, R9, UR4, PT ;  /* 0x0000000409007c0c */ /* 0x000fe4000bf66270 */
[----:B------:R-:W-:-:S02]  /*1b700*/  ISETP.GE.AND P0, PT, R8, UR4, PT ;  /* 0x0000000408007c0c */ /* 0x000fc4000bf06270 */
[----:B------:R-:W-:Y:S02]  /*1b710*/  LOP3.LUT R8, R21, 0x1c0, RZ, 0xfc, !PT ;  /* 0x000001c015087812 */ /* 0x000fe400078efcff */
[----:B------:R-:W-:Y:S02]  /*1b720*/  SEL R2, RZ, 0x40, P0 ;  /* 0x00000040ff027807 */ /* 0x000fe40000000000 */
[----:B------:R-:W-:Y:S02]  /*1b730*/  SEL R3, RZ, 0x20, P3 ;  /* 0x00000020ff037807 */ /* 0x000fe40001800000 */
[----:B------:R-:W-:Y:S01]  /*1b740*/  ISETP.GE.AND P0, PT, R8, UR4, PT ;  /* 0x0000000408007c0c */ /* 0x000fe2000bf06270 */
[----:B------:R-:W-:Y:S01]  /*1b750*/  UMOV UR4, 0xffffffff ;  /* 0xffffffff00047882 */ /* 0x000fe20000000000 */
[----:B------:R-:W-:Y:S02]  /*1b760*/  IADD3 R4, R2, R4, R3 ;  /* 0x0000000402047210 */ /* 0x000fe40007ffe003 */
[----:B------:R-:W-:-:S05]  /*1b770*/  SEL R5, RZ, 0x80, P0 ;  /* 0x00000080ff057807 */ /* 0x000fca0000000000 */
[----:B------:R-:W-:Y:S01]  /*1b780*/  IMAD.IADD R5, R4, 0x1, R5 ;  /* 0x0000000104057824 */ /* 0x000fe200078e0205 */
[----:B------:R-:W-:Y:S06]  /*1b790*/  BRA.DIV UR4, `(.L_x_1463) ;  /* 0x0000004e04007947 */ /* 0x000fec000b800000 */
[----:B------:R-:W2:Y:S04]  /*1b7a0*/  LDL.LU R3, [R1+0x14] ;  /* 0x0000140001037983 */ /* 0x000ea80000300800 */
[----:B------:R-:W3:Y:S04]  /*1b7b0*/  LDL.LU R2, [R1+0x1c] ;  /* 0x00001c0001027983 */ /* 0x000ee80000300800 */
[----:B------:R-:W4:Y:S01]  /*1b7c0*/  LDL.LU R8, [R1+0x18] ;  /* 0x0000180001087983 */ /* 0x000f220000300800 */
[----:B------:R-:W-:-:S03]  /*1b7d0*/  LOP3.LUT R16, R16, 0xffbfffff, RZ, 0xc0, !PT ;  /* 0xffbfffff10107812 */ /* 0x000fc600078ec0ff */
[----:B------:R-:W-:Y:S01]  /*1b7e0*/  SHFL.IDX PT, R14, R0, 0x2, 0x181f ;  /* 0x00581f00000e7f89 */ /* 0x000fe200000e0000 */
[----:B------:R-:W-:-:S04]  /*1b7f0*/  @P4 LOP3.LUT R16, R16, 0x400000, RZ, 0xfc, !PT ;  /* 0x0040000010104812 */ /* 0x000fc800078efcff */
[C---:B------:R-:W-:Y:S02]  /*1b800*/  LOP3.LUT P4, RZ, R16.reuse, 0x400, RZ, 0xc0, !PT ;  /* 0x0000040010ff7812 */ /* 0x040fe4000788c0ff */
[----:B------:R-:W-:-:S04]  /*1b810*/  LOP3.LUT R16, R16, 0xffdfffff, RZ, 0xc0, !PT ;  /* 0xffdfffff10107812 */ /* 0x000fc800078ec0ff */
[----:B------:R-:W-:-:S04]  /*1b820*/  @P3 LOP3.LUT R16, R16, 0x200000, RZ, 0xfc, !PT ;  /* 0x0020000010103812 */ /* 0x000fc800078efcff */
[----:B------:R-:W-:Y:S01]  /*1b830*/  LOP3.LUT P3, RZ, R16, 0x200, RZ, 0xc0, !PT ;  /* 0x0000020010ff7812 */ /* 0x000fe2000786c0ff */
[----:B--2---:R-:W-:Y:S02]  /*1b840*/  IMAD R7, R3, R7, RZ ;  /* 0x0000000703077224 */ /* 0x004fe400078e02ff */
[----:B------:R-:W0:Y:S01]  /*1b850*/  SHFL.IDX PT, R3, R0, RZ, 0x181f ;  /* 0x00181fff00037589 */ /* 0x000e2200000e0000 */
[----:B---3--:R-:W-:Y:S02]  /*1b860*/  IMAD.MOV.U32 R9, RZ, RZ, R2 ;  /* 0x000000ffff097224 */ /* 0x008fe400078e0002 */
[----:B------:R-:W-:-:S13]  /*1b870*/  ISETP.GE.AND P0, PT, R25, R7, PT ;  /* 0x000000071900720c */ /* 0x000fda0003f06270 */
[----:B------:R-:W-:-:S04]  /*1b880*/  @!P0 LOP3.LUT R2, R4, 0x40, RZ, 0xc0, !PT ;  /* 0x0000004004028812 */ /* 0x000fc800078ec0ff */
[----:B------:R-:W-:-:S04]  /*1b890*/  @!P0 SHF.R.U32.HI R2, RZ, 0x2, R2 ;  /* 0x00000002ff028819 */ /* 0x000fc80000011602 */
[----:B------:R-:W-:Y:S02]  /*1b8a0*/  @!P0 ISETP.NE.U32.AND P2, PT, R2, RZ, PT ;  /* 0x000000ff0200820c */ /* 0x000fe40003f45070 */
[----:B------:R-:W-:Y:S02]  /*1b8b0*/  @!P0 LOP3.LUT R2, R5, 0x80, RZ, 0xc0, !PT ;  /* 0x0000008005028812 */ /* 0x000fe400078ec0ff */
[----:B0-----:R-:W-:Y:S02]  /*1b8c0*/  @!P0 LEA R3, P6, R20, R3, 0x1 ;  /* 0x0000000314038211 */ /* 0x001fe400078c08ff */
[----:B------:R-:W-:-:S04]  /*1b8d0*/  @!P0 SHF.R.U32.HI R2, RZ, 0x3, R2 ;  /* 0x00000003ff028819 */ /* 0x000fc80000011602 */
[----:B------:R-:W-:Y:S02]  /*1b8e0*/  @!P0 ISETP.NE.U32.AND P1, PT, R2, RZ, PT ;  /* 0x000000ff0200820c */ /* 0x000fe40003f25070 */
[----:B------:R-:W0:Y:S02]  /*1b8f0*/  SHFL.IDX PT, R2, R6, RZ, 0x181f ;  /* 0x00181fff06027589 */ /* 0x000e2400000e0000 */
[----:B0-----:R-:W-:Y:S01]  /*1b900*/  @!P0 IMAD.X R2, RZ, RZ, R2, P6 ;  /* 0x000000ffff028224 */ /* 0x001fe200030e0602 */
[----:B------:R-:W-:-:S04]  /*1b910*/  LOP3.LUT P6, RZ, R16, 0x100, RZ, 0xc0, !PT ;  /* 0x0000010010ff7812 */ /* 0x000fc800078cc0ff */
[----:B------:R-:W-:-:S04]  /*1b920*/  @!P0 LOP3.LUT R3, R3, R2, RZ, 0x3c, !PT ;  /* 0x0000000203038212 */ /* 0x000fc800078e3cff */
[----:B------:R-:W-:-:S04]  /*1b930*/  @!P0 LOP3.LUT R2, R3, R2, RZ, 0x3c, !PT ;  /* 0x0000000203028212 */ /* 0x000fc800078e3cff */
[----:B------:R-:W-:-:S05]  /*1b940*/  @!P0 LOP3.LUT R3, R3, R2, RZ, 0x3c, !PT ;  /* 0x0000000203038212 */ /* 0x000fca00078e3cff */
[----:B------:R-:W-:Y:S01]  /*1b950*/  @!P0 LDGSTS.E.BYPASS.LTC128B.128 [R23+0x26400], desc[UR42][R2.64], !P4 ;  /* 0x2640000002178fae */ /* 0x000fe2000e101d6a */
[----:B------:R-:W-:-:S03]  /*1b960*/  LOP3.LUT P4, RZ, R16, 0x400000, RZ, 0xc0, !PT ;  /* 0x0040000010ff7812 */ /* 0x000fc6000788c0ff */
[----:B------:R-:W-:Y:S01]  /*1b970*/  @!P0 LDGSTS.E.BYPASS.LTC128B.128 [R23+0x28400], desc[UR42][R2.64+0x80], !P3 ;  /* 0x2840008002178fae */ /* 0x000fe2000d901d6a */
[C---:B------:R-:W-:Y:S02]  /*1b980*/  LOP3.LUT P3, RZ, R16.reuse, 0x200000, RZ, 0xc0, !PT ;  /* 0x0020000010ff7812 */ /* 0x040fe4000786c0ff */
[----:B------:R-:W-:Y:S01]  /*1b990*/  LOP3.LUT R16, R16, 0xffefffff, RZ, 0xc0, !PT ;  /* 0xffefffff10107812 */ /* 0x000fe200078ec0ff */
[----:B------:R-:W-:Y:S03]  /*1b9a0*/  @!P0 LDGSTS.E.BYPASS.LTC128B.128 [R23+0x2a400], desc[UR42][R2.64+0x100], !P6 ;  /* 0x2a40010002178fae */ /* 0x000fe6000f101d6a */
[----:B------:R-:W-:Y:S01]  /*1b9b0*/  @P6 LOP3.LUT R16, R16, 0x100000, RZ, 0xfc, !PT ;  /* 0x0010000010106812 */ /* 0x000fe200078efcff */
[----:B------:R-:W-:Y:S03]  /*1b9c0*/  @!P0 LDGSTS.E.BYPASS.LTC128B.128 [R23+0x2c400], desc[UR42][R2.64+0x180], !P5 ;  /* 0x2c40018002178fae */ /* 0x000fe6000e901d6a */
[C---:B------:R-:W-:Y:S01]  /*1b9d0*/  LOP3.LUT P6, RZ, R16.reuse, 0x400, RZ, 0xc0, !PT ;  /* 0x0000040010ff7812 */ /* 0x040fe200078cc0ff */
[----:B------:R-:W-:Y:S01]  /*1b9e0*/  @!P0 LDGSTS.E.BYPASS.LTC128B.128 [R23+0x2e400], desc[UR42][R2.64+0x200], !P4 ;  /* 0x2e40020002178fae */ /* 0x000fe2000e101d6a */
[----:B------:R-:W-:-:S03]  /*1b9f0*/  LOP3.LUT R16, R16, 0xffffbfff, RZ, 0xc0, !PT ;  /* 0xffffbfff10107812 */ /* 0x000fc600078ec0ff */
[----:B------:R-:W-:Y:S04]  /*1ba00*/  @!P0 LDGSTS.E.BYPASS.LTC128B.128 [R23+0x30400], desc[UR42][R2.64+0x280], !P3 ;  /* 0x3040028002178fae */ /* 0x000fe8000d901d6a */
[----:B------:R-:W-:Y:S04]  /*1ba10*/  @!P0 LDGSTS.E.BYPASS.LTC128B.128 [R23+0x32400], desc[UR42][R2.64+0x300], P2 ;  /* 0x3240030002178fae */ /* 0x000fe80009101d6a */
[----:B------:R0:W-:Y:S01]  /*1ba20*/  @!P0 LDGSTS.E.BYPASS.LTC128B.128 [R23+0x34400], desc[UR42][R2.64+0x380], P1 ;  /* 0x3440038002178fae */ /* 0x0001e20008901d6a */
[----:B----4-:R-:W-:-:S03]  /*1ba30*/  ISETP.GE.AND P0, PT, R8, R7, PT ;  /* 0x000000070800720c */ /* 0x010fc60003f06270 */
[----:B------:R-:W-:Y:S10]  /*1ba40*/  SHFL.IDX PT, R8, R6, 0x2, 0x181f ;  /* 0x00581f0006087f89 */ /* 0x000ff400000e0000 */
[----:B0-----:R-:W-:-:S02]  /*1ba50*/  @!P0 LOP3.LUT R3, R4, 0x40, RZ, 0xc0, !PT ;  /* 0x0000004004038812 */ /* 0x001fc400078ec0ff */
[----:B------:R-:W-:Y:S02]  /*1ba60*/  @!P0 LOP3.LUT R2, R5, 0x80, RZ, 0xc0, !PT ;  /* 0x0000008005028812 */ /* 0x000fe400078ec0ff */
[----:B------:R-:W-:Y:S02]  /*1ba70*/  @!P0 SHF.R.U32.HI R3, RZ, 0x2, R3 ;  /* 0x00000002ff038819 */ /* 0x000fe40000011603 */
[----:B------:R-:W-:Y:S02]  /*1ba80*/  @!P0 SHF.R.U32.HI R2, RZ, 0x3, R2 ;  /* 0x00000003ff028819 */ /* 0x000fe40000011602 */
[----:B------:R-:W-:Y:S02]  /*1ba90*/  @!P0 ISETP.NE.U32.AND P2, PT, R3, RZ, PT ;  /* 0x000000ff0300820c */ /* 0x000fe40003f45070 */
[----:B------:R-:W0:Y:S01]  /*1baa0*/  SHFL.IDX PT, R3, R0, 0x1, 0x181f ;  /* 0x00381f0000037f89 */ /* 0x000e2200000e0000 */
[----:B------:R-:W-:-:S03]  /*1bab0*/  @!P0 ISETP.NE.U32.AND P1, PT, R2, RZ, PT ;  /* 0x000000ff0200820c */ /* 0x000fc60003f25070 */
[----:B------:R-:W1:Y:S04]  /*1bac0*/  SHFL.IDX PT, R2, R6, 0x1, 0x181f ;  /* 0x00381f0006027f89 */ /* 0x000e6800000e0000 */
[----:B------:R-:W2:Y:S03]  /*1bad0*/  SHFL.IDX PT, R0, R0, 0x3, 0x181f ;  /* 0x00781f0000007f89 */ /* 0x000ea600000e0000 */
[----:B------:R-:W-:Y:S01]  /*1bae0*/  @P2 LOP3.LUT R16, R16, 0x4000, RZ, 0xfc, !PT ;  /* 0x0000400010102812 */ /* 0x000fe200078efcff */
[----:B------:R-:W3:Y:S03]  /*1baf0*/  SHFL.IDX PT, R6, R6, 0x3, 0x181f ;  /* 0x00781f0006067f89 */ /* 0x000ee600000e0000 */
[----:B------:R-:W-:-:S04]  /*1bb00*/  LOP3.LUT R16, R16, 0xfff7ffff, RZ, 0xc0, !PT ;  /* 0xfff7ffff10107812 */ /* 0x000fc800078ec0ff */
[----:B------:R-:W-:-:S04]  /*1bb10*/  @P1 LOP3.LUT R16, R16, 0x80000, RZ, 0xfc, !PT ;  /* 0x0008000010101812 */ /* 0x000fc800078efcff */
[----:B------:R-:W-:Y:S02]  /*1bb20*/  LOP3.LUT P1, RZ, R16, 0x4000, RZ, 0xc0, !PT ;  /* 0x0000400010ff7812 */ /* 0x000fe4000782c0ff */
[----:B0-----:R-:W-:-:S05]  /*1bb30*/  @!P0 LEA R3, P2, R20, R3, 0x1 ;  /* 0x0000000314038211 */ /* 0x001fca00078408ff */
[----:B-1----:R-:W-:Y:S01]  /*1bb40*/  @!P0 IMAD.X R2, RZ, RZ, R2, P2 ;  /* 0x000000ffff028224 */ /* 0x002fe200010e0602 */
[----:B------:R-:W-:-:S04]  /*1bb50*/  LOP3.LUT P2, RZ, R16, 0x200, RZ, 0xc0, !PT ;  /* 0x0000020010ff7812 */ /* 0x000fc8000784c0ff */
[----:B------:R-:W-:-:S04]  /*1bb60*/  @!P0 LOP3.LUT R3, R3, R2, RZ, 0x3c, !PT ;  /* 0x0000000203038212 */ /* 0x000fc800078e3cff */
[----:B------:R-:W-:-:S04]  /*1bb70*/  @!P0 LOP3.LUT R2, R3, R2, RZ, 0x3c, !PT ;  /* 0x0000000203028212 */ /* 0x000fc800078e3cff */
[----:B------:R-:W-:-:S05]  /*1bb80*/  @!P0 LOP3.LUT R3, R3, R2, RZ, 0x3c, !PT ;  /* 0x0000000203038212 */ /* 0x000fca00078e3cff */
[----:B------:R-:W-:Y:S01]  /*1bb90*/  @!P0 LDGSTS.E.BYPASS.LTC128B.128 [R23+0x26c00], desc[UR42][R2.64], !P6 ;  /* 0x26c0000002178fae */ /* 0x000fe2000f101d6a */
[----:B------:R-:W-:-:S03]  /*1bba0*/  LOP3.LUT P6, RZ, R16, 0x100000, RZ, 0xc0, !PT ;  /* 0x0010000010ff7812 */ /* 0x000fc600078cc0ff */
[----:B------:R-:W-:Y:S10]  /*1bbb0*/  @!P0 LDGSTS.E.BYPASS.LTC128B.128 [R23+0x28c00], desc[UR42][R2.64+0x80], !P2 ;  /* 0x28c0008002178fae */ /* 0x000ff4000d101d6a */
[----:B------:R-:W-:Y:S04]  /*1bbc0*/  @!P0 LDGSTS.E.BYPASS.LTC128B.128 [R23+0x2ac00], desc[UR42][R2.64+0x100], !P6 ;  /* 0x2ac0010002178fae */ /* 0x000fe8000f101d6a */
[----:B------:R-:W-:Y:S04]  /*1bbd0*/  @!P0 LDGSTS.E.BYPASS.LTC128B.128 [R23+0x2cc00], desc[UR42][R2.64+0x180], !P5 ;  /* 0x2cc0018002178fae */ /* 0x000fe8000e901d6a */
[----:B------:R-:W-:Y:S04]  /*1bbe0*/  @!P0 LDGSTS.E.BYPASS.LTC128B.128 [R23+0x2ec00], desc[UR42][R2.64+0x200], !P4 ;  /* 0x2ec0020002178fae */ /* 0x000fe8000e101d6a */
[----:B------:R-:W-:Y:S04]  /*1bbf0*/  @!P0 LDGSTS.E.BYPASS.LTC128B.128 [R23+0x30c00], desc[UR42][R2.64+0x280], !P3 ;  /* 0x30c0028002178fae */ /* 0x000fe8000d901d6a */
[----:B------:R-:W-:Y:S01]  /*1bc00*/  @!P0 LDGSTS.E.BYPASS.LTC128B.128 [R23+0x32c00], desc[UR42][R2.64+0x300], P1 ;  /* 0x32c0030002178fae */ /* 0x000fe20008901d6a */
[----:B------:R-:W-:-:S13]  /*1bc10*/  LOP3.LUT P1, RZ, R16, 0x80000, RZ, 0xc0, !PT ;  /* 0x0008000010ff7812 */ /* 0x000fda000782c0ff */
[----:B------:R0:W-:Y:S01]  /*1bc20*/  @!P0 LDGSTS.E.BYPASS.LTC128B.128 [R23+0x34c00], desc[UR42][R2.64+0x380], P1 ;  /* 0x34c0038002178fae */ /* 0x0001e20008901d6a */
[----:B------:R-:W-:-:S13]  /*1bc30*/  ISETP.GE.AND P0, PT, R9, R7, PT ;  /* 0x000000070900720c */ /* 0x000fda0003f06270 */
[----:B------:R-:W-:-:S05]  /*1bc40*/  @!P0 LEA R9, P1, R20, R14, 0x1 ;  /* 0x0000000e14098211 */ /* 0x000fca00078208ff */
[----:B------:R-:W-:Y:S01]  /*1bc50*/  @!P0 IMAD.X R10, RZ, RZ, R8, P1 ;  /* 0x000000ffff0a8224 */ /* 0x000fe200008e0608 */
[----:B------:R-:W-:Y:S01]  /*1bc60*/  LOP3.LUT P1, RZ, R16, 0x400, RZ, 0xc0, !PT ;  /* 0x0000040010ff7812 */ /* 0x000fe2000782c0ff */
[----:B0-----:R-:W-:Y:S01]  /*1bc70*/  @!P0 IMAD.MOV.U32 R2, RZ, RZ, R9 ;  /* 0x000000ffff028224 */ /* 0x001fe200078e0009 */
[----:B------:R-:W-:Y:S01]  /*1bc80*/  @!P0 LOP3.LUT R8, R4, 0x40, RZ, 0xc0, !PT ;  /* 0x0000004004088812 */ /* 0x000fe200078ec0ff */
[----:B------:R-:W-:-:S03]  /*1bc90*/  @!P0 IMAD.MOV.U32 R3, RZ, RZ, R10 ;  /* 0x000000ffff038224 */ /* 0x000fc600078e000a */
        /* <DEDUP_REMOVED lines=12> */
[----:B--23--:R0:W-:Y:S02]  /*1bd60*/  @!P0 LDGSTS.E.BYPASS.LTC128B.128 [R23+0x35400], desc[UR42][R2.64+0x380], P1 ;  /* 0x3540038002178fae */ /* 0x00c1e40008901d6a */
.L_x_1588:
[----:B0-----:R-:W2:Y:S01]  /*1bd70*/  LDL.LU R2, [R1+0x2c] ;  /* 0x00002c0001027983 */ /* 0x001ea20000300800 */
[----:B------:R-:W-:Y:S01]  /*1bd80*/  BSSY B0, `(.L_x_1464) ;  /* 0x0000019000007945 */ /* 0x000fe20003800000 */
[----:B--2---:R-:W-:-:S13]  /*1bd90*/  ISETP.GE.AND P0, PT, R2, R7, PT ;  /* 0x000000070200720c */ /* 0x004fda0003f06270 */
[----:B------:R-:W-:Y:S05]  /*1bda0*/  @P0 BRA `(.L_x_1465) ;  /* 0x0000000000580947 */ /* 0x000fea0003800000 */
[----:B------:R-:W-:Y:S02]  /*1bdb0*/  LOP3.LUT R4, R4, 0x40, RZ, 0xc0, !PT ;  /* 0x0000004004047812 */ /* 0x000fe400078ec0ff */
[----:B------:R-:W-:Y:S02]  /*1bdc0*/  LOP3.LUT P6, RZ, R16, 0x400, RZ, 0xc0, !PT ;  /* 0x0000040010ff7812 */ /* 0x000fe400078cc0ff */
[----:B------:R-:W-:Y:S02]  /*1bdd0*/  LEA R2, P0, R20, R0, 0x1 ;  /* 0x0000000014027211 */ /* 0x000fe400078008ff */
[C---:B------:R-:W-:Y:S02]  /*1bde0*/  LOP3.LUT P2, RZ, R16.reuse, 0x200, RZ, 0xc0, !PT ;  /* 0x0000020010ff7812 */ /* 0x040fe4000784c0ff */
[----:B------:R-:W-:Y:S01]  /*1bdf0*/  LOP3.LUT P1, RZ, R16, 0x100, RZ, 0xc0, !PT ;  /* 0x0000010010ff7812 */ /* 0x000fe2000782c0ff */
[----:B------:R-:W-:Y:S01]  /*1be00*/  IMAD.X R3, RZ, RZ, R6, P0 ;  /* 0x000000ffff037224 */ /* 0x000fe200000e0606 */
[----:B------:R-:W-:-:S02]  /*1be10*/  SHF.R.U32.HI R4, RZ, 0x2, R4 ;  /* 0x00000002ff047819 */ /* 0x000fc40000011604 */
[----:B------:R-:W-:Y:S02]  /*1be20*/  LOP3.LUT R5, R5, 0x80, RZ, 0xc0, !PT ;  /* 0x0000008005057812 */ /* 0x000fe400078ec0ff */
[----:B------:R-:W-:Y:S01]  /*1be30*/  ISETP.NE.U32.AND P0, PT, R4, RZ, PT ;  /* 0x000000ff0400720c */ /* 0x000fe20003f05070 */
        /* <DEDUP_REMOVED lines=13> */
.L_x_1465:
[----:B------:R-:W-:Y:S05]  /*1bf10*/  BSYNC B0 ;  /* 0x0000000000007941 */ /* 0x000fea0003800000 */
.L_x_1464:
[----:B------:R-:W-:Y:S01]  /*1bf20*/  NOP ;  /* 0x0000000000007918 */ /* 0x000fe20000000000 */
[----:B------:R-:W-:-:S13]  /*1bf30*/  PLOP3.LUT P0, PT, PT, PT, PT, 0x80, 0x0 ;  /* 0x000000000000781c */ /* 0x000fda0003f0f070 */
.L_x_1466:
        /* <DEDUP_REMOVED lines=18> */
.L_x_1589:
[----:B------:R-:W-:Y:S05]  /*1c060*/  BSYNC B0 ;  /* 0x0000000000007941 */ /* 0x000fea0003800000 */
.L_x_1467:
[----:B------:R-:W-:-:S05]  /*1c070*/  IMAD.U32 R2, RZ, RZ, UR38 ;  /* 0x00000026ff027e24 */ /* 0x000fca000f8e00ff */
[----:B------:R-:W-:-:S13]  /*1c080*/  ISETP.NE.AND P0, PT, R2, 0x3, PT ;  /* 0x000000030200780c */ /* 0x000fda0003f05270 */
[----:B------:R-:W-:Y:S05]  /*1c090*/  @!P0 BRA `(.L_x_1469) ;  /* 0x0000000000048947 */ /* 0x000fea0003800000 */
[----:B------:R-:W-:Y:S01]  /*1c0a0*/  BPT.TRAP 0x1 ;  /* 0x000000040000795c */ /* 0x000fe20000300000 */
.L_x_1469:
[----:B0-----:R-:W-:Y:S01]  /*1c0b0*/  SHF.L.U32 R0, R28, 0x1f, RZ ;  /* 0x0000001f1c007819 */ /* 0x001fe200000006ff */
[----:B------:R-:W-:Y:S03]  /*1c0c0*/  BSSY B0, `(.L_x_1470) ;  /* 0x0000003000007945 */ /* 0x000fe60003800000 */
[----:B------:R-:W0:Y:S02]  /*1c0d0*/  SYNCS.PHASECHK.TRANS64.TRYWAIT P0, [R26+URZ+0x38860], R0 ;  /* 0x038860001a0075a7 */ /* 0x000e24000800017f */
[----:B0-----:R-:W-:Y:S05]  /*1c0e0*/  @!P0 BRA `(.L_x_1471) ;  /* 0x0000004c00808947 */ /* 0x001fea0003800000 */
.L_x_1590:
[----:B------:R-:W-:Y:S05]  /*1c0f0*/  BSYNC B0 ;  /* 0x0000000000007941 */ /* 0x000fea0003800000 */
.L_x_1470:
[----:B------:R-:W0:Y:S01]  /*1c100*/  LDL.LU R3, [R1+0x38] ;  /* 0x0000380001037983 */ /* 0x000e220000300800 */
[----:B------:R-:W-:Y:S01]  /*1c110*/  ULDC.64 UR4, c[0x0][0x328] ;  /* 0x0000ca0000047ab9 */ /* 0x000fe20000000a00 */
[----:B------:R-:W-:Y:S02]  /*1c120*/  ULDC.64 UR6, c[0x0][0x318] ;  /* 0x0000c60000067ab9 */ /* 0x000fe40000000a00 */
[----:B------:R-:W2:Y:S04]  /*1c130*/  LDL.LU R2, [R1+0x8] ;  /* 0x0000080001027983 */ /* 0x000ea80000300800 */
[----:B------:R-:W3:Y:S04]  /*1c140*/  LDL.LU R5, [R1+0x3c] ;  /* 0x00003c0001057983 */ /* 0x000ee80000300800 */
[----:B------:R-:W4:Y:S01]  /*1c150*/  LDL.LU R4, [R1+0x4] ;  /* 0x0000040001047983 */ /* 0x000f220000300800 */
[----:B0-----:R-:W-:-:S04]  /*1c160*/  IMAD R0, R3, UR4, RZ ;  /* 0x0000000403007c24 */ /* 0x001fc8000f8e02ff */
[C---:B--2---:R-:W-:Y:S02]  /*1c170*/  IMAD R0, R2.reuse, UR5, R0 ;  /* 0x0000000502007c24 */ /* 0x044fe4000f8e0200 */
[----:B------:R-:W-:Y:S01]  /*1c180*/  IMAD.WIDE.U32 R2, R2, UR4, RZ ;  /* 0x0000000402027c25 */ /* 0x000fe2000f8e00ff */
[----:B------:R-:W-:-:S03]  /*1c190*/  ULDC.64 UR4, c[0x0][0x338] ;  /* 0x0000ce0000047ab9 */ /* 0x000fc60000000a00 */
[----:B------:R-:W-:Y:S02]  /*1c1a0*/  IMAD.IADD R3, R3, 0x1, R0 ;  /* 0x0000000103037824 */ /* 0x000fe400078e0200 */
[----:B---3--:R-:W-:Y:S02]  /*1c1b0*/  IMAD R0, R5, UR4, RZ ;  /* 0x0000000405007c24 */ /* 0x008fe4000f8e02ff */
[----:B----4-:R-:W-:-:S04]  /*1c1c0*/  IMAD.WIDE.U32 R2, R4, UR4, R2 ;  /* 0x0000000404027c25 */ /* 0x010fc8000f8e0002 */
        /* <DEDUP_REMOVED lines=96> */
.L_x_1600:
        /* <DEDUP_REMOVED lines=34> */
.L_x_1473:
        /* <DEDUP_REMOVED lines=11> */
.L_x_1474:
        /* <DEDUP_REMOVED lines=11> */
.L_x_1489:
        /* <DEDUP_REMOVED lines=32> */
[----:B------:R-:W-:Y:S02]  /*1cd50*/  ISETP.NE.AND P1, PT, R10, 0x3, PT ;  /* 0x000000030a00780c */ /* 0x000fe40003f25270 */
[----:B------:R-:W-:Y:S01]  /*1cd60*/  SEL R2, RZ, 0x1, P0 ;  /* 0x00000001ff027807 */ /* 0x000fe20000000000 */
[----:B------:R-:W-:Y:S05]  /*1cd70*/  YIELD ;  /* 0x0000000000007946 */ /* 0x000fea0003800000 */
[----:B------:R-:W-:Y:S01]  /*1cd80*/  LOP3.LUT R28, R28, R2, RZ, 0x3c, !PT ;  /* 0x000000021c1c7212 */ /* 0x000fe200078e3cff */
[----:B------:R-:W-:Y:S01]  /*1cd90*/  IMAD.MOV.U32 R2, RZ, RZ, R7 ;  /* 0x000000ffff027224 */ /* 0x000fe200078e0007 */
[----:B------:R-:W-:Y:S01]  /*1cda0*/  SEL R22, R22, RZ, P0 ;  /* 0x000000ff16167207 */ /* 0x000fe20000000000 */
[----:B------:R-:W-:-:S03]  /*1cdb0*/  VIADD R7, R7, 0xffffffff ;  /* 0xffffffff07077836 */ /* 0x000fc60000000000 */
[----:B------:R-:W-:Y:S01]  /*1cdc0*/  ISETP.GT.AND P3, PT, R2, R33, PT ;  /* 0x000000210200720c */ /* 0x000fe20003f64270 */
[----:B0-----:R-:W-:-:S12]  /*1cdd0*/  @!P1 BRA `(.L_x_1477) ;  /* 0x0000000000049947 */ /* 0x001fd80003800000 */
[----:B------:R-:W-:Y:S01]  /*1cde0*/  BPT.TRAP 0x1 ;  /* 0x000000040000795c */ /* 0x000fe20000300000 */
.L_x_1477:
[----:B------:R-:W-:Y:S01]  /*1cdf0*/  IMAD R6, R22, 0x8, R18 ;  /* 0x0000000816067824 */ /* 0x000fe200078e0212 */
[----:B------:R-:W-:Y:S01]  /*1ce00*/  SHF.L.U32 R25, R28, 0x1f, RZ ;  /* 0x0000001f1c197819 */ /* 0x000fe200000006ff */
[----:B------:R-:W-:Y:S01]  /*1ce10*/  BSSY B1, `(.L_x_1478) ;  /* 0x0000004000017945 */ /* 0x000fe20003800000 */
[----:B------:R-:W-:Y:S02]  /*1ce20*/  SHF.R.S32.HI R9, RZ, 0x1f, R5 ;  /* 0x0000001fff097819 */ /* 0x000fe40000011405 */
[----:B------:R-:W0:Y:S02]  /*1ce30*/  SYNCS.PHASECHK.TRANS64.TRYWAIT P0, [R6+URZ+0x38840], R25 ;  /* 0x03884019060075a7 */ /* 0x000e24000800017f */
[----:B0-----:R-:W-:Y:S05]  /*1ce40*/  @!P0 BRA `(.L_x_1479) ;  /* 0x0000004800648947 */ /* 0x001fea0003800000 */
.L_x_1601:
[----:B------:R-:W-:Y:S05]  /*1ce50*/  BSYNC B1 ;  /* 0x0000000000017941 */ /* 0x000fea0003800000 */
.L_x_1478:
        /* <DEDUP_REMOVED lines=40> */
.L_x_1611:
        /* <DEDUP_REMOVED lines=8> */
.L_x_1481:
        /* <DEDUP_REMOVED lines=11> */
.L_x_1482:
[----:B------:R2:W-:Y:S01]  /*1d210*/  SYNCS.ARRIVE.TRANS64.A1T0 RZ, [R6+URZ+0x38830], RZ ;  /* 0x038830ff06ff79a7 */ /* 0x0005e2000810003f */
[----:B------:R-:W-:Y:S05]  /*1d220*/  @!P2 BRA `(.L_x_1483) ;  /* 0x000000000004a947 */ /* 0x000fea0003800000 */
[----:B------:R-:W-:Y:S01]  /*1d230*/  BPT.TRAP 0x1 ;  /* 0x000000040000795c */ /* 0x000fe20000300000 */
.L_x_1483:
[----:B------:R-:W3:Y:S01]  /*1d240*/  SYNCS.PHASECHK.TRANS64.TRYWAIT P0, [R6+URZ+0x38860], R25 ;  /* 0x03886019060075a7 */ /* 0x000ee2000800017f */
[----:B------:R-:W-:Y:S04]  /*1d250*/  BSSY B1, `(.L_x_1484) ;  /* 0x0000002000017945 */ /* 0x000fe80003800000 */
[----:B---3--:R-:W-:Y:S05]  /*1d260*/  @!P0 BRA `(.L_x_1485) ;  /* 0x00000048008c8947 */ /* 0x008fea0003800000 */
.L_x_1612:
[----:B------:R-:W-:Y:S05]  /*1d270*/  BSYNC B1 ;  /* 0x0000000000017941 */ /* 0x000fea0003800000 */
.L_x_1484:
        /* <DEDUP_REMOVED lines=8> */
[----:B------:R-:W-:Y:S02]  /*1d300*/  IMAD R21, R22, 0x7000, R8 ;  /* 0x0000700016157824 */ /* 0x000fe400078e0208 */
        /* <DEDUP_REMOVED lines=12> */
[----:B------:R-:W4:Y:S01]  /*1d3d0*/  SHFL.IDX PT, R2, R9, RZ, 0x181f ;  /* 0x00181fff09027589 */ /* 0x000f2200000e0000 */
[C---:B------:R-:W-:Y:S01]  /*1d3e0*/  LOP3.LUT P1, RZ, R16.reuse, 0x80, RZ, 0xc0, !PT ;  /* 0x0000008010ff7812 */ /* 0x040fe2000782c0ff */
[----:B------:R-:W-:Y:S01]  /*1d3f0*/  IMAD R21, R21, 0x2, R18 ;  /* 0x0000000215157824 */ /* 0x000fe200078e0212 */
[C---:B------:R-:W-:Y:S01]  /*1d400*/  LOP3.LUT P2, RZ, R16.reuse, 0x40, RZ, 0xc0, !PT ;  /* 0x0000004010ff7812 */ /* 0x040fe2000784c0ff */
[----:B------:R-:W5:Y:S01]  /*1d410*/  SHFL.IDX PT, R3, R10, RZ, 0x181f ;  /* 0x00181fff0a037589 */ /* 0x000f6200000e0000 */
[----:B------:R-:W-:-:S03]  /*1d420*/  LOP3.LUT R16, R16, 0xfff7ffff, RZ, 0xc0, !PT ;  /* 0xfff7ffff10107812 */ /* 0x000fc600078ec0ff */
[----:B------:R-:W0:Y:S01]  /*1d430*/  SHFL.IDX PT, R14, R9, 0x1, 0x181f ;  /* 0x00381f00090e7f89 */ /* 0x000e2200000e0000 */
[----:B------:R-:W-:-:S03]  /*1d440*/  @P3 LOP3.LUT R16, R16, 0x80000, RZ, 0xfc, !PT ;  /* 0x0008000010103812 */ /* 0x000fc600078efcff */
[----:B------:R-:W1:Y:S01]  /*1d450*/  SHFL.IDX PT, R5, R10, 0x1, 0x181f ;  /* 0x00381f000a057f89 */ /* 0x000e6200000e0000 */
[C---:B------:R-:W-:Y:S02]  /*1d460*/  LOP3.LUT P3, RZ, R16.reuse, 0x20, RZ, 0xc0, !PT ;  /* 0x0000002010ff7812 */ /* 0x040fe4000786c0ff */
[C---:B------:R-:W-:Y:S01]  /*1d470*/  LOP3.LUT P6, RZ, R16.reuse, 0x10, RZ, 0xc0, !PT ;  /* 0x0000001010ff7812 */ /* 0x040fe200078cc0ff */
[----:B------:R-:W-:Y:S01]  /*1d480*/  SHFL.IDX PT, R8, R10, 0x2, 0x181f ;  /* 0x00581f000a087f89 */ /* 0x000fe200000e0000 */
[----:B------:R-:W-:-:S03]  /*1d490*/  LOP3.LUT R16, R16, 0xffdfffff, RZ, 0xc0, !PT ;  /* 0xffdfffff10107812 */ /* 0x000fc600078ec0ff */
[----:B------:R-:W-:Y:S01]  /*1d4a0*/  SHFL.IDX PT, R10, R10, 0x3, 0x181f ;  /* 0x00781f000a0a7f89 */ /* 0x000fe200000e0000 */
[----:B----4-:R-:W-:-:S05]  /*1d4b0*/  IADD3 R2, P0, R2, R0, RZ ;  /* 0x0000000002027210 */ /* 0x010fca0007f1e0ff */
[----:B------:R-:W-:Y:S01]  /*1d4c0*/  @P3 LOP3.LUT R16, R16, 0x200000, RZ, 0xfc, !PT ;  /* 0x0020000010103812 */ /* 0x000fe200078efcff */
[----:B-----5:R-:W-:Y:S01]  /*1d4d0*/  IMAD.X R3, RZ, RZ, R3, P0 ;  /* 0x000000ffff037224 */ /* 0x020fe200000e0603 */
[----:B------:R-:W-:-:S04]  /*1d4e0*/  ISETP.NE.U32.AND P0, PT, R32, RZ, PT ;  /* 0x000000ff2000720c */ /* 0x000fc80003f05070 */
[----:B------:R-:W-:Y:S01]  /*1d4f0*/  LDGSTS.E.BYPASS.LTC128B.128 [R21+0x400], desc[UR42][R2.64], !P1 ;  /* 0x0040000002157fae */ /* 0x000fe2000c901d6a */
[----:B------:R-:W-:-:S03]  /*1d500*/  ISETP.NE.U32.AND P1, PT, R31, RZ, PT ;  /* 0x000000ff1f00720c */ /* 0x000fc60003f25070 */
[----:B------:R-:W-:Y:S01]  /*1d510*/  LDGSTS.E.BYPASS.LTC128B.128 [R21+0x2400], desc[UR42][R2.64+0x80], !P2 ;  /* 0x0240008002157fae */ /* 0x000fe2000d101d6a */
[----:B0-----:R-:W-:-:S03]  /*1d520*/  IADD3 R4, P2, R14, R0, RZ ;  /* 0x000000000e047210 */ /* 0x001fc60007f5e0ff */
[----:B------:R-:W-:Y:S01]  /*1d530*/  LDGSTS.E.BYPASS.LTC128B.128 [R21+0x4400], desc[UR42][R2.64+0x100], !P3 ;  /* 0x0440010002157fae */ /* 0x000fe2000d901d6a */
[C---:B------:R-:W-:Y:S01]  /*1d540*/  LOP3.LUT P3, RZ, R16.reuse, 0x80, RZ, 0xc0, !PT ;  /* 0x0000008010ff7812 */ /* 0x040fe2000786c0ff */
[----:B-1----:R-:W-:Y:S01]  /*1d550*/  IMAD.X R5, RZ, RZ, R5, P2 ;  /* 0x000000ffff057224 */ /* 0x002fe200010e0605 */
        /* <DEDUP_REMOVED lines=33> */
.L_x_1622:
        /* <DEDUP_REMOVED lines=25> */
.L_x_1487:
        /* <DEDUP_REMOVED lines=11> */
.L_x_1488:
[----:B------:R1:W-:Y:S01]  /*1d9b0*/  SYNCS.ARRIVE.TRANS64.A1T0 RZ, [R6+URZ+0x38850], RZ ;  /* 0x038850ff06ff79a7 */ /* 0x0003e2000810003f */
[----:B------:R-:W-:Y:S05]  /*1d9c0*/  @P3 BRA `(.L_x_1489) ;  /* 0xfffffff000603947 */ /* 0x000fea000383ffff */
.L_x_1476:
[----:B------:R-:W-:Y:S05]  /*1d9d0*/  BSYNC B0 ;  /* 0x0000000000007941 */ /* 0x000fea0003800000 */
.L_x_1475:
        /* <DEDUP_REMOVED lines=21> */
.L_x_1491:
[----:B------:R-:W-:Y:S05]  /*1db30*/  BSYNC B0 ;  /* 0x0000000000007941 */ /* 0x000fea0003800000 */
.L_x_1490:
[----:B------:R-:W-:-:S07]  /*1db40*/  SEL R22, R22, RZ, P0 ;  /* 0x000000ff16167207 */ /* 0x000fce0000000000 */
.L_x_1444:
[----:B------:R-:W-:Y:S05]  /*1db50*/  BSYNC B7 ;  /* 0x0000000000077941 */ /* 0x000fea0003800000 */
.L_x_1442:
        /* <DEDUP_REMOVED lines=8> */
[----:B---3--:R3:W4:Y:S01]  /*1dbe0*/  LDS.128 R24, [R18+0x388d0] ;  /* 0x0388d00012187984 */ /* 0x0087220000000c00 */
[----:B------:R-:W-:Y:S06]  /*1dbf0*/  BAR.ARV 0x4, 0x180 ;  /* 0x0106000000007b1d */ /* 0x000fec0000002000 */
[----:B------:R-:W-:Y:S05]  /*1dc00*/  BRA `(.L_x_1493) ;  /* 0x0000000800d07947 */ /* 0x000fea0003800000 */
.L_x_1492:
        /* <DEDUP_REMOVED lines=43> */
.L_x_1632:
[----:B------:R-:W-:Y:S02]  /*1dec0*/  ULDC UR4, c[0x0][0xd38] ;  /* 0x00034e0000047ab9 */ /* 0x000fe40000000800 */
[----:B------:R-:W-:-:S04]  /*1ded0*/  IMAD.U32 R2, RZ, RZ, UR4 ;  /* 0x00000004ff027e24 */ /* 0x000fc8000f8e00ff */
[----:B-1----:R-:W-:-:S04]  /*1dee0*/  IMAD R5, R14, R2, RZ ;  /* 0x000000020e057224 */ /* 0x002fc800078e02ff */
[----:B------:R-:W-:-:S05]  /*1def0*/  IMAD.IADD R6, R6, 0x1, R5 ;  /* 0x0000000106067824 */ /* 0x000fca00078e0205 */
[----:B------:R-:W-:-:S13]  /*1df00*/  ISETP.GT.AND P6, PT, R6, R0, PT ;  /* 0x000000000600720c */ /* 0x000fda0003fc4270 */
[----:B------:R-:W-:Y:S05]  /*1df10*/  @P6 BRA `(.L_x_1495) ;  /* 0x0000000000a46947 */ /* 0x000fea0003800000 */
.L_x_1498:
        /* <DEDUP_REMOVED lines=35> */
.L_x_1640:
[----:B------:R-:W-:Y:S02]  /*1e150*/  ULDC UR4, c[0x0][0xd38] ;  /* 0x00034e0000047ab9 */ /* 0x000fe40000000800 */
[----:B------:R-:W-:-:S04]  /*1e160*/  IMAD.U32 R2, RZ, RZ, UR4 ;  /* 0x00000004ff027e24 */ /* 0x000fc8000f8e00ff */
[----:B-1----:R-:W-:-:S04]  /*1e170*/  IMAD R5, R14, R2, RZ ;  /* 0x000000020e057224 */ /* 0x002fc800078e02ff */
[----:B------:R-:W-:-:S05]  /*1e180*/  IMAD.IADD R6, R5, 0x1, R6 ;  /* 0x0000000105067824 */ /* 0x000fca00078e0206 */
[----:B------:R-:W-:-:S13]  /*1e190*/  ISETP.GT.AND P6, PT, R6, R0, PT ;  /* 0x000000000600720c */ /* 0x000fda0003fc4270 */
[----:B------:R-:W-:Y:S05]  /*1e1a0*/  @!P6 BRA `(.L_x_1498) ;  /* 0xfffffffc005ce947 */ /* 0x000fea000383ffff */
.L_x_1495:
        /* <DEDUP_REMOVED lines=9> */
.L_x_1645:
[----:B------:R-:W-:-:S13]  /*1e240*/  ISETP.NE.AND P0, PT, R8, RZ, PT ;  /* 0x000000ff0800720c */ /* 0x000fda0003f05270 */
[----:B------:R-:W-:Y:S05]  /*1e250*/  @!P0 BRA `(.L_x_1500) ;  /* 0x0000000000108947 */ /* 0x000fea0003800000 */
[----:B------:R-:W-:Y:S01]  /*1e260*/  UMOV UR4, 0xffffffff ;  /* 0xffffffff00047882 */ /* 0x000fe20000000000 */
[----:B------:R-:W-:Y:S02]  /*1e270*/  VIADD R12, R5, 0xffffffff ;  /* 0xffffffff050c7836 */ /* 0x000fe40000000000 */
[----:B------:R-:W-:Y:S05]  /*1e280*/  BRA.DIV UR4, `(.L_x_1501) ;  /* 0x0000004a04c47947 */ /* 0x000fea000b800000 */
[----:B------:R4:W0:Y:S02]  /*1e290*/  SHFL.IDX PT, R24, R3, R12, 0x1f ;  /* 0x00001f0c03187589 */ /* 0x00082400000e0000 */
.L_x_1500:
        /* <DEDUP_REMOVED lines=58> */
.L_x_1496:
[----:B------:R-:W-:Y:S01]  /*1e640*/  UMOV UR4, URZ ;  /* 0x0000003f00047c82 */ /* 0x000fe20008000000 */
[----:B------:R-:W-:Y:S01]  /*1e650*/  UMOV UR5, URZ ;  /* 0x0000003f00057c82 */ /* 0x000fe20008000000 */
[----:B------:R-:W-:Y:S01]  /*1e660*/  ULDC UR6, c[0x0][0xd3c] ;  /* 0x00034f0000067ab9 */ /* 0x000fe20000000800 */
[----:B------:R-:W-:Y:S02]  /*1e670*/  IMAD.MOV.U32 R24, RZ, RZ, R0 ;  /* 0x000000ffff187224 */ /* 0x000fe400078e0000 */
[----:B------:R-:W-:Y:S02]  /*1e680*/  IMAD.U32 R25, RZ, RZ, UR4 ;  /* 0x00000004ff197e24 */ /* 0x000fe4000f8e00ff */
[----:B------:R-:W-:Y:S02]  /*1e690*/  IMAD.U32 R26, RZ, RZ, UR5 ;  /* 0x00000005ff1a7e24 */ /* 0x000fe4000f8e00ff */
[----:B------:R-:W-:-:S07]  /*1e6a0*/  IMAD.U32 R27, RZ, RZ, UR6 ;  /* 0x00000006ff1b7e24 */ /* 0x000fce000f8e00ff */
.L_x_1502:
        /* <DEDUP_REMOVED lines=10> */
.L_x_1493:
[----:B------:R-:W-:Y:S02]  /*1e750*/  ULDC UR4, c[0x0][0xd3c] ;  /* 0x00034f0000047ab9 */ /* 0x000fe40000000800 */
[----:B----4-:R-:W-:-:S13]  /*1e760*/  ISETP.GE.AND P0, PT, R27, UR4, PT ;  /* 0x000000041b007c0c */ /* 0x010fda000bf06270 */
[----:B------:R-:W-:Y:S05]  /*1e770*/  @!P0 BRA `(.L_x_1503) ;  /* 0xffffff8800488947 */ /* 0x000fea000383ffff */
[----:B------:R-:W-:Y:S05]  /*1e780*/  BSYNC B8 ;  /* 0x0000000000087941 */ /* 0x000fea0003800000 */
.L_x_1388:
        /* <DEDUP_REMOVED lines=12> */
.L_x_1648:
[----:B------:R-:W-:Y:S05]  /*1e850*/  BSYNC B0 ;  /* 0x0000000000007941 */ /* 0x000fea0003800000 */
.L_x_1504:
[----:B------:R-:W-:-:S03]  /*1e860*/  UMOV UR4, 0xffffffff ;  /* 0xffffffff00047882 */ /* 0x000fc60000000000 */
[----:B------:R-:W-:Y:S05]  /*1e870*/  BRA.DIV UR4, `(.L_x_1506) ;  /* 0x0000004604847947 */ /* 0x000fea000b800000 */
[----:B-1----:R-:W1:Y:S02]  /*1e880*/  S2R R0, SR_TID.X ;  /* 0x0000000000007919 */ /* 0x002e640000002100 */
[----:B-1----:R-:W-:-:S04]  /*1e890*/  SHF.R.U32.HI R0, RZ, 0x5, R0 ;  /* 0x00000005ff007819 */ /* 0x002fc80000011600 */
[----:B------:R-:W-:-:S05]  /*1e8a0*/  LOP3.LUT R0, R0, 0x3, RZ, 0xc0, !PT ;  /* 0x0000000300007812 */ /* 0x000fca00078ec0ff */
[----:B------:R1:W4:Y:S02]  /*1e8b0*/  SHFL.IDX PT, R14, R0, RZ, 0x1f ;  /* 0x00001fff000e7589 */ /* 0x00032400000e0000 */
.L_x_1651:
[----:B----4-:R-:W-:-:S13]  /*1e8c0*/  ISETP.NE.AND P0, PT, R14, RZ, PT ;  /* 0x000000ff0e00720c */ /* 0x010fda0003f05270 */
[----:B------:R-:W-:Y:S05]  /*1e8d0*/  @P0 BRA `(.L_x_1250) ;  /* 0x0000000000880947 */ /* 0x000fea0003800000 */
[----:B------:R-:W-:-:S03]  /*1e8e0*/  UMOV UR4, 0xffffffff ;  /* 0xffffffff00047882 */ /* 0x000fc60000000000 */
[----:B------:R-:W-:Y:S05]  /*1e8f0*/  BRA.DIV UR4, `(.L_x_1507) ;  /* 0x0000004604987947 */ /* 0x000fea000b800000 */
[----:B------:R-:W-:-:S13]  /*1e900*/  ELECT P6, URZ, PT ;  /* 0x00000000003f782f */ /* 0x000fda00038c0000 */
.L_x_1654:
[----:B------:R-:W-:Y:S05]  /*1e910*/  @!P6 BRA `(.L_x_1250) ;  /* 0x000000000078e947 */ /* 0x000fea0003800000 */
[----:B------:R-:W-:-:S06]  /*1e920*/  ULOP3.LUT UR4, UR36, 0x2, URZ, 0xfc, !UPT ;  /* 0x0000000224047892 */ /* 0x000fcc000f8efc3f */
[----:B-1----:R-:W-:-:S05]  /*1e930*/  IMAD.U32 R0, RZ, RZ, UR4 ;  /* 0x00000004ff007e24 */ /* 0x002fca000f8e00ff */
[----:B------:R-:W-:-:S13]  /*1e940*/  ISETP.NE.AND P0, PT, R0, 0x3, PT ;  /* 0x000000030000780c */ /* 0x000fda0003f05270 */
[----:B------:R-:W-:Y:S05]  /*1e950*/  @!P0 BRA `(.L_x_1508) ;  /* 0x0000000000048947 */ /* 0x000fea0003800000 */
[----:B------:R-:W-:Y:S01]  /*1e960*/  BPT.TRAP 0x1 ;  /* 0x000000040000795c */ /* 0x000fe20000300000 */
.L_x_1508:
[----:B------:R-:W-:Y:S01]  /*1e970*/  IMAD R5, R22, 0x8, R7 ;  /* 0x0000000816057824 */ /* 0x000fe200078e0207 */
[----:B------:R-:W-:Y:S01]  /*1e980*/  SHF.L.U32 R0, R28, 0x1f, RZ ;  /* 0x0000001f1c007819 */ /* 0x000fe200000006ff */
[----:B------:R-:W-:-:S03]  /*1e990*/  VIADD R22, R22, 0x1 ;  /* 0x0000000116167836 */ /* 0x000fc60000000000 */
[----:B------:R-:W1:Y:S02]  /*1e9a0*/  SYNCS.PHASECHK.TRANS64.TRYWAIT P1, [R5+URZ+0x38840], R0 ;  /* 0x03884000050075a7 */ /* 0x000e64000802017f */
[----:B------:R-:W-:-:S04]  /*1e9b0*/  ISETP.NE.AND P2, PT, R22, 0x2, PT ;  /* 0x000000021600780c */ /* 0x000fc80003f45270 */
[----:B------:R-:W-:Y:S01]  /*1e9c0*/  SEL R3, RZ, 0x1, P2 ;  /* 0x00000001ff037807 */ /* 0x000fe20001000000 */
[----:B-1----:R-:W-:Y:S08]  /*1e9d0*/  @!P1 BRA `(.L_x_1509) ;  /* 0x0000004400809947 */ /* 0x002ff00003800000 */
.L_x_1655:
[----:B------:R-:W-:Y:S02]  /*1e9e0*/  SEL R22, R22, RZ, P2 ;  /* 0x000000ff16167207 */ /* 0x000fe40001000000 */
[----:B------:R-:W-:Y:S01]  /*1e9f0*/  LOP3.LUT R2, R28, R3, RZ, 0x3c, !PT ;  /* 0x000000031c027212 */ /* 0x000fe200078e3cff */
[----:B------:R-:W-:Y:S06]  /*1ea00*/  @!P0 BRA `(.L_x_1510) ;  /* 0x0000000000048947 */ /* 0x000fec0003800000 */
[----:B------:R-:W-:Y:S01]  /*1ea10*/  BPT.TRAP 0x1 ;  /* 0x000000040000795c */ /* 0x000fe20000300000 */
.L_x_1510:
[----:B------:R-:W-:Y:S01]  /*1ea20*/  IMAD R3, R22, 0x8, R7 ;  /* 0x0000000816037824 */ /* 0x000fe200078e0207 */
[----:B------:R-:W-:-:S04]  /*1ea30*/  SHF.L.U32 R2, R2, 0x1f, RZ ;  /* 0x0000001f02027819 */ /* 0x000fc800000006ff */
[----:B------:R-:W4:Y:S02]  /*1ea40*/  SYNCS.PHASECHK.TRANS64.TRYWAIT P1, [R3+URZ+0x38840], R2 ;  /* 0x03884002030075a7 */ /* 0x000f24000802017f */
[----:B----4-:R-:W-:Y:S05]  /*1ea50*/  @!P1 BRA `(.L_x_1511) ;  /* 0x0000004400749947 */ /* 0x010fea0003800000 */
.L_x_1656:
[----:B------:R-:W-:Y:S05]  /*1ea60*/  @!P0 BRA `(.L_x_1512) ;  /* 0x0000000000048947 */ /* 0x000fea0003800000 */
[----:B------:R-:W-:Y:S01]  /*1ea70*/  BPT.TRAP 0x1 ;  /* 0x000000040000795c */ /* 0x000fe20000300000 */
.L_x_1512:
[----:B------:R-:W5:Y:S02]  /*1ea80*/  SYNCS.PHASECHK.TRANS64.TRYWAIT P1, [R5+URZ+0x38860], R0 ;  /* 0x03886000050075a7 */ /* 0x000f64000802017f */
[----:B-----5:R-:W-:Y:S05]  /*1ea90*/  @!P1 BRA `(.L_x_1513) ;  /* 0x0000004400789947 */ /* 0x020fea0003800000 */
.L_x_1657:
[----:B------:R-:W-:Y:S05]  /*1eaa0*/  @!P0 BRA `(.L_x_1514) ;  /* 0x0000000000048947 */ /* 0x000fea0003800000 */
[----:B------:R-:W-:Y:S01]  /*1eab0*/  BPT.TRAP 0x1 ;  /* 0x000000040000795c */ /* 0x000fe20000300000 */
.L_x_1514:
[----:B------:R0:W0:Y:S02]  /*1eac0*/  SYNCS.PHASECHK.TRANS64.TRYWAIT P0, [R3+URZ+0x38860], R2 ;  /* 0x03886002030075a7 */ /* 0x000024000800017f */
[----:B0-----:R-:W-:Y:S05]  /*1ead0*/  @!P0 NANOSLEEP.SYNCS 0x989680 ;  /* 0x009896800000895d */ /* 0x001fea0003900000 */
[----:B------:R-:W0:Y:S02]  /*1eae0*/  @!P0 SYNCS.PHASECHK.TRANS64 P0, [R3+URZ+0x38860], R2 ;  /* 0x03886002030085a7 */ /* 0x000e24000800007f */
[----:B0-----:R-:W-:Y:S05]  /*1eaf0*/  @!P0 BRA `(.L_x_1514) ;  /* 0xfffffffc00f08947 */ /* 0x001fea000383ffff */
.L_x_1250:
[----:B------:R-:W-:Y:S05]  /*1eb00*/  BSYNC B9 ;  /* 0x0000000000097941 */ /* 0x000fea0003800000 */
.L_x_1247:
[----:B------:R-:W-:Y:S05]  /*1eb10*/  EXIT ;  /* 0x000000000000794d */ /* 0x000fea0003800000 */
.L_x_1268:
[----:B0-----:R0:W1:Y:S02]  /*1eb20*/  SYNCS.PHASECHK.TRANS64.TRYWAIT P4, [R58+URZ+0x38890], R65 ;  /* 0x038890413a0075a7 */ /* 0x001064000808017f */
[----:B-1----:R-:W-:Y:S05]  /*1eb30*/  @!P4 NANOSLEEP.SYNCS 0x989680 ;  /* 0x009896800000c95d */ /* 0x002fea0003900000 */
[----:B------:R-:W1:Y:S02]  /*1eb40*/  @!P4 SYNCS.PHASECHK.TRANS64 P4, [R58+URZ+0x38890], R65 ;  /* 0x038890413a00c5a7 */ /* 0x000e64000808007f */
[----:B-1----:R-:W-:Y:S05]  /*1eb50*/  @!P4 BRA `(.L_x_1268) ;  /* 0xfffffffc00f0c947 */ /* 0x002fea000383ffff */
[----:B------:R-:W-:Y:S05]  /*1eb60*/  BRA `(.L_x_1515) ;  /* 0xfffffe4400787947 */ /* 0x000fea000383ffff */
.L_x_1269:
[----:B------:R-:W-:Y:S01]  /*1eb70*/  BSSY B1, `(.L_x_1516) ;  /* 0x0000007000017945 */ /* 0x000fe20003800000 */
[----:B------:R-:W-:Y:S02]  /*1eb80*/  IMAD.MOV.U32 R12, RZ, RZ, RZ ;  /* 0x000000ffff0c7224 */ /* 0x000fe400078e00ff */
[----:B------:R-:W-:Y:S02]  /*1eb90*/  IMAD.MOV.U32 R11, RZ, RZ, 0x1c1f ;  /* 0x00001c1fff0b7424 */ /* 0x000fe400078e00ff */
[----:B------:R-:W-:-:S07]  /*1eba0*/  IMAD.MOV.U32 R15, RZ, RZ, -0x1 ;  /* 0xffffffffff0f7424 */ /* 0x000fce00078e00ff */
[----:B0-----:R-:W-:Y:S05]  /*1ebb0*/  WARPSYNC.COLLECTIVE R15, `(.L_x_1517) ;  /* 0x000000000f087348 */ /* 0x001fea0003c00000 */
[----:B------:R1:W2:Y:S02]  /*1ebc0*/  SHFL.IDX P6, R14, R13, R12, R11 ;  /* 0x0000000c0d0e7389 */ /* 0x0002a400000c000b */
[----:B012---:R-:W-:Y:S01]  /*1ebd0*/  ENDCOLLECTIVE ;  /* 0x000000000000791b */ /* 0x007fe20003800000 */
.L_x_1517:
[----:B------:R-:W-:Y:S05]  /*1ebe0*/  BSYNC B1 ;  /* 0x0000000000017941 */ /* 0x000fea0003800000 */
.L_x_1516:
        /* <DEDUP_REMOVED lines=8> */
.L_x_1518:
[----:B------:R-:W-:Y:S05]  /*1ec70*/  BRA `(.L_x_1519) ;  /* 0xfffffe4400487947 */ /* 0x000fea000383ffff */
.L_x_1279:
[----:B0-----:R0:W1:Y:S02]  /*1ec80*/  SYNCS.PHASECHK.TRANS64.TRYWAIT P4, [R58+URZ+0x38890], R65 ;  /* 0x038890413a0075a7 */ /* 0x001064000808017f */
[----:B-1----:R-:W-:Y:S05]  /*1ec90*/  @!P4 NANOSLEEP.SYNCS 0x989680 ;  /* 0x009896800000c95d */ /* 0x002fea0003900000 */
[----:B------:R-:W1:Y:S02]  /*1eca0*/  @!P4 SYNCS.PHASECHK.TRANS64 P4, [R58+URZ+0x38890], R65 ;  /* 0x038890413a00c5a7 */ /* 0x000e64000808007f */
[----:B-1----:R-:W-:Y:S05]  /*1ecb0*/  @!P4 BRA `(.L_x_1279) ;  /* 0xfffffffc00f0c947 */ /* 0x002fea000383ffff */
[----:B------:R-:W-:Y:S05]  /*1ecc0*/  BRA `(.L_x_1520) ;  /* 0xfffffe4c00c87947 */ /* 0x000fea000383ffff */
.L_x_1280:
[----:B------:R-:W-:Y:S01]  /*1ecd0*/  BSSY B1, `(.L_x_1521) ;  /* 0x0000007000017945 */ /* 0x000fe20003800000 */
[----:B------:R-:W-:Y:S02]  /*1ece0*/  IMAD.MOV.U32 R12, RZ, RZ, RZ ;  /* 0x000000ffff0c7224 */ /* 0x000fe400078e00ff */
[----:B------:R-:W-:Y:S02]  /*1ecf0*/  IMAD.MOV.U32 R11, RZ, RZ, 0x1c1f ;  /* 0x00001c1fff0b7424 */ /* 0x000fe400078e00ff */
[----:B------:R-:W-:-:S07]  /*1ed00*/  IMAD.MOV.U32 R15, RZ, RZ, -0x1 ;  /* 0xffffffffff0f7424 */ /* 0x000fce00078e00ff */
[----:B0-----:R-:W-:Y:S05]  /*1ed10*/  WARPSYNC.COLLECTIVE R15, `(.L_x_1522) ;  /* 0x000000000f087348 */ /* 0x001fea0003c00000 */
[----:B------:R1:W2:Y:S02]  /*1ed20*/  SHFL.IDX P6, R14, R13, R12, R11 ;  /* 0x0000000c0d0e7389 */ /* 0x0002a400000c000b */
[----:B012---:R-:W-:Y:S01]  /*1ed30*/  ENDCOLLECTIVE ;  /* 0x000000000000791b */ /* 0x007fe20003800000 */
.L_x_1522:
[----:B------:R-:W-:Y:S05]  /*1ed40*/  BSYNC B1 ;  /* 0x0000000000017941 */ /* 0x000fea0003800000 */
.L_x_1521:
        /* <DEDUP_REMOVED lines=8> */
.L_x_1523:
[----:B------:R-:W-:Y:S01]  /*1edd0*/  IMAD.MOV.U32 R67, RZ, RZ, R14 ;  /* 0x000000ffff437224 */ /* 0x000fe200078e000e */
[----:B------:R-:W-:Y:S06]  /*1ede0*/  BRA `(.L_x_1524) ;  /* 0xfffffe4c00947947 */ /* 0x000fec000383ffff */
.L_x_1285:
[----:B-1----:R1:W2:Y:S02]  /*1edf0*/  SYNCS.PHASECHK.TRANS64.TRYWAIT P2, [R58+URZ+0x38890], R65 ;  /* 0x038890413a0075a7 */ /* 0x0022a4000804017f */
[----:B--2---:R-:W-:Y:S05]  /*1ee00*/  @!P2 NANOSLEEP.SYNCS 0x989680 ;  /* 0x009896800000a95d */ /* 0x004fea0003900000 */
[----:B------:R-:W2:Y:S02]  /*1ee10*/  @!P2 SYNCS.PHASECHK.TRANS64 P2, [R58+URZ+0x38890], R65 ;  /* 0x038890413a00a5a7 */ /* 0x000ea4000804007f */
[----:B--2---:R-:W-:Y:S05]  /*1ee20*/  @!P2 BRA `(.L_x_1285) ;  /* 0xfffffffc00f0a947 */ /* 0x004fea000383ffff */
[----:B------:R-:W-:Y:S05]  /*1ee30*/  BRA `(.L_x_1525) ;  /* 0xfffffe5400a47947 */ /* 0x000fea000383ffff */
.L_x_1286:
[----:B------:R-:W-:Y:S01]  /*1ee40*/  BSSY B1, `(.L_x_1526) ;  /* 0x0000007000017945 */ /* 0x000fe20003800000 */
[----:B------:R-:W-:Y:S02]  /*1ee50*/  IMAD.MOV.U32 R12, RZ, RZ, RZ ;  /* 0x000000ffff0c7224 */ /* 0x000fe400078e00ff */
[----:B------:R-:W-:Y:S02]  /*1ee60*/  IMAD.MOV.U32 R11, RZ, RZ, 0x1c1f ;  /* 0x00001c1fff0b7424 */ /* 0x000fe400078e00ff */
[----:B------:R-:W-:-:S07]  /*1ee70*/  IMAD.MOV.U32 R15, RZ, RZ, -0x1 ;  /* 0xffffffffff0f7424 */ /* 0x000fce00078e00ff */
[----:B-1----:R-:W-:Y:S05]  /*1ee80*/  WARPSYNC.COLLECTIVE R15, `(.L_x_1527) ;  /* 0x000000000f087348 */ /* 0x002fea0003c00000 */
[----:B------:R0:W2:Y:S02]  /*1ee90*/  SHFL.IDX P6, R14, R13, R12, R11 ;  /* 0x0000000c0d0e7389 */ /* 0x0000a400000c000b */
[----:B012---:R-:W-:Y:S01]  /*1eea0*/  ENDCOLLECTIVE ;  /* 0x000000000000791b */ /* 0x007fe20003800000 */
.L_x_1527:
[----:B------:R-:W-:Y:S05]  /*1eeb0*/  BSYNC B1 ;  /* 0x0000000000017941 */ /* 0x000fea0003800000 */
.L_x_1526:
        /* <DEDUP_REMOVED lines=8> */
.L_x_1528:
[----:B------:R-:W-:Y:S05]  /*1ef40*/  BRA `(.L_x_1529) ;  /* 0xfffffe5400c47947 */ /* 0x000fea000383ffff */
.L_x_1290:
[----:B-1----:R1:W2:Y:S02]  /*1ef50*/  SYNCS.PHASECHK.TRANS64.TRYWAIT P3, [R58+URZ+0x388b0], R65 ;  /* 0x0388b0413a0075a7 */ /* 0x0022a4000806017f */
[----:B--2---:R-:W-:Y:S05]  /*1ef60*/  @!P3 NANOSLEEP.SYNCS 0x989680 ;  /* 0x009896800000b95d */ /* 0x004fea0003900000 */
[----:B------:R-:W2:Y:S02]  /*1ef70*/  @!P3 SYNCS.PHASECHK.TRANS64 P3, [R58+URZ+0x388b0], R65 ;  /* 0x0388b0413a00b5a7 */ /* 0x000ea4000806007f */
[----:B--2---:R-:W-:Y:S05]  /*1ef80*/  @!P3 BRA `(.L_x_1290) ;  /* 0xfffffffc00f0b947 */ /* 0x004fea000383ffff */
[----:B------:R-:W-:Y:S05]  /*1ef90*/  BRA `(.L_x_1530) ;  /* 0xfffffe5800507947 */ /* 0x000fea000383ffff */
.L_x_1319:
        /* <DEDUP_REMOVED lines=8> */
.L_x_1532:
[----:B------:R-:W-:Y:S05]  /*1f020*/  BSYNC B1 ;  /* 0x0000000000017941 */ /* 0x000fea0003800000 */
.L_x_1531:
        /* <DEDUP_REMOVED lines=8> */
.L_x_1533:
[----:B------:R-:W-:Y:S02]  /*1f0b0*/  IMAD.MOV.U32 R13, RZ, RZ, R24 ;  /* 0x000000ffff0d7224 */ /* 0x000fe400078e0018 */
[----:B------:R-:W-:-:S07]  /*1f0c0*/  IMAD.MOV.U32 R20, RZ, RZ, R14 ;  /* 0x000000ffff147224 */ /* 0x000fce00078e000e */
[----:B------:R-:W-:Y:S05]  /*1f0d0*/  WARPSYNC.COLLECTIVE R15, `(.L_x_1534) ;  /* 0x000000000f087348 */ /* 0x000fea0003c00000 */
[----:B------:R0:W1:Y:S02]  /*1f0e0*/  SHFL.IDX P6, R14, R13, R12, R11 ;  /* 0x0000000c0d0e7389 */ /* 0x00006400000c000b */
[----:B01----:R-:W-:Y:S01]  /*1f0f0*/  ENDCOLLECTIVE ;  /* 0x000000000000791b */ /* 0x003fe20003800000 */
.L_x_1534:
[----:B------:R-:W-:Y:S02]  /*1f100*/  IMAD.MOV.U32 R13, RZ, RZ, R27 ;  /* 0x000000ffff0d7224 */ /* 0x000fe400078e001b */
[----:B------:R-:W-:-:S07]  /*1f110*/  IMAD.MOV.U32 R24, RZ, RZ, R14 ;  /* 0x000000ffff187224 */ /* 0x000fce00078e000e */
[----:B------:R-:W-:Y:S05]  /*1f120*/  WARPSYNC.COLLECTIVE R15, `(.L_x_1535) ;  /* 0x000000000f087348 */ /* 0x000fea0003c00000 */
[----:B------:R0:W1:Y:S02]  /*1f130*/  SHFL.IDX P6, R14, R13, R12, R11 ;  /* 0x0000000c0d0e7389 */ /* 0x00006400000c000b */
[----:B01----:R-:W-:Y:S01]  /*1f140*/  ENDCOLLECTIVE ;  /* 0x000000000000791b */ /* 0x003fe20003800000 */
.L_x_1535:
[----:B------:R-:W-:Y:S01]  /*1f150*/  IMAD.MOV.U32 R21, RZ, RZ, R14 ;  /* 0x000000ffff157224 */ /* 0x000fe200078e000e */
[----:B------:R-:W-:Y:S06]  /*1f160*/  BRA `(.L_x_1536) ;  /* 0xfffffe8c00447947 */ /* 0x000fec000383ffff */
.L_x_1323:
[----:B0-----:R0:W1:Y:S02]  /*1f170*/  SYNCS.PHASECHK.TRANS64.TRYWAIT P0, [R2+URZ+0x38800], R25 ;  /* 0x03880019020075a7 */ /* 0x001064000800017f */
[----:B-1----:R-:W-:Y:S05]  /*1f180*/  @!P0 NANOSLEEP.SYNCS 0x989680 ;  /* 0x009896800000895d */ /* 0x002fea0003900000 */
[----:B------:R-:W1:Y:S02]  /*1f190*/  @!P0 SYNCS.PHASECHK.TRANS64 P0, [R2+URZ+0x38800], R25 ;  /* 0x03880019020085a7 */ /* 0x000e64000800007f */
[----:B-1----:R-:W-:Y:S05]  /*1f1a0*/  @!P0 BRA `(.L_x_1323) ;  /* 0xfffffffc00f08947 */ /* 0x002fea000383ffff */
[----:B------:R-:W-:Y:S05]  /*1f1b0*/  BRA `(.L_x_1537) ;  /* 0xfffffe9000607947 */ /* 0x000fea000383ffff */
.L_x_1331:
        /* <DEDUP_REMOVED lines=8> */
.L_x_1539:
[----:B------:R-:W-:Y:S05]  /*1f240*/  BSYNC B1 ;  /* 0x0000000000017941 */ /* 0x000fea0003800000 */
.L_x_1538:
        /* <DEDUP_REMOVED lines=8> */
.L_x_1540:
[----:B------:R-:W-:Y:S02]  /*1f2d0*/  IMAD.MOV.U32 R13, RZ, RZ, R24 ;  /* 0x000000ffff0d7224 */ /* 0x000fe400078e0018 */
[----:B------:R-:W-:-:S07]  /*1f2e0*/  IMAD.MOV.U32 R20, RZ, RZ, R14 ;  /* 0x000000ffff147224 */ /* 0x000fce00078e000e */
[----:B------:R-:W-:Y:S05]  /*1f2f0*/  WARPSYNC.COLLECTIVE R15, `(.L_x_1541) ;  /* 0x000000000f087348 */ /* 0x000fea0003c00000 */
[----:B------:R0:W1:Y:S02]  /*1f300*/  SHFL.IDX P6, R14, R13, R12, R11 ;  /* 0x0000000c0d0e7389 */ /* 0x00006400000c000b */
[----:B01----:R-:W-:Y:S01]  /*1f310*/  ENDCOLLECTIVE ;  /* 0x000000000000791b */ /* 0x003fe20003800000 */
.L_x_1541:
[----:B------:R-:W-:Y:S02]  /*1f320*/  IMAD.MOV.U32 R13, RZ, RZ, R27 ;  /* 0x000000ffff0d7224 */ /* 0x000fe400078e001b */
[----:B------:R-:W-:-:S07]  /*1f330*/  IMAD.MOV.U32 R21, RZ, RZ, R14 ;  /* 0x000000ffff157224 */ /* 0x000fce00078e000e */
[----:B------:R-:W-:Y:S05]  /*1f340*/  WARPSYNC.COLLECTIVE R15, `(.L_x_1542) ;  /* 0x000000000f087348 */ /* 0x000fea0003c00000 */
[----:B------:R0:W1:Y:S02]  /*1f350*/  SHFL.IDX P6, R14, R13, R12, R11 ;  /* 0x0000000c0d0e7389 */ /* 0x00006400000c000b */
[----:B01----:R-:W-:Y:S01]  /*1f360*/  ENDCOLLECTIVE ;  /* 0x000000000000791b */ /* 0x003fe20003800000 */
.L_x_1542:
[----:B------:R-:W-:Y:S05]  /*1f370*/  BRA `(.L_x_1543) ;  /* 0xfffffe9800d07947 */ /* 0x000fea000383ffff */
.L_x_1335:
[----:B0-----:R0:W1:Y:S02]  /*1f380*/  SYNCS.PHASECHK.TRANS64.TRYWAIT P1, [R2+URZ+0x38800], R27 ;  /* 0x0388001b020075a7 */ /* 0x001064000802017f */
[----:B-1----:R-:W-:Y:S05]  /*1f390*/  @!P1 NANOSLEEP.SYNCS 0x989680 ;  /* 0x009896800000995d */ /* 0x002fea0003900000 */
[----:B------:R-:W1:Y:S02]  /*1f3a0*/  @!P1 SYNCS.PHASECHK.TRANS64 P1, [R2+URZ+0x38800], R27 ;  /* 0x0388001b020095a7 */ /* 0x000e64000802007f */
[----:B-1----:R-:W-:Y:S05]  /*1f3b0*/  @!P1 BRA `(.L_x_1335) ;  /* 0xfffffffc00f09947 */ /* 0x002fea000383ffff */
[----:B------:R-:W-:Y:S05]  /*1f3c0*/  BRA `(.L_x_1544) ;  /* 0xfffffe9c00b07947 */ /* 0x000fea000383ffff */
.L_x_1341:
[----:B-1----:R1:W2:Y:S02]  /*1f3d0*/  SYNCS.PHASECHK.TRANS64.TRYWAIT P1, [R11+URZ+0x38830], R10 ;  /* 0x0388300a0b0075a7 */ /* 0x0022a4000802017f */
[----:B--2---:R-:W-:Y:S05]  /*1f3e0*/  @!P1 NANOSLEEP.SYNCS 0x989680 ;  /* 0x009896800000995d */ /* 0x004fea0003900000 */
[----:B------:R-:W2:Y:S02]  /*1f3f0*/  @!P1 SYNCS.PHASECHK.TRANS64 P1, [R11+URZ+0x38830], R10 ;  /* 0x0388300a0b0095a7 */ /* 0x000ea4000802007f */
[----:B--2---:R-:W-:Y:S05]  /*1f400*/  @!P1 BRA `(.L_x_1341) ;  /* 0xfffffffc00f09947 */ /* 0x004fea000383ffff */
[----:B------:R-:W-:Y:S05]  /*1f410*/  BRA `(.L_x_1340) ;  /* 0xfffffea800e87947 */ /* 0x000fea000383ffff */
.L_x_1343:
[----:B--2---:R2:W3:Y:S02]  /*1f420*/  SYNCS.PHASECHK.TRANS64.TRYWAIT P1, [R2+URZ+0x38810], R3 ;  /* 0x03881003020075a7 */ /* 0x0044e4000802017f */
[----:B---3--:R-:W-:Y:S05]  /*1f430*/  @!P1 NANOSLEEP.SYNCS 0x989680 ;  /* 0x009896800000995d */ /* 0x008fea0003900000 */
[----:B------:R-:W3:Y:S02]  /*1f440*/  @!P1 SYNCS.PHASECHK.TRANS64 P1, [R2+URZ+0x38810], R3 ;  /* 0x03881003020095a7 */ /* 0x000ee4000802007f */
[----:B---3--:R-:W-:Y:S05]  /*1f450*/  @!P1 BRA `(.L_x_1343) ;  /* 0xfffffffc00f09947 */ /* 0x008fea000383ffff */
[----:B------:R-:W-:Y:S05]  /*1f460*/  BRA `(.L_x_1545) ;  /* 0xfffffeac00987947 */ /* 0x000fea000383ffff */
.L_x_1347:
[----:B--2---:R2:W4:Y:S02]  /*1f470*/  SYNCS.PHASECHK.TRANS64.TRYWAIT P1, [R11+URZ+0x38850], R10 ;  /* 0x0388500a0b0075a7 */ /* 0x004524000802017f */
[----:B----4-:R-:W-:Y:S05]  /*1f480*/  @!P1 NANOSLEEP.SYNCS 0x989680 ;  /* 0x009896800000995d */ /* 0x010fea0003900000 */
[----:B------:R-:W4:Y:S02]  /*1f490*/  @!P1 SYNCS.PHASECHK.TRANS64 P1, [R11+URZ+0x38850], R10 ;  /* 0x0388500a0b0095a7 */ /* 0x000f24000802007f */
[----:B----4-:R-:W-:Y:S05]  /*1f4a0*/  @!P1 BRA `(.L_x_1347) ;  /* 0xfffffffc00f09947 */ /* 0x010fea000383ffff */
[----:B------:R-:W-:Y:S05]  /*1f4b0*/  BRA `(.L_x_1346) ;  /* 0xfffffeac00c47947 */ /* 0x000fea000383ffff */
.L_x_1356:
[----:B-1----:R1:W2:Y:S02]  /*1f4c0*/  SYNCS.PHASECHK.TRANS64.TRYWAIT P2, [R12+URZ+0x38830], R196 ;  /* 0x038830c40c0075a7 */ /* 0x0022a4000804017f */
[----:B--2---:R-:W-:Y:S05]  /*1f4d0*/  @!P2 NANOSLEEP.SYNCS 0x989680 ;  /* 0x009896800000a95d */ /* 0x004fea0003900000 */
[----:B------:R-:W2:Y:S02]  /*1f4e0*/  @!P2 SYNCS.PHASECHK.TRANS64 P2, [R12+URZ+0x38830], R196 ;  /* 0x038830c40c00a5a7 */ /* 0x000ea4000804007f */
[----:B--2---:R-:W-:Y:S05]  /*1f4f0*/  @!P2 BRA `(.L_x_1356) ;  /* 0xfffffffc00f0a947 */ /* 0x004fea000383ffff */
[----:B------:R-:W-:Y:S05]  /*1f500*/  BRA `(.L_x_1355) ;  /* 0xfffffedc00747947 */ /* 0x000fea000383ffff */
.L_x_1361:
[----:B---3--:R3:W4:Y:S02]  /*1f510*/  SYNCS.PHASECHK.TRANS64.TRYWAIT P2, [R12+URZ+0x38850], R196 ;  /* 0x038850c40c0075a7 */ /* 0x008724000804017f */
[----:B----4-:R-:W-:Y:S05]  /*1f520*/  @!P2 NANOSLEEP.SYNCS 0x989680 ;  /* 0x009896800000a95d */ /* 0x010fea0003900000 */
[----:B------:R-:W4:Y:S02]  /*1f530*/  @!P2 SYNCS.PHASECHK.TRANS64 P2, [R12+URZ+0x38850], R196 ;  /* 0x038850c40c00a5a7 */ /* 0x000f24000804007f */
[----:B----4-:R-:W-:Y:S05]  /*1f540*/  @!P2 BRA `(.L_x_1361) ;  /* 0xfffffffc00f0a947 */ /* 0x010fea000383ffff */
[----:B------:R-:W-:Y:S05]  /*1f550*/  BRA `(.L_x_1360) ;  /* 0xfffffee000187947 */ /* 0x000fea000383ffff */
.L_x_1396:
        /* <DEDUP_REMOVED lines=11> */
.L_x_1547:
[----:B------:R-:W-:Y:S05]  /*1f610*/  BSYNC B1 ;  /* 0x0000000000017941 */ /* 0x000fea0003800000 */
.L_x_1546:
[----:B------:R-:W-:Y:S05]  /*1f620*/  BRA `(.L_x_1548) ;  /* 0xffffff8000e87947 */ /* 0x000fea000383ffff */
.L_x_1398:
[----:B------:R-:W-:Y:S01]  /*1f630*/  BSSY B1, `(.L_x_1549) ;  /* 0x0000006000017945 */ /* 0x000fe20003800000 */
[----:B------:R-:W-:-:S07]  /*1f640*/  IMAD.MOV.U32 R15, RZ, RZ, -0x1 ;  /* 0xffffffffff0f7424 */ /* 0x000fce00078e00ff */
[----:B0-----:R-:W-:Y:S05]  /*1f650*/  WARPSYNC.COLLECTIVE R15, `(.L_x_1550) ;  /* 0x000000000f0c7348 */ /* 0x001fea0003c00000 */
[----:B------:R-:W-:Y:S02]  /*1f660*/  ELECT P6, UR62, PT ;  /* 0x00000000003e782f */ /* 0x000fe400038c0000 */
[----:B------:R-:W-:Y:S01]  /*1f670*/  MOV R14, UR62 ;  /* 0x0000003e000e7c02 */ /* 0x000fe20008000f00 */
[----:B0-----:R-:W-:Y:S10]  /*1f680*/  ENDCOLLECTIVE ;  /* 0x000000000000791b */ /* 0x001ff40003800000 */
.L_x_1550:
[----:B------:R-:W-:Y:S05]  /*1f690*/  BSYNC B1 ;  /* 0x0000000000017941 */ /* 0x000fea0003800000 */
.L_x_1549:
[----:B------:R-:W-:Y:S05]  /*1f6a0*/  BRA `(.L_x_1397) ;  /* 0xffffff8000e07947 */ /* 0x000fea000383ffff */
.L_x_1400:
[----:B0-----:R0:W1:Y:S02]  /*1f6b0*/  SYNCS.PHASECHK.TRANS64.TRYWAIT P0, [R18+URZ+0x38820], R3 ;  /* 0x03882003120075a7 */ /* 0x001064000800017f */
[----:B-1----:R-:W-:Y:S05]  /*1f6c0*/  @!P0 NANOSLEEP.SYNCS 0x989680 ;  /* 0x009896800000895d */ /* 0x002fea0003900000 */
[----:B------:R-:W1:Y:S02]  /*1f6d0*/  @!P0 SYNCS.PHASECHK.TRANS64 P0, [R18+URZ+0x38820], R3 ;  /* 0x03882003120085a7 */ /* 0x000e64000800007f */
[----:B-1----:R-:W-:Y:S05]  /*1f6e0*/  @!P0 BRA `(.L_x_1400) ;  /* 0xfffffffc00f08947 */ /* 0x002fea000383ffff */
[----:B------:R-:W-:Y:S05]  /*1f6f0*/  BRA `(.L_x_1551) ;  /* 0xffffff8000f07947 */ /* 0x000fea000383ffff */
.L_x_1404:
[----:B0-----:R0:W1:Y:S02]  /*1f700*/  SYNCS.PHASECHK.TRANS64.TRYWAIT P0, [R3+URZ+0x388a0], R8 ;  /* 0x0388a008030075a7 */ /* 0x001064000800017f */
[----:B-1----:R-:W-:Y:S05]  /*1f710*/  @!P0 NANOSLEEP.SYNCS 0x989680 ;  /* 0x009896800000895d */ /* 0x002fea0003900000 */
[----:B------:R-:W1:Y:S02]  /*1f720*/  @!P0 SYNCS.PHASECHK.TRANS64 P0, [R3+URZ+0x388a0], R8 ;  /* 0x0388a008030085a7 */ /* 0x000e64000800007f */
[----:B-1----:R-:W-:Y:S05]  /*1f730*/  @!P0 BRA `(.L_x_1404) ;  /* 0xfffffffc00f08947 */ /* 0x002fea000383ffff */
[----:B------:R-:W-:Y:S05]  /*1f740*/  BRA `(.L_x_1552) ;  /* 0xffffff8400087947 */ /* 0x000fea000383ffff */
.L_x_1409:
[----:B-1----:R1:W2:Y:S02]  /*1f750*/  SYNCS.PHASECHK.TRANS64.TRYWAIT P0, [R3+URZ+0x388c0], R8 ;  /* 0x0388c008030075a7 */ /* 0x0022a4000800017f */
[----:B--2---:R-:W-:Y:S05]  /*1f760*/  @!P0 NANOSLEEP.SYNCS 0x989680 ;  /* 0x009896800000895d */ /* 0x004fea0003900000 */
[----:B------:R-:W2:Y:S02]  /*1f770*/  @!P0 SYNCS.PHASECHK.TRANS64 P0, [R3+URZ+0x388c0], R8 ;  /* 0x0388c008030085a7 */ /* 0x000ea4000800007f */
[----:B--2---:R-:W-:Y:S05]  /*1f780*/  @!P0 BRA `(.L_x_1409) ;  /* 0xfffffffc00f08947 */ /* 0x004fea000383ffff */
[----:B------:R-:W-:Y:S05]  /*1f790*/  BRA `(.L_x_1553) ;  /* 0xffffff8400847947 */ /* 0x000fea000383ffff */
.L_x_1423:
[----:B0-----:R0:W1:Y:S02]  /*1f7a0*/  SYNCS.PHASECHK.TRANS64.TRYWAIT P2, [R8+URZ+0x388a0], R2 ;  /* 0x0388a002080075a7 */ /* 0x001064000804017f */
[----:B-1----:R-:W-:Y:S05]  /*1f7b0*/  @!P2 NANOSLEEP.SYNCS 0x989680 ;  /* 0x009896800000a95d */ /* 0x002fea0003900000 */
[----:B------:R-:W1:Y:S02]  /*1f7c0*/  @!P2 SYNCS.PHASECHK.TRANS64 P2, [R8+URZ+0x388a0], R2 ;  /* 0x0388a0020800a5a7 */ /* 0x000e64000804007f */
[----:B-1----:R-:W-:Y:S05]  /*1f7d0*/  @!P2 BRA `(.L_x_1423) ;  /* 0xfffffffc00f0a947 */ /* 0x002fea000383ffff */
[----:B------:R-:W-:Y:S05]  /*1f7e0*/  BRA `(.L_x_1554) ;  /* 0xffffff8c00e87947 */ /* 0x000fea000383ffff */
.L_x_1428:
[----:B-1----:R1:W2:Y:S02]  /*1f7f0*/  SYNCS.PHASECHK.TRANS64.TRYWAIT P2, [R8+URZ+0x388c0], R2 ;  /* 0x0388c002080075a7 */ /* 0x0022a4000804017f */
[----:B--2---:R-:W-:Y:S05]  /*1f800*/  @!P2 NANOSLEEP.SYNCS 0x989680 ;  /* 0x009896800000a95d */ /* 0x004fea0003900000 */
[----:B------:R-:W2:Y:S02]  /*1f810*/  @!P2 SYNCS.PHASECHK.TRANS64 P2, [R8+URZ+0x388c0], R2 ;  /* 0x0388c0020800a5a7 */ /* 0x000ea4000804007f */
[----:B--2---:R-:W-:Y:S05]  /*1f820*/  @!P2 BRA `(.L_x_1428) ;  /* 0xfffffffc00f0a947 */ /* 0x004fea000383ffff */
[----:B------:R-:W-:Y:S05]  /*1f830*/  BRA `(.L_x_1555) ;  /* 0xffffff9000607947 */ /* 0x000fea000383ffff */
.L_x_1450:
        /* <DEDUP_REMOVED lines=11> */
.L_x_1557:
[----:B------:R-:W-:Y:S05]  /*1f8f0*/  BSYNC B0 ;  /* 0x0000000000007941 */ /* 0x000fea0003800000 */
.L_x_1556:
[----:B------:R-:W-:Y:S05]  /*1f900*/  BRA `(.L_x_1558) ;  /* 0xffffffa400d87947 */ /* 0x000fea000383ffff */
.L_x_1453:
[----:B0-----:R0:W1:Y:S02]  /*1f910*/  SYNCS.PHASECHK.TRANS64.TRYWAIT P0, [R26+URZ+0x38840], R0 ;  /* 0x038840001a0075a7 */ /* 0x001064000800017f */
[----:B-1----:R-:W-:Y:S05]  /*1f920*/  @!P0 NANOSLEEP.SYNCS 0x989680 ;  /* 0x009896800000895d */ /* 0x002fea0003900000 */
[----:B------:R-:W1:Y:S02]  /*1f930*/  @!P0 SYNCS.PHASECHK.TRANS64 P0, [R26+URZ+0x38840], R0 ;  /* 0x038840001a0085a7 */ /* 0x000e64000800007f */
[----:B-1----:R-:W-:Y:S05]  /*1f940*/  @!P0 BRA `(.L_x_1453) ;  /* 0xfffffffc00f08947 */ /* 0x002fea000383ffff */
[----:B------:R-:W-:Y:S05]  /*1f950*/  BRA `(.L_x_1559) ;  /* 0xffffffa8000c7947 */ /* 0x000fea000383ffff */
.L_x_1454:
        /* <DEDUP_REMOVED lines=8> */
.L_x_1561:
[----:B------:R-:W-:Y:S05]  /*1f9e0*/  BSYNC B0 ;  /* 0x0000000000007941 */ /* 0x000fea0003800000 */
.L_x_1560:
        /* <DEDUP_REMOVED lines=9> */
.L_x_1562:
[----:B------:R-:W-:Y:S02]  /*1fa80*/  IMAD.MOV.U32 R13, RZ, RZ, R4 ;  /* 0x000000ffff0d7224 */ /* 0x000fe400078e0004 */
[----:B------:R-:W-:Y:S02]  /*1fa90*/  IMAD.MOV.U32 R12, RZ, RZ, 0x1 ;  /* 0x00000001ff0c7424 */ /* 0x000fe400078e00ff */
[----:B------:R-:W-:-:S07]  /*1faa0*/  IMAD.MOV.U32 R3, RZ, RZ, R14 ;  /* 0x000000ffff037224 */ /* 0x000fce00078e000e */
[----:B------:R-:W-:Y:S05]  /*1fab0*/  WARPSYNC.COLLECTIVE R15, `(.L_x_1563) ;  /* 0x000000000f087348 */ /* 0x000fea0003c00000 */
[----:B------:R0:W1:Y:S02]  /*1fac0*/  SHFL.IDX P6, R14, R13, R12, R11 ;  /* 0x0000000c0d0e7389 */ /* 0x00006400000c000b */
[----:B01----:R-:W-:Y:S01]  /*1fad0*/  ENDCOLLECTIVE ;  /* 0x000000000000791b */ /* 0x003fe20003800000 */
.L_x_1563:
        /* <DEDUP_REMOVED lines=15> */
.L_x_1564:
[----:B------:R-:W-:Y:S02]  /*1fbd0*/  @P0 IMAD R6, R5, 0x2, R18 ;  /* 0x0000000205060824 */ /* 0x000fe400078e0212 */
[----:B------:R-:W-:Y:S02]  /*1fbe0*/  IMAD.MOV.U32 R13, RZ, RZ, R4 ;  /* 0x000000ffff0d7224 */ /* 0x000fe400078e0004 */
[----:B------:R-:W-:Y:S02]  /*1fbf0*/  IMAD.MOV.U32 R12, RZ, RZ, 0x2 ;  /* 0x00000002ff0c7424 */ /* 0x000fe400078e00ff */
[----:B------:R-:W-:-:S07]  /*1fc00*/  IMAD.MOV.U32 R3, RZ, RZ, R14 ;  /* 0x000000ffff037224 */ /* 0x000fce00078e000e */
[----:B------:R-:W-:Y:S05]  /*1fc10*/  WARPSYNC.COLLECTIVE R15, `(.L_x_1565) ;  /* 0x000000000f087348 */ /* 0x000fea0003c00000 */
[----:B------:R0:W1:Y:S02]  /*1fc20*/  SHFL.IDX P6, R14, R13, R12, R11 ;  /* 0x0000000c0d0e7389 */ /* 0x00006400000c000b */
[----:B01----:R-:W-:Y:S01]  /*1fc30*/  ENDCOLLECTIVE ;  /* 0x000000000000791b */ /* 0x003fe20003800000 */
.L_x_1565:
        /* <DEDUP_REMOVED lines=15> */
.L_x_1566:
[----:B------:R-:W-:Y:S02]  /*1fd30*/  @P0 IMAD R6, R5, 0x2, R18 ;  /* 0x0000000205060824 */ /* 0x000fe400078e0212 */
[----:B------:R-:W-:Y:S02]  /*1fd40*/  IMAD.MOV.U32 R13, RZ, RZ, R4 ;  /* 0x000000ffff0d7224 */ /* 0x000fe400078e0004 */
[----:B------:R-:W-:Y:S02]  /*1fd50*/  IMAD.MOV.U32 R12, RZ, RZ, 0x3 ;  /* 0x00000003ff0c7424 */ /* 0x000fe400078e00ff */
[----:B------:R-:W-:-:S07]  /*1fd60*/  IMAD.MOV.U32 R3, RZ, RZ, R14 ;  /* 0x000000ffff037224 */ /* 0x000fce00078e000e */
[----:B------:R-:W-:Y:S05]  /*1fd70*/  WARPSYNC.COLLECTIVE R15, `(.L_x_1567) ;  /* 0x000000000f087348 */ /* 0x000fea0003c00000 */
[----:B------:R0:W1:Y:S02]  /*1fd80*/  SHFL.IDX P6, R14, R13, R12, R11 ;  /* 0x0000000c0d0e7389 */ /* 0x00006400000c000b */
[----:B01----:R-:W-:Y:S01]  /*1fd90*/  ENDCOLLECTIVE ;  /* 0x000000000000791b */ /* 0x003fe20003800000 */
.L_x_1567:
        /* <DEDUP_REMOVED lines=10> */
.L_x_1568:
[----:B------:R-:W-:Y:S01]  /*1fe40*/  @!PT LDS RZ, [RZ] ;  /* 0x00000000fffff984 */ /* 0x000fe20000000800 */
[----:B------:R-:W-:Y:S01]  /*1fe50*/  @!PT LDS RZ, [RZ] ;  /* 0x00000000fffff984 */ /* 0x000fe20000000800 */
[----:B------:R-:W-:Y:S01]  /*1fe60*/  @!PT LDS RZ, [RZ] ;  /* 0x00000000fffff984 */ /* 0x000fe20000000800 */
[----:B------:R0:W-:Y:S01]  /*1fe70*/  @P0 LDGSTS.E.BYPASS.LTC128B.128 [R6+0x23400], desc[UR42][R2.64], !P2 ;  /* 0x2340000002060fae */ /* 0x0001e2000d101d6a */
[----:B------:R-:W-:Y:S01]  /*1fe80*/  IMAD.MOV.U32 R0, RZ, RZ, R14 ;  /* 0x000000ffff007224 */ /* 0x000fe200078e000e */
[----:B------:R-:W-:Y:S06]  /*1fe90*/  BRA `(.L_x_1569) ;  /* 0xffffffa400c47947 */ /* 0x000fec000383ffff */
.L_x_1459:
        /* <DEDUP_REMOVED lines=9> */
.L_x_1570:
[C---:B------:R-:W-:Y:S01]  /*1ff30*/  VIADD R10, R25.reuse, 0x10 ;  /* 0x00000010190a7836 */ /* 0x040fe20000000000 */
[C---:B------:R-:W-:Y:S01]  /*1ff40*/  ISETP.GE.AND P0, PT, R25.reuse, R3, PT ;  /* 0x000000031900720c */ /* 0x040fe20003f06270 */
[----:B------:R-:W-:-:S03]  /*1ff50*/  VIADD R8, R25, 0x20 ;  /* 0x0000002019087836 */ /* 0x000fc60000000000 */
[----:B------:R0:W-:Y:S04]  /*1ff60*/  STL [R1+0x18], R10 ;  /* 0x0000180a01007387 */ /* 0x0001e80000100800 */
[----:B------:R0:W-:Y:S01]  /*1ff70*/  STL [R1+0x1c], R8 ;  /* 0x00001c0801007387 */ /* 0x0001e20000100800 */
[----:B------:R-:W-:Y:S02]  /*1ff80*/  IMAD.MOV.U32 R13, RZ, RZ, R0 ;  /* 0x000000ffff0d7224 */ /* 0x000fe400078e0000 */
[----:B------:R-:W-:-:S07]  /*1ff90*/  IMAD.MOV.U32 R5, RZ, RZ, R14 ;  /* 0x000000ffff057224 */ /* 0x000fce00078e000e */
[----:B0-----:R-:W-:Y:S05]  /*1ffa0*/  WARPSYNC.COLLECTIVE R15, `(.L_x_1571) ;  /* 0x000000000f087348 */ /* 0x001fea0003c00000 */
[----:B------:R1:W2:Y:S02]  /*1ffb0*/  SHFL.IDX P6, R14, R13, R12, R11 ;  /* 0x0000000c0d0e7389 */ /* 0x0002a400000c000b */
[----:B012---:R-:W-:Y:S01]  /*1ffc0*/  ENDCOLLECTIVE ;  /* 0x000000000000791b */ /* 0x007fe20003800000 */
.L_x_1571:
[----:B------:R-:W-:Y:S02]  /*1ffd0*/  IMAD.MOV.U32 R13, RZ, RZ, R2 ;  /* 0x000000ffff0d7224 */ /* 0x000fe400078e0002 */
[----:B------:R-:W-:Y:S02]  /*1ffe0*/  IMAD.MOV.U32 R12, RZ, RZ, 0x1 ;  /* 0x00000001ff0c7424 */ /* 0x000fe400078e00ff */
[----:B------:R-:W-:-:S07]  /*1fff0*/  IMAD.MOV.U32 R4, RZ, RZ, R14 ;  /* 0x000000ffff047224 */ /* 0x000fce00078e000e */
[----:B------:R-:W-:Y:S05]  /*20000*/  WARPSYNC.COLLECTIVE R15, `(.L_x_1572) ;  /* 0x000000000f087348 */ /* 0x000fea0003c00000 */
[----:B------:R0:W1:Y:S02]  /*20010*/  SHFL.IDX P6, R14, R13, R12, R11 ;  /* 0x0000000c0d0e7389 */ /* 0x00006400000c000b */
[----:B01----:R-:W-:Y:S01]  /*20020*/  ENDCOLLECTIVE ;  /* 0x000000000000791b */ /* 0x003fe20003800000 */
.L_x_1572:
[----:B------:R-:W-:-:S05]  /*20030*/  @!P0 LEA R4, P2, R7, R4, 0x1 ;  /* 0x0000000407048211 */ /* 0x000fca00078408ff */
[----:B------:R-:W-:-:S05]  /*20040*/  @!P0 IMAD.X R5, RZ, RZ, R5, P2 ;  /* 0x000000ffff058224 */ /* 0x000fca00010e0605 */
[----:B------:R-:W-:Y:S01]  /*20050*/  @!PT LDS RZ, [RZ] ;  /* 0x00000000fffff984 */ /* 0x000fe20000000800 */
[----:B------:R-:W-:Y:S01]  /*20060*/  @!PT LDS RZ, [RZ] ;  /* 0x00000000fffff984 */ /* 0x000fe20000000800 */
[----:B------:R-:W-:Y:S01]  /*20070*/  @!PT LDS RZ, [RZ] ;  /* 0x00000000fffff984 */ /* 0x000fe20000000800 */
[----:B------:R0:W-:Y:S01]  /*20080*/  @!P0 LDGSTS.E.BYPASS.LTC128B.128 [R23+0x20400], desc[UR42][R4.64], !P1 ;  /* 0x2040000004178fae */ /* 0x0001e2000c901d6a */
[----:B------:R-:W-:Y:S01]  /*20090*/  IMAD.MOV.U32 R13, RZ, RZ, R0 ;  /* 0x000000ffff0d7224 */ /* 0x000fe200078e0000 */
[----:B------:R-:W-:Y:S01]  /*200a0*/  ISETP.GE.AND P0, PT, R10, R3, PT ;  /* 0x000000030a00720c */ /* 0x000fe20003f06270 */
[----:B0-----:R-:W-:-:S12]  /*200b0*/  IMAD.MOV.U32 R4, RZ, RZ, R14 ;  /* 0x000000ffff047224 */ /* 0x001fd800078e000e */
[----:B------:R-:W-:Y:S05]  /*200c0*/  WARPSYNC.COLLECTIVE R15, `(.L_x_1573) ;  /* 0x000000000f087348 */ /* 0x000fea0003c00000 */
[----:B------:R0:W1:Y:S02]  /*200d0*/  SHFL.IDX P6, R14, R13, R12, R11 ;  /* 0x0000000c0d0e7389 */ /* 0x00006400000c000b */
[----:B01----:R-:W-:Y:S01]  /*200e0*/  ENDCOLLECTIVE ;  /* 0x000000000000791b */ /* 0x003fe20003800000 */
.L_x_1573:
[----:B------:R-:W-:Y:S02]  /*200f0*/  IMAD.MOV.U32 R13, RZ, RZ, R2 ;  /* 0x000000ffff0d7224 */ /* 0x000fe400078e0002 */
[----:B------:R-:W-:Y:S02]  /*20100*/  IMAD.MOV.U32 R12, RZ, RZ, 0x2 ;  /* 0x00000002ff0c7424 */ /* 0x000fe400078e00ff */
[----:B------:R-:W-:-:S07]  /*20110*/  IMAD.MOV.U32 R5, RZ, RZ, R14 ;  /* 0x000000ffff057224 */ /* 0x000fce00078e000e */
[----:B------:R-:W-:Y:S05]  /*20120*/  WARPSYNC.COLLECTIVE R15, `(.L_x_1574) ;  /* 0x000000000f087348 */ /* 0x000fea0003c00000 */
[----:B------:R0:W1:Y:S02]  /*20130*/  SHFL.IDX P6, R14, R13, R12, R11 ;  /* 0x0000000c0d0e7389 */ /* 0x00006400000c000b */
[----:B01----:R-:W-:Y:S01]  /*20140*/  ENDCOLLECTIVE ;  /* 0x000000000000791b */ /* 0x003fe20003800000 */
.L_x_1574:
        /* <DEDUP_REMOVED lines=10> */
.L_x_1575:
[----:B------:R-:W-:Y:S01]  /*201f0*/  @!PT LDS RZ, [RZ] ;  /* 0x00000000fffff984 */ /* 0x000fe20000000800 */
[----:B------:R-:W-:Y:S01]  /*20200*/  @!PT LDS RZ, [RZ] ;  /* 0x00000000fffff984 */ /* 0x000fe20000000800 */
[----:B------:R-:W-:Y:S01]  /*20210*/  @!PT LDS RZ, [RZ] ;  /* 0x00000000fffff984 */ /* 0x000fe20000000800 */
[----:B------:R0:W-:Y:S01]  /*20220*/  @!P0 LDGSTS.E.BYPASS.LTC128B.128 [R23+0x20c00], desc[UR42][R4.64], !P1 ;  /* 0x20c0000004178fae */ /* 0x0001e2000c901d6a */
[----:B------:R-:W-:Y:S01]  /*20230*/  ISETP.GE.AND P0, PT, R8, R3, PT ;  /* 0x000000030800720c */ /* 0x000fe20003f06270 */
[----:B------:R-:W-:Y:S02]  /*20240*/  IMAD.MOV.U32 R13, RZ, RZ, R2 ;  /* 0x000000ffff0d7224 */ /* 0x000fe400078e0002 */
[----:B------:R-:W-:Y:S02]  /*20250*/  IMAD.MOV.U32 R12, RZ, RZ, 0x3 ;  /* 0x00000003ff0c7424 */ /* 0x000fe400078e00ff */
[----:B0-----:R-:W-:-:S08]  /*20260*/  IMAD.MOV.U32 R4, RZ, RZ, R14 ;  /* 0x000000ffff047224 */ /* 0x001fd000078e000e */
[----:B------:R-:W-:Y:S05]  /*20270*/  WARPSYNC.COLLECTIVE R15, `(.L_x_1576) ;  /* 0x000000000f087348 */ /* 0x000fea0003c00000 */
[----:B------:R0:W1:Y:S02]  /*20280*/  SHFL.IDX P6, R14, R13, R12, R11 ;  /* 0x0000000c0d0e7389 */ /* 0x00006400000c000b */
[----:B01----:R-:W-:Y:S01]  /*20290*/  ENDCOLLECTIVE ;  /* 0x000000000000791b */ /* 0x003fe20003800000 */
.L_x_1576:
        /* <DEDUP_REMOVED lines=14> */
.L_x_1577:
[----:B------:R-:W-:Y:S01]  /*20380*/  IMAD.MOV.U32 R0, RZ, RZ, R14 ;  /* 0x000000ffff007224 */ /* 0x000fe200078e000e */
[----:B------:R-:W-:Y:S06]  /*20390*/  BRA `(.L_x_1578) ;  /* 0xffffffa800d87947 */ /* 0x000fec000383ffff */
.L_x_1463:
[----:B------:R-:W2:Y:S04]  /*203a0*/  LDL.LU R10, [R1+0x14] ;  /* 0x00001400010a7983 */ /* 0x000ea80000300800 */
[----:B------:R-:W3:Y:S04]  /*203b0*/  LDL.LU R9, [R1+0x18] ;  /* 0x0000180001097983 */ /* 0x000ee80000300800 */
[----:B------:R-:W4:Y:S01]  /*203c0*/  LDL.LU R8, [R1+0x1c] ;  /* 0x00001c0001087983 */ /* 0x000f220000300800 */
[----:B------:R-:W-:Y:S01]  /*203d0*/  LOP3.LUT R16, R16, 0xffffefff, RZ, 0xc0, !PT ;  /* 0xffffefff10107812 */ /* 0x000fe200078ec0ff */
[----:B------:R-:W-:Y:S01]  /*203e0*/  BSSY B0, `(.L_x_1579) ;  /* 0x0000029000007945 */ /* 0x000fe20003800000 */
[----:B------:R-:W-:-:S02]  /*203f0*/  IMAD.MOV.U32 R13, RZ, RZ, R6 ;  /* 0x000000ffff0d7224 */ /* 0x000fc400078e0006 */
[----:B------:R-:W-:Y:S02]  /*20400*/  IMAD.MOV.U32 R12, RZ, RZ, RZ ;  /* 0x000000ffff0c7224 */ /* 0x000fe400078e00ff */
[----:B------:R-:W-:Y:S02]  /*20410*/  IMAD.MOV.U32 R11, RZ, RZ, 0x181f ;  /* 0x0000181fff0b7424 */ /* 0x000fe400078e00ff */
[----:B------:R-:W-:Y:S02]  /*20420*/  IMAD.MOV.U32 R15, RZ, RZ, -0x1 ;  /* 0xffffffffff0f7424 */ /* 0x000fe400078e00ff */
[----:B--2---:R-:W-:-:S05]  /*20430*/  IMAD R7, R10, R7, RZ ;  /* 0x000000070a077224 */ /* 0x004fca00078e02ff */
[-C--:B------:R-:W-:Y:S02]  /*20440*/  ISETP.GE.AND P2, PT, R25, R7.reuse, PT ;  /* 0x000000071900720c */ /* 0x080fe40003f46270 */
[-C--:B---3--:R-:W-:Y:S02]  /*20450*/  ISETP.GE.AND P1, PT, R9, R7.reuse, PT ;  /* 0x000000070900720c */ /* 0x088fe40003f26270 */
[----:B----4-:R-:W-:-:S09]  /*20460*/  ISETP.GE.AND P0, PT, R8, R7, PT ;  /* 0x000000070800720c */ /* 0x010fd20003f06270 */
[C---:B------:R-:W-:Y:S02]  /*20470*/  @!P2 LOP3.LUT R2, R4.reuse, 0x40, RZ, 0xc0, !PT ;  /* 0x000000400402a812 */ /* 0x040fe400078ec0ff */
[----:B------:R-:W-:Y:S02]  /*20480*/  @!P1 LOP3.LUT R3, R4, 0x40, RZ, 0xc0, !PT ;  /* 0x0000004004039812 */ /* 0x000fe400078ec0ff */
[----:B------:R-:W-:Y:S02]  /*20490*/  @!P2 SHF.R.U32.HI R2, RZ, 0x2, R2 ;  /* 0x00000002ff02a819 */ /* 0x000fe40000011602 */
[----:B------:R-:W-:Y:S02]  /*204a0*/  @!P1 SHF.R.U32.HI R3, RZ, 0x2, R3 ;  /* 0x00000002ff039819 */ /* 0x000fe40000011603 */
[----:B------:R-:W-:Y:S02]  /*204b0*/  @!P2 ISETP.NE.U32.AND P6, PT, R2, RZ, PT ;  /* 0x000000ff0200a20c */ /* 0x000fe40003fc5070 */
[----:B------:R-:W-:-:S02]  /*204c0*/  @!P2 LOP3.LUT R2, R5, 0x80, RZ, 0xc0, !PT ;  /* 0x000000800502a812 */ /* 0x000fc400078ec0ff */
[----:B------:R-:W-:Y:S02]  /*204d0*/  @!P0 LOP3.LUT R8, R4, 0x40, RZ, 0xc0, !PT ;  /* 0x0000004004088812 */ /* 0x000fe400078ec0ff */
[----:B------:R-:W-:Y:S02]  /*204e0*/  @!P2 SHF.R.U32.HI R2, RZ, 0x3, R2 ;  /* 0x00000003ff02a819 */ /* 0x000fe40000011602 */
[----:B------:R-:W-:-:S05]  /*204f0*/  @!P0 SHF.R.U32.HI R8, RZ, 0x2, R8 ;  /* 0x00000002ff088819 */ /* 0x000fca0000011608 */
[----:B------:R-:W-:Y:S02]  /*20500*/  @P6 LOP3.LUT R16, R16, 0x1000, RZ, 0xfc, !PT ;  /* 0x0000100010106812 */ /* 0x000fe400078efcff */
[----:B------:R-:W-:Y:S02]  /*20510*/  @!P2 ISETP.NE.U32.AND P6, PT, R2, RZ, PT ;  /* 0x000000ff0200a20c */ /* 0x000fe40003fc5070 */
[----:B------:R-:W-:Y:S02]  /*20520*/  LOP3.LUT R16, R16, 0xfffff7ff, RZ, 0xc0, !PT ;  /* 0xfffff7ff10107812 */ /* 0x000fe400078ec0ff */
[----:B------:R-:W-:-:S04]  /*20530*/  @!P1 LOP3.LUT R2, R5, 0x80, RZ, 0xc0, !PT ;  /* 0x0000008005029812 */ /* 0x000fc800078ec0ff */
[----:B------:R-:W-:-:S05]  /*20540*/  @!P1 SHF.R.U32.HI R2, RZ, 0x3, R2 ;  /* 0x00000003ff029819 */ /* 0x000fca0000011602 */
[----:B------:R-:W-:Y:S02]  /*20550*/  @P6 LOP3.LUT R16, R16, 0x800, RZ, 0xfc, !PT ;  /* 0x0000080010106812 */ /* 0x000fe400078efcff */
[----:B------:R-:W-:Y:S02]  /*20560*/  @!P1 ISETP.NE.U32.AND P6, PT, R3, RZ, PT ;  /* 0x000000ff0300920c */ /* 0x000fe40003fc5070 */
[----:B------:R-:W-:-:S11]  /*20570*/  LOP3.LUT R16, R16, 0xffffbfff, RZ, 0xc0, !PT ;  /* 0xffffbfff10107812 */ /* 0x000fd600078ec0ff */
[----:B------:R-:W-:Y:S02]  /*20580*/  @P6 LOP3.LUT R16, R16, 0x4000, RZ, 0xfc, !PT ;  /* 0x0000400010106812 */ /* 0x000fe400078efcff */
[----:B------:R-:W-:Y:S02]  /*20590*/  @!P1 ISETP.NE.U32.AND P6, PT, R2, RZ, PT ;  /* 0x000000ff0200920c */ /* 0x000fe40003fc5070 */
[----:B------:R-:W-:-:S11]  /*205a0*/  LOP3.LUT R16, R16, 0xffffdfff, RZ, 0xc0, !PT ;  /* 0xffffdfff10107812 */ /* 0x000fd600078ec0ff */
        /* <DEDUP_REMOVED lines=12> */
.L_x_1580:
[----:B------:R-:W-:Y:S05]  /*20670*/  BSYNC B0 ;  /* 0x0000000000007941 */ /* 0x000fea0003800000 */
.L_x_1579:
        /* <DEDUP_REMOVED lines=11> */
.L_x_1581:
[----:B------:R-:W-:-:S04]  /*20730*/  LOP3.LUT R16, R16, 0xfdffffff, RZ, 0xc0, !PT ;  /* 0xfdffffff10107812 */ /* 0x000fc800078ec0ff */
[----:B------:R-:W-:-:S04]  /*20740*/  @P3 LOP3.LUT R16, R16, 0x2000000, RZ, 0xfc, !PT ;  /* 0x0200000010103812 */ /* 0x000fc800078efcff */
[C---:B------:R-:W-:Y:S02]  /*20750*/  LOP3.LUT P3, RZ, R16.reuse, 0x200, RZ, 0xc0, !PT ;  /* 0x0000020010ff7812 */ /* 0x040fe4000786c0ff */
[----:B------:R-:W-:Y:S01]  /*20760*/  LOP3.LUT R16, R16, 0xfeffffff, RZ, 0xc0, !PT ;  /* 0xfeffffff10107812 */ /* 0x000fe200078ec0ff */
[----:B------:R-:W-:-:S03]  /*20770*/  IMAD.MOV.U32 R13, RZ, RZ, R6 ;  /* 0x000000ffff0d7224 */ /* 0x000fc600078e0006 */
[----:B------:R-:W-:Y:S01]  /*20780*/  @P1 LOP3.LUT R16, R16, 0x1000000, RZ, 0xfc, !PT ;  /* 0x0100000010101812 */ /* 0x000fe200078efcff */
[----:B------:R-:W-:-:S03]  /*20790*/  IMAD.MOV.U32 R12, RZ, RZ, 0x1 ;  /* 0x00000001ff0c7424 */ /* 0x000fc600078e00ff */
[C---:B------:R-:W-:Y:S02]  /*207a0*/  LOP3.LUT P1, RZ, R16.reuse, 0x100, RZ, 0xc0, !PT ;  /* 0x0000010010ff7812 */ /* 0x040fe4000782c0ff */
[----:B------:R-:W-:Y:S01]  /*207b0*/  LOP3.LUT R16, R16, 0xffdfffff, RZ, 0xc0, !PT ;  /* 0xffdfffff10107812 */ /* 0x000fe200078ec0ff */
[----:B------:R-:W-:-:S03]  /*207c0*/  IMAD.MOV.U32 R3, RZ, RZ, R14 ;  /* 0x000000ffff037224 */ /* 0x000fc600078e000e */
[----:B------:R-:W-:Y:S02]  /*207d0*/  @P0 LOP3.LUT R16, R16, 0x200000, RZ, 0xfc, !PT ;  /* 0x0020000010100812 */ /* 0x000fe400078efcff */
[----:B------:R-:W-:Y:S02]  /*207e0*/  @!P2 LEA R3, P6, R20, R3, 0x1 ;  /* 0x000000031403a211 */ /* 0x000fe400078c08ff */
[----:B------:R-:W-:-:S03]  /*207f0*/  LOP3.LUT P0, RZ, R16, 0x1000, RZ, 0xc0, !PT ;  /* 0x0000100010ff7812 */ /* 0x000fc6000780c0ff */
[----:B------:R-:W-:Y:S01]  /*20800*/  @!P2 IMAD.X R2, RZ, RZ, R2, P6 ;  /* 0x000000ffff02a224 */ /* 0x000fe200030e0602 */
[----:B------:R-:W-:-:S04]  /*20810*/  LOP3.LUT P6, RZ, R16, 0x800, RZ, 0xc0, !PT ;  /* 0x0000080010ff7812 */ /* 0x000fc800078cc0ff */
[----:B------:R-:W-:-:S04]  /*20820*/  @!P2 LOP3.LUT R3, R3, R2, RZ, 0x3c, !PT ;  /* 0x000000020303a212 */ /* 0x000fc800078e3cff */
[----:B------:R-:W-:-:S04]  /*20830*/  @!P2 LOP3.LUT R2, R3, R2, RZ, 0x3c, !PT ;  /* 0x000000020302a212 */ /* 0x000fc800078e3cff */
[----:B------:R-:W-:-:S05]  /*20840*/  @!P2 LOP3.LUT R3, R3, R2, RZ, 0x3c, !PT ;  /* 0x000000020303a212 */ /* 0x000fca00078e3cff */
[----:B------:R-:W-:Y:S01]  /*20850*/  @!PT LDS RZ, [RZ] ;  /* 0x00000000fffff984 */ /* 0x000fe20000000800 */
[----:B------:R-:W-:Y:S01]  /*20860*/  @!PT LDS RZ, [RZ] ;  /* 0x00000000fffff984 */ /* 0x000fe20000000800 */
[----:B------:R-:W-:Y:S01]  /*20870*/  @!PT LDS RZ, [RZ] ;  /* 0x00000000fffff984 */ /* 0x000fe20000000800 */
[----:B------:R0:W-:Y:S01]  /*20880*/  @!P2 LDGSTS.E.BYPASS.LTC128B.128 [R23+0x26400], desc[UR42][R2.64], !P4 ;  /* 0x264000000217afae */ /* 0x0001e2000e101d6a */
[----:B------:R-:W-:-:S03]  /*20890*/  LOP3.LUT P4, RZ, R16, 0x4000000, RZ, 0xc0, !PT ;  /* 0x0400000010ff7812 */ /* 0x000fc6000788c0ff */
[----:B------:R0:W-:Y:S01]  /*208a0*/  @!P2 LDGSTS.E.BYPASS.LTC128B.128 [R23+0x28400], desc[UR42][R2.64+0x80], !P3 ;  /* 0x284000800217afae */ /* 0x0001e2000d901d6a */
[----:B------:R-:W-:-:S03]  /*208b0*/  LOP3.LUT P3, RZ, R16, 0x2000000, RZ, 0xc0, !PT ;  /* 0x0200000010ff7812 */ /* 0x000fc6000786c0ff */
        /* <DEDUP_REMOVED lines=9> */
[----:B------:R0:W-:Y:S04]  /*20950*/  @!P2 LDGSTS.E.BYPASS.LTC128B.128 [R23+0x32400], desc[UR42][R2.64+0x300], P0 ;  /* 0x324003000217afae */ /* 0x0001e80008101d6a */
[----:B------:R0:W-:Y:S04]  /*20960*/  @!P2 LDGSTS.E.BYPASS.LTC128B.128 [R23+0x34400], desc[UR42][R2.64+0x380], P6 ;  /* 0x344003800217afae */ /* 0x0001e8000b101d6a */
[----:B0-----:R-:W-:Y:S05]  /*20970*/  WARPSYNC.COLLECTIVE R15, `(.L_x_1582) ;  /* 0x000000000f087348 */ /* 0x001fea0003c00000 */
[----:B------:R1:W2:Y:S02]  /*20980*/  SHFL.IDX P6, R14, R13, R12, R11 ;  /* 0x0000000c0d0e7389 */ /* 0x0002a400000c000b */
[----:B012---:R-:W-:Y:S01]  /*20990*/  ENDCOLLECTIVE ;  /* 0x000000000000791b */ /* 0x007fe20003800000 */
.L_x_1582:
[----:B------:R-:W-:-:S04]  /*209a0*/  @P5 LOP3.LUT R16, R16, 0x800000, RZ, 0xfc, !PT ;  /* 0x0080000010105812 */ /* 0x000fc800078efcff */
[C---:B------:R-:W-:Y:S02]  /*209b0*/  LOP3.LUT P5, RZ, R16.reuse, 0x400, RZ, 0xc0, !PT ;  /* 0x0000040010ff7812 */ /* 0x040fe400078ac0ff */
[----:B------:R-:W-:Y:S01]  /*209c0*/  LOP3.LUT P0, RZ, R16, 0x4000, RZ, 0xc0, !PT ;  /* 0x0000400010ff7812 */ /* 0x000fe2000780c0ff */
[----:B------:R-:W-:Y:S02]  /*209d0*/  IMAD.MOV.U32 R13, RZ, RZ, R0 ;  /* 0x000000ffff0d7224 */ /* 0x000fe400078e0000 */
[----:B------:R-:W-:-:S10]  /*209e0*/  IMAD.MOV.U32 R2, RZ, RZ, R14 ;  /* 0x000000ffff027224 */ /* 0x000fd400078e000e */
[----:B------:R-:W-:Y:S05]  /*209f0*/  WARPSYNC.COLLECTIVE R15, `(.L_x_1583) ;  /* 0x000000000f087348 */ /* 0x000fea0003c00000 */
[----:B------:R0:W1:Y:S02]  /*20a00*/  SHFL.IDX P6, R14, R13, R12, R11 ;  /* 0x0000000c0d0e7389 */ /* 0x00006400000c000b */
[----:B01----:R-:W-:Y:S01]  /*20a10*/  ENDCOLLECTIVE ;  /* 0x000000000000791b */ /* 0x003fe20003800000 */
.L_x_1583:
[----:B------:R-:W-:Y:S02]  /*20a20*/  IMAD.MOV.U32 R13, RZ, RZ, R6 ;  /* 0x000000ffff0d7224 */ /* 0x000fe400078e0006 */
[----:B------:R-:W-:Y:S02]  /*20a30*/  IMAD.MOV.U32 R12, RZ, RZ, 0x2 ;  /* 0x00000002ff0c7424 */ /* 0x000fe400078e00ff */
[----:B------:R-:W-:Y:S01]  /*20a40*/  IMAD.MOV.U32 R3, RZ, RZ, R14 ;  /* 0x000000ffff037224 */ /* 0x000fe200078e000e */
[----:B------:R-:W-:-:S04]  /*20a50*/  LOP3.LUT P6, RZ, R16, 0x2000, RZ, 0xc0, !PT ;  /* 0x0000200010ff7812 */ /* 0x000fc800078cc0ff */
[----:B------:R-:W-:-:S05]  /*20a60*/  @!P1 LEA R3, P2, R20, R3, 0x1 ;  /* 0x0000000314039211 */ /* 0x000fca00078408ff */
[----:B------:R-:W-:Y:S01]  /*20a70*/  @!P1 IMAD.X R2, RZ, RZ, R2, P2 ;  /* 0x000000ffff029224 */ /* 0x000fe200010e0602 */
[C---:B------:R-:W-:Y:S02]  /*20a80*/  LOP3.LUT P2, RZ, R16.reuse, 0x10000, RZ, 0xc0, !PT ;  /* 0x0001000010ff7812 */ /* 0x040fe4000784c0ff */
[----:B------:R-:W-:Y:S02]  /*20a90*/  LOP3.LUT R16, R16, 0xfff7ffff, RZ, 0xc0, !PT ;  /* 0xfff7ffff10107812 */ /* 0x000fe400078ec0ff */
[----:B------:R-:W-:-:S04]  /*20aa0*/  @!P1 LOP3.LUT R3, R3, R2, RZ, 0x3c, !PT ;  /* 0x0000000203039212 */ /* 0x000fc800078e3cff */
[----:B------:R-:W-:-:S04]  /*20ab0*/  @!P1 LOP3.LUT R2, R3, R2, RZ, 0x3c, !PT ;  /* 0x0000000203029212 */ /* 0x000fc800078e3cff */
[----:B------:R-:W-:Y:S02]  /*20ac0*/  @!P1 LOP3.LUT R3, R3, R2, RZ, 0x3c, !PT ;  /* 0x0000000203039212 */ /* 0x000fe400078e3cff */
[----:B------:R-:W-:-:S03]  /*20ad0*/  @P2 LOP3.LUT R16, R16, 0x80000, RZ, 0xfc, !PT ;  /* 0x0008000010102812 */ /* 0x000fc600078efcff */
[----:B------:R-:W-:Y:S01]  /*20ae0*/  @!PT LDS RZ, [RZ] ;  /* 0x00000000fffff984 */ /* 0x000fe20000000800 */
[----:B------:R-:W-:Y:S01]  /*20af0*/  @!PT LDS RZ, [RZ] ;  /* 0x00000000fffff984 */ /* 0x000fe20000000800 */
[----:B------:R-:W-:Y:S01]  /*20b00*/  @!PT LDS RZ, [RZ] ;  /* 0x00000000fffff984 */ /* 0x000fe20000000800 */
[----:B------:R0:W-:Y:S01]  /*20b10*/  @!P1 LDGSTS.E.BYPASS.LTC128B.128 [R23+0x26c00], desc[UR42][R2.64], !P5 ;  /* 0x26c0000002179fae */ /* 0x0001e2000e901d6a */
[C---:B------:R-:W-:Y:S02]  /*20b20*/  LOP3.LUT P2, RZ, R16.reuse, 0x200, RZ, 0xc0, !PT ;  /* 0x0000020010ff7812 */ /* 0x040fe4000784c0ff */
[C---:B------:R-:W-:Y:S02]  /*20b30*/  LOP3.LUT P5, RZ, R16.reuse, 0x800000, RZ, 0xc0, !PT ;  /* 0x0080000010ff7812 */ /* 0x040fe400078ac0ff */
[----:B------:R-:W-:-:S09]  /*20b40*/  LOP3.LUT R16, R16, 0xffefffff, RZ, 0xc0, !PT ;  /* 0xffefffff10107812 */ /* 0x000fd200078ec0ff */
[----:B------:R-:W-:Y:S01]  /*20b50*/  @P2 LOP3.LUT R16, R16, 0x100000, RZ, 0xfc, !PT ;  /* 0x0010000010102812 */ /* 0x000fe200078efcff */
[----:B------:R0:W-:Y:S03]  /*20b60*/  @!P1 LDGSTS.E.BYPASS.LTC128B.128 [R23+0x28c00], desc[UR42][R2.64+0x80], !P2 ;  /* 0x28c0008002179fae */ /* 0x0001e6000d101d6a */
[C---:B------:R-:W-:Y:S01]  /*20b70*/  LOP3.LUT P2, RZ, R16.reuse, 0x400, RZ, 0xc0, !PT ;  /* 0x0000040010ff7812 */ /* 0x040fe2000784c0ff */
[----:B------:R0:W-:Y:S01]  /*20b80*/  @!P1 LDGSTS.E.BYPASS.LTC128B.128 [R23+0x2ac00], desc[UR42][R2.64+0x100], !P5 ;  /* 0x2ac0010002179fae */ /* 0x0001e2000e901d6a */
[----:B------:R-:W-:-:S13]  /*20b90*/  LOP3.LUT P5, RZ, R16, 0x400000, RZ, 0xc0, !PT ;  /* 0x0040000010ff7812 */ /* 0x000fda00078ac0ff */
[----:B------:R0:W-:Y:S04]  /*20ba0*/  @!P1 LDGSTS.E.BYPASS.LTC128B.128 [R23+0x2cc00], desc[UR42][R2.64+0x180], !P5 ;  /* 0x2cc0018002179fae */ /* 0x0001e8000e901d6a */
[----:B------:R0:W-:Y:S04]  /*20bb0*/  @!P1 LDGSTS.E.BYPASS.LTC128B.128 [R23+0x2ec00], desc[UR42][R2.64+0x200], !P4 ;  /* 0x2ec0020002179fae */ /* 0x0001e8000e101d6a */
[----:B------:R0:W-:Y:S04]  /*20bc0*/  @!P1 LDGSTS.E.BYPASS.LTC128B.128 [R23+0x30c00], desc[UR42][R2.64+0x280], !P3 ;  /* 0x30c0028002179fae */ /* 0x0001e8000d901d6a */
[----:B------:R0:W-:Y:S01]  /*20bd0*/  @!P1 LDGSTS.E.BYPASS.LTC128B.128 [R23+0x32c00], desc[UR42][R2.64+0x300], P0 ;  /* 0x32c0030002179fae */ /* 0x0001e20008101d6a */
[----:B------:R-:W-:-:S03]  /*20be0*/  LOP3.LUT P0, RZ, R16, 0x200000, RZ, 0xc0, !PT ;  /* 0x0020000010ff7812 */ /* 0x000fc6000780c0ff */
[----:B------:R0:W-:Y:S10]  /*20bf0*/  @!P1 LDGSTS.E.BYPASS.LTC128B.128 [R23+0x34c00], desc[UR42][R2.64+0x380], P6 ;  /* 0x34c0038002179fae */ /* 0x0001f4000b101d6a */
[----:B0-----:R-:W-:Y:S05]  /*20c00*/  WARPSYNC.COLLECTIVE R15, `(.L_x_1584) ;  /* 0x000000000f087348 */ /* 0x001fea0003c00000 */
[----:B------:R1:W2:Y:S02]  /*20c10*/  SHFL.IDX P6, R14, R13, R12, R11 ;  /* 0x0000000c0d0e7389 */ /* 0x0002a400000c000b */
[----:B012---:R-:W-:Y:S01]  /*20c20*/  ENDCOLLECTIVE ;  /* 0x000000000000791b */ /* 0x007fe20003800000 */
.L_x_1584:
[----:B------:R-:W-:Y:S02]  /*20c30*/  IMAD.MOV.U32 R13, RZ, RZ, R0 ;  /* 0x000000ffff0d7224 */ /* 0x000fe400078e0000 */
[----:B------:R-:W-:-:S07]  /*20c40*/  IMAD.MOV.U32 R8, RZ, RZ, R14 ;  /* 0x000000ffff087224 */ /* 0x000fce00078e000e */
[----:B------:R-:W-:Y:S05]  /*20c50*/  WARPSYNC.COLLECTIVE R15, `(.L_x_1585) ;  /* 0x000000000f087348 */ /* 0x000fea0003c00000 */
[----:B------:R0:W1:Y:S02]  /*20c60*/  SHFL.IDX P6, R14, R13, R12, R11 ;  /* 0x0000000c0d0e7389 */ /* 0x00006400000c000b */
[----:B01----:R-:W-:Y:S01]  /*20c70*/  ENDCOLLECTIVE ;  /* 0x000000000000791b */ /* 0x003fe20003800000 */
.L_x_1585:
[----:B------:R-:W-:Y:S02]  /*20c80*/  IMAD.MOV.U32 R13, RZ, RZ, R6 ;  /* 0x000000ffff0d7224 */ /* 0x000fe400078e0006 */
[----:B------:R-:W-:Y:S01]  /*20c90*/  IMAD.MOV.U32 R12, RZ, RZ, 0x3 ;  /* 0x00000003ff0c7424 */ /* 0x000fe200078e00ff */
[----:B------:R-:W-:Y:S02]  /*20ca0*/  @!P0 LEA R9, P1, R20, R14, 0x1 ;  /* 0x0000000e14098211 */ /* 0x000fe400078208ff */
[----:B------:R-:W-:-:S03]  /*20cb0*/  LOP3.LUT P6, RZ, R16, 0x20000, RZ, 0xc0, !PT ;  /* 0x0002000010ff7812 */ /* 0x000fc600078cc0ff */
[----:B------:R-:W-:Y:S01]  /*20cc0*/  @!P0 IMAD.X R10, RZ, RZ, R8, P1 ;  /* 0x000000ffff0a8224 */ /* 0x000fe200008e0608 */
[----:B------:R-:W-:Y:S01]  /*20cd0*/  LOP3.LUT P1, RZ, R16, 0x100, RZ, 0xc0, !PT ;  /* 0x0000010010ff7812 */ /* 0x000fe2000782c0ff */
[----:B------:R-:W-:Y:S02]  /*20ce0*/  @!P0 IMAD.MOV.U32 R2, RZ, RZ, R9 ;  /* 0x000000ffff028224 */ /* 0x000fe400078e0009 */
[----:B------:R-:W-:-:S05]  /*20cf0*/  @!P0 IMAD.MOV.U32 R3, RZ, RZ, R10 ;  /* 0x000000ffff038224 */ /* 0x000fca00078e000a */
[----:B------:R-:W-:Y:S01]  /*20d00*/  @!PT LDS RZ, [RZ] ;  /* 0x00000000fffff984 */ /* 0x000fe20000000800 */
[----:B------:R-:W-:Y:S01]  /*20d10*/  @!PT LDS RZ, [RZ] ;  /* 0x00000000fffff984 */ /* 0x000fe20000000800 */
[----:B------:R-:W-:Y:S01]  /*20d20*/  @!PT LDS RZ, [RZ] ;  /* 0x00000000fffff984 */ /* 0x000fe20000000800 */
[----:B------:R0:W-:Y:S01]  /*20d30*/  @!P0 LDGSTS.E.BYPASS.LTC128B.128 [R23+0x27400], desc[UR42][R2.64], !P2 ;  /* 0x2740000002178fae */ /* 0x0001e2000d101d6a */
[----:B------:R-:W-:-:S13]  /*20d40*/  LOP3.LUT P2, RZ, R16, 0x100000, RZ, 0xc0, !PT ;  /* 0x0010000010ff7812 */ /* 0x000fda000784c0ff */
[----:B------:R0:W-:Y:S01]  /*20d50*/  @!P0 LDGSTS.E.BYPASS.LTC128B.128 [R23+0x29400], desc[UR42][R2.64+0x80], !P2 ;  /* 0x2940008002178fae */ /* 0x0001e2000d101d6a */
[----:B------:R-:W-:-:S03]  /*20d60*/  LOP3.LUT P2, RZ, R16, 0x80000, RZ, 0xc0, !PT ;  /* 0x0008000010ff7812 */ /* 0x000fc6000784c0ff */
[----:B------:R0:W-:Y:S04]  /*20d70*/  @!P0 LDGSTS.E.BYPASS.LTC128B.128 [R23+0x2b400], desc[UR42][R2.64+0x100], !P1 ;  /* 0x2b40010002178fae */ /* 0x0001e8000c901d6a */
[----:B------:R0:W-:Y:S04]  /*20d80*/  @!P0 LDGSTS.E.BYPASS.LTC128B.128 [R23+0x2d400], desc[UR42][R2.64+0x180], !P5 ;  /* 0x2d40018002178fae */ /* 0x0001e8000e901d6a */
[----:B------:R0:W-:Y:S04]  /*20d90*/  @!P0 LDGSTS.E.BYPASS.LTC128B.128 [R23+0x2f400], desc[UR42][R2.64+0x200], !P4 ;  /* 0x2f40020002178fae */ /* 0x0001e8000e101d6a */
[----:B------:R0:W-:Y:S04]  /*20da0*/  @!P0 LDGSTS.E.BYPASS.LTC128B.128 [R23+0x31400], desc[UR42][R2.64+0x280], !P3 ;  /* 0x3140028002178fae */ /* 0x0001e8000d901d6a */
[----:B------:R0:W-:Y:S02]  /*20db0*/  @!P0 LDGSTS.E.BYPASS.LTC128B.128 [R23+0x33400], desc[UR42][R2.64+0x300], P6 ;  /* 0x3340030002178fae */ /* 0x0001e4000b101d6a */
[----:B0-----:R-:W-:Y:S05]  /*20dc0*/  WARPSYNC.COLLECTIVE R15, `(.L_x_1586) ;  /* 0x000000000f087348 */ /* 0x001fea0003c00000 */
[----:B------:R1:W2:Y:S02]  /*20dd0*/  SHFL.IDX P6, R14, R13, R12, R11 ;  /* 0x0000000c0d0e7389 */ /* 0x0002a400000c000b */
[----:B012---:R-:W-:Y:S01]  /*20de0*/  ENDCOLLECTIVE ;  /* 0x000000000000791b */ /* 0x007fe20003800000 */
.L_x_1586:
[----:B------:R-:W-:Y:S01]  /*20df0*/  @!PT LDS RZ, [RZ] ;  /* 0x00000000fffff984 */ /* 0x000fe20000000800 */
[----:B------:R-:W-:Y:S01]  /*20e00*/  @!PT LDS RZ, [RZ] ;  /* 0x00000000fffff984 */ /* 0x000fe20000000800 */
[----:B------:R-:W-:Y:S01]  /*20e10*/  @!PT LDS RZ, [RZ] ;  /* 0x00000000fffff984 */ /* 0x000fe20000000800 */
[----:B------:R0:W-:Y:S01]  /*20e20*/  @!P0 LDGSTS.E.BYPASS.LTC128B.128 [R23+0x35400], desc[UR42][R2.64+0x380], P2 ;  /* 0x3540038002178fae */ /* 0x0001e20009101d6a */
[----:B------:R-:W-:Y:S02]  /*20e30*/  IMAD.MOV.U32 R13, RZ, RZ, R0 ;  /* 0x000000ffff0d7224 */ /* 0x000fe400078e0000 */
[----:B------:R-:W-:-:S07]  /*20e40*/  IMAD.MOV.U32 R6, RZ, RZ, R14 ;  /* 0x000000ffff067224 */ /* 0x000fce00078e000e */
[----:B0-----:R-:W-:Y:S05]  /*20e50*/  WARPSYNC.COLLECTIVE R15, `(.L_x_1587) ;  /* 0x000000000f087348 */ /* 0x001fea0003c00000 */
[----:B------:R1:W2:Y:S02]  /*20e60*/  SHFL.IDX P6, R14, R13, R12, R11 ;  /* 0x0000000c0d0e7389 */ /* 0x0002a400000c000b */
[----:B012---:R-:W-:Y:S01]  /*20e70*/  ENDCOLLECTIVE ;  /* 0x000000000000791b */ /* 0x007fe20003800000 */
.L_x_1587:
[----:B------:R-:W-:Y:S01]  /*20e80*/  IMAD.MOV.U32 R0, RZ, RZ, R14 ;  /* 0x000000ffff007224 */ /* 0x000fe200078e000e */
[----:B------:R-:W-:Y:S06]  /*20e90*/  BRA `(.L_x_1588) ;  /* 0xffffffac00b47947 */ /* 0x000fec000383ffff */
.L_x_1468:
[----:B0-----:R0:W1:Y:S02]  /*20ea0*/  SYNCS.PHASECHK.TRANS64.TRYWAIT P0, [R18+URZ+0x38820], R0 ;  /* 0x03882000120075a7 */ /* 0x001064000800017f */
[----:B-1----:R-:W-:Y:S05]  /*20eb0*/  @!P0 NANOSLEEP.SYNCS 0x989680 ;  /* 0x009896800000895d */ /* 0x002fea0003900000 */
[----:B------:R-:W1:Y:S02]  /*20ec0*/  @!P0 SYNCS.PHASECHK.TRANS64 P0, [R18+URZ+0x38820], R0 ;  /* 0x03882000120085a7 */ /* 0x000e64000800007f */
[----:B-1----:R-:W-:Y:S05]  /*20ed0*/  @!P0 BRA `(.L_x_1468) ;  /* 0xfffffffc00f08947 */ /* 0x002fea000383ffff */
[----:B------:R-:W-:Y:S05]  /*20ee0*/  BRA `(.L_x_1589) ;  /* 0xffffffb0005c7947 */ /* 0x000fea000383ffff */
.L_x_1471:
[----:B0-----:R0:W1:Y:S02]  /*20ef0*/  SYNCS.PHASECHK.TRANS64.TRYWAIT P0, [R26+URZ+0x38860], R0 ;  /* 0x038860001a0075a7 */ /* 0x001064000800017f */
[----:B-1----:R-:W-:Y:S05]  /*20f00*/  @!P0 NANOSLEEP.SYNCS 0x989680 ;  /* 0x009896800000895d */ /* 0x002fea0003900000 */
[----:B------:R-:W1:Y:S02]  /*20f10*/  @!P0 SYNCS.PHASECHK.TRANS64 P0, [R26+URZ+0x38860], R0 ;  /* 0x038860001a0085a7 */ /* 0x000e64000800007f */
[----:B-1----:R-:W-:Y:S05]  /*20f20*/  @!P0 BRA `(.L_x_1471) ;  /* 0xfffffffc00f08947 */ /* 0x002fea000383ffff */
[----:B------:R-:W-:Y:S05]  /*20f30*/  BRA `(.L_x_1590) ;  /* 0xffffffb0006c7947 */ /* 0x000fea000383ffff */
.L_x_1472:
        /* <DEDUP_REMOVED lines=8> */
.L_x_1592:
[----:B------:R-:W-:Y:S05]  /*20fc0*/  BSYNC B0 ;  /* 0x0000000000007941 */ /* 0x000fea0003800000 */
.L_x_1591:
        /* <DEDUP_REMOVED lines=15> */
.L_x_1593:
        /* <DEDUP_REMOVED lines=39> */
.L_x_1594:
[----:B------:R-:W-:Y:S02]  /*21330*/  IMAD.MOV.U32 R13, RZ, RZ, R5 ;  /* 0x000000ffff0d7224 */ /* 0x000fe400078e0005 */
[----:B------:R-:W-:-:S07]  /*21340*/  IMAD.MOV.U32 R3, RZ, RZ, R14 ;  /* 0x000000ffff037224 */ /* 0x000fce00078e000e */
[----:B------:R-:W-:Y:S05]  /*21350*/  WARPSYNC.COLLECTIVE R15, `(.L_x_1595) ;  /* 0x000000000f087348 */ /* 0x000fea0003c00000 */
[----:B------:R0:W1:Y:S02]  /*21360*/  SHFL.IDX P6, R14, R13, R12, R11 ;  /* 0x0000000c0d0e7389 */ /* 0x00006400000c000b */
[----:B01----:R-:W-:Y:S01]  /*21370*/  ENDCOLLECTIVE ;  /* 0x000000000000791b */ /* 0x003fe20003800000 */
.L_x_1595:
        /* <DEDUP_REMOVED lines=29> */
.L_x_1596:
[----:B------:R-:W-:Y:S02]  /*21550*/  IMAD.MOV.U32 R13, RZ, RZ, R5 ;  /* 0x000000ffff0d7224 */ /* 0x000fe400078e0005 */
[----:B------:R-:W-:-:S07]  /*21560*/  IMAD.MOV.U32 R7, RZ, RZ, R14 ;  /* 0x000000ffff077224 */ /* 0x000fce00078e000e */
[----:B------:R-:W-:Y:S05]  /*21570*/  WARPSYNC.COLLECTIVE R15, `(.L_x_1597) ;  /* 0x000000000f087348 */ /* 0x000fea0003c00000 */
[----:B------:R0:W1:Y:S02]  /*21580*/  SHFL.IDX P6, R14, R13, R12, R11 ;  /* 0x0000000c0d0e7389 */ /* 0x00006400000c000b */
[----:B01----:R-:W-:Y:S01]  /*21590*/  ENDCOLLECTIVE ;  /* 0x000000000000791b */ /* 0x003fe20003800000 */
.L_x_1597:
        /* <DEDUP_REMOVED lines=29> */
.L_x_1598:
[----:B------:R-:W-:Y:S02]  /*21770*/  IMAD.MOV.U32 R13, RZ, RZ, R5 ;  /* 0x000000ffff0d7224 */ /* 0x000fe400078e0005 */
[----:B------:R-:W-:-:S07]  /*21780*/  IMAD.MOV.U32 R6, RZ, RZ, R14 ;  /* 0x000000ffff067224 */ /* 0x000fce00078e000e */
[----:B------:R-:W-:Y:S05]  /*21790*/  WARPSYNC.COLLECTIVE R15, `(.L_x_1599) ;  /* 0x000000000f087348 */ /* 0x000fea0003c00000 */
[----:B------:R0:W1:Y:S02]  /*217a0*/  SHFL.IDX P6, R14, R13, R12, R11 ;  /* 0x0000000c0d0e7389 */ /* 0x00006400000c000b */
[----:B01----:R-:W-:Y:S01]  /*217b0*/  ENDCOLLECTIVE ;  /* 0x000000000000791b */ /* 0x003fe20003800000 */
.L_x_1599:
[----:B------:R-:W-:Y:S01]  /*217c0*/  IMAD.MOV.U32 R2, RZ, RZ, R14 ;  /* 0x000000ffff027224 */ /* 0x000fe200078e000e */
[----:B------:R-:W-:Y:S06]  /*217d0*/  BRA `(.L_x_1600) ;  /* 0xffffffac00fc7947 */ /* 0x000fec000383ffff */
.L_x_1479:
[----:B0-----:R0:W1:Y:S02]  /*217e0*/  SYNCS.PHASECHK.TRANS64.TRYWAIT P0, [R6+URZ+0x38840], R25 ;  /* 0x03884019060075a7 */ /* 0x001064000800017f */
[----:B-1----:R-:W-:Y:S05]  /*217f0*/  @!P0 NANOSLEEP.SYNCS 0x989680 ;  /* 0x009896800000895d */ /* 0x002fea0003900000 */
[----:B------:R-:W1:Y:S02]  /*21800*/  @!P0 SYNCS.PHASECHK.TRANS64 P0, [R6+URZ+0x38840], R25 ;  /* 0x03884019060085a7 */ /* 0x000e64000800007f */
[----:B-1----:R-:W-:Y:S05]  /*21810*/  @!P0 BRA `(.L_x_1479) ;  /* 0xfffffffc00f08947 */ /* 0x002fea000383ffff */
[----:B------:R-:W-:Y:S05]  /*21820*/  BRA `(.L_x_1601) ;  /* 0xffffffb400887947 */ /* 0x000fea000383ffff */
.L_x_1480:
        /* <DEDUP_REMOVED lines=8> */
.L_x_1603:
[----:B------:R-:W-:Y:S05]  /*218b0*/  BSYNC B1 ;  /* 0x0000000000017941 */ /* 0x000fea0003800000 */
.L_x_1602:
        /* <DEDUP_REMOVED lines=9> */
.L_x_1604:
[----:B------:R-:W-:Y:S02]  /*21950*/  IMAD.MOV.U32 R13, RZ, RZ, R26 ;  /* 0x000000ffff0d7224 */ /* 0x000fe400078e001a */
[----:B------:R-:W-:Y:S02]  /*21960*/  IMAD.MOV.U32 R12, RZ, RZ, 0x1 ;  /* 0x00000001ff0c7424 */ /* 0x000fe400078e00ff */
[----:B------:R-:W-:-:S07]  /*21970*/  IMAD.MOV.U32 R2, RZ, RZ, R14 ;  /* 0x000000ffff027224 */ /* 0x000fce00078e000e */
[----:B------:R-:W-:Y:S05]  /*21980*/  WARPSYNC.COLLECTIVE R15, `(.L_x_1605) ;  /* 0x000000000f087348 */ /* 0x000fea0003c00000 */
[----:B------:R0:W1:Y:S02]  /*21990*/  SHFL.IDX P6, R14, R13, R12, R11 ;  /* 0x0000000c0d0e7389 */ /* 0x00006400000c000b */
[----:B01----:R-:W-:Y:S01]  /*219a0*/  ENDCOLLECTIVE ;  /* 0x000000000000791b */ /* 0x003fe20003800000 */
.L_x_1605:
        /* <DEDUP_REMOVED lines=11> */
.L_x_1606:
[----:B------:R-:W-:Y:S02]  /*21a60*/  IMAD.MOV.U32 R13, RZ, RZ, R26 ;  /* 0x000000ffff0d7224 */ /* 0x000fe400078e001a */
[----:B------:R-:W-:Y:S02]  /*21a70*/  IMAD.MOV.U32 R12, RZ, RZ, 0x2 ;  /* 0x00000002ff0c7424 */ /* 0x000fe400078e00ff */
[----:B------:R-:W-:-:S07]  /*21a80*/  IMAD.MOV.U32 R2, RZ, RZ, R14 ;  /* 0x000000ffff027224 */ /* 0x000fce00078e000e */
[----:B------:R-:W-:Y:S05]  /*21a90*/  WARPSYNC.COLLECTIVE R15, `(.L_x_1607) ;  /* 0x000000000f087348 */ /* 0x000fea0003c00000 */
[----:B------:R0:W1:Y:S02]  /*21aa0*/  SHFL.IDX P6, R14, R13, R12, R11 ;  /* 0x0000000c0d0e7389 */ /* 0x00006400000c000b */
[----:B01----:R-:W-:Y:S01]  /*21ab0*/  ENDCOLLECTIVE ;  /* 0x000000000000791b */ /* 0x003fe20003800000 */
.L_x_1607:
        /* <DEDUP_REMOVED lines=11> */
.L_x_1608:
[----:B------:R-:W-:Y:S02]  /*21b70*/  IMAD.MOV.U32 R13, RZ, RZ, R26 ;  /* 0x000000ffff0d7224 */ /* 0x000fe400078e001a */
[----:B------:R-:W-:Y:S02]  /*21b80*/  IMAD.MOV.U32 R12, RZ, RZ, 0x3 ;  /* 0x00000003ff0c7424 */ /* 0x000fe400078e00ff */
[----:B------:R-:W-:-:S07]  /*21b90*/  IMAD.MOV.U32 R2, RZ, RZ, R14 ;  /* 0x000000ffff027224 */ /* 0x000fce00078e000e */
[----:B------:R-:W-:Y:S05]  /*21ba0*/  WARPSYNC.COLLECTIVE R15, `(.L_x_1609) ;  /* 0x000000000f087348 */ /* 0x000fea0003c00000 */
[----:B------:R0:W1:Y:S02]  /*21bb0*/  SHFL.IDX P6, R14, R13, R12, R11 ;  /* 0x0000000c0d0e7389 */ /* 0x00006400000c000b */
[----:B01----:R-:W-:Y:S01]  /*21bc0*/  ENDCOLLECTIVE ;  /* 0x000000000000791b */ /* 0x003fe20003800000 */
.L_x_1609:
        /* <DEDUP_REMOVED lines=11> */
.L_x_1610:
[----:B------:R-:W-:Y:S01]  /*21c80*/  IMAD.MOV.U32 R2, RZ, RZ, R14 ;  /* 0x000000ffff027224 */ /* 0x000fe200078e000e */
[----:B------:R-:W-:Y:S06]  /*21c90*/  BRA `(.L_x_1611) ;  /* 0xffffffb400107947 */ /* 0x000fec000383ffff */
.L_x_1485:
[----:B---3--:R3:W4:Y:S02]  /*21ca0*/  SYNCS.PHASECHK.TRANS64.TRYWAIT P0, [R6+URZ+0x38860], R25 ;  /* 0x03886019060075a7 */ /* 0x008724000800017f */
[----:B----4-:R-:W-:Y:S05]  /*21cb0*/  @!P0 NANOSLEEP.SYNCS 0x989680 ;  /* 0x009896800000895d */ /* 0x010fea0003900000 */
[----:B------:R-:W4:Y:S02]  /*21cc0*/  @!P0 SYNCS.PHASECHK.TRANS64 P0, [R6+URZ+0x38860], R25 ;  /* 0x03886019060085a7 */ /* 0x000f24000800007f */
[----:B----4-:R-:W-:Y:S05]  /*21cd0*/  @!P0 BRA `(.L_x_1485) ;  /* 0xfffffffc00f08947 */ /* 0x010fea000383ffff */
[----:B------:R-:W-:Y:S05]  /*21ce0*/  BRA `(.L_x_1612) ;  /* 0xffffffb400607947 */ /* 0x000fea000383ffff */
.L_x_1486:
        /* <DEDUP_REMOVED lines=8> */
.L_x_1614:
[----:B------:R-:W-:Y:S05]  /*21d70*/  BSYNC B1 ;  /* 0x0000000000017941 */ /* 0x000fea0003800000 */
.L_x_1613:
        /* <DEDUP_REMOVED lines=13> */
.L_x_1615:
        /* <DEDUP_REMOVED lines=17> */
.L_x_1616:
        /* <DEDUP_REMOVED lines=16> */
.L_x_1617:
        /* <DEDUP_REMOVED lines=19> */
.L_x_1618:
        /* <DEDUP_REMOVED lines=14> */
.L_x_1619:
        /* <DEDUP_REMOVED lines=16> */
.L_x_1620:
        /* <DEDUP_REMOVED lines=14> */
.L_x_1621:
[----:B------:R-:W-:Y:S05]  /*22450*/  BRA `(.L_x_1622) ;  /* 0xffffffb000c47947 */ /* 0x000fea000383ffff */
.L_x_1494:
        /* <DEDUP_REMOVED lines=8> */
.L_x_1624:
[----:B------:R-:W-:Y:S05]  /*224e0*/  BSYNC B0 ;  /* 0x0000000000007941 */ /* 0x000fea0003800000 */
.L_x_1623:
        /* <DEDUP_REMOVED lines=9> */
.L_x_1625:
        /* <DEDUP_REMOVED lines=24> */
.L_x_1626:
[----:B------:R-:W-:Y:S01]  /*22700*/  IMAD.MOV.U32 R12, RZ, RZ, 0x2 ;  /* 0x00000002ff0c7424 */ /* 0x000fe200078e00ff */
[----:B------:R-:W-:-:S05]  /*22710*/  SEL R14, R14, RZ, P1 ;  /* 0x000000ff0e0e7207 */ /* 0x000fca0000800000 */
[----:B------:R-:W-:-:S04]  /*22720*/  IMAD.IADD R5, R13, 0x1, R14 ;  /* 0x000000010d057824 */ /* 0x000fc800078e020e */
[----:B------:R-:W-:-:S07]  /*22730*/  IMAD.MOV.U32 R13, RZ, RZ, R5 ;  /* 0x000000ffff0d7224 */ /* 0x000fce00078e0005 */
[----:B------:R-:W-:Y:S05]  /*22740*/  WARPSYNC.COLLECTIVE R15, `(.L_x_1627) ;  /* 0x000000000f087348 */ /* 0x000fea0003c00000 */
[----:B------:R0:W1:Y:S02]  /*22750*/  SHFL.UP P6, R14, R13, R12, R11 ;  /* 0x0400000c0d0e7389 */ /* 0x00006400000c000b */
[----:B01----:R-:W-:Y:S01]  /*22760*/  ENDCOLLECTIVE ;  /* 0x000000000000791b */ /* 0x003fe20003800000 */
.L_x_1627:
[----:B------:R-:W-:Y:S01]  /*22770*/  IMAD.MOV.U32 R12, RZ, RZ, 0x4 ;  /* 0x00000004ff0c7424 */ /* 0x000fe200078e00ff */
[----:B------:R-:W-:-:S05]  /*22780*/  SEL R2, R14, RZ, P2 ;  /* 0x000000ff0e027207 */ /* 0x000fca0001000000 */
[----:B------:R-:W-:-:S04]  /*22790*/  IMAD.IADD R2, R5, 0x1, R2 ;  /* 0x0000000105027824 */ /* 0x000fc800078e0202 */
[----:B------:R-:W-:-:S07]  /*227a0*/  IMAD.MOV.U32 R13, RZ, RZ, R2 ;  /* 0x000000ffff0d7224 */ /* 0x000fce00078e0002 */
[----:B------:R-:W-:Y:S05]  /*227b0*/  WARPSYNC.COLLECTIVE R15, `(.L_x_1628) ;  /* 0x000000000f087348 */ /* 0x000fea0003c00000 */
[----:B------:R0:W1:Y:S02]  /*227c0*/  SHFL.UP P6, R14, R13, R12, R11 ;  /* 0x0400000c0d0e7389 */ /* 0x00006400000c000b */
[----:B01----:R-:W-:Y:S01]  /*227d0*/  ENDCOLLECTIVE ;  /* 0x000000000000791b */ /* 0x003fe20003800000 */
.L_x_1628:
[----:B------:R-:W-:Y:S01]  /*227e0*/  IMAD.MOV.U32 R12, RZ, RZ, 0x8 ;  /* 0x00000008ff0c7424 */ /* 0x000fe200078e00ff */
[----:B------:R-:W-:-:S05]  /*227f0*/  SEL R3, R14, RZ, P3 ;  /* 0x000000ff0e037207 */ /* 0x000fca0001800000 */
[----:B------:R-:W-:-:S04]  /*22800*/  IMAD.IADD R8, R2, 0x1, R3 ;  /* 0x0000000102087824 */ /* 0x000fc800078e0203 */
[----:B------:R-:W-:-:S07]  /*22810*/  IMAD.MOV.U32 R13, RZ, RZ, R8 ;  /* 0x000000ffff0d7224 */ /* 0x000fce00078e0008 */
[----:B------:R-:W-:Y:S05]  /*22820*/  WARPSYNC.COLLECTIVE R15, `(.L_x_1629) ;  /* 0x000000000f087348 */ /* 0x000fea0003c00000 */
[----:B------:R0:W1:Y:S02]  /*22830*/  SHFL.UP P6, R14, R13, R12, R11 ;  /* 0x0400000c0d0e7389 */ /* 0x00006400000c000b */
[----:B01----:R-:W-:Y:S01]  /*22840*/  ENDCOLLECTIVE ;  /* 0x000000000000791b */ /* 0x003fe20003800000 */
.L_x_1629:
[----:B------:R-:W-:Y:S01]  /*22850*/  IMAD.MOV.U32 R12, RZ, RZ, 0x10 ;  /* 0x00000010ff0c7424 */ /* 0x000fe200078e00ff */
[----:B------:R-:W-:-:S05]  /*22860*/  SEL R5, R14, RZ, P4 ;  /* 0x000000ff0e057207 */ /* 0x000fca0002000000 */
[----:B------:R-:W-:-:S04]  /*22870*/  IMAD.IADD R5, R8, 0x1, R5 ;  /* 0x0000000108057824 */ /* 0x000fc800078e0205 */
[----:B------:R-:W-:-:S07]  /*22880*/  IMAD.MOV.U32 R13, RZ, RZ, R5 ;  /* 0x000000ffff0d7224 */ /* 0x000fce00078e0005 */
[----:B------:R-:W-:Y:S05]  /*22890*/  WARPSYNC.COLLECTIVE R15, `(.L_x_1630) ;  /* 0x000000000f087348 */ /* 0x000fea0003c00000 */
[----:B------:R0:W1:Y:S02]  /*228a0*/  SHFL.UP P6, R14, R13, R12, R11 ;  /* 0x0400000c0d0e7389 */ /* 0x00006400000c000b */
[----:B01----:R-:W-:Y:S01]  /*228b0*/  ENDCOLLECTIVE ;  /* 0x000000000000791b */ /* 0x003fe20003800000 */
.L_x_1630:
        /* <DEDUP_REMOVED lines=8> */
.L_x_1631:
[----:B------:R-:W-:Y:S05]  /*22940*/  BRA `(.L_x_1632) ;  /* 0xffffffb4005c7947 */ /* 0x000fea000383ffff */
.L_x_1497:
[----:B------:R-:W-:Y:S01]  /*22950*/  BSSY B0, `(.L_x_1633) ;  /* 0x0000007000007945 */ /* 0x000fe20003800000 */
[----:B------:R-:W-:Y:S02]  /*22960*/  IMAD.MOV.U32 R12, RZ, RZ, 0x1 ;  /* 0x00000001ff0c7424 */ /* 0x000fe400078e00ff */
[----:B------:R-:W-:Y:S02]  /*22970*/  IMAD.MOV.U32 R11, RZ, RZ, RZ ;  /* 0x000000ffff0b7224 */ /* 0x000fe400078e00ff */
[----:B------:R-:W-:-:S07]  /*22980*/  IMAD.MOV.U32 R15, RZ, RZ, -0x1 ;  /* 0xffffffffff0f7424 */ /* 0x000fce00078e00ff */
[----:B------:R-:W-:Y:S05]  /*22990*/  WARPSYNC.COLLECTIVE R15, `(.L_x_1634) ;  /* 0x000000000f087348 */ /* 0x000fea0003c00000 */
[----:B------:R0:W1:Y:S02]  /*229a0*/  SHFL.UP P6, R14, R13, R12, R11 ;  /* 0x0400000c0d0e7389 */ /* 0x00006400000c000b */
[----:B01----:R-:W-:Y:S01]  /*229b0*/  ENDCOLLECTIVE ;  /* 0x000000000000791b */ /* 0x003fe20003800000 */
.L_x_1634:
[----:B------:R-:W-:Y:S05]  /*229c0*/  BSYNC B0 ;  /* 0x0000000000007941 */ /* 0x000fea0003800000 */
.L_x_1633:
        /* <DEDUP_REMOVED lines=8> */
.L_x_1635:
[----:B------:R-:W-:Y:S01]  /*22a50*/  IMAD.MOV.U32 R12, RZ, RZ, 0x4 ;  /* 0x00000004ff0c7424 */ /* 0x000fe200078e00ff */
[----:B------:R-:W-:-:S05]  /*22a60*/  SEL R2, R14, RZ, P2 ;  /* 0x000000ff0e027207 */ /* 0x000fca0001000000 */
[----:B------:R-:W-:-:S04]  /*22a70*/  IMAD.IADD R2, R13, 0x1, R2 ;  /* 0x000000010d027824 */ /* 0x000fc800078e0202 */
[----:B------:R-:W-:-:S07]  /*22a80*/  IMAD.MOV.U32 R13, RZ, RZ, R2 ;  /* 0x000000ffff0d7224 */ /* 0x000fce00078e0002 */
[----:B------:R-:W-:Y:S05]  /*22a90*/  WARPSYNC.COLLECTIVE R15, `(.L_x_1636) ;  /* 0x000000000f087348 */ /* 0x000fea0003c00000 */
[----:B------:R0:W1:Y:S02]  /*22aa0*/  SHFL.UP P6, R14, R13, R12, R11 ;  /* 0x0400000c0d0e7389 */ /* 0x00006400000c000b */
[----:B01----:R-:W-:Y:S01]  /*22ab0*/  ENDCOLLECTIVE ;  /* 0x000000000000791b */ /* 0x003fe20003800000 */
.L_x_1636:
[----:B------:R-:W-:Y:S01]  /*22ac0*/  IMAD.MOV.U32 R12, RZ, RZ, 0x8 ;  /* 0x00000008ff0c7424 */ /* 0x000fe200078e00ff */
[----:B------:R-:W-:-:S05]  /*22ad0*/  SEL R3, R14, RZ, P3 ;  /* 0x000000ff0e037207 */ /* 0x000fca0001800000 */
[----:B------:R-:W-:-:S04]  /*22ae0*/  IMAD.IADD R3, R2, 0x1, R3 ;  /* 0x0000000102037824 */ /* 0x000fc800078e0203 */
[----:B------:R-:W-:-:S07]  /*22af0*/  IMAD.MOV.U32 R13, RZ, RZ, R3 ;  /* 0x000000ffff0d7224 */ /* 0x000fce00078e0003 */
[----:B------:R-:W-:Y:S05]  /*22b00*/  WARPSYNC.COLLECTIVE R15, `(.L_x_1637) ;  /* 0x000000000f087348 */ /* 0x000fea0003c00000 */
[----:B------:R0:W1:Y:S02]  /*22b10*/  SHFL.UP P6, R14, R13, R12, R11 ;  /* 0x0400000c0d0e7389 */ /* 0x00006400000c000b */
[----:B01----:R-:W-:Y:S01]  /*22b20*/  ENDCOLLECTIVE ;  /* 0x000000000000791b */ /* 0x003fe20003800000 */
.L_x_1637:
[----:B------:R-:W-:Y:S01]  /*22b30*/  IMAD.MOV.U32 R12, RZ, RZ, 0x10 ;  /* 0x00000010ff0c7424 */ /* 0x000fe200078e00ff */
[----:B------:R-:W-:-:S05]  /*22b40*/  SEL R14, R14, RZ, P4 ;  /* 0x000000ff0e0e7207 */ /* 0x000fca0002000000 */
[----:B------:R-:W-:-:S04]  /*22b50*/  IMAD.IADD R5, R3, 0x1, R14 ;  /* 0x0000000103057824 */ /* 0x000fc800078e020e */
[----:B------:R-:W-:-:S07]  /*22b60*/  IMAD.MOV.U32 R13, RZ, RZ, R5 ;  /* 0x000000ffff0d7224 */ /* 0x000fce00078e0005 */
[----:B------:R-:W-:Y:S05]  /*22b70*/  WARPSYNC.COLLECTIVE R15, `(.L_x_1638) ;  /* 0x000000000f087348 */ /* 0x000fea0003c00000 */
[----:B------:R0:W1:Y:S02]  /*22b80*/  SHFL.UP P6, R14, R13, R12, R11 ;  /* 0x0400000c0d0e7389 */ /* 0x00006400000c000b */
[----:B01----:R-:W-:Y:S01]  /*22b90*/  ENDCOLLECTIVE ;  /* 0x000000000000791b */ /* 0x003fe20003800000 */
.L_x_1638:
        /* <DEDUP_REMOVED lines=8> */
.L_x_1639:
[----:B------:R-:W-:Y:S05]  /*22c20*/  BRA `(.L_x_1640) ;  /* 0xffffffb400487947 */ /* 0x000fea000383ffff */
.L_x_1499:
[----:B------:R-:W-:Y:S01]  /*22c30*/  BSSY B0, `(.L_x_1641) ;  /* 0x0000006000007945 */ /* 0x000fe20003800000 */
[----:B------:R-:W-:Y:S01]  /*22c40*/  PLOP3.LUT P6, PT, P6, PT, PT, 0x8, 0x0 ;  /* 0x000000000000781c */ /* 0x000fe200037ce170 */
[----:B------:R-:W-:-:S12]  /*22c50*/  IMAD.MOV.U32 R15, RZ, RZ, -0x1 ;  /* 0xffffffffff0f7424 */ /* 0x000fd800078e00ff */
[----:B0-----:R-:W-:Y:S05]  /*22c60*/  WARPSYNC.COLLECTIVE R15, `(.L_x_1642) ;  /* 0x000000000f087348 */ /* 0x001fea0003c00000 */
[----:B------:R-:W-:Y:S01]  /*22c70*/  VOTE.ANY R14, PT, P6 ;  /* 0x00000000000e7806 */ /* 0x000fe200030e0100 */
[----:B0-----:R-:W-:Y:S06]  /*22c80*/  ENDCOLLECTIVE ;  /* 0x000000000000791b */ /* 0x001fec0003800000 */
.L_x_1642:
[----:B------:R-:W-:Y:S05]  /*22c90*/  BSYNC B0 ;  /* 0x0000000000007941 */ /* 0x000fea0003800000 */
.L_x_1641:
        /* <DEDUP_REMOVED lines=9> */
.L_x_1643:
[----:B------:R-:W-:Y:S02]  /*22d30*/  IMAD.MOV.U32 R13, RZ, RZ, R4 ;  /* 0x000000ffff0d7224 */ /* 0x000fe400078e0004 */
[----:B------:R-:W-:-:S07]  /*22d40*/  IMAD.MOV.U32 R7, RZ, RZ, R14 ;  /* 0x000000ffff077224 */ /* 0x000fce00078e000e */
[----:B------:R-:W-:Y:S05]  /*22d50*/  WARPSYNC.COLLECTIVE R15, `(.L_x_1644) ;  /* 0x000000000f087348 */ /* 0x000fea0003c00000 */
[----:B------:R0:W1:Y:S02]  /*22d60*/  SHFL.IDX P6, R14, R13, R12, R11 ;  /* 0x0000000c0d0e7389 */ /* 0x00006400000c000b */
[----:B01----:R-:W-:Y:S01]  /*22d70*/  ENDCOLLECTIVE ;  /* 0x000000000000791b */ /* 0x003fe20003800000 */
.L_x_1644:
[----:B------:R-:W-:Y:S01]  /*22d80*/  IMAD.MOV.U32 R4, RZ, RZ, R14 ;  /* 0x000000ffff047224 */ /* 0x000fe200078e000e */
[----:B------:R-:W-:Y:S06]  /*22d90*/  BRA `(.L_x_1645) ;  /* 0xffffffb400287947 */ /* 0x000fec000383ffff */
.L_x_1501:
[----:B------:R-:W-:Y:S01]  /*22da0*/  BSSY B0, `(.L_x_1646) ;  /* 0x0000007000007945 */ /* 0x000fe20003800000 */
[----:B------:R-:W-:Y:S02]  /*22db0*/  IMAD.MOV.U32 R13, RZ, RZ, R3 ;  /* 0x000000ffff0d7224 */ /* 0x000fe400078e0003 */
[----:B------:R-:W-:Y:S02]  /*22dc0*/  IMAD.MOV.U32 R11, RZ, RZ, 0x1f ;  /* 0x0000001fff0b7424 */ /* 0x000fe400078e00ff */
[----:B------:R-:W-:-:S07]  /*22dd0*/  IMAD.MOV.U32 R15, RZ, RZ, -0x1 ;  /* 0xffffffffff0f7424 */ /* 0x000fce00078e00ff */
[----:B0123--:R-:W-:Y:S05]  /*22de0*/  WARPSYNC.COLLECTIVE R15, `(.L_x_1647) ;  /* 0x000000000f087348 */ /* 0x00ffea0003c00000 */
[----:B------:R4:W0:Y:S02]  /*22df0*/  SHFL.IDX P6, R14, R13, R12, R11 ;  /* 0x0000000c0d0e7389 */ /* 0x00082400000c000b */
[----:B01234-:R-:W-:Y:S01]  /*22e00*/  ENDCOLLECTIVE ;  /* 0x000000000000791b */ /* 0x01ffe20003800000 */
.L_x_1647:
[----:B------:R-:W-:Y:S05]  /*22e10*/  BSYNC B0 ;  /* 0x0000000000007941 */ /* 0x000fea0003800000 */
.L_x_1646:
[----:B------:R-:W-:Y:S01]  /*22e20*/  IMAD.MOV.U32 R24, RZ, RZ, R14 ;  /* 0x000000ffff187224 */ /* 0x000fe200078e000e */
[----:B------:R-:W-:Y:S06]  /*22e30*/  BRA `(.L_x_1500) ;  /* 0xffffffb400187947 */ /* 0x000fec000383ffff */
.L_x_1505:
[----:B-1----:R1:W4:Y:S02]  /*22e40*/  SYNCS.PHASECHK.TRANS64.TRYWAIT P0, [R7+URZ+0x38820], R0 ;  /* 0x03882000070075a7 */ /* 0x002324000800017f */
[----:B----4-:R-:W-:Y:S05]  /*22e50*/  @!P0 NANOSLEEP.SYNCS 0x989680 ;  /* 0x009896800000895d */ /* 0x010fea0003900000 */
[----:B------:R-:W4:Y:S02]  /*22e60*/  @!P0 SYNCS.PHASECHK.TRANS64 P0, [R7+URZ+0x38820], R0 ;  /* 0x03882000070085a7 */ /* 0x000f24000800007f */
[----:B----4-:R-:W-:Y:S05]  /*22e70*/  @!P0 BRA `(.L_x_1505) ;  /* 0xfffffffc00f08947 */ /* 0x010fea000383ffff */
[----:B------:R-:W-:Y:S05]  /*22e80*/  BRA `(.L_x_1648) ;  /* 0xffffffb800707947 */ /* 0x000fea000383ffff */
.L_x_1506:
        /* <DEDUP_REMOVED lines=11> */
.L_x_1650:
[----:B------:R-:W-:Y:S05]  /*22f40*/  BSYNC B0 ;  /* 0x0000000000007941 */ /* 0x000fea0003800000 */
.L_x_1649:
[----:B------:R-:W-:Y:S05]  /*22f50*/  BRA `(.L_x_1651) ;  /* 0xffffffb800587947 */ /* 0x000fea000383ffff */
.L_x_1507:
[----:B------:R-:W-:Y:S01]  /*22f60*/  BSSY B0, `(.L_x_1652) ;  /* 0x0000006000007945 */ /* 0x000fe20003800000 */
[----:B------:R-:W-:-:S07]  /*22f70*/  IMAD.MOV.U32 R15, RZ, RZ, -0x1 ;  /* 0xffffffffff0f7424 */ /* 0x000fce00078e00ff */
[----:B0123--:R-:W-:Y:S05]  /*22f80*/  WARPSYNC.COLLECTIVE R15, `(.L_x_1653) ;  /* 0x000000000f0c7348 */ /* 0x00ffea0003c00000 */
[----:B------:R-:W-:Y:S02]  /*22f90*/  ELECT P6, UR62, PT ;  /* 0x00000000003e782f */ /* 0x000fe400038c0000 */
[----:B------:R-:W-:Y:S01]  /*22fa0*/  MOV R14, UR62 ;  /* 0x0000003e000e7c02 */ /* 0x000fe20008000f00 */
[----:B0123--:R-:W-:Y:S10]  /*22fb0*/  ENDCOLLECTIVE ;  /* 0x000000000000791b */ /* 0x00fff40003800000 */
.L_x_1653:
[----:B------:R-:W-:Y:S05]  /*22fc0*/  BSYNC B0 ;  /* 0x0000000000007941 */ /* 0x000fea0003800000 */
.L_x_1652:
[----:B------:R-:W-:Y:S05]  /*22fd0*/  BRA `(.L_x_1654) ;  /* 0xffffffb8004c7947 */ /* 0x000fea000383ffff */
.L_x_1509:
[----:B-1----:R1:W4:Y:S02]  /*22fe0*/  SYNCS.PHASECHK.TRANS64.TRYWAIT P1, [R5+URZ+0x38840], R0 ;  /* 0x03884000050075a7 */ /* 0x002324000802017f */
[----:B----4-:R-:W-:Y:S05]  /*22ff0*/  @!P1 NANOSLEEP.SYNCS 0x989680 ;  /* 0x009896800000995d */ /* 0x010fea0003900000 */
[----:B------:R-:W4:Y:S02]  /*23000*/  @!P1 SYNCS.PHASECHK.TRANS64 P1, [R5+URZ+0x38840], R0 ;  /* 0x03884000050095a7 */ /* 0x000f24000802007f */
[----:B----4-:R-:W-:Y:S05]  /*23010*/  @!P1 BRA `(.L_x_1509) ;  /* 0xfffffffc00f09947 */ /* 0x010fea000383ffff */
[----:B------:R-:W-:Y:S05]  /*23020*/  BRA `(.L_x_1655) ;  /* 0xffffffb8006c7947 */ /* 0x000fea000383ffff */
.L_x_1511:
[----:B----4-:R4:W0:Y:S02]  /*23030*/  SYNCS.PHASECHK.TRANS64.TRYWAIT P1, [R3+URZ+0x38840], R2 ;  /* 0x03884002030075a7 */ /* 0x010824000802017f */
[----:B0-----:R-:W-:Y:S05]  /*23040*/  @!P1 NANOSLEEP.SYNCS 0x989680 ;  /* 0x009896800000995d */ /* 0x001fea0003900000 */
[----:B------:R-:W0:Y:S02]  /*23050*/  @!P1 SYNCS.PHASECHK.TRANS64 P1, [R3+URZ+0x38840], R2 ;  /* 0x03884002030095a7 */ /* 0x000e24000802007f */
[----:B0-----:R-:W-:Y:S05]  /*23060*/  @!P1 BRA `(.L_x_1511) ;  /* 0xfffffffc00f09947 */ /* 0x001fea000383ffff */
[----:B------:R-:W-:Y:S05]  /*23070*/  BRA `(.L_x_1656) ;  /* 0xffffffb800787947 */ /* 0x000fea000383ffff */
.L_x_1513:
[----:B------:R0:W0:Y:S02]  /*23080*/  SYNCS.PHASECHK.TRANS64.TRYWAIT P1, [R5+URZ+0x38860], R0 ;  /* 0x03886000050075a7 */ /* 0x000024000802017f */
[----:B0-----:R-:W-:Y:S05]  /*23090*/  @!P1 NANOSLEEP.SYNCS 0x989680 ;  /* 0x009896800000995d */ /* 0x001fea0003900000 */
[----:B------:R-:W0:Y:S02]  /*230a0*/  @!P1 SYNCS.PHASECHK.TRANS64 P1, [R5+URZ+0x38860], R0 ;  /* 0x03886000050095a7 */ /* 0x000e24000802007f */
[----:B0-----:R-:W-:Y:S05]  /*230b0*/  @!P1 BRA `(.L_x_1513) ;  /* 0xfffffffc00f09947 */ /* 0x001fea000383ffff */
[----:B------:R-:W-:Y:S05]  /*230c0*/  BRA `(.L_x_1657) ;  /* 0xffffffb800747947 */ /* 0x000fea000383ffff */
.L_x_1658:
        /* <DEDUP_REMOVED lines=11> */
.L_x_5832:


//--------------------- .text._ZN7cutlass13device_kernelIN5flash11enable_sm90INS1_16FlashAttnFwdSm90INS1_25CollectiveMainloopFwdSm90ILi2EN4cute5tupleIJNS5_1CILi1EEES8_S8_EEENS6_IJNS7_ILi64EEESA_SA_EEELi512ENS_10bfloat16_tEfNS_4arch4Sm90ELb0ELb1ELb1ELb0ELb1ELb0ELb0ELb0ELb0ELb1ELb1ELb0EEENS1_21CollectiveEpilogueFwdINS6_IJSA_NS7_ILi512EEESA_EEES9_SC_SE_Li256ELb0ELb1ELb1ELb0EEENS1_19SingleTileSchedulerILb0ELb1ELb1ELi64EEEEEEEEEvNT_6ParamsE --------------------------
	.section	.text._ZN7cutlass13device_kernelIN5flash11enable_sm90INS1_16FlashAttnFwdSm90INS1_25CollectiveMainloopFwdSm90ILi2EN4cute5tupleIJNS5_1CILi1EEES8_S8_EEENS6_IJNS7_ILi64EEESA_SA_EEELi512ENS_10bfloat16_tEfNS_4arch4Sm90ELb0ELb1ELb1ELb0ELb1ELb0ELb0ELb0ELb0ELb1ELb1ELb0EEENS1_21CollectiveEpilogueFwdINS6_IJSA_NS7_ILi512EEESA_EEES9_SC_SE_Li256ELb0ELb1ELb1ELb0EEENS1_19SingleTileSchedulerILb0ELb1ELb1ELi64EEEEEEEEEvNT_6ParamsE,"ax",@progbits
	.align	128
.text._ZN7cutlass13device_kernelIN5flash11enable_sm90INS1_16FlashAttnFwdSm90INS1_25CollectiveMainloopFwdSm90ILi2EN4cute5tupleIJNS5_1CILi1EEES8_S8_EEENS6_IJNS7_ILi64EEESA_SA_EEELi512ENS_10bfloat16_tEfNS_4arch4Sm90ELb0ELb1ELb1ELb0ELb1ELb0ELb0ELb0ELb0ELb1ELb1ELb0EEENS1_21CollectiveEpilogueFwdINS6_IJSA_NS7_ILi512EEESA_EEES9_SC_SE_Li256ELb0ELb1ELb1ELb0EEENS1_19SingleTileSchedulerILb0ELb1ELb1ELi64EEEEEEEEEvNT_6ParamsE:
        .type           _ZN7cutlass13device_kernelIN5flash11enable_sm90INS1_16FlashAttnFwdSm90INS1_25CollectiveMainloopFwdSm90ILi2EN4cute5tupleIJNS5_1CILi1EEES8_S8_EEENS6_IJNS7_ILi64EEESA_SA_EEELi512ENS_10bfloat16_tEfNS_4arch4Sm90ELb0ELb1ELb1ELb0ELb1ELb0ELb0ELb0ELb0ELb1ELb1ELb0EEENS1_21CollectiveEpilogueFwdINS6_IJSA_NS7_ILi512EEESA_EEES9_SC_SE_Li256ELb0ELb1ELb1ELb0EEENS1_19SingleTileSchedulerILb0ELb1ELb1ELi64EEEEEEEEEvNT_6ParamsE,@function
        .size           _ZN7cutlass13device_kernelIN5flash11enable_sm90INS1_16FlashAttnFwdSm90INS1_25CollectiveMainloopFwdSm90ILi2EN4cute5tupleIJNS5_1CILi1EEES8_S8_EEENS6_IJNS7_ILi64EEESA_SA_EEELi512ENS_10bfloat16_tEfNS_4arch4Sm90ELb0ELb1ELb1ELb0ELb1ELb0ELb0ELb0ELb0ELb1ELb1ELb0EEENS1_21CollectiveEpilogueFwdINS6_IJSA_NS7_ILi512EEESA_EEES9_SC_SE_Li256ELb0ELb1ELb1ELb0EEENS1_19SingleTileSchedulerILb0ELb1ELb1ELi64EEEEEEEEEvNT_6ParamsE,(.L_x_5833 - _ZN7cutlass13device_kernelIN5flash11enable_sm90INS1_16FlashAttnFwdSm90INS1_25CollectiveMainloopFwdSm90ILi2EN4cute5tupleIJNS5_1CILi1EEES8_S8_EEENS6_IJNS7_ILi64EEESA_SA_EEELi512ENS_10bfloat16_tEfNS_4arch4Sm90ELb0ELb1ELb1ELb0ELb1ELb0ELb0ELb0ELb0ELb1ELb1ELb0EEENS1_21CollectiveEpilogueFwdINS6_IJSA_NS7_ILi512EEESA_EEES9_SC_SE_Li256ELb0ELb1ELb1ELb0EEENS1_19SingleTileSchedulerILb0ELb1ELb1ELi64EEEEEEEEEvNT_6ParamsE)
        .other          _ZN7cutlass13device_kernelIN5flash11enable_sm90INS1_16FlashAttnFwdSm90INS1_25CollectiveMainloopFwdSm90ILi2EN4cute5tupleIJNS5_1CILi1EEES8_S8_EEENS6_IJNS7_ILi64EEESA_SA_EEELi512ENS_10bfloat16_tEfNS_4arch4Sm90ELb0ELb1ELb1ELb0ELb1ELb0ELb0ELb0ELb0ELb1ELb1ELb0EEENS1_21CollectiveEpilogueFwdINS6_IJSA_NS7_ILi512EEESA_EEES9_SC_SE_Li256ELb0ELb1ELb1ELb0EEENS1_19SingleTileSchedulerILb0ELb1ELb1ELi64EEEEEEEEEvNT_6ParamsE,@"STO_CUDA_ENTRY STV_DEFAULT"
_ZN7cutlass13device_kernelIN5flash11enable_sm90INS1_16FlashAttnFwdSm90INS1_25CollectiveMainloopFwdSm90ILi2EN4cute5tupleIJNS5_1CILi1EEES8_S8_EEENS6_IJNS7_ILi64EEESA_SA_EEELi512ENS_10bfloat16_tEfNS_4arch4Sm90ELb0ELb1ELb1ELb0ELb1ELb0ELb0ELb0ELb0ELb1ELb1ELb0EEENS1_21CollectiveEpilogueFwdINS6_IJSA_NS7_ILi512EEESA_EEES9_SC_SE_Li256ELb0ELb1ELb1ELb0EEENS1_19SingleTileSchedulerILb0ELb1ELb1ELi64EEEEEEEEEvNT_6ParamsE:
        /* <DEDUP_REMOVED lines=40> */
.L_x_1659:
        /* <DEDUP_REMOVED lines=22> */
.L_x_1660:
        /* <DEDUP_REMOVED lines=18> */
.L_x_1661:
        /* <DEDUP_REMOVED lines=22> */
.L_x_1662:
        /* <DEDUP_REMOVED lines=23> */
.L_x_1663:
        /* <DEDUP_REMOVED lines=9> */
.L_x_1666:
[----:B------:R-:W-:-:S08]  /*0860*/  NOP ;  /* 0x0000000000007918 */ /* 0x000fd00000000000 */
[----:B------:R-:W0:Y:S02]  /*0870*/  USETMAXREG.TRY_ALLOC.CTAPOOL UP0, 0xe8 ;  /* 0x000000e8000079c8 */ /* 0x000e240008000600 */
[----:B0-----:R-:W-:-:S13]  /*0880*/  PLOP3.LUT P0, PT, PT, PT, UP0, 0x80, 0x0 ;  /* 0x000000000000781c */ /* 0x001fda0003f0f008 */
[----:B------:R-:W-:Y:S05]  /*0890*/  @!P0 BRA `(.L_x_1666) ;  /* 0xfffffffc00f08947 */ /* 0x000fea000383ffff */
[----:B------:R-:W0:Y:S01]  /*08a0*/  LDC R2, c[0x0][0xc50] ;  /* 0x00031400ff027b82 */ /* 0x000e220000000800 */
[----:B------:R-:W-:-:S04]  /*08b0*/  LOP3.LUT R0, R30, 0xffffff80, RZ, 0xc0, !PT ;  /* 0xffffff801e007812 */ /* 0x000fc800078ec0ff */
[----:B------:R-:W-:-:S03]  /*08c0*/  ISETP.NE.AND P0, PT, R0, 0x80, PT ;  /* 0x000000800000780c */ /* 0x000fc60003f05270 */
[----:B------:R-:W1:Y:S08]  /*08d0*/  S2UR UR4, SR_CTAID.Y ;  /* 0x00000000000479c3 */ /* 0x000e700000002600 */
[----:B------:R-:W2:Y:S08]  /*08e0*/  S2UR UR5, SR_CTAID.Z ;  /* 0x00000000000579c3 */ /* 0x000eb00000002700 */
[----:B------:R-:W-:Y:S06]  /*08f0*/  @!P0 BAR.ARV 0x8, 0x100 ;  /* 0x0204000000008b1d */ /* 0x000fec0000002000 */
[----:B0-----:R-:W-:-:S02]  /*0900*/  ISETP.NE.AND P1, PT, R2, 0x1, PT ;  /* 0x000000010200780c */ /* 0x001fc40003f25270 */
[----:B------:R-:W-:Y:S01]  /*0910*/  ISETP.GE.U32.AND P0, PT, R30, 0x100, PT ;  /* 0x000001001e00780c */ /* 0x000fe20003f06070 */
[----:B-1----:R-:W-:-:S10]  /*0920*/  IMAD.U32 R18, RZ, RZ, UR4 ;  /* 0x00000004ff127e24 */ /* 0x002fd4000f8e00ff */
[----:B------:R-:W0:Y:S08]  /*0930*/  @P1 LDC R0, c[0x0][0xc54] ;  /* 0x00031500ff001b82 */ /* 0x000e300000000800 */
[----:B------:R-:W-:Y:S08]  /*0940*/  @P0 BAR.ARV 0xf, 0x100 ;  /* 0x03c4000000000b1d */ /* 0x000ff00000002000 */
[----:B------:R-:W1:Y:S01]  /*0950*/  @P1 LDC R3, c[0x0][0xc58] ;  /* 0x00031600ff031b82 */ /* 0x000e620000000800 */
[----:B--2---:R-:W-:Y:S01]  /*0960*/  ISETP.LE.AND P0, PT, RZ, UR5, PT ;  /* 0x00000005ff007c0c */ /* 0x004fe2000bf03270 */
[----:B0-----:R-:W-:-:S05]  /*0970*/  @P1 IMAD.HI.U32 R0, R0, UR4, RZ ;  /* 0x0000000400001c27 */ /* 0x001fca000f8e00ff */
[----:B-1----:R-:W-:-:S05]  /*0980*/  @P1 SHF.R.U32.HI R18, RZ, R3, R0 ;  /* 0x00000003ff121219 */ /* 0x002fca0000011600 */
[----:B------:R-:W-:-:S04]  /*0990*/  IMAD.MOV R3, RZ, RZ, -R18 ;  /* 0x000000ffff037224 */ /* 0x000fc800078e0a12 */
[----:B------:R-:W-:Y:S01]  /*09a0*/  IMAD R8, R2, R3, UR4 ;  /* 0x0000000402087e24 */ /* 0x000fe2000f8e0203 */
[----:B------:R-:W-:Y:S06]  /*09b0*/  @!P0 BRA `(.L_x_1667) ;  /* 0x0000013800148947 */ /* 0x000fec0003800000 */
[----:B------:R-:W0:Y:S01]  /*09c0*/  S2R R152, SR_CTAID.X ;  /* 0x0000000000987919 */ /* 0x000e220000002500 */
[----:B------:R-:W-:Y:S01]  /*09d0*/  ULDC.64 UR4, c[0x0][0x418] ;  /* 0x0001060000047ab9 */ /* 0x000fe20000000a00 */
[----:B------:R-:W-:Y:S01]  /*09e0*/  ULDC UR41, c[0x0][0x424] ;  /* 0x0001090000297ab9 */ /* 0x000fe20000000800 */
[----:B------:R-:W-:Y:S01]  /*09f0*/  UISETP.NE.U32.AND UP0, UPT, UR4, URZ, UPT ;  /* 0x0000003f0400728c */ /* 0x000fe2000bf05070 */
[----:B------:R-:W1:Y:S01]  /*0a00*/  S2UR UR42, SR_CgaCtaId ;  /* 0x00000000002a79c3 */ /* 0x000e620000008800 */
[----:B------:R-:W-:Y:S01]  /*0a10*/  ULDC UR6, c[0x0][0x2f0] ;  /* 0x0000bc0000067ab9 */ /* 0x000fe20000000800 */
[----:B------:R-:W-:Y:S01]  /*0a20*/  VIADD R22, R30, 0xffffff80 ;  /* 0xffffff801e167836 */ /* 0x000fe20000000000 */
[----:B------:R-:W-:-:S04]  /*0a30*/  UISETP.NE.AND.EX UP0, UPT, UR5, URZ, UPT, UP0 ;  /* 0x0000003f0500728c */ /* 0x000fc8000bf05300 */
[----:B------:R-:W-:Y:S02]  /*0a40*/  USEL UR41, UR41, 0x1, UP0 ;  /* 0x0000000129297887 */ /* 0x000fe40008000000 */
[----:B------:R-:W-:Y:S02]  /*0a50*/  UISETP.NE.AND UP0, UPT, UR9, 0x1, UPT ;  /* 0x000000010900788c */ /* 0x000fe4000bf05270 */
[----:B------:R-:W-:-:S04]  /*0a60*/  UIMAD UR4, UR41, UR6, 0x3f ;  /* 0x0000003f290474a4 */ /* 0x000fc8000f8e0206 */
[----:B------:R-:W-:Y:S01]  /*0a70*/  PLOP3.LUT P0, PT, PT, PT, UP0, 0x80, 0x0 ;  /* 0x000000000000781c */ /* 0x000fe20003f0f008 */
[----:B------:R-:W-:-:S04]  /*0a80*/  USHF.R.S32.HI UR5, URZ, 0x1f, UR4 ;  /* 0x0000001f3f057899 */ /* 0x000fc80008011404 */
[----:B------:R-:W-:-:S04]  /*0a90*/  ULEA.HI UR5, UR5, UR4, URZ, 0x6 ;  /* 0x0000000405057291 */ /* 0x000fc8000f8f303f */
[----:B------:R-:W-:Y:S01]  /*0aa0*/  USHF.R.S32.HI UR5, URZ, 0x6, UR5 ;  /* 0x000000063f057899 */ /* 0x000fe20008011405 */
[----:B0-----:R-:W-:-:S03]  /*0ab0*/  SHF.L.U32 R152, R152, 0x6, RZ ;  /* 0x0000000698987819 */ /* 0x001fc600000006ff */
[----:B-1----:R-:W-:Y:S08]  /*0ac0*/  @!P0 BRA `(.L_x_1668) ;  /* 0x0000002000f48947 */ /* 0x002ff00003800000 */
[----:B------:R-:W0:Y:S01]  /*0ad0*/  LDC R0, c[0x0][0x448] ;  /* 0x00011200ff007b82 */ /* 0x000e220000000800 */
[----:B------:R-:W-:Y:S02]  /*0ae0*/  ULDC UR7, c[0x0][0x288] ;  /* 0x0000a20000077ab9 */ /* 0x000fe40000000800 */
[----:B------:R-:W-:-:S04]  /*0af0*/  UIADD3 UR4, -UR7, 0x1, URZ ;  /* 0x0000000107047890 */ /* 0x000fc8000fffe13f */
[----:B------:R-:W-:Y:S01]  /*0b00*/  UIMAD UR4, UR41, UR6, UR4 ;  /* 0x00000006290472a4 */ /* 0x000fe2000f8e0204 */
[----:B------:R-:W1:Y:S01]  /*0b10*/  LDC.64 R6, c[0x0][0x9e0] ;  /* 0x00027800ff067b82 */ /* 0x000e620000000a00 */
[----:B0-----:R-:W-:Y:S01]  /*0b20*/  ISETP.NE.AND P1, PT, R0, 0x1, PT ;  /* 0x000000010000780c */ /* 0x001fe20003f25270 */
[----:B------:R-:W-:Y:S01]  /*0b30*/  VIADD R0, R152, 0x3f ;  /* 0x0000003f98007836 */ /* 0x000fe20000000000 */
[----:B-1----:R-:W-:-:S11]  /*0b40*/  ISETP.GE.AND P2, PT, R7, 0x1, PT ;  /* 0x000000010700780c */ /* 0x002fd60003f46270 */
[----:B------:R-:W0:Y:S08]  /*0b50*/  @P1 LDC R3, c[0x0][0x44c] ;  /* 0x00011300ff031b82 */ /* 0x000e300000000800 */
[----:B------:R-:W1:Y:S01]  /*0b60*/  @P1 LDC R5, c[0x0][0x450] ;  /* 0x00011400ff051b82 */ /* 0x000e620000000800 */
[----:B0-----:R-:W-:-:S05]  /*0b70*/  @P1 IMAD.HI.U32 R2, R0, R3, RZ ;  /* 0x0000000300021227 */ /* 0x001fca00078e00ff */
[----:B-1----:R-:W-:-:S05]  /*0b80*/  @P1 SHF.R.U32.HI R0, RZ, R5, R2 ;  /* 0x00000005ff001219 */ /* 0x002fca0000011602 */
[----:B------:R-:W-:-:S04]  /*0b90*/  VIADD R3, R0, UR4 ;  /* 0x0000000400037c36 */ /* 0x000fc80008000000 */
[----:B------:R-:W-:Y:S01]  /*0ba0*/  IMAD.IADD R0, R3, 0x1, R6 ;  /* 0x0000000103007824 */ /* 0x000fe200078e0206 */
[----:B------:R-:W-:Y:S06]  /*0bb0*/  @!P2 BRA `(.L_x_1669) ;  /* 0x000000000040a947 */ /* 0x000fec0003800000 */
[C---:B------:R-:W-:Y:S02]  /*0bc0*/  ISETP.GT.AND P0, PT, R3.reuse, RZ, PT ;  /* 0x000000ff0300720c */ /* 0x040fe40003f04270 */
[----:B------:R-:W-:-:S11]  /*0bd0*/  IADD3 R2, R3, -0x1, RZ ;  /* 0xffffffff03027810 */ /* 0x000fd60007ffe0ff */
[----:B------:R-:W-:Y:S05]  /*0be0*/  @P0 BRA `(.L_x_1670) ;  /* 0x00000000001c0947 */ /* 0x000fea0003800000 */
[----:B------:R-:W-:Y:S01]  /*0bf0*/  ISETP.NE.AND P0, PT, R7, 0x1, PT ;  /* 0x000000010700780c */ /* 0x000fe20003f05270 */
[----:B------:R-:W-:-:S12]  /*0c00*/  IMAD.MOV R3, RZ, RZ, -R3 ;  /* 0x000000ffff037224 */ /* 0x000fd800078e0a03 */
[----:B------:R-:W0:Y:S02]  /*0c10*/  @P0 LDC.64 R4, c[0x0][0x9e8] ;  /* 0x00027a00ff040b82 */ /* 0x000e240000000a00 */
[----:B0-----:R-:W-:-:S05]  /*0c20*/  @P0 IMAD.HI.U32 R2, R3, R4, RZ ;  /* 0x0000000403020227 */ /* 0x001fca00078e00ff */
[----:B------:R-:W-:-:S04]  /*0c30*/  @P0 SHF.R.U32.HI R3, RZ, R5, R2 ;  /* 0x00000005ff030219 */ /* 0x000fc80000011602 */
[----:B------:R-:W-:Y:S01]  /*0c40*/  LOP3.LUT R2, RZ, R3, RZ, 0x33, !PT ;  /* 0x00000003ff027212 */ /* 0x000fe200078e33ff */
[----:B------:R-:W-:Y:S06]  /*0c50*/  BRA `(.L_x_1671) ;  /* 0x0000000000107947 */ /* 0x000fec0003800000 */
.L_x_1670:
[----:B------:R-:W-:-:S13]  /*0c60*/  ISETP.NE.AND P0, PT, R7, 0x1, PT ;  /* 0x000000010700780c */ /* 0x000fda0003f05270 */
[----:B------:R-:W0:Y:S02]  /*0c70*/  @P0 LDC.64 R4, c[0x0][0x9e8] ;  /* 0x00027a00ff040b82 */ /* 0x000e240000000a00 */
[----:B0-----:R-:W-:-:S05]  /*0c80*/  @P0 IMAD.HI.U32 R4, R2, R4, RZ ;  /* 0x0000000402040227 */ /* 0x001fca00078e00ff */
[----:B------:R-:W-:-:S07]  /*0c90*/  @P0 SHF.R.U32.HI R2, RZ, R5, R4 ;  /* 0x00000005ff020219 */ /* 0x000fce0000011604 */
.L_x_1671:
[----:B------:R-:W-:-:S05]  /*0ca0*/  IMAD R3, R2, R7, R7 ;  /* 0x0000000702037224 */ /* 0x000fca00078e0207 */
[----:B------:R-:W-:-:S07]  /*0cb0*/  VIMNMX R0, R0, R3, PT ;  /* 0x0000000300007248 */ /* 0x000fce0003fe0100 */
.L_x_1669:
[----:B------:R-:W0:Y:S01]  /*0cc0*/  @P1 LDC R5, c[0x0][0x44c] ;  /* 0x00011300ff051b82 */ /* 0x000e220000000800 */
[----:B------:R-:W-:Y:S01]  /*0cd0*/  VIADD R0, R0, 0x3f ;  /* 0x0000003f00007836 */ /* 0x000fe20000000000 */
[----:B------:R-:W-:Y:S01]  /*0ce0*/  UIMAD UR41, UR41, UR6, -UR7 ;  /* 0x00000006292972a4 */ /* 0x000fe2000f8e0a07 */
[----:B------:R-:W-:-:S03]  /*0cf0*/  ULDC UR4, c[0x0][0x9dc] ;  /* 0x0002770000047ab9 */ /* 0x000fc60000000800 */
[----:B------:R-:W-:Y:S02]  /*0d00*/  SHF.R.S32.HI R3, RZ, 0x1f, R0 ;  /* 0x0000001fff037819 */ /* 0x000fe40000011400 */
[----:B------:R-:W1:Y:S02]  /*0d10*/  @P1 LDC R9, c[0x0][0x450] ;  /* 0x00011400ff091b82 */ /* 0x000e640000000800 */
[----:B------:R-:W-:-:S04]  /*0d20*/  LEA.HI R3, R3, R0, RZ, 0x6 ;  /* 0x0000000003037211 */ /* 0x000fc800078f30ff */
[----:B------:R-:W-:-:S04]  /*0d30*/  SHF.R.S32.HI R3, RZ, 0x6, R3 ;  /* 0x00000006ff037819 */ /* 0x000fc80000011403 */
[----:B------:R-:W-:Y:S01]  /*0d40*/  VIMNMX R11, R3, UR5, PT ;  /* 0x00000005030b7c48 */ /* 0x000fe2000bfe0100 */
[----:B0-----:R-:W-:-:S05]  /*0d50*/  @P1 IMAD.HI.U32 R2, R152, R5, RZ ;  /* 0x0000000598021227 */ /* 0x001fca00078e00ff */
[----:B-1----:R-:W-:-:S05]  /*0d60*/  @P1 SHF.R.U32.HI R152, RZ, R9, R2 ;  /* 0x00000009ff981219 */ /* 0x002fca0000011602 */
[----:B------:R-:W-:-:S05]  /*0d70*/  VIADD R152, R152, UR41 ;  /* 0x0000002998987c36 */ /* 0x000fca0008000000 */
[----:B------:R-:W-:Y:S01]  /*0d80*/  IADD3 R0, R152, -UR4, RZ ;  /* 0x8000000498007c10 */ /* 0x000fe2000fffe0ff */
[----:B------:R-:W-:Y:S06]  /*0d90*/  @!P2 BRA `(.L_x_1672) ;  /* 0x00000000003ca947 */ /* 0x000fec0003800000 */
[----:B------:R-:W-:-:S13]  /*0da0*/  ISETP.GT.AND P0, PT, R152, -0x1, PT ;  /* 0xffffffff9800780c */ /* 0x000fda0003f04270 */
[----:B------:R-:W-:Y:S05]  /*0db0*/  @P0 BRA `(.L_x_1673) ;  /* 0x00000000001c0947 */ /* 0x000fea0003800000 */
[----:B------:R-:W-:Y:S02]  /*0dc0*/  ISETP.NE.AND P0, PT, R7, 0x1, PT ;  /* 0x000000010700780c */ /* 0x000fe40003f05270 */
[----:B------:R-:W-:-:S11]  /*0dd0*/  LOP3.LUT R3, RZ, R152, RZ, 0x33, !PT ;  /* 0x00000098ff037212 */ /* 0x000fd600078e33ff */
[----:B------:R-:W0:Y:S02]  /*0de0*/  @P0 LDC.64 R4, c[0x0][0x9e8] ;  /* 0x00027a00ff040b82 */ /* 0x000e240000000a00 */
[----:B0-----:R-:W-:-:S05]  /*0df0*/  @P0 IMAD.HI.U32 R2, R3, R4, RZ ;  /* 0x0000000403020227 */ /* 0x001fca00078e00ff */
[----:B------:R-:W-:-:S04]  /*0e00*/  @P0 SHF.R.U32.HI R3, RZ, R5, R2 ;  /* 0x00000005ff030219 */ /* 0x000fc80000011602 */
[----:B------:R-:W-:Y:S01]  /*0e10*/  LOP3.LUT R152, RZ, R3, RZ, 0x33, !PT ;  /* 0x00000003ff987212 */ /* 0x000fe200078e33ff */
[----:B------:R-:W-:Y:S06]  /*0e20*/  BRA `(.L_x_1674) ;  /* 0x0000000000107947 */ /* 0x000fec0003800000 */
.L_x_1673:
[----:B------:R-:W-:-:S13]  /*0e30*/  ISETP.NE.AND P0, PT, R7, 0x1, PT ;  /* 0x000000010700780c */ /* 0x000fda0003f05270 */
[----:B------:R-:W0:Y:S02]  /*0e40*/  @P0 LDC.64 R2, c[0x0][0x9e8] ;  /* 0x00027a00ff020b82 */ /* 0x000e240000000a00 */
[----:B0-----:R-:W-:-:S05]  /*0e50*/  @P0 IMAD.HI.U32 R2, R152, R2, RZ ;  /* 0x0000000298020227 */ /* 0x001fca00078e00ff */
[----:B------:R-:W-:-:S07]  /*0e60*/  @P0 SHF.R.U32.HI R152, RZ, R3, R2 ;  /* 0x00000003ff980219 */ /* 0x000fce0000011602 */
.L_x_1674:
[----:B------:R-:W-:-:S05]  /*0e70*/  IMAD R3, R152, R7, RZ ;  /* 0x0000000798037224 */ /* 0x000fca00078e02ff */
[----:B------:R-:W-:-:S07]  /*0e80*/  VIMNMX R0, R0, R3, !PT ;  /* 0x0000000300007248 */ /* 0x000fce0007fe0100 */
.L_x_1672:
[----:B------:R-:W-:Y:S01]  /*0e90*/  SHF.R.S32.HI R3, RZ, 0x1f, R0 ;  /* 0x0000001fff037819 */ /* 0x000fe20000011400 */
[----:B------:R-:W-:Y:S01]  /*0ea0*/  IMAD.MOV.U32 R4, RZ, RZ, RZ ;  /* 0x000000ffff047224 */ /* 0x000fe200078e00ff */
[----:B------:R-:W-:Y:S02]  /*0eb0*/  LOP3.LUT R7, R8, 0xffff, RZ, 0xc0, !PT ;  /* 0x0000ffff08077812 */ /* 0x000fe400078ec0ff */
[----:B------:R-:W-:Y:S02]  /*0ec0*/  LEA.HI R3, R3, R0, RZ, 0x6 ;  /* 0x0000000003037211 */ /* 0x000fe400078f30ff */
[----:B------:R-:W-:Y:S02]  /*0ed0*/  SHF.R.U32.HI R0, RZ, 0x10, R8 ;  /* 0x00000010ff007819 */ /* 0x000fe40000011608 */
[----:B------:R-:W-:Y:S02]  /*0ee0*/  SHF.R.S32.HI R3, RZ, 0x6, R3 ;  /* 0x00000006ff037819 */ /* 0x000fe40000011403 */
[----:B------:R-:W-:-:S02]  /*0ef0*/  ISETP.NE.AND P0, PT, R0, RZ, PT ;  /* 0x000000ff0000720c */ /* 0x000fc40003f05270 */
[----:B------:R-:W-:-:S04]  /*0f00*/  VIMNMX R10, RZ, R3, !PT ;  /* 0x00000003ff0a7248 */ /* 0x000fc80007fe0100 */
[----:B------:R-:W-:-:S07]  /*0f10*/  ISETP.GT.AND P1, PT, R11, R10, PT ;  /* 0x0000000a0b00720c */ /* 0x000fce0003f24270 */
[----:B------:R-:W0:Y:S06]  /*0f20*/  @!P0 LDC R0, c[0x0][0x9f0] ;  /* 0x00027c00ff008b82 */ /* 0x000e2c0000000800 */
[----:B------:R-:W-:Y:S05]  /*0f30*/  @!P1 BRA `(.L_x_1675) ;  /* 0x0000000000709947 */ /* 0x000fea0003800000 */
[----:B0-----:R-:W-:Y:S02]  /*0f40*/  IABS R6, R0 ;  /* 0x0000000000067213 */ /* 0x001fe40000000000 */
[----:B------:R-:W-:Y:S02]  /*0f50*/  IADD3 R2, R0, -0x1, R11 ;  /* 0xffffffff00027810 */ /* 0x000fe40007ffe00b */
[----:B------:R-:W0:Y:S02]  /*0f60*/  I2F.RP R4, R6 ;  /* 0x0000000600047306 */ /* 0x000e240000209400 */
[----:B------:R-:W-:Y:S02]  /*0f70*/  IADD3 R5, -R10, R2, RZ ;  /* 0x000000020a057210 */ /* 0x000fe40007ffe1ff */
[----:B------:R-:W-:Y:S02]  /*0f80*/  IABS R2, R0 ;  /* 0x0000000000027213 */ /* 0x000fe40000000000 */
[----:B------:R-:W-:-:S02]  /*0f90*/  IABS R8, R5 ;  /* 0x0000000500087213 */ /* 0x000fc40000000000 */
[----:B------:R-:W-:-:S04]  /*0fa0*/  LOP3.LUT R5, R5, R0, RZ, 0x3c, !PT ;  /* 0x0000000005057212 */ /* 0x000fc800078e3cff */
[----:B------:R-:W-:Y:S01]  /*0fb0*/  ISETP.GE.AND P2, PT, R5, RZ, PT ;  /* 0x000000ff0500720c */ /* 0x000fe20003f46270 */
[----:B0-----:R-:W0:Y:S02]  /*0fc0*/  MUFU.RCP R4, R4 ;  /* 0x0000000400047308 */ /* 0x001e240000001000 */
[----:B0-----:R-:W-:Y:S02]  /*0fd0*/  VIADD R3, R4, 0xffffffe ;  /* 0x0ffffffe04037836 */ /* 0x001fe40000000000 */
[----:B------:R-:W-:Y:S02]  /*0fe0*/  IMAD.MOV R4, RZ, RZ, -R2 ;  /* 0x000000ffff047224 */ /* 0x000fe400078e0a02 */
[----:B------:R-:W-:Y:S02]  /*0ff0*/  IMAD.MOV.U32 R2, RZ, RZ, RZ ;  /* 0x000000ffff027224 */ /* 0x000fe400078e00ff */
[----:B------:R-:W0:Y:S02]  /*1000*/  F2I.FTZ.U32.TRUNC.NTZ R3, R3 ;  /* 0x0000000300037305 */ /* 0x000e24000021f000 */
[----:B0-----:R-:W-:-:S04]  /*1010*/  IMAD.MOV R9, RZ, RZ, -R3 ;  /* 0x000000ffff097224 */ /* 0x001fc800078e0a03 */
[----:B------:R-:W-:-:S04]  /*1020*/  IMAD R9, R9, R6, RZ ;  /* 0x0000000609097224 */ /* 0x000fc800078e02ff */
[----:B------:R-:W-:Y:S01]  /*1030*/  IMAD.HI.U32 R2, R3, R9, R2 ;  /* 0x0000000903027227 */ /* 0x000fe200078e0002 */
[----:B------:R-:W-:-:S05]  /*1040*/  MOV R3, R8 ;  /* 0x0000000800037202 */ /* 0x000fca0000000f00 */
[----:B------:R-:W-:-:S04]  /*1050*/  IMAD.HI.U32 R2, R2, R3, RZ ;  /* 0x0000000302027227 */ /* 0x000fc800078e00ff */
[----:B------:R-:W-:-:S05]  /*1060*/  IMAD R3, R2, R4, R3 ;  /* 0x0000000402037224 */ /* 0x000fca00078e0203 */
[----:B------:R-:W-:-:S13]  /*1070*/  ISETP.GT.U32.AND P1, PT, R6, R3, PT ;  /* 0x000000030600720c */ /* 0x000fda0003f24070 */
[----:B------:R-:W-:Y:S02]  /*1080*/  @!P1 IMAD.IADD R3, R3, 0x1, -R6 ;  /* 0x0000000103039824 */ /* 0x000fe400078e0a06 */
[----:B------:R-:W-:Y:S01]  /*1090*/  @!P1 VIADD R2, R2, 0x1 ;  /* 0x0000000102029836 */ /* 0x000fe20000000000 */
[----:B------:R-:W-:Y:S02]  /*10a0*/  ISETP.NE.AND P1, PT, R0, RZ, PT ;  /* 0x000000ff0000720c */ /* 0x000fe40003f25270 */
[----:B------:R-:W-:-:S13]  /*10b0*/  ISETP.GE.U32.AND P0, PT, R3, R6, PT ;  /* 0x000000060300720c */ /* 0x000fda0003f06070 */
[----:B------:R-:W-:-:S05]  /*10c0*/  @P0 IADD3 R2, R2, 0x1, RZ ;  /* 0x0000000102020810 */ /* 0x000fca0007ffe0ff */
[----:B------:R-:W-:Y:S01]  /*10d0*/  @!P2 IMAD.MOV R2, RZ, RZ, -R2 ;  /* 0x000000ffff02a224 */ /* 0x000fe200078e0a02 */
[----:B------:R-:W-:-:S05]  /*10e0*/  @!P1 LOP3.LUT R2, RZ, R0, RZ, 0x33, !PT ;  /* 0x00000000ff029212 */ /* 0x000fca00078e33ff */
[----:B------:R-:W-:-:S07]  /*10f0*/  IMAD.MOV.U32 R4, RZ, RZ, R2 ;  /* 0x000000ffff047224 */ /* 0x000fce00078e0002 */
.L_x_1675:
[-C--:B------:R-:W-:Y:S01]  /*1100*/  IMAD R3, R7, R4.reuse, R10 ;  /* 0x0000000407037224 */ /* 0x080fe200078e020a */
[----:B------:R-:W-:Y:S02]  /*1110*/  PLOP3.LUT P0, PT, PT, PT, PT, 0x80, 0x0 ;  /* 0x000000000000781c */ /* 0x000fe40003f0f070 */
[----:B------:R-:W-:Y:S02]  /*1120*/  CS2R R150, SRZ ;  /* 0x0000000000967805 */ /* 0x000fe4000001ff00 */
[----:B------:R-:W-:Y:S02]  /*1130*/  MOV R2, RZ ;  /* 0x000000ff00027202 */ /* 0x000fe40000000f00 */
[----:B------:R-:W-:Y:S02]  /*1140*/  CS2R R148, SRZ ;  /* 0x0000000000947805 */ /* 0x000fe4000001ff00 */
[----:B0-----:R-:W-:Y:S01]  /*1150*/  VIADDMNMX R0, R3, R4, R11, PT ;  /* 0x0000000403007246 */ /* 0x001fe2000380010b */
[----:B------:R-:W-:Y:S01]  /*1160*/  IMAD.MOV.U32 R4, RZ, RZ, RZ ;  /* 0x000000ffff047224 */ /* 0x000fe200078e00ff */
[----:B------:R-:W-:-:S02]  /*1170*/  CS2R R146, SRZ ;  /* 0x0000000000927805 */ /* 0x000fc4000001ff00 */
[----:B------:R-:W-:Y:S02]  /*1180*/  CS2R R144, SRZ ;  /* 0x0000000000907805 */ /* 0x000fe4000001ff00 */
[----:B------:R-:W-:Y:S02]  /*1190*/  ISETP.GT.AND P1, PT, R0, R3, PT ;  /* 0x000000030000720c */ /* 0x000fe40003f24270 */
        /* <DEDUP_REMOVED lines=77> */
[----:B------:R-:W-:Y:S01]  /*1670*/  ULEA.HI UR5, UR4, UR4, URZ, 0x1 ;  /* 0x0000000404057291 */ /* 0x000fe2000f8f083f */
[----:B------:R-:W-:-:S03]  /*1680*/  IADD3 R7, R2, -R7, RZ ;  /* 0x8000000702077210 */ /* 0x000fc60007ffe0ff */
[----:B------:R-:W-:Y:S02]  /*1690*/  ULOP3.LUT UR6, UR5, 0x1fffe, URZ, 0xc0, !UPT ;  /* 0x0001fffe05067892 */ /* 0x000fe4000f8ec03f */
[----:B------:R-:W-:Y:S01]  /*16a0*/  ULEA UR5, UR42, UR7, 0x18 ;  /* 0x000000072a057291 */ /* 0x000fe2000f8ec03f */
[----:B------:R-:W-:Y:S01]  /*16b0*/  IMAD R4, R4, 0x10, R7 ;  /* 0x0000001004047824 */ /* 0x000fe200078e0207 */
[----:B------:R-:W-:Y:S02]  /*16c0*/  UIADD3 UR6, UR4, -UR6, URZ ;  /* 0x8000000604067290 */ /* 0x000fe4000fffe03f */
[----:B------:R-:W-:Y:S02]  /*16d0*/  ULOP3.LUT UR4, UR39, 0x1, URZ, 0xfc, !UPT ;  /* 0x0000000127047892 */ /* 0x000fe4000f8efc3f */
[----:B------:R-:W-:Y:S02]  /*16e0*/  ULEA UR6, UR6, UR5, 0xf ;  /* 0x0000000506067291 */ /* 0x000fe4000f8e783f */
[----:B------:R-:W-:-:S02]  /*16f0*/  UISETP.NE.AND UP0, UPT, UR4, 0x3, UPT ;  /* 0x000000030400788c */ /* 0x000fc4000bf05270 */
[----:B------:R-:W-:-:S04]  /*1700*/  UIADD3 UR6, UR6, 0x400, URZ ;  /* 0x0000040006067890 */ /* 0x000fc8000fffe03f */
[----:B------:R-:W-:Y:S01]  /*1710*/  PLOP3.LUT P0, PT, PT, PT, UP0, 0x80, 0x0 ;  /* 0x000000000000781c */ /* 0x000fe20003f0f008 */
[----:B------:R-:W-:-:S04]  /*1720*/  USHF.R.U32.HI UR6, URZ, 0x4, UR6 ;  /* 0x000000043f067899 */ /* 0x000fc80008011606 */
[----:B------:R-:W-:-:S04]  /*1730*/  ULOP3.LUT UR6, UR6, 0x3fff, URZ, 0xc0, !UPT ;  /* 0x00003fff06067892 */ /* 0x000fc8000f8ec03f */
[----:B------:R-:W-:-:S04]  /*1740*/  ULOP3.LUT UR6, UR6, 0x2000000, URZ, 0xfc, !UPT ;  /* 0x0200000006067892 */ /* 0x000fc8000f8efc3f */
[----:B------:R-:W-:Y:S08]  /*1750*/  @!P0 BRA `(.L_x_1677) ;  /* 0x0000000000048947 */ /* 0x000ff00003800000 */
[----:B------:R-:W-:Y:S01]  /*1760*/  BPT.TRAP 0x1 ;  /* 0x000000040000795c */ /* 0x000fe20000300000 */
.L_x_1677:
[----:B------:R-:W-:-:S04]  /*1770*/  SHF.L.U32 R2, RZ, 0x1f, RZ ;  /* 0x0000001fff027819 */ /* 0x000fc800000006ff */
[----:B------:R-:W0:Y:S02]  /*1780*/  SYNCS.PHASECHK.TRANS64.TRYWAIT P1, [UR5+0x28c50], R2 ;  /* 0x028c5002ff0075a7 */ /* 0x000e240008020145 */
[----:B0-----:R-:W-:Y:S05]  /*1790*/  @!P1 BRA `(.L_x_1678) ;  /* 0x0000012800a49947 */ /* 0x001fea0003800000 */
.L_x_1828:
        /* <DEDUP_REMOVED lines=39> */
.L_x_1679:
[----:B------:R-:W-:Y:S01]  /*1a10*/  VIADD R0, R0, 0xfffffffe ;  /* 0xfffffffe00007836 */ /* 0x000fe20000000000 */
[----:B------:R-:W-:-:S04]  /*1a20*/  UIADD3 UR4, UR5, 0x28c60, URZ ;  /* 0x00028c6005047890 */ /* 0x000fc8000fffe03f */
[----:B------:R-:W-:Y:S01]  /*1a30*/  ISETP.GE.AND P1, PT, R0, R3, PT ;  /* 0x000000030000720c */ /* 0x000fe20003f26270 */
[----:B------:R-:W-:-:S09]  /*1a40*/  UPRMT UR4, UR42, 0x654, UR4 ;  /* 0x000006542a047896 */ /* 0x000fd20008000004 */
[----:B------:R-:W-:Y:S01]  /*1a50*/  SYNCS.ARRIVE.TRANS64.RED.A1T0 RZ, [UR4], RZ ;  /* 0x000000ffffff79a7 */ /* 0x000fe20008100404 */
[----:B------:R-:W-:Y:S02]  /*1a60*/  UMOV UR4, URZ ;  /* 0x0000003f00047c82 */ /* 0x000fe40008000000 */
[----:B------:R-:W-:Y:S05]  /*1a70*/  @!P1 BRA `(.L_x_1680) ;  /* 0x0000000800e09947 */ /* 0x000fea0003800000 */
[----:B------:R-:W-:Y:S01]  /*1a80*/  MOV R7, RZ ;  /* 0x000000ff00077202 */ /* 0x000fe20000000f00 */
[----:B------:R-:W-:-:S06]  /*1a90*/  UMOV UR4, URZ ;  /* 0x0000003f00047c82 */ /* 0x000fcc0008000000 */
.L_x_1686:
[----:B------:R-:W-:Y:S01]  /*1aa0*/  BAR.SYNC.DEFER_BLOCKING 0xe, 0x100 ;  /* 0x0384000000007b1d */ /* 0x000fe20000010000 */
[----:B01----:R-:W-:Y:S01]  /*1ab0*/  IMAD.U32 R5, RZ, RZ, UR4 ;  /* 0x00000004ff057e24 */ /* 0x003fe2000f8e00ff */
[----:B------:R-:W-:Y:S01]  /*1ac0*/  UIADD3 UR4, UR4, 0x1, URZ ;  /* 0x0000000104047890 */ /* 0x000fe2000fffe03f */
[C---:B------:R-:W-:Y:S02]  /*1ad0*/  ISETP.GT.AND P2, PT, R0.reuse, R3, PT ;  /* 0x000000030000720c */ /* 0x040fe40003f44270 */
[----:B------:R-:W-:Y:S01]  /*1ae0*/  IMAD R2, R5, 0x40, R4 ;  /* 0x0000004005027824 */ /* 0x000fe200078e0204 */
[----:B------:R-:W-:Y:S01]  /*1af0*/  UISETP.NE.AND UP0, UPT, UR4, 0x2, UPT ;  /* 0x000000020400788c */ /* 0x000fe2000bf05270 */
[----:B------:R-:W-:-:S03]  /*1b00*/  IADD3 R0, R0, -0x1, RZ ;  /* 0xffffffff00007810 */ /* 0x000fc60007ffe0ff */
        /* <DEDUP_REMOVED lines=136> */
.L_x_1681:
[----:B------:R-:W-:Y:S01]  /*2390*/  ULEA UR7, UR4, UR5, 0x3 ;  /* 0x0000000504077291 */ /* 0x000fe2000f8e183f */
[----:B------:R-:W-:-:S08]  /*23a0*/  SHF.L.U32 R2, R7, 0x1f, RZ ;  /* 0x0000001f07027819 */ /* 0x000fd000000006ff */
[----:B------:R0:W1:Y:S01]  /*23b0*/  SYNCS.PHASECHK.TRANS64.TRYWAIT P1, [UR7+0x28c50], R2 ;  /* 0x028c5002ff0075a7 */ /* 0x0000620008020147 */
[----:B------:R-:W-:Y:S05]  /*23c0*/  @!P0 BRA `(.L_x_1682) ;  /* 0x0000000000048947 */ /* 0x000fea0003800000 */
[----:B------:R-:W-:Y:S01]  /*23d0*/  BPT.TRAP 0x1 ;  /* 0x000000040000795c */ /* 0x000fe20000300000 */
.L_x_1682:
[----:B-1----:R-:W-:Y:S05]  /*23e0*/  @P1 BRA `(.L_x_1683) ;  /* 0x0000000000081947 */ /* 0x002fea0003800000 */
[----:B------:R-:W1:Y:S02]  /*23f0*/  SYNCS.PHASECHK.TRANS64.TRYWAIT P1, [UR7+0x28c50], R2 ;  /* 0x028c5002ff0075a7 */ /* 0x000e640008020147 */
[----:B-1----:R-:W-:Y:S05]  /*2400*/  @!P1 BRA `(.L_x_1684) ;  /* 0x0000011c00a09947 */ /* 0x002fea0003800000 */
.L_x_1683:
        /* <DEDUP_REMOVED lines=26> */
.L_x_1685:
[----:B------:R-:W-:-:S04]  /*25b0*/  UIADD3 UR7, UR7, 0x28c60, URZ ;  /* 0x00028c6007077890 */ /* 0x000fc8000fffe03f */
[----:B------:R-:W-:-:S09]  /*25c0*/  UPRMT UR7, UR42, 0x654, UR7 ;  /* 0x000006542a077896 */ /* 0x000fd20008000007 */
[----:B------:R-:W-:Y:S01]  /*25d0*/  SYNCS.ARRIVE.TRANS64.RED.A1T0 RZ, [UR7], RZ ;  /* 0x000000ffffff79a7 */ /* 0x000fe20008100407 */
[----:B------:R-:W-:Y:S05]  /*25e0*/  @P2 BRA `(.L_x_1686) ;  /* 0xfffffff4002c2947 */ /* 0x000fea000383ffff */
[----:B------:R-:W-:-:S12]  /*25f0*/  USHF.L.U32 UR4, UR4, 0x6, URZ ;  /* 0x0000000604047899 */ /* 0x000fd8000800063f */
.L_x_1680:
[----:B------:R-:W-:Y:S01]  /*2600*/  BAR.SYNC.DEFER_BLOCKING 0xe, 0x100 ;  /* 0x0384000000007b1d */ /* 0x000fe20000010000 */
[----:B------:R-:W-:Y:S01]  /*2610*/  VIADD R4, R4, UR4 ;  /* 0x0000000404047c36 */ /* 0x000fe20008000000 */
[----:B------:R-:W-:-:S04]  /*2620*/  PLOP3.LUT P0, PT, PT, PT, PT, 0x8, 0x0 ;  /* 0x000000000000781c */ /* 0x000fc80003f0e170 */
[----:B------:R-:W-:-:S05]  /*2630*/  LEA R4, R4, UR5, 0x2 ;  /* 0x0000000504047c11 */ /* 0x000fca000f8e10ff */
[----:B01----:R-:W0:Y:S04]  /*2640*/  LDS R2, [R4+0x28800] ;  /* 0x0288000004027984 */ /* 0x003e280000000800 */
[----:B------:R1:W2:Y:S02]  /*2650*/  LDS R0, [R4+0x28820] ;  /* 0x0288200004007984 */ /* 0x0002a40000000800 */
[----:B-1----:R-:W-:Y:S01]  /*2660*/  MOV R4, RZ ;  /* 0x000000ff00047202 */ /* 0x002fe20000000f00 */
        /* <DEDUP_REMOVED lines=131> */
.L_x_1668:
[----:B------:R-:W0:Y:S01]  /*2ea0*/  LDC R19, c[0x0][0x448] ;  /* 0x00011200ff137b82 */ /* 0x000e220000000800 */
[----:B------:R-:W-:Y:S01]  /*2eb0*/  VIADD R0, R152, 0x3f ;  /* 0x0000003f98007836 */ /* 0x000fe20000000000 */
[----:B------:R-:W-:Y:S01]  /*2ec0*/  ULDC UR4, c[0x0][0x288] ;  /* 0x0000a20000047ab9 */ /* 0x000fe20000000800 */
[----:B------:R-:W-:Y:S01]  /*2ed0*/  LOP3.LUT R16, R16, 0xfffffffd, RZ, 0xc0, !PT ;  /* 0xfffffffd10107812 */ /* 0x000fe200078ec0ff */
[----:B------:R-:W-:-:S04]  /*2ee0*/  UIADD3 UR7, -UR4, 0x1, URZ ;  /* 0x0000000104077890 */ /* 0x000fc8000fffe13f */
[----:B------:R-:W1:Y:S01]  /*2ef0*/  LDC.64 R4, c[0x0][0x9e0] ;  /* 0x00027800ff047b82 */ /* 0x000e620000000a00 */
[----:B------:R-:W-:Y:S01]  /*2f00*/  UIMAD UR7, UR41, UR6, UR7 ;  /* 0x00000006290772a4 */ /* 0x000fe2000f8e0207 */
[----:B0-----:R-:W-:Y:S02]  /*2f10*/  ISETP.NE.AND P2, PT, R19, 0x1, PT ;  /* 0x000000011300780c */ /* 0x001fe40003f45270 */
[----:B-1----:R-:W-:-:S11]  /*2f20*/  ISETP.GE.AND P1, PT, R5, 0x1, PT ;  /* 0x000000010500780c */ /* 0x002fd60003f26270 */
[----:B------:R-:W0:Y:S01]  /*2f30*/  @P2 LDC R3, c[0x0][0x44c] ;  /* 0x00011300ff032b82 */ /* 0x000e220000000800 */
[----:B------:R-:W-:-:S04]  /*2f40*/  @P2 LOP3.LUT R16, R16, 0x2, RZ, 0xfc, !PT ;  /* 0x0000000210102812 */ /* 0x000fc800078efcff */
[----:B------:R-:W-:-:S03]  /*2f50*/  LOP3.LUT R16, R16, 0xfffffffe, RZ, 0xc0, !PT ;  /* 0xfffffffe10107812 */ /* 0x000fc600078ec0ff */
[----:B------:R-:W1:Y:S01]  /*2f60*/  @P2 LDC R2, c[0x0][0x450] ;  /* 0x00011400ff022b82 */ /* 0x000e620000000800 */
[----:B------:R-:W-:Y:S01]  /*2f70*/  @P1 LOP3.LUT R16, R16, 0x1, RZ, 0xfc, !PT ;  /* 0x0000000110101812 */ /* 0x000fe200078efcff */
[----:B0-----:R-:W-:-:S05]  /*2f80*/  @P2 IMAD.HI.U32 R3, R0, R3, RZ ;  /* 0x0000000300032227 */ /* 0x001fca00078e00ff */
[----:B-1----:R-:W-:-:S05]  /*2f90*/  @P2 SHF.R.U32.HI R0, RZ, R2, R3 ;  /* 0x00000002ff002219 */ /* 0x002fca0000011603 */
[----:B------:R-:W-:-:S05]  /*2fa0*/  VIADD R3, R0, UR7 ;  /* 0x0000000700037c36 */ /* 0x000fca0008000000 */
[----:B------:R-:W-:Y:S01]  /*2fb0*/  IADD3 R0, R3, R4, RZ ;  /* 0x0000000403007210 */ /* 0x000fe20007ffe0ff */
[----:B------:R-:W-:Y:S06]  /*2fc0*/  @!P1 BRA `(.L_x_1687) ;  /* 0x0000000000409947 */ /* 0x000fec0003800000 */
[C---:B------:R-:W-:Y:S01]  /*2fd0*/  ISETP.GT.AND P0, PT, R3.reuse, RZ, PT ;  /* 0x000000ff0300720c */ /* 0x040fe20003f04270 */
[----:B------:R-:W-:-:S12]  /*2fe0*/  VIADD R2, R3, 0xffffffff ;  /* 0xffffffff03027836 */ /* 0x000fd80000000000 */
        /* <DEDUP_REMOVED lines=8> */
.L_x_1688:
[----:B------:R-:W-:-:S13]  /*3070*/  ISETP.NE.AND P0, PT, R5, 0x1, PT ;  /* 0x000000010500780c */ /* 0x000fda0003f05270 */
[----:B------:R-:W0:Y:S02]  /*3080*/  @P0 LDC.64 R6, c[0x0][0x9e8] ;  /* 0x00027a00ff060b82 */ /* 0x000e240000000a00 */
[----:B0-----:R-:W-:-:S05]  /*3090*/  @P0 IMAD.HI.U32 R4, R2, R6, RZ ;  /* 0x0000000602040227 */ /* 0x001fca00078e00ff */
[----:B------:R-:W-:-:S07]  /*30a0*/  @P0 SHF.R.U32.HI R2, RZ, R7, R4 ;  /* 0x00000007ff020219 */ /* 0x000fce0000011604 */
.L_x_1689:
[----:B------:R-:W-:-:S05]  /*30b0*/  IMAD R3, R2, R5, R5 ;  /* 0x0000000502037224 */ /* 0x000fca00078e0205 */
[----:B------:R-:W-:-:S07]  /*30c0*/  VIMNMX R0, R0, R3, PT ;  /* 0x0000000300007248 */ /* 0x000fce0003fe0100 */
.L_x_1687:
[----:B------:R-:W0:Y:S01]  /*30d0*/  @P2 LDC R7, c[0x0][0x44c] ;  /* 0x00011300ff072b82 */ /* 0x000e220000000800 */
[----:B------:R-:W-:Y:S01]  /*30e0*/  IADD3 R0, R0, 0x3f, RZ ;  /* 0x0000003f00007810 */ /* 0x000fe20007ffe0ff */
[----:B------:R-:W-:Y:S01]  /*30f0*/  IMAD.MOV.U32 R2, RZ, RZ, R152 ;  /* 0x000000ffff027224 */ /* 0x000fe200078e0098 */
[----:B------:R-:W-:Y:S02]  /*3100*/  UIMAD UR4, UR41, UR6, -UR4 ;  /* 0x00000006290472a4 */ /* 0x000fe4000f8e0a04 */
[----:B------:R-:W-:-:S03]  /*3110*/  SHF.R.S32.HI R3, RZ, 0x1f, R0 ;  /* 0x0000001fff037819 */ /* 0x000fc60000011400 */
[----:B------:R-:W1:Y:S01]  /*3120*/  @P2 LDC R4, c[0x0][0x450] ;  /* 0x00011400ff042b82 */ /* 0x000e620000000800 */
[----:B------:R-:W-:-:S04]  /*3130*/  LEA.HI R3, R3, R0, RZ, 0x6 ;  /* 0x0000000003037211 */ /* 0x000fc800078f30ff */
[----:B------:R-:W-:-:S04]  /*3140*/  SHF.R.S32.HI R3, RZ, 0x6, R3 ;  /* 0x00000006ff037819 */ /* 0x000fc80000011403 */
[----:B------:R-:W-:Y:S01]  /*3150*/  VIMNMX R6, R3, UR5, PT ;  /* 0x0000000503067c48 */ /* 0x000fe2000bfe0100 */
[----:B0-----:R-:W-:-:S05]  /*3160*/  @P2 IMAD.HI.U32 R7, R152, R7, RZ ;  /* 0x0000000798072227 */ /* 0x001fca00078e00ff */
[----:B-1----:R-:W-:-:S05]  /*3170*/  @P2 SHF.R.U32.HI R2, RZ, R4, R7 ;  /* 0x00000004ff022219 */ /* 0x002fca0000011607 */
[----:B------:R-:W-:Y:S01]  /*3180*/  VIADD R0, R2, UR4 ;  /* 0x0000000402007c36 */ /* 0x000fe20008000000 */
[----:B------:R-:W-:-:S04]  /*3190*/  ULDC UR4, c[0x0][0x9dc] ;  /* 0x0002770000047ab9 */ /* 0x000fc80000000800 */
        /* <DEDUP_REMOVED lines=11> */
.L_x_1691:
[----:B------:R-:W-:-:S13]  /*3250*/  ISETP.NE.AND P0, PT, R5, 0x1, PT ;  /* 0x000000010500780c */ /* 0x000fda0003f05270 */
[----:B------:R-:W0:Y:S02]  /*3260*/  @P0 LDC.64 R10, c[0x0][0x9e8] ;  /* 0x00027a00ff0a0b82 */ /* 0x000e240000000a00 */
[----:B0-----:R-:W-:-:S05]  /*3270*/  @P0 IMAD.HI.U32 R4, R0, R10, RZ ;  /* 0x0000000a00040227 */ /* 0x001fca00078e00ff */
[----:B------:R-:W-:-:S07]  /*3280*/  @P0 SHF.R.U32.HI R0, RZ, R11, R4 ;  /* 0x0000000bff000219 */ /* 0x000fce0000011604 */
.L_x_1692:
[----:B------:R-:W-:-:S05]  /*3290*/  IMAD R3, R0, R5, RZ ;  /* 0x0000000500037224 */ /* 0x000fca00078e02ff */
[----:B------:R-:W-:-:S07]  /*32a0*/  VIMNMX R2, R2, R3, !PT ;  /* 0x0000000302027248 */ /* 0x000fce0007fe0100 */
.L_x_1690:
[----:B------:R-:W-:Y:S01]  /*32b0*/  SHF.R.U32.HI R9, RZ, 0x10, R8 ;  /* 0x00000010ff097819 */ /* 0x000fe20000011608 */
[----:B------:R-:W-:Y:S01]  /*32c0*/  IMAD.MOV.U32 R0, RZ, RZ, RZ ;  /* 0x000000ffff007224 */ /* 0x000fe200078e00ff */
[----:B------:R-:W-:Y:S02]  /*32d0*/  SHF.R.S32.HI R3, RZ, 0x1f, R2 ;  /* 0x0000001fff037819 */ /* 0x000fe40000011402 */
[----:B------:R-:W-:Y:S02]  /*32e0*/  ISETP.NE.AND P1, PT, R9, RZ, PT ;  /* 0x000000ff0900720c */ /* 0x000fe40003f25270 */
[----:B------:R-:W-:Y:S02]  /*32f0*/  LEA.HI R3, R3, R2, RZ, 0x6 ;  /* 0x0000000203037211 */ /* 0x000fe400078f30ff */
[----:B------:R-:W-:Y:S02]  /*3300*/  LOP3.LUT R8, R8, 0xffff, RZ, 0xc0, !PT ;  /* 0x0000ffff08087812 */ /* 0x000fe400078ec0ff */
[----:B------:R-:W-:-:S04]  /*3310*/  SHF.R.S32.HI R3, RZ, 0x6, R3 ;  /* 0x00000006ff037819 */ /* 0x000fc80000011403 */
[----:B------:R-:W-:-:S03]  /*3320*/  VIMNMX R17, RZ, R3, !PT ;  /* 0x00000003ff117248 */ /* 0x000fc60007fe0100 */
[----:B------:R-:W0:Y:S01]  /*3330*/  @!P1 LDC R9, c[0x0][0x9f0] ;  /* 0x00027c00ff099b82 */ /* 0x000e220000000800 */
[----:B------:R-:W-:-:S13]  /*3340*/  ISETP.GT.AND P0, PT, R6, R17, PT ;  /* 0x000000110600720c */ /* 0x000fda0003f04270 */
[----:B------:R-:W-:Y:S05]  /*3350*/  @!P0 BRA `(.L_x_1693) ;  /* 0x0000000000708947 */ /* 0x000fea0003800000 */
[-C--:B0-----:R-:W-:Y:S02]  /*3360*/  IABS R5, R9.reuse ;  /* 0x0000000900057213 */ /* 0x081fe40000000000 */
[----:B------:R-:W-:Y:S02]  /*3370*/  IADD3 R0, R9, -0x1, R6 ;  /* 0xffffffff09007810 */ /* 0x000fe40007ffe006 */
[----:B------:R-:W0:Y:S01]  /*3380*/  I2F.RP R4, R5 ;  /* 0x0000000500047306 */ /* 0x000e220000209400 */
[----:B------:R-:W-:Y:S02]  /*3390*/  IABS R11, R9 ;  /* 0x00000009000b7213 */ /* 0x000fe40000000000 */
[----:B------:R-:W-:-:S05]  /*33a0*/  IMAD.IADD R0, R0, 0x1, -R17 ;  /* 0x0000000100007824 */ /* 0x000fca00078e0a11 */
[----:B0-----:R-:W0:Y:S02]  /*33b0*/  MUFU.RCP R4, R4 ;  /* 0x0000000400047308 */ /* 0x001e240000001000 */
[----:B0-----:R-:W-:Y:S02]  /*33c0*/  VIADD R2, R4, 0xffffffe ;  /* 0x0ffffffe04027836 */ /* 0x001fe40000000000 */
[----:B------:R-:W-:-:S04]  /*33d0*/  IMAD.MOV R4, RZ, RZ, -R11 ;  /* 0x000000ffff047224 */ /* 0x000fc800078e0a0b */
[----:B------:R0:W1:Y:S02]  /*33e0*/  F2I.FTZ.U32.TRUNC.NTZ R3, R2 ;  /* 0x0000000200037305 */ /* 0x000064000021f000 */
[----:B0-----:R-:W-:Y:S02]  /*33f0*/  MOV R2, RZ ;  /* 0x000000ff00027202 */ /* 0x001fe40000000f00 */
[----:B-1----:R-:W-:-:S05]  /*3400*/  IADD3 R10, RZ, -R3, RZ ;  /* 0x80000003ff0a7210 */ /* 0x002fca0007ffe0ff */
[----:B------:R-:W-:Y:S01]  /*3410*/  IMAD R7, R10, R5, RZ ;  /* 0x000000050a077224 */ /* 0x000fe200078e02ff */
[----:B------:R-:W-:Y:S02]  /*3420*/  IABS R10, R0 ;  /* 0x00000000000a7213 */ /* 0x000fe40000000000 */
[----:B------:R-:W-:Y:S01]  /*3430*/  LOP3.LUT R0, R0, R9, RZ, 0x3c, !PT ;  /* 0x0000000900007212 */ /* 0x000fe200078e3cff */
[----:B------:R-:W-:-:S03]  /*3440*/  IMAD.HI.U32 R3, R3, R7, R2 ;  /* 0x0000000703037227 */ /* 0x000fc600078e0002 */
[----:B------:R-:W-:Y:S01]  /*3450*/  ISETP.GE.AND P2, PT, R0, RZ, PT ;  /* 0x000000ff0000720c */ /* 0x000fe20003f46270 */
[----:B------:R-:W-:-:S04]  /*3460*/  IMAD.MOV.U32 R2, RZ, RZ, R10 ;  /* 0x000000ffff027224 */ /* 0x000fc800078e000a */
[----:B------:R-:W-:-:S04]  /*3470*/  IMAD.HI.U32 R3, R3, R2, RZ ;  /* 0x0000000203037227 */ /* 0x000fc800078e00ff */
[----:B------:R-:W-:-:S05]  /*3480*/  IMAD R2, R3, R4, R2 ;  /* 0x0000000403027224 */ /* 0x000fca00078e0202 */
[----:B------:R-:W-:-:S13]  /*3490*/  ISETP.GT.U32.AND P1, PT, R5, R2, PT ;  /* 0x000000020500720c */ /* 0x000fda0003f24070 */
[----:B------:R-:W-:Y:S01]  /*34a0*/  @!P1 IMAD.IADD R2, R2, 0x1, -R5 ;  /* 0x0000000102029824 */ /* 0x000fe200078e0a05 */
[----:B------:R-:W-:Y:S02]  /*34b0*/  @!P1 IADD3 R3, R3, 0x1, RZ ;  /* 0x0000000103039810 */ /* 0x000fe40007ffe0ff */
[----:B------:R-:W-:Y:S02]  /*34c0*/  ISETP.NE.AND P1, PT, R9, RZ, PT ;  /* 0x000000ff0900720c */ /* 0x000fe40003f25270 */
[----:B------:R-:W-:-:S13]  /*34d0*/  ISETP.GE.U32.AND P0, PT, R2, R5, PT ;  /* 0x000000050200720c */ /* 0x000fda0003f06070 */
[----:B------:R-:W-:-:S04]  /*34e0*/  @P0 VIADD R3, R3, 0x1 ;  /* 0x0000000103030836 */ /* 0x000fc80000000000 */
[----:B------:R-:W-:-:S05]  /*34f0*/  IMAD.MOV.U32 R0, RZ, RZ, R3 ;  /* 0x000000ffff007224 */ /* 0x000fca00078e0003 */
[----:B------:R-:W-:Y:S02]  /*3500*/  @!P2 IADD3 R0, -R0, RZ, RZ ;  /* 0x000000ff0000a210 */ /* 0x000fe40007ffe1ff */
[----:B------:R-:W-:-:S07]  /*3510*/  @!P1 LOP3.LUT R0, RZ, R9, RZ, 0x33, !PT ;  /* 0x00000009ff009212 */ /* 0x000fce00078e33ff */
.L_x_1693:
[-C--:B------:R-:W-:Y:S01]  /*3520*/  IMAD R17, R8, R0.reuse, R17 ;  /* 0x0000000008117224 */ /* 0x080fe200078e0211 */
        /* <DEDUP_REMOVED lines=8> */
[----:B------:R-:W-:Y:S02]  /*35b0*/  R2UR UR43, R0 ;  /* 0x00000000002b72ca */ /* 0x000fe400000e0000 */
        /* <DEDUP_REMOVED lines=67> */
[----:B------:R-:W1:Y:S02]  /*39f0*/  SHFL.IDX PT, R0, R25, RZ, 0x1f ;  /* 0x00001fff19007589 */ /* 0x000e6400000e0000 */
[----:B-1----:R-:W-:-:S13]  /*3a00*/  R2UR UR4, R0 ;  /* 0x00000000000472ca */ /* 0x002fda00000e0000 */
        /* <DEDUP_REMOVED lines=9> */
[----:B------:R-:W-:-:S04]  /*3aa0*/  ULOP3.LUT UR5, UR5, 0x3fff, URZ, 0xc0, !UPT ;  /* 0x00003fff05057892 */ /* 0x000fc8000f8ec03f */
[----:B------:R-:W-:-:S04]  /*3ab0*/  ULOP3.LUT UR38, UR5, 0x2000000, URZ, 0xfc, !UPT ;  /* 0x0200000005267892 */ /* 0x000fc8000f8efc3f */
[----:B------:R-:W-:Y:S08]  /*3ac0*/  @!P0 BRA `(.L_x_1694) ;  /* 0x0000000000408947 */ /* 0x000ff00003800000 */
[----:B------:R-:W-:Y:S01]  /*3ad0*/  MOV R0, 0x0 ;  /* 0x0000000000007802 */ /* 0x000fe20000000f00 */
[----:B------:R-:W-:Y:S01]  /*3ae0*/  ULDC.64 UR4, c[0x4][0x90] ;  /* 0x0100240000047ab9 */ /* 0x000fe20000000a00 */
[----:B------:R-:W-:Y:S01]  /*3af0*/  ULDC.64 UR6, c[0x4][0x20] ;  /* 0x0100080000067ab9 */ /* 0x000fe20000000a00 */
[----:B------:R-:W-:Y:S01]  /*3b00*/  MOV R4, UR4 ;  /* 0x0000000400047c02 */ /* 0x000fe20008000f00 */
[----:B------:R1:W2:Y:S01]  /*3b10*/  LDC.64 R2, c[0x4][R0] ;  /* 0x0100000000027b82 */ /* 0x0002a20000000a00 */
[----:B------:R-:W-:Y:S01]  /*3b20*/  IMAD.U32 R5, RZ, RZ, UR5 ;  /* 0x00000005ff057e24 */ /* 0x000fe2000f8e00ff */
[----:B------:R-:W-:Y:S01]  /*3b30*/  ULDC.64 UR4, c[0x4][0x98] ;  /* 0x0100260000047ab9 */ /* 0x000fe20000000a00 */
[----:B------:R-:W-:Y:S01]  /*3b40*/  IMAD.U32 R10, RZ, RZ, UR6 ;  /* 0x00000006ff0a7e24 */ /* 0x000fe2000f8e00ff */
[----:B------:R-:W-:Y:S01]  /*3b50*/  MOV R7, UR5 ;  /* 0x0000000500077c02 */ /* 0x000fe20008000f00 */
[----:B------:R-:W-:Y:S01]  /*3b60*/  IMAD.U32 R6, RZ, RZ, UR4 ;  /* 0x00000004ff067e24 */ /* 0x000fe2000f8e00ff */
[----:B------:R-:W-:Y:S01]  /*3b70*/  MOV R8, 0x70 ;  /* 0x0000007000087802 */ /* 0x000fe20000000f00 */
[----:B------:R-:W-:-:S02]  /*3b80*/  IMAD.U32 R11, RZ, RZ, UR7 ;  /* 0x00000007ff0b7e24 */ /* 0x000fc4000f8e00ff */
[----:B------:R-:W-:Y:S02]  /*3b90*/  IMAD.MOV.U32 R12, RZ, RZ, 0x1 ;  /* 0x00000001ff0c7424 */ /* 0x000fe400078e00ff */
[----:B-1----:R-:W-:-:S07]  /*3ba0*/  IMAD.MOV.U32 R13, RZ, RZ, RZ ;  /* 0x000000ffff0d7224 */ /* 0x002fce00078e00ff */
[----:B------:R-:W-:-:S07]  /*3bb0*/  LEPC R20, `(.L_x_1694) ;  /* 0x000000001014794e */ /* 0x000fce0000000000 */
[----:B0-2---:R-:W-:Y:S05]  /*3bc0*/  CALL.ABS.NOINC R2 ;  /* 0x0000000002007343 */ /* 0x005fea0003c00000 */
.L_x_1694:
[----:B------:R-:W-:Y:S02]  /*3bd0*/  SHF.L.U32 R13, RZ, 0x1f, RZ ;  /* 0x0000001fff0d7819 */ /* 0x000fe400000006ff */
[----:B------:R-:W-:Y:S02]  /*3be0*/  LOP3.LUT R3, R24, 0xffffff80, RZ, 0xc0, !PT ;  /* 0xffffff8018037812 */ /* 0x000fe400078ec0ff */
[----:B------:R-:W1:Y:S01]  /*3bf0*/  SYNCS.PHASECHK.TRANS64.TRYWAIT P0, [UR40+0x28c00], R13 ;  /* 0x028c000dff0075a7 */ /* 0x000e620008000168 */
[----:B------:R-:W-:Y:S02]  /*3c00*/  LEA.HI R0, R25, R25, RZ, 0x1 ;  /* 0x0000001919007211 */ /* 0x000fe400078f08ff */
[----:B------:R-:W-:Y:S02]  /*3c10*/  IADD3 R5, R22, -R3, RZ ;  /* 0x8000000316057210 */ /* 0x000fe40007ffe0ff */
[----:B------:R-:W-:Y:S02]  /*3c20*/  LOP3.LUT R2, R0, 0xfffffe, RZ, 0xc0, !PT ;  /* 0x00fffffe00027812 */ /* 0x000fe400078ec0ff */
[----:B------:R-:W-:-:S04]  /*3c30*/  SHF.R.S32.HI R4, RZ, 0x1f, R5 ;  /* 0x0000001fff047819 */ /* 0x000fc80000011405 */
[----:B------:R-:W-:-:S04]  /*3c40*/  LEA.HI R3, R4, R5, RZ, 0x2 ;  /* 0x0000000504037211 */ /* 0x000fc800078f10ff */
[--C-:B------:R-:W-:Y:S02]  /*3c50*/  SHF.R.S32.HI R6, RZ, 0x2, R3.reuse ;  /* 0x00000002ff067819 */ /* 0x100fe40000011403 */
[----:B------:R-:W-:Y:S01]  /*3c60*/  SHF.R.S32.HI R7, RZ, 0x1f, R3 ;  /* 0x0000001fff077819 */ /* 0x000fe20000011403 */
[----:B-1----:R-:W-:Y:S06]  /*3c70*/  @!P0 BRA `(.L_x_1695) ;  /* 0x00000104009c8947 */ /* 0x002fec0003800000 */
.L_x_1829:
[----:B------:R-:W-:Y:S01]  /*3c80*/  ULOP3.LUT UR4, UR39, 0x1, URZ, 0xfc, !UPT ;  /* 0x0000000127047892 */ /* 0x000fe2000f8efc3f */
[----:B-1----:R-:W-:Y:S01]  /*3c90*/  LOP3.LUT R0, R3, 0x7ffffffc, RZ, 0xc0, !PT ;  /* 0x7ffffffc03007812 */ /* 0x002fe200078ec0ff */
[----:B------:R-:W-:Y:S01]  /*3ca0*/  IMAD.IADD R3, R25, 0x1, -R2 ;  /* 0x0000000119037824 */ /* 0x000fe200078e0a02 */
[----:B------:R-:W-:Y:S02]  /*3cb0*/  LEA.HI R7, R7, R6, RZ, 0x3 ;  /* 0x0000000607077211 */ /* 0x000fe400078f18ff */
[-C--:B------:R-:W-:Y:S01]  /*3cc0*/  IADD3 R0, -R0, R5.reuse, RZ ;  /* 0x0000000500007210 */ /* 0x080fe20007ffe1ff */
[----:B------:R-:W-:Y:S01]  /*3cd0*/  IMAD.U32 R2, RZ, RZ, UR4 ;  /* 0x00000004ff027e24 */ /* 0x000fe2000f8e00ff */
[----:B------:R-:W-:Y:S02]  /*3ce0*/  LOP3.LUT R7, R7, 0xfffffff8, RZ, 0xc0, !PT ;  /* 0xfffffff807077812 */ /* 0x000fe400078ec0ff */
[----:B------:R-:W-:Y:S01]  /*3cf0*/  LEA.HI R4, R4, R5, RZ, 0x5 ;  /* 0x0000000504047211 */ /* 0x000fe200078f28ff */
[----:B------:R-:W-:Y:S01]  /*3d00*/  IMAD.SHL.U32 R0, R0, 0x2, RZ ;  /* 0x0000000200007824 */ /* 0x000fe200078e00ff */
[----:B------:R-:W-:Y:S01]  /*3d10*/  ISETP.NE.AND P4, PT, R2, 0x3, PT ;  /* 0x000000030200780c */ /* 0x000fe20003f85270 */
[----:B------:R-:W-:Y:S01]  /*3d20*/  IMAD.IADD R7, R6, 0x1, -R7 ;  /* 0x0000000106077824 */ /* 0x000fe200078e0a07 */
[----:B------:R-:W-:-:S02]  /*3d30*/  SHF.R.S32.HI R4, RZ, 0x5, R4 ;  /* 0x00000005ff047819 */ /* 0x000fc40000011404 */
[----:B------:R-:W-:-:S03]  /*3d40*/  LEA R10, R3, R0, 0x8 ;  /* 0x00000000030a7211 */ /* 0x000fc600078e40ff */
[----:B0-----:R-:W-:-:S06]  /*3d50*/  IMAD R9, R4, 0x10, R7 ;  /* 0x0000001004097824 */ /* 0x001fcc00078e0207 */
[----:B------:R-:W-:Y:S05]  /*3d60*/  @!P4 BRA `(.L_x_1696) ;  /* 0x000000000004c947 */ /* 0x000fea0003800000 */
[----:B------:R-:W-:Y:S01]  /*3d70*/  BPT.TRAP 0x1 ;  /* 0x000000040000795c */ /* 0x000fe20000300000 */
.L_x_1696:
[----:B------:R0:W1:Y:S01]  /*3d80*/  SYNCS.PHASECHK.TRANS64.TRYWAIT P0, [UR40+0x28c30], R13 ;  /* 0x028c300dff0075a7 */ /* 0x0000620008000168 */
[----:B------:R-:W-:Y:S05]  /*3d90*/  @!P4 BRA `(.L_x_1697) ;  /* 0x000000000004c947 */ /* 0x000fea0003800000 */
[----:B------:R-:W-:Y:S01]  /*3da0*/  BPT.TRAP 0x1 ;  /* 0x000000040000795c */ /* 0x000fe20000300000 */
.L_x_1697:
[----:B-1----:R-:W-:Y:S05]  /*3db0*/  @P0 BRA `(.L_x_1698) ;  /* 0x0000000000080947 */ /* 0x002fea0003800000 */
[----:B------:R-:W1:Y:S02]  /*3dc0*/  SYNCS.PHASECHK.TRANS64.TRYWAIT P0, [UR40+0x28c30], R13 ;  /* 0x028c300dff0075a7 */ /* 0x000e640008000168 */
[----:B-1----:R-:W-:Y:S05]  /*3dd0*/  @!P0 BRA `(.L_x_1699) ;  /* 0x00000104005c8947 */ /* 0x002fea0003800000 */
.L_x_1698:
        /* <DEDUP_REMOVED lines=12> */
[----:B------:R-:W-:Y:S02]  /*3ea0*/  UIADD3 UR12, UR4, 0x2, URZ ;  /* 0x00000002040c7890 */ /* 0x000fe4000fffe03f */
[----:B------:R-:W-:-:S02]  /*3eb0*/  UMOV UR8, UR4 ;  /* 0x0000000400087c82 */ /* 0x000fc40008000000 */
[----:B------:R-:W-:Y:S01]  /*3ec0*/  UMOV UR10, UR24 ;  /* 0x00000018000a7c82 */ /* 0x000fe20008000000 */
[----:B------:R-:W-:Y:S01]  /*3ed0*/  UIADD3 UR14, UR24, 0x2, URZ ;  /* 0x00000002180e7890 */ /* 0x000fe2000fffe03f */
        /* <DEDUP_REMOVED lines=23> */
.L_x_1700:
[----:B------:R-:W-:Y:S01]  /*4050*/  ISETP.NE.AND P0, PT, R19, 0x1, PT ;  /* 0x000000011300780c */ /* 0x000fe20003f05270 */
[----:B------:R-:W-:Y:S01]  /*4060*/  UMOV UR6, 0xffffffc0 ;  /* 0xffffffc000067882 */ /* 0x000fe20000000000 */
[----:B-1----:R-:W-:Y:S01]  /*4070*/  LEA.HI R2, R23, R22, RZ, 0x2 ;  /* 0x0000001617027211 */ /* 0x002fe200078f10ff */
[----:B------:R-:W-:Y:S01]  /*4080*/  UIMAD UR5, UR43, UR6, 0x41 ;  /* 0x000000412b0574a4 */ /* 0x000fe2000f8e0206 */
[----:B------:R-:W-:Y:S01]  /*4090*/  LOP3.LUT P1, RZ, R16, 0x1, RZ, 0xc0, !PT ;  /* 0x0000000110ff7812 */ /* 0x000fe2000782c0ff */
[----:B------:R-:W-:Y:S01]  /*40a0*/  UIADD3 UR4, UR40, 0x28c40, URZ ;  /* 0x00028c4028047890 */ /* 0x000fe2000fffe03f */
[----:B------:R-:W-:Y:S01]  /*40b0*/  LOP3.LUT R3, R2, 0xfffffffc, RZ, 0xc0, !PT ;  /* 0xfffffffc02037812 */ /* 0x000fe200078ec0ff */
[----:B------:R-:W-:Y:S01]  /*40c0*/  ULDC UR11, c[0x0][0x2f0] ;  /* 0x0000bc00000b7ab9 */ /* 0x000fe20000000800 */
[----:B------:R-:W-:Y:S01]  /*40d0*/  ULDC UR10, c[0x0][0x9d8] ;  /* 0x00027600000a7ab9 */ /* 0x000fe20000000800 */
[----:B------:R-:W-:Y:S01]  /*40e0*/  UIMAD UR5, UR41, UR11, UR5 ;  /* 0x0000000b290572a4 */ /* 0x000fe2000f8e0205 */
[----:B------:R-:W-:Y:S01]  /*40f0*/  FMUL.FTZ R24, R24, UR10 ;  /* 0x0000000a18187c20 */ /* 0x000fe20008410000 */
[----:B------:R-:W-:Y:S01]  /*4100*/  IMAD.IADD R3, R22, 0x1, -R3 ;  /* 0x0000000116037824 */ /* 0x000fe200078e0a03 */
[----:B------:R-:W-:Y:S01]  /*4110*/  UPRMT UR4, UR42, 0x654, UR4 ;  /* 0x000006542a047896 */ /* 0x000fe20008000004 */
[----:B------:R-:W1:Y:S01]  /*4120*/  @P0 LDC R5, c[0x0][0x44c] ;  /* 0x00011300ff050b82 */ /* 0x000e620000000800 */
[----:B------:R-:W-:Y:S01]  /*4130*/  FMUL.FTZ R25, R25, UR10 ;  /* 0x0000000a19197c20 */ /* 0x000fe20008410000 */
[----:B------:R-:W-:Y:S01]  /*4140*/  FMUL.FTZ R26, R26, UR10 ;  /* 0x0000000a1a1a7c20 */ /* 0x000fe20008410000 */
[----:B------:R-:W-:Y:S01]  /*4150*/  LEA.HI R2, R3, R3, RZ, 0x1 ;  /* 0x0000000303027211 */ /* 0x000fe200078f08ff */
[----:B------:R-:W-:Y:S01]  /*4160*/  FMUL.FTZ R27, R27, UR10 ;  /* 0x0000000a1b1b7c20 */ /* 0x000fe20008410000 */
[----:B------:R-:W-:Y:S01]  /*4170*/  FMUL.FTZ R28, R28, UR10 ;  /* 0x0000000a1c1c7c20 */ /* 0x000fe20008410000 */
[----:B------:R-:W-:Y:S01]  /*4180*/  FMUL.FTZ R29, R29, UR10 ;  /* 0x0000000a1d1d7c20 */ /* 0x000fe20008410000 */
[----:B------:R-:W-:Y:S01]  /*4190*/  LOP3.LUT R2, R2, 0x1ffffffe, RZ, 0xc0, !PT ;  /* 0x1ffffffe02027812 */ /* 0x000fe200078ec0ff */
[----:B------:R-:W2:Y:S01]  /*41a0*/  @P0 LDC R7, c[0x0][0x450] ;  /* 0x00011400ff070b82 */ /* 0x000ea20000000800 */
[----:B------:R-:W-:Y:S01]  /*41b0*/  FMUL.FTZ R30, R30, UR10 ;  /* 0x0000000a1e1e7c20 */ /* 0x000fe20008410000 */
[----:B------:R-:W-:Y:S01]  /*41c0*/  FMUL.FTZ R31, R31, UR10 ;  /* 0x0000000a1f1f7c20 */ /* 0x000fe20008410000 */
[----:B------:R-:W-:Y:S01]  /*41d0*/  IADD3 R2, R3, -R2, RZ ;  /* 0x8000000203027210 */ /* 0x000fe20007ffe0ff */
[----:B------:R-:W-:-:S02]  /*41e0*/  IMAD.IADD R3, R152, 0x1, R9 ;  /* 0x0000000198037824 */ /* 0x000fc400078e0209 */
[----:B------:R-:W-:Y:S01]  /*41f0*/  FMUL.FTZ R37, R37, UR10 ;  /* 0x0000000a25257c20 */ /* 0x000fe20008410000 */
[----:B------:R-:W-:Y:S01]  /*4200*/  FMUL.FTZ R40, R40, UR10 ;  /* 0x0000000a28287c20 */ /* 0x000fe20008410000 */
[----:B------:R-:W-:Y:S01]  /*4210*/  FMUL.FTZ R41, R41, UR10 ;  /* 0x0000000a29297c20 */ /* 0x000fe20008410000 */
[----:B------:R-:W-:Y:S02]  /*4220*/  IMAD R2, R2, 0x8, R3 ;  /* 0x0000000802027824 */ /* 0x000fe400078e0203 */
[----:B------:R-:W-:Y:S01]  /*4230*/  FMUL.FTZ R42, R42, UR10 ;  /* 0x0000000a2a2a7c20 */ /* 0x000fe20008410000 */
[----:B------:R-:W-:Y:S01]  /*4240*/  FMUL.FTZ R43, R43, UR10 ;  /* 0x0000000a2b2b7c20 */ /* 0x000fe20008410000 */
[----:B------:R-:W-:Y:S01]  /*4250*/  FMUL.FTZ R44, R44, UR10 ;  /* 0x0000000a2c2c7c20 */ /* 0x000fe20008410000 */
[----:B------:R-:W-:Y:S01]  /*4260*/  FMUL.FTZ R46, R46, UR10 ;  /* 0x0000000a2e2e7c20 */ /* 0x000fe20008410000 */
[----:B------:R-:W-:Y:S01]  /*4270*/  MOV R3, R2 ;  /* 0x0000000200037202 */ /* 0x000fe20000000f00 */
[----:B------:R-:W-:Y:S01]  /*4280*/  FMUL.FTZ R47, R47, UR10 ;  /* 0x0000000a2f2f7c20 */ /* 0x000fe20008410000 */
[----:B------:R-:W-:Y:S01]  /*4290*/  FMUL.FTZ R49, R49, UR10 ;  /* 0x0000000a31317c20 */ /* 0x000fe20008410000 */
[----:B-1----:R-:W-:-:S04]  /*42a0*/  @P0 IMAD.HI.U32 R4, R2, R5, RZ ;  /* 0x0000000502040227 */ /* 0x002fc800078e00ff */
[----:B------:R-:W-:Y:S01]  /*42b0*/  FMUL.FTZ R50, R50, UR10 ;  /* 0x0000000a32327c20 */ /* 0x000fe20008410000 */
[----:B------:R-:W-:Y:S01]  /*42c0*/  FMUL.FTZ R51, R51, UR10 ;  /* 0x0000000a33337c20 */ /* 0x000fe20008410000 */
[----:B------:R-:W-:Y:S01]  /*42d0*/  FMUL.FTZ R52, R52, UR10 ;  /* 0x0000000a34347c20 */ /* 0x000fe20008410000 */
[----:B------:R-:W-:Y:S01]  /*42e0*/  FMUL.FTZ R53, R53, UR10 ;  /* 0x0000000a35357c20 */ /* 0x000fe20008410000 */
[----:B------:R-:W-:Y:S01]  /*42f0*/  FMUL.FTZ R54, R54, UR10 ;  /* 0x0000000a36367c20 */ /* 0x000fe20008410000 */
[----:B------:R-:W-:Y:S01]  /*4300*/  FMUL.FTZ R55, R55, UR10 ;  /* 0x0000000a37377c20 */ /* 0x000fe20008410000 */
[----:B------:R-:W-:Y:S01]  /*4310*/  FMUL.FTZ R34, R34, UR10 ;  /* 0x0000000a22227c20 */ /* 0x000fe20008410000 */
[----:B--2---:R-:W-:Y:S01]  /*4320*/  @P0 SHF.R.U32.HI R3, RZ, R7, R4 ;  /* 0x00000007ff030219 */ /* 0x004fe20000011604 */
[----:B------:R-:W-:Y:S01]  /*4330*/  FMUL.FTZ R35, R35, UR10 ;  /* 0x0000000a23237c20 */ /* 0x000fe20008410000 */
[----:B------:R-:W-:Y:S01]  /*4340*/  FMUL.FTZ R36, R36, UR10 ;  /* 0x0000000a24247c20 */ /* 0x000fe20008410000 */
[----:B------:R-:W-:Y:S01]  /*4350*/  FMUL.FTZ R38, R38, UR10 ;  /* 0x0000000a26267c20 */ /* 0x000fe20008410000 */
[----:B------:R-:W-:Y:S01]  /*4360*/  FMUL.FTZ R39, R39, UR10 ;  /* 0x0000000a27277c20 */ /* 0x000fe20008410000 */
[----:B------:R-:W1:Y:S01]  /*4370*/  SHFL.IDX PT, R7, R3, RZ, 0x1c1f ;  /* 0x001c1fff03077589 */ /* 0x000e6200000e0000 */
[----:B------:R-:W-:Y:S01]  /*4380*/  FMUL.FTZ R45, R45, UR10 ;  /* 0x0000000a2d2d7c20 */ /* 0x000fe20008410000 */
[----:B------:R-:W-:Y:S01]  /*4390*/  FMUL.FTZ R48, R48, UR10 ;  /* 0x0000000a30307c20 */ /* 0x000fe20008410000 */
[----:B------:R-:W-:Y:S01]  /*43a0*/  IMAD.U32 R5, RZ, RZ, UR5 ;  /* 0x00000005ff057e24 */ /* 0x000fe2000f8e00ff */
[----:B------:R-:W-:Y:S01]  /*43b0*/  ULEA UR15, UR43, 0xffffffc0, 0x6 ;  /* 0xffffffc02b0f7891 */ /* 0x000fe2000f8e303f */
[----:B------:R-:W2:Y:S01]  /*43c0*/  MUFU.TANH R11, R28 ;  /* 0x0000001c000b7308 */ /* 0x000ea20000002400 */
[----:B------:R-:W-:Y:S01]  /*43d0*/  ULDC UR7, c[0x0][0x9dc] ;  /* 0x0002770000077ab9 */ /* 0x000fe20000000800 */
[----:B------:R-:W-:Y:S01]  /*43e0*/  ULDC UR14, c[0x0][0x288] ;  /* 0x0000a200000e7ab9 */ /* 0x000fe20000000800 */
[----:B------:R-:W-:Y:S01]  /*43f0*/  SYNCS.ARRIVE.TRANS64.RED.A1T0 RZ, [UR4], RZ ;  /* 0x000000ffffff79a7 */ /* 0x000fe20008100404 */
[----:B------:R-:W-:Y:S01]  /*4400*/  ULOP3.LUT UR7, URZ, UR7, URZ, 0x33, !UPT ;  /* 0x000000073f077292 */ /* 0x000fe2000f8e333f */
[----:B------:R-:W-:Y:S01]  /*4410*/  FMUL.FTZ R32, R32, UR10 ;  /* 0x0000000a20207c20 */ /* 0x000fe20008410000 */
[----:B------:R-:W-:Y:S01]  /*4420*/  FMUL.FTZ R33, R33, UR10 ;  /* 0x0000000a21217c20 */ /* 0x000fe20008410000 */
[----:B------:R-:W-:Y:S01]  /*4430*/  UIMAD UR4, UR41, UR11, -UR15 ;  /* 0x0000000b290472a4 */ /* 0x000fe2000f8e0a0f */
[----:B------:R-:W3:Y:S01]  /*4440*/  MUFU.TANH R14, R29 ;  /* 0x0000001d000e7308 */ /* 0x000ee20000002400 */
[----:B------:R-:W-:Y:S01]  /*4450*/  IADD3 R4, R5, -UR14, -R0 ;  /* 0x8000000e05047c10 */ /* 0x000fe2000fffe800 */
[----:B------:R-:W-:-:S03]  /*4460*/  ULDC UR18, c[0x0][0x9e0] ;  /* 0x0002780000127ab9 */ /* 0x000fc60000000800 */
[----:B------:R-:W-:-:S03]  /*4470*/  IADD3 R8, -R0, UR4, RZ ;  /* 0x0000000400087c10 */ /* 0x000fc6000fffe1ff */
[----:B------:R-:W4:Y:S08]  /*4480*/  MUFU.TANH R24, R24 ;  /* 0x0000001800187308 */ /* 0x000f300000002400 */
[----:B------:R-:W0:Y:S08]  /*4490*/  MUFU.TANH R25, R25 ;  /* 0x0000001900197308 */ /* 0x000e300000002400 */
        /* <DEDUP_REMOVED lines=26> */
[----:B------:R5:W0:Y:S08]  /*4640*/  MUFU.TANH R15, R32 ;  /* 0x00000020000f7308 */ /* 0x000a300000002400 */
[----:B------:R2:W0:Y:S01]  /*4650*/  MUFU.TANH R20, R33 ;  /* 0x0000002100147308 */ /* 0x0004220000002400 */
[----:B-----5:R-:W-:-:S05]  /*4660*/  IADD3 R32, R4, UR7, RZ ;  /* 0x0000000704207c10 */ /* 0x020fca000fffe0ff */
[----:B-1----:R-:W-:Y:S02]  /*4670*/  IMAD.IADD R5, R32, 0x1, R7 ;  /* 0x0000000120057824 */ /* 0x002fe400078e0207 */
[----:B--2---:R-:W-:-:S05]  /*4680*/  VIADD R33, R4, UR18 ;  /* 0x0000001204217c36 */ /* 0x004fca0008000000 */
[----:B------:R-:W-:Y:S01]  /*4690*/  VIADDMNMX R4, R7, R33, R8, PT ;  /* 0x0000002107047246 */ /* 0x000fe20003800108 */
[----:B---34-:R-:W-:Y:S06]  /*46a0*/  @!P1 BRA `(.L_x_1701) ;  /* 0x0000000000689947 */ /* 0x018fec0003800000 */
[----:B------:R-:W-:Y:S01]  /*46b0*/  IMAD.U32 R6, RZ, RZ, UR11 ;  /* 0x0000000bff067e24 */ /* 0x000fe2000f8e00ff */
[----:B------:R-:W-:Y:S03]  /*46c0*/  BSSY B0, `(.L_x_1702) ;  /* 0x0000014000007945 */ /* 0x000fe60003800000 */
[----:B------:R-:W-:-:S05]  /*46d0*/  IMAD R6, R6, UR41, R7 ;  /* 0x0000002906067c24 */ /* 0x000fca000f8e0207 */
[----:B------:R-:W-:-:S04]  /*46e0*/  IADD3 R7, R6, -UR14, RZ ;  /* 0x8000000e06077c10 */ /* 0x000fc8000fffe0ff */
[----:B------:R-:W-:-:S13]  /*46f0*/  ISETP.GT.AND P0, PT, R7, -0x1, PT ;  /* 0xffffffff0700780c */ /* 0x000fda0003f04270 */
[----:B------:R-:W-:Y:S05]  /*4700*/  @P0 BRA `(.L_x_1703) ;  /* 0x0000000000240947 */ /* 0x000fea0003800000 */
[----:B------:R-:W-:Y:S01]  /*4710*/  ULDC UR4, c[0x0][0x9e4] ;  /* 0x0002790000047ab9 */ /* 0x000fe20000000800 */
[----:B------:R-:W-:Y:S01]  /*4720*/  LOP3.LUT R7, RZ, R7, RZ, 0x33, !PT ;  /* 0x00000007ff077212 */ /* 0x000fe200078e33ff */
[----:B------:R-:W-:-:S05]  /*4730*/  IMAD.U32 R34, RZ, RZ, UR4 ;  /* 0x00000004ff227e24 */ /* 0x000fca000f8e00ff */
[----:B------:R-:W-:-:S13]  /*4740*/  ISETP.NE.AND P0, PT, R34, 0x1, PT ;  /* 0x000000012200780c */ /* 0x000fda0003f05270 */
[----:B------:R-:W1:Y:S02]  /*4750*/  @P0 LDC.64 R38, c[0x0][0x9e8] ;  /* 0x00027a00ff260b82 */ /* 0x000e640000000a00 */
[----:B-1----:R-:W-:-:S05]  /*4760*/  @P0 IMAD.HI.U32 R6, R7, R38, RZ ;  /* 0x0000002607060227 */ /* 0x002fca00078e00ff */
[----:B------:R-:W-:-:S04]  /*4770*/  @P0 SHF.R.U32.HI R7, RZ, R39, R6 ;  /* 0x00000027ff070219 */ /* 0x000fc80000011606 */
[----:B------:R-:W-:Y:S01]  /*4780*/  LOP3.LUT R7, RZ, R7, RZ, 0x33, !PT ;  /* 0x00000007ff077212 */ /* 0x000fe200078e33ff */
[----:B------:R-:W-:Y:S06]  /*4790*/  BRA `(.L_x_1704) ;  /* 0x0000000000187947 */ /* 0x000fec0003800000 */
.L_x_1703:
[----:B------:R-:W-:Y:S02]  /*47a0*/  ULDC UR4, c[0x0][0x9e4] ;  /* 0x0002790000047ab9 */ /* 0x000fe40000000800 */
[----:B------:R-:W-:-:S05]  /*47b0*/  IMAD.U32 R34, RZ, RZ, UR4 ;  /* 0x00000004ff227e24 */ /* 0x000fca000f8e00ff */
[----:B------:R-:W-:-:S13]  /*47c0*/  ISETP.NE.AND P0, PT, R34, 0x1, PT ;  /* 0x000000012200780c */ /* 0x000fda0003f05270 */
[----:B------:R-:W1:Y:S02]  /*47d0*/  @P0 LDC.64 R38, c[0x0][0x9e8] ;  /* 0x00027a00ff260b82 */ /* 0x000e640000000a00 */
[----:B-1----:R-:W-:-:S05]  /*47e0*/  @P0 IMAD.HI.U32 R6, R7, R38, RZ ;  /* 0x0000002607060227 */ /* 0x002fca00078e00ff */
[----:B------:R-:W-:-:S07]  /*47f0*/  @P0 SHF.R.U32.HI R7, RZ, R39, R6 ;  /* 0x00000027ff070219 */ /* 0x000fce0000011606 */
.L_x_1704:
[----:B------:R-:W-:Y:S05]  /*4800*/  BSYNC B0 ;  /* 0x0000000000007941 */ /* 0x000fea0003800000 */
.L_x_1702:
[----:B------:R-:W-:-:S05]  /*4810*/  IMAD R7, R7, R34, -UR15 ;  /* 0x8000000f07077e24 */ /* 0x000fca000f8e0222 */
[----:B------:R-:W-:-:S04]  /*4820*/  IADD3 R7, -R0, R7, RZ ;  /* 0x0000000700077210 */ /* 0x000fc80007ffe1ff */
[----:B------:R-:W-:Y:S02]  /*4830*/  VIADDMNMX R4, R7, R34, R4, PT ;  /* 0x0000002207047246 */ /* 0x000fe40003800104 */
[----:B------:R-:W-:-:S07]  /*4840*/  VIMNMX R5, R5, R7, !PT ;  /* 0x0000000705057248 */ /* 0x000fce0007fe0100 */
.L_x_1701:
[----:B------:R-:W1:Y:S02]  /*4850*/  SHFL.IDX PT, R3, R3, 0x1, 0x1c1f ;  /* 0x003c1f0003037f89 */ /* 0x000e6400000e0000 */
[----:B-1----:R-:W-:Y:S01]  /*4860*/  VIADDMNMX R6, R3, R33, R8, PT ;  /* 0x0000002103067246 */ /* 0x002fe20003800108 */
[----:B------:R-:W-:Y:S01]  /*4870*/  IMAD.IADD R7, R32, 0x1, R3 ;  /* 0x0000000120077824 */ /* 0x000fe200078e0203 */
[----:B------:R-:W-:Y:S06]  /*4880*/  @!P1 BRA `(.L_x_1705) ;  /* 0x0000000000689947 */ /* 0x000fec0003800000 */
        /* <DEDUP_REMOVED lines=15> */
.L_x_1707:
[----:B------:R-:W-:Y:S02]  /*4980*/  ULDC UR4, c[0x0][0x9e4] ;  /* 0x0002790000047ab9 */ /* 0x000fe40000000800 */
[----:B------:R-:W-:-:S05]  /*4990*/  IMAD.U32 R32, RZ, RZ, UR4 ;  /* 0x00000004ff207e24 */ /* 0x000fca000f8e00ff */
[----:B------:R-:W-:-:S13]  /*49a0*/  ISETP.NE.AND P0, PT, R32, 0x1, PT ;  /* 0x000000012000780c */ /* 0x000fda0003f05270 */
[----:B------:R-:W1:Y:S02]  /*49b0*/  @P0 LDC.64 R34, c[0x0][0x9e8] ;  /* 0x00027a00ff220b82 */ /* 0x000e640000000a00 */
[----:B-1----:R-:W-:-:S05]  /*49c0*/  @P0 IMAD.HI.U32 R8, R3, R34, RZ ;  /* 0x0000002203080227 */ /* 0x002fca00078e00ff */
[----:B------:R-:W-:-:S07]  /*49d0*/  @P0 SHF.R.U32.HI R3, RZ, R35, R8 ;  /* 0x00000023ff030219 */ /* 0x000fce0000011608 */
.L_x_1708:
[----:B------:R-:W-:Y:S05]  /*49e0*/  BSYNC B0 ;  /* 0x0000000000007941 */ /* 0x000fea0003800000 */
.L_x_1706:
[----:B------:R-:W-:-:S05]  /*49f0*/  IMAD R3, R3, R32, -UR15 ;  /* 0x8000000f03037e24 */ /* 0x000fca000f8e0220 */
[----:B------:R-:W-:-:S04]  /*4a00*/  IADD3 R3, -R0, R3, RZ ;  /* 0x0000000300037210 */ /* 0x000fc80007ffe1ff */
[----:B------:R-:W-:Y:S02]  /*4a10*/  VIADDMNMX R6, R3, R32, R6, PT ;  /* 0x0000002003067246 */ /* 0x000fe40003800106 */
[----:B------:R-:W-:-:S07]  /*4a20*/  VIMNMX R7, R7, R3, !PT ;  /* 0x0000000307077248 */ /* 0x000fce0007fe0100 */
.L_x_1705:
[----:B------:R-:W-:Y:S01]  /*4a30*/  UIMAD UR4, UR43, UR6, 0x40 ;  /* 0x000000402b0474a4 */ /* 0x000fe2000f8e0206 */
[----:B------:R-:W-:Y:S03]  /*4a40*/  BAR.SYNC.DEFER_BLOCKING 0xf, 0x100 ;  /* 0x03c4000000007b1d */ /* 0x000fe60000010000 */
[----:B------:R-:W-:Y:S02]  /*4a50*/  UISETP.GE.AND UP5, UPT, UR4, 0x1, UPT ;  /* 0x000000010400788c */ /* 0x000fe4000bfa6270 */
[----:B------:R-:W-:Y:S02]  /*4a60*/  UISETP.GE.AND UP6, UPT, UR4, 0x2, UPT ;  /* 0x000000020400788c */ /* 0x000fe4000bfc6270 */
[----:B------:R-:W-:Y:S02]  /*4a70*/  UISETP.GE.AND UP0, UPT, UR4, 0x9, UPT ;  /* 0x000000090400788c */ /* 0x000fe4000bf06270 */
[----:B------:R-:W-:Y:S01]  /*4a80*/  PLOP3.LUT P1, PT, PT, PT, UP5, 0x40, 0x0 ;  /* 0x000000000000781c */ /* 0x000fe20003f2e858 */
[----:B------:R-:W-:Y:S01]  /*4a90*/  UISETP.GE.AND UP1, UPT, UR4, 0xa, UPT ;  /* 0x0000000a0400788c */ /* 0x000fe2000bf26270 */
[----:B------:R-:W-:Y:S01]  /*4aa0*/  PLOP3.LUT P3, PT, PT, PT, UP6, 0x40, 0x0 ;  /* 0x000000000000781c */ /* 0x000fe20003f6e868 */
[----:B------:R-:W-:Y:S01]  /*4ab0*/  UISETP.GE.AND UP2, UPT, UR4, 0x11, UPT ;  /* 0x000000110400788c */ /* 0x000fe2000bf46270 */
[C---:B------:R-:W-:Y:S01]  /*4ac0*/  ISETP.GT.AND P1, PT, R5.reuse, RZ, P1 ;  /* 0x000000ff0500720c */ /* 0x040fe20000f24270 */
[----:B------:R-:W-:Y:S01]  /*4ad0*/  UISETP.GE.AND UP3, UPT, UR4, 0x12, UPT ;  /* 0x000000120400788c */ /* 0x000fe2000bf66270 */
[----:B------:R-:W-:Y:S01]  /*4ae0*/  ISETP.GT.AND P3, PT, R5, 0x1, P3 ;  /* 0x000000010500780c */ /* 0x000fe20001f64270 */
[----:B------:R-:W-:Y:S01]  /*4af0*/  UISETP.GE.AND UP4, UPT, UR4, 0x19, UPT ;  /* 0x000000190400788c */ /* 0x000fe2000bf86270 */
[----:B------:R-:W-:Y:S01]  /*4b00*/  ISETP.LT.OR P1, PT, R4, 0x1, P1 ;  /* 0x000000010400780c */ /* 0x000fe20000f21670 */
[----:B------:R-:W-:Y:S01]  /*4b10*/  ULDC UR10, c[0x0][0x988] ;  /* 0x00026200000a7ab9 */ /* 0x000fe20000000800 */
[----:B------:R-:W-:Y:S01]  /*4b20*/  PLOP3.LUT P2, PT, PT, PT, UP6, 0x40, 0x0 ;  /* 0x000000000000781c */ /* 0x000fe20003f4e868 */
[----:B------:R-:W-:Y:S01]  /*4b30*/  UISETP.GE.AND UP6, UPT, UR4, 0x21, UPT ;  /* 0x000000210400788c */ /* 0x000fe2000bfc6270 */
[----:B------:R-:W-:-:S02]  /*4b40*/  FSEL R3, R24, -INF , !P1 ;  /* 0xff80000018037808 */ /* 0x000fc40004800000 */
[----:B------:R-:W-:Y:S02]  /*4b50*/  PLOP3.LUT P1, PT, PT, PT, UP0, 0x40, 0x0 ;  /* 0x000000000000781c */ /* 0x000fe40003f2e808 */
[----:B------:R-:W-:Y:S02]  /*4b60*/  ISETP.LT.OR P3, PT, R4, 0x2, P3 ;  /* 0x000000020400780c */ /* 0x000fe40001f61670 */
[----:B------:R-:W-:Y:S02]  /*4b70*/  ISETP.GT.AND P2, PT, R7, 0x1, P2 ;  /* 0x000000010700780c */ /* 0x000fe40001744270 */
[----:B------:R-:W-:Y:S02]  /*4b80*/  ISETP.GT.AND P1, PT, R5, 0x8, P1 ;  /* 0x000000080500780c */ /* 0x000fe40000f24270 */
[----:B------:R-:W-:Y:S01]  /*4b90*/  PLOP3.LUT P0, PT, PT, PT, UP5, 0x40, 0x0 ;  /* 0x000000000000781c */ /* 0x000fe20003f0e858 */
[----:B------:R-:W-:Y:S01]  /*4ba0*/  UISETP.GE.AND UP5, UPT, UR4, 0x1a, UPT ;  /* 0x0000001a0400788c */ /* 0x000fe2000bfa6270 */
[----:B0-----:R-:W-:-:S02]  /*4bb0*/  FSEL R8, R25, -INF , !P3 ;  /* 0xff80000019087808 */ /* 0x001fc40005800000 */
[----:B------:R-:W-:Y:S02]  /*4bc0*/  PLOP3.LUT P3, PT, PT, PT, UP1, 0x40, 0x0 ;  /* 0x000000000000781c */ /* 0x000fe40003f6e818 */
[----:B------:R-:W-:Y:S02]  /*4bd0*/  ISETP.LT.OR P2, PT, R6, 0x2, P2 ;  /* 0x000000020600780c */ /* 0x000fe40001741670 */
[----:B------:R-:W-:Y:S02]  /*4be0*/  ISETP.LT.OR P1, PT, R4, 0x9, P1 ;  /* 0x000000090400780c */ /* 0x000fe40000f21670 */
[----:B------:R-:W-:Y:S02]  /*4bf0*/  ISETP.GT.AND P0, PT, R7, RZ, P0 ;  /* 0x000000ff0700720c */ /* 0x000fe40000704270 */
[----:B------:R-:W-:Y:S02]  /*4c00*/  ISETP.GT.AND P3, PT, R5, 0x9, P3 ;  /* 0x000000090500780c */ /* 0x000fe40001f64270 */
[----:B------:R-:W-:-:S02]  /*4c10*/  FSEL R33, R27, -INF , !P2 ;  /* 0xff8000001b217808 */ /* 0x000fc40005000000 */
[----:B------:R-:W-:Y:S02]  /*4c20*/  FSEL R11, R11, -INF , !P1 ;  /* 0xff8000000b0b7808 */ /* 0x000fe40004800000 */
[----:B------:R-:W-:Y:S01]  /*4c30*/  PLOP3.LUT P2, PT, PT, PT, UP1, 0x40, 0x0 ;  /* 0x000000000000781c */ /* 0x000fe20003f4e818 */
[----:B------:R-:W-:Y:S01]  /*4c40*/  UISETP.GE.AND UP1, UPT, UR4, 0x29, UPT ;  /* 0x000000290400788c */ /* 0x000fe2000bf26270 */
[----:B------:R-:W-:Y:S02]  /*4c50*/  PLOP3.LUT P1, PT, PT, PT, UP2, 0x40, 0x0 ;  /* 0x000000000000781c */ /* 0x000fe40003f2e828 */
[----:B------:R-:W-:Y:S02]  /*4c60*/  ISETP.LT.OR P0, PT, R6, 0x1, P0 ;  /* 0x000000010600780c */ /* 0x000fe40000701670 */
[----:B------:R-:W-:Y:S02]  /*4c70*/  ISETP.LT.OR P3, PT, R4, 0xa, P3 ;  /* 0x0000000a0400780c */ /* 0x000fe40001f61670 */
[----:B------:R-:W-:-:S02]  /*4c80*/  ISETP.GT.AND P2, PT, R7, 0x9, P2 ;  /* 0x000000090700780c */ /* 0x000fc40001744270 */
[----:B------:R-:W-:Y:S02]  /*4c90*/  ISETP.GT.AND P1, PT, R5, 0x10, P1 ;  /* 0x000000100500780c */ /* 0x000fe40000f24270 */
[----:B------:R-:W-:Y:S02]  /*4ca0*/  FSEL R32, R26, -INF , !P0 ;  /* 0xff8000001a207808 */ /* 0x000fe40004000000 */
[----:B------:R-:W-:Y:S01]  /*4cb0*/  PLOP3.LUT P0, PT, PT, PT, UP0, 0x40, 0x0 ;  /* 0x000000000000781c */ /* 0x000fe20003f0e808 */
[----:B------:R-:W-:Y:S01]  /*4cc0*/  UISETP.GE.AND UP0, UPT, UR4, 0x22, UPT ;  /* 0x000000220400788c */ /* 0x000fe2000bf06270 */
[----:B------:R-:W-:Y:S02]  /*4cd0*/  FSEL R14, R14, -INF , !P3 ;  /* 0xff8000000e0e7808 */ /* 0x000fe40005800000 */
[----:B------:R-:W-:Y:S01]  /*4ce0*/  PLOP3.LUT P3, PT, PT, PT, UP3, 0x40, 0x0 ;  /* 0x000000000000781c */ /* 0x000fe20003f6e838 */
[----:B------:R-:W-:Y:S01]  /*4cf0*/  UP2UR UR5, UPR, URZ, 0x1 ;  /* 0x000000013f057883 */ /* 0x000fe20008000000 */
[----:B------:R-:W-:-:S02]  /*4d00*/  ISETP.LT.OR P2, PT, R6, 0xa, P2 ;  /* 0x0000000a0600780c */ /* 0x000fc40001741670 */
[----:B------:R-:W-:Y:S02]  /*4d10*/  ISETP.LT.OR P1, PT, R4, 0x11, P1 ;  /* 0x000000110400780c */ /* 0x000fe40000f21670 */
[----:B------:R-:W-:Y:S02]  /*4d20*/  ISETP.GT.AND P0, PT, R7, 0x8, P0 ;  /* 0x000000080700780c */ /* 0x000fe40000704270 */
[----:B------:R-:W-:Y:S02]  /*4d30*/  ISETP.GT.AND P3, PT, R5, 0x11, P3 ;  /* 0x000000110500780c */ /* 0x000fe40001f64270 */
[----:B------:R-:W-:Y:S02]  /*4d40*/  FSEL R35, R31, -INF , !P2 ;  /* 0xff8000001f237808 */ /* 0x000fe40005000000 */
[----:B------:R-:W-:Y:S02]  /*4d50*/  FSEL R15, R15, -INF , !P1 ;  /* 0xff8000000f0f7808 */ /* 0x000fe40004800000 */
[----:B------:R-:W-:-:S02]  /*4d60*/  PLOP3.LUT P2, PT, PT, PT, UP4, 0x40, 0x0 ;  /* 0x000000000000781c */ /* 0x000fc40003f4e848 */
[----:B------:R-:W-:Y:S02]  /*4d70*/  PLOP3.LUT P1, PT, PT, PT, UP5, 0x40, 0x0 ;  /* 0x000000000000781c */ /* 0x000fe40003f2e858 */
[----:B------:R-:W-:Y:S02]  /*4d80*/  ISETP.LT.OR P0, PT, R6, 0x9, P0 ;  /* 0x000000090600780c */ /* 0x000fe40000701670 */
[----:B------:R-:W-:Y:S02]  /*4d90*/  ISETP.LT.OR P3, PT, R4, 0x12, P3 ;  /* 0x000000120400780c */ /* 0x000fe40001f61670 */
[C---:B------:R-:W-:Y:S02]  /*4da0*/  ISETP.GT.AND P2, PT, R5.reuse, 0x18, P2 ;  /* 0x000000180500780c */ /* 0x040fe40001744270 */
[----:B------:R-:W-:Y:S02]  /*4db0*/  ISETP.GT.AND P1, PT, R5, 0x19, P1 ;  /* 0x000000190500780c */ /* 0x000fe40000f24270 */
[----:B------:R-:W-:-:S02]  /*4dc0*/  FSEL R34, R30, -INF , !P0 ;  /* 0xff8000001e227808 */ /* 0x000fc40004000000 */
[----:B------:R-:W-:Y:S01]  /*4dd0*/  PLOP3.LUT P0, PT, PT, PT, UP2, 0x40, 0x0 ;  /* 0x000000000000781c */ /* 0x000fe20003f0e828 */
[----:B------:R-:W-:Y:S01]  /*4de0*/  UISETP.GE.AND UP2, UPT, UR4, 0x2a, UPT ;  /* 0x0000002a0400788c */ /* 0x000fe2000bf46270 */
[----:B------:R-:W-:Y:S02]  /*4df0*/  FSEL R20, R20, -INF , !P3 ;  /* 0xff80000014147808 */ /* 0x000fe40005800000 */
[----:B------:R-:W-:Y:S01]  /*4e00*/  PLOP3.LUT P3, PT, PT, PT, UP6, 0x40, 0x0 ;  /* 0x000000000000781c */ /* 0x000fe20003f6e868 */
[----:B------:R-:W-:Y:S01]  /*4e10*/  UISETP.GE.AND UP6, UPT, UR4, 0x3a, UPT ;  /* 0x0000003a0400788c */ /* 0x000fe2000bfc6270 */
[C---:B------:R-:W-:Y:S02]  /*4e20*/  ISETP.LT.OR P2, PT, R4.reuse, 0x19, P2 ;  /* 0x000000190400780c */ /* 0x040fe40001741670 */
[----:B------:R-:W-:Y:S02]  /*4e30*/  ISETP.LT.OR P1, PT, R4, 0x1a, P1 ;  /* 0x0000001a0400780c */ /* 0x000fe40000f21670 */
[----:B------:R-:W-:-:S02]  /*4e40*/  ISETP.GT.AND P0, PT, R7, 0x10, P0 ;  /* 0x000000100700780c */ /* 0x000fc40000704270 */
[----:B------:R-:W-:Y:S02]  /*4e50*/  ISETP.GT.AND P3, PT, R5, 0x20, P3 ;  /* 0x000000200500780c */ /* 0x000fe40001f64270 */
[----:B------:R-:W-:Y:S02]  /*4e60*/  FSEL R21, R21, -INF , !P2 ;  /* 0xff80000015157808 */ /* 0x000fe40005000000 */
[----:B------:R-:W-:Y:S02]  /*4e70*/  FSEL R24, R37, -INF , !P1 ;  /* 0xff80000025187808 */ /* 0x000fe40004800000 */
[----:B------:R-:W-:Y:S01]  /*4e80*/  PLOP3.LUT P2, PT, PT, PT, UP0, 0x40, 0x0 ;  /* 0x000000000000781c */ /* 0x000fe20003f4e808 */
[----:B------:R-:W-:Y:S01]  /*4e90*/  UISETP.GE.AND UP0, UPT, UR4, 0x21, UPT ;  /* 0x000000210400788c */ /* 0x000fe2000bf06270 */
[----:B------:R-:W-:Y:S02]  /*4ea0*/  PLOP3.LUT P1, PT, PT, PT, UP1, 0x40, 0x0 ;  /* 0x000000000000781c */ /* 0x000fe40003f2e818 */
[----:B------:R-:W-:-:S02]  /*4eb0*/  ISETP.LT.OR P0, PT, R6, 0x11, P0 ;  /* 0x000000110600780c */ /* 0x000fc40000701670 */
[----:B------:R-:W-:Y:S02]  /*4ec0*/  ISETP.LT.OR P3, PT, R4, 0x21, P3 ;  /* 0x000000210400780c */ /* 0x000fe40001f61670 */
[C---:B------:R-:W-:Y:S02]  /*4ed0*/  ISETP.GT.AND P2, PT, R5.reuse, 0x21, P2 ;  /* 0x000000210500780c */ /* 0x040fe40001744270 */
[----:B------:R-:W-:Y:S02]  /*4ee0*/  ISETP.GT.AND P1, PT, R5, 0x28, P1 ;  /* 0x000000280500780c */ /* 0x000fe40000f24270 */
[----:B------:R-:W-:Y:S02]  /*4ef0*/  FSEL R36, R12, -INF , !P0 ;  /* 0xff8000000c247808 */ /* 0x000fe40004000000 */
[----:B------:R-:W-:Y:S01]  /*4f00*/  PLOP3.LUT P0, PT, PT, PT, UP3, 0x40, 0x0 ;  /* 0x000000000000781c */ /* 0x000fe20003f0e838 */
[----:B------:R-:W-:Y:S01]  /*4f10*/  UISETP.GE.AND UP3, UPT, UR4, 0x31, UPT ;  /* 0x000000310400788c */ /* 0x000fe2000bf66270 */
[----:B------:R-:W-:-:S02]  /*4f20*/  FSEL R25, R40, -INF , !P3 ;  /* 0xff80000028197808 */ /* 0x000fc40005800000 */
[----:B------:R-:W-:Y:S02]  /*4f30*/  PLOP3.LUT P3, PT, PT, PT, UP2, 0x40, 0x0 ;  /* 0x000000000000781c */ /* 0x000fe40003f6e828 */
[C---:B------:R-:W-:Y:S02]  /*4f40*/  ISETP.LT.OR P2, PT, R4.reuse, 0x22, P2 ;  /* 0x000000220400780c */ /* 0x040fe40001741670 */
[----:B------:R-:W-:Y:S02]  /*4f50*/  ISETP.LT.OR P1, PT, R4, 0x29, P1 ;  /* 0x000000290400780c */ /* 0x000fe40000f21670 */
[----:B------:R-:W-:Y:S02]  /*4f60*/  ISETP.GT.AND P3, PT, R5, 0x29, P3 ;  /* 0x000000290500780c */ /* 0x000fe40001f64270 */
[----:B------:R-:W-:Y:S02]  /*4f70*/  FSEL R26, R41, -INF , !P2 ;  /* 0xff800000291a7808 */ /* 0x000fe40005000000 */
[----:B------:R-:W-:-:S02]  /*4f80*/  FSEL R27, R44, -INF , !P1 ;  /* 0xff8000002c1b7808 */ /* 0x000fc40004800000 */
[----:B------:R-:W-:Y:S01]  /*4f90*/  PLOP3.LUT P2, PT, PT, PT, UP4, 0x40, 0x0 ;  /* 0x000000000000781c */ /* 0x000fe20003f4e848 */
[----:B------:R-:W-:Y:S01]  /*4fa0*/  UISETP.GE.AND UP4, UPT, UR4, 0x32, UPT ;  /* 0x000000320400788c */ /* 0x000fe2000bf86270 */
[----:B------:R-:W-:Y:S02]  /*4fb0*/  PLOP3.LUT P1, PT, PT, PT, UP3, 0x40, 0x0 ;  /* 0x000000000000781c */ /* 0x000fe40003f2e838 */
[----:B------:R-:W-:Y:S02]  /*4fc0*/  ISETP.LT.OR P3, PT, R4, 0x2a, P3 ;  /* 0x0000002a0400780c */ /* 0x000fe40001f61670 */
[----:B------:R-:W-:Y:S02]  /*4fd0*/  ISETP.GT.AND P1, PT, R5, 0x30, P1 ;  /* 0x000000300500780c */ /* 0x000fe40000f24270 */
[----:B------:R-:W-:Y:S02]  /*4fe0*/  FSEL R28, R28, -INF , !P3 ;  /* 0xff8000001c1c7808 */ /* 0x000fe40005800000 */
[----:B------:R-:W-:-:S02]  /*4ff0*/  PLOP3.LUT P3, PT, PT, PT, UP4, 0x40, 0x0 ;  /* 0x000000000000781c */ /* 0x000fc40003f6e848 */
[C---:B------:R-:W-:Y:S02]  /*5000*/  ISETP.LT.OR P1, PT, R4.reuse, 0x31, P1 ;  /* 0x000000310400780c */ /* 0x040fe40000f21670 */
[----:B------:R-:W-:Y:S02]  /*5010*/  ISETP.GT.AND P3, PT, R5, 0x31, P3 ;  /* 0x000000310500780c */ /* 0x000fe40001f64270 */
[----:B------:R-:W-:Y:S02]  /*5020*/  FSEL R29, R29, -INF , !P1 ;  /* 0xff8000001d1d7808 */ /* 0x000fe40004800000 */
[----:B------:R-:W-:Y:S01]  /*5030*/  PLOP3.LUT P1, PT, PT, PT, UP5, 0x40, 0x0 ;  /* 0x000000000000781c */ /* 0x000fe20003f2e858 */
[----:B------:R-:W-:Y:S01]  /*5040*/  UISETP.GE.AND UP5, UPT, UR4, 0x39, UPT ;  /* 0x000000390400788c */ /* 0x000fe2000bfa6270 */
[----:B------:R-:W-:Y:S02]  /*5050*/  ISETP.LT.OR P3, PT, R4, 0x32, P3 ;  /* 0x000000320400780c */ /* 0x000fe40001f61670 */
[----:B------:R-:W-:-:S02]  /*5060*/  FMNMX.FTZ R12, R3, R8, !PT ;  /* 0x00000008030c7209 */ /* 0x000fc40007810000 */
[----:B------:R-:W-:Y:S02]  /*5070*/  FSEL R30, R49, -INF , !P3 ;  /* 0xff800000311e7808 */ /* 0x000fe40005800000 */
[----:B------:R-:W-:Y:S02]  /*5080*/  PLOP3.LUT P3, PT, PT, PT, UP5, 0x40, 0x0 ;  /* 0x000000000000781c */ /* 0x000fe40003f6e858 */
[----:B------:R-:W-:Y:S02]  /*5090*/  ISETP.GT.AND P0, PT, R7, 0x11, P0 ;  /* 0x000000110700780c */ /* 0x000fe40000704270 */
[----:B------:R-:W-:Y:S02]  /*50a0*/  ISETP.GT.AND P3, PT, R5, 0x38, P3 ;  /* 0x000000380500780c */ /* 0x000fe40001f64270 */
[----:B------:R-:W-:Y:S02]  /*50b0*/  FMNMX.FTZ R39, R32, R33, !PT ;  /* 0x0000002120277209 */ /* 0x000fe40007810000 */
[----:B------:R-:W-:-:S02]  /*50c0*/  ISETP.LT.OR P3, PT, R4, 0x39, P3 ;  /* 0x000000390400780c */ /* 0x000fc40001f61670 */
[----:B------:R-:W-:Y:S02]  /*50d0*/  ISETP.LT.OR P0, PT, R6, 0x12, P0 ;  /* 0x000000120600780c */ /* 0x000fe40000701670 */
[----:B------:R-:W-:Y:S02]  /*50e0*/  FSEL R31, R52, -INF , !P3 ;  /* 0xff800000341f7808 */ /* 0x000fe40005800000 */
[----:B------:R-:W-:Y:S02]  /*50f0*/  PLOP3.LUT P3, PT, PT, PT, UP6, 0x40, 0x0 ;  /* 0x000000000000781c */ /* 0x000fe40003f6e868 */
[----:B------:R-:W-:Y:S02]  /*5100*/  FMNMX.FTZ R40, R34, R39, !PT ;  /* 0x0000002722287209 */ /* 0x000fe40007810000 */
[----:B------:R-:W-:Y:S02]  /*5110*/  ISETP.GT.AND P3, PT, R5, 0x39, P3 ;  /* 0x000000390500780c */ /* 0x000fe40001f64270 */
[----:B------:R-:W-:-:S02]  /*5120*/  FMNMX.FTZ R5, R11, R12, !PT ;  /* 0x0000000c0b057209 */ /* 0x000fc40007810000 */
[----:B------:R-:W-:Y:S02]  /*5130*/  ISETP.LT.OR P3, PT, R4, 0x3a, P3 ;  /* 0x0000003a0400780c */ /* 0x000fe40001f61670 */
[----:B------:R-:W-:Y:S02]  /*5140*/  FMNMX.FTZ R12, R14, R5, !PT ;  /* 0x000000050e0c7209 */ /* 0x000fe40007810000 */
[----:B------:R-:W-:Y:S02]  /*5150*/  FSEL R4, R53, -INF , !P3 ;  /* 0xff80000035047808 */ /* 0x000fe40005800000 */
[----:B------:R-:W-:Y:S02]  /*5160*/  FMNMX.FTZ R5, R15, R12, !PT ;  /* 0x0000000c0f057209 */ /* 0x000fe40007810000 */
[----:B------:R-:W-:Y:S01]  /*5170*/  PLOP3.LUT P3, PT, PT, PT, UP0, 0x40, 0x0 ;  /* 0x000000000000781c */ /* 0x000fe20003f6e808 */
[----:B------:R-:W-:Y:S01]  /*5180*/  UISETP.NE.AND UP0, UPT, UR5, URZ, UPT ;  /* 0x0000003f0500728c */ /* 0x000fe2000bf05270 */
[----:B------:R-:W-:-:S02]  /*5190*/  FMNMX.FTZ R12, R20, R5, !PT ;  /* 0x00000005140c7209 */ /* 0x000fc40007810000 */
[----:B------:R-:W-:Y:S02]  /*51a0*/  ISETP.GT.AND P3, PT, R7, 0x20, P3 ;  /* 0x000000200700780c */ /* 0x000fe40001f64270 */
[----:B------:R-:W-:Y:S02]  /*51b0*/  FMNMX.FTZ R5, R21, R12, !PT ;  /* 0x0000000c15057209 */ /* 0x000fe40007810000 */
[----:B------:R-:W-:Y:S02]  /*51c0*/  ISETP.LT.OR P3, PT, R6, 0x21, P3 ;  /* 0x000000210600780c */ /* 0x000fe40001f61670 */
[----:B------:R-:W-:Y:S02]  /*51d0*/  FMNMX.FTZ R12, R24, R5, !PT ;  /* 0x00000005180c7209 */ /* 0x000fe40007810000 */
[----:B------:R-:W-:Y:S02]  /*51e0*/  ISETP.GT.AND P2, PT, R7, 0x18, P2 ;  /* 0x000000180700780c */ /* 0x000fe40001744270 */
[----:B------:R-:W-:-:S02]  /*51f0*/  FMNMX.FTZ R5, R25, R12, !PT ;  /* 0x0000000c19057209 */ /* 0x000fc40007810000 */
[----:B------:R-:W-:Y:S02]  /*5200*/  FMNMX.FTZ R41, R35, R40, !PT ;  /* 0x0000002823297209 */ /* 0x000fe40007810000 */
[----:B------:R-:W-:Y:S02]  /*5210*/  FMNMX.FTZ R12, R26, R5, !PT ;  /* 0x000000051a0c7209 */ /* 0x000fe40007810000 */
[----:B------:R-:W-:Y:S02]  /*5220*/  FSEL R39, R42, -INF , !P3 ;  /* 0xff8000002a277808 */ /* 0x000fe40005800000 */
[----:B------:R-:W-:Y:S02]  /*5230*/  FMNMX.FTZ R5, R27, R12, !PT ;  /* 0x0000000c1b057209 */ /* 0x000fe40007810000 */
[----:B------:R-:W-:Y:S02]  /*5240*/  ISETP.LT.OR P2, PT, R6, 0x19, P2 ;  /* 0x000000190600780c */ /* 0x000fe40001741670 */
[----:B------:R-:W-:-:S02]  /*5250*/  FMNMX.FTZ R12, R28, R5, !PT ;  /* 0x000000051c0c7209 */ /* 0x000fc40007810000 */
[----:B------:R-:W-:Y:S02]  /*5260*/  ISETP.GT.AND P1, PT, R7, 0x19, P1 ;  /* 0x000000190700780c */ /* 0x000fe40000f24270 */
[----:B------:R-:W-:Y:S02]  /*5270*/  FMNMX.FTZ R5, R29, R12, !PT ;  /* 0x0000000c1d057209 */ /* 0x000fe40007810000 */
[----:B------:R-:W-:Y:S02]  /*5280*/  FMNMX.FTZ R42, R36, R41, !PT ;  /* 0x00000029242a7209 */ /* 0x000fe40007810000 */
[----:B------:R-:W-:Y:S02]  /*5290*/  FMNMX.FTZ R12, R30, R5, !PT ;  /* 0x000000051e0c7209 */ /* 0x000fe40007810000 */
[----:B------:R-:W-:Y:S02]  /*52a0*/  ISETP.LT.OR P1, PT, R6, 0x1a, P1 ;  /* 0x0000001a0600780c */ /* 0x000fe40000f21670 */
[----:B------:R-:W-:-:S02]  /*52b0*/  FMNMX.FTZ R5, R31, R12, !PT ;  /* 0x0000000c1f057209 */ /* 0x000fc40007810000 */
[----:B------:R-:W-:Y:S02]  /*52c0*/  PLOP3.LUT P3, PT, PT, PT, UP3, 0x40, 0x0 ;  /* 0x000000000000781c */ /* 0x000fe40003f6e838 */
[----:B------:R-:W-:Y:S02]  /*52d0*/  FMNMX.FTZ R37, R4, R5, !PT ;  /* 0x0000000504257209 */ /* 0x000fe40007810000 */
[----:B------:R-:W-:-:S03]  /*52e0*/  ISETP.GT.AND P3, PT, R7, 0x30, P3 ;  /* 0x000000300700780c */ /* 0x000fc60001f64270 */
[----:B------:R-:W0:Y:S01]  /*52f0*/  SHFL.BFLY PT, R12, R37, 0x2, 0x1f ;  /* 0x0c401f00250c7f89 */ /* 0x000e2200000e0000 */
[----:B------:R-:W-:Y:S02]  /*5300*/  ISETP.LT.OR P3, PT, R6, 0x31, P3 ;  /* 0x000000310600780c */ /* 0x000fe40001f61670 */
[----:B0-----:R-:W-:Y:S02]  /*5310*/  FMNMX.FTZ R38, R37, R12, !PT ;  /* 0x0000000c25267209 */ /* 0x001fe40007810000 */
[----:B------:R-:W-:Y:S02]  /*5320*/  FSEL R37, R57, -INF , !P2 ;  /* 0xff80000039257808 */ /* 0x000fe40005000000 */
[----:B------:R-:W-:Y:S01]  /*5330*/  PLOP3.LUT P2, PT, PT, PT, UP1, 0x40, 0x0 ;  /* 0x000000000000781c */ /* 0x000fe20003f4e818 */
[----:B------:R-:W0:Y:S03]  /*5340*/  SHFL.BFLY PT, R5, R38, 0x1, 0x1f ;  /* 0x0c201f0026057f89 */ /* 0x000e2600000e0000 */
[----:B------:R-:W-:-:S04]  /*5350*/  ISETP.GT.AND P2, PT, R7, 0x28, P2 ;  /* 0x000000280700780c */ /* 0x000fc80001744270 */
[----:B------:R-:W-:-:S04]  /*5360*/  ISETP.LT.OR P2, PT, R6, 0x29, P2 ;  /* 0x000000290600780c */ /* 0x000fc80001741670 */
[----:B------:R-:W-:Y:S02]  /*5370*/  FSEL R41, R46, -INF , !P2 ;  /* 0xff8000002e297808 */ /* 0x000fe40005000000 */
[----:B------:R-:W-:-:S04]  /*5380*/  PLOP3.LUT P2, PT, PT, PT, UP5, 0x40, 0x0 ;  /* 0x000000000000781c */ /* 0x000fc80003f4e858 */
[----:B------:R-:W-:-:S04]  /*5390*/  ISETP.GT.AND P2, PT, R7, 0x38, P2 ;  /* 0x000000380700780c */ /* 0x000fc80001744270 */
[----:B------:R-:W-:Y:S02]  /*53a0*/  ISETP.LT.OR P2, PT, R6, 0x39, P2 ;  /* 0x000000390600780c */ /* 0x000fe40001741670 */
[----:B0-----:R-:W-:Y:S02]  /*53b0*/  FMNMX.FTZ R12, R38, R5, !PT ;  /* 0x00000005260c7209 */ /* 0x001fe40007810000 */
[----:B------:R-:W-:Y:S02]  /*53c0*/  FSEL R5, R56, -INF , !P0 ;  /* 0xff80000038057808 */ /* 0x000fe40004000000 */
[----:B------:R-:W-:Y:S01]  /*53d0*/  PLOP3.LUT P0, PT, PT, PT, UP0, 0x40, 0x0 ;  /* 0x000000000000781c */ /* 0x000fe20003f0e808 */
[----:B------:R-:W-:Y:S01]  /*53e0*/  FMUL.FTZ R46, R12, UR10 ;  /* 0x0000000a0c2e7c20 */ /* 0x000fe20008410000 */
[----:B------:R-:W-:Y:S02]  /*53f0*/  FMNMX.FTZ R42, R5, R42, !PT ;  /* 0x0000002a052a7209 */ /* 0x000fe40007810000 */
[----:B------:R-:W-:-:S02]  /*5400*/  ISETP.GT.AND P0, PT, R7, 0x21, P0 ;  /* 0x000000210700780c */ /* 0x000fc40000704270 */
[----:B------:R-:W-:Y:S02]  /*5410*/  FSEL R38, R58, -INF , !P1 ;  /* 0xff8000003a267808 */ /* 0x000fe40004800000 */
[----:B------:R-:W-:Y:S02]  /*5420*/  ISETP.LT.OR P0, PT, R6, 0x22, P0 ;  /* 0x000000220600780c */ /* 0x000fe40000701670 */
[----:B------:R-:W-:Y:S02]  /*5430*/  PLOP3.LUT P1, PT, PT, PT, UP2, 0x40, 0x0 ;  /* 0x000000000000781c */ /* 0x000fe40003f2e828 */
[----:B------:R-:W-:Y:S02]  /*5440*/  FSEL R40, R43, -INF , !P0 ;  /* 0xff8000002b287808 */ /* 0x000fe40004000000 */
[----:B------:R-:W-:Y:S02]  /*5450*/  FMNMX.FTZ R43, R37, R42, !PT ;  /* 0x0000002a252b7209 */ /* 0x000fe40007810000 */
[----:B------:R-:W-:-:S02]  /*5460*/  ISETP.GT.AND P1, PT, R7, 0x29, P1 ;  /* 0x000000290700780c */ /* 0x000fc40000f24270 */
[----:B------:R-:W-:Y:S02]  /*5470*/  FMNMX.FTZ R44, R38, R43, !PT ;  /* 0x0000002b262c7209 */ /* 0x000fe40007810000 */
[----:B------:R-:W-:Y:S02]  /*5480*/  PLOP3.LUT P0, PT, PT, PT, UP4, 0x40, 0x0 ;  /* 0x000000000000781c */ /* 0x000fe40003f0e848 */
[----:B------:R-:W-:Y:S02]  /*5490*/  FMNMX.FTZ R45, R39, R44, !PT ;  /* 0x0000002c272d7209 */ /* 0x000fe40007810000 */
[----:B------:R-:W-:Y:S02]  /*54a0*/  ISETP.LT.OR P1, PT, R6, 0x2a, P1 ;  /* 0x0000002a0600780c */ /* 0x000fe40000f21670 */
[----:B------:R-:W-:Y:S02]  /*54b0*/  FMNMX.FTZ R44, R40, R45, !PT ;  /* 0x0000002d282c7209 */ /* 0x000fe40007810000 */
[----:B------:R-:W-:-:S02]  /*54c0*/  FSEL R42, R47, -INF , !P1 ;  /* 0xff8000002f2a7808 */ /* 0x000fc40004800000 */
[----:B------:R-:W-:Y:S02]  /*54d0*/  ISETP.GT.AND P0, PT, R7, 0x31, P0 ;  /* 0x000000310700780c */ /* 0x000fe40000704270 */
[----:B------:R-:W-:Y:S02]  /*54e0*/  FMNMX.FTZ R45, R41, R44, !PT ;  /* 0x0000002c292d7209 */ /* 0x000fe40007810000 */
[----:B------:R-:W-:Y:S02]  /*54f0*/  FSEL R43, R50, -INF , !P3 ;  /* 0xff800000322b7808 */ /* 0x000fe40005800000 */
[----:B------:R-:W-:Y:S02]  /*5500*/  FSETP.NEU.FTZ.AND P3, PT, R12, -INF , PT ;  /* 0xff8000000c00780b */ /* 0x000fe40003f7d000 */
[----:B------:R-:W-:Y:S02]  /*5510*/  PLOP3.LUT P1, PT, PT, PT, UP6, 0x40, 0x0 ;  /* 0x000000000000781c */ /* 0x000fe40003f2e868 */
[----:B------:R-:W-:-:S02]  /*5520*/  ISETP.LT.OR P0, PT, R6, 0x32, P0 ;  /* 0x000000320600780c */ /* 0x000fc40000701670 */
[----:B------:R-:W-:Y:S02]  /*5530*/  FMNMX.FTZ R44, R42, R45, !PT ;  /* 0x0000002d2a2c7209 */ /* 0x000fe40007810000 */
[----:B------:R-:W-:Y:S02]  /*5540*/  FSEL R47, R46, RZ, P3 ;  /* 0x000000ff2e2f7208 */ /* 0x000fe40001800000 */
[----:B------:R-:W-:Y:S02]  /*5550*/  ISETP.GT.AND P1, PT, R7, 0x39, P1 ;  /* 0x000000390700780c */ /* 0x000fe40000f24270 */
[----:B------:R-:W-:Y:S01]  /*5560*/  FSEL R7, R51, -INF , !P0 ;  /* 0xff80000033077808 */ /* 0x000fe20004000000 */
[--C-:B------:R-:W-:Y:S01]  /*5570*/  FFMA.FTZ R48, R3, UR10, -R47.reuse ;  /* 0x0000000a03307c23 */ /* 0x100fe2000801082f */
[----:B------:R-:W-:Y:S01]  /*5580*/  FMNMX.FTZ R46, R43, R44, !PT ;  /* 0x0000002c2b2e7209 */ /* 0x000fe20007810000 */
[--C-:B------:R-:W-:Y:S01]  /*5590*/  FFMA.FTZ R45, R8, UR10, -R47.reuse ;  /* 0x0000000a082d7c23 */ /* 0x100fe2000801082f */
[----:B------:R-:W-:Y:S01]  /*55a0*/  ISETP.LT.OR P1, PT, R6, 0x3a, P1 ;  /* 0x0000003a0600780c */ /* 0x000fe20000f21670 */
[--C-:B------:R-:W-:Y:S01]  /*55b0*/  FFMA.FTZ R11, R11, UR10, -R47.reuse ;  /* 0x0000000a0b0b7c23 */ /* 0x100fe2000801082f */
[----:B------:R-:W-:Y:S01]  /*55c0*/  FSEL R44, R54, -INF , !P2 ;  /* 0xff800000362c7808 */ /* 0x000fe20005000000 */
[--C-:B------:R-:W-:Y:S01]  /*55d0*/  FFMA.FTZ R14, R14, UR10, -R47.reuse ;  /* 0x0000000a0e0e7c23 */ /* 0x100fe2000801082f */
[----:B------:R-:W-:Y:S01]  /*55e0*/  FMNMX.FTZ R3, R7, R46, !PT ;  /* 0x0000002e07037209 */ /* 0x000fe20007810000 */
[----:B------:R0:W-:Y:S01]  /*55f0*/  MUFU.EX2 R154, R11 ;  /* 0x0000000b009a7308 */ /* 0x0001e20000000800 */
[----:B------:R-:W-:Y:S01]  /*5600*/  FSEL R8, R55, -INF , !P1 ;  /* 0xff80000037087808 */ /* 0x000fe20004800000 */
        /* <DEDUP_REMOVED lines=12> */
[--C-:B------:R-:W-:Y:S01]  /*56d0*/  FFMA.FTZ R30, R30, UR10, -R47.reuse ;  /* 0x0000000a1e1e7c23 */ /* 0x100fe2000801082f */
[--C-:B------:R-:W-:Y:S01]  /*56e0*/  FFMA.FTZ R31, R31, UR10, -R47.reuse ;  /* 0x0000000a1f1f7c23 */ /* 0x100fe2000801082f */
[----:B------:R-:W-:Y:S01]  /*56f0*/  FFMA.FTZ R4, R4, UR10, -R47 ;  /* 0x0000000a04047c23 */ /* 0x000fe2000801082f */
[----:B------:R-:W-:Y:S08]  /*5700*/  MUFU.EX2 R49, R14 ;  /* 0x0000000e00317308 */ /* 0x000ff00000000800 */
[----:B------:R-:W-:Y:S08]  /*5710*/  MUFU.EX2 R14, R4 ;  /* 0x00000004000e7308 */ /* 0x000ff00000000800 */
[----:B------:R-:W-:Y:S01]  /*5720*/  MUFU.EX2 R48, R48 ;  /* 0x0000003000307308 */ /* 0x000fe20000000800 */
[----:B-1----:R-:W-:-:S05]  /*5730*/  FMNMX.FTZ R6, R3, R6, !PT ;  /* 0x0000000603067209 */ /* 0x002fca0007810000 */
[----:B0-----:R-:W0:Y:S02]  /*5740*/  SHFL.BFLY PT, R11, R6, 0x1, 0x1f ;  /* 0x0c201f00060b7f89 */ /* 0x001e2400000e0000 */
[----:B------:R-:W1:Y:S08]  /*5750*/  MUFU.EX2 R45, R45 ;  /* 0x0000002d002d7308 */ /* 0x000e700000000800 */
[----:B------:R-:W-:Y:S08]  /*5760*/  MUFU.EX2 R15, R15 ;  /* 0x0000000f000f7308 */ /* 0x000ff00000000800 */
[----:B------:R-:W2:Y:S01]  /*5770*/  MUFU.EX2 R20, R20 ;  /* 0x0000001400147308 */ /* 0x000ea20000000800 */
[----:B-1----:R-:W-:-:S02]  /*5780*/  F2FP.BF16.F32.PACK_AB R152, R45, R48 ;  /* 0x000000302d98723e */ /* 0x002fc400000010ff */
[----:B0-----:R-:W-:-:S05]  /*5790*/  FMNMX.FTZ R11, R6, R11, !PT ;  /* 0x0000000b060b7209 */ /* 0x001fca0007810000 */
[----:B------:R-:W-:Y:S01]  /*57a0*/  MUFU.EX2 R21, R21 ;  /* 0x0000001500157308 */ /* 0x000fe20000000800 */
[C---:B------:R-:W-:Y:S01]  /*57b0*/  FSETP.NEU.FTZ.AND P0, PT, R11.reuse, -INF , PT ;  /* 0xff8000000b00780b */ /* 0x040fe20003f1d000 */
[----:B------:R-:W-:-:S06]  /*57c0*/  FMUL.FTZ R3, R11, UR10 ;  /* 0x0000000a0b037c20 */ /* 0x000fcc0008410000 */
[----:B------:R-:W0:Y:S01]  /*57d0*/  MUFU.EX2 R24, R24 ;  /* 0x0000001800187308 */ /* 0x000e220000000800 */
[----:B------:R-:W-:Y:S02]  /*57e0*/  FSEL R46, R3, RZ, P0 ;  /* 0x000000ff032e7208 */ /* 0x000fe40000000000 */
[-C--:B------:R-:W-:Y:S02]  /*57f0*/  LEA.HI R3, R23, R22.reuse, RZ, 0x4 ;  /* 0x0000001617037211 */ /* 0x080fe400078f20ff */
[----:B--2---:R-:W-:Y:S01]  /*5800*/  F2FP.BF16.F32.PACK_AB R156, R20, R15 ;  /* 0x0000000f149c723e */ /* 0x004fe200000010ff */
[--C-:B------:R-:W-:Y:S01]  /*5810*/  FFMA.FTZ R47, R5, UR10, -R46.reuse ;  /* 0x0000000a052f7c23 */ /* 0x100fe2000801082e */
[----:B------:R-:W-:Y:S01]  /*5820*/  LOP3.LUT R5, R3, 0xfffffff0, RZ, 0xc0, !PT ;  /* 0xfffffff003057812 */ /* 0x000fe200078ec0ff */
[--C-:B------:R-:W-:Y:S01]  /*5830*/  FFMA.FTZ R32, R32, UR10, -R46.reuse ;  /* 0x0000000a20207c23 */ /* 0x100fe2000801082e */
[--C-:B------:R-:W-:Y:S01]  /*5840*/  FFMA.FTZ R33, R33, UR10, -R46.reuse ;  /* 0x0000000a21217c23 */ /* 0x100fe2000801082e */
[--C-:B------:R-:W-:Y:S01]  /*5850*/  FFMA.FTZ R34, R34, UR10, -R46.reuse ;  /* 0x0000000a22227c23 */ /* 0x100fe2000801082e */
[--C-:B------:R-:W-:Y:S01]  /*5860*/  FFMA.FTZ R35, R35, UR10, -R46.reuse ;  /* 0x0000000a23237c23 */ /* 0x100fe2000801082e */
[----:B------:R-:W-:Y:S01]  /*5870*/  IMAD.IADD R5, R22, 0x1, -R5 ;  /* 0x0000000116057824 */ /* 0x000fe200078e0a05 */
[----:B------:R-:W-:Y:S01]  /*5880*/  LEA.HI R22, R23, R22, RZ, 0x5 ;  /* 0x0000001617167211 */ /* 0x000fe200078f28ff */
[----:B------:R-:W-:Y:S01]  /*5890*/  MUFU.EX2 R32, R32 ;  /* 0x0000002000207308 */ /* 0x000fe20000000800 */
[--C-:B------:R-:W-:Y:S01]  /*58a0*/  FFMA.FTZ R36, R36, UR10, -R46.reuse ;  /* 0x0000000a24247c23 */ /* 0x100fe2000801082e */
[----:B------:R-:W-:Y:S01]  /*58b0*/  FFMA.FTZ R37, R37, UR10, -R46 ;  /* 0x0000000a25257c23 */ /* 0x000fe2000801082e */
[----:B------:R-:W-:Y:S01]  /*58c0*/  SHF.R.S32.HI R4, RZ, 0x1f, R5 ;  /* 0x0000001fff047819 */ /* 0x000fe20000011405 */
[----:B------:R-:W-:-:S02]  /*58d0*/  IMAD.SHL.U32 R22, R22, 0x20, RZ ;  /* 0x0000002016167824 */ /* 0x000fc400078e00ff */
[--C-:B------:R-:W-:Y:S01]  /*58e0*/  FFMA.FTZ R38, R38, UR10, -R46.reuse ;  /* 0x0000000a26267c23 */ /* 0x100fe2000801082e */
[--C-:B------:R-:W-:Y:S01]  /*58f0*/  FFMA.FTZ R39, R39, UR10, -R46.reuse ;  /* 0x0000000a27277c23 */ /* 0x100fe2000801082e */
[----:B------:R-:W-:Y:S01]  /*5900*/  LEA.HI R4, R4, R5, RZ, 0x3 ;  /* 0x0000000504047211 */ /* 0x000fe200078f18ff */
[----:B------:R-:W1:Y:S01]  /*5910*/  MUFU.EX2 R33, R33 ;  /* 0x0000002100217308 */ /* 0x000e620000000800 */
[--C-:B------:R-:W-:Y:S01]  /*5920*/  FFMA.FTZ R40, R40, UR10, -R46.reuse ;  /* 0x0000000a28287c23 */ /* 0x100fe2000801082e */
[--C-:B------:R-:W-:Y:S01]  /*5930*/  FFMA.FTZ R41, R41, UR10, -R46.reuse ;  /* 0x0000000a29297c23 */ /* 0x100fe2000801082e */
[----:B------:R-:W-:Y:S01]  /*5940*/  LOP3.LUT R6, R4, 0xfffffff8, RZ, 0xc0, !PT ;  /* 0xfffffff804067812 */ /* 0x000fe200078ec0ff */
[--C-:B------:R-:W-:Y:S01]  /*5950*/  FFMA.FTZ R42, R42, UR10, -R46.reuse ;  /* 0x0000000a2a2a7c23 */ /* 0x100fe2000801082e */
[----:B------:R-:W-:Y:S01]  /*5960*/  SHF.L.U32 R23, R4, 0x6, RZ ;  /* 0x0000000604177819 */ /* 0x000fe200000006ff */
[--C-:B------:R-:W-:Y:S01]  /*5970*/  FFMA.FTZ R43, R43, UR10, -R46.reuse ;  /* 0x0000000a2b2b7c23 */ /* 0x100fe2000801082e */
[----:B------:R-:W-:Y:S01]  /*5980*/  FFMA.FTZ R7, R7, UR10, -R46 ;  /* 0x0000000a07077c23 */ /* 0x000fe2000801082e */
[----:B------:R-:W-:Y:S01]  /*5990*/  IMAD.IADD R6, R5, 0x1, -R6 ;  /* 0x0000000105067824 */ /* 0x000fe200078e0a06 */
[----:B------:R-:W-:Y:S01]  /*59a0*/  SHF.R.S32.HI R5, RZ, 0x4, R3 ;  /* 0x00000004ff057819 */ /* 0x000fe20000011403 */
[----:B------:R-:W-:Y:S01]  /*59b0*/  MUFU.EX2 R34, R34 ;  /* 0x0000002200227308 */ /* 0x000fe20000000800 */
[----:B------:R-:W-:Y:S01]  /*59c0*/  LOP3.LUT R23, R23, 0x7ffffe00, RZ, 0xc0, !PT ;  /* 0x7ffffe0017177812 */ /* 0x000fe200078ec0ff */
[--C-:B------:R-:W-:Y:S01]  /*59d0*/  FFMA.FTZ R44, R44, UR10, -R46.reuse ;  /* 0x0000000a2c2c7c23 */ /* 0x100fe2000801082e */
[----:B------:R-:W-:Y:S01]  /*59e0*/  SHF.L.U32 R3, R6, 0x6, RZ ;  /* 0x0000000606037819 */ /* 0x000fe200000006ff */
[----:B------:R-:W-:Y:S01]  /*59f0*/  IMAD.SHL.U32 R50, R5, 0x8, RZ ;  /* 0x0000000805327824 */ /* 0x000fe200078e00ff */
[----:B------:R-:W-:Y:S01]  /*5a00*/  LOP3.LUT R5, R22, 0x7ffffc00, RZ, 0xc0, !PT ;  /* 0x7ffffc0016057812 */ /* 0x000fe200078ec0ff */
[----:B------:R-:W-:Y:S01]  /*5a10*/  FFMA.FTZ R46, R8, UR10, -R46 ;  /* 0x0000000a082e7c23 */ /* 0x000fe2000801082e */
[----:B------:R-:W-:Y:S01]  /*5a20*/  LOP3.LUT R3, R3, 0x1c0, RZ, 0xc0, !PT ;  /* 0x000001c003037812 */ /* 0x000fe200078ec0ff */
[----:B------:R-:W2:Y:S01]  /*5a30*/  MUFU.EX2 R35, R35 ;  /* 0x0000002300237308 */ /* 0x000ea20000000800 */
[----:B------:R-:W-:-:S02]  /*5a40*/  LOP3.LUT P0, RZ, R6, 0x4, RZ, 0xc0, !PT ;  /* 0x0000000406ff7812 */ /* 0x000fc4000780c0ff */
[----:B------:R-:W-:Y:S02]  /*5a50*/  LOP3.LUT R50, R3, 0x8, R50, 0xf8, !PT ;  /* 0x0000000803327812 */ /* 0x000fe400078ef832 */
[----:B------:R-:W-:Y:S02]  /*5a60*/  SHF.R.U32.HI R3, RZ, 0x3, R3 ;  /* 0x00000003ff037819 */ /* 0x000fe40000011603 */
[----:B------:R-:W-:Y:S01]  /*5a70*/  LOP3.LUT P1, RZ, R6, 0x2, RZ, 0xc0, !PT ;  /* 0x0000000206ff7812 */ /* 0x000fe2000782c0ff */
[----:B------:R-:W3:Y:S01]  /*5a80*/  MUFU.EX2 R25, R25 ;  /* 0x0000001900197308 */ /* 0x000ee20000000800 */
[----:B------:R-:W-:Y:S01]  /*5a90*/  LOP3.LUT R50, R50, R3, RZ, 0x3c, !PT ;  /* 0x0000000332327212 */ /* 0x000fe200078e3cff */
[----:B------:R-:W-:Y:S01]  /*5aa0*/  FADD.FTZ R3, R48, R45 ;  /* 0x0000002d30037221 */ /* 0x000fe20000010000 */
[----:B0-----:R-:W-:Y:S02]  /*5ab0*/  F2FP.BF16.F32.PACK_AB R158, R24, R21 ;  /* 0x00000015189e723e */ /* 0x001fe400000010ff */
[----:B------:R-:W-:Y:S01]  /*5ac0*/  IADD3 R23, R50, R23, R5 ;  /* 0x0000001732177210 */ /* 0x000fe20007ffe005 */
[----:B------:R-:W-:Y:S01]  /*5ad0*/  FADD.FTZ R4, R154, R3 ;  /* 0x000000039a047221 */ /* 0x000fe20000010000 */
[----:B------:R-:W-:Y:S01]  /*5ae0*/  F2FP.BF16.F32.PACK_AB R154, R49, R154 ;  /* 0x0000009a319a723e */ /* 0x000fe200000010ff */
[----:B------:R-:W0:Y:S01]  /*5af0*/  MUFU.EX2 R36, R36 ;  /* 0x0000002400247308 */ /* 0x000e220000000800 */
[----:B-1----:R-:W-:Y:S01]  /*5b00*/  F2FP.BF16.F32.PACK_AB R153, R33, R32 ;  /* 0x000000202199723e */ /* 0x002fe200000010ff */
[----:B------:R-:W-:Y:S01]  /*5b10*/  FADD.FTZ R4, R49, R4 ;  /* 0x0000000431047221 */ /* 0x000fe20000010000 */
[----:B--2---:R-:W-:-:S03]  /*5b20*/  F2FP.BF16.F32.PACK_AB R155, R35, R34 ;  /* 0x00000022239b723e */ /* 0x004fc600000010ff */
[----:B------:R-:W-:Y:S02]  /*5b30*/  FADD.FTZ R3, R15, R4 ;  /* 0x000000040f037221 */ /* 0x000fe40000010000 */
[----:B------:R-:W1:Y:S02]  /*5b40*/  MUFU.EX2 R47, R47 ;  /* 0x0000002f002f7308 */ /* 0x000e640000000800 */
[----:B------:R-:W-:Y:S01]  /*5b50*/  FADD.FTZ R4, R20, R3 ;  /* 0x0000000314047221 */ /* 0x000fe20000010000 */
[----:B------:R-:W-:-:S03]  /*5b60*/  FADD.FTZ R3, R32, R33 ;  /* 0x0000002120037221 */ /* 0x000fc60000010000 */
[----:B------:R-:W-:Y:S01]  /*5b70*/  FADD.FTZ R5, R21, R4 ;  /* 0x0000000415057221 */ /* 0x000fe20000010000 */
[----:B------:R-:W-:Y:S01]  /*5b80*/  FADD.FTZ R4, R34, R3 ;  /* 0x0000000322047221 */ /* 0x000fe20000010000 */
[----:B------:R-:W2:Y:S02]  /*5b90*/  MUFU.EX2 R37, R37 ;  /* 0x0000002500257308 */ /* 0x000ea40000000800 */
[----:B------:R-:W-:Y:S01]  /*5ba0*/  FADD.FTZ R6, R24, R5 ;  /* 0x0000000518067221 */ /* 0x000fe20000010000 */
[----:B------:R-:W-:Y:S01]  /*5bb0*/  FADD.FTZ R3, R35, R4 ;  /* 0x0000000423037221 */ /* 0x000fe20000010000 */
[----:B------:R-:W-:Y:S02]  /*5bc0*/  IMAD.MOV.U32 R24, RZ, RZ, -0x40 ;  /* 0xffffffc0ff187424 */ /* 0x000fe400078e00ff */
[----:B---3--:R-:W-:Y:S01]  /*5bd0*/  FADD.FTZ R5, R25, R6 ;  /* 0x0000000619057221 */ /* 0x008fe20000010000 */
[----:B0-----:R-:W-:Y:S01]  /*5be0*/  FADD.FTZ R6, R36, R3 ;  /* 0x0000000324067221 */ /* 0x001fe20000010000 */
[----:B------:R-:W0:Y:S01]  /*5bf0*/  MUFU.EX2 R38, R38 ;  /* 0x0000002600267308 */ /* 0x000e220000000800 */
[----:B------:R-:W-:-:S02]  /*5c00*/  SEL R24, R24, 0x40, P0 ;  /* 0x0000004018187807 */ /* 0x000fc40000000000 */
[C---:B-1----:R-:W-:Y:S01]  /*5c10*/  FADD.FTZ R6, R47.reuse, R6 ;  /* 0x000000062f067221 */ /* 0x042fe20000010000 */
[----:B------:R-:W-:-:S04]  /*5c20*/  F2FP.BF16.F32.PACK_AB R157, R47, R36 ;  /* 0x000000242f9d723e */ /* 0x000fc800000010ff */
[----:B------:R-:W1:Y:S01]  /*5c30*/  MUFU.EX2 R39, R39 ;  /* 0x0000002700277308 */ /* 0x000e620000000800 */
[----:B--2---:R-:W-:Y:S01]  /*5c40*/  FADD.FTZ R3, R37, R6 ;  /* 0x0000000625037221 */ /* 0x004fe20000010000 */
[----:B------:R-:W-:-:S05]  /*5c50*/  LEA R6, R23, UR40, 0x1 ;  /* 0x0000002817067c11 */ /* 0x000fca000f8e08ff */
[----:B------:R2:W-:Y:S01]  /*5c60*/  STSM.16.M88.4 [R6+0x26800], R152 ;  /* 0x0268009806007844 */ /* 0x0005e20000000200 */
[----:B------:R-:W3:Y:S01]  /*5c70*/  MUFU.EX2 R26, R26 ;  /* 0x0000001a001a7308 */ /* 0x000ee20000000800 */
[C---:B0-----:R-:W-:Y:S01]  /*5c80*/  FADD.FTZ R8, R38.reuse, R3 ;  /* 0x0000000326087221 */ /* 0x041fe20000010000 */
[----:B------:R-:W-:-:S06]  /*5c90*/  F2FP.BF16.F32.PACK_AB R159, R38, R37 ;  /* 0x00000025269f723e */ /* 0x000fcc00000010ff */
[----:B------:R-:W0:Y:S01]  /*5ca0*/  MUFU.EX2 R40, R40 ;  /* 0x0000002800287308 */ /* 0x000e220000000800 */
[----:B-1----:R-:W-:-:S07]  /*5cb0*/  FADD.FTZ R3, R39, R8 ;  /* 0x0000000827037221 */ /* 0x002fce0000010000 */
[----:B------:R-:W1:Y:S01]  /*5cc0*/  MUFU.EX2 R27, R27 ;  /* 0x0000001b001b7308 */ /* 0x000e620000000800 */
[----:B---3--:R-:W-:Y:S01]  /*5cd0*/  FADD.FTZ R20, R26, R5 ;  /* 0x000000051a147221 */ /* 0x008fe20000010000 */
[----:B------:R-:W-:Y:S02]  /*5ce0*/  IADD3 R5, R6, 0x26820, RZ ;  /* 0x0002682006057810 */ /* 0x000fe40007ffe0ff */
[----:B------:R-:W-:-:S04]  /*5cf0*/  F2FP.BF16.F32.PACK_AB R160, R26, R25 ;  /* 0x000000191aa0723e */ /* 0x000fc800000010ff */
[----:B------:R-:W3:Y:S01]  /*5d00*/  MUFU.EX2 R41, R41 ;  /* 0x0000002900297308 */ /* 0x000ee20000000800 */
[C---:B0-----:R-:W-:Y:S01]  /*5d10*/  FADD.FTZ R22, R40.reuse, R3 ;  /* 0x0000000328167221 */ /* 0x041fe20000010000 */
[----:B------:R-:W-:-:S06]  /*5d20*/  F2FP.BF16.F32.PACK_AB R161, R40, R39 ;  /* 0x0000002728a1723e */ /* 0x000fcc00000010ff */
[----:B------:R-:W0:Y:S01]  /*5d30*/  MUFU.EX2 R28, R28 ;  /* 0x0000001c001c7308 */ /* 0x000e220000000800 */
[----:B-1----:R-:W-:-:S07]  /*5d40*/  FADD.FTZ R3, R27, R20 ;  /* 0x000000141b037221 */ /* 0x002fce0000010000 */
[----:B------:R-:W1:Y:S01]  /*5d50*/  MUFU.EX2 R42, R42 ;  /* 0x0000002a002a7308 */ /* 0x000e620000000800 */
[----:B---3--:R-:W-:-:S07]  /*5d60*/  FADD.FTZ R21, R41, R22 ;  /* 0x0000001629157221 */ /* 0x008fce0000010000 */
[----:B------:R-:W-:Y:S01]  /*5d70*/  MUFU.EX2 R29, R29 ;  /* 0x0000001d001d7308 */ /* 0x000fe20000000800 */
[C---:B0-----:R-:W-:Y:S01]  /*5d80*/  F2FP.BF16.F32.PACK_AB R162, R28.reuse, R27 ;  /* 0x0000001b1ca2723e */ /* 0x041fe200000010ff */
[----:B------:R-:W-:-:S06]  /*5d90*/  FADD.FTZ R28, R28, R3 ;  /* 0x000000031c1c7221 */ /* 0x000fcc0000010000 */
[----:B------:R-:W0:Y:S01]  /*5da0*/  MUFU.EX2 R30, R30 ;  /* 0x0000001e001e7308 */ /* 0x000e220000000800 */
[C---:B-1----:R-:W-:Y:S01]  /*5db0*/  F2FP.BF16.F32.PACK_AB R163, R42.reuse, R41 ;  /* 0x000000292aa3723e */ /* 0x042fe200000010ff */
[----:B------:R-:W-:-:S06]  /*5dc0*/  FADD.FTZ R42, R42, R21 ;  /* 0x000000152a2a7221 */ /* 0x000fcc0000010000 */
[----:B------:R-:W-:Y:S08]  /*5dd0*/  MUFU.EX2 R43, R43 ;  /* 0x0000002b002b7308 */ /* 0x000ff00000000800 */
[----:B------:R1:W3:Y:S01]  /*5de0*/  MUFU.EX2 R4, R7 ;  /* 0x0000000700047308 */ /* 0x0002e20000000800 */
[----:B0-----:R-:W-:Y:S01]  /*5df0*/  F2FP.BF16.F32.PACK_AB R164, R30, R29 ;  /* 0x0000001d1ea4723e */ /* 0x001fe200000010ff */
[----:B------:R-:W-:-:S04]  /*5e00*/  FADD.FTZ R29, R29, R28 ;  /* 0x0000001c1d1d7221 */ /* 0x000fc80000010000 */
[----:B------:R-:W-:Y:S02]  /*5e10*/  FADD.FTZ R30, R30, R29 ;  /* 0x0000001d1e1e7221 */ /* 0x000fe40000010000 */
[----:B------:R-:W0:Y:S01]  /*5e20*/  MUFU.EX2 R31, R31 ;  /* 0x0000001f001f7308 */ /* 0x000e220000000800 */
[----:B-1----:R-:W-:-:S04]  /*5e30*/  VIADD R7, R6, 0x26800 ;  /* 0x0002680006077836 */ /* 0x002fc80000000000 */
[C---:B------:R-:W-:Y:S02]  /*5e40*/  @P1 VIADD R5, R7.reuse, 0xffffffe0 ;  /* 0xffffffe007051836 */ /* 0x040fe40000000000 */
[----:B------:R-:W-:Y:S01]  /*5e50*/  IMAD.IADD R8, R7, 0x1, R24 ;  /* 0x0000000107087824 */ /* 0x000fe200078e0218 */
[----:B------:R-:W1:Y:S01]  /*5e60*/  MUFU.EX2 R44, R44 ;  /* 0x0000002c002c7308 */ /* 0x000e620000000800 */
[----:B---3--:R-:W-:Y:S01]  /*5e70*/  F2FP.BF16.F32.PACK_AB R165, R4, R43 ;  /* 0x0000002b04a5723e */ /* 0x008fe200000010ff */
[----:B------:R-:W-:Y:S01]  /*5e80*/  FADD.FTZ R43, R43, R42 ;  /* 0x0000002a2b2b7221 */ /* 0x000fe20000010000 */
[----:B------:R-:W-:Y:S01]  /*5e90*/  IADD3 R7, R24, R5, RZ ;  /* 0x0000000518077210 */ /* 0x000fe20007ffe0ff */
[----:B------:R2:W-:Y:S02]  /*5ea0*/  STSM.16.M88.4 [R5], R156 ;  /* 0x0000009c05007844 */ /* 0x0005e40000000200 */
[----:B------:R-:W-:Y:S02]  /*5eb0*/  FADD.FTZ R43, R4, R43 ;  /* 0x0000002b042b7221 */ /* 0x000fe40000010000 */
[----:B------:R-:W3:Y:S01]  /*5ec0*/  MUFU.EX2 R15, R46 ;  /* 0x0000002e000f7308 */ /* 0x000ee20000000800 */
[----:B0-----:R-:W-:Y:S01]  /*5ed0*/  F2FP.BF16.F32.PACK_AB R166, R14, R31 ;  /* 0x0000001f0ea6723e */ /* 0x001fe200000010ff */
[----:B------:R2:W-:Y:S01]  /*5ee0*/  STSM.16.M88.4 [R8], R160 ;  /* 0x000000a008007844 */ /* 0x0005e20000000200 */
[----:B------:R-:W-:-:S04]  /*5ef0*/  FADD.FTZ R3, R31, R30 ;  /* 0x0000001e1f037221 */ /* 0x000fc80000010000 */
[----:B------:R-:W-:Y:S01]  /*5f00*/  FADD.FTZ R3, R14, R3 ;  /* 0x000000030e037221 */ /* 0x000fe20000010000 */
[----:B-1----:R-:W-:Y:S01]  /*5f10*/  FADD.FTZ R4, R44, R43 ;  /* 0x0000002b2c047221 */ /* 0x002fe20000010000 */
[----:B---3--:R-:W-:-:S03]  /*5f20*/  F2FP.BF16.F32.PACK_AB R167, R15, R44 ;  /* 0x0000002c0fa7723e */ /* 0x008fc600000010ff */
[----:B------:R-:W-:Y:S02]  /*5f30*/  FADD.FTZ R4, R15, R4 ;  /* 0x000000040f047221 */ /* 0x000fe40000010000 */
[----:B------:R2:W-:Y:S01]  /*5f40*/  STSM.16.M88.4 [R7], R164 ;  /* 0x000000a407007844 */ /* 0x0005e20000000200 */
[----:B------:R-:W-:Y:S05]  /*5f50*/  @!P4 BRA `(.L_x_1709) ;  /* 0x000000000004c947 */ /* 0x000fea0003800000 */
[----:B------:R-:W-:Y:S01]  /*5f60*/  BPT.TRAP 0x1 ;  /* 0x000000040000795c */ /* 0x000fe20000300000 */
.L_x_1709:
[----:B------:R0:W1:Y:S01]  /*5f70*/  SYNCS.PHASECHK.TRANS64.TRYWAIT P0, [UR40+0x28c50], R13 ;  /* 0x028c500dff0075a7 */ /* 0x0000620008000168 */
[----:B------:R-:W-:Y:S05]  /*5f80*/  @!P4 BRA `(.L_x_1710) ;  /* 0x000000000004c947 */ /* 0x000fea0003800000 */
[----:B------:R-:W-:Y:S01]  /*5f90*/  BPT.TRAP 0x1 ;  /* 0x000000040000795c */ /* 0x000fe20000300000 */
.L_x_1710:
[----:B-1----:R-:W-:Y:S05]  /*5fa0*/  @P0 BRA `(.L_x_1711) ;  /* 0x0000000000080947 */ /* 0x002fea0003800000 */
[----:B------:R-:W1:Y:S02]  /*5fb0*/  SYNCS.PHASECHK.TRANS64.TRYWAIT P0, [UR40+0x28c50], R13 ;  /* 0x028c500dff0075a7 */ /* 0x000e640008000168 */
[----:B-1----:R-:W-:Y:S05]  /*5fc0*/  @!P0 BRA `(.L_x_1712) ;  /* 0x000000e000f88947 */ /* 0x002fea0003800000 */
.L_x_1711:
        /* <DEDUP_REMOVED lines=36> */
.L_x_1713:
[----:B------:R-:W-:Y:S01]  /*6210*/  ISETP.NE.AND P1, PT, R19, 0x1, PT ;  /* 0x000000011300780c */ /* 0x000fe20003f25270 */
[----:B01----:R-:W0:Y:S01]  /*6220*/  S2R R13, SR_CTAID.X ;  /* 0x00000000000d7919 */ /* 0x003e220000002500 */
[----:B------:R-:W-:Y:S01]  /*6230*/  UIMAD UR5, UR41, UR11, -UR14 ;  /* 0x0000000b290572a4 */ /* 0x000fe2000f8e0a0e */
[----:B------:R-:W-:Y:S01]  /*6240*/  LOP3.LUT P0, RZ, R16, 0x1, RZ, 0xc0, !PT ;  /* 0x0000000110ff7812 */ /* 0x000fe2000780c0ff */
[----:B------:R-:W-:Y:S02]  /*6250*/  UIADD3 UR4, UR40, 0x28c60, URZ ;  /* 0x00028c6028047890 */ /* 0x000fe4000fffe03f */
[----:B------:R-:W-:Y:S02]  /*6260*/  UIADD3 UR43, UR43, -0x2, URZ ;  /* 0xfffffffe2b2b7890 */ /* 0x000fe4000fffe03f */
[----:B------:R-:W-:-:S05]  /*6270*/  UPRMT UR4, UR42, 0x654, UR4 ;  /* 0x000006542a047896 */ /* 0x000fca0008000004 */
[----:B------:R-:W1:Y:S08]  /*6280*/  @P1 LDC R14, c[0x0][0x44c] ;  /* 0x00011300ff0e1b82 */ /* 0x000e700000000800 */
[----:B------:R-:W3:Y:S01]  /*6290*/  @P1 LDC R15, c[0x0][0x450] ;  /* 0x00011400ff0f1b82 */ /* 0x000ee20000000800 */
[----:B------:R-:W-:Y:S01]  /*62a0*/  SYNCS.ARRIVE.TRANS64.RED.A1T0 RZ, [UR4], RZ ;  /* 0x000000ffffff79a7 */ /* 0x000fe20008100404 */
[----:B0-----:R-:W-:-:S04]  /*62b0*/  IMAD.SHL.U32 R13, R13, 0x40, RZ ;  /* 0x000000400d0d7824 */ /* 0x001fc800078e00ff */
[----:B-1----:R-:W-:-:S05]  /*62c0*/  @P1 IMAD.HI.U32 R14, R13, R14, RZ ;  /* 0x0000000e0d0e1227 */ /* 0x002fca00078e00ff */
[----:B---3--:R-:W-:-:S05]  /*62d0*/  @P1 SHF.R.U32.HI R13, RZ, R15, R14 ;  /* 0x0000000fff0d1219 */ /* 0x008fca000001160e */
[----:B------:R-:W-:-:S05]  /*62e0*/  VIADD R13, R13, UR5 ;  /* 0x000000050d0d7c36 */ /* 0x000fca0008000000 */
[----:B------:R-:W-:-:S04]  /*62f0*/  IADD3 R14, R13, UR18, RZ ;  /* 0x000000120d0e7c10 */ /* 0x000fc8000fffe0ff */
[----:B------:R-:W-:Y:S01]  /*6300*/  R2UR UR6, R14 ;  /* 0x000000000e0672ca */ /* 0x000fe200000e0000 */
[----:B------:R-:W-:-:S14]  /*6310*/  @!P0 BRA `(.L_x_1714) ;  /* 0x0000000000548947 */ /* 0x000fdc0003800000 */
[C---:B------:R-:W-:Y:S01]  /*6320*/  ISETP.GT.AND P0, PT, R13.reuse, RZ, PT ;  /* 0x000000ff0d00720c */ /* 0x040fe20003f04270 */
[----:B------:R-:W-:-:S05]  /*6330*/  VIADD R14, R13, 0xffffffff ;  /* 0xffffffff0d0e7836 */ /* 0x000fca0000000000 */
[----:B------:R-:W-:-:S07]  /*6340*/  R2UR UR15, R14 ;  /* 0x000000000e0f72ca */ /* 0x000fce00000e0000 */
[----:B------:R-:W-:Y:S08]  /*6350*/  @P0 BRA `(.L_x_1715) ;  /* 0x0000000000240947 */ /* 0x000ff00003800000 */
[----:B------:R-:W-:Y:S01]  /*6360*/  R2UR UR15, R13 ;  /* 0x000000000d0f72ca */ /* 0x000fe200000e0000 */
[----:B------:R-:W-:Y:S02]  /*6370*/  ULDC UR18, c[0x0][0x9e4] ;  /* 0x0002790000127ab9 */ /* 0x000fe40000000800 */
[----:B------:R-:W-:-:S10]  /*6380*/  UISETP.NE.AND UP0, UPT, UR18, 0x1, UPT ;  /* 0x000000011200788c */ /* 0x000fd4000bf05270 */
[----:B------:R-:W-:Y:S01]  /*6390*/  UIADD3 UR15, -UR15, URZ, URZ ;  /* 0x0000003f0f0f7290 */ /* 0x000fe2000fffe13f */
[----:B------:R-:W-:-:S03]  /*63a0*/  @UP0 ULDC.64 UR22, c[0x0][0x9e8] ;  /* 0x00027a0000160ab9 */ /* 0x000fc60000000a00 */
[----:B------:R-:W-:-:S04]  /*63b0*/  UIMAD.WIDE.U32 UR4, UR15, UR22, URZ ;  /* 0x000000160f0472a5 */ /* 0x000fc8000f8e003f */
[----:B------:R-:W-:-:S04]  /*63c0*/  @UP0 USHF.R.U32.HI UR15, URZ, UR23, UR5 ;  /* 0x000000173f0f0299 */ /* 0x000fc80008011605 */
[----:B------:R-:W-:Y:S01]  /*63d0*/  ULOP3.LUT UR15, URZ, UR15, URZ, 0x33, !UPT ;  /* 0x0000000f3f0f7292 */ /* 0x000fe2000f8e333f */
[----:B------:R-:W-:Y:S11]  /*63e0*/  BRA `(.L_x_1716) ;  /* 0x0000000000147947 */ /* 0x000ff60003800000 */
.L_x_1715:
[----:B------:R-:W-:Y:S02]  /*63f0*/  ULDC UR18, c[0x0][0x9e4] ;  /* 0x0002790000127ab9 */ /* 0x000fe40000000800 */
[----:B------:R-:W-:-:S11]  /*6400*/  UISETP.NE.AND UP0, UPT, UR18, 0x1, UPT ;  /* 0x000000011200788c */ /* 0x000fd6000bf05270 */
[----:B------:R-:W-:Y:S02]  /*6410*/  @UP0 ULDC.64 UR22, c[0x0][0x9e8] ;  /* 0x00027a0000160ab9 */ /* 0x000fe40000000a00 */
[----:B------:R-:W-:-:S04]  /*6420*/  UIMAD.WIDE.U32 UR4, UR15, UR22, URZ ;  /* 0x000000160f0472a5 */ /* 0x000fc8000f8e003f */
[----:B------:R-:W-:-:S12]  /*6430*/  @UP0 USHF.R.U32.HI UR15, URZ, UR23, UR5 ;  /* 0x000000173f0f0299 */ /* 0x000fd80008011605 */
.L_x_1716:
[----:B------:R-:W-:-:S04]  /*6440*/  UIMAD UR15, UR15, UR18, UR18 ;  /* 0x000000120f0f72a4 */ /* 0x000fc8000f8e0212 */
[----:B------:R-:W-:-:S04]  /*6450*/  UISETP.LT.AND UP0, UPT, UR6, UR15, UPT ;  /* 0x0000000f0600728c */ /* 0x000fc8000bf01270 */
[----:B------:R-:W-:-:S12]  /*6460*/  USEL UR6, UR6, UR15, UP0 ;  /* 0x0000000f06067287 */ /* 0x000fd80008000000 */
.L_x_1714:
[----:B------:R-:W-:Y:S01]  /*6470*/  R2UR UR25, R17 ;  /* 0x00000000111972ca */ /* 0x000fe200000e0000 */
[----:B------:R-:W-:Y:S01]  /*6480*/  USHF.R.S32.HI UR4, URZ, 0x1f, UR6 ;  /* 0x0000001f3f047899 */ /* 0x000fe20008011406 */
[----:B------:R-:W-:-:S03]  /*6490*/  UMOV UR5, URZ ;  /* 0x0000003f00057c82 */ /* 0x000fc60008000000 */
[----:B------:R-:W-:-:S04]  /*64a0*/  ULEA.HI UR4, UR4, UR6, URZ, 0x6 ;  /* 0x0000000604047291 */ /* 0x000fc8000f8f303f */
[----:B------:R-:W-:-:S04]  /*64b0*/  USHF.R.S32.HI UR4, URZ, 0x6, UR4 ;  /* 0x000000063f047899 */ /* 0x000fc80008011404 */
[----:B------:R-:W-:-:S04]  /*64c0*/  UISETP.LT.AND UP0, UPT, UR25, UR4, UPT ;  /* 0x000000041900728c */ /* 0x000fc8000bf01270 */
[----:B------:R-:W-:-:S03]  /*64d0*/  USEL UR25, UR25, UR4, !UP0 ;  /* 0x0000000419197287 */ /* 0x000fc6000c000000 */
[----:B------:R-:W-:Y:S01]  /*64e0*/  UMOV UR4, URZ ;  /* 0x0000003f00047c82 */ /* 0x000fe20008000000 */
[----:B------:R-:W-:-:S06]  /*64f0*/  UISETP.GE.AND UP0, UPT, UR43, UR25, UPT ;  /* 0x000000192b00728c */ /* 0x000fcc000bf06270 */
[----:B------:R-:W-:-:S13]  /*6500*/  PLOP3.LUT P0, PT, PT, PT, UP0, 0x80, 0x0 ;  /* 0x000000000000781c */ /* 0x000fda0003f0f008 */
[----:B------:R-:W-:Y:S05]  /*6510*/  @!P0 BRA `(.L_x_1717) ;  /* 0x0000002800108947 */ /* 0x000fea0003800000 */
[----:B------:R-:W-:Y:S01]  /*6520*/  IMAD.MOV.U32 R21, RZ, RZ, R11 ;  /* 0x000000ffff157224 */ /* 0x000fe200078e000b */
[----:B------:R-:W-:Y:S01]  /*6530*/  MOV R20, R12 ;  /* 0x0000000c00147202 */ /* 0x000fe20000000f00 */
[----:B------:R-:W-:Y:S01]  /*6540*/  UMOV UR5, URZ ;  /* 0x0000003f00057c82 */ /* 0x000fe20008000000 */
[----:B------:R-:W-:Y:S01]  /*6550*/  UMOV UR6, URZ ;  /* 0x0000003f00067c82 */ /* 0x000fe20008000000 */
[----:B------:R-:W-:Y:S01]  /*6560*/  ULDC UR30, c[0x0][0x9e4] ;  /* 0x00027900001e7ab9 */ /* 0x000fe20000000800 */
[----:B------:R-:W-:Y:S01]  /*6570*/  ULDC UR27, c[0x0][0x288] ;  /* 0x0000a200001b7ab9 */ /* 0x000fe20000000800 */
[----:B------:R-:W-:Y:S01]  /*6580*/  ULDC UR28, c[0x0][0x2f0] ;  /* 0x0000bc00001c7ab9 */ /* 0x000fe20000000800 */
[----:B------:R-:W-:Y:S01]  /*6590*/  ULDC UR31, c[0x0][0x9d8] ;  /* 0x00027600001f7ab9 */ /* 0x000fe20000000800 */
[----:B------:R-:W-:Y:S01]  /*65a0*/  ULDC UR26, c[0x0][0x988] ;  /* 0x00026200001a7ab9 */ /* 0x000fe20000000800 */
[----:B------:R-:W-:-:S05]  /*65b0*/  ULDC UR32, c[0x0][0x9e0] ;  /* 0x0002780000207ab9 */ /* 0x000fca0000000800 */
.L_x_1736:
[----:B------:R-:W-:-:S04]  /*65c0*/  UIADD3 UR4, UR6, 0x1, URZ ;  /* 0x0000000106047890 */ /* 0x000fc8000fffe03f */
[----:B------:R-:W-:-:S04]  /*65d0*/  UISETP.NE.AND UP0, UPT, UR4, 0x2, UPT ;  /* 0x000000020400788c */ /* 0x000fc8000bf05270 */
[----:B------:R-:W-:Y:S02]  /*65e0*/  USEL UR10, URZ, 0x1, UP0 ;  /* 0x000000013f0a7887 */ /* 0x000fe40008000000 */
[----:B------:R-:W-:Y:S02]  /*65f0*/  USEL UR4, UR4, URZ, UP0 ;  /* 0x0000003f04047287 */ /* 0x000fe40008000000 */
[----:B------:R-:W-:Y:S01]  /*6600*/  ULOP3.LUT UR5, UR5, UR10, URZ, 0x3c, !UPT ;  /* 0x0000000a05057292 */ /* 0x000fe2000f8e3c3f */
[----:B012---:R-:W-:Y:S11]  /*6610*/  @!P4 BRA `(.L_x_1718) ;  /* 0x000000000004c947 */ /* 0x007ff60003800000 */
[----:B------:R-:W-:Y:S01]  /*6620*/  BPT.TRAP 0x1 ;  /* 0x000000040000795c */ /* 0x000fe20000300000 */
.L_x_1718:
[----:B------:R-:W-:Y:S01]  /*6630*/  ULEA UR29, UR4, UR40, 0x3 ;  /* 0x00000028041d7291 */ /* 0x000fe2000f8e183f */
[----:B------:R-:W-:-:S05]  /*6640*/  IMAD.U32 R13, RZ, RZ, UR5 ;  /* 0x00000005ff0d7e24 */ /* 0x000fca000f8e00ff */
[----:B------:R-:W-:-:S04]  /*6650*/  SHF.L.U32 R13, R13, 0x1f, RZ ;  /* 0x0000001f0d0d7819 */ /* 0x000fc800000006ff */
[----:B------:R0:W1:Y:S01]  /*6660*/  SYNCS.PHASECHK.TRANS64.TRYWAIT P0, [UR29+0x28c30], R13 ;  /* 0x028c300dff0075a7 */ /* 0x000062000800015d */
[----:B------:R-:W-:Y:S05]  /*6670*/  @!P4 BRA `(.L_x_1719) ;  /* 0x000000000004c947 */ /* 0x000fea0003800000 */
[----:B------:R-:W-:Y:S01]  /*6680*/  BPT.TRAP 0x1 ;  /* 0x000000040000795c */ /* 0x000fe20000300000 */
.L_x_1719:
[----:B-1----:R-:W-:Y:S05]  /*6690*/  @P0 BRA `(.L_x_1720) ;  /* 0x0000000000080947 */ /* 0x002fea0003800000 */
[----:B------:R-:W1:Y:S02]  /*66a0*/  SYNCS.PHASECHK.TRANS64.TRYWAIT P0, [UR29+0x28c30], R13 ;  /* 0x028c300dff0075a7 */ /* 0x000e64000800015d */
[----:B-1----:R-:W-:Y:S05]  /*66b0*/  @!P0 BRA `(.L_x_1721) ;  /* 0x000000dc00548947 */ /* 0x002fea0003800000 */
.L_x_1720:
[----:B------:R-:W-:Y:S01]  /*66c0*/  ULEA UR10, UR4, UR24, 0x9 ;  /* 0x00000018040a7291 */ /* 0x000fe2000f8e483f */
[----:B--2---:R-:W-:Y:S01]  /*66d0*/  WARPGROUP.ARRIVE ;  /* 0x00000000000079c5 */ /* 0x004fe20000000000 */
        /* <DEDUP_REMOVED lines=20> */
.L_x_1722:
[----:B------:R-:W-:Y:S01]  /*6820*/  ISETP.NE.AND P0, PT, R19, 0x1, PT ;  /* 0x000000011300780c */ /* 0x000fe20003f05270 */
[----:B------:R-:W-:Y:S01]  /*6830*/  FMUL.FTZ R187, R165, UR31 ;  /* 0x0000001fa5bb7c20 */ /* 0x000fe20008410000 */
[----:B------:R-:W-:Y:S01]  /*6840*/  FMUL.FTZ R186, R164, UR31 ;  /* 0x0000001fa4ba7c20 */ /* 0x000fe20008410000 */
[----:B------:R-:W-:Y:S01]  /*6850*/  FMUL.FTZ R14, R153, UR31 ;  /* 0x0000001f990e7c20 */ /* 0x000fe20008410000 */
[----:B------:R-:W-:Y:S01]  /*6860*/  FMUL.FTZ R153, R162, UR31 ;  /* 0x0000001fa2997c20 */ /* 0x000fe20008410000 */
[----:B------:R-:W-:Y:S01]  /*6870*/  FMUL.FTZ R162, R178, UR31 ;  /* 0x0000001fb2a27c20 */ /* 0x000fe20008410000 */
[----:B------:R-:W-:Y:S01]  /*6880*/  IMAD.MOV.U32 R178, RZ, RZ, R2 ;  /* 0x000000ffffb27224 */ /* 0x000fe200078e0002 */
[----:B------:R-:W-:Y:S01]  /*6890*/  USHF.L.U32 UR15, UR43, 0x6, URZ ;  /* 0x000000062b0f7899 */ /* 0x000fe2000800063f */
[----:B------:R-:W-:Y:S01]  /*68a0*/  FMUL.FTZ R15, R156, UR31 ;  /* 0x0000001f9c0f7c20 */ /* 0x000fe20008410000 */
[----:B------:R-:W-:Y:S01]  /*68b0*/  FMUL.FTZ R156, R167, UR31 ;  /* 0x0000001fa79c7c20 */ /* 0x000fe20008410000 */
[----:B-1----:R-:W-:Y:S01]  /*68c0*/  FMUL.FTZ R12, R152, UR31 ;  /* 0x0000001f980c7c20 */ /* 0x002fe20008410000 */
[----:B------:R-:W-:Y:S01]  /*68d0*/  FMUL.FTZ R11, R154, UR31 ;  /* 0x0000001f9a0b7c20 */ /* 0x000fe20008410000 */
[----:B------:R-:W-:Y:S01]  /*68e0*/  FMUL.FTZ R22, R155, UR31 ;  /* 0x0000001f9b167c20 */ /* 0x000fe20008410000 */
[----:B------:R-:W1:Y:S01]  /*68f0*/  @P0 LDC R165, c[0x0][0x44c] ;  /* 0x00011300ffa50b82 */ /* 0x000e620000000800 */
[----:B------:R-:W-:Y:S01]  /*6900*/  MOV R167, UR15 ;  /* 0x0000000f00a77c02 */ /* 0x000fe20008000f00 */
[----:B------:R-:W-:Y:S01]  /*6910*/  FMUL.FTZ R23, R158, UR31 ;  /* 0x0000001f9e177c20 */ /* 0x000fe20008410000 */
[----:B------:R-:W-:Y:S01]  /*6920*/  FMUL.FTZ R185, R160, UR31 ;  /* 0x0000001fa0b97c20 */ /* 0x000fe20008410000 */
[----:B------:R-:W-:Y:S01]  /*6930*/  UMOV UR11, UR28 ;  /* 0x0000001c000b7c82 */ /* 0x000fe20008000000 */
[----:B------:R-:W-:Y:S01]  /*6940*/  FMUL.FTZ R184, R157, UR31 ;  /* 0x0000001f9db87c20 */ /* 0x000fe20008410000 */
[----:B------:R-:W-:Y:S01]  /*6950*/  FMUL.FTZ R152, R159, UR31 ;  /* 0x0000001f9f987c20 */ /* 0x000fe20008410000 */
[----:B------:R-:W-:Y:S01]  /*6960*/  FMUL.FTZ R154, R163, UR31 ;  /* 0x0000001fa39a7c20 */ /* 0x000fe20008410000 */
[----:B------:R-:W2:Y:S01]  /*6970*/  @P0 LDC R164, c[0x0][0x450] ;  /* 0x00011400ffa40b82 */ /* 0x000ea20000000800 */
[----:B------:R-:W-:Y:S01]  /*6980*/  FMUL.FTZ R155, R166, UR31 ;  /* 0x0000001fa69b7c20 */ /* 0x000fe20008410000 */
        /* <DEDUP_REMOVED lines=14> */
[----:B-1----:R-:W-:Y:S01]  /*6a70*/  @P0 IMAD.HI.U32 R165, R2, R165, RZ ;  /* 0x000000a502a50227 */ /* 0x002fe200078e00ff */
[----:B------:R-:W-:Y:S01]  /*6a80*/  UIADD3 UR10, UR29, 0x28c40, URZ ;  /* 0x00028c401d0a7890 */ /* 0x000fe2000fffe03f */
[----:B------:R-:W-:Y:S01]  /*6a90*/  LOP3.LUT P5, RZ, R16, 0x1, RZ, 0xc0, !PT ;  /* 0x0000000110ff7812 */ /* 0x000fe200078ac0ff */
[----:B------:R-:W1:Y:S01]  /*6aa0*/  MUFU.TANH R12, R12 ;  /* 0x0000000c000c7308 */ /* 0x000e620000002400 */
[----:B------:R-:W-:Y:S01]  /*6ab0*/  IMAD.U32 R175, RZ, RZ, UR11 ;  /* 0x0000000bffaf7e24 */ /* 0x000fe2000f8e00ff */
[----:B------:R-:W-:Y:S01]  /*6ac0*/  UPRMT UR10, UR42, 0x654, UR10 ;  /* 0x000006542a0a7896 */ /* 0x000fe2000800000a */
[----:B------:R-:W-:Y:S01]  /*6ad0*/  FMUL.FTZ R180, R180, UR31 ;  /* 0x0000001fb4b47c20 */ /* 0x000fe20008410000 */
[----:B------:R-:W-:Y:S01]  /*6ae0*/  UMOV UR14, UR27 ;  /* 0x0000001b000e7c82 */ /* 0x000fe20008000000 */
[----:B--2---:R-:W-:-:S02]  /*6af0*/  @P0 SHF.R.U32.HI R178, RZ, R164, R165 ;  /* 0x000000a4ffb20219 */ /* 0x004fc400000116a5 */
[----:B------:R-:W-:Y:S01]  /*6b00*/  IADD3 R164, -R0, 0x1, -R167 ;  /* 0x0000000100a47810 */ /* 0x000fe20007ffe9a7 */
[----:B------:R-:W-:Y:S01]  /*6b10*/  FMUL.FTZ R167, R183, UR31 ;  /* 0x0000001fb7a77c20 */ /* 0x000fe20008410000 */
[----:B------:R-:W2:Y:S01]  /*6b20*/  MUFU.TANH R14, R14 ;  /* 0x0000000e000e7308 */ /* 0x000ea20000002400 */
[----:B------:R-:W3:Y:S01]  /*6b30*/  SHFL.IDX PT, R165, R178, RZ, 0x1c1f ;  /* 0x001c1fffb2a57589 */ /* 0x000ee200000e0000 */
[----:B------:R-:W-:Y:S01]  /*6b40*/  SYNCS.ARRIVE.TRANS64.RED.A1T0 RZ, [UR10], RZ ;  /* 0x000000ffffff79a7 */ /* 0x000fe2000810040a */
[----:B------:R-:W-:-:S04]  /*6b50*/  IMAD R164, R175, UR41, R164 ;  /* 0x00000029afa47c24 */ /* 0x000fc8000f8e02a4 */
[----:B------:R-:W-:Y:S01]  /*6b60*/  VIADD R164, R164, -UR14 ;  /* 0x8000000ea4a47c36 */ /* 0x000fe20008000000 */
[----:B------:R-:W4:Y:S03]  /*6b70*/  MUFU.TANH R11, R11 ;  /* 0x0000000b000b7308 */ /* 0x000f260000002400 */
[C---:B------:R-:W-:Y:S01]  /*6b80*/  VIADD R190, R164.reuse, UR7 ;  /* 0x00000007a4be7c36 */ /* 0x040fe20008000000 */
[----:B------:R-:W-:-:S04]  /*6b90*/  IADD3 R182, R164, UR32, RZ ;  /* 0x00000020a4b67c10 */ /* 0x000fc8000fffe0ff */
[----:B------:R-:W0:Y:S08]  /*6ba0*/  MUFU.TANH R22, R22 ;  /* 0x0000001600167308 */ /* 0x000e300000002400 */
[----:B------:R-:W0:Y:S01]  /*6bb0*/  MUFU.TANH R15, R15 ;  /* 0x0000000f000f7308 */ /* 0x000e220000002400 */
[----:B---3--:R-:W-:-:S07]  /*6bc0*/  IMAD.IADD R179, R182, 0x1, R165 ;  /* 0x00000001b6b37824 */ /* 0x008fce00078e02a5 */
[----:B------:R-:W3:Y:S08]  /*6bd0*/  MUFU.TANH R184, R184 ;  /* 0x000000b800b87308 */ /* 0x000ef00000002400 */
        /* <DEDUP_REMOVED lines=25> */
[----:B------:R5:W0:Y:S02]  /*6d70*/  MUFU.TANH R189, R180 ;  /* 0x000000b400bd7308 */ /* 0x000a240000002400 */
[----:B-----5:R-:W-:Y:S01]  /*6d80*/  IADD3 R180, R165, R190, RZ ;  /* 0x000000bea5b47210 */ /* 0x020fe20007ffe0ff */
[----:B-1234-:R-:W-:Y:S06]  /*6d90*/  @!P5 BRA `(.L_x_1723) ;  /* 0x000000000060d947 */ /* 0x01efec0003800000 */
[----:B------:R-:W-:Y:S01]  /*6da0*/  IMAD.U32 R164, RZ, RZ, UR11 ;  /* 0x0000000bffa47e24 */ /* 0x000fe2000f8e00ff */
[----:B------:R-:W-:Y:S03]  /*6db0*/  BSSY B0, `(.L_x_1724) ;  /* 0x0000012000007945 */ /* 0x000fe60003800000 */
[----:B------:R-:W-:-:S04]  /*6dc0*/  IMAD R164, R164, UR41, R165 ;  /* 0x00000029a4a47c24 */ /* 0x000fc8000f8e02a5 */
[----:B------:R-:W-:-:S05]  /*6dd0*/  VIADD R175, R164, -UR14 ;  /* 0x8000000ea4af7c36 */ /* 0x000fca0008000000 */
[----:B------:R-:W-:-:S13]  /*6de0*/  ISETP.GT.AND P0, PT, R175, -0x1, PT ;  /* 0xffffffffaf00780c */ /* 0x000fda0003f04270 */
[----:B------:R-:W-:Y:S05]  /*6df0*/  @P0 BRA `(.L_x_1725) ;  /* 0x0000000000200947 */ /* 0x000fea0003800000 */
[----:B------:R-:W-:Y:S02]  /*6e00*/  MOV R170, UR30 ;  /* 0x0000001e00aa7c02 */ /* 0x000fe40008000f00 */
[----:B------:R-:W-:Y:S02]  /*6e10*/  LOP3.LUT R175, RZ, R175, RZ, 0x33, !PT ;  /* 0x000000afffaf7212 */ /* 0x000fe400078e33ff */
[----:B------:R-:W-:-:S13]  /*6e20*/  ISETP.NE.AND P0, PT, R170, 0x1, PT ;  /* 0x00000001aa00780c */ /* 0x000fda0003f05270 */
[----:B------:R-:W1:Y:S02]  /*6e30*/  @P0 LDC.64 R164, c[0x0][0x9e8] ;  /* 0x00027a00ffa40b82 */ /* 0x000e640000000a00 */
[----:B-1----:R-:W-:-:S05]  /*6e40*/  @P0 IMAD.HI.U32 R164, R175, R164, RZ ;  /* 0x000000a4afa40227 */ /* 0x002fca00078e00ff */
[----:B------:R-:W-:-:S04]  /*6e50*/  @P0 SHF.R.U32.HI R175, RZ, R165, R164 ;  /* 0x000000a5ffaf0219 */ /* 0x000fc800000116a4 */
[----:B------:R-:W-:Y:S01]  /*6e60*/  LOP3.LUT R175, RZ, R175, RZ, 0x33, !PT ;  /* 0x000000afffaf7212 */ /* 0x000fe200078e33ff */
[----:B------:R-:W-:Y:S06]  /*6e70*/  BRA `(.L_x_1726) ;  /* 0x0000000000147947 */ /* 0x000fec0003800000 */
.L_x_1725:
[----:B------:R-:W-:-:S05]  /*6e80*/  IMAD.U32 R170, RZ, RZ, UR30 ;  /* 0x0000001effaa7e24 */ /* 0x000fca000f8e00ff */
[----:B------:R-:W-:-:S13]  /*6e90*/  ISETP.NE.AND P0, PT, R170, 0x1, PT ;  /* 0x00000001aa00780c */ /* 0x000fda0003f05270 */
[----:B------:R-:W1:Y:S02]  /*6ea0*/  @P0 LDC.64 R164, c[0x0][0x9e8] ;  /* 0x00027a00ffa40b82 */ /* 0x000e640000000a00 */
[----:B-1----:R-:W-:-:S05]  /*6eb0*/  @P0 IMAD.HI.U32 R164, R175, R164, RZ ;  /* 0x000000a4afa40227 */ /* 0x002fca00078e00ff */
[----:B------:R-:W-:-:S07]  /*6ec0*/  @P0 SHF.R.U32.HI R175, RZ, R165, R164 ;  /* 0x000000a5ffaf0219 */ /* 0x000fce00000116a4 */
.L_x_1726:
[----:B------:R-:W-:Y:S05]  /*6ed0*/  BSYNC B0 ;  /* 0x0000000000007941 */ /* 0x000fea0003800000 */
.L_x_1724:
[----:B------:R-:W-:-:S04]  /*6ee0*/  IMAD R175, R175, R170, -UR15 ;  /* 0x8000000fafaf7e24 */ /* 0x000fc8000f8e02aa */
[----:B------:R-:W-:-:S05]  /*6ef0*/  IMAD.IADD R175, R175, 0x1, -R0 ;  /* 0x00000001afaf7824 */ /* 0x000fca00078e0a00 */
[----:B------:R-:W-:Y:S02]  /*6f00*/  VIADDMNMX R179, R175, R170, R179, PT ;  /* 0x000000aaafb37246 */ /* 0x000fe400038001b3 */
[----:B------:R-:W-:-:S07]  /*6f10*/  VIMNMX R180, R180, R175, !PT ;  /* 0x000000afb4b47248 */ /* 0x000fce0007fe0100 */
.L_x_1723:
[----:B------:R-:W-:-:S06]  /*6f20*/  UISETP.GT.AND UP0, UPT, UR43, -0x1, UPT ;  /* 0xffffffff2b00788c */ /* 0x000fcc000bf04270 */
[----:B------:R-:W-:-:S04]  /*6f30*/  PLOP3.LUT P0, PT, PT, PT, UP0, 0x80, 0x0 ;  /* 0x000000000000781c */ /* 0x000fc80003f0f008 */
[C---:B------:R-:W-:Y:S02]  /*6f40*/  ISETP.GT.AND P1, PT, R180.reuse, RZ, P0 ;  /* 0x000000ffb400720c */ /* 0x040fe40000724270 */
[C---:B------:R-:W-:Y:S02]  /*6f50*/  ISETP.GT.AND P3, PT, R180.reuse, 0x1, P0 ;  /* 0x00000001b400780c */ /* 0x040fe40000764270 */
[----:B------:R-:W-:Y:S02]  /*6f60*/  ISETP.LT.OR P2, PT, R179, 0x1, P1 ;  /* 0x00000001b300780c */ /* 0x000fe40000f41670 */
[----:B------:R-:W-:Y:S02]  /*6f70*/  ISETP.GT.AND P1, PT, R180, 0x8, P0 ;  /* 0x00000008b400780c */ /* 0x000fe40000724270 */
[----:B------:R-:W-:Y:S02]  /*6f80*/  FSEL R177, R12, -INF , !P2 ;  /* 0xff8000000cb17808 */ /* 0x000fe40005000000 */
[----:B------:R-:W-:-:S02]  /*6f90*/  ISETP.GT.AND P2, PT, R180, 0x9, P0 ;  /* 0x00000009b400780c */ /* 0x000fc40000744270 */
[C---:B------:R-:W-:Y:S02]  /*6fa0*/  ISETP.LT.OR P3, PT, R179.reuse, 0x2, P3 ;  /* 0x00000002b300780c */ /* 0x040fe40001f61670 */
[C---:B------:R-:W-:Y:S02]  /*6fb0*/  ISETP.LT.OR P1, PT, R179.reuse, 0x9, P1 ;  /* 0x00000009b300780c */ /* 0x040fe40000f21670 */
[----:B------:R-:W-:Y:S02]  /*6fc0*/  ISETP.LT.OR P2, PT, R179, 0xa, P2 ;  /* 0x0000000ab300780c */ /* 0x000fe40001741670 */
[----:B------:R-:W-:Y:S02]  /*6fd0*/  FSEL R175, R14, -INF , !P3 ;  /* 0xff8000000eaf7808 */ /* 0x000fe40005800000 */
[----:B0-----:R-:W-:Y:S02]  /*6fe0*/  FSEL R174, R15, -INF , !P1 ;  /* 0xff8000000fae7808 */ /* 0x001fe40004800000 */
[----:B------:R-:W-:Y:S01]  /*6ff0*/  FSEL R184, R184, -INF , !P2 ;  /* 0xff800000b8b87808 */ /* 0x000fe20005000000 */
[----:B------:R-:W0:Y:S01]  /*7000*/  SHFL.IDX PT, R15, R178, 0x1, 0x1c1f ;  /* 0x003c1f00b20f7f89 */ /* 0x000e2200000e0000 */
[----:B------:R-:W-:-:S02]  /*7010*/  ISETP.GT.AND P3, PT, R180, 0x10, P0 ;  /* 0x00000010b400780c */ /* 0x000fc40000764270 */
[C---:B------:R-:W-:Y:S02]  /*7020*/  ISETP.GT.AND P1, PT, R180.reuse, 0x11, P0 ;  /* 0x00000011b400780c */ /* 0x040fe40000724270 */
[----:B------:R-:W-:Y:S02]  /*7030*/  ISETP.GT.AND P2, PT, R180, 0x18, P0 ;  /* 0x00000018b400780c */ /* 0x000fe40000744270 */
[C---:B------:R-:W-:Y:S02]  /*7040*/  ISETP.LT.OR P3, PT, R179.reuse, 0x11, P3 ;  /* 0x00000011b300780c */ /* 0x040fe40001f61670 */
[C---:B------:R-:W-:Y:S02]  /*7050*/  ISETP.LT.OR P1, PT, R179.reuse, 0x12, P1 ;  /* 0x00000012b300780c */ /* 0x040fe40000f21670 */
[----:B------:R-:W-:Y:S02]  /*7060*/  ISETP.LT.OR P2, PT, R179, 0x19, P2 ;  /* 0x00000019b300780c */ /* 0x000fe40001741670 */
[----:B------:R-:W-:-:S02]  /*7070*/  FSEL R185, R185, -INF , !P3 ;  /* 0xff800000b9b97808 */ /* 0x000fc40005800000 */
[----:B------:R-:W-:Y:S02]  /*7080*/  FSEL R164, R161, -INF , !P1 ;  /* 0xff800000a1a47808 */ /* 0x000fe40004800000 */
[----:B------:R-:W-:Y:S02]  /*7090*/  FSEL R186, R186, -INF , !P2 ;  /* 0xff800000baba7808 */ /* 0x000fe40005000000 */
[C---:B------:R-:W-:Y:S02]  /*70a0*/  ISETP.GT.AND P3, PT, R180.reuse, 0x19, P0 ;  /* 0x00000019b400780c */ /* 0x040fe40000764270 */
[C---:B------:R-:W-:Y:S02]  /*70b0*/  ISETP.GT.AND P1, PT, R180.reuse, 0x20, P0 ;  /* 0x00000020b400780c */ /* 0x040fe40000724270 */
[----:B------:R-:W-:Y:S01]  /*70c0*/  ISETP.GT.AND P2, PT, R180, 0x21, P0 ;  /* 0x00000021b400780c */ /* 0x000fe20000744270 */
[----:B0-----:R-:W-:Y:S01]  /*70d0*/  IMAD.IADD R178, R190, 0x1, R15 ;  /* 0x00000001beb27824 */ /* 0x001fe200078e020f */
[----:B------:R-:W-:-:S02]  /*70e0*/  ISETP.LT.OR P3, PT, R179, 0x1a, P3 ;  /* 0x0000001ab300780c */ /* 0x000fc40001f61670 */
[C---:B------:R-:W-:Y:S02]  /*70f0*/  ISETP.LT.OR P1, PT, R179.reuse, 0x21, P1 ;  /* 0x00000021b300780c */ /* 0x040fe40000f21670 */
[----:B------:R-:W-:Y:S02]  /*7100*/  ISETP.LT.OR P2, PT, R179, 0x22, P2 ;  /* 0x00000022b300780c */ /* 0x000fe40001741670 */
[----:B------:R-:W-:Y:S02]  /*7110*/  FSEL R187, R187, -INF , !P3 ;  /* 0xff800000bbbb7808 */ /* 0x000fe40005800000 */
[----:B------:R-:W-:Y:S02]  /*7120*/  FSEL R170, R168, -INF , !P1 ;  /* 0xff800000a8aa7808 */ /* 0x000fe40004800000 */
[----:B------:R-:W-:Y:S02]  /*7130*/  FSEL R172, R169, -INF , !P2 ;  /* 0xff800000a9ac7808 */ /* 0x000fe40005000000 */
        /* <DEDUP_REMOVED lines=11> */
[----:B------:R-:W-:Y:S02]  /*71f0*/  ISETP.GT.AND P2, PT, R180, 0x39, P0 ;  /* 0x00000039b400780c */ /* 0x000fe40000744270 */
[----:B------:R-:W-:-:S02]  /*7200*/  ISETP.LT.OR P3, PT, R179, 0x32, P3 ;  /* 0x00000032b300780c */ /* 0x000fc40001f61670 */
[C---:B------:R-:W-:Y:S02]  /*7210*/  ISETP.LT.OR P1, PT, R179.reuse, 0x39, P1 ;  /* 0x00000039b300780c */ /* 0x040fe40000f21670 */
[----:B------:R-:W-:Y:S02]  /*7220*/  ISETP.LT.OR P2, PT, R179, 0x3a, P2 ;  /* 0x0000003ab300780c */ /* 0x000fe40001741670 */
[----:B------:R-:W-:Y:S02]  /*7230*/  IADD3 R176, R182, R15, RZ ;  /* 0x0000000fb6b07210 */ /* 0x000fe40007ffe0ff */
[----:B------:R-:W-:Y:S02]  /*7240*/  FSEL R173, R188, -INF , !P3 ;  /* 0xff800000bcad7808 */ /* 0x000fe40005800000 */
[----:B------:R-:W-:Y:S02]  /*7250*/  FSEL R168, R189, -INF , !P1 ;  /* 0xff800000bda87808 */ /* 0x000fe40004800000 */
[----:B------:R-:W-:Y:S01]  /*7260*/  FSEL R165, R181, -INF , !P2 ;  /* 0xff800000b5a57808 */ /* 0x000fe20005000000 */
[----:B------:R-:W-:Y:S06]  /*7270*/  @!P5 BRA `(.L_x_1727) ;  /* 0x000000000060d947 */ /* 0x000fec0003800000 */
[----:B------:R-:W-:Y:S01]  /*7280*/  IMAD.U32 R12, RZ, RZ, UR11 ;  /* 0x0000000bff0c7e24 */ /* 0x000fe2000f8e00ff */
[----:B------:R-:W-:Y:S03]  /*7290*/  BSSY B0, `(.L_x_1728) ;  /* 0x0000012000007945 */ /* 0x000fe60003800000 */
[----:B------:R-:W-:-:S05]  /*72a0*/  IMAD R12, R12, UR41, R15 ;  /* 0x000000290c0c7c24 */ /* 0x000fca000f8e020f */
[----:B------:R-:W-:-:S04]  /*72b0*/  IADD3 R179, R12, -UR14, RZ ;  /* 0x8000000e0cb37c10 */ /* 0x000fc8000fffe0ff */
[----:B------:R-:W-:-:S13]  /*72c0*/  ISETP.GT.AND P1, PT, R179, -0x1, PT ;  /* 0xffffffffb300780c */ /* 0x000fda0003f24270 */
[----:B------:R-:W-:Y:S05]  /*72d0*/  @P1 BRA `(.L_x_1729) ;  /* 0x0000000000201947 */ /* 0x000fea0003800000 */
[----:B------:R-:W-:Y:S01]  /*72e0*/  IMAD.U32 R12, RZ, RZ, UR30 ;  /* 0x0000001eff0c7e24 */ /* 0x000fe2000f8e00ff */
[----:B------:R-:W-:-:S04]  /*72f0*/  LOP3.LUT R179, RZ, R179, RZ, 0x33, !PT ;  /* 0x000000b3ffb37212 */ /* 0x000fc800078e33ff */
[----:B------:R-:W-:-:S13]  /*7300*/  ISETP.NE.AND P1, PT, R12, 0x1, PT ;  /* 0x000000010c00780c */ /* 0x000fda0003f25270 */
[----:B------:R-:W0:Y:S02]  /*7310*/  @P1 LDC.64 R14, c[0x0][0x9e8] ;  /* 0x00027a00ff0e1b82 */ /* 0x000e240000000a00 */
[----:B0-----:R-:W-:-:S05]  /*7320*/  @P1 IMAD.HI.U32 R14, R179, R14, RZ ;  /* 0x0000000eb30e1227 */ /* 0x001fca00078e00ff */
[----:B------:R-:W-:-:S04]  /*7330*/  @P1 SHF.R.U32.HI R179, RZ, R15, R14 ;  /* 0x0000000fffb31219 */ /* 0x000fc8000001160e */
[----:B------:R-:W-:Y:S01]  /*7340*/  LOP3.LUT R179, RZ, R179, RZ, 0x33, !PT ;  /* 0x000000b3ffb37212 */ /* 0x000fe200078e33ff */
[----:B------:R-:W-:Y:S06]  /*7350*/  BRA `(.L_x_1730) ;  /* 0x0000000000147947 */ /* 0x000fec0003800000 */
.L_x_1729:
[----:B------:R-:W-:-:S05]  /*7360*/  IMAD.U32 R12, RZ, RZ, UR30 ;  /* 0x0000001eff0c7e24 */ /* 0x000fca000f8e00ff */
[----:B------:R-:W-:-:S13]  /*7370*/  ISETP.NE.AND P1, PT, R12, 0x1, PT ;  /* 0x000000010c00780c */ /* 0x000fda0003f25270 */
[----:B------:R-:W0:Y:S02]  /*7380*/  @P1 LDC.64 R14, c[0x0][0x9e8] ;  /* 0x00027a00ff0e1b82 */ /* 0x000e240000000a00 */
[----:B0-----:R-:W-:-:S05]  /*7390*/  @P1 IMAD.HI.U32 R14, R179, R14, RZ ;  /* 0x0000000eb30e1227 */ /* 0x001fca00078e00ff */
[----:B------:R-:W-:-:S07]  /*73a0*/  @P1 SHF.R.U32.HI R179, RZ, R15, R14 ;  /* 0x0000000fffb31219 */ /* 0x000fce000001160e */
.L_x_1730:
[----:B------:R-:W-:Y:S05]  /*73b0*/  BSYNC B0 ;  /* 0x0000000000007941 */ /* 0x000fea0003800000 */
.L_x_1728:
[----:B------:R-:W-:-:S05]  /*73c0*/  IMAD R179, R179, R12, -UR15 ;  /* 0x8000000fb3b37e24 */ /* 0x000fca000f8e020c */
[----:B------:R-:W-:-:S04]  /*73d0*/  IADD3 R179, -R0, R179, RZ ;  /* 0x000000b300b37210 */ /* 0x000fc80007ffe1ff */
[----:B------:R-:W-:Y:S02]  /*73e0*/  VIADDMNMX R176, R179, R12, R176, PT ;  /* 0x0000000cb3b07246 */ /* 0x000fe400038001b0 */
[----:B------:R-:W-:-:S07]  /*73f0*/  VIMNMX R178, R178, R179, !PT ;  /* 0x000000b3b2b27248 */ /* 0x000fce0007fe0100 */
.L_x_1727:
[----:B------:R-:W-:Y:S01]  /*7400*/  FMNMX.FTZ R12, R177, R20, !PT ;  /* 0x00000014b10c7209 */ /* 0x000fe20007810000 */
[----:B------:R-:W-:Y:S01]  /*7410*/  UMOV UR10, UR26 ;  /* 0x0000001a000a7c82 */ /* 0x000fe20008000000 */
[----:B------:R-:W-:Y:S02]  /*7420*/  ISETP.GT.AND P1, PT, R178, 0x1, P0 ;  /* 0x00000001b200780c */ /* 0x000fe40000724270 */
[----:B------:R-:W-:Y:S02]  /*7430*/  FMNMX.FTZ R15, R175, R12, !PT ;  /* 0x0000000caf0f7209 */ /* 0x000fe40007810000 */
[----:B------:R-:W-:Y:S02]  /*7440*/  ISETP.LT.OR P1, PT, R176, 0x2, P1 ;  /* 0x00000002b000780c */ /* 0x000fe40000f21670 */
[----:B------:R-:W-:Y:S02]  /*7450*/  FMNMX.FTZ R15, R174, R15, !PT ;  /* 0x0000000fae0f7209 */ /* 0x000fe40007810000 */
[----:B------:R-:W-:-:S02]  /*7460*/  FSEL R22, R22, -INF , !P1 ;  /* 0xff80000016167808 */ /* 0x000fc40004800000 */
[----:B------:R-:W-:Y:S02]  /*7470*/  FMNMX.FTZ R12, R184, R15, !PT ;  /* 0x0000000fb80c7209 */ /* 0x000fe40007810000 */
[----:B------:R-:W-:Y:S02]  /*7480*/  ISETP.GT.AND P1, PT, R178, RZ, P0 ;  /* 0x000000ffb200720c */ /* 0x000fe40000724270 */
[----:B------:R-:W-:Y:S02]  /*7490*/  FMNMX.FTZ R15, R185, R12, !PT ;  /* 0x0000000cb90f7209 */ /* 0x000fe40007810000 */
[----:B------:R-:W-:Y:S02]  /*74a0*/  ISETP.LT.OR P1, PT, R176, 0x1, P1 ;  /* 0x00000001b000780c */ /* 0x000fe40000f21670 */
[----:B------:R-:W-:Y:S02]  /*74b0*/  FMNMX.FTZ R15, R164, R15, !PT ;  /* 0x0000000fa40f7209 */ /* 0x000fe40007810000 */
[----:B------:R-:W-:-:S02]  /*74c0*/  ISETP.GT.AND P2, PT, R178, 0x8, P0 ;  /* 0x00000008b200780c */ /* 0x000fc40000744270 */
[----:B------:R-:W-:Y:S02]  /*74d0*/  FMNMX.FTZ R12, R186, R15, !PT ;  /* 0x0000000fba0c7209 */ /* 0x000fe40007810000 */
[----:B------:R-:W-:Y:S02]  /*74e0*/  ISETP.LT.OR P2, PT, R176, 0x9, P2 ;  /* 0x00000009b000780c */ /* 0x000fe40001741670 */
[----:B------:R-:W-:Y:S02]  /*74f0*/  FMNMX.FTZ R15, R187, R12, !PT ;  /* 0x0000000cbb0f7209 */ /* 0x000fe40007810000 */
[----:B------:R-:W-:Y:S02]  /*7500*/  ISETP.GT.AND P3, PT, R178, 0x9, P0 ;  /* 0x00000009b200780c */ /* 0x000fe40000764270 */
[----:B------:R-:W-:Y:S02]  /*7510*/  FMNMX.FTZ R15, R170, R15, !PT ;  /* 0x0000000faa0f7209 */ /* 0x000fe40007810000 */
[----:B------:R-:W-:-:S02]  /*7520*/  FSEL R23, R23, -INF , !P2 ;  /* 0xff80000017177808 */ /* 0x000fc40005000000 */
        /* <DEDUP_REMOVED lines=14> */
[----:B------:R-:W-:Y:S01]  /*7610*/  ISETP.GT.AND P2, PT, R178, 0x19, P0 ;  /* 0x00000019b200780c */ /* 0x000fe20000744270 */
[----:B------:R-:W0:Y:S01]  /*7620*/  SHFL.BFLY PT, R15, R14, 0x2, 0x1f ;  /* 0x0c401f000e0f7f89 */ /* 0x000e2200000e0000 */
[----:B------:R-:W-:Y:S02]  /*7630*/  FSEL R154, R154, -INF , !P3 ;  /* 0xff8000009a9a7808 */ /* 0x000fe40005800000 */
[----:B------:R-:W-:Y:S02]  /*7640*/  ISETP.GT.AND P3, PT, R178, 0x20, P0 ;  /* 0x00000020b200780c */ /* 0x000fe40000764270 */
[----:B------:R-:W-:-:S02]  /*7650*/  ISETP.LT.OR P2, PT, R176, 0x1a, P2 ;  /* 0x0000001ab000780c */ /* 0x000fc40001741670 */
[----:B------:R-:W-:Y:S02]  /*7660*/  ISETP.LT.OR P3, PT, R176, 0x21, P3 ;  /* 0x00000021b000780c */ /* 0x000fe40001f61670 */
[----:B------:R-:W-:Y:S02]  /*7670*/  FSEL R156, R156, -INF , !P2 ;  /* 0xff8000009c9c7808 */ /* 0x000fe40005000000 */
[----:B------:R-:W-:Y:S02]  /*7680*/  ISETP.GT.AND P2, PT, R178, 0x28, P0 ;  /* 0x00000028b200780c */ /* 0x000fe40000744270 */
[----:B------:R-:W-:Y:S02]  /*7690*/  FSEL R157, R157, -INF , !P3 ;  /* 0xff8000009d9d7808 */ /* 0x000fe40005800000 */
[----:B------:R-:W-:-:S04]  /*76a0*/  ISETP.LT.OR P2, PT, R176, 0x29, P2 ;  /* 0x00000029b000780c */ /* 0x000fc80001741670 */
[----:B------:R-:W-:Y:S02]  /*76b0*/  FSEL R159, R159, -INF , !P2 ;  /* 0xff8000009f9f7808 */ /* 0x000fe40005000000 */
[----:B------:R-:W-:Y:S02]  /*76c0*/  ISETP.GT.AND P2, PT, R178, 0x30, P0 ;  /* 0x00000030b200780c */ /* 0x000fe40000744270 */
[----:B0-----:R-:W-:Y:S02]  /*76d0*/  FMNMX.FTZ R15, R14, R15, !PT ;  /* 0x0000000f0e0f7209 */ /* 0x001fe40007810000 */
[----:B------:R-:W-:Y:S02]  /*76e0*/  FSEL R14, R11, -INF , !P1 ;  /* 0xff8000000b0e7808 */ /* 0x000fe40004800000 */
[----:B------:R-:W-:Y:S01]  /*76f0*/  ISETP.GT.AND P1, PT, R178, 0x18, P0 ;  /* 0x00000018b200780c */ /* 0x000fe20000724270 */
[----:B------:R-:W0:Y:S01]  /*7700*/  SHFL.BFLY PT, R12, R15, 0x1, 0x1f ;  /* 0x0c201f000f0c7f89 */ /* 0x000e2200000e0000 */
[----:B------:R-:W-:-:S02]  /*7710*/  FMNMX.FTZ R11, R14, R21, !PT ;  /* 0x000000150e0b7209 */ /* 0x000fc40007810000 */
[----:B------:R-:W-:Y:S02]  /*7720*/  ISETP.LT.OR P1, PT, R176, 0x19, P1 ;  /* 0x00000019b000780c */ /* 0x000fe40000f21670 */
[----:B------:R-:W-:Y:S02]  /*7730*/  FMNMX.FTZ R180, R22, R11, !PT ;  /* 0x0000000b16b47209 */ /* 0x000fe40007810000 */
[----:B------:R-:W-:Y:S02]  /*7740*/  FSEL R155, R155, -INF , !P1 ;  /* 0xff8000009b9b7808 */ /* 0x000fe40004800000 */
[----:B------:R-:W-:Y:S02]  /*7750*/  FMNMX.FTZ R11, R23, R180, !PT ;  /* 0x000000b4170b7209 */ /* 0x000fe40007810000 */
[----:B------:R-:W-:Y:S02]  /*7760*/  ISETP.GT.AND P1, PT, R178, 0x21, P0 ;  /* 0x00000021b200780c */ /* 0x000fe40000724270 */
        /* <DEDUP_REMOVED lines=9> */
[----:B------:R-:W-:Y:S02]  /*7800*/  ISETP.LT.OR P2, PT, R176, 0x31, P2 ;  /* 0x00000031b000780c */ /* 0x000fe40001741670 */
[----:B------:R-:W-:Y:S02]  /*7810*/  FMNMX.FTZ R11, R157, R188, !PT ;  /* 0x000000bc9d0b7209 */ /* 0x000fe40007810000 */
[----:B------:R-:W-:Y:S02]  /*7820*/  FSEL R160, R160, -INF , !P1 ;  /* 0xff800000a0a07808 */ /* 0x000fe40004800000 */
[----:B------:R-:W-:-:S02]  /*7830*/  FMNMX.FTZ R188, R158, R11, !PT ;  /* 0x0000000b9ebc7209 */ /* 0x000fc40007810000 */
[----:B0-----:R-:W-:Y:S02]  /*7840*/  FMNMX.FTZ R12, R15, R12, !PT ;  /* 0x0000000c0f0c7209 */ /* 0x001fe40007810000 */
[----:B------:R-:W-:Y:S02]  /*7850*/  ISETP.GT.AND P1, PT, R178, 0x31, P0 ;  /* 0x00000031b200780c */ /* 0x000fe40000724270 */
[----:B------:R-:W-:Y:S01]  /*7860*/  FMNMX.FTZ R11, R159, R188, !PT ;  /* 0x000000bc9f0b7209 */ /* 0x000fe20007810000 */
[----:B------:R-:W-:Y:S01]  /*7870*/  FMUL.FTZ R182, R12, UR10 ;  /* 0x0000000a0cb67c20 */ /* 0x000fe20008410000 */
[----:B------:R-:W-:Y:S02]  /*7880*/  FSEL R162, R162, -INF , !P2 ;  /* 0xff800000a2a27808 */ /* 0x000fe40005000000 */
[----:B------:R-:W-:Y:S02]  /*7890*/  ISETP.GT.AND P2, PT, R178, 0x38, P0 ;  /* 0x00000038b200780c */ /* 0x000fe40000744270 */
[----:B------:R-:W-:-:S02]  /*78a0*/  ISETP.LT.OR P1, PT, R176, 0x32, P1 ;  /* 0x00000032b000780c */ /* 0x000fc40000f21670 */
[----:B------:R-:W-:Y:S02]  /*78b0*/  FMNMX.FTZ R11, R160, R11, !PT ;  /* 0x0000000ba00b7209 */ /* 0x000fe40007810000 */
[----:B------:R-:W-:Y:S02]  /*78c0*/  FSETP.NEU.FTZ.AND P3, PT, R12, -INF , PT ;  /* 0xff8000000c00780b */ /* 0x000fe40003f7d000 */
[----:B------:R-:W-:Y:S02]  /*78d0*/  ISETP.GT.AND P0, PT, R178, 0x39, P0 ;  /* 0x00000039b200780c */ /* 0x000fe40000704270 */
[----:B------:R-:W-:Y:S02]  /*78e0*/  ISETP.LT.OR P2, PT, R176, 0x39, P2 ;  /* 0x00000039b000780c */ /* 0x000fe40001741670 */
[----:B------:R-:W-:Y:S02]  /*78f0*/  FSEL R163, R163, -INF , !P1 ;  /* 0xff800000a3a37808 */ /* 0x000fe40004800000 */
[----:B------:R-:W-:-:S02]  /*7900*/  FMNMX.FTZ R178, R162, R11, !PT ;  /* 0x0000000ba2b27209 */ /* 0x000fc40007810000 */
[----:B------:R-:W-:Y:S02]  /*7910*/  FSEL R182, R182, RZ, P3 ;  /* 0x000000ffb6b67208 */ /* 0x000fe40001800000 */
[----:B------:R-:W-:Y:S02]  /*7920*/  ISETP.LT.OR P0, PT, R176, 0x3a, P0 ;  /* 0x0000003ab000780c */ /* 0x000fe40000701670 */
[----:B------:R-:W-:Y:S01]  /*7930*/  FSEL R166, R166, -INF , !P2 ;  /* 0xff800000a6a67808 */ /* 0x000fe20005000000 */
[--C-:B------:R-:W-:Y:S01]  /*7940*/  FFMA.FTZ R15, R175, UR10, -R182.reuse ;  /* 0x0000000aaf0f7c23 */ /* 0x100fe200080108b6 */
[----:B------:R-:W-:Y:S01]  /*7950*/  FMNMX.FTZ R11, R163, R178, !PT ;  /* 0x000000b2a30b7209 */ /* 0x000fe20007810000 */
[--C-:B------:R-:W-:Y:S01]  /*7960*/  FFMA.FTZ R184, R184, UR10, -R182.reuse ;  /* 0x0000000ab8b87c23 */ /* 0x100fe200080108b6 */
[----:B------:R-:W-:Y:S01]  /*7970*/  FSEL R175, R167, -INF , !P0 ;  /* 0xff800000a7af7808 */ /* 0x000fe20004000000 */
[--C-:B------:R-:W-:Y:S01]  /*7980*/  FFMA.FTZ R180, R177, UR10, -R182.reuse ;  /* 0x0000000ab1b47c23 */ /* 0x100fe200080108b6 */
[----:B------:R-:W-:Y:S01]  /*7990*/  FMNMX.FTZ R176, R166, R11, !PT ;  /* 0x0000000ba6b07209 */ /* 0x000fe20007810000 */
[----:B------:R0:W-:Y:S01]  /*79a0*/  MUFU.EX2 R167, R184 ;  /* 0x000000b800a77308 */ /* 0x0001e20000000800 */
[----:B------:R-:W-:Y:S01]  /*79b0*/  FSEL R183, R12, RZ, P3 ;  /* 0x000000ff0cb77208 */ /* 0x000fe20001800000 */
[--C-:B------:R-:W-:Y:S01]  /*79c0*/  FFMA.FTZ R174, R174, UR10, -R182.reuse ;  /* 0x0000000aaeae7c23 */ /* 0x100fe200080108b6 */
[----:B------:R-:W-:Y:S01]  /*79d0*/  FMNMX.FTZ R11, R175, R176, !PT ;  /* 0x000000b0af0b7209 */ /* 0x000fe20007810000 */
[--C-:B------:R-:W-:Y:S01]  /*79e0*/  FFMA.FTZ R185, R185, UR10, -R182.reuse ;  /* 0x0000000ab9b97c23 */ /* 0x100fe200080108b6 */
[----:B------:R-:W-:Y:S01]  /*79f0*/  FFMA.FTZ R177, R164, UR10, -R182 ;  /* 0x0000000aa4b17c23 */ /* 0x000fe200080108b6 */
[----:B------:R-:W-:Y:S01]  /*7a00*/  FADD.FTZ R183, -R183, R20 ;  /* 0x00000014b7b77221 */ /* 0x000fe20000010100 */
[--C-:B------:R-:W-:Y:S01]  /*7a10*/  FFMA.FTZ R164, R186, UR10, -R182.reuse ;  /* 0x0000000abaa47c23 */ /* 0x100fe200080108b6 */
[----:B------:R-:W1:Y:S01]  /*7a20*/  SHFL.BFLY PT, R178, R11, 0x2, 0x1f ;  /* 0x0c401f000bb27f89 */ /* 0x000e6200000e0000 */
[--C-:B0-----:R-:W-:Y:S01]  /*7a30*/  FFMA.FTZ R184, R169, UR10, -R182.reuse ;  /* 0x0000000aa9b87c23 */ /* 0x101fe200080108b6 */
[----:B------:R-:W-:Y:S01]  /*7a40*/  FMUL.FTZ R169, R183, UR10 ;  /* 0x0000000ab7a97c20 */ /* 0x000fe20008410000 */
[----:B------:R-:W-:Y:S01]  /*7a50*/  MUFU.EX2 R180, R180 ;  /* 0x000000b400b47308 */ /* 0x000fe20000000800 */
[--C-:B------:R-:W-:Y:S01]  /*7a60*/  FFMA.FTZ R181, R172, UR10, -R182.reuse ;  /* 0x0000000aacb57c23 */ /* 0x100fe200080108b6 */
[--C-:B------:R-:W-:Y:S01]  /*7a70*/  FFMA.FTZ R172, R161, UR10, -R182.reuse ;  /* 0x0000000aa1ac7c23 */ /* 0x100fe200080108b6 */
[--C-:B------:R-:W-:Y:S01]  /*7a80*/  FFMA.FTZ R179, R187, UR10, -R182.reuse ;  /* 0x0000000abbb37c23 */ /* 0x100fe200080108b6 */
[--C-:B------:R-:W-:Y:S01]  /*7a90*/  FFMA.FTZ R170, R170, UR10, -R182.reuse ;  /* 0x0000000aaaaa7c23 */ /* 0x100fe200080108b6 */
[--C-:B------:R-:W-:Y:S01]  /*7aa0*/  FFMA.FTZ R171, R171, UR10, -R182.reuse ;  /* 0x0000000aabab7c23 */ /* 0x100fe200080108b6 */
[----:B------:R-:W-:Y:S01]  /*7ab0*/  ISETP.NE.AND P0, PT, R10, RZ, PT ;  /* 0x000000ff0a00720c */ /* 0x000fe20003f05270 */
[--C-:B------:R-:W-:Y:S01]  /*7ac0*/  FFMA.FTZ R168, R168, UR10, -R182.reuse ;  /* 0x0000000aa8a87c23 */ /* 0x100fe200080108b6 */
[----:B------:R-:W0:Y:S01]  /*7ad0*/  MUFU.EX2 R169, R169 ;  /* 0x000000a900a97308 */ /* 0x000e220000000800 */
[--C-:B------:R-:W-:Y:S01]  /*7ae0*/  FFMA.FTZ R173, R173, UR10, -R182.reuse ;  /* 0x0000000aadad7c23 */ /* 0x100fe200080108b6 */
[----:B------:R-:W-:-:S06]  /*7af0*/  FFMA.FTZ R182, R165, UR10, -R182 ;  /* 0x0000000aa5b67c23 */ /* 0x000fcc00080108b6 */
[----:B------:R-:W2:Y:S01]  /*7b00*/  MUFU.EX2 R15, R15 ;  /* 0x0000000f000f7308 */ /* 0x000ea20000000800 */
[----:B-1----:R-:W-:-:S07]  /*7b10*/  FMNMX.FTZ R178, R11, R178, !PT ;  /* 0x000000b20bb27209 */ /* 0x002fce0007810000 */
[----:B------:R-:W1:Y:S01]  /*7b20*/  MUFU.EX2 R174, R174 ;  /* 0x000000ae00ae7308 */ /* 0x000e620000000800 */
[-C--:B0-----:R-:W-:Y:S01]  /*7b30*/  FMUL.FTZ R24, R24, R169.reuse ;  /* 0x000000a918187220 */ /* 0x081fe20000410000 */
[----:B------:R-:W0:Y:S01]  /*7b40*/  SHFL.BFLY PT, R11, R178, 0x1, 0x1f ;  /* 0x0c201f00b20b7f89 */ /* 0x000e2200000e0000 */
        /* <DEDUP_REMOVED lines=22> */
[----:B------:R-:W-:Y:S01]  /*7cb0*/  FMUL.FTZ R64, R64, R169 ;  /* 0x000000a940407220 */ /* 0x000fe20000410000 */
[----:B0-----:R-:W-:Y:S01]  /*7cc0*/  FMNMX.FTZ R11, R178, R11, !PT ;  /* 0x0000000bb20b7209 */ /* 0x001fe20007810000 */
[----:B------:R-:W-:Y:S01]  /*7cd0*/  FFMA.FTZ R178, R169, R3, R180 ;  /* 0x00000003a9b27223 */ /* 0x000fe200000100b4 */
[-C--:B------:R-:W-:Y:S01]  /*7ce0*/  FMUL.FTZ R65, R65, R169.reuse ;  /* 0x000000a941417220 */ /* 0x080fe20000410000 */
[-C--:B------:R-:W-:Y:S01]  /*7cf0*/  FMUL.FTZ R68, R68, R169.reuse ;  /* 0x000000a944447220 */ /* 0x080fe20000410000 */
[C---:B------:R-:W-:Y:S01]  /*7d00*/  FSETP.NEU.FTZ.AND P1, PT, R11.reuse, -INF , PT ;  /* 0xff8000000b00780b */ /* 0x040fe20003f3d000 */
[----:B------:R-:W-:Y:S01]  /*7d10*/  FMUL.FTZ R3, R11, UR10 ;  /* 0x0000000a0b037c20 */ /* 0x000fe20008410000 */
[----:B--2---:R-:W-:Y:S01]  /*7d20*/  FADD.FTZ R161, R15, R178 ;  /* 0x000000b20fa17221 */ /* 0x004fe20000010000 */
[----:B------:R-:W0:Y:S01]  /*7d30*/  MUFU.EX2 R179, R179 ;  /* 0x000000b300b37308 */ /* 0x000e220000000800 */
[-C--:B------:R-:W-:Y:S01]  /*7d40*/  FMUL.FTZ R69, R69, R169.reuse ;  /* 0x000000a945457220 */ /* 0x080fe20000410000 */
[-C--:B------:R-:W-:Y:S01]  /*7d50*/  FMUL.FTZ R72, R72, R169.reuse ;  /* 0x000000a948487220 */ /* 0x080fe20000410000 */
[----:B------:R-:W-:Y:S01]  /*7d60*/  FSEL R183, R3, RZ, P1 ;  /* 0x000000ff03b77208 */ /* 0x000fe20000800000 */
[----:B-1----:R-:W-:Y:S01]  /*7d70*/  FADD.FTZ R178, R174, R161 ;  /* 0x000000a1aeb27221 */ /* 0x002fe20000010000 */
[-C--:B------:R-:W-:Y:S01]  /*7d80*/  FMUL.FTZ R73, R73, R169.reuse ;  /* 0x000000a949497220 */ /* 0x080fe20000410000 */
[-C--:B------:R-:W-:Y:S01]  /*7d90*/  FMUL.FTZ R76, R76, R169.reuse ;  /* 0x000000a94c4c7220 */ /* 0x080fe20000410000 */
[-C--:B------:R-:W-:Y:S01]  /*7da0*/  FMUL.FTZ R77, R77, R169.reuse ;  /* 0x000000a94d4d7220 */ /* 0x080fe20000410000 */
[----:B------:R-:W-:Y:S01]  /*7db0*/  FADD.FTZ R3, R167, R178 ;  /* 0x000000b2a7037221 */ /* 0x000fe20000010000 */
[--C-:B------:R-:W-:Y:S01]  /*7dc0*/  FFMA.FTZ R161, R14, UR10, -R183.reuse ;  /* 0x0000000a0ea17c23 */ /* 0x100fe200080108b7 */
[----:B------:R-:W-:Y:S01]  /*7dd0*/  FSEL R14, R11, RZ, P1 ;  /* 0x000000ff0b0e7208 */ /* 0x000fe20000800000 */
[----:B------:R-:W1:Y:S01]  /*7de0*/  MUFU.EX2 R170, R170 ;  /* 0x000000aa00aa7308 */ /* 0x000e620000000800 */
[--C-:B------:R-:W-:Y:S01]  /*7df0*/  FFMA.FTZ R178, R22, UR10, -R183.reuse ;  /* 0x0000000a16b27c23 */ /* 0x100fe200080108b7 */
[--C-:B------:R-:W-:Y:S01]  /*7e00*/  FFMA.FTZ R23, R23, UR10, -R183.reuse ;  /* 0x0000000a17177c23 */ /* 0x100fe200080108b7 */
[--C-:B------:R-:W-:Y:S01]  /*7e10*/  FFMA.FTZ R186, R157, UR10, -R183.reuse ;  /* 0x0000000a9dba7c23 */ /* 0x100fe200080108b7 */
[--C-:B------:R-:W-:Y:S01]  /*7e20*/  FFMA.FTZ R153, R153, UR10, -R183.reuse ;  /* 0x0000000a99997c23 */ /* 0x100fe200080108b7 */
[--C-:B------:R-:W-:Y:S01]  /*7e30*/  FFMA.FTZ R155, R155, UR10, -R183.reuse ;  /* 0x0000000a9b9b7c23 */ /* 0x100fe200080108b7 */
[--C-:B------:R-:W-:Y:S01]  /*7e40*/  FFMA.FTZ R188, R159, UR10, -R183.reuse ;  /* 0x0000000a9fbc7c23 */ /* 0x100fe200080108b7 */
[--C-:B------:R-:W-:Y:S01]  /*7e50*/  FFMA.FTZ R190, R162, UR10, -R183.reuse ;  /* 0x0000000aa2be7c23 */ /* 0x100fe200080108b7 */
[----:B------:R2:W-:Y:S01]  /*7e60*/  MUFU.EX2 R20, R184 ;  /* 0x000000b800147308 */ /* 0x0005e20000000800 */
[--C-:B------:R-:W-:Y:S01]  /*7e70*/  FFMA.FTZ R187, R158, UR10, -R183.reuse ;  /* 0x0000000a9ebb7c23 */ /* 0x100fe200080108b7 */
[--C-:B------:R-:W-:Y:S01]  /*7e80*/  FFMA.FTZ R191, R163, UR10, -R183.reuse ;  /* 0x0000000aa3bf7c23 */ /* 0x100fe200080108b7 */
[--C-:B------:R-:W-:Y:S01]  /*7e90*/  FFMA.FTZ R189, R160, UR10, -R183.reuse ;  /* 0x0000000aa0bd7c23 */ /* 0x100fe200080108b7 */
[--C-:B------:R-:W-:Y:S01]  /*7ea0*/  FFMA.FTZ R192, R166, UR10, -R183.reuse ;  /* 0x0000000aa6c07c23 */ /* 0x100fe200080108b7 */
[----:B------:R-:W-:Y:S01]  /*7eb0*/  FFMA.FTZ R175, R175, UR10, -R183 ;  /* 0x0000000aafaf7c23 */ /* 0x000fe200080108b7 */
[----:B0-----:R-:W-:Y:S01]  /*7ec0*/  F2FP.BF16.F32.PACK_AB R158, R179, R164 ;  /* 0x000000a4b39e723e */ /* 0x001fe200000010ff */
[-C--:B------:R-:W-:Y:S01]  /*7ed0*/  FMUL.FTZ R80, R80, R169.reuse ;  /* 0x000000a950507220 */ /* 0x080fe20000410000 */
[----:B------:R-:W0:Y:S01]  /*7ee0*/  MUFU.EX2 R181, R181 ;  /* 0x000000b500b57308 */ /* 0x000e220000000800 */
[----:B--2---:R-:W-:Y:S01]  /*7ef0*/  FADD.FTZ R184, R176, R3 ;  /* 0x00000003b0b87221 */ /* 0x004fe20000010000 */
[----:B------:R-:W-:Y:S01]  /*7f00*/  FADD.FTZ R3, -R14, R21 ;  /* 0x000000150e037221 */ /* 0x000fe20000010100 */
[-C--:B------:R-:W-:Y:S01]  /*7f10*/  FMUL.FTZ R81, R81, R169.reuse ;  /* 0x000000a951517220 */ /* 0x080fe20000410000 */
[-C--:B------:R-:W-:Y:S01]  /*7f20*/  FMUL.FTZ R84, R84, R169.reuse ;  /* 0x000000a954547220 */ /* 0x080fe20000410000 */
[----:B------:R-:W-:Y:S01]  /*7f30*/  FADD.FTZ R21, R177, R184 ;  /* 0x000000b8b1157221 */ /* 0x000fe20000010000 */
[----:B------:R-:W-:Y:S01]  /*7f40*/  FMUL.FTZ R3, R3, UR10 ;  /* 0x0000000a03037c20 */ /* 0x000fe20008410000 */
[----:B------:R-:W-:Y:S01]  /*7f50*/  FFMA.FTZ R184, R154, UR10, -R183 ;  /* 0x0000000a9ab87c23 */ /* 0x000fe200080108b7 */
[----:B------:R-:W2:Y:S01]  /*7f60*/  MUFU.EX2 R171, R171 ;  /* 0x000000ab00ab7308 */ /* 0x000ea20000000800 */
[----:B------:R-:W-:Y:S01]  /*7f70*/  FADD.FTZ R22, R164, R21 ;  /* 0x00000015a4167221 */ /* 0x000fe20000010000 */
[----:B------:R-:W-:Y:S01]  /*7f80*/  FFMA.FTZ R21, R152, UR10, -R183 ;  /* 0x0000000a98157c23 */ /* 0x000fe200080108b7 */
[----:B------:R-:W-:Y:S01]  /*7f90*/  F2FP.BF16.F32.PACK_AB R154, R167, R174 ;  /* 0x000000aea79a723e */ /* 0x000fe200000010ff */
[-C--:B------:R-:W-:Y:S01]  /*7fa0*/  FMUL.FTZ R85, R85, R169.reuse ;  /* 0x000000a955557220 */ /* 0x080fe20000410000 */
[----:B------:R-:W-:Y:S01]  /*7fb0*/  FADD.FTZ R185, R179, R22 ;  /* 0x00000016b3b97221 */ /* 0x000fe20000010000 */
[-C--:B------:R-:W-:Y:S01]  /*7fc0*/  FMUL.FTZ R88, R88, R169.reuse ;  /* 0x000000a958587220 */ /* 0x080fe20000410000 */
[-C--:B------:R-:W-:Y:S01]  /*7fd0*/  FMUL.FTZ R89, R89, R169.reuse ;  /* 0x000000a959597220 */ /* 0x080fe20000410000 */
[----:B------:R-:W3:Y:S01]  /*7fe0*/  MUFU.EX2 R172, R172 ;  /* 0x000000ac00ac7308 */ /* 0x000ee20000000800 */
[----:B-1----:R-:W-:Y:S01]  /*7ff0*/  FADD.FTZ R152, R170, R185 ;  /* 0x000000b9aa987221 */ /* 0x002fe20000010000 */
[----:B------:R-:W-:Y:S01]  /*8000*/  FFMA.FTZ R185, R156, UR10, -R183 ;  /* 0x0000000a9cb97c23 */ /* 0x000fe200080108b7 */
[-C--:B------:R-:W-:Y:S01]  /*8010*/  FMUL.FTZ R92, R92, R169.reuse ;  /* 0x000000a95c5c7220 */ /* 0x080fe20000410000 */
[-C--:B------:R-:W-:Y:S01]  /*8020*/  FMUL.FTZ R93, R93, R169.reuse ;  /* 0x000000a95d5d7220 */ /* 0x080fe20000410000 */
[----:B0-----:R-:W-:Y:S01]  /*8030*/  FADD.FTZ R152, R181, R152 ;  /* 0x00000098b5987221 */ /* 0x001fe20000010000 */
[-C--:B------:R-:W-:Y:S01]  /*8040*/  FMUL.FTZ R96, R96, R169.reuse ;  /* 0x000000a960607220 */ /* 0x080fe20000410000 */
[-C--:B------:R-:W-:Y:S01]  /*8050*/  FMUL.FTZ R97, R97, R169.reuse ;  /* 0x000000a961617220 */ /* 0x080fe20000410000 */
[----:B------:R-:W-:Y:S01]  /*8060*/  MUFU.EX2 R161, R161 ;  /* 0x000000a100a17308 */ /* 0x000fe20000000800 */
[----:B--2---:R-:W-:Y:S01]  /*8070*/  FADD.FTZ R157, R171, R152 ;  /* 0x00000098ab9d7221 */ /* 0x004fe20000010000 */
[----:B------:R-:W-:Y:S01]  /*8080*/  F2FP.BF16.F32.PACK_AB R152, R15, R180 ;  /* 0x000000b40f98723e */ /* 0x000fe200000010ff */
[----:B------:R-:W-:Y:S01]  /*8090*/  FMUL.FTZ R100, R100, R169 ;  /* 0x000000a964647220 */ /* 0x000fe20000410000 */
[C---:B------:R-:W-:Y:S01]  /*80a0*/  F2FP.BF16.F32.PACK_AB R162, R20.reuse, R171 ;  /* 0x000000ab14a2723e */ /* 0x040fe200000010ff */
[----:B------:R-:W-:Y:S01]  /*80b0*/  FADD.FTZ R157, R20, R157 ;  /* 0x0000009d149d7221 */ /* 0x000fe20000010000 */
        /* <DEDUP_REMOVED lines=17> */
[-C--:B------:R-:W-:Y:S01]  /*81d0*/  FMUL.FTZ R129, R129, R169.reuse ;  /* 0x000000a981817220 */ /* 0x080fe20000410000 */
[----:B------:R-:W2:Y:S01]  /*81e0*/  MUFU.EX2 R23, R23 ;  /* 0x0000001700177308 */ /* 0x000ea20000000800 */
[----:B0-----:R-:W-:Y:S01]  /*81f0*/  FFMA.FTZ R15, R22, R4, R161 ;  /* 0x00000004160f7223 */ /* 0x001fe200000100a1 */
[-C--:B------:R-:W-:Y:S01]  /*8200*/  FMUL.FTZ R132, R132, R169.reuse ;  /* 0x000000a984847220 */ /* 0x080fe20000410000 */
        /* <DEDUP_REMOVED lines=10> */
[----:B------:R-:W-:Y:S01]  /*82b0*/  FMUL.FTZ R149, R149, R169 ;  /* 0x000000a995957220 */ /* 0x000fe20000410000 */
[-C--:B------:R-:W-:Y:S01]  /*82c0*/  FMUL.FTZ R26, R26, R22.reuse ;  /* 0x000000161a1a7220 */ /* 0x080fe20000410000 */
[-C--:B------:R-:W-:Y:S01]  /*82d0*/  FMUL.FTZ R27, R27, R22.reuse ;  /* 0x000000161b1b7220 */ /* 0x080fe20000410000 */
[----:B------:R1:W-:Y:S01]  /*82e0*/  MUFU.EX2 R165, R168 ;  /* 0x000000a800a57308 */ /* 0x0003e20000000800 */
[----:B--2---:R-:W-:Y:S01]  /*82f0*/  FADD.FTZ R15, R23, R4 ;  /* 0x00000004170f7221 */ /* 0x004fe20000010000 */
[-C--:B------:R-:W-:Y:S01]  /*8300*/  FMUL.FTZ R30, R30, R22.reuse ;  /* 0x000000161e1e7220 */ /* 0x080fe20000410000 */
[-C--:B------:R-:W-:Y:S01]  /*8310*/  FMUL.FTZ R31, R31, R22.reuse ;  /* 0x000000161f1f7220 */ /* 0x080fe20000410000 */
[-C--:B------:R-:W-:Y:S01]  /*8320*/  FMUL.FTZ R34, R34, R22.reuse ;  /* 0x0000001622227220 */ /* 0x080fe20000410000 */
[-C--:B------:R-:W-:Y:S01]  /*8330*/  FMUL.FTZ R35, R35, R22.reuse ;  /* 0x0000001623237220 */ /* 0x080fe20000410000 */
[-C--:B------:R-:W-:Y:S01]  /*8340*/  FMUL.FTZ R38, R38, R22.reuse ;  /* 0x0000001626267220 */ /* 0x080fe20000410000 */
[----:B------:R-:W-:Y:S01]  /*8350*/  FMUL.FTZ R39, R39, R22 ;  /* 0x0000001627277220 */ /* 0x000fe20000410000 */
[----:B------:R2:W3:Y:S01]  /*8360*/  MUFU.EX2 R157, R153 ;  /* 0x00000099009d7308 */ /* 0x0004e20000000800 */
[----:B-1----:R-:W-:-:S02]  /*8370*/  IMAD.U32 R168, RZ, RZ, UR6 ;  /* 0x00000006ffa87e24 */ /* 0x002fc4000f8e00ff */
[-C--:B------:R-:W-:Y:S01]  /*8380*/  FMUL.FTZ R42, R42, R22.reuse ;  /* 0x000000162a2a7220 */ /* 0x080fe20000410000 */
[-C--:B------:R-:W-:Y:S01]  /*8390*/  FMUL.FTZ R43, R43, R22.reuse ;  /* 0x000000162b2b7220 */ /* 0x080fe20000410000 */
[-C--:B------:R-:W-:Y:S01]  /*83a0*/  FMUL.FTZ R46, R46, R22.reuse ;  /* 0x000000162e2e7220 */ /* 0x080fe20000410000 */
[----:B------:R-:W-:Y:S02]  /*83b0*/  @!P0 IMAD R168, R168, 0x40, R9 ;  /* 0x00000040a8a88824 */ /* 0x000fe400078e0209 */
[-C--:B------:R-:W-:Y:S01]  /*83c0*/  FMUL.FTZ R47, R47, R22.reuse ;  /* 0x000000162f2f7220 */ /* 0x080fe20000410000 */
[-C--:B------:R-:W-:Y:S01]  /*83d0*/  FMUL.FTZ R50, R50, R22.reuse ;  /* 0x0000001632327220 */ /* 0x080fe20000410000 */
[----:B------:R-:W1:Y:S01]  /*83e0*/  MUFU.EX2 R184, R184 ;  /* 0x000000b800b87308 */ /* 0x000e620000000800 */
[----:B--2---:R-:W-:Y:S01]  /*83f0*/  F2FP.BF16.F32.PACK_AB R153, R14, R161 ;  /* 0x000000a10e99723e */ /* 0x004fe200000010ff */
[-C--:B------:R-:W-:Y:S01]  /*8400*/  FMUL.FTZ R51, R51, R22.reuse ;  /* 0x0000001633337220 */ /* 0x080fe20000410000 */
[----:B------:R-:W-:Y:S01]  /*8410*/  @!P0 LEA R168, R168, UR40, 0x2 ;  /* 0x00000028a8a88c11 */ /* 0x000fe2000f8e10ff */
[-C--:B------:R-:W-:Y:S01]  /*8420*/  FMUL.FTZ R54, R54, R22.reuse ;  /* 0x0000001636367220 */ /* 0x080fe20000410000 */
[-C--:B------:R-:W-:Y:S01]  /*8430*/  FMUL.FTZ R55, R55, R22.reuse ;  /* 0x0000001637377220 */ /* 0x080fe20000410000 */
[-C--:B------:R-:W-:Y:S01]  /*8440*/  FMUL.FTZ R58, R58, R22.reuse ;  /* 0x000000163a3a7220 */ /* 0x080fe20000410000 */
[-C--:B------:R-:W-:Y:S01]  /*8450*/  FMUL.FTZ R59, R59, R22.reuse ;  /* 0x000000163b3b7220 */ /* 0x080fe20000410000 */
[----:B------:R0:W-:Y:S01]  /*8460*/  MUFU.EX2 R159, R155 ;  /* 0x0000009b009f7308 */ /* 0x0001e20000000800 */
[----:B------:R-:W-:Y:S01]  /*8470*/  @!P0 STS [R168+0x28800], R169 ;  /* 0x028800a9a8008388 */ /* 0x000fe20000000800 */
[-C--:B------:R-:W-:Y:S01]  /*8480*/  FMUL.FTZ R62, R62, R22.reuse ;  /* 0x000000163e3e7220 */ /* 0x080fe20000410000 */
[-C--:B------:R-:W-:Y:S01]  /*8490*/  FMUL.FTZ R63, R63, R22.reuse ;  /* 0x000000163f3f7220 */ /* 0x080fe20000410000 */
[-C--:B------:R-:W-:Y:S01]  /*84a0*/  FMUL.FTZ R66, R66, R22.reuse ;  /* 0x0000001642427220 */ /* 0x080fe20000410000 */
[----:B------:R2:W-:Y:S01]  /*84b0*/  @!P0 STS [R168+0x28820], R22 ;  /* 0x02882016a8008388 */ /* 0x0005e20000000800 */
[-C--:B------:R-:W-:Y:S01]  /*84c0*/  FMUL.FTZ R67, R67, R22.reuse ;  /* 0x0000001643437220 */ /* 0x080fe20000410000 */
[-C--:B------:R-:W-:Y:S01]  /*84d0*/  FMUL.FTZ R70, R70, R22.reuse ;  /* 0x0000001646467220 */ /* 0x080fe20000410000 */
[----:B------:R-:W4:Y:S01]  /*84e0*/  MUFU.EX2 R173, R173 ;  /* 0x000000ad00ad7308 */ /* 0x000f220000000800 */
[----:B0-----:R-:W-:Y:S01]  /*84f0*/  F2FP.BF16.F32.PACK_AB R155, R178, R23 ;  /* 0x00000017b29b723e */ /* 0x001fe200000010ff */
[----:B------:R-:W-:Y:S01]  /*8500*/  BAR.SYNC.DEFER_BLOCKING 0xf, 0x100 ;  /* 0x03c4000000007b1d */ /* 0x000fe20000010000 */
[-C--:B------:R-:W-:Y:S01]  /*8510*/  FMUL.FTZ R71, R71, R22.reuse ;  /* 0x0000001647477220 */ /* 0x080fe20000410000 */
[-C--:B------:R-:W-:Y:S01]  /*8520*/  FMUL.FTZ R74, R74, R22.reuse ;  /* 0x000000164a4a7220 */ /* 0x080fe20000410000 */
[-C--:B------:R-:W-:Y:S01]  /*8530*/  FMUL.FTZ R75, R75, R22.reuse ;  /* 0x000000164b4b7220 */ /* 0x080fe20000410000 */
[-C--:B------:R-:W-:Y:S01]  /*8540*/  FMUL.FTZ R78, R78, R22.reuse ;  /* 0x000000164e4e7220 */ /* 0x080fe20000410000 */
[----:B--2---:R-:W-:Y:S01]  /*8550*/  FADD.FTZ R168, R178, R15 ;  /* 0x0000000fb2a87221 */ /* 0x004fe20000010000 */
[----:B------:R-:W0:Y:S01]  /*8560*/  MUFU.EX2 R20, R185 ;  /* 0x000000b900147308 */ /* 0x000e220000000800 */
[-C--:B------:R-:W-:Y:S01]  /*8570*/  FMUL.FTZ R79, R79, R22.reuse ;  /* 0x000000164f4f7220 */ /* 0x080fe20000410000 */
[-C--:B------:R-:W-:Y:S01]  /*8580*/  FMUL.FTZ R82, R82, R22.reuse ;  /* 0x0000001652527220 */ /* 0x080fe20000410000 */
[----:B---3--:R-:W-:Y:S01]  /*8590*/  FADD.FTZ R15, R157, R168 ;  /* 0x000000a89d0f7221 */ /* 0x008fe20000010000 */
[----:B-1----:R-:W-:Y:S01]  /*85a0*/  F2FP.BF16.F32.PACK_AB R157, R184, R157 ;  /* 0x0000009db89d723e */ /* 0x002fe200000010ff */
[-C--:B------:R-:W-:Y:S01]  /*85b0*/  FMUL.FTZ R83, R83, R22.reuse ;  /* 0x0000001653537220 */ /* 0x080fe20000410000 */
[----:B------:R-:W-:Y:S01]  /*85c0*/  FMUL.FTZ R86, R86, R22 ;  /* 0x0000001656567220 */ /* 0x000fe20000410000 */
[----:B------:R-:W-:Y:S01]  /*85d0*/  FADD.FTZ R168, R184, R15 ;  /* 0x0000000fb8a87221 */ /* 0x000fe20000010000 */
[----:B------:R-:W1:Y:S01]  /*85e0*/  MUFU.EX2 R182, R182 ;  /* 0x000000b600b67308 */ /* 0x000e620000000800 */
[C---:B----4-:R-:W-:Y:S01]  /*85f0*/  FADD.FTZ R160, R173.reuse, R156 ;  /* 0x0000009cada07221 */ /* 0x050fe20000010000 */
[----:B------:R-:W-:Y:S01]  /*8600*/  F2FP.BF16.F32.PACK_AB R164, R173, R172 ;  /* 0x000000acada4723e */ /* 0x000fe200000010ff */
[----:B------:R-:W-:Y:S01]  /*8610*/  FADD.FTZ R15, R159, R168 ;  /* 0x000000a89f0f7221 */ /* 0x000fe20000010000 */
[----:B------:R-:W-:Y:S01]  /*8620*/  F2FP.BF16.F32.PACK_AB R156, R177, R176 ;  /* 0x000000b0b19c723e */ /* 0x000fe200000010ff */
[----:B------:R-:W-:Y:S01]  /*8630*/  FADD.FTZ R3, R165, R160 ;  /* 0x000000a0a5037221 */ /* 0x000fe20000010000 */
[----:B------:R-:W-:Y:S01]  /*8640*/  F2FP.BF16.F32.PACK_AB R160, R181, R170 ;  /* 0x000000aab5a0723e */ /* 0x000fe200000010ff */
[-C--:B------:R-:W-:Y:S01]  /*8650*/  FMUL.FTZ R87, R87, R22.reuse ;  /* 0x0000001657577220 */ /* 0x080fe20000410000 */
[----:B------:R-:W2:Y:S01]  /*8660*/  MUFU.EX2 R186, R186 ;  /* 0x000000ba00ba7308 */ /* 0x000ea20000000800 */
[C---:B0-----:R-:W-:Y:S01]  /*8670*/  FADD.FTZ R15, R20.reuse, R15 ;  /* 0x0000000f140f7221 */ /* 0x041fe20000010000 */
[----:B------:R-:W-:Y:S01]  /*8680*/  F2FP.BF16.F32.PACK_AB R159, R20, R159 ;  /* 0x0000009f149f723e */ /* 0x000fe200000010ff */
[----:B------:R0:W-:Y:S01]  /*8690*/  STSM.16.M88.4 [R6+0x26800], R152 ;  /* 0x0268009806007844 */ /* 0x0001e20000000200 */
[-C--:B------:R-:W-:Y:S01]  /*86a0*/  FMUL.FTZ R90, R90, R22.reuse ;  /* 0x000000165a5a7220 */ /* 0x080fe20000410000 */
[-C--:B------:R-:W-:Y:S01]  /*86b0*/  FMUL.FTZ R91, R91, R22.reuse ;  /* 0x000000165b5b7220 */ /* 0x080fe20000410000 */
[-C--:B------:R-:W-:Y:S01]  /*86c0*/  FMUL.FTZ R94, R94, R22.reuse ;  /* 0x000000165e5e7220 */ /* 0x080fe20000410000 */
[----:B------:R0:W-:Y:S01]  /*86d0*/  STSM.16.M88.4 [R5], R156 ;  /* 0x0000009c05007844 */ /* 0x0001e20000000200 */
[----:B------:R-:W3:Y:S01]  /*86e0*/  MUFU.EX2 R187, R187 ;  /* 0x000000bb00bb7308 */ /* 0x000ee20000000800 */
[C---:B-1----:R-:W-:Y:S01]  /*86f0*/  F2FP.BF16.F32.PACK_AB R166, R182.reuse, R165 ;  /* 0x000000a5b6a6723e */ /* 0x042fe200000010ff */
[----:B------:R-:W-:Y:S01]  /*8700*/  FADD.FTZ R3, R182, R3 ;  /* 0x00000003b6037221 */ /* 0x000fe20000010000 */
        /* <DEDUP_REMOVED lines=12> */
[----:B------:R-:W-:Y:S01]  /*87d0*/  FMUL.FTZ R115, R115, R22 ;  /* 0x0000001673737220 */ /* 0x000fe20000410000 */
[----:B------:R-:W2:Y:S01]  /*87e0*/  MUFU.EX2 R4, R189 ;  /* 0x000000bd00047308 */ /* 0x000ea20000000800 */
        /* <DEDUP_REMOVED lines=27> */
[----:B------:R-:W-:-:S04]  /*89a0*/  FMUL.FTZ R151, R151, R22 ;  /* 0x0000001697977220 */ /* 0x000fc80000410000 */
[----:B------:R-:W3:Y:S01]  /*89b0*/  MUFU.EX2 R170, R175 ;  /* 0x000000af00aa7308 */ /* 0x000ee20000000800 */
[C---:B-1----:R-:W-:Y:S01]  /*89c0*/  FADD.FTZ R14, R168.reuse, R15 ;  /* 0x0000000fa80e7221 */ /* 0x042fe20000010000 */
[----:B------:R-:W-:-:S03]  /*89d0*/  F2FP.BF16.F32.PACK_AB R165, R168, R165 ;  /* 0x000000a5a8a5723e */ /* 0x000fc600000010ff */
[----:B--2---:R-:W-:Y:S01]  /*89e0*/  FADD.FTZ R15, R167, R14 ;  /* 0x0000000ea70f7221 */ /* 0x004fe20000010000 */
[----:B---3--:R-:W-:-:S03]  /*89f0*/  F2FP.BF16.F32.PACK_AB R167, R170, R167 ;  /* 0x000000a7aaa7723e */ /* 0x008fc600000010ff */
[----:B------:R-:W-:Y:S02]  /*8a00*/  FADD.FTZ R4, R170, R15 ;  /* 0x0000000faa047221 */ /* 0x000fe40000010000 */
[----:B------:R0:W-:Y:S01]  /*8a10*/  STSM.16.M88.4 [R7], R164 ;  /* 0x000000a407007844 */ /* 0x0001e20000000200 */
[----:B------:R-:W-:Y:S05]  /*8a20*/  @!P4 BRA `(.L_x_1731) ;  /* 0x000000000004c947 */ /* 0x000fea0003800000 */
[----:B------:R-:W-:Y:S01]  /*8a30*/  BPT.TRAP 0x1 ;  /* 0x000000040000795c */ /* 0x000fe20000300000 */
.L_x_1731:
[----:B------:R1:W2:Y:S01]  /*8a40*/  SYNCS.PHASECHK.TRANS64.TRYWAIT P0, [UR29+0x28c50], R13 ;  /* 0x028c500dff0075a7 */ /* 0x0002a2000800015d */
[----:B------:R-:W-:Y:S05]  /*8a50*/  @!P4 BRA `(.L_x_1732) ;  /* 0x000000000004c947 */ /* 0x000fea0003800000 */
[----:B------:R-:W-:Y:S01]  /*8a60*/  BPT.TRAP 0x1 ;  /* 0x000000040000795c */ /* 0x000fe20000300000 */
.L_x_1732:
[----:B--2---:R-:W-:Y:S05]  /*8a70*/  @P0 BRA `(.L_x_1733) ;  /* 0x0000000000080947 */ /* 0x004fea0003800000 */
[----:B------:R-:W2:Y:S02]  /*8a80*/  SYNCS.PHASECHK.TRANS64.TRYWAIT P0, [UR29+0x28c50], R13 ;  /* 0x028c500dff0075a7 */ /* 0x000ea4000800015d */
[----:B--2---:R-:W-:Y:S05]  /*8a90*/  @!P0 BRA `(.L_x_1734) ;  /* 0x000000b800748947 */ /* 0x004fea0003800000 */
.L_x_1733:
        /* <DEDUP_REMOVED lines=34> */
.L_x_1735:
[----:B------:R-:W-:Y:S01]  /*8cc0*/  UISETP.GT.AND UP0, UPT, UR43, UR25, UPT ;  /* 0x000000192b00728c */ /* 0x000fe2000bf04270 */
[----:B------:R-:W-:Y:S01]  /*8cd0*/  MOV R21, R11 ;  /* 0x0000000b00157202 */ /* 0x000fe20000000f00 */
[----:B------:R-:W-:Y:S01]  /*8ce0*/  UIADD3 UR29, UR29, 0x28c60, URZ ;  /* 0x00028c601d1d7890 */ /* 0x000fe2000fffe03f */
[----:B------:R-:W-:Y:S01]  /*8cf0*/  IMAD.MOV.U32 R20, RZ, RZ, R12 ;  /* 0x000000ffff147224 */ /* 0x000fe200078e000c */
[----:B------:R-:W-:Y:S02]  /*8d00*/  UIADD3 UR43, UR43, -0x1, URZ ;  /* 0xffffffff2b2b7890 */ /* 0x000fe4000fffe03f */
[----:B------:R-:W-:Y:S01]  /*8d10*/  PLOP3.LUT P0, PT, PT, PT, UP0, 0x80, 0x0 ;  /* 0x000000000000781c */ /* 0x000fe20003f0f008 */
[----:B------:R-:W-:Y:S01]  /*8d20*/  UPRMT UR29, UR42, 0x654, UR29 ;  /* 0x000006542a1d7896 */ /* 0x000fe2000800001d */
[----:B------:R-:W-:-:S08]  /*8d30*/  UMOV UR6, UR4 ;  /* 0x0000000400067c82 */ /* 0x000fd00008000000 */
[----:B------:R-:W-:Y:S03]  /*8d40*/  SYNCS.ARRIVE.TRANS64.RED.A1T0 RZ, [UR29], RZ ;  /* 0x000000ffffff79a7 */ /* 0x000fe6000810041d */
[----:B------:R-:W-:Y:S05]  /*8d50*/  @P0 BRA `(.L_x_1736) ;  /* 0xffffffd800180947 */ /* 0x000fea000383ffff */
.L_x_1717:
[----:B------:R-:W-:Y:S01]  /*8d60*/  ISETP.NE.AND P1, PT, R19, 0x1, PT ;  /* 0x000000011300780c */ /* 0x000fe20003f25270 */
[----:B-12---:R-:W1:Y:S01]  /*8d70*/  S2R R13, SR_CTAID.X ;  /* 0x00000000000d7919 */ /* 0x006e620000002500 */
[----:B------:R-:W-:Y:S01]  /*8d80*/  UIADD3 UR14, -UR14, 0x1, URZ ;  /* 0x000000010e0e7890 */ /* 0x000fe2000fffe13f */
[----:B------:R-:W-:Y:S01]  /*8d90*/  LOP3.LUT P0, RZ, R16, 0x1, RZ, 0xc0, !PT ;  /* 0x0000000110ff7812 */ /* 0x000fe2000780c0ff */
[----:B------:R-:W-:Y:S02]  /*8da0*/  ULDC UR6, c[0x0][0x9dc] ;  /* 0x0002770000067ab9 */ /* 0x000fe40000000800 */
[----:B------:R-:W-:-:S07]  /*8db0*/  UIMAD UR14, UR41, UR11, UR14 ;  /* 0x0000000b290e72a4 */ /* 0x000fce000f8e020e */
[----:B------:R-:W2:Y:S08]  /*8dc0*/  @P1 LDC R14, c[0x0][0x44c] ;  /* 0x00011300ff0e1b82 */ /* 0x000eb00000000800 */
[----:B------:R-:W3:Y:S01]  /*8dd0*/  @P1 LDC R15, c[0x0][0x450] ;  /* 0x00011400ff0f1b82 */ /* 0x000ee20000000800 */
[----:B-1----:R-:W-:-:S05]  /*8de0*/  LEA R13, R13, 0x3f, 0x6 ;  /* 0x0000003f0d0d7811 */ /* 0x002fca00078e30ff */
[----:B--2---:R-:W-:-:S05]  /*8df0*/  @P1 IMAD.HI.U32 R14, R13, R14, RZ ;  /* 0x0000000e0d0e1227 */ /* 0x004fca00078e00ff */
[----:B---3--:R-:W-:-:S05]  /*8e00*/  @P1 SHF.R.U32.HI R13, RZ, R15, R14 ;  /* 0x0000000fff0d1219 */ /* 0x008fca000001160e */
[----:B------:R-:W-:-:S05]  /*8e10*/  VIADD R13, R13, UR14 ;  /* 0x0000000e0d0d7c36 */ /* 0x000fca0008000000 */
[----:B------:R-:W-:Y:S01]  /*8e20*/  IADD3 R14, R13, -UR6, RZ ;  /* 0x800000060d0e7c10 */ /* 0x000fe2000fffe0ff */
[----:B------:R-:W-:Y:S06]  /*8e30*/  @!P0 BRA `(.L_x_1737) ;  /* 0x0000000000448947 */ /* 0x000fec0003800000 */
[----:B------:R-:W-:-:S13]  /*8e40*/  ISETP.GT.AND P0, PT, R13, -0x1, PT ;  /* 0xffffffff0d00780c */ /* 0x000fda0003f04270 */
[----:B------:R-:W-:Y:S05]  /*8e50*/  @P0 BRA `(.L_x_1738) ;  /* 0x0000000000200947 */ /* 0x000fea0003800000 */
[----:B------:R-:W1:Y:S01]  /*8e60*/  LDC R22, c[0x0][0x9e4] ;  /* 0x00027900ff167b82 */ /* 0x000e620000000800 */
[----:B------:R-:W-:Y:S02]  /*8e70*/  LOP3.LUT R13, RZ, R13, RZ, 0x33, !PT ;  /* 0x0000000dff0d7212 */ /* 0x000fe400078e33ff */
[----:B-1----:R-:W-:-:S13]  /*8e80*/  ISETP.NE.AND P0, PT, R22, 0x1, PT ;  /* 0x000000011600780c */ /* 0x002fda0003f05270 */
[----:B------:R-:W1:Y:S02]  /*8e90*/  @P0 LDC.64 R20, c[0x0][0x9e8] ;  /* 0x00027a00ff140b82 */ /* 0x000e640000000a00 */
[----:B-1----:R-:W-:-:S05]  /*8ea0*/  @P0 IMAD.HI.U32 R20, R13, R20, RZ ;  /* 0x000000140d140227 */ /* 0x002fca00078e00ff */
[----:B------:R-:W-:-:S04]  /*8eb0*/  @P0 SHF.R.U32.HI R13, RZ, R21, R20 ;  /* 0x00000015ff0d0219 */ /* 0x000fc80000011614 */
[----:B------:R-:W-:Y:S01]  /*8ec0*/  LOP3.LUT R13, RZ, R13, RZ, 0x33, !PT ;  /* 0x0000000dff0d7212 */ /* 0x000fe200078e33ff */
[----:B------:R-:W-:Y:S06]  /*8ed0*/  BRA `(.L_x_1739) ;  /* 0x0000000000147947 */ /* 0x000fec0003800000 */
.L_x_1738:
[----:B------:R-:W1:Y:S02]  /*8ee0*/  LDC R22, c[0x0][0x9e4] ;  /* 0x00027900ff167b82 */ /* 0x000e640000000800 */
[----:B-1----:R-:W-:-:S13]  /*8ef0*/  ISETP.NE.AND P0, PT, R22, 0x1, PT ;  /* 0x000000011600780c */ /* 0x002fda0003f05270 */
[----:B------:R-:W1:Y:S02]  /*8f00*/  @P0 LDC.64 R20, c[0x0][0x9e8] ;  /* 0x00027a00ff140b82 */ /* 0x000e640000000a00 */
[----:B-1----:R-:W-:-:S05]  /*8f10*/  @P0 IMAD.HI.U32 R20, R13, R20, RZ ;  /* 0x000000140d140227 */ /* 0x002fca00078e00ff */
[----:B------:R-:W-:-:S07]  /*8f20*/  @P0 SHF.R.U32.HI R13, RZ, R21, R20 ;  /* 0x00000015ff0d0219 */ /* 0x000fce0000011614 */
.L_x_1739:
[----:B------:R-:W-:-:S05]  /*8f30*/  IMAD R13, R13, R22, RZ ;  /* 0x000000160d0d7224 */ /* 0x000fca00078e02ff */
[----:B------:R-:W-:-:S07]  /*8f40*/  VIMNMX R14, R14, R13, !PT ;  /* 0x0000000d0e0e7248 */ /* 0x000fce0007fe0100 */
.L_x_1737:
[----:B------:R-:W-:-:S05]  /*8f50*/  VIADD R14, R14, 0x3f ;  /* 0x0000003f0e0e7836 */ /* 0x000fca0000000000 */
[----:B------:R-:W-:-:S04]  /*8f60*/  SHF.R.S32.HI R13, RZ, 0x1f, R14 ;  /* 0x0000001fff0d7819 */ /* 0x000fc8000001140e */
[----:B------:R-:W-:-:S04]  /*8f70*/  LEA.HI R13, R13, R14, RZ, 0x6 ;  /* 0x0000000e0d0d7211 */ /* 0x000fc800078f30ff */
[----:B------:R-:W-:-:S04]  /*8f80*/  SHF.R.S32.HI R14, RZ, 0x6, R13 ;  /* 0x00000006ff0e7819 */ /* 0x000fc8000001140d */
[----:B------:R-:W-:-:S04]  /*8f90*/  VIMNMX R13, R17, R14, !PT ;  /* 0x0000000e110d7248 */ /* 0x000fc80007fe0100 */
[----:B------:R-:W-:-:S13]  /*8fa0*/  ISETP.LE.AND P0, PT, R13, UR43, PT ;  /* 0x0000002b0d007c0c */ /* 0x000fda000bf03270 */
[----:B------:R-:W-:Y:S05]  /*8fb0*/  @!P0 BRA `(.L_x_1740) ;  /* 0x0000001c00408947 */ /* 0x000fea0003800000 */
[----:B------:R-:W-:Y:S01]  /*8fc0*/  IMAD.MOV.U32 R20, RZ, RZ, R11 ;  /* 0x000000ffff147224 */ /* 0x000fe200078e000b */
[----:B------:R-:W-:Y:S01]  /*8fd0*/  MOV R185, R12 ;  /* 0x0000000c00b97202 */ /* 0x000fe20000000f00 */
[----:B------:R-:W-:Y:S01]  /*8fe0*/  UMOV UR27, UR4 ;  /* 0x00000004001b7c82 */ /* 0x000fe20008000000 */
[----:B------:R-:W-:Y:S01]  /*8ff0*/  ULDC UR28, c[0x0][0x9d8] ;  /* 0x00027600001c7ab9 */ /* 0x000fe20000000800 */
[----:B------:R-:W-:-:S05]  /*9000*/  ULDC UR25, c[0x0][0x988] ;  /* 0x0002620000197ab9 */ /* 0x000fca0000000800 */
.L_x_1751:
[----:B------:R-:W-:Y:S01]  /*9010*/  UIADD3 UR4, UR27, 0x1, URZ ;  /* 0x000000011b047890 */ /* 0x000fe2000fffe03f */
[----:B------:R-:W-:Y:S01]  /*9020*/  IMAD.U32 R12, RZ, RZ, UR43 ;  /* 0x0000002bff0c7e24 */ /* 0x000fe2000f8e00ff */
[----:B------:R-:W-:Y:S02]  /*9030*/  UIADD3 UR6, UR43, -0x1, URZ ;  /* 0xffffffff2b067890 */ /* 0x000fe4000fffe03f */
[----:B------:R-:W-:Y:S02]  /*9040*/  UISETP.NE.AND UP0, UPT, UR4, 0x2, UPT ;  /* 0x000000020400788c */ /* 0x000fe4000bf05270 */
[----:B------:R-:W-:Y:S02]  /*9050*/  ISETP.GT.AND P0, PT, R12, R13, PT ;  /* 0x0000000d0c00720c */ /* 0x000fe40003f04270 */
[----:B------:R-:W-:Y:S02]  /*9060*/  USEL UR10, URZ, 0x1, UP0 ;  /* 0x000000013f0a7887 */ /* 0x000fe40008000000 */
[----:B------:R-:W-:-:S02]  /*9070*/  USEL UR4, UR4, URZ, UP0 ;  /* 0x0000003f04047287 */ /* 0x000fc40008000000 */
[----:B------:R-:W-:Y:S01]  /*9080*/  ULOP3.LUT UR5, UR5, UR10, URZ, 0x3c, !UPT ;  /* 0x0000000a05057292 */ /* 0x000fe2000f8e3c3f */
[----:B------:R-:W-:Y:S01]  /*9090*/  UMOV UR43, UR6 ;  /* 0x00000006002b7c82 */ /* 0x000fe20008000000 */
[----:B012---:R-:W-:Y:S10]  /*90a0*/  @!P4 BRA `(.L_x_1741) ;  /* 0x000000000004c947 */ /* 0x007ff40003800000 */
[----:B------:R-:W-:Y:S01]  /*90b0*/  BPT.TRAP 0x1 ;  /* 0x000000040000795c */ /* 0x000fe20000300000 */
.L_x_1741:
[----:B------:R-:W-:Y:S01]  /*90c0*/  ULEA UR26, UR4, UR40, 0x3 ;  /* 0x00000028041a7291 */ /* 0x000fe2000f8e183f */
[----:B------:R-:W-:-:S05]  /*90d0*/  IMAD.U32 R14, RZ, RZ, UR5 ;  /* 0x00000005ff0e7e24 */ /* 0x000fca000f8e00ff */
[----:B------:R-:W-:-:S04]  /*90e0*/  SHF.L.U32 R14, R14, 0x1f, RZ ;  /* 0x0000001f0e0e7819 */ /* 0x000fc800000006ff */
[----:B------:R1:W2:Y:S01]  /*90f0*/  SYNCS.PHASECHK.TRANS64.TRYWAIT P1, [UR26+0x28c30], R14 ;  /* 0x028c300eff0075a7 */ /* 0x0002a2000802015a */
[----:B------:R-:W-:Y:S05]  /*9100*/  @!P4 BRA `(.L_x_1742) ;  /* 0x000000000004c947 */ /* 0x000fea0003800000 */
[----:B------:R-:W-:Y:S01]  /*9110*/  BPT.TRAP 0x1 ;  /* 0x000000040000795c */ /* 0x000fe20000300000 */
.L_x_1742:
[----:B--2---:R-:W-:Y:S05]  /*9120*/  @P1 BRA `(.L_x_1743) ;  /* 0x0000000000081947 */ /* 0x004fea0003800000 */
[----:B------:R-:W2:Y:S02]  /*9130*/  SYNCS.PHASECHK.TRANS64.TRYWAIT P1, [UR26+0x28c30], R14 ;  /* 0x028c300eff0075a7 */ /* 0x000ea4000802015a */
[----:B--2---:R-:W-:Y:S05]  /*9140*/  @!P1 BRA `(.L_x_1744) ;  /* 0x000000b000e09947 */ /* 0x004fea0003800000 */
.L_x_1743:
[----:B------:R-:W-:Y:S01]  /*9150*/  ULEA UR10, UR4, UR24, 0x9 ;  /* 0x00000018040a7291 */ /* 0x000fe2000f8e483f */
[----:B0-----:R-:W-:Y:S01]  /*9160*/  WARPGROUP.ARRIVE ;  /* 0x00000000000079c5 */ /* 0x001fe20000000000 */
        /* <DEDUP_REMOVED lines=20> */
.L_x_1745:
[----:B------:R-:W-:Y:S01]  /*92b0*/  FMUL.FTZ R152, R152, UR28 ;  /* 0x0000001c98987c20 */ /* 0x000fe20008410000 */
[----:B--2---:R-:W-:Y:S01]  /*92c0*/  FMUL.FTZ R11, R153, UR28 ;  /* 0x0000001c990b7c20 */ /* 0x004fe20008410000 */
        /* <DEDUP_REMOVED lines=21> */
[----:B0-----:R-:W-:Y:S01]  /*9420*/  FMNMX.FTZ R12, R152, R185, !PT ;  /* 0x000000b9980c7209 */ /* 0x001fe20007810000 */
[----:B------:R-:W-:Y:S01]  /*9430*/  FMUL.FTZ R163, R163, UR28 ;  /* 0x0000001ca3a37c20 */ /* 0x000fe20008410000 */
[----:B------:R-:W-:Y:S01]  /*9440*/  FMUL.FTZ R166, R166, UR28 ;  /* 0x0000001ca6a67c20 */ /* 0x000fe20008410000 */
[----:B------:R-:W-:Y:S01]  /*9450*/  FMUL.FTZ R167, R167, UR28 ;  /* 0x0000001ca7a77c20 */ /* 0x000fe20008410000 */
[----:B------:R-:W-:Y:S01]  /*9460*/  FMUL.FTZ R170, R170, UR28 ;  /* 0x0000001caaaa7c20 */ /* 0x000fe20008410000 */
[----:B------:R-:W-:Y:S01]  /*9470*/  FMUL.FTZ R171, R171, UR28 ;  /* 0x0000001cabab7c20 */ /* 0x000fe20008410000 */
[----:B------:R-:W-:Y:S01]  /*9480*/  UMOV UR10, UR25 ;  /* 0x00000019000a7c82 */ /* 0x000fe20008000000 */
[----:B------:R-:W0:Y:S01]  /*9490*/  MUFU.TANH R154, R154 ;  /* 0x0000009a009a7308 */ /* 0x000e220000002400 */
[----:B--2---:R-:W-:Y:S01]  /*94a0*/  FMNMX.FTZ R12, R11, R12, !PT ;  /* 0x0000000c0b0c7209 */ /* 0x004fe20007810000 */
[----:B------:R-:W-:Y:S01]  /*94b0*/  UIADD3 UR11, UR26, 0x28c40, URZ ;  /* 0x00028c401a0b7890 */ /* 0x000fe2000fffe03f */
[----:B------:R-:W-:-:S03]  /*94c0*/  ISETP.NE.AND P1, PT, R10, RZ, PT ;  /* 0x000000ff0a00720c */ /* 0x000fc60003f25270 */
[----:B------:R-:W-:Y:S02]  /*94d0*/  UPRMT UR11, UR42, 0x654, UR11 ;  /* 0x000006542a0b7896 */ /* 0x000fe4000800000b */
[----:B------:R-:W2:Y:S01]  /*94e0*/  MUFU.TANH R155, R155 ;  /* 0x0000009b009b7308 */ /* 0x000ea20000002400 */
[----:B---3--:R-:W-:-:S06]  /*94f0*/  FMNMX.FTZ R169, R153, R12, !PT ;  /* 0x0000000c99a97209 */ /* 0x008fcc0007810000 */
[----:B------:R-:W-:Y:S01]  /*9500*/  SYNCS.ARRIVE.TRANS64.RED.A1T0 RZ, [UR11], RZ ;  /* 0x000000ffffff79a7 */ /* 0x000fe2000810040b */
[----:B------:R-:W3:Y:S01]  /*9510*/  MUFU.TANH R156, R156 ;  /* 0x0000009c009c7308 */ /* 0x000ee20000002400 */
[----:B0-----:R-:W-:-:S07]  /*9520*/  FMNMX.FTZ R12, R154, R169, !PT ;  /* 0x000000a99a0c7209 */ /* 0x001fce0007810000 */
[----:B------:R-:W0:Y:S01]  /*9530*/  MUFU.TANH R157, R157 ;  /* 0x0000009d009d7308 */ /* 0x000e220000002400 */
[----:B--2---:R-:W-:-:S07]  /*9540*/  FMNMX.FTZ R169, R155, R12, !PT ;  /* 0x0000000c9ba97209 */ /* 0x004fce0007810000 */
[----:B------:R-:W2:Y:S01]  /*9550*/  MUFU.TANH R158, R158 ;  /* 0x0000009e009e7308 */ /* 0x000ea20000002400 */
[----:B---3--:R-:W-:Y:S01]  /*9560*/  FMNMX.FTZ R12, R156, R169, !PT ;  /* 0x000000a99c0c7209 */ /* 0x008fe20007810000 */
[----:B------:R-:W-:-:S06]  /*9570*/  FMUL.FTZ R169, R180, UR28 ;  /* 0x0000001cb4a97c20 */ /* 0x000fcc0008410000 */
[----:B------:R-:W3:Y:S01]  /*9580*/  MUFU.TANH R159, R159 ;  /* 0x0000009f009f7308 */ /* 0x000ee20000002400 */
[----:B0-----:R-:W-:-:S07]  /*9590*/  FMNMX.FTZ R173, R157, R12, !PT ;  /* 0x0000000c9dad7209 */ /* 0x001fce0007810000 */
[----:B------:R-:W0:Y:S01]  /*95a0*/  MUFU.TANH R160, R160 ;  /* 0x000000a000a07308 */ /* 0x000e220000002400 */
[----:B--2---:R-:W-:-:S07]  /*95b0*/  FMNMX.FTZ R12, R158, R173, !PT ;  /* 0x000000ad9e0c7209 */ /* 0x004fce0007810000 */
[----:B------:R-:W2:Y:S01]  /*95c0*/  MUFU.TANH R161, R161 ;  /* 0x000000a100a17308 */ /* 0x000ea20000002400 */
[----:B---3--:R-:W-:-:S07]  /*95d0*/  FMNMX.FTZ R173, R159, R12, !PT ;  /* 0x0000000c9fad7209 */ /* 0x008fce0007810000 */
        /* <DEDUP_REMOVED lines=13> */
[----:B0-----:R-:W-:Y:S01]  /*96b0*/  FMNMX.FTZ R12, R172, R173, !PT ;  /* 0x000000adac0c7209 */ /* 0x001fe20007810000 */
[----:B------:R-:W-:Y:S01]  /*96c0*/  FMUL.FTZ R173, R174, UR28 ;  /* 0x0000001caead7c20 */ /* 0x000fe20008410000 */
[----:B------:R-:W-:Y:S01]  /*96d0*/  FMUL.FTZ R174, R175, UR28 ;  /* 0x0000001cafae7c20 */ /* 0x000fe20008410000 */
[----:B------:R-:W-:Y:S01]  /*96e0*/  FMUL.FTZ R175, R178, UR28 ;  /* 0x0000001cb2af7c20 */ /* 0x000fe20008410000 */
[----:B------:R-:W-:Y:S01]  /*96f0*/  FMUL.FTZ R178, R182, UR28 ;  /* 0x0000001cb6b27c20 */ /* 0x000fe20008410000 */
[----:B------:R-:W0:Y:S02]  /*9700*/  SHFL.BFLY PT, R177, R12, 0x2, 0x1f ;  /* 0x0c401f000cb17f89 */ /* 0x000e2400000e0000 */
[----:B------:R-:W4:Y:S08]  /*9710*/  MUFU.TANH R22, R22 ;  /* 0x0000001600167308 */ /* 0x000f300000002400 */
[----:B------:R-:W5:Y:S08]  /*9720*/  MUFU.TANH R23, R23 ;  /* 0x0000001700177308 */ /* 0x000f700000002400 */
[----:B------:R-:W1:Y:S01]  /*9730*/  MUFU.TANH R162, R162 ;  /* 0x000000a200a27308 */ /* 0x000e620000002400 */
[----:B0-----:R-:W-:Y:S01]  /*9740*/  FMNMX.FTZ R180, R12, R177, !PT ;  /* 0x000000b10cb47209 */ /* 0x001fe20007810000 */
[----:B------:R-:W-:Y:S01]  /*9750*/  FMUL.FTZ R177, R179, UR28 ;  /* 0x0000001cb3b17c20 */ /* 0x000fe20008410000 */
[----:B--2---:R-:W-:-:S05]  /*9760*/  FMNMX.FTZ R12, R15, R20, !PT ;  /* 0x000000140f0c7209 */ /* 0x004fca0007810000 */
[----:B------:R-:W0:Y:S01]  /*9770*/  MUFU.TANH R163, R163 ;  /* 0x000000a300a37308 */ /* 0x000e220000002400 */
[----:B------:R-:W2:Y:S01]  /*9780*/  SHFL.BFLY PT, R181, R180, 0x1, 0x1f ;  /* 0x0c201f00b4b57f89 */ /* 0x000ea200000e0000 */
[----:B---3--:R-:W-:-:S04]  /*9790*/  FMNMX.FTZ R179, R21, R12, !PT ;  /* 0x0000000c15b37209 */ /* 0x008fc80007810000 */
[----:B----4-:R-:W-:Y:S02]  /*97a0*/  FMNMX.FTZ R12, R22, R179, !PT ;  /* 0x000000b3160c7209 */ /* 0x010fe40007810000 */
[----:B------:R-:W3:Y:S02]  /*97b0*/  MUFU.TANH R166, R166 ;  /* 0x000000a600a67308 */ /* 0x000ee40000002400 */
[----:B-----5:R-:W-:-:S04]  /*97c0*/  FMNMX.FTZ R179, R23, R12, !PT ;  /* 0x0000000c17b37209 */ /* 0x020fc80007810000 */
[----:B-1----:R-:W-:Y:S02]  /*97d0*/  FMNMX.FTZ R176, R162, R179, !PT ;  /* 0x000000b3a2b07209 */ /* 0x002fe40007810000 */
[----:B------:R-:W1:Y:S01]  /*97e0*/  MUFU.TANH R167, R167 ;  /* 0x000000a700a77308 */ /* 0x000e620000002400 */
[----:B------:R-:W-:-:S07]  /*97f0*/  FMUL.FTZ R179, R183, UR28 ;  /* 0x0000001cb7b37c20 */ /* 0x000fce0008410000 */
[----:B------:R-:W4:Y:S01]  /*9800*/  MUFU.TANH R170, R170 ;  /* 0x000000aa00aa7308 */ /* 0x000f220000002400 */
[----:B--2---:R-:W-:Y:S02]  /*9810*/  FMNMX.FTZ R12, R180, R181, !PT ;  /* 0x000000b5b40c7209 */ /* 0x004fe40007810000 */
[----:B0-----:R-:W-:-:S03]  /*9820*/  FMNMX.FTZ R181, R163, R176, !PT ;  /* 0x000000b0a3b57209 */ /* 0x001fc60007810000 */
[----:B------:R-:W-:Y:S02]  /*9830*/  FADD.FTZ R180, -R12, R185 ;  /* 0x000000b90cb47221 */ /* 0x000fe40000010100 */
[----:B------:R-:W0:Y:S01]  /*9840*/  MUFU.TANH R171, R171 ;  /* 0x000000ab00ab7308 */ /* 0x000e220000002400 */
[----:B---3--:R-:W-:Y:S01]  /*9850*/  FMNMX.FTZ R176, R166, R181, !PT ;  /* 0x000000b5a6b07209 */ /* 0x008fe20007810000 */
[----:B------:R-:W-:Y:S01]  /*9860*/  FMUL.FTZ R188, R12, UR10 ;  /* 0x0000000a0cbc7c20 */ /* 0x000fe20008410000 */
[----:B------:R-:W-:Y:S02]  /*9870*/  FMUL.FTZ R182, R180, UR10 ;  /* 0x0000000ab4b67c20 */ /* 0x000fe40008410000 */
[----:B-1----:R-:W-:Y:S01]  /*9880*/  FMNMX.FTZ R181, R167, R176, !PT ;  /* 0x000000b0a7b57209 */ /* 0x002fe20007810000 */
[--C-:B------:R-:W-:Y:S01]  /*9890*/  FFMA.FTZ R189, R164, UR10, -R188.reuse ;  /* 0x0000000aa4bd7c23 */ /* 0x100fe200080108bc */
[--C-:B------:R-:W-:Y:S01]  /*98a0*/  FFMA.FTZ R164, R165, UR10, -R188.reuse ;  /* 0x0000000aa5a47c23 */ /* 0x100fe200080108bc */
[----:B------:R-:W1:Y:S01]  /*98b0*/  MUFU.TANH R173, R173 ;  /* 0x000000ad00ad7308 */ /* 0x000e620000002400 */
[----:B----4-:R-:W-:Y:S01]  /*98c0*/  FMNMX.FTZ R180, R170, R181, !PT ;  /* 0x000000b5aab47209 */ /* 0x010fe20007810000 */
[--C-:B------:R-:W-:Y:S01]  /*98d0*/  FFMA.FTZ R181, R152, UR10, -R188.reuse ;  /* 0x0000000a98b57c23 */ /* 0x100fe200080108bc */
[--C-:B------:R-:W-:Y:S01]  /*98e0*/  FFMA.FTZ R152, R11, UR10, -R188.reuse ;  /* 0x0000000a0b987c23 */ /* 0x100fe200080108bc */
[--C-:B------:R-:W-:Y:S01]  /*98f0*/  FFMA.FTZ R165, R168, UR10, -R188.reuse ;  /* 0x0000000aa8a57c23 */ /* 0x100fe200080108bc */
[--C-:B------:R-:W-:Y:S01]  /*9900*/  FFMA.FTZ R168, R169, UR10, -R188.reuse ;  /* 0x0000000aa9a87c23 */ /* 0x100fe200080108bc */
[--C-:B------:R-:W-:Y:S01]  /*9910*/  FFMA.FTZ R169, R172, UR10, -R188.reuse ;  /* 0x0000000aaca97c23 */ /* 0x100fe200080108bc */
[--C-:B------:R-:W-:Y:S01]  /*9920*/  FFMA.FTZ R153, R153, UR10, -R188.reuse ;  /* 0x0000000a99997c23 */ /* 0x100fe200080108bc */
[----:B------:R-:W2:Y:S01]  /*9930*/  MUFU.TANH R174, R174 ;  /* 0x000000ae00ae7308 */ /* 0x000ea20000002400 */
[----:B0-----:R-:W-:Y:S01]  /*9940*/  FMNMX.FTZ R180, R171, R180, !PT ;  /* 0x000000b4abb47209 */ /* 0x001fe20007810000 */
[--C-:B------:R-:W-:Y:S01]  /*9950*/  FFMA.FTZ R154, R154, UR10, -R188.reuse ;  /* 0x0000000a9a9a7c23 */ /* 0x100fe200080108bc */
[--C-:B------:R-:W-:Y:S01]  /*9960*/  FFMA.FTZ R187, R160, UR10, -R188.reuse ;  /* 0x0000000aa0bb7c23 */ /* 0x100fe200080108bc */
[----:B------:R-:W-:Y:S01]  /*9970*/  MOV R160, UR27 ;  /* 0x0000001b00a07c02 */ /* 0x000fe20008000f00 */
[--C-:B------:R-:W-:Y:S01]  /*9980*/  FFMA.FTZ R184, R159, UR10, -R188.reuse ;  /* 0x0000000a9fb87c23 */ /* 0x100fe200080108bc */
[----:B------:R-:W-:-:S02]  /*9990*/  FFMA.FTZ R185, R158, UR10, -R188 ;  /* 0x0000000a9eb97c23 */ /* 0x000fc400080108bc */
[----:B------:R-:W0:Y:S01]  /*99a0*/  MUFU.TANH R175, R175 ;  /* 0x000000af00af7308 */ /* 0x000e220000002400 */
[----:B-1----:R-:W-:-:S07]  /*99b0*/  FMNMX.FTZ R183, R173, R180, !PT ;  /* 0x000000b4adb77209 */ /* 0x002fce0007810000 */
[----:B------:R-:W1:Y:S01]  /*99c0*/  MUFU.TANH R177, R177 ;  /* 0x000000b100b17308 */ /* 0x000e620000002400 */
[----:B--2---:R-:W-:Y:S01]  /*99d0*/  FMNMX.FTZ R180, R174, R183, !PT ;  /* 0x000000b7aeb47209 */ /* 0x004fe20007810000 */
[----:B------:R-:W-:-:S06]  /*99e0*/  FFMA.FTZ R183, R156, UR10, -R188 ;  /* 0x0000000a9cb77c23 */ /* 0x000fcc00080108bc */
[----:B------:R-:W2:Y:S01]  /*99f0*/  MUFU.TANH R178, R178 ;  /* 0x000000b200b27308 */ /* 0x000ea20000002400 */
[----:B0-----:R-:W-:-:S07]  /*9a00*/  FMNMX.FTZ R180, R175, R180, !PT ;  /* 0x000000b4afb47209 */ /* 0x001fce0007810000 */
[----:B------:R-:W0:Y:S01]  /*9a10*/  MUFU.TANH R179, R179 ;  /* 0x000000b300b37308 */ /* 0x000e220000002400 */
[----:B-1----:R-:W-:-:S07]  /*9a20*/  FMNMX.FTZ R11, R177, R180, !PT ;  /* 0x000000b4b10b7209 */ /* 0x002fce0007810000 */
[----:B------:R1:W3:Y:S01]  /*9a30*/  MUFU.EX2 R176, R182 ;  /* 0x000000b600b07308 */ /* 0x0002e20000000800 */
[----:B--2---:R-:W-:-:S07]  /*9a40*/  FMNMX.FTZ R180, R178, R11, !PT ;  /* 0x0000000bb2b47209 */ /* 0x004fce0007810000 */
[----:B------:R-:W2:Y:S01]  /*9a50*/  MUFU.EX2 R181, R181 ;  /* 0x000000b500b57308 */ /* 0x000ea20000000800 */
[----:B0-----:R-:W-:Y:S01]  /*9a60*/  FMNMX.FTZ R11, R179, R180, !PT ;  /* 0x000000b4b30b7209 */ /* 0x001fe20007810000 */
[--C-:B------:R-:W-:Y:S01]  /*9a70*/  FFMA.FTZ R180, R155, UR10, -R188.reuse ;  /* 0x0000000a9bb47c23 */ /* 0x100fe200080108bc */
[----:B-1----:R-:W-:-:S03]  /*9a80*/  FFMA.FTZ R182, R157, UR10, -R188 ;  /* 0x0000000a9db67c23 */ /* 0x002fc600080108bc */
[----:B------:R-:W0:Y:S02]  /*9a90*/  SHFL.BFLY PT, R186, R11, 0x2, 0x1f ;  /* 0x0c401f000bba7f89 */ /* 0x000e2400000e0000 */
[----:B------:R-:W-:Y:S01]  /*9aa0*/  MUFU.EX2 R152, R152 ;  /* 0x0000009800987308 */ /* 0x000fe20000000800 */
[-C--:B---3--:R-:W-:Y:S01]  /*9ab0*/  FMUL.FTZ R24, R24, R176.reuse ;  /* 0x000000b018187220 */ /* 0x088fe20000410000 */
        /* <DEDUP_REMOVED lines=20> */
[----:B0-----:R-:W-:Y:S01]  /*9c00*/  FMNMX.FTZ R155, R11, R186, !PT ;  /* 0x000000ba0b9b7209 */ /* 0x001fe20007810000 */
[----:B------:R-:W-:Y:S01]  /*9c10*/  FFMA.FTZ R186, R161, UR10, -R188 ;  /* 0x0000000aa1ba7c23 */ /* 0x000fe200080108bc */
        /* <DEDUP_REMOVED lines=66> */
[----:B------:R2:W3:Y:S01]  /*a040*/  MUFU.EX2 R155, R15 ;  /* 0x0000000f009b7308 */ /* 0x0004e20000000800 */
[----:B0-----:R-:W-:Y:S01]  /*a050*/  FFMA.FTZ R4, R191, R4, R20 ;  /* 0x00000004bf047223 */ /* 0x001fe20000010014 */
[-C--:B------:R-:W-:Y:S01]  /*a060*/  FMUL.FTZ R133, R133, R176.reuse ;  /* 0x000000b085857220 */ /* 0x080fe20000410000 */
[-C--:B------:R-:W-:Y:S01]  /*a070*/  FMUL.FTZ R136, R136, R176.reuse ;  /* 0x000000b088887220 */ /* 0x080fe20000410000 */
[-C--:B------:R-:W-:Y:S01]  /*a080*/  FMUL.FTZ R137, R137, R176.reuse ;  /* 0x000000b089897220 */ /* 0x080fe20000410000 */
[-C--:B------:R-:W-:Y:S01]  /*a090*/  FMUL.FTZ R140, R140, R176.reuse ;  /* 0x000000b08c8c7220 */ /* 0x080fe20000410000 */
[-C--:B------:R-:W-:Y:S01]  /*a0a0*/  FMUL.FTZ R141, R141, R176.reuse ;  /* 0x000000b08d8d7220 */ /* 0x080fe20000410000 */
[----:B------:R-:W-:Y:S01]  /*a0b0*/  FMUL.FTZ R144, R144, R176 ;  /* 0x000000b090907220 */ /* 0x000fe20000410000 */
[----:B------:R3:W0:Y:S01]  /*a0c0*/  MUFU.EX2 R156, R23 ;  /* 0x00000017009c7308 */ /* 0x0006220000000800 */
[----:B--2---:R-:W-:-:S02]  /*a0d0*/  @!P1 IMAD R15, R160, 0x40, R9 ;  /* 0x00000040a00f9824 */ /* 0x004fc400078e0209 */
[C---:B------:R-:W-:Y:S01]  /*a0e0*/  FADD.FTZ R160, R152.reuse, R3 ;  /* 0x0000000398a07221 */ /* 0x040fe20000010000 */
[----:B-1----:R-:W-:Y:S01]  /*a0f0*/  FADD.FTZ R4, R21, R4 ;  /* 0x0000000415047221 */ /* 0x002fe20000010000 */
[----:B------:R-:W-:Y:S01]  /*a100*/  F2FP.BF16.F32.PACK_AB R152, R152, R181 ;  /* 0x000000b59898723e */ /* 0x000fe200000010ff */
[----:B------:R-:W-:Y:S01]  /*a110*/  FMUL.FTZ R145, R145, R176 ;  /* 0x000000b091917220 */ /* 0x000fe20000410000 */
[----:B------:R-:W-:Y:S01]  /*a120*/  FADD.FTZ R3, R153, R160 ;  /* 0x000000a099037221 */ /* 0x000fe20000010000 */
[----:B------:R-:W-:Y:S01]  /*a130*/  @!P1 LEA R15, R15, UR40, 0x2 ;  /* 0x000000280f0f9c11 */ /* 0x000fe2000f8e10ff */
[----:B------:R-:W1:Y:S01]  /*a140*/  MUFU.EX2 R157, R157 ;  /* 0x0000009d009d7308 */ /* 0x000e620000000800 */
[----:B---3--:R-:W-:Y:S01]  /*a150*/  FADD.FTZ R23, R155, R4 ;  /* 0x000000049b177221 */ /* 0x008fe20000010000 */
[C---:B------:R-:W-:Y:S01]  /*a160*/  FADD.FTZ R3, R154.reuse, R3 ;  /* 0x000000039a037221 */ /* 0x040fe20000010000 */
[----:B------:R-:W-:Y:S01]  /*a170*/  F2FP.BF16.F32.PACK_AB R154, R154, R153 ;  /* 0x000000999a9a723e */ /* 0x000fe200000010ff */
[----:B------:R-:W-:Y:S01]  /*a180*/  @!P1 STS [R15+0x28800], R176 ;  /* 0x028800b00f009388 */ /* 0x000fe20000000800 */
[----:B------:R-:W-:Y:S01]  /*a190*/  F2FP.BF16.F32.PACK_AB R153, R21, R20 ;  /* 0x000000141599723e */ /* 0x000fe200000010ff */
[----:B------:R-:W-:Y:S01]  /*a1a0*/  FADD.FTZ R160, R180, R3 ;  /* 0x00000003b4a07221 */ /* 0x000fe20000010000 */
[-C--:B------:R-:W-:Y:S01]  /*a1b0*/  FMUL.FTZ R148, R148, R176.reuse ;  /* 0x000000b094947220 */ /* 0x080fe20000410000 */
[----:B------:R-:W2:Y:S01]  /*a1c0*/  MUFU.EX2 R158, R163 ;  /* 0x000000a3009e7308 */ /* 0x000ea20000000800 */
[C---:B0-----:R-:W-:Y:S01]  /*a1d0*/  FADD.FTZ R4, R156.reuse, R23 ;  /* 0x000000179c047221 */ /* 0x041fe20000010000 */
[----:B------:R-:W-:Y:S01]  /*a1e0*/  FADD.FTZ R23, R183, R160 ;  /* 0x000000a0b7177221 */ /* 0x000fe20000010000 */
[----:B------:R0:W-:Y:S01]  /*a1f0*/  @!P1 STS [R15+0x28820], R191 ;  /* 0x028820bf0f009388 */ /* 0x0001e20000000800 */
[----:B------:R-:W-:Y:S01]  /*a200*/  F2FP.BF16.F32.PACK_AB R155, R156, R155 ;  /* 0x0000009b9c9b723e */ /* 0x000fe200000010ff */
[----:B------:R-:W-:Y:S01]  /*a210*/  FMUL.FTZ R149, R149, R176 ;  /* 0x000000b095957220 */ /* 0x000fe20000410000 */
[----:B------:R-:W-:Y:S01]  /*a220*/  FADD.FTZ R160, R182, R23 ;  /* 0x00000017b6a07221 */ /* 0x000fe20000010000 */
[----:B------:R-:W-:Y:S01]  /*a230*/  BAR.SYNC.DEFER_BLOCKING 0xf, 0x100 ;  /* 0x03c4000000007b1d */ /* 0x000fe20000010000 */
[----:B------:R-:W-:Y:S01]  /*a240*/  F2FP.BF16.F32.PACK_AB R156, R183, R180 ;  /* 0x000000b4b79c723e */ /* 0x000fe200000010ff */
[----:B-1----:R-:W-:Y:S01]  /*a250*/  FADD.FTZ R3, R157, R4 ;  /* 0x000000049d037221 */ /* 0x002fe20000010000 */
[----:B------:R-:W-:Y:S01]  /*a260*/  FADD.FTZ R23, R185, R160 ;  /* 0x000000a0b9177221 */ /* 0x000fe20000010000 */
[-C--:B------:R-:W-:Y:S01]  /*a270*/  FMUL.FTZ R26, R26, R191.reuse ;  /* 0x000000bf1a1a7220 */ /* 0x080fe20000410000 */
[-C--:B------:R-:W-:Y:S01]  /*a280*/  FMUL.FTZ R27, R27, R191.reuse ;  /* 0x000000bf1b1b7220 */ /* 0x080fe20000410000 */
[----:B------:R-:W1:Y:S01]  /*a290*/  MUFU.EX2 R159, R159 ;  /* 0x0000009f009f7308 */ /* 0x000e620000000800 */
[----:B------:R-:W-:Y:S01]  /*a2a0*/  FADD.FTZ R166, R184, R23 ;  /* 0x00000017b8a67221 */ /* 0x000fe20000010000 */
[-C--:B------:R-:W-:Y:S01]  /*a2b0*/  FMUL.FTZ R30, R30, R191.reuse ;  /* 0x000000bf1e1e7220 */ /* 0x080fe20000410000 */
[----:B------:R-:W-:Y:S01]  /*a2c0*/  FMUL.FTZ R31, R31, R191 ;  /* 0x000000bf1f1f7220 */ /* 0x000fe20000410000 */
[C---:B--2---:R-:W-:Y:S01]  /*a2d0*/  FADD.FTZ R4, R158.reuse, R3 ;  /* 0x000000039e047221 */ /* 0x044fe20000010000 */
[----:B------:R-:W-:Y:S01]  /*a2e0*/  F2FP.BF16.F32.PACK_AB R157, R158, R157 ;  /* 0x0000009d9e9d723e */ /* 0x000fe200000010ff */
[-C--:B------:R-:W-:Y:S01]  /*a2f0*/  FMUL.FTZ R34, R34, R191.reuse ;  /* 0x000000bf22227220 */ /* 0x080fe20000410000 */
[----:B------:R-:W-:Y:S01]  /*a300*/  F2FP.BF16.F32.PACK_AB R158, R185, R182 ;  /* 0x000000b6b99e723e */ /* 0x000fe200000010ff */
[----:B------:R-:W2:Y:S01]  /*a310*/  MUFU.EX2 R22, R22 ;  /* 0x0000001600167308 */ /* 0x000ea20000000800 */
[-C--:B------:R-:W-:Y:S01]  /*a320*/  FMUL.FTZ R35, R35, R191.reuse ;  /* 0x000000bf23237220 */ /* 0x080fe20000410000 */
[-C--:B------:R-:W-:Y:S01]  /*a330*/  FMUL.FTZ R38, R38, R191.reuse ;  /* 0x000000bf26267220 */ /* 0x080fe20000410000 */
[-C--:B------:R-:W-:Y:S01]  /*a340*/  FMUL.FTZ R39, R39, R191.reuse ;  /* 0x000000bf27277220 */ /* 0x080fe20000410000 */
[-C--:B------:R-:W-:Y:S01]  /*a350*/  FMUL.FTZ R42, R42, R191.reuse ;  /* 0x000000bf2a2a7220 */ /* 0x080fe20000410000 */
[-C--:B------:R-:W-:Y:S01]  /*a360*/  FMUL.FTZ R43, R43, R191.reuse ;  /* 0x000000bf2b2b7220 */ /* 0x080fe20000410000 */
[-C--:B------:R-:W-:Y:S01]  /*a370*/  FMUL.FTZ R46, R46, R191.reuse ;  /* 0x000000bf2e2e7220 */ /* 0x080fe20000410000 */
[-C--:B------:R-:W-:Y:S01]  /*a380*/  FMUL.FTZ R47, R47, R191.reuse ;  /* 0x000000bf2f2f7220 */ /* 0x080fe20000410000 */
[----:B------:R-:W3:Y:S01]  /*a390*/  MUFU.EX2 R161, R161 ;  /* 0x000000a100a17308 */ /* 0x000ee20000000800 */
[----:B-1----:R-:W-:Y:S01]  /*a3a0*/  FADD.FTZ R3, R159, R4 ;  /* 0x000000049f037221 */ /* 0x002fe20000010000 */
[----:B------:R1:W-:Y:S01]  /*a3b0*/  STSM.16.M88.4 [R6+0x26800], R152 ;  /* 0x0268009806007844 */ /* 0x0003e20000000200 */
[-C--:B------:R-:W-:Y:S01]  /*a3c0*/  FMUL.FTZ R50, R50, R191.reuse ;  /* 0x000000bf32327220 */ /* 0x080fe20000410000 */
[-C--:B------:R-:W-:Y:S01]  /*a3d0*/  FMUL.FTZ R51, R51, R191.reuse ;  /* 0x000000bf33337220 */ /* 0x080fe20000410000 */
[-C--:B------:R-:W-:Y:S01]  /*a3e0*/  FMUL.FTZ R54, R54, R191.reuse ;  /* 0x000000bf36367220 */ /* 0x080fe20000410000 */
[-C--:B------:R-:W-:Y:S01]  /*a3f0*/  FMUL.FTZ R55, R55, R191.reuse ;  /* 0x000000bf37377220 */ /* 0x080fe20000410000 */
[----:B------:R-:W-:Y:S01]  /*a400*/  FMUL.FTZ R58, R58, R191 ;  /* 0x000000bf3a3a7220 */ /* 0x000fe20000410000 */
[----:B------:R-:W0:Y:S01]  /*a410*/  MUFU.EX2 R187, R187 ;  /* 0x000000bb00bb7308 */ /* 0x000e220000000800 */
        /* <DEDUP_REMOVED lines=48> */
[----:B--2---:R-:W-:Y:S01]  /*a720*/  FADD.FTZ R15, R189, R160 ;  /* 0x000000a0bd0f7221 */ /* 0x004fe20000010000 */
[----:B------:R-:W-:Y:S01]  /*a730*/  F2FP.BF16.F32.PACK_AB R160, R187, R184 ;  /* 0x000000b8bba0723e */ /* 0x000fe200000010ff */
[-C--:B------:R-:W-:Y:S01]  /*a740*/  FMUL.FTZ R126, R126, R191.reuse ;  /* 0x000000bf7e7e7220 */ /* 0x080fe20000410000 */
[----:B------:R-:W-:Y:S01]  /*a750*/  F2FP.BF16.F32.PACK_AB R162, R189, R186 ;  /* 0x000000babda2723e */ /* 0x000fe200000010ff */
        /* <DEDUP_REMOVED lines=17> */
[----:B------:R-:W-:Y:S01]  /*a870*/  FMUL.FTZ R151, R151, R191 ;  /* 0x000000bf97977220 */ /* 0x000fe20000410000 */
[----:B------:R1:W-:Y:S01]  /*a880*/  STSM.16.M88.4 [R8], R160 ;  /* 0x000000a008007844 */ /* 0x0003e20000000200 */
[----:B------:R-:W0:Y:S01]  /*a890*/  MUFU.EX2 R168, R168 ;  /* 0x000000a800a87308 */ /* 0x000e220000000800 */
[C---:B--2---:R-:W-:Y:S01]  /*a8a0*/  FADD.FTZ R15, R165.reuse, R22 ;  /* 0x00000016a50f7221 */ /* 0x044fe20000010000 */
[----:B------:R-:W-:-:S06]  /*a8b0*/  F2FP.BF16.F32.PACK_AB R164, R165, R164 ;  /* 0x000000a4a5a4723e */ /* 0x000fcc00000010ff */
[----:B------:R-:W2:Y:S01]  /*a8c0*/  MUFU.EX2 R4, R177 ;  /* 0x000000b100047308 */ /* 0x000ea20000000800 */
[----:B---3--:R-:W-:-:S07]  /*a8d0*/  FADD.FTZ R3, R175, R166 ;  /* 0x000000a6af037221 */ /* 0x008fce0000010000 */
[----:B------:R-:W3:Y:S01]  /*a8e0*/  MUFU.EX2 R169, R169 ;  /* 0x000000a900a97308 */ /* 0x000ee20000000800 */
[----:B0-----:R-:W-:-:S07]  /*a8f0*/  FADD.FTZ R166, R168, R15 ;  /* 0x0000000fa8a67221 */ /* 0x001fce0000010000 */
[----:B------:R-:W0:Y:S01]  /*a900*/  MUFU.EX2 R167, R178 ;  /* 0x000000b200a77308 */ /* 0x000e220000000800 */
[C---:B--2---:R-:W-:Y:S01]  /*a910*/  FADD.FTZ R22, R4.reuse, R3 ;  /* 0x0000000304167221 */ /* 0x044fe20000010000 */
[----:B------:R-:W-:-:S06]  /*a920*/  F2FP.BF16.F32.PACK_AB R165, R4, R175 ;  /* 0x000000af04a5723e */ /* 0x000fcc00000010ff */
[----:B------:R-:W2:Y:S01]  /*a930*/  MUFU.EX2 R20, R179 ;  /* 0x000000b300147308 */ /* 0x000ea20000000800 */
[C---:B---3--:R-:W-:Y:S01]  /*a940*/  FADD.FTZ R3, R169.reuse, R166 ;  /* 0x000000a6a9037221 */ /* 0x048fe20000010000 */
[----:B------:R-:W-:Y:S01]  /*a950*/  F2FP.BF16.F32.PACK_AB R166, R169, R168 ;  /* 0x000000a8a9a6723e */ /* 0x000fe200000010ff */
[----:B0-----:R-:W-:Y:S01]  /*a960*/  FADD.FTZ R15, R167, R22 ;  /* 0x00000016a70f7221 */ /* 0x001fe20000010000 */
[----:B--2---:R-:W-:-:S03]  /*a970*/  F2FP.BF16.F32.PACK_AB R167, R20, R167 ;  /* 0x000000a714a7723e */ /* 0x004fc600000010ff */
[----:B------:R-:W-:Y:S02]  /*a980*/  FADD.FTZ R4, R20, R15 ;  /* 0x0000000f14047221 */ /* 0x000fe40000010000 */
[----:B------:R1:W-:Y:S01]  /*a990*/  STSM.16.M88.4 [R7], R164 ;  /* 0x000000a407007844 */ /* 0x0003e20000000200 */
[----:B------:R-:W-:Y:S05]  /*a9a0*/  @!P4 BRA `(.L_x_1746) ;  /* 0x000000000004c947 */ /* 0x000fea0003800000 */
[----:B------:R-:W-:Y:S01]  /*a9b0*/  BPT.TRAP 0x1 ;  /* 0x000000040000795c */ /* 0x000fe20000300000 */
.L_x_1746:
[----:B------:R0:W2:Y:S01]  /*a9c0*/  SYNCS.PHASECHK.TRANS64.TRYWAIT P1, [UR26+0x28c50], R14 ;  /* 0x028c500eff0075a7 */ /* 0x0000a2000802015a */
[----:B------:R-:W-:Y:S05]  /*a9d0*/  @!P4 BRA `(.L_x_1747) ;  /* 0x000000000004c947 */ /* 0x000fea0003800000 */
[----:B------:R-:W-:Y:S01]  /*a9e0*/  BPT.TRAP 0x1 ;  /* 0x000000040000795c */ /* 0x000fe20000300000 */
.L_x_1747:
[----:B--2---:R-:W-:Y:S05]  /*a9f0*/  @P1 BRA `(.L_x_1748) ;  /* 0x0000000000081947 */ /* 0x004fea0003800000 */
[----:B------:R-:W2:Y:S02]  /*aa00*/  SYNCS.PHASECHK.TRANS64.TRYWAIT P1, [UR26+0x28c50], R14 ;  /* 0x028c500eff0075a7 */ /* 0x000ea4000802015a */
[----:B--2---:R-:W-:Y:S05]  /*aa10*/  @!P1 BRA `(.L_x_1749) ;  /* 0x0000009800c49947 */ /* 0x004fea0003800000 */
.L_x_1748:
        /* <DEDUP_REMOVED lines=34> */
.L_x_1750:
[----:B------:R-:W-:Y:S01]  /*ac40*/  UIADD3 UR26, UR26, 0x28c60, URZ ;  /* 0x00028c601a1a7890 */ /* 0x000fe2000fffe03f */
[----:B------:R-:W-:Y:S01]  /*ac50*/  IMAD.MOV.U32 R20, RZ, RZ, R11 ;  /* 0x000000ffff147224 */ /* 0x000fe200078e000b */
[----:B------:R-:W-:Y:S01]  /*ac60*/  UMOV UR27, UR4 ;  /* 0x00000004001b7c82 */ /* 0x000fe20008000000 */
[----:B------:R-:W-:Y:S01]  /*ac70*/  MOV R185, R12 ;  /* 0x0000000c00b97202 */ /* 0x000fe20000000f00 */
[----:B------:R-:W-:-:S09]  /*ac80*/  UPRMT UR26, UR42, 0x654, UR26 ;  /* 0x000006542a1a7896 */ /* 0x000fd2000800001a */
[----:B------:R-:W-:Y:S01]  /*ac90*/  SYNCS.ARRIVE.TRANS64.RED.A1T0 RZ, [UR26], RZ ;  /* 0x000000ffffff79a7 */ /* 0x000fe2000810041a */
[----:B------:R-:W-:Y:S05]  /*aca0*/  @P0 BRA `(.L_x_1751) ;  /* 0xffffffe000d80947 */ /* 0x000fea000383ffff */
[----:B------:R-:W-:-:S05]  /*acb0*/  UMOV UR43, UR6 ;  /* 0x00000006002b7c82 */ /* 0x000fca0008000000 */
.L_x_1740:
[----:B------:R-:W-:-:S13]  /*acc0*/  ISETP.LE.AND P0, PT, R17, UR43, PT ;  /* 0x0000002b11007c0c */ /* 0x000fda000bf03270 */
[----:B------:R-:W-:Y:S05]  /*acd0*/  @!P0 BRA `(.L_x_1752) ;  /* 0x0000002400f88947 */ /* 0x000fea0003800000 */
[----:B------:R-:W-:Y:S01]  /*ace0*/  IMAD.MOV.U32 R21, RZ, RZ, R11 ;  /* 0x000000ffff157224 */ /* 0x000fe200078e000b */
[----:B------:R-:W-:Y:S01]  /*acf0*/  UMOV UR26, UR4 ;  /* 0x00000004001a7c82 */ /* 0x000fe20008000000 */
[----:B------:R-:W-:Y:S01]  /*ad00*/  IMAD.MOV.U32 R20, RZ, RZ, R12 ;  /* 0x000000ffff147224 */ /* 0x000fe200078e000c */
[----:B------:R-:W-:Y:S01]  /*ad10*/  ULDC UR28, c[0x0][0x9e4] ;  /* 0x00027900001c7ab9 */ /* 0x000fe20000000800 */
[----:B------:R-:W-:Y:S01]  /*ad20*/  ULDC UR29, c[0x0][0x288] ;  /* 0x0000a200001d7ab9 */ /* 0x000fe20000000800 */
[----:B------:R-:W-:Y:S01]  /*ad30*/  ULDC UR30, c[0x0][0x2f0] ;  /* 0x0000bc00001e7ab9 */ /* 0x000fe20000000800 */
[----:B------:R-:W-:Y:S01]  /*ad40*/  ULDC UR31, c[0x0][0x9d8] ;  /* 0x00027600001f7ab9 */ /* 0x000fe20000000800 */
[----:B------:R-:W-:Y:S01]  /*ad50*/  ULDC UR6, c[0x0][0x988] ;  /* 0x0002620000067ab9 */ /* 0x000fe20000000800 */
[----:B------:R-:W-:-:S05]  /*ad60*/  ULDC UR27, c[0x0][0x9e0] ;  /* 0x00027800001b7ab9 */ /* 0x000fca0000000800 */
.L_x_1771:
[----:B------:R-:W-:-:S04]  /*ad70*/  UIADD3 UR4, UR26, 0x1, URZ ;  /* 0x000000011a047890 */ /* 0x000fc8000fffe03f */
[----:B------:R-:W-:-:S04]  /*ad80*/  UISETP.NE.AND UP0, UPT, UR4, 0x2, UPT ;  /* 0x000000020400788c */ /* 0x000fc8000bf05270 */
[----:B------:R-:W-:Y:S02]  /*ad90*/  USEL UR10, URZ, 0x1, UP0 ;  /* 0x000000013f0a7887 */ /* 0x000fe40008000000 */
[----:B------:R-:W-:Y:S02]  /*ada0*/  USEL UR4, UR4, URZ, UP0 ;  /* 0x0000003f04047287 */ /* 0x000fe40008000000 */
[----:B------:R-:W-:Y:S01]  /*adb0*/  ULOP3.LUT UR5, UR5, UR10, URZ, 0x3c, !UPT ;  /* 0x0000000a05057292 */ /* 0x000fe2000f8e3c3f */
[----:B-123--:R-:W-:Y:S11]  /*adc0*/  @!P4 BRA `(.L_x_1753) ;  /* 0x000000000004c947 */ /* 0x00eff60003800000 */
[----:B------:R-:W-:Y:S01]  /*add0*/  BPT.TRAP 0x1 ;  /* 0x000000040000795c */ /* 0x000fe20000300000 */
.L_x_1753:
[----:B------:R-:W-:Y:S01]  /*ade0*/  ULEA UR25, UR4, UR40, 0x3 ;  /* 0x0000002804197291 */ /* 0x000fe2000f8e183f */
[----:B------:R-:W-:-:S04]  /*adf0*/  MOV R13, UR5 ;  /* 0x00000005000d7c02 */ /* 0x000fc80008000f00 */
[----:B------:R-:W-:-:S04]  /*ae00*/  SHF.L.U32 R13, R13, 0x1f, RZ ;  /* 0x0000001f0d0d7819 */ /* 0x000fc800000006ff */
[----:B------:R3:W4:Y:S01]  /*ae10*/  SYNCS.PHASECHK.TRANS64.TRYWAIT P0, [UR25+0x28c30], R13 ;  /* 0x028c300dff0075a7 */ /* 0x0007220008000159 */
[----:B------:R-:W-:Y:S05]  /*ae20*/  @!P4 BRA `(.L_x_1754) ;  /* 0x000000000004c947 */ /* 0x000fea0003800000 */
[----:B------:R-:W-:Y:S01]  /*ae30*/  BPT.TRAP 0x1 ;  /* 0x000000040000795c */ /* 0x000fe20000300000 */
.L_x_1754:
[----:B----4-:R-:W-:Y:S05]  /*ae40*/  @P0 BRA `(.L_x_1755) ;  /* 0x0000000000080947 */ /* 0x010fea0003800000 */
[----:B------:R-:W4:Y:S02]  /*ae50*/  SYNCS.PHASECHK.TRANS64.TRYWAIT P0, [UR25+0x28c30], R13 ;  /* 0x028c300dff0075a7 */ /* 0x000f240008000159 */
[----:B----4-:R-:W-:Y:S05]  /*ae60*/  @!P0 BRA `(.L_x_1756) ;  /* 0x0000009400c88947 */ /* 0x010fea0003800000 */
.L_x_1755:
[----:B------:R-:W-:Y:S01]  /*ae70*/  ULEA UR10, UR4, UR24, 0x9 ;  /* 0x00000018040a7291 */ /* 0x000fe2000f8e483f */
[----:B01----:R-:W-:Y:S01]  /*ae80*/  WARPGROUP.ARRIVE ;  /* 0x00000000000079c5 */ /* 0x003fe20000000000 */
        /* <DEDUP_REMOVED lines=20> */
.L_x_1757:
[----:B------:R-:W-:Y:S01]  /*afd0*/  ISETP.NE.AND P0, PT, R19, 0x1, PT ;  /* 0x000000011300780c */ /* 0x000fe20003f05270 */
[----:B------:R-:W-:Y:S01]  /*afe0*/  FMUL.FTZ R187, R165, UR31 ;  /* 0x0000001fa5bb7c20 */ /* 0x000fe20008410000 */
[----:B------:R-:W-:Y:S01]  /*aff0*/  FMUL.FTZ R186, R164, UR31 ;  /* 0x0000001fa4ba7c20 */ /* 0x000fe20008410000 */
[----:B--2---:R-:W-:Y:S01]  /*b000*/  FMUL.FTZ R14, R153, UR31 ;  /* 0x0000001f990e7c20 */ /* 0x004fe20008410000 */
[----:B------:R-:W-:Y:S01]  /*b010*/  FMUL.FTZ R153, R162, UR31 ;  /* 0x0000001fa2997c20 */ /* 0x000fe20008410000 */
[----:B------:R-:W-:Y:S01]  /*b020*/  FMUL.FTZ R162, R178, UR31 ;  /* 0x0000001fb2a27c20 */ /* 0x000fe20008410000 */
[----:B------:R-:W-:Y:S01]  /*b030*/  IMAD.MOV.U32 R178, RZ, RZ, R2 ;  /* 0x000000ffffb27224 */ /* 0x000fe200078e0002 */
[----:B------:R-:W-:Y:S01]  /*b040*/  USHF.L.U32 UR11, UR43, 0x6, URZ ;  /* 0x000000062b0b7899 */ /* 0x000fe2000800063f */
[----:B------:R-:W-:Y:S01]  /*b050*/  FMUL.FTZ R15, R156, UR31 ;  /* 0x0000001f9c0f7c20 */ /* 0x000fe20008410000 */
[----:B------:R-:W-:Y:S01]  /*b060*/  FMUL.FTZ R156, R167, UR31 ;  /* 0x0000001fa79c7c20 */ /* 0x000fe20008410000 */
[----:B----4-:R-:W-:Y:S01]  /*b070*/  FMUL.FTZ R12, R152, UR31 ;  /* 0x0000001f980c7c20 */ /* 0x010fe20008410000 */
[----:B------:R-:W-:Y:S01]  /*b080*/  FMUL.FTZ R11, R154, UR31 ;  /* 0x0000001f9a0b7c20 */ /* 0x000fe20008410000 */
[----:B------:R-:W-:Y:S01]  /*b090*/  FMUL.FTZ R22, R155, UR31 ;  /* 0x0000001f9b167c20 */ /* 0x000fe20008410000 */
[----:B------:R-:W0:Y:S01]  /*b0a0*/  @P0 LDC R165, c[0x0][0x44c] ;  /* 0x00011300ffa50b82 */ /* 0x000e220000000800 */
[----:B------:R-:W-:-:S02]  /*b0b0*/  IMAD.U32 R167, RZ, RZ, UR11 ;  /* 0x0000000bffa77e24 */ /* 0x000fc4000f8e00ff */
[----:B------:R-:W-:Y:S01]  /*b0c0*/  FMUL.FTZ R23, R158, UR31 ;  /* 0x0000001f9e177c20 */ /* 0x000fe20008410000 */
[----:B------:R-:W-:Y:S01]  /*b0d0*/  FMUL.FTZ R184, R157, UR31 ;  /* 0x0000001f9db87c20 */ /* 0x000fe20008410000 */
[----:B------:R-:W-:Y:S01]  /*b0e0*/  FMUL.FTZ R152, R159, UR31 ;  /* 0x0000001f9f987c20 */ /* 0x000fe20008410000 */
[----:B------:R-:W-:Y:S01]  /*b0f0*/  FMUL.FTZ R185, R160, UR31 ;  /* 0x0000001fa0b97c20 */ /* 0x000fe20008410000 */
[----:B------:R-:W-:Y:S01]  /*b100*/  FMUL.FTZ R154, R163, UR31 ;  /* 0x0000001fa39a7c20 */ /* 0x000fe20008410000 */
[----:B------:R-:W-:Y:S01]  /*b110*/  FMUL.FTZ R155, R166, UR31 ;  /* 0x0000001fa69b7c20 */ /* 0x000fe20008410000 */
[----:B------:R-:W1:Y:S01]  /*b120*/  @P0 LDC R164, c[0x0][0x450] ;  /* 0x00011400ffa40b82 */ /* 0x000e620000000800 */
[----:B------:R-:W-:Y:S01]  /*b130*/  FMUL.FTZ R158, R171, UR31 ;  /* 0x0000001fab9e7c20 */ /* 0x000fe20008410000 */
[----:B------:R-:W-:Y:S01]  /*b140*/  MOV R191, UR30 ;  /* 0x0000001e00bf7c02 */ /* 0x000fe20008000f00 */
        /* <DEDUP_REMOVED lines=13> */
[----:B0-----:R-:W-:Y:S01]  /*b220*/  @P0 IMAD.HI.U32 R165, R2, R165, RZ ;  /* 0x000000a502a50227 */ /* 0x001fe200078e00ff */
[----:B------:R-:W-:Y:S01]  /*b230*/  UIADD3 UR10, UR25, 0x28c40, URZ ;  /* 0x00028c40190a7890 */ /* 0x000fe2000fffe03f */
[----:B------:R-:W-:Y:S01]  /*b240*/  LOP3.LUT P5, RZ, R16, 0x1, RZ, 0xc0, !PT ;  /* 0x0000000110ff7812 */ /* 0x000fe200078ac0ff */
[----:B------:R-:W0:Y:S01]  /*b250*/  MUFU.TANH R12, R12 ;  /* 0x0000000c000c7308 */ /* 0x000e220000002400 */
[----:B------:R-:W-:Y:S01]  /*b260*/  FMUL.FTZ R180, R180, UR31 ;  /* 0x0000001fb4b47c20 */ /* 0x000fe20008410000 */
[----:B------:R-:W-:Y:S01]  /*b270*/  UPRMT UR10, UR42, 0x654, UR10 ;  /* 0x000006542a0a7896 */ /* 0x000fe2000800000a */
[----:B-1----:R-:W-:-:S02]  /*b280*/  @P0 SHF.R.U32.HI R178, RZ, R164, R165 ;  /* 0x000000a4ffb20219 */ /* 0x002fc400000116a5 */
[----:B------:R-:W-:Y:S01]  /*b290*/  IADD3 R164, -R0, 0x1, -R167 ;  /* 0x0000000100a47810 */ /* 0x000fe20007ffe9a7 */
[----:B------:R-:W-:Y:S02]  /*b2a0*/  FMUL.FTZ R167, R183, UR31 ;  /* 0x0000001fb7a77c20 */ /* 0x000fe40008410000 */
[----:B------:R-:W1:Y:S01]  /*b2b0*/  MUFU.TANH R14, R14 ;  /* 0x0000000e000e7308 */ /* 0x000e620000002400 */
[----:B------:R-:W2:Y:S02]  /*b2c0*/  SHFL.IDX PT, R165, R178, RZ, 0x1c1f ;  /* 0x001c1fffb2a57589 */ /* 0x000ea400000e0000 */
        /* <DEDUP_REMOVED lines=8> */
[----:B--2---:R-:W-:-:S07]  /*b350*/  IMAD.IADD R179, R182, 0x1, R165 ;  /* 0x00000001b6b37824 */ /* 0x004fce00078e02a5 */
[----:B------:R-:W2:Y:S08]  /*b360*/  MUFU.TANH R184, R184 ;  /* 0x000000b800b87308 */ /* 0x000eb00000002400 */
        /* <DEDUP_REMOVED lines=26> */
[----:B-----5:R-:W-:Y:S01]  /*b510*/  IMAD.IADD R180, R183, 0x1, R165 ;  /* 0x00000001b7b47824 */ /* 0x020fe200078e02a5 */
[----:B-12-4-:R-:W-:Y:S06]  /*b520*/  @!P5 BRA `(.L_x_1758) ;  /* 0x00000000005cd947 */ /* 0x016fec0003800000 */
[----:B------:R-:W-:Y:S01]  /*b530*/  IMAD R164, R191, UR41, R165 ;  /* 0x00000029bfa47c24 */ /* 0x000fe2000f8e02a5 */
[----:B------:R-:W-:Y:S04]  /*b540*/  BSSY B0, `(.L_x_1759) ;  /* 0x0000011000007945 */ /* 0x000fe80003800000 */
[----:B------:R-:W-:-:S04]  /*b550*/  IADD3 R175, R164, -UR29, RZ ;  /* 0x8000001da4af7c10 */ /* 0x000fc8000fffe0ff */
[----:B------:R-:W-:-:S13]  /*b560*/  ISETP.GT.AND P0, PT, R175, -0x1, PT ;  /* 0xffffffffaf00780c */ /* 0x000fda0003f04270 */
[----:B------:R-:W-:Y:S05]  /*b570*/  @P0 BRA `(.L_x_1760) ;  /* 0x0000000000200947 */ /* 0x000fea0003800000 */
[----:B------:R-:W-:Y:S01]  /*b580*/  IMAD.U32 R170, RZ, RZ, UR28 ;  /* 0x0000001cffaa7e24 */ /* 0x000fe2000f8e00ff */
[----:B------:R-:W-:-:S04]  /*b590*/  LOP3.LUT R175, RZ, R175, RZ, 0x33, !PT ;  /* 0x000000afffaf7212 */ /* 0x000fc800078e33ff */
[----:B------:R-:W-:-:S13]  /*b5a0*/  ISETP.NE.AND P0, PT, R170, 0x1, PT ;  /* 0x00000001aa00780c */ /* 0x000fda0003f05270 */
[----:B------:R-:W1:Y:S02]  /*b5b0*/  @P0 LDC.64 R164, c[0x0][0x9e8] ;  /* 0x00027a00ffa40b82 */ /* 0x000e640000000a00 */
[----:B-1----:R-:W-:-:S05]  /*b5c0*/  @P0 IMAD.HI.U32 R164, R175, R164, RZ ;  /* 0x000000a4afa40227 */ /* 0x002fca00078e00ff */
[----:B------:R-:W-:-:S04]  /*b5d0*/  @P0 SHF.R.U32.HI R175, RZ, R165, R164 ;  /* 0x000000a5ffaf0219 */ /* 0x000fc800000116a4 */
[----:B------:R-:W-:Y:S01]  /*b5e0*/  LOP3.LUT R175, RZ, R175, RZ, 0x33, !PT ;  /* 0x000000afffaf7212 */ /* 0x000fe200078e33ff */
[----:B------:R-:W-:Y:S06]  /*b5f0*/  BRA `(.L_x_1761) ;  /* 0x0000000000147947 */ /* 0x000fec0003800000 */
.L_x_1760:
[----:B------:R-:W-:-:S05]  /*b600*/  IMAD.U32 R170, RZ, RZ, UR28 ;  /* 0x0000001cffaa7e24 */ /* 0x000fca000f8e00ff */
[----:B------:R-:W-:-:S13]  /*b610*/  ISETP.NE.AND P0, PT, R170, 0x1, PT ;  /* 0x00000001aa00780c */ /* 0x000fda0003f05270 */
[----:B------:R-:W1:Y:S02]  /*b620*/  @P0 LDC.64 R164, c[0x0][0x9e8] ;  /* 0x00027a00ffa40b82 */ /* 0x000e640000000a00 */
[----:B-1----:R-:W-:-:S05]  /*b630*/  @P0 IMAD.HI.U32 R164, R175, R164, RZ ;  /* 0x000000a4afa40227 */ /* 0x002fca00078e00ff */
[----:B------:R-:W-:-:S07]  /*b640*/  @P0 SHF.R.U32.HI R175, RZ, R165, R164 ;  /* 0x000000a5ffaf0219 */ /* 0x000fce00000116a4 */
.L_x_1761:
[----:B------:R-:W-:Y:S05]  /*b650*/  BSYNC B0 ;  /* 0x0000000000007941 */ /* 0x000fea0003800000 */
.L_x_1759:
[----:B------:R-:W-:-:S05]  /*b660*/  IMAD R175, R175, R170, -UR11 ;  /* 0x8000000bafaf7e24 */ /* 0x000fca000f8e02aa */
[----:B------:R-:W-:-:S04]  /*b670*/  IADD3 R175, -R0, R175, RZ ;  /* 0x000000af00af7210 */ /* 0x000fc80007ffe1ff */
[----:B------:R-:W-:Y:S02]  /*b680*/  VIADDMNMX R179, R175, R170, R179, PT ;  /* 0x000000aaafb37246 */ /* 0x000fe400038001b3 */
[----:B------:R-:W-:-:S07]  /*b690*/  VIMNMX R180, R180, R175, !PT ;  /* 0x000000afb4b47248 */ /* 0x000fce0007fe0100 */
.L_x_1758:
[----:B------:R-:W-:-:S06]  /*b6a0*/  UISETP.GT.AND UP0, UPT, UR43, -0x1, UPT ;  /* 0xffffffff2b00788c */ /* 0x000fcc000bf04270 */
[----:B------:R-:W-:-:S04]  /*b6b0*/  PLOP3.LUT P0, PT, PT, PT, UP0, 0x80, 0x0 ;  /* 0x000000000000781c */ /* 0x000fc80003f0f008 */
[C---:B------:R-:W-:Y:S02]  /*b6c0*/  ISETP.GT.AND P1, PT, R180.reuse, RZ, P0 ;  /* 0x000000ffb400720c */ /* 0x040fe40000724270 */
[C---:B------:R-:W-:Y:S02]  /*b6d0*/  ISETP.GT.AND P3, PT, R180.reuse, 0x1, P0 ;  /* 0x00000001b400780c */ /* 0x040fe40000764270 */
[C---:B------:R-:W-:Y:S02]  /*b6e0*/  ISETP.LT.OR P2, PT, R179.reuse, 0x1, P1 ;  /* 0x00000001b300780c */ /* 0x040fe40000f41670 */
[----:B------:R-:W-:Y:S02]  /*b6f0*/  ISETP.GT.AND P1, PT, R180, 0x8, P0 ;  /* 0x00000008b400780c */ /* 0x000fe40000724270 */
[----:B0-----:R-:W-:Y:S02]  /*b700*/  FSEL R177, R12, -INF , !P2 ;  /* 0xff8000000cb17808 */ /* 0x001fe40005000000 */
[----:B------:R-:W-:Y:S01]  /*b710*/  ISETP.GT.AND P2, PT, R180, 0x9, P0 ;  /* 0x00000009b400780c */ /* 0x000fe20000744270 */
[----:B------:R-:W0:Y:S01]  /*b720*/  SHFL.IDX PT, R12, R178, 0x1, 0x1c1f ;  /* 0x003c1f00b20c7f89 */ /* 0x000e2200000e0000 */
        /* <DEDUP_REMOVED lines=11> */
[----:B------:R-:W-:Y:S01]  /*b7e0*/  ISETP.LT.OR P2, PT, R179, 0x19, P2 ;  /* 0x00000019b300780c */ /* 0x000fe20001741670 */
[----:B0-----:R-:W-:Y:S01]  /*b7f0*/  IMAD.IADD R178, R183, 0x1, R12 ;  /* 0x00000001b7b27824 */ /* 0x001fe200078e020c */
        /* <DEDUP_REMOVED lines=20> */
[----:B------:R-:W-:Y:S01]  /*b940*/  FSEL R161, R176, -INF , !P2 ;  /* 0xff800000b0a17808 */ /* 0x000fe20005000000 */
[----:B------:R-:W-:Y:S01]  /*b950*/  IMAD.IADD R176, R182, 0x1, R12 ;  /* 0x00000001b6b07824 */ /* 0x000fe200078e020c */
        /* <DEDUP_REMOVED lines=8> */
[----:B------:R-:W-:Y:S01]  /*b9e0*/  FSEL R165, R181, -INF , !P2 ;  /* 0xff800000b5a57808 */ /* 0x000fe20005000000 */
[----:B------:R-:W-:Y:S06]  /*b9f0*/  @!P5 BRA `(.L_x_1762) ;  /* 0x00000000005cd947 */ /* 0x000fec0003800000 */
        /* <DEDUP_REMOVED lines=13> */
.L_x_1764:
[----:B------:R-:W-:-:S05]  /*bad0*/  IMAD.U32 R12, RZ, RZ, UR28 ;  /* 0x0000001cff0c7e24 */ /* 0x000fca000f8e00ff */
[----:B------:R-:W-:-:S13]  /*bae0*/  ISETP.NE.AND P1, PT, R12, 0x1, PT ;  /* 0x000000010c00780c */ /* 0x000fda0003f25270 */
[----:B------:R-:W0:Y:S02]  /*baf0*/  @P1 LDC.64 R14, c[0x0][0x9e8] ;  /* 0x00027a00ff0e1b82 */ /* 0x000e240000000a00 */
[----:B0-----:R-:W-:-:S05]  /*bb00*/  @P1 IMAD.HI.U32 R14, R179, R14, RZ ;  /* 0x0000000eb30e1227 */ /* 0x001fca00078e00ff */
[----:B------:R-:W-:-:S07]  /*bb10*/  @P1 SHF.R.U32.HI R179, RZ, R15, R14 ;  /* 0x0000000fffb31219 */ /* 0x000fce000001160e */
.L_x_1765:
[----:B------:R-:W-:Y:S05]  /*bb20*/  BSYNC B0 ;  /* 0x0000000000007941 */ /* 0x000fea0003800000 */
.L_x_1763:
[----:B------:R-:W-:-:S05]  /*bb30*/  IMAD R179, R179, R12, -UR11 ;  /* 0x8000000bb3b37e24 */ /* 0x000fca000f8e020c */
[----:B------:R-:W-:-:S04]  /*bb40*/  IADD3 R179, -R0, R179, RZ ;  /* 0x000000b300b37210 */ /* 0x000fc80007ffe1ff */
[----:B------:R-:W-:Y:S02]  /*bb50*/  VIADDMNMX R176, R179, R12, R176, PT ;  /* 0x0000000cb3b07246 */ /* 0x000fe400038001b0 */
[----:B------:R-:W-:-:S07]  /*bb60*/  VIMNMX R178, R178, R179, !PT ;  /* 0x000000b3b2b27248 */ /* 0x000fce0007fe0100 */
.L_x_1762:
        /* <DEDUP_REMOVED lines=190> */
[----:B------:R-:W4:Y:S01]  /*c750*/  MUFU.EX2 R172, R172 ;  /* 0x000000ac00ac7308 */ /* 0x000f220000000800 */
        /* <DEDUP_REMOVED lines=16> */
[----:B----4-:R-:W-:Y:S01]  /*c860*/  FADD.FTZ R156, R172, R157 ;  /* 0x0000009dac9c7221 */ /* 0x010fe20000010000 */
        /* <DEDUP_REMOVED lines=38> */
[----:B------:R2:W4:Y:S01]  /*cad0*/  MUFU.EX2 R157, R153 ;  /* 0x00000099009d7308 */ /* 0x0005220000000800 */
        /* <DEDUP_REMOVED lines=23> */
[----:B------:R-:W5:Y:S01]  /*cc50*/  MUFU.EX2 R173, R173 ;  /* 0x000000ad00ad7308 */ /* 0x000f620000000800 */
        /* <DEDUP_REMOVED lines=10> */
[----:B----4-:R-:W-:Y:S01]  /*cd00*/  FADD.FTZ R15, R157, R168 ;  /* 0x000000a89d0f7221 */ /* 0x010fe20000010000 */
[----:B-1----:R-:W-:Y:S01]  /*cd10*/  F2FP.BF16.F32.PACK_AB R157, R184, R157 ;  /* 0x0000009db89d723e */ /* 0x002fe200000010ff */
[-C--:B------:R-:W-:Y:S01]  /*cd20*/  FMUL.FTZ R83, R83, R22.reuse ;  /* 0x0000001653537220 */ /* 0x080fe20000410000 */
[----:B------:R-:W-:Y:S01]  /*cd30*/  FMUL.FTZ R86, R86, R22 ;  /* 0x0000001656567220 */ /* 0x000fe20000410000 */
[----:B------:R-:W-:Y:S01]  /*cd40*/  FADD.FTZ R168, R184, R15 ;  /* 0x0000000fb8a87221 */ /* 0x000fe20000010000 */
[----:B------:R-:W1:Y:S01]  /*cd50*/  MUFU.EX2 R182, R182 ;  /* 0x000000b600b67308 */ /* 0x000e620000000800 */
[C---:B-----5:R-:W-:Y:S01]  /*cd60*/  FADD.FTZ R160, R173.reuse, R156 ;  /* 0x0000009cada07221 */ /* 0x060fe20000010000 */
        /* <DEDUP_REMOVED lines=38> */
[----:B------:R-:W4:Y:S01]  /*cfd0*/  MUFU.EX2 R165, R190 ;  /* 0x000000be00a57308 */ /* 0x000f220000000800 */
        /* <DEDUP_REMOVED lines=16> */
[----:B----4-:R-:W-:Y:S01]  /*d0e0*/  FADD.FTZ R15, R165, R172 ;  /* 0x000000aca50f7221 */ /* 0x010fe20000010000 */
[-C--:B------:R-:W-:Y:S01]  /*d0f0*/  FMUL.FTZ R147, R147, R22.reuse ;  /* 0x0000001693937220 */ /* 0x080fe20000410000 */
[-C--:B------:R-:W-:Y:S01]  /*d100*/  FMUL.FTZ R150, R150, R22.reuse ;  /* 0x0000001696967220 */ /* 0x080fe20000410000 */
[----:B------:R-:W-:-:S04]  /*d110*/  FMUL.FTZ R151, R151, R22 ;  /* 0x0000001697977220 */ /* 0x000fc80000410000 */
[----:B------:R-:W4:Y:S01]  /*d120*/  MUFU.EX2 R170, R175 ;  /* 0x000000af00aa7308 */ /* 0x000f220000000800 */
[C---:B-1----:R-:W-:Y:S01]  /*d130*/  FADD.FTZ R14, R168.reuse, R15 ;  /* 0x0000000fa80e7221 */ /* 0x042fe20000010000 */
[----:B------:R-:W-:-:S03]  /*d140*/  F2FP.BF16.F32.PACK_AB R165, R168, R165 ;  /* 0x000000a5a8a5723e */ /* 0x000fc600000010ff */
[----:B--2---:R-:W-:Y:S01]  /*d150*/  FADD.FTZ R15, R167, R14 ;  /* 0x0000000ea70f7221 */ /* 0x004fe20000010000 */
[----:B----4-:R-:W-:-:S03]  /*d160*/  F2FP.BF16.F32.PACK_AB R167, R170, R167 ;  /* 0x000000a7aaa7723e */ /* 0x010fc600000010ff */
[----:B------:R-:W-:Y:S02]  /*d170*/  FADD.FTZ R4, R170, R15 ;  /* 0x0000000faa047221 */ /* 0x000fe40000010000 */
[----:B------:R0:W-:Y:S01]  /*d180*/  STSM.16.M88.4 [R7], R164 ;  /* 0x000000a407007844 */ /* 0x0001e20000000200 */
[----:B------:R-:W-:Y:S05]  /*d190*/  @!P4 BRA `(.L_x_1766) ;  /* 0x000000000004c947 */ /* 0x000fea0003800000 */
[----:B------:R-:W-:Y:S01]  /*d1a0*/  BPT.TRAP 0x1 ;  /* 0x000000040000795c */ /* 0x000fe20000300000 */
.L_x_1766:
[----:B------:R1:W2:Y:S01]  /*d1b0*/  SYNCS.PHASECHK.TRANS64.TRYWAIT P0, [UR25+0x28c50], R13 ;  /* 0x028c500dff0075a7 */ /* 0x0002a20008000159 */
[----:B------:R-:W-:Y:S05]  /*d1c0*/  @!P4 BRA `(.L_x_1767) ;  /* 0x000000000004c947 */ /* 0x000fea0003800000 */
[----:B------:R-:W-:Y:S01]  /*d1d0*/  BPT.TRAP 0x1 ;  /* 0x000000040000795c */ /* 0x000fe20000300000 */
.L_x_1767:
[----:B--2---:R-:W-:Y:S05]  /*d1e0*/  @P0 BRA `(.L_x_1768) ;  /* 0x0000000000080947 */ /* 0x004fea0003800000 */
[----:B------:R-:W2:Y:S02]  /*d1f0*/  SYNCS.PHASECHK.TRANS64.TRYWAIT P0, [UR25+0x28c50], R13 ;  /* 0x028c500dff0075a7 */ /* 0x000ea40008000159 */
[----:B--2---:R-:W-:Y:S05]  /*d200*/  @!P0 BRA `(.L_x_1769) ;  /* 0x0000007000f88947 */ /* 0x004fea0003800000 */
.L_x_1768:
        /* <DEDUP_REMOVED lines=34> */
.L_x_1770:
[----:B------:R-:W-:Y:S01]  /*d430*/  UIADD3 UR25, UR25, 0x28c60, URZ ;  /* 0x00028c6019197890 */ /* 0x000fe2000fffe03f */
[----:B------:R-:W-:Y:S01]  /*d440*/  ISETP.LT.AND P0, PT, R17, UR43, PT ;  /* 0x0000002b11007c0c */ /* 0x000fe2000bf01270 */
[----:B------:R-:W-:Y:S01]  /*d450*/  UIADD3 UR43, UR43, -0x1, URZ ;  /* 0xffffffff2b2b7890 */ /* 0x000fe2000fffe03f */
[----:B------:R-:W-:Y:S01]  /*d460*/  MOV R21, R11 ;  /* 0x0000000b00157202 */ /* 0x000fe20000000f00 */
[----:B------:R-:W-:Y:S01]  /*d470*/  UPRMT UR25, UR42, 0x654, UR25 ;  /* 0x000006542a197896 */ /* 0x000fe20008000019 */
[----:B------:R-:W-:Y:S01]  /*d480*/  IMAD.MOV.U32 R20, RZ, RZ, R12 ;  /* 0x000000ffff147224 */ /* 0x000fe200078e000c */
[----:B------:R-:W-:-:S07]  /*d490*/  UMOV UR26, UR4 ;  /* 0x00000004001a7c82 */ /* 0x000fce0008000000 */
[----:B------:R-:W-:Y:S01]  /*d4a0*/  SYNCS.ARRIVE.TRANS64.RED.A1T0 RZ, [UR25], RZ ;  /* 0x000000ffffff79a7 */ /* 0x000fe20008100419 */
[----:B------:R-:W-:Y:S05]  /*d4b0*/  @P0 BRA `(.L_x_1771) ;  /* 0xffffffd8002c0947 */ /* 0x000fea000383ffff */
.L_x_1752:
[----:B------:R-:W4:Y:S01]  /*d4c0*/  SHFL.BFLY PT, R0, R3, 0x2, 0x1f ;  /* 0x0c401f0003007f89 */ /* 0x000f2200000e0000 */
[----:B------:R-:W-:Y:S08]  /*d4d0*/  BAR.ARV 0x8, 0x100 ;  /* 0x0204000000007b1d */ /* 0x000ff00000002000 */
[----:B------:R-:W-:Y:S01]  /*d4e0*/  BAR.SYNC.DEFER_BLOCKING 0xf, 0x100 ;  /* 0x03c4000000007b1d */ /* 0x000fe20000010000 */
[----:B------:R-:W-:-:S05]  /*d4f0*/  ISETP.NE.AND P0, PT, R10, RZ, PT ;  /* 0x000000ff0a00720c */ /* 0x000fca0003f05270 */
[----:B01----:R-:W0:Y:S01]  /*d500*/  SHFL.BFLY PT, R7, R4, 0x2, 0x1f ;  /* 0x0c401f0004077f89 */ /* 0x003e2200000e0000 */
[----:B----4-:R-:W-:Y:S01]  /*d510*/  FADD.FTZ R2, R0, R3 ;  /* 0x0000000300027221 */ /* 0x010fe20000010000 */
[----:B------:R-:W-:-:S04]  /*d520*/  MOV R3, UR10 ;  /* 0x0000000a00037c02 */ /* 0x000fc80008000f00 */
[----:B------:R-:W1:Y:S01]  /*d530*/  SHFL.BFLY PT, R5, R2, 0x1, 0x1f ;  /* 0x0c201f0002057f89 */ /* 0x000e6200000e0000 */
[----:B0-----:R-:W-:Y:S01]  /*d540*/  FADD.FTZ R7, R7, R4 ;  /* 0x0000000407077221 */ /* 0x001fe20000010000 */
[----:B------:R-:W-:-:S04]  /*d550*/  IMAD.MOV.U32 R4, RZ, RZ, -0x800000 ;  /* 0xff800000ff047424 */ /* 0x000fc800078e00ff */
[----:B------:R-:W2:Y:S01]  /*d560*/  SHFL.BFLY PT, R0, R7, 0x1, 0x1f ;  /* 0x0c201f0007007f89 */ /* 0x000ea200000e0000 */
[----:B-1----:R-:W-:Y:S01]  /*d570*/  FADD.FTZ R8, R2, R5 ;  /* 0x0000000502087221 */ /* 0x002fe20000010000 */
[----:B------:R-:W-:Y:S02]  /*d580*/  IMAD.MOV.U32 R5, RZ, RZ, RZ ;  /* 0x000000ffff057224 */ /* 0x000fe400078e00ff */
[----:B------:R-:W-:Y:S02]  /*d590*/  IMAD.U32 R2, RZ, RZ, UR4 ;  /* 0x00000004ff027e24 */ /* 0x000fe4000f8e00ff */
[----:B------:R-:W-:Y:S02]  /*d5a0*/  FSETP.NE.FTZ.AND P1, PT, R8, RZ, PT ;  /* 0x000000ff0800720b */ /* 0x000fe40003f35000 */
[----:B------:R-:W-:-:S05]  /*d5b0*/  IMAD R2, R2, 0x40, R9 ;  /* 0x0000004002027824 */ /* 0x000fca00078e0209 */
[----:B------:R-:W-:-:S06]  /*d5c0*/  @!P0 LEA R2, R2, UR40, 0x2 ;  /* 0x0000002802028c11 */ /* 0x000fcc000f8e10ff */
[----:B------:R-:W0:Y:S01]  /*d5d0*/  @P1 MUFU.RCP R5, R8 ;  /* 0x0000000800051308 */ /* 0x000e220000001000 */
[----:B------:R-:W-:Y:S01]  /*d5e0*/  @P1 FMUL.FTZ R3, R3, 0.69314718246459960938 ;  /* 0x3f31721803031820 */ /* 0x000fe20000410000 */
[----:B--23--:R-:W-:Y:S01]  /*d5f0*/  FADD.FTZ R13, R7, R0 ;  /* 0x00000000070d7221 */ /* 0x00cfe20000010000 */
[----:B------:R-:W-:-:S04]  /*d600*/  MOV R0, RZ ;  /* 0x000000ff00007202 */ /* 0x000fc80000000f00 */
[----:B------:R-:W-:Y:S01]  /*d610*/  FSETP.NE.FTZ.AND P2, PT, R13, RZ, PT ;  /* 0x000000ff0d00720b */ /* 0x000fe20003f55000 */
[----:B------:R-:W-:Y:S01]  /*d620*/  @P1 MUFU.LG2 R6, R8 ;  /* 0x0000000800061308 */ /* 0x000fe20000000c00 */
[----:B0-----:R0:W-:Y:S01]  /*d630*/  @!P0 STS [R2+0x28800], R5 ;  /* 0x0288000502008388 */ /* 0x0011e20000000800 */
[-C--:B------:R-:W-:Y:S01]  /*d640*/  FMUL.FTZ R24, R24, R5.reuse ;  /* 0x0000000518187220 */ /* 0x080fe20000410000 */
[----:B------:R-:W-:-:S09]  /*d650*/  FMUL.FTZ R25, R25, R5 ;  /* 0x0000000519197220 */ /* 0x000fd20000410000 */
        /* <DEDUP_REMOVED lines=8> */
[----:B------:R-:W2:Y:S01]  /*d6e0*/  @P2 MUFU.LG2 R7, R13 ;  /* 0x0000000d00072308 */ /* 0x000ea20000000c00 */
        /* <DEDUP_REMOVED lines=57> */
[----:B------:R-:W-:Y:S01]  /*da80*/  @P1 FMUL.FTZ R6, R6, 0.69314718246459960938 ;  /* 0x3f31721806061820 */ /* 0x000fe20000410000 */
[----:B--2---:R-:W-:Y:S01]  /*da90*/  @P2 FMUL.FTZ R8, R7, 0.69314718246459960938 ;  /* 0x3f31721807082820 */ /* 0x004fe20000410000 */
[----:B-1----:R-:W-:Y:S01]  /*daa0*/  MOV R2, 0xff800000 ;  /* 0xff80000000027802 */ /* 0x002fe20000000f00 */
        /* <DEDUP_REMOVED lines=69> */
.L_x_1676:
[----:B------:R-:W-:Y:S05]  /*df00*/  @P0 BRA `(.L_x_1772) ;  /* 0x0000002000e00947 */ /* 0x000fea0003800000 */
[----:B------:R-:W1:Y:S01]  /*df10*/  S2R R0, SR_TID.X ;  /* 0x0000000000007919 */ /* 0x000e620000002100 */
[----:B------:R-:W2:Y:S01]  /*df20*/  S2UR UR5, SR_CgaCtaId ;  /* 0x00000000000579c3 */ /* 0x000ea20000008800 */
[----:B------:R-:W-:Y:S01]  /*df30*/  UMOV UR4, 0x400 ;  /* 0x0000040000047882 */ /* 0x000fe20000000000 */
[----:B------:R-:W-:-:S06]  /*df40*/  IMAD.MOV R3, RZ, RZ, -R18 ;  /* 0x000000ffff037224 */ /* 0x000fcc00078e0a12 */
[----:B------:R-:W-:Y:S01]  /*df50*/  BAR.SYNC.DEFER_BLOCKING 0x1, 0x100 ;  /* 0x0044000000007b1d */ /* 0x000fe20000010000 */
[----:B0-----:R-:W-:-:S07]  /*df60*/  SHF.R.S32.HI R9, RZ, 0x1f, R18 ;  /* 0x0000001fff097819 */ /* 0x001fce0000011412 */
[----:B------:R-:W0:Y:S08]  /*df70*/  S2UR UR6, SR_CTAID.Y ;  /* 0x00000000000679c3 */ /* 0x000e300000002600 */
[----:B------:R-:W0:Y:S01]  /*df80*/  LDC R12, c[0x0][0xc50] ;  /* 0x00031400ff0c7b82 */ /* 0x000e220000000800 */
[----:B--2---:R-:W-:-:S07]  /*df90*/  ULEA UR4, UR5, UR4, 0x18 ;  /* 0x0000000405047291 */ /* 0x004fce000f8ec03f */
[----:B------:R-:W2:Y:S01]  /*dfa0*/  LDC R6, c[0x0][0xbe8] ;  /* 0x0002fa00ff067b82 */ /* 0x000ea20000000800 */
[----:B------:R-:W-:Y:S01]  /*dfb0*/  UIADD3 UR4, UR4, 0x28c20, URZ ;  /* 0x00028c2004047890 */ /* 0x000fe2000fffe03f */
[----:B-1----:R-:W-:-:S03]  /*dfc0*/  VIADD R152, R0, 0xffffff80 ;  /* 0xffffff8000987836 */ /* 0x002fc60000000000 */
[----:B------:R-:W-:Y:S02]  /*dfd0*/  UPRMT UR4, URZ, 0x654, UR4 ;  /* 0x000006543f047896 */ /* 0x000fe40008000004 */
[----:B------:R-:W-:-:S04]  /*dfe0*/  SHF.R.S32.HI R153, RZ, 0x1f, R152 ;  /* 0x0000001fff997819 */ /* 0x000fc80000011498 */
[----:B------:R-:W-:Y:S01]  /*dff0*/  LEA.HI R10, R153, R152, RZ, 0x7 ;  /* 0x00000098990a7211 */ /* 0x000fe200078f38ff */
[----:B0-----:R-:W-:Y:S02]  /*e000*/  IMAD R3, R12, R3, UR6 ;  /* 0x000000060c037e24 */ /* 0x001fe4000f8e0203 */
[----:B------:R-:W-:Y:S01]  /*e010*/  SYNCS.ARRIVE.TRANS64.RED.A1T0 RZ, [UR4], RZ ;  /* 0x000000ffffff79a7 */ /* 0x000fe20008100404 */
[----:B------:R-:W-:Y:S02]  /*e020*/  SHF.R.S32.HI R8, RZ, 0x7, R10 ;  /* 0x00000007ff087819 */ /* 0x000fe4000001140a */
[----:B------:R-:W-:-:S03]  /*e030*/  LOP3.LUT R5, R10, 0xffffff80, RZ, 0xc0, !PT ;  /* 0xffffff800a057812 */ /* 0x000fc600078ec0ff */
[----:B------:R-:W0:Y:S01]  /*e040*/  SHFL.IDX PT, R7, R8, RZ, 0x1f ;  /* 0x00001fff08077589 */ /* 0x000e2200000e0000 */
[----:B------:R-:W-:Y:S02]  /*e050*/  IADD3 R0, R152, -R5, RZ ;  /* 0x8000000598007210 */ /* 0x000fe40007ffe0ff */
[----:B------:R-:W-:Y:S02]  /*e060*/  SHF.R.S32.HI R5, RZ, 0x1f, R3 ;  /* 0x0000001fff057819 */ /* 0x000fe40000011403 */
[----:B------:R-:W-:Y:S02]  /*e070*/  SHF.R.S32.HI R157, RZ, 0x1f, R0 ;  /* 0x0000001fff9d7819 */ /* 0x000fe40000011400 */
[----:B0-----:R-:W-:Y:S02]  /*e080*/  ISETP.NE.AND P0, PT, R7, RZ, PT ;  /* 0x000000ff0700720c */ /* 0x001fe40003f05270 */
[----:B------:R-:W-:-:S11]  /*e090*/  LEA.HI R7, R157, R0, RZ, 0x2 ;  /* 0x000000009d077211 */ /* 0x000fd600078f10ff */
[----:B--2---:R-:W-:Y:S05]  /*e0a0*/  @P0 BRA `(.L_x_1773) ;  /* 0x0000000400380947 */ /* 0x004fea0003800000 */
[----:B------:R-:W0:Y:S01]  /*e0b0*/  LDC R19, c[0x0][0xbe8] ;  /* 0x0002fa00ff137b82 */ /* 0x000e220000000800 */
[----:B------:R-:W-:Y:S01]  /*e0c0*/  LOP3.LUT R11, R10, 0xffffff80, RZ, 0xc0, !PT ;  /* 0xffffff800a0b7812 */ /* 0x000fe200078ec0ff */
[----:B------:R-:W1:Y:S01]  /*e0d0*/  S2R R155, SR_CTAID.X ;  /* 0x00000000009b7919 */ /* 0x000e620000002500 */
[----:B------:R-:W-:Y:S01]  /*e0e0*/  LEA.HI R12, R153, R152, RZ, 0x2 ;  /* 0x00000098990c7211 */ /* 0x000fe200078f10ff */
[----:B------:R-:W-:Y:S02]  /*e0f0*/  ULDC.64 UR4, c[0x0][0xbd0] ;  /* 0x0002f40000047ab9 */ /* 0x000fe40000000a00 */
[----:B------:R-:W-:Y:S01]  /*e100*/  IMAD.IADD R16, R152, 0x1, -R11 ;  /* 0x0000000198107824 */ /* 0x000fe200078e0a0b */
[----:B------:R-:W-:Y:S01]  /*e110*/  LOP3.LUT R15, R12, 0xfffffffc, RZ, 0xc0, !PT ;  /* 0xfffffffc0c0f7812 */ /* 0x000fe200078ec0ff */
[----:B------:R-:W2:Y:S03]  /*e120*/  S2UR UR6, SR_CTAID.Z ;  /* 0x00000000000679c3 */ /* 0x000ea60000002700 */
[----:B------:R-:W-:Y:S01]  /*e130*/  SHF.R.S32.HI R11, RZ, 0x1f, R16 ;  /* 0x0000001fff0b7819 */ /* 0x000fe20000011410 */
[----:B------:R-:W-:-:S03]  /*e140*/  IMAD.IADD R15, R152, 0x1, -R15 ;  /* 0x00000001980f7824 */ /* 0x000fc600078e0a0f */
[-C--:B------:R-:W-:Y:S01]  /*e150*/  LEA.HI R20, R11, R16.reuse, RZ, 0x2 ;  /* 0x000000100b147211 */ /* 0x080fe200078f10ff */
[----:B------:R-:W3:Y:S01]  /*e160*/  LDC.64 R22, c[0x0][0xbd8] ;  /* 0x0002f600ff167b82 */ /* 0x000ee20000000a00 */
[----:B------:R-:W-:Y:S02]  /*e170*/  LEA.HI R12, R15, R15, RZ, 0x1 ;  /* 0x0000000f0f0c7211 */ /* 0x000fe400078f08ff */
[--C-:B------:R-:W-:Y:S02]  /*e180*/  SHF.R.S32.HI R10, RZ, 0x2, R20.reuse ;  /* 0x00000002ff0a7819 */ /* 0x100fe40000011414 */
[----:B------:R-:W-:Y:S02]  /*e190*/  SHF.R.S32.HI R13, RZ, 0x1f, R20 ;  /* 0x0000001fff0d7819 */ /* 0x000fe40000011414 */
[----:B------:R-:W-:Y:S02]  /*e1a0*/  LEA.HI R11, R11, R16, RZ, 0x5 ;  /* 0x000000100b0b7211 */ /* 0x000fe400078f28ff */
[----:B0-----:R-:W-:-:S02]  /*e1b0*/  ISETP.NE.AND P0, PT, R19, 0x1, PT ;  /* 0x000000011300780c */ /* 0x001fc40003f05270 */
[----:B------:R-:W-:Y:S02]  /*e1c0*/  LEA.HI R13, R13, R10, RZ, 0x3 ;  /* 0x0000000a0d0d7211 */ /* 0x000fe400078f18ff */
[----:B------:R-:W-:Y:S02]  /*e1d0*/  LOP3.LUT R12, R12, 0x1ffffffe, RZ, 0xc0, !PT ;  /* 0x1ffffffe0c0c7812 */ /* 0x000fe400078ec0ff */
[----:B------:R-:W-:Y:S02]  /*e1e0*/  LOP3.LUT R13, R13, 0xfffffff8, RZ, 0xc0, !PT ;  /* 0xfffffff80d0d7812 */ /* 0x000fe400078ec0ff */
[----:B------:R-:W-:Y:S01]  /*e1f0*/  SHF.R.S32.HI R11, RZ, 0x5, R11 ;  /* 0x00000005ff0b7819 */ /* 0x000fe2000001140b */
[----:B------:R-:W-:Y:S01]  /*e200*/  IMAD.IADD R15, R15, 0x1, -R12 ;  /* 0x000000010f0f7824 */ /* 0x000fe200078e0a0c */
[----:B------:R-:W-:Y:S01]  /*e210*/  IADD3 R10, R10, -R13, RZ ;  /* 0x8000000d0a0a7210 */ /* 0x000fe20007ffe0ff */
[----:B------:R-:W-:Y:S02]  /*e220*/  IMAD R13, R9, UR4, RZ ;  /* 0x00000004090d7c24 */ /* 0x000fe4000f8e02ff */
[----:B------:R-:W0:Y:S02]  /*e230*/  @P0 LDC R17, c[0x0][0xbec] ;  /* 0x0002fb00ff110b82 */ /* 0x000e240000000800 */
[----:B------:R-:W-:-:S02]  /*e240*/  IMAD R154, R11, 0x10, R10 ;  /* 0x000000100b9a7824 */ /* 0x000fc400078e020a */
[C---:B------:R-:W-:Y:S01]  /*e250*/  IMAD.WIDE.U32 R10, R18.reuse, UR4, RZ ;  /* 0x00000004120a7c25 */ /* 0x040fe2000f8e00ff */
[----:B--2---:R-:W-:Y:S02]  /*e260*/  USHF.R.S32.HI UR4, URZ, 0x1f, UR6 ;  /* 0x0000001f3f047899 */ /* 0x004fe40008011406 */
[----:B------:R-:W-:Y:S01]  /*e270*/  LEA R12, R15, R154, 0x3 ;  /* 0x0000009a0f0c7211 */ /* 0x000fe200078e18ff */
[----:B------:R-:W2:Y:S01]  /*e280*/  @P0 LDC R21, c[0x0][0xbf0] ;  /* 0x0002fc00ff150b82 */ /* 0x000ea20000000800 */
[----:B------:R-:W-:Y:S02]  /*e290*/  IMAD R13, R18, UR5, R13 ;  /* 0x00000005120d7c24 */ /* 0x000fe4000f8e020d */
[----:B---3--:R-:W-:Y:S01]  /*e2a0*/  IMAD R14, R22, UR4, RZ ;  /* 0x00000004160e7c24 */ /* 0x008fe2000f8e02ff */
[----:B------:R-:W-:Y:S01]  /*e2b0*/  ULDC.64 UR4, c[0x0][0xbe0] ;  /* 0x0002f80000047ab9 */ /* 0x000fe20000000a00 */
[----:B-1----:R-:W-:Y:S02]  /*e2c0*/  IMAD R12, R155, 0x40, R12 ;  /* 0x000000409b0c7824 */ /* 0x002fe400078e020c */
[----:B------:R-:W-:-:S02]  /*e2d0*/  IMAD R15, R23, UR6, R14 ;  /* 0x00000006170f7c24 */ /* 0x000fc4000f8e020e */
[----:B------:R-:W-:Y:S01]  /*e2e0*/  IMAD.IADD R11, R11, 0x1, R13 ;  /* 0x000000010b0b7824 */ /* 0x000fe200078e020d */
[----:B------:R-:W-:Y:S01]  /*e2f0*/  MOV R13, R12 ;  /* 0x0000000c000d7202 */ /* 0x000fe20000000f00 */
[----:B------:R-:W-:-:S04]  /*e300*/  IMAD.WIDE.U32 R10, R22, UR6, R10 ;  /* 0x00000006160a7c25 */ /* 0x000fc8000f8e000a */
[----:B0-----:R-:W-:-:S04]  /*e310*/  @P0 IMAD.HI.U32 R14, R12, R17, RZ ;  /* 0x000000110c0e0227 */ /* 0x001fc800078e00ff */
[----:B------:R-:W-:Y:S01]  /*e320*/  IMAD.IADD R11, R11, 0x1, R15 ;  /* 0x000000010b0b7824 */ /* 0x000fe200078e020f */
[----:B--2---:R-:W-:Y:S01]  /*e330*/  @P0 SHF.R.U32.HI R13, RZ, R21, R14 ;  /* 0x00000015ff0d0219 */ /* 0x004fe2000001160e */
[----:B------:R-:W-:Y:S02]  /*e340*/  IMAD R14, R5, UR4, RZ ;  /* 0x00000004050e7c24 */ /* 0x000fe4000f8e02ff */
[----:B------:R-:W-:Y:S01]  /*e350*/  IMAD.WIDE.U32 R10, R3, UR4, R10 ;  /* 0x00000004030a7c25 */ /* 0x000fe2000f8e000a */
[----:B------:R-:W-:-:S03]  /*e360*/  SHF.R.S32.HI R17, RZ, 0x1f, R13 ;  /* 0x0000001fff117819 */ /* 0x000fc6000001140d */
[----:B------:R-:W-:Y:S01]  /*e370*/  IMAD.MOV R15, RZ, RZ, -R13 ;  /* 0x000000ffff0f7224 */ /* 0x000fe200078e0a0d */
[----:B------:R-:W-:Y:S01]  /*e380*/  IADD3 R10, P0, R13, R10, RZ ;  /* 0x0000000a0d0a7210 */ /* 0x000fe20007f1e0ff */
[----:B------:R-:W-:Y:S01]  /*e390*/  IMAD R14, R3, UR5, R14 ;  /* 0x00000005030e7c24 */ /* 0x000fe2000f8e020e */
[----:B------:R-:W-:Y:S01]  /*e3a0*/  ULDC.64 UR4, c[0x0][0xbc8] ;  /* 0x0002f20000047ab9 */ /* 0x000fe20000000a00 */
[----:B------:R-:W-:Y:S01]  /*e3b0*/  IMAD R15, R19, R15, R12 ;  /* 0x0000000f130f7224 */ /* 0x000fe200078e020c */
[----:B------:R-:W-:Y:S02]  /*e3c0*/  LOP3.LUT R13, R20, 0x7ffffffc, RZ, 0xc0, !PT ;  /* 0x7ffffffc140d7812 */ /* 0x000fe400078ec0ff */
[----:B------:R-:W-:Y:S02]  /*e3d0*/  IADD3.X R11, R17, R11, R14, P0, !PT ;  /* 0x0000000b110b7210 */ /* 0x000fe400007fe40e */
[----:B------:R-:W-:Y:S02]  /*e3e0*/  SHF.R.S32.HI R12, RZ, 0x1f, R15 ;  /* 0x0000001fff0c7819 */ /* 0x000fe4000001140f */
[----:B------:R-:W-:Y:S01]  /*e3f0*/  LEA R14, R155, R154, 0x6 ;  /* 0x0000009a9b0e7211 */ /* 0x000fe200078e30ff */
        /* <DEDUP_REMOVED lines=10> */
[----:B------:R-:W-:Y:S02]  /*e4a0*/  SHFL.IDX PT, R12, R17, 0x1, 0x1c1f ;  /* 0x003c1f00110c7f89 */ /* 0x000fe400000e0000 */
[----:B------:R-:W-:-:S02]  /*e4b0*/  IMAD.IADD R21, R8, 0x1, -R15 ;  /* 0x0000000108157824 */ /* 0x000fc400078e0a0f */
[----:B------:R-:W-:Y:S01]  /*e4c0*/  IMAD.IADD R15, R16, 0x1, -R13 ;  /* 0x00000001100f7824 */ /* 0x000fe200078e0a0d */
[----:B------:R-:W-:Y:S01]  /*e4d0*/  SHFL.IDX PT, R10, R17, RZ, 0x1c1f ;  /* 0x001c1fff110a7589 */ /* 0x000fe200000e0000 */
[----:B------:R-:W-:Y:S02]  /*e4e0*/  IMAD.U32 R16, R21, -0x100, RZ ;  /* 0xffffff0015107824 */ /* 0x000fe400078e00ff */
[----:B------:R-:W-:Y:S01]  /*e4f0*/  IMAD.SHL.U32 R21, R15, 0x2, RZ ;  /* 0x000000020f157824 */ /* 0x000fe200078e00ff */
[----:B------:R-:W0:Y:S01]  /*e500*/  SHFL.IDX PT, R11, R20, RZ, 0x1c1f ;  /* 0x001c1fff140b7589 */ /* 0x000e2200000e0000 */
[----:B------:R-:W-:-:S03]  /*e510*/  IMAD R15, R19, UR4, RZ ;  /* 0x00000004130f7c24 */ /* 0x000fc6000f8e02ff */
[----:B------:R-:W1:Y:S01]  /*e520*/  SHFL.IDX PT, R13, R20, 0x1, 0x1c1f ;  /* 0x003c1f00140d7f89 */ /* 0x000e6200000e0000 */
[----:B------:R-:W-:Y:S02]  /*e530*/  ISETP.NE.AND P0, PT, R21, R16, PT ;  /* 0x000000101500720c */ /* 0x000fe40003f05270 */
[C---:B------:R-:W-:Y:S02]  /*e540*/  IADD3 R16, R14.reuse, 0x8, RZ ;  /* 0x000000080e107810 */ /* 0x040fe40007ffe0ff */
[-C--:B------:R-:W-:Y:S02]  /*e550*/  ISETP.GE.OR P1, PT, R14, R15.reuse, P0 ;  /* 0x0000000f0e00720c */ /* 0x080fe40000726670 */
[----:B------:R-:W-:-:S11]  /*e560*/  ISETP.GE.OR P0, PT, R16, R15, P0 ;  /* 0x0000000f1000720c */ /* 0x000fd60000706670 */
[----:B0-----:R0:W-:Y:S04]  /*e570*/  @!P1 ST.E desc[UR36][R10.64], R4 ;  /* 0x000000040a009985 */ /* 0x0011e8000c101924 */
[----:B-1----:R0:W-:Y:S02]  /*e580*/  @!P0 ST.E desc[UR36][R12.64], R2 ;  /* 0x000000020c008985 */ /* 0x0021e4000c101924 */
.L_x_1773:
[----:B------:R-:W-:Y:S01]  /*e590*/  ISETP.NE.AND P0, PT, R6, 0x1, PT ;  /* 0x000000010600780c */ /* 0x000fe20003f05270 */
[----:B------:R-:W1:Y:S01]  /*e5a0*/  S2R R14, SR_CTAID.X ;  /* 0x00000000000e7919 */ /* 0x000e620000002500 */
[--C-:B0-----:R-:W-:Y:S01]  /*e5b0*/  SHF.R.S32.HI R2, RZ, 0x2, R7.reuse ;  /* 0x00000002ff027819 */ /* 0x101fe20000011407 */
[----:B------:R-:W0:Y:S01]  /*e5c0*/  S2UR UR6, SR_CTAID.Z ;  /* 0x00000000000679c3 */ /* 0x000e220000002700 */
[----:B------:R-:W-:Y:S01]  /*e5d0*/  SHF.R.S32.HI R11, RZ, 0x1f, R7 ;  /* 0x0000001fff0b7819 */ /* 0x000fe20000011407 */
[----:B------:R-:W-:Y:S01]  /*e5e0*/  ULDC.64 UR4, c[0x0][0xb38] ;  /* 0x0002ce0000047ab9 */ /* 0x000fe20000000a00 */
[----:B------:R-:W-:Y:S01]  /*e5f0*/  LEA.HI R153, R153, R152, RZ, 0x2 ;  /* 0x0000009899997211 */ /* 0x000fe200078f10ff */
[----:B------:R-:W-:Y:S01]  /*e600*/  IMAD R9, R9, UR4, RZ ;  /* 0x0000000409097c24 */ /* 0x000fe2000f8e02ff */
[----:B------:R-:W-:Y:S01]  /*e610*/  LEA.HI R11, R11, R2, RZ, 0x3 ;  /* 0x000000020b0b7211 */ /* 0x000fe200078f18ff */
[----:B------:R-:W-:Y:S01]  /*e620*/  BSSY B0, `(.L_x_1774) ;  /* 0x00000ff000007945 */ /* 0x000fe20003800000 */
[----:B------:R-:W-:Y:S01]  /*e630*/  LOP3.LUT R153, R153, 0xfffffffc, RZ, 0xc0, !PT ;  /* 0xfffffffc99997812 */ /* 0x000fe200078ec0ff */
[----:B------:R-:W2:Y:S01]  /*e640*/  LDC.64 R12, c[0x0][0xb40] ;  /* 0x0002d000ff0c7b82 */ /* 0x000ea20000000a00 */
[----:B------:R-:W-:Y:S01]  /*e650*/  LOP3.LUT R11, R11, 0xfffffff8, RZ, 0xc0, !PT ;  /* 0xfffffff80b0b7812 */ /* 0x000fe200078ec0ff */
[----:B------:R-:W-:Y:S01]  /*e660*/  IMAD R9, R18, UR5, R9 ;  /* 0x0000000512097c24 */ /* 0x000fe2000f8e0209 */
[----:B------:R-:W-:Y:S01]  /*e670*/  LEA.HI R157, R157, R0, RZ, 0x5 ;  /* 0x000000009d9d7211 */ /* 0x000fe200078f28ff */
[----:B------:R-:W-:-:S02]  /*e680*/  IMAD.IADD R153, R152, 0x1, -R153 ;  /* 0x0000000198997824 */ /* 0x000fc400078e0a99 */
[----:B------:R-:W-:Y:S01]  /*e690*/  IMAD.IADD R4, R2, 0x1, -R11 ;  /* 0x0000000102047824 */ /* 0x000fe200078e0a0b */
[----:B------:R-:W-:Y:S01]  /*e6a0*/  SHF.R.S32.HI R157, RZ, 0x5, R157 ;  /* 0x00000005ff9d7819 */ /* 0x000fe2000001149d */
[----:B------:R-:W3:Y:S01]  /*e6b0*/  @P0 LDC R16, c[0x0][0xbec] ;  /* 0x0002fb00ff100b82 */ /* 0x000ee20000000800 */
[----:B------:R-:W-:Y:S01]  /*e6c0*/  LEA.HI R2, R153, R153, RZ, 0x1 ;  /* 0x0000009999027211 */ /* 0x000fe200078f08ff */
[----:B------:R-:W-:-:S03]  /*e6d0*/  IMAD.WIDE.U32 R18, R18, UR4, RZ ;  /* 0x0000000412127c25 */ /* 0x000fc6000f8e00ff */
[----:B------:R-:W-:Y:S01]  /*e6e0*/  LOP3.LUT R2, R2, 0x1ffffffe, RZ, 0xc0, !PT ;  /* 0x1ffffffe02027812 */ /* 0x000fe200078ec0ff */
[----:B------:R-:W-:Y:S01]  /*e6f0*/  IMAD R157, R157, 0x10, R4 ;  /* 0x000000109d9d7824 */ /* 0x000fe200078e0204 */
[----:B------:R-:W-:Y:S01]  /*e700*/  IADD3 R19, R19, R9, RZ ;  /* 0x0000000913137210 */ /* 0x000fe20007ffe0ff */
[----:B------:R-:W4:Y:S01]  /*e710*/  @P0 LDC R17, c[0x0][0xbf0] ;  /* 0x0002fc00ff110b82 */ /* 0x000f220000000800 */
[----:B------:R-:W-:Y:S01]  /*e720*/  IADD3 R2, R153, -R2, RZ ;  /* 0x8000000299027210 */ /* 0x000fe20007ffe0ff */
[----:B0-----:R-:W-:-:S04]  /*e730*/  USHF.R.S32.HI UR4, URZ, 0x1f, UR6 ;  /* 0x0000001f3f047899 */ /* 0x001fc80008011406 */
[----:B------:R-:W-:Y:S02]  /*e740*/  IMAD R11, R2, 0x8, R157 ;  /* 0x00000008020b7824 */ /* 0x000fe400078e029d */
[----:B--2---:R-:W-:Y:S01]  /*e750*/  IMAD R2, R12, UR4, RZ ;  /* 0x000000040c027c24 */ /* 0x004fe2000f8e02ff */
[----:B------:R-:W-:Y:S01]  /*e760*/  ULDC.64 UR4, c[0x0][0xb48] ;  /* 0x0002d20000047ab9 */ /* 0x000fe20000000a00 */
[----:B-1----:R-:W-:Y:S02]  /*e770*/  IMAD R15, R14, 0x40, R11 ;  /* 0x000000400e0f7824 */ /* 0x002fe400078e020b */
[----:B------:R-:W-:Y:S02]  /*e780*/  IMAD R13, R13, UR6, R2 ;  /* 0x000000060d0d7c24 */ /* 0x000fe4000f8e0202 */
[----:B------:R-:W-:-:S04]  /*e790*/  IMAD.WIDE.U32 R10, R12, UR6, R18 ;  /* 0x000000060c0a7c25 */ /* 0x000fc8000f8e0012 */
[----:B---3--:R-:W-:Y:S01]  /*e7a0*/  @P0 IMAD.HI.U32 R16, R15, R16, RZ ;  /* 0x000000100f100227 */ /* 0x008fe200078e00ff */
[----:B------:R-:W-:-:S03]  /*e7b0*/  IADD3 R11, R11, R13, RZ ;  /* 0x0000000d0b0b7210 */ /* 0x000fc60007ffe0ff */
[----:B------:R-:W-:Y:S02]  /*e7c0*/  IMAD.MOV.U32 R9, RZ, RZ, R15 ;  /* 0x000000ffff097224 */ /* 0x000fe400078e000f */
[----:B------:R-:W-:Y:S01]  /*e7d0*/  IMAD R2, R5, UR4, RZ ;  /* 0x0000000405027c24 */ /* 0x000fe2000f8e02ff */
[----:B----4-:R-:W-:-:S03]  /*e7e0*/  @P0 SHF.R.U32.HI R9, RZ, R17, R16 ;  /* 0x00000011ff090219 */ /* 0x010fc60000011610 */
[C---:B------:R-:W-:Y:S01]  /*e7f0*/  IMAD R13, R3.reuse, UR5, R2 ;  /* 0x00000005030d7c24 */ /* 0x040fe2000f8e0202 */
[--C-:B------:R-:W-:Y:S01]  /*e800*/  SHF.R.S32.HI R4, RZ, 0x1f, R9.reuse ;  /* 0x0000001fff047819 */ /* 0x100fe20000011409 */
[----:B------:R-:W-:Y:S02]  /*e810*/  IMAD.MOV R5, RZ, RZ, -R9 ;  /* 0x000000ffff057224 */ /* 0x000fe400078e0a09 */
[----:B------:R-:W-:Y:S01]  /*e820*/  IMAD.WIDE.U32 R2, R3, UR4, R10 ;  /* 0x0000000403027c25 */ /* 0x000fe2000f8e000a */
[----:B------:R-:W-:-:S03]  /*e830*/  ULDC.64 UR4, c[0x0][0xb30] ;  /* 0x0002cc0000047ab9 */ /* 0x000fc60000000a00 */
[----:B------:R-:W-:Y:S02]  /*e840*/  IMAD R5, R6, R5, R15 ;  /* 0x0000000506057224 */ /* 0x000fe400078e020f */
[----:B------:R-:W-:Y:S02]  /*e850*/  IMAD R4, R4, UR4, RZ ;  /* 0x0000000404047c24 */ /* 0x000fe4000f8e02ff */
[----:B------:R-:W-:Y:S02]  /*e860*/  IMAD.IADD R3, R3, 0x1, R13 ;  /* 0x0000000103037824 */ /* 0x000fe400078e020d */
[C---:B------:R-:W-:Y:S01]  /*e870*/  IMAD R11, R9.reuse, UR5, R4 ;  /* 0x00000005090b7c24 */ /* 0x040fe2000f8e0204 */
[----:B------:R-:W-:Y:S01]  /*e880*/  SHF.R.S32.HI R4, RZ, 0x1f, R5 ;  /* 0x0000001fff047819 */ /* 0x000fe20000011405 */
[----:B------:R-:W-:Y:S01]  /*e890*/  IMAD.WIDE.U32 R2, R9, UR4, R2 ;  /* 0x0000000409027c25 */ /* 0x000fe2000f8e0002 */
[----:B------:R-:W-:-:S03]  /*e8a0*/  ULDC.64 UR4, c[0x0][0xb28] ;  /* 0x0002ca0000047ab9 */ /* 0x000fc60000000a00 */
[----:B------:R-:W-:Y:S01]  /*e8b0*/  IMAD R4, R4, UR4, RZ ;  /* 0x0000000404047c24 */ /* 0x000fe2000f8e02ff */
[----:B------:R-:W-:-:S03]  /*e8c0*/  IADD3 R3, R3, R11, RZ ;  /* 0x0000000b03037210 */ /* 0x000fc60007ffe0ff */
[C---:B------:R-:W-:Y:S02]  /*e8d0*/  IMAD R9, R5.reuse, UR5, R4 ;  /* 0x0000000505097c24 */ /* 0x040fe4000f8e0204 */
[----:B------:R-:W-:Y:S01]  /*e8e0*/  IMAD.WIDE.U32 R2, R5, UR4, R2 ;  /* 0x0000000405027c25 */ /* 0x000fe2000f8e0002 */
[----:B------:R-:W-:-:S03]  /*e8f0*/  ULDC.64 UR4, c[0x0][0xb00] ;  /* 0x0002c00000047ab9 */ /* 0x000fc60000000a00 */
[----:B------:R-:W-:Y:S01]  /*e900*/  IMAD.IADD R5, R3, 0x1, R9 ;  /* 0x0000000103057824 */ /* 0x000fe200078e0209 */
[-C--:B------:R-:W-:Y:S02]  /*e910*/  LEA.HI R9, R8, R8.reuse, RZ, 0x1 ;  /* 0x0000000808097211 */ /* 0x080fe400078f08ff */
[----:B------:R-:W-:Y:S01]  /*e920*/  LEA R4, P0, R2, UR4, 0x2 ;  /* 0x0000000402047c11 */ /* 0x000fe2000f8010ff */
[----:B------:R-:W-:Y:S01]  /*e930*/  ULDC UR4, c[0x0][0xa88] ;  /* 0x0002a20000047ab9 */ /* 0x000fe20000000800 */
[----:B------:R-:W-:Y:S01]  /*e940*/  LOP3.LUT R11, R9, 0xfffffe, RZ, 0xc0, !PT ;  /* 0x00fffffe090b7812 */ /* 0x000fe200078ec0ff */
[----:B------:R-:W-:Y:S01]  /*e950*/  IMAD R6, R6, UR4, RZ ;  /* 0x0000000406067c24 */ /* 0x000fe2000f8e02ff */
[----:B------:R-:W-:Y:S01]  /*e960*/  LOP3.LUT R9, R7, 0x7ffffffc, RZ, 0xc0, !PT ;  /* 0x7ffffffc07097812 */ /* 0x000fe200078ec0ff */
[----:B------:R-:W-:Y:S01]  /*e970*/  IMAD R7, R14, 0x40, R157 ;  /* 0x000000400e077824 */ /* 0x000fe200078e029d */
[----:B------:R-:W-:Y:S02]  /*e980*/  LEA.HI.X R5, R2, UR5, R5, 0x2, P0 ;  /* 0x0000000502057c11 */ /* 0x000fe400080f1405 */
[----:B------:R-:W-:Y:S01]  /*e990*/  IADD3 R11, -R11, R8, RZ ;  /* 0x000000080b0b7210 */ /* 0x000fe20007ffe1ff */
[----:B------:R-:W-:Y:S01]  /*e9a0*/  IMAD.IADD R0, R0, 0x1, -R9 ;  /* 0x0000000100007824 */ /* 0x000fe200078e0a09 */
[----:B------:R-:W-:Y:S01]  /*e9b0*/  ISETP.GE.AND P0, PT, R7, R6, PT ;  /* 0x000000060700720c */ /* 0x000fe20003f06270 */
[----:B------:R0:W1:Y:S02]  /*e9c0*/  SHFL.IDX PT, R2, R4, RZ, 0x1c1f ;  /* 0x001c1fff04027589 */ /* 0x00006400000e0000 */
[----:B------:R-:W-:-:S02]  /*e9d0*/  IMAD R0, R11, 0x80, R0 ;  /* 0x000000800b007824 */ /* 0x000fc400078e0200 */
[----:B------:R0:W2:Y:S03]  /*e9e0*/  SHFL.IDX PT, R3, R5, RZ, 0x1c1f ;  /* 0x001c1fff05037589 */ /* 0x0000a600000e0000 */
[----:B------:R-:W-:-:S05]  /*e9f0*/  SHF.L.U32 R0, R0, 0x1, RZ ;  /* 0x0000000100007819 */ /* 0x000fca00000006ff */
        /* <DEDUP_REMOVED lines=15> */
[----:B------:R-:W-:Y:S01]  /*eaf0*/  VIADD R23, R0, 0x58 ;  /* 0x0000005800177836 */ /* 0x000fe20000000000 */
[----:B------:R-:W-:-:S02]  /*eb00*/  ISETP.GE.AND P1, PT, R17, UR4, PT ;  /* 0x0000000411007c0c */ /* 0x000fc4000bf26270 */
[C---:B------:R-:W-:Y:S02]  /*eb10*/  IADD3 R18, R0.reuse, 0x30, RZ ;  /* 0x0000003000127810 */ /* 0x040fe40007ffe0ff */
        /* <DEDUP_REMOVED lines=9> */
[----:B------:R-:W-:Y:S01]  /*ebb0*/  IADD3 R21, R0, 0x48, RZ ;  /* 0x0000004800157810 */ /* 0x000fe20007ffe0ff */
        /* <DEDUP_REMOVED lines=11> */
[----:B------:R-:W-:Y:S02]  /*ec70*/  ISETP.GE.AND P5, PT, R21, UR4, PT ;  /* 0x0000000415007c0c */ /* 0x000fe4000bfa6270 */
[----:B------:R-:W-:Y:S02]  /*ec80*/  @!P0 LEA.HI R16, R16, R16, RZ, 0x1 ;  /* 0x0000001010108211 */ /* 0x000fe400078f08ff */
[----:B------:R-:W-:-:S02]  /*ec90*/  @!P1 LEA.HI R17, R17, R17, RZ, 0x1 ;  /* 0x0000001111119211 */ /* 0x000fc400078f08ff */
        /* <DEDUP_REMOVED lines=16> */
[----:B------:R-:W-:Y:S01]  /*eda0*/  @!P6 LOP3.LUT R17, R22, 0xfffffffe, RZ, 0xc0, !PT ;  /* 0xfffffffe1611e812 */ /* 0x000fe200078ec0ff */
        /* <DEDUP_REMOVED lines=66> */
[----:B0-----:R-:W-:Y:S02]  /*f1d0*/  @!P0 LOP3.LUT R9, R23, 0xfffffffe, RZ, 0xc0, !PT ;  /* 0xfffffffe17098812 */ /* 0x001fe400078ec0ff */
[----:B------:R-:W-:Y:S02]  /*f1e0*/  @!P2 LEA.HI R18, R18, R18, RZ, 0x1 ;  /* 0x000000121212a211 */ /* 0x000fe400078f08ff */
[----:B------:R-:W-:Y:S01]  /*f1f0*/  @!P3 LEA.HI R19, R19, R19, RZ, 0x1 ;  /* 0x000000131313b211 */ /* 0x000fe200078f08ff */
[----:B------:R-:W-:Y:S01]  /*f200*/  @!P0 IMAD.WIDE R8, R9, 0x4, R2 ;  /* 0x0000000409088825 */ /* 0x000fe200078e0202 */
[----:B-1----:R-:W-:-:S02]  /*f210*/  @!P1 LOP3.LUT R11, R24, 0xfffffffe, RZ, 0xc0, !PT ;  /* 0xfffffffe180b9812 */ /* 0x002fc400078ec0ff */
[----:B------:R-:W-:Y:S02]  /*f220*/  @!P4 LEA.HI R20, R20, R20, RZ, 0x1 ;  /* 0x000000141414c211 */ /* 0x000fe400078f08ff */
[----:B--2---:R-:W-:Y:S01]  /*f230*/  @!P2 LOP3.LUT R13, R18, 0xfffffffe, RZ, 0xc0, !PT ;  /* 0xfffffffe120da812 */ /* 0x004fe200078ec0ff */
[--C-:B------:R-:W-:Y:S01]  /*f240*/  @!P1 IMAD.WIDE R10, R11, 0x4, R2.reuse ;  /* 0x000000040b0a9825 */ /* 0x100fe200078e0202 */
[----:B------:R-:W-:Y:S01]  /*f250*/  @!P5 LEA.HI R21, R21, R21, RZ, 0x1 ;  /* 0x000000151515d211 */ /* 0x000fe200078f08ff */
[----:B------:R0:W-:Y:S01]  /*f260*/  @!P0 ST.E.64 desc[UR36][R8.64], R96 ;  /* 0x0000006008008985 */ /* 0x0001e2000c101b24 */
[----:B------:R-:W-:Y:S01]  /*f270*/  @!P3 LOP3.LUT R19, R19, 0xfffffffe, RZ, 0xc0, !PT ;  /* 0xfffffffe1313b812 */ /* 0x000fe200078ec0ff */
[----:B------:R-:W-:Y:S01]  /*f280*/  @!P2 IMAD.WIDE R12, R13, 0x4, R2 ;  /* 0x000000040d0ca825 */ /* 0x000fe200078e0202 */
[----:B------:R-:W-:Y:S01]  /*f290*/  @!P6 LEA.HI R22, R22, R22, RZ, 0x1 ;  /* 0x000000161616e211 */ /* 0x000fe200078f08ff */
[----:B------:R1:W-:Y:S01]  /*f2a0*/  @!P1 ST.E.64 desc[UR36][R10.64], R100 ;  /* 0x000000640a009985 */ /* 0x0003e2000c101b24 */
[----:B---3--:R-:W-:Y:S01]  /*f2b0*/  @!P4 LOP3.LUT R15, R20, 0xfffffffe, RZ, 0xc0, !PT ;  /* 0xfffffffe140fc812 */ /* 0x008fe200078ec0ff */
[----:B------:R-:W-:Y:S01]  /*f2c0*/  VIADD R18, R0, 0xc8 ;  /* 0x000000c800127836 */ /* 0x000fe20000000000 */
[----:B------:R-:W-:Y:S01]  /*f2d0*/  @!P5 LOP3.LUT R21, R21, 0xfffffffe, RZ, 0xc0, !PT ;  /* 0xfffffffe1515d812 */ /* 0x000fe200078ec0ff */
[----:B------:R2:W-:Y:S01]  /*f2e0*/  @!P2 ST.E.64 desc[UR36][R12.64], R104 ;  /* 0x000000680c00a985 */ /* 0x0005e2000c101b24 */
[----:B----4-:R-:W-:-:S02]  /*f2f0*/  @!P6 LOP3.LUT R17, R22, 0xfffffffe, RZ, 0xc0, !PT ;  /* 0xfffffffe1611e812 */ /* 0x010fc400078ec0ff */
[----:B------:R-:W-:Y:S02]  /*f300*/  IADD3 R20, R0, 0xd8, RZ ;  /* 0x000000d800147810 */ /* 0x000fe40007ffe0ff */
[----:B------:R-:W-:Y:S01]  /*f310*/  ISETP.GE.AND P0, PT, R18, UR4, PT ;  /* 0x0000000412007c0c */ /* 0x000fe2000bf06270 */
[----:B0-----:R-:W-:Y:S01]  /*f320*/  @!P3 IMAD.WIDE R8, R19, 0x4, R2 ;  /* 0x000000041308b825 */ /* 0x001fe200078e0202 */
[----:B------:R-:W-:-:S03]  /*f330*/  ISETP.GE.AND P2, PT, R20, UR4, PT ;  /* 0x0000000414007c0c */ /* 0x000fc6000bf46270 */
[--C-:B-1----:R-:W-:Y:S01]  /*f340*/  @!P4 IMAD.WIDE R10, R15, 0x4, R2.reuse ;  /* 0x000000040f0ac825 */ /* 0x102fe200078e0202 */
[----:B------:R0:W-:Y:S03]  /*f350*/  @!P3 ST.E.64 desc[UR36][R8.64], R108 ;  /* 0x0000006c0800b985 */ /* 0x0001e6000c101b24 */
[--C-:B------:R-:W-:Y:S01]  /*f360*/  @!P5 IMAD.WIDE R14, R21, 0x4, R2.reuse ;  /* 0x00000004150ed825 */ /* 0x100fe200078e0202 */
[----:B------:R1:W-:Y:S01]  /*f370*/  @!P4 ST.E.64 desc[UR36][R10.64], R112 ;  /* 0x000000700a00c985 */ /* 0x0003e2000c101b24 */
[C---:B--2---:R-:W-:Y:S02]  /*f380*/  IADD3 R13, R0.reuse, 0xf0, RZ ;  /* 0x000000f0000d7810 */ /* 0x044fe40007ffe0ff */
[----:B------:R-:W-:Y:S01]  /*f390*/  VIADD R19, R0, 0xd0 ;  /* 0x000000d000137836 */ /* 0x000fe20000000000 */
[----:B------:R2:W-:Y:S01]  /*f3a0*/  @!P5 ST.E.64 desc[UR36][R14.64], R116 ;  /* 0x000000740e00d985 */ /* 0x0005e2000c101b24 */
[----:B------:R-:W-:Y:S01]  /*f3b0*/  @!P6 IMAD.WIDE R16, R17, 0x4, R2 ;  /* 0x000000041110e825 */ /* 0x000fe200078e0202 */
[----:B------:R-:W-:-:S02]  /*f3c0*/  ISETP.GE.AND P5, PT, R13, UR4, PT ;  /* 0x000000040d007c0c */ /* 0x000fc4000bfa6270 */
[----:B------:R-:W-:Y:S01]  /*f3d0*/  ISETP.GE.AND P1, PT, R19, UR4, PT ;  /* 0x0000000413007c0c */ /* 0x000fe2000bf26270 */
[C---:B------:R-:W-:Y:S01]  /*f3e0*/  VIADD R21, R0.reuse, 0xe0 ;  /* 0x000000e000157836 */ /* 0x040fe20000000000 */
[----:B------:R3:W-:Y:S01]  /*f3f0*/  @!P6 ST.E.64 desc[UR36][R16.64], R120 ;  /* 0x000000781000e985 */ /* 0x0007e2000c101b24 */
[----:B0-----:R-:W-:Y:S01]  /*f400*/  VIADD R9, R0, 0xf8 ;  /* 0x000000f800097836 */ /* 0x001fe20000000000 */
[----:B------:R-:W-:Y:S01]  /*f410*/  @!P0 LEA.HI R18, R18, R18, RZ, 0x1 ;  /* 0x0000001212128211 */ /* 0x000fe200078f08ff */
[----:B------:R-:W-:Y:S01]  /*f420*/  VIADD R12, R0, 0xe8 ;  /* 0x000000e8000c7836 */ /* 0x000fe20000000000 */
[----:B------:R-:W-:Y:S02]  /*f430*/  ISETP.GE.AND P3, PT, R21, UR4, PT ;  /* 0x0000000415007c0c */ /* 0x000fe4000bf66270 */
[----:B------:R-:W-:Y:S02]  /*f440*/  ISETP.GE.AND P6, PT, R9, UR4, PT ;  /* 0x0000000409007c0c */ /* 0x000fe4000bfc6270 */
[----:B------:R-:W-:-:S02]  /*f450*/  ISETP.GE.AND P4, PT, R12, UR4, PT ;  /* 0x000000040c007c0c */ /* 0x000fc4000bf86270 */
[----:B------:R-:W-:Y:S02]  /*f460*/  @!P2 LEA.HI R20, R20, R20, RZ, 0x1 ;  /* 0x000000141414a211 */ /* 0x000fe400078f08ff */
[----:B------:R-:W-:Y:S02]  /*f470*/  @!P1 LEA.HI R19, R19, R19, RZ, 0x1 ;  /* 0x0000001313139211 */ /* 0x000fe400078f08ff */
[----:B------:R-:W-:Y:S02]  /*f480*/  @!P5 LEA.HI R8, R13, R13, RZ, 0x1 ;  /* 0x0000000d0d08d211 */ /* 0x000fe400078f08ff */
[----:B-1----:R-:W-:Y:S02]  /*f490*/  @!P1 LOP3.LUT R11, R19, 0xfffffffe, RZ, 0xc0, !PT ;  /* 0xfffffffe130b9812 */ /* 0x002fe400078ec0ff */
[----:B------:R-:W-:Y:S02]  /*f4a0*/  @!P3 LEA.HI R21, R21, R21, RZ, 0x1 ;  /* 0x000000151515b211 */ /* 0x000fe400078f08ff */
[----:B------:R-:W-:-:S02]  /*f4b0*/  @!P6 LEA.HI R10, R9, R9, RZ, 0x1 ;  /* 0x00000009090ae211 */ /* 0x000fc400078f08ff */
[----:B------:R-:W-:Y:S02]  /*f4c0*/  @!P4 LEA.HI R12, R12, R12, RZ, 0x1 ;  /* 0x0000000c0c0cc211 */ /* 0x000fe400078f08ff */
[----:B------:R-:W-:Y:S02]  /*f4d0*/  @!P0 LOP3.LUT R9, R18, 0xfffffffe, RZ, 0xc0, !PT ;  /* 0xfffffffe12098812 */ /* 0x000fe400078ec0ff */
[----:B------:R-:W-:Y:S02]  /*f4e0*/  @!P2 LOP3.LUT R13, R20, 0xfffffffe, RZ, 0xc0, !PT ;  /* 0xfffffffe140da812 */ /* 0x000fe400078ec0ff */
[----:B--2---:R-:W-:Y:S02]  /*f4f0*/  @!P3 LOP3.LUT R15, R21, 0xfffffffe, RZ, 0xc0, !PT ;  /* 0xfffffffe150fb812 */ /* 0x004fe400078ec0ff */
[----:B---3--:R-:W-:Y:S01]  /*f500*/  @!P4 LOP3.LUT R17, R12, 0xfffffffe, RZ, 0xc0, !PT ;  /* 0xfffffffe0c11c812 */ /* 0x008fe200078ec0ff */
[----:B------:R-:W-:Y:S01]  /*f510*/  @!P2 IMAD.WIDE R12, R13, 0x4, R2 ;  /* 0x000000040d0ca825 */ /* 0x000fe200078e0202 */
[----:B------:R-:W-:-:S02]  /*f520*/  @!P5 LOP3.LUT R19, R8, 0xfffffffe, RZ, 0xc0, !PT ;  /* 0xfffffffe0813d812 */ /* 0x000fc400078ec0ff */
        /* <DEDUP_REMOVED lines=14> */
.L_x_1775:
[----:B------:R-:W-:Y:S05]  /*f610*/  BSYNC B0 ;  /* 0x0000000000007941 */ /* 0x000fea0003800000 */
.L_x_1774:
        /* <DEDUP_REMOVED lines=15> */
[C---:B------:R-:W-:Y:S01]  /*f710*/  IADD3 R11, R0.reuse, 0x20, RZ ;  /* 0x00000020000b7810 */ /* 0x040fe20007ffe0ff */
        /* <DEDUP_REMOVED lines=8> */
[----:B------:R-:W-:Y:S02]  /*f7a0*/  @!P0 LOP3.LUT R5, R4, 0xfffffffe, RZ, 0xc0, !PT ;  /* 0xfffffffe04058812 */ /* 0x000fe400078ec0ff */
[----:B------:R-:W-:-:S02]  /*f7b0*/  @!P1 LOP3.LUT R7, R6, 0xfffffffe, RZ, 0xc0, !PT ;  /* 0xfffffffe06079812 */ /* 0x000fc400078ec0ff */
[----:B------:R-:W-:Y:S01]  /*f7c0*/  @!P2 LOP3.LUT R9, R8, 0xfffffffe, RZ, 0xc0, !PT ;  /* 0xfffffffe0809a812 */ /* 0x000fe200078ec0ff */
[--C-:B---34-:R-:W-:Y:S01]  /*f7d0*/  @!P0 IMAD.WIDE R4, R5, 0x4, R2.reuse ;  /* 0x0000000405048825 */ /* 0x118fe200078e0202 */
[----:B------:R-:W-:Y:S02]  /*f7e0*/  ISETP.GE.AND P3, PT, R15, UR4, PT ;  /* 0x000000040f007c0c */ /* 0x000fe4000bf66270 */
[----:B------:R-:W-:Y:S01]  /*f7f0*/  ISETP.GE.AND P4, PT, R16, UR4, PT ;  /* 0x0000000410007c0c */ /* 0x000fe2000bf86270 */
[--C-:B------:R-:W-:Y:S01]  /*f800*/  @!P1 IMAD.WIDE R6, R7, 0x4, R2.reuse ;  /* 0x0000000407069825 */ /* 0x100fe200078e0202 */
[----:B------:R0:W-:Y:S01]  /*f810*/  @!P0 ST.E.64 desc[UR36][R4.64], R26 ;  /* 0x0000001a04008985 */ /* 0x0001e2000c101b24 */
[----:B------:R-:W-:Y:S02]  /*f820*/  ISETP.GE.AND P0, PT, R12, UR4, PT ;  /* 0x000000040c007c0c */ /* 0x000fe4000bf06270 */
[----:B------:R-:W-:Y:S01]  /*f830*/  @!P2 IMAD.WIDE R8, R9, 0x4, R2 ;  /* 0x000000040908a825 */ /* 0x000fe200078e0202 */
[----:B------:R1:W-:Y:S01]  /*f840*/  @!P1 ST.E.64 desc[UR36][R6.64], R30 ;  /* 0x0000001e06009985 */ /* 0x0003e2000c101b24 */
[----:B------:R-:W-:-:S02]  /*f850*/  ISETP.GE.AND P1, PT, R13, UR4, PT ;  /* 0x000000040d007c0c */ /* 0x000fc4000bf26270 */
[----:B------:R-:W-:Y:S01]  /*f860*/  @!P5 LEA.HI R10, R10, R10, RZ, 0x1 ;  /* 0x0000000a0a0ad211 */ /* 0x000fe200078f08ff */
[----:B------:R2:W-:Y:S01]  /*f870*/  @!P2 ST.E.64 desc[UR36][R8.64], R34 ;  /* 0x000000220800a985 */ /* 0x0005e2000c101b24 */
[----:B------:R-:W-:Y:S02]  /*f880*/  ISETP.GE.AND P2, PT, R14, UR4, PT ;  /* 0x000000040e007c0c */ /* 0x000fe4000bf46270 */
[----:B------:R-:W-:Y:S02]  /*f890*/  @!P6 LEA.HI R11, R11, R11, RZ, 0x1 ;  /* 0x0000000b0b0be211 */ /* 0x000fe400078f08ff */
[----:B------:R-:W-:Y:S02]  /*f8a0*/  @!P3 LEA.HI R15, R15, R15, RZ, 0x1 ;  /* 0x0000000f0f0fb211 */ /* 0x000fe400078f08ff */
[----:B0-----:R-:W-:Y:S02]  /*f8b0*/  @!P5 LOP3.LUT R5, R10, 0xfffffffe, RZ, 0xc0, !PT ;  /* 0xfffffffe0a05d812 */ /* 0x001fe400078ec0ff */
[----:B------:R-:W-:-:S02]  /*f8c0*/  @!P0 LEA.HI R12, R12, R12, RZ, 0x1 ;  /* 0x0000000c0c0c8211 */ /* 0x000fc400078f08ff */
[----:B-1----:R-:W-:Y:S01]  /*f8d0*/  @!P6 LOP3.LUT R7, R11, 0xfffffffe, RZ, 0xc0, !PT ;  /* 0xfffffffe0b07e812 */ /* 0x002fe200078ec0ff */
[--C-:B------:R-:W-:Y:S01]  /*f8e0*/  @!P5 IMAD.WIDE R4, R5, 0x4, R2.reuse ;  /* 0x000000040504d825 */ /* 0x100fe200078e0202 */
[----:B------:R-:W-:Y:S02]  /*f8f0*/  @!P1 LEA.HI R13, R13, R13, RZ, 0x1 ;  /* 0x0000000d0d0d9211 */ /* 0x000fe400078f08ff */
        /* <DEDUP_REMOVED lines=11> */
[C---:B------:R-:W-:Y:S01]  /*f9b0*/  VIADD R16, R0.reuse, 0x70 ;  /* 0x0000007000107836 */ /* 0x040fe20000000000 */
[----:B------:R-:W-:Y:S02]  /*f9c0*/  IADD3 R18, R0, 0x50, RZ ;  /* 0x0000005000127810 */ /* 0x000fe40007ffe0ff */
[----:B------:R-:W-:Y:S01]  /*f9d0*/  ISETP.GE.AND P6, PT, R19, UR4, PT ;  /* 0x0000000413007c0c */ /* 0x000fe2000bfc6270 */
[--C-:B0-----:R-:W-:Y:S01]  /*f9e0*/  @!P0 IMAD.WIDE R4, R9, 0x4, R2.reuse ;  /* 0x0000000409048825 */ /* 0x101fe200078e0202 */
[----:B------:R-:W-:Y:S02]  /*f9f0*/  ISETP.GE.AND P5, PT, R18, UR4, PT ;  /* 0x0000000412007c0c */ /* 0x000fe4000bfa6270 */
[----:B------:R-:W-:Y:S01]  /*fa00*/  IADD3 R20, R0, 0x80, RZ ;  /* 0x0000008000147810 */ /* 0x000fe20007ffe0ff */
[--C-:B-1----:R-:W-:Y:S01]  /*fa10*/  @!P1 IMAD.WIDE R6, R13, 0x4, R2.reuse ;  /* 0x000000040d069825 */ /* 0x102fe200078e0202 */
[----:B------:R0:W-:Y:S02]  /*fa20*/  @!P0 ST.E.64 desc[UR36][R4.64], R46 ;  /* 0x0000002e04008985 */ /* 0x0001e4000c101b24 */
[----:B------:R-:W-:Y:S01]  /*fa30*/  ISETP.GE.AND P0, PT, R20, UR4, PT ;  /* 0x0000000414007c0c */ /* 0x000fe2000bf06270 */
[--C-:B------:R-:W-:Y:S01]  /*fa40*/  @!P2 IMAD.WIDE R8, R11, 0x4, R2.reuse ;  /* 0x000000040b08a825 */ /* 0x100fe200078e0202 */
[----:B------:R1:W-:Y:S03]  /*fa50*/  @!P1 ST.E.64 desc[UR36][R6.64], R50 ;  /* 0x0000003206009985 */ /* 0x0003e6000c101b24 */
        /* <DEDUP_REMOVED lines=38> */
[----:B------:R0:W-:Y:S03]  /*fcc0*/  @!P4 ST.E.64 desc[UR36][R4.64], R74 ;  /* 0x0000004a0400c985 */ /* 0x0001e6000c101b24 */
[----:B------:R-:W-:Y:S01]  /*fcd0*/  @!P2 IMAD.WIDE R8, R11, 0x4, R2 ;  /* 0x000000040b08a825 */ /* 0x000fe200078e0202 */
[----:B------:R1:W-:Y:S01]  /*fce0*/  @!P3 ST.E.64 desc[UR36][R6.64], R78 ;  /* 0x0000004e0600b985 */ /* 0x0003e2000c101b24 */
[----:B------:R-:W-:-:S02]  /*fcf0*/  ISETP.GE.AND P3, PT, R16, UR4, PT ;  /* 0x0000000410007c0c */ /* 0x000fc4000bf66270 */
[--C-:B------:R-:W-:Y:S01]  /*fd00*/  @!P1 IMAD.WIDE R10, R17, 0x4, R2.reuse ;  /* 0x00000004110a9825 */ /* 0x100fe200078e0202 */
[----:B------:R2:W-:Y:S01]  /*fd10*/  @!P2 ST.E.64 desc[UR36][R8.64], R82 ;  /* 0x000000520800a985 */ /* 0x0005e2000c101b24 */
[C---:B------:R-:W-:Y:S02]  /*fd20*/  IADD3 R17, R0.reuse, 0xb0, RZ ;  /* 0x000000b000117810 */ /* 0x040fe40007ffe0ff */
[----:B------:R-:W-:Y:S01]  /*fd30*/  @!P0 IMAD.WIDE R12, R13, 0x4, R2 ;  /* 0x000000040d0c8825 */ /* 0x000fe200078e0202 */
[----:B------:R3:W-:Y:S01]  /*fd40*/  @!P1 ST.E.64 desc[UR36][R10.64], R86 ;  /* 0x000000560a009985 */ /* 0x0007e2000c101b24 */
[----:B------:R-:W-:Y:S02]  /*fd50*/  ISETP.GE.AND P2, PT, R17, UR4, PT ;  /* 0x0000000411007c0c */ /* 0x000fe4000bf46270 */
[----:B------:R-:W-:Y:S01]  /*fd60*/  VIADD R15, R0, 0xa0 ;  /* 0x000000a0000f7836 */ /* 0x000fe20000000000 */
[----:B------:R4:W-:Y:S01]  /*fd70*/  @!P0 ST.E.64 desc[UR36][R12.64], R90 ;  /* 0x0000005a0c008985 */ /* 0x0009e2000c101b24 */
[----:B------:R-:W-:-:S02]  /*fd80*/  ISETP.GE.AND P0, PT, R14, UR4, PT ;  /* 0x000000040e007c0c */ /* 0x000fc4000bf06270 */
[----:B------:R-:W-:Y:S02]  /*fd90*/  ISETP.GE.AND P1, PT, R20, UR4, PT ;  /* 0x0000000414007c0c */ /* 0x000fe4000bf26270 */
[----:B------:R-:W-:Y:S02]  /*fda0*/  ISETP.GE.AND P4, PT, R15, UR4, PT ;  /* 0x000000040f007c0c */ /* 0x000fe4000bf86270 */
[----:B------:R-:W-:Y:S02]  /*fdb0*/  @!P6 LEA.HI R18, R18, R18, RZ, 0x1 ;  /* 0x000000121212e211 */ /* 0x000fe400078f08ff */
[----:B------:R-:W-:Y:S02]  /*fdc0*/  @!P5 LEA.HI R19, R19, R19, RZ, 0x1 ;  /* 0x000000131313d211 */ /* 0x000fe400078f08ff */
[----:B0-----:R-:W-:Y:S01]  /*fdd0*/  @!P6 LOP3.LUT R5, R18, 0xfffffffe, RZ, 0xc0, !PT ;  /* 0xfffffffe1205e812 */ /* 0x001fe200078ec0ff */
[----:B------:R-:W-:Y:S01]  /*fde0*/  VIADD R18, R0, 0xc0 ;  /* 0x000000c000127836 */ /* 0x000fe20000000000 */
[----:B-1----:R-:W-:-:S02]  /*fdf0*/  @!P5 LOP3.LUT R7, R19, 0xfffffffe, RZ, 0xc0, !PT ;  /* 0xfffffffe1307d812 */ /* 0x002fc400078ec0ff */
[----:B------:R-:W-:Y:S01]  /*fe00*/  @!P0 LEA.HI R14, R14, R14, RZ, 0x1 ;  /* 0x0000000e0e0e8211 */ /* 0x000fe200078f08ff */
[--C-:B------:R-:W-:Y:S01]  /*fe10*/  @!P6 IMAD.WIDE R4, R5, 0x4, R2.reuse ;  /* 0x000000040504e825 */ /* 0x100fe200078e0202 */
[----:B------:R-:W-:Y:S02]  /*fe20*/  @!P3 LEA.HI R16, R16, R16, RZ, 0x1 ;  /* 0x000000101010b211 */ /* 0x000fe400078f08ff */
[----:B------:R-:W-:Y:S01]  /*fe30*/  @!P4 LEA.HI R15, R15, R15, RZ, 0x1 ;  /* 0x0000000f0f0fc211 */ /* 0x000fe200078f08ff */
[----:B------:R-:W-:Y:S01]  /*fe40*/  @!P5 IMAD.WIDE R6, R7, 0x4, R2 ;  /* 0x000000040706d825 */ /* 0x000fe200078e0202 */
[----:B------:R-:W-:Y:S01]  /*fe50*/  @!P2 LEA.HI R17, R17, R17, RZ, 0x1 ;  /* 0x000000111111a211 */ /* 0x000fe200078f08ff */
[----:B------:R0:W-:Y:S01]  /*fe60*/  @!P6 ST.E.64 desc[UR36][R4.64], R94 ;  /* 0x0000005e0400e985 */ /* 0x0001e2000c101b24 */
[----:B------:R-:W-:Y:S02]  /*fe70*/  @!P1 LEA.HI R20, R20, R20, RZ, 0x1 ;  /* 0x0000001414149211 */ /* 0x000fe400078f08ff */
[----:B--2---:R-:W-:Y:S01]  /*fe80*/  @!P0 LOP3.LUT R9, R14, 0xfffffffe, RZ, 0xc0, !PT ;  /* 0xfffffffe0e098812 */ /* 0x004fe200078ec0ff */
[----:B------:R1:W-:Y:S01]  /*fe90*/  @!P5 ST.E.64 desc[UR36][R6.64], R98 ;  /* 0x000000620600d985 */ /* 0x0003e2000c101b24 */
[----:B------:R-:W-:Y:S01]  /*fea0*/  @!P4 LOP3.LUT R15, R15, 0xfffffffe, RZ, 0xc0, !PT ;  /* 0xfffffffe0f0fc812 */ /* 0x000fe200078ec0ff */
[----:B------:R-:W-:Y:S01]  /*feb0*/  VIADD R14, R0, 0xd0 ;  /* 0x000000d0000e7836 */ /* 0x000fe20000000000 */
[----:B---3--:R-:W-:-:S02]  /*fec0*/  @!P3 LOP3.LUT R11, R16, 0xfffffffe, RZ, 0xc0, !PT ;  /* 0xfffffffe100bb812 */ /* 0x008fc400078ec0ff */
[----:B------:R-:W-:Y:S02]  /*fed0*/  @!P2 LOP3.LUT R17, R17, 0xfffffffe, RZ, 0xc0, !PT ;  /* 0xfffffffe1111a812 */ /* 0x000fe400078ec0ff */
[----:B----4-:R-:W-:Y:S01]  /*fee0*/  @!P1 LOP3.LUT R13, R20, 0xfffffffe, RZ, 0xc0, !PT ;  /* 0xfffffffe140d9812 */ /* 0x010fe200078ec0ff */
[C---:B------:R-:W-:Y:S01]  /*fef0*/  VIADD R20, R0.reuse, 0xf0 ;  /* 0x000000f000147836 */ /* 0x040fe20000000000 */
[----:B------:R-:W-:Y:S01]  /*ff00*/  IADD3 R19, R0, 0xc8, RZ ;  /* 0x000000c800137810 */ /* 0x000fe20007ffe0ff */
[--C-:B0-----:R-:W-:Y:S01]  /*ff10*/  @!P0 IMAD.WIDE R4, R9, 0x4, R2.reuse ;  /* 0x0000000409048825 */ /* 0x101fe200078e0202 */
[----:B------:R-:W-:Y:S02]  /*ff20*/  ISETP.GE.AND P5, PT, R18, UR4, PT ;  /* 0x0000000412007c0c */ /* 0x000fe4000bfa6270 */
[----:B------:R-:W-:Y:S01]  /*ff30*/  ISETP.GE.AND P6, PT, R19, UR4, PT ;  /* 0x0000000413007c0c */ /* 0x000fe2000bfc6270 */
[----:B-1----:R-:W-:Y:S01]  /*ff40*/  @!P4 IMAD.WIDE R6, R15, 0x4, R2 ;  /* 0x000000040f06c825 */ /* 0x002fe200078e0202 */
[----:B------:R0:W-:Y:S01]  /*ff50*/  @!P0 ST.E.64 desc[UR36][R4.64], R102 ;  /* 0x0000006604008985 */ /* 0x0001e2000c101b24 */
[----:B------:R-:W-:-:S02]  /*ff60*/  IADD3 R16, R0, 0xe0, RZ ;  /* 0x000000e000107810 */ /* 0x000fc40007ffe0ff */
[--C-:B------:R-:W-:Y:S01]  /*ff70*/  @!P3 IMAD.WIDE R8, R11, 0x4, R2.reuse ;  /* 0x000000040b08b825 */ /* 0x100fe200078e0202 */
[----:B------:R1:W-:Y:S01]  /*ff80*/  @!P4 ST.E.64 desc[UR36][R6.64], R106 ;  /* 0x0000006a0600c985 */ /* 0x0003e2000c101b24 */
[----:B------:R-:W-:Y:S02]  /*ff90*/  ISETP.GE.AND P0, PT, R14, UR4, PT ;  /* 0x000000040e007c0c */ /* 0x000fe4000bf06270 */
[--C-:B------:R-:W-:Y:S01]  /*ffa0*/  @!P2 IMAD.WIDE R10, R17, 0x4, R2.reuse ;  /* 0x00000004110aa825 */ /* 0x100fe200078e0202 */
[----:B------:R2:W-:Y:S01]  /*ffb0*/  @!P3 ST.E.64 desc[UR36][R8.64], R110 ;  /* 0x0000006e0800b985 */ /* 0x0005e2000c101b24 */
[----:B------:R-:W-:Y:S02]  /*ffc0*/  ISETP.GE.AND P4, PT, R20, UR4, PT ;  /* 0x0000000414007c0c */ /* 0x000fe4000bf86270 */
[----:B------:R-:W-:Y:S01]  /*ffd0*/  @!P1 IMAD.WIDE R12, R13, 0x4, R2 ;  /* 0x000000040d0c9825 */ /* 0x000fe200078e0202 */
[----:B------:R3:W-:Y:S01]  /*ffe0*/  @!P2 ST.E.64 desc[UR36][R10.64], R114 ;  /* 0x000000720a00a985 */ /* 0x0007e2000c101b24 */
[----:B------:R-:W-:-:S02]  /*fff0*/  ISETP.GE.AND P2, PT, R16, UR4, PT ;  /* 0x0000000410007c0c */ /* 0x000fc4000bf46270 */
[C---:B------:R-:W-:Y:S01]  /*10000*/  VIADD R15, R0.reuse, 0xd8 ;  /* 0x000000d8000f7836 */ /* 0x040fe20000000000 */
[----:B------:R4:W-:Y:S01]  /*10010*/  @!P1 ST.E.64 desc[UR36][R12.64], R118 ;  /* 0x000000760c009985 */ /* 0x0009e2000c101b24 */
[----:B------:R-:W-:Y:S01]  /*10020*/  VIADD R17, R0, 0xe8 ;  /* 0x000000e800117836 */ /* 0x000fe20000000000 */
[----:B------:R-:W-:Y:S02]  /*10030*/  @!P5 LEA.HI R18, R18, R18, RZ, 0x1 ;  /* 0x000000121212d211 */ /* 0x000fe400078f08ff */
[----:B------:R-:W-:Y:S02]  /*10040*/  ISETP.GE.AND P1, PT, R15, UR4, PT ;  /* 0x000000040f007c0c */ /* 0x000fe4000bf26270 */
[----:B------:R-:W-:Y:S02]  /*10050*/  ISETP.GE.AND P3, PT, R17, UR4, PT ;  /* 0x0000000411007c0c */ /* 0x000fe4000bf66270 */
[----:B------:R-:W-:Y:S02]  /*10060*/  @!P6 LEA.HI R19, R19, R19, RZ, 0x1 ;  /* 0x000000131313e211 */ /* 0x000fe400078f08ff */
[----:B0-----:R-:W-:-:S02]  /*10070*/  @!P5 LOP3.LUT R5, R18, 0xfffffffe, RZ, 0xc0, !PT ;  /* 0xfffffffe1205d812 */ /* 0x001fc400078ec0ff */
        /* <DEDUP_REMOVED lines=33> */
.L_x_1772:
[----:B------:R-:W1:Y:S02]  /*10290*/  S2R R0, SR_TID.X ;  /* 0x0000000000007919 */ /* 0x000e640000002100 */
[----:B-1----:R-:W-:-:S05]  /*102a0*/  VIADD R2, R0, 0xffffff80 ;  /* 0xffffff8000027836 */ /* 0x002fca0000000000 */
[----:B------:R-:W-:-:S13]  /*102b0*/  ISETP.GT.AND P0, PT, R2, 0x3f, PT ;  /* 0x0000003f0200780c */ /* 0x000fda0003f04270 */
[----:B------:R-:W-:Y:S05]  /*102c0*/  @P0 BRA `(.L_x_1667) ;  /* 0x0000003c00d00947 */ /* 0x000fea0003800000 */
[----:B------:R-:W1:Y:S01]  /*102d0*/  S2R R3, SR_CTAID.X ;  /* 0x0000000000037919 */ /* 0x000e620000002500 */
[----:B------:R-:W2:Y:S01]  /*102e0*/  LDC R6, c[0x0][0xbe8] ;  /* 0x0002fa00ff067b82 */ /* 0x000ea20000000800 */
[----:B------:R-:W-:Y:S01]  /*102f0*/  ULDC UR4, c[0x0][0xa88] ;  /* 0x0002a20000047ab9 */ /* 0x000fe20000000800 */
[----:B-1----:R-:W-:Y:S02]  /*10300*/  IMAD R0, R3, 0x40, R0 ;  /* 0x0000004003007824 */ /* 0x002fe400078e0200 */
[----:B--2---:R-:W-:-:S03]  /*10310*/  IMAD R3, R6, UR4, RZ ;  /* 0x0000000406037c24 */ /* 0x004fc6000f8e02ff */
[----:B------:R-:W-:-:S04]  /*10320*/  IADD3 R0, R0, -0x80, RZ ;  /* 0xffffff8000007810 */ /* 0x000fc80007ffe0ff */
[----:B------:R-:W-:-:S13]  /*10330*/  ISETP.GE.AND P0, PT, R0, R3, PT ;  /* 0x000000030000720c */ /* 0x000fda0003f06270 */
[----:B------:R-:W-:Y:S05]  /*10340*/  @P0 BRA `(.L_x_1667) ;  /* 0x0000003c00b00947 */ /* 0x000fea0003800000 */
[----:B------:R-:W-:Y:S01]  /*10350*/  ISETP.NE.AND P0, PT, R6, 0x1, PT ;  /* 0x000000010600780c */ /* 0x000fe20003f05270 */
[----:B------:R-:W1:Y:S01]  /*10360*/  S2UR UR4, SR_CTAID.Z ;  /* 0x00000000000479c3 */ /* 0x000e620000002700 */
[----:B------:R-:W-:Y:S01]  /*10370*/  SHF.R.S32.HI R5, RZ, 0x1f, R18 ;  /* 0x0000001fff057819 */ /* 0x000fe20000011412 */
[----:B------:R-:W-:Y:S02]  /*10380*/  ULDC.64 UR6, c[0x0][0xbd0] ;  /* 0x0002f40000067ab9 */ /* 0x000fe40000000a00 */
[----:B------:R-:W-:-:S04]  /*10390*/  IMAD.WIDE.U32 R2, R18, UR6, RZ ;  /* 0x0000000612027c25 */ /* 0x000fc8000f8e00ff */
[----:B------:R-:W2:Y:S01]  /*103a0*/  LDC.64 R12, c[0x0][0xbd8] ;  /* 0x0002f600ff0c7b82 */ /* 0x000ea20000000a00 */
[----:B------:R-:W-:-:S04]  /*103b0*/  IMAD R5, R5, UR6, RZ ;  /* 0x0000000605057c24 */ /* 0x000fc8000f8e02ff */
[----:B------:R-:W-:Y:S02]  /*103c0*/  IMAD R5, R18, UR7, R5 ;  /* 0x0000000712057c24 */ /* 0x000fe4000f8e0205 */
[----:B------:R-:W-:Y:S01]  /*103d0*/  IMAD.MOV R18, RZ, RZ, -R18 ;  /* 0x000000ffff127224 */ /* 0x000fe200078e0a12 */
[----:B0-----:R-:W0:Y:S01]  /*103e0*/  @P0 LDC R9, c[0x0][0xbec] ;  /* 0x0002fb00ff090b82 */ /* 0x001e220000000800 */
[----:B------:R-:W-:Y:S01]  /*103f0*/  IMAD.IADD R3, R3, 0x1, R5 ;  /* 0x0000000103037824 */ /* 0x000fe200078e0205 */
[----:B------:R-:W-:-:S06]  /*10400*/  MOV R5, R0 ;  /* 0x0000000000057202 */ /* 0x000fcc0000000f00 */
[----:B------:R-:W3:Y:S01]  /*10410*/  S2UR UR8, SR_CTAID.Y ;  /* 0x00000000000879c3 */ /* 0x000ee20000002600 */
[----:B-1----:R-:W-:-:S07]  /*10420*/  USHF.R.S32.HI UR5, URZ, 0x1f, UR4 ;  /* 0x0000001f3f057899 */ /* 0x002fce0008011404 */
[----:B------:R-:W3:Y:S01]  /*10430*/  LDC R7, c[0x0][0xc50] ;  /* 0x00031400ff077b82 */ /* 0x000ee20000000800 */
[C---:B--2---:R-:W-:Y:S02]  /*10440*/  IMAD R8, R12.reuse, UR5, RZ ;  /* 0x000000050c087c24 */ /* 0x044fe4000f8e02ff */
[----:B------:R-:W-:-:S04]  /*10450*/  IMAD.WIDE.U32 R2, R12, UR4, R2 ;  /* 0x000000040c027c25 */ /* 0x000fc8000f8e0002 */
[----:B------:R-:W-:Y:S01]  /*10460*/  IMAD R13, R13, UR4, R8 ;  /* 0x000000040d0d7c24 */ /* 0x000fe2000f8e0208 */
[----:B------:R-:W1:Y:S01]  /*10470*/  @P0 LDC R11, c[0x0][0xbf0] ;  /* 0x0002fc00ff0b0b82 */ /* 0x000e620000000800 */
[----:B0-----:R-:W-:Y:S01]  /*10480*/  @P0 IMAD.HI.U32 R4, R0, R9, RZ ;  /* 0x0000000900040227 */ /* 0x001fe200078e00ff */
[----:B------:R-:W-:-:S03]  /*10490*/  ULDC.64 UR4, c[0x0][0xbe0] ;  /* 0x0002f80000047ab9 */ /* 0x000fc60000000a00 */
[----:B------:R-:W-:Y:S02]  /*104a0*/  IMAD.IADD R3, R13, 0x1, R3 ;  /* 0x000000010d037824 */ /* 0x000fe400078e0203 */
[----:B---3--:R-:W-:-:S04]  /*104b0*/  IMAD R9, R7, R18, UR8 ;  /* 0x0000000807097e24 */ /* 0x008fc8000f8e0212 */
[----:B------:R-:W-:Y:S01]  /*104c0*/  IMAD.WIDE.U32 R2, R9, UR4, R2 ;  /* 0x0000000409027c25 */ /* 0x000fe2000f8e0002 */
[----:B-1----:R-:W-:Y:S02]  /*104d0*/  @P0 SHF.R.U32.HI R5, RZ, R11, R4 ;  /* 0x0000000bff050219 */ /* 0x002fe40000011604 */
[----:B------:R-:W-:Y:S02]  /*104e0*/  SHF.R.S32.HI R4, RZ, 0x1f, R9 ;  /* 0x0000001fff047819 */ /* 0x000fe40000011409 */
[----:B------:R-:W-:Y:S01]  /*104f0*/  IADD3 R2, P0, R5, R2, RZ ;  /* 0x0000000205027210 */ /* 0x000fe20007f1e0ff */
[----:B------:R-:W-:Y:S02]  /*10500*/  IMAD.MOV R7, RZ, RZ, -R5 ;  /* 0x000000ffff077224 */ /* 0x000fe400078e0a05 */
[----:B------:R-:W-:Y:S02]  /*10510*/  IMAD R4, R4, UR4, RZ ;  /* 0x0000000404047c24 */ /* 0x000fe4000f8e02ff */
[----:B------:R-:W-:-:S02]  /*10520*/  IMAD R7, R6, R7, R0 ;  /* 0x0000000706077224 */ /* 0x000fc400078e0200 */
[----:B------:R-:W-:Y:S01]  /*10530*/  IMAD R4, R9, UR5, R4 ;  /* 0x0000000509047c24 */ /* 0x000fe2000f8e0204 */
[----:B------:R-:W-:Y:S01]  /*10540*/  SHF.R.S32.HI R9, RZ, 0x1f, R5 ;  /* 0x0000001fff097819 */ /* 0x000fe20000011405 */
[----:B------:R-:W-:Y:S01]  /*10550*/  ULDC.64 UR4, c[0x0][0xbc8] ;  /* 0x0002f20000047ab9 */ /* 0x000fe20000000a00 */
[----:B------:R-:W-:Y:S02]  /*10560*/  SHF.R.S32.HI R0, RZ, 0x1f, R7 ;  /* 0x0000001fff007819 */ /* 0x000fe40000011407 */
[----:B------:R-:W-:-:S03]  /*10570*/  IADD3.X R3, R9, R3, R4, P0, !PT ;  /* 0x0000000309037210 */ /* 0x000fc600007fe404 */
[----:B------:R-:W-:Y:S02]  /*10580*/  IMAD R0, R0, UR4, RZ ;  /* 0x0000000400007c24 */ /* 0x000fe4000f8e02ff */
[----:B------:R-:W-:-:S04]  /*10590*/  IMAD.WIDE.U32 R2, R7, UR4, R2 ;  /* 0x0000000407027c25 */ /* 0x000fc8000f8e0002 */
[----:B------:R-:W-:Y:S01]  /*105a0*/  IMAD R5, R7, UR5, R0 ;  /* 0x0000000507057c24 */ /* 0x000fe2000f8e0200 */
[----:B------:R-:W-:Y:S02]  /*105b0*/  ULDC.64 UR4, c[0x0][0xba8] ;  /* 0x0002ea0000047ab9 */ /* 0x000fe40000000a00 */
[----:B------:R-:W-:Y:S02]  /*105c0*/  LEA R4, P0, R2, UR4, 0x2 ;  /* 0x0000000402047c11 */ /* 0x000fe4000f8010ff */
[----:B------:R-:W-:-:S04]  /*105d0*/  IADD3 R3, R3, R5, RZ ;  /* 0x0000000503037210 */ /* 0x000fc80007ffe0ff */
[----:B------:R-:W-:Y:S01]  /*105e0*/  LEA.HI.X R5, R2, UR5, R3, 0x2, P0 ;  /* 0x0000000502057c11 */ /* 0x000fe200080f1403 */
[----:B------:R-:W-:-:S05]  /*105f0*/  IMAD.MOV.U32 R3, RZ, RZ, -0x800000 ;  /* 0xff800000ff037424 */ /* 0x000fca00078e00ff */
[----:B------:R1:W-:Y:S01]  /*10600*/  STG.E desc[UR36][R4.64], R3 ;  /* 0x0000000304007986 */ /* 0x0003e2000c101924 */
[----:B------:R-:W-:Y:S05]  /*10610*/  BRA `(.L_x_1667) ;  /* 0x0000003800fc7947 */ /* 0x000fea0003800000 */
.L_x_1665:
        /* <DEDUP_REMOVED lines=18> */
.L_x_1776:
[----:B------:R-:W-:Y:S01]  /*10740*/  ULDC UR7, c[0x0][0xc50] ;  /* 0x0003140000077ab9 */ /* 0x000fe20000000800 */
[----:B------:R-:W-:Y:S01]  /*10750*/  UMOV UR40, UR6 ;  /* 0x0000000600287c82 */ /* 0x000fe20008000000 */
[----:B------:R-:W-:-:S11]  /*10760*/  UISETP.NE.AND UP0, UPT, UR7, 0x1, UPT ;  /* 0x000000010700788c */ /* 0x000fd6000bf05270 */
[----:B------:R-:W-:Y:S01]  /*10770*/  @UP0 ULDC UR4, c[0x0][0xc54] ;  /* 0x0003150000040ab9 */ /* 0x000fe20000000800 */
[----:B------:R-:W-:Y:S01]  /*10780*/  @UP0 ULDC UR8, c[0x0][0xc58] ;  /* 0x0003160000080ab9 */ /* 0x000fe20000000800 */
[----:B------:R-:W-:-:S04]  /*10790*/  UIMAD.WIDE.U32 UR4, UR6, UR4, URZ ;  /* 0x00000004060472a5 */ /* 0x000fc8000f8e003f */
[----:B------:R-:W-:-:S12]  /*107a0*/  @UP0 USHF.R.U32.HI UR40, URZ, UR8, UR5 ;  /* 0x000000083f280299 */ /* 0x000fd80008011605 */
.L_x_1777:
[----:B------:R-:W-:Y:S01]  /*107b0*/  ISETP.GE.AND P0, PT, R17, RZ, PT ;  /* 0x000000ff1100720c */ /* 0x000fe20003f06270 */
[----:B------:R-:W-:Y:S01]  /*107c0*/  UIADD3 UR45, -UR40, URZ, URZ ;  /* 0x0000003f282d7290 */ /* 0x000fe2000fffe13f */
[----:B------:R-:W-:Y:S01]  /*107d0*/  IMAD.MOV.U32 R21, RZ, RZ, 0x1 ;  /* 0x00000001ff157424 */ /* 0x000fe200078e00ff */
[----:B------:R-:W-:Y:S01]  /*107e0*/  MOV R0, RZ ;  /* 0x000000ff00007202 */ /* 0x000fe20000000f00 */
[----:B------:R-:W-:Y:S01]  /*107f0*/  IMAD.MOV.U32 R4, RZ, RZ, 0x1 ;  /* 0x00000001ff047424 */ /* 0x000fe200078e00ff */
[----:B------:R-:W-:-:S08]  /*10800*/  UIMAD UR45, UR7, UR45, UR6 ;  /* 0x0000002d072d72a4 */ /* 0x000fd0000f8e0206 */
[----:B------:R-:W-:Y:S05]  /*10810*/  @!P0 BRA `(.L_x_1778) ;  /* 0x0000003400b48947 */ /* 0x000fea0003800000 */
[----:B------:R-:W0:Y:S01]  /*10820*/  LDC.64 R2, c[0x0][0xa28] ;  /* 0x00028a00ff027b82 */ /* 0x000e220000000a00 */
[----:B------:R-:W-:Y:S01]  /*10830*/  IMAD.MOV.U32 R28, RZ, RZ, RZ ;  /* 0x000000ffff1c7224 */ /* 0x000fe200078e00ff */
[----:B------:R-:W-:Y:S01]  /*10840*/  ULDC.64 UR4, c[0x0][0x418] ;  /* 0x0001060000047ab9 */ /* 0x000fe20000000a00 */
[----:B------:R-:W-:Y:S01]  /*10850*/  ULDC UR6, c[0x0][0x448] ;  /* 0x0001120000067ab9 */ /* 0x000fe20000000800 */
[----:B------:R-:W-:Y:S01]  /*10860*/  ULDC UR10, c[0x0][0x2f0] ;  /* 0x0000bc00000a7ab9 */ /* 0x000fe20000000800 */
[----:B------:R-:W-:Y:S01]  /*10870*/  ULDC UR11, c[0x0][0x288] ;  /* 0x0000a200000b7ab9 */ /* 0x000fe20000000800 */
[----:B0-----:R-:W-:-:S04]  /*10880*/  ISETP.NE.U32.AND P0, PT, R2, RZ, PT ;  /* 0x000000ff0200720c */ /* 0x001fc80003f05070 */
[----:B------:R-:W-:-:S13]  /*10890*/  ISETP.NE.AND.EX P0, PT, R3, RZ, PT, P0 ;  /* 0x000000ff0300720c */ /* 0x000fda0003f05300 */
[----:B------:R-:W0:Y:S02]  /*108a0*/  @P0 LDC.64 R2, c[0x0][0xa28] ;  /* 0x00028a00ff020b82 */ /* 0x000e240000000a00 */
[----:B0-----:R-:W-:-:S05]  /*108b0*/  @P0 IMAD.WIDE R2, R17, 0x4, R2 ;  /* 0x0000000411020825 */ /* 0x001fca00078e0202 */
[----:B------:R0:W5:Y:S01]  /*108c0*/  @P0 LDG.E R28, desc[UR36][R2.64] ;  /* 0x00000024021c0981 */ /* 0x000162000c1e1900 */
[----:B------:R-:W1:Y:S01]  /*108d0*/  S2UR UR41, SR_CTAID.X ;  /* 0x00000000002979c3 */ /* 0x000e620000002500 */
[----:B------:R-:W-:Y:S02]  /*108e0*/  UISETP.NE.U32.AND UP0, UPT, UR4, URZ, UPT ;  /* 0x0000003f0400728c */ /* 0x000fe4000bf05070 */
[----:B------:R-:W-:Y:S02]  /*108f0*/  UISETP.NE.AND UP1, UPT, UR6, 0x1, UPT ;  /* 0x000000010600788c */ /* 0x000fe4000bf25270 */
[----:B------:R-:W-:Y:S01]  /*10900*/  UISETP.NE.AND.EX UP0, UPT, UR5, URZ, UPT, UP0 ;  /* 0x0000003f0500728c */ /* 0x000fe2000bf05300 */
[----:B------:R-:W-:Y:S02]  /*10910*/  ULDC UR6, c[0x0][0x424] ;  /* 0x0001090000067ab9 */ /* 0x000fe40000000800 */
[----:B------:R-:W-:Y:S01]  /*10920*/  ULDC.64 UR4, c[0x0][0x9e0] ;  /* 0x0002780000047ab9 */ /* 0x000fe20000000a00 */
[----:B------:R-:W-:-:S02]  /*10930*/  USEL UR9, UR6, 0x1, UP0 ;  /* 0x0000000106097887 */ /* 0x000fc40008000000 */
[----:B------:R-:W-:Y:S02]  /*10940*/  UISETP.GE.AND UP0, UPT, UR5, 0x1, UPT ;  /* 0x000000010500788c */ /* 0x000fe4000bf06270 */
[----:B------:R-:W-:Y:S01]  /*10950*/  UIMAD UR47, UR9, UR10, URZ ;  /* 0x0000000a092f72a4 */ /* 0x000fe2000f8e023f */
[----:B------:R-:W-:Y:S01]  /*10960*/  @UP1 ULDC UR7, c[0x0][0x44c] ;  /* 0x0001130000071ab9 */ /* 0x000fe20000000800 */
[----:B------:R-:W-:Y:S02]  /*10970*/  UIMAD UR9, UR9, UR10, 0x3f ;  /* 0x0000003f090974a4 */ /* 0x000fe4000f8e020a */
[----:B------:R-:W-:Y:S01]  /*10980*/  PLOP3.LUT P1, PT, PT, PT, UP0, 0x80, 0x0 ;  /* 0x000000000000781c */ /* 0x000fe20003f2f008 */
[----:B------:R-:W-:Y:S01]  /*10990*/  @UP1 ULDC UR12, c[0x0][0x450] ;  /* 0x00011400000c1ab9 */ /* 0x000fe20000000800 */
[----:B------:R-:W-:Y:S02]  /*109a0*/  UP2UR UR48, UPR, URZ, 0x2 ;  /* 0x000000023f307883 */ /* 0x000fe40008000000 */
[----:B-1----:R-:W-:-:S04]  /*109b0*/  USHF.L.U32 UR41, UR41, 0x6, URZ ;  /* 0x0000000629297899 */ /* 0x002fc8000800063f */
[----:B------:R-:W-:-:S04]  /*109c0*/  UIADD3 UR8, UR41, 0x3f, URZ ;  /* 0x0000003f29087890 */ /* 0x000fc8000fffe03f */
[----:B------:R-:W-:Y:S02]  /*109d0*/  UIMAD.WIDE.U32 UR6, UR8, UR7, URZ ;  /* 0x00000007080672a5 */ /* 0x000fe4000f8e003f */
[----:B------:R-:W-:Y:S02]  /*109e0*/  UIADD3 UR6, UR47, 0x1, -UR11 ;  /* 0x000000012f067890 */ /* 0x000fe4000fffe80b */
[----:B------:R-:W-:Y:S02]  /*109f0*/  @UP1 USHF.R.U32.HI UR8, URZ, UR12, UR7 ;  /* 0x0000000c3f081299 */ /* 0x000fe40008011607 */
[----:B------:R-:W-:Y:S02]  /*10a00*/  USHF.R.S32.HI UR7, URZ, 0x1f, UR9 ;  /* 0x0000001f3f077899 */ /* 0x000fe40008011409 */
[----:B------:R-:W-:Y:S02]  /*10a10*/  UIADD3 UR6, UR6, UR8, URZ ;  /* 0x0000000806067290 */ /* 0x000fe4000fffe03f */
[----:B------:R-:W-:-:S02]  /*10a20*/  ULEA.HI UR7, UR7, UR9, URZ, 0x6 ;  /* 0x0000000907077291 */ /* 0x000fc4000f8f303f */
[----:B------:R-:W-:Y:S02]  /*10a30*/  UIADD3 UR4, UR6, UR4, URZ ;  /* 0x0000000406047290 */ /* 0x000fe4000fffe03f */
[----:B------:R-:W-:Y:S01]  /*10a40*/  USHF.R.S32.HI UR42, URZ, 0x6, UR7 ;  /* 0x000000063f2a7899 */ /* 0x000fe20008011407 */
[----:B0-----:R-:W-:Y:S11]  /*10a50*/  @!P1 BRA `(.L_x_1779) ;  /* 0x0000000000449947 */ /* 0x001ff60003800000 */
[----:B------:R-:W-:Y:S01]  /*10a60*/  ISETP.LT.AND P0, PT, RZ, UR6, PT ;  /* 0x00000006ff007c0c */ /* 0x000fe2000bf01270 */
[----:B------:R-:W-:-:S12]  /*10a70*/  UIADD3 UR8, UR6, -0x1, URZ ;  /* 0xffffffff06087890 */ /* 0x000fd8000fffe03f */
[----:B------:R-:W-:Y:S05]  /*10a80*/  @P0 BRA `(.L_x_1780) ;  /* 0x00000000001c0947 */ /* 0x000fea0003800000 */
[----:B------:R-:W-:Y:S02]  /*10a90*/  UISETP.NE.AND UP0, UPT, UR5, 0x1, UPT ;  /* 0x000000010500788c */ /* 0x000fe4000bf05270 */
[----:B------:R-:W-:-:S09]  /*10aa0*/  UIADD3 UR8, -UR6, URZ, URZ ;  /* 0x0000003f06087290 */ /* 0x000fd2000fffe13f */
[----:B------:R-:W-:Y:S02]  /*10ab0*/  @UP0 ULDC.64 UR12, c[0x0][0x9e8] ;  /* 0x00027a00000c0ab9 */ /* 0x000fe40000000a00 */
[----:B------:R-:W-:-:S04]  /*10ac0*/  UIMAD.WIDE.U32 UR6, UR8, UR12, URZ ;  /* 0x0000000c080672a5 */ /* 0x000fc8000f8e003f */
[----:B------:R-:W-:-:S04]  /*10ad0*/  @UP0 USHF.R.U32.HI UR8, URZ, UR13, UR7 ;  /* 0x0000000d3f080299 */ /* 0x000fc80008011607 */
[----:B------:R-:W-:Y:S01]  /*10ae0*/  ULOP3.LUT UR8, URZ, UR8, URZ, 0x33, !UPT ;  /* 0x000000083f087292 */ /* 0x000fe2000f8e333f */
[----:B------:R-:W-:Y:S11]  /*10af0*/  BRA `(.L_x_1781) ;  /* 0x0000000000107947 */ /* 0x000ff60003800000 */
.L_x_1780:
[----:B------:R-:W-:-:S11]  /*10b00*/  UISETP.NE.AND UP0, UPT, UR5, 0x1, UPT ;  /* 0x000000010500788c */ /* 0x000fd6000bf05270 */
[----:B------:R-:W-:Y:S02]  /*10b10*/  @UP0 ULDC.64 UR12, c[0x0][0x9e8] ;  /* 0x00027a00000c0ab9 */ /* 0x000fe40000000a00 */
[----:B------:R-:W-:-:S04]  /*10b20*/  UIMAD.WIDE.U32 UR6, UR8, UR12, URZ ;  /* 0x0000000c080672a5 */ /* 0x000fc8000f8e003f */
[----:B------:R-:W-:-:S12]  /*10b30*/  @UP0 USHF.R.U32.HI UR8, URZ, UR13, UR7 ;  /* 0x0000000d3f080299 */ /* 0x000fd80008011607 */
.L_x_1781:
[----:B------:R-:W-:-:S04]  /*10b40*/  UIMAD UR8, UR8, UR5, UR5 ;  /* 0x00000005080872a4 */ /* 0x000fc8000f8e0205 */
[----:B------:R-:W-:-:S04]  /*10b50*/  UISETP.LT.AND UP0, UPT, UR4, UR8, UPT ;  /* 0x000000080400728c */ /* 0x000fc8000bf01270 */
[----:B------:R-:W-:-:S12]  /*10b60*/  USEL UR4, UR4, UR8, UP0 ;  /* 0x0000000804047287 */ /* 0x000fd80008000000 */
.L_x_1779:
[----:B------:R-:W-:Y:S02]  /*10b70*/  UISETP.NE.AND UP0, UPT, UR48, URZ, UPT ;  /* 0x0000003f3000728c */ /* 0x000fe4000bf05270 */
[----:B------:R-:W-:-:S04]  /*10b80*/  UIADD3 UR4, UR4, 0x3f, URZ ;  /* 0x0000003f04047890 */ /* 0x000fc8000fffe03f */
[----:B------:R-:W-:-:S04]  /*10b90*/  USHF.R.S32.HI UR8, URZ, 0x1f, UR4 ;  /* 0x0000001f3f087899 */ /* 0x000fc80008011404 */
[----:B------:R-:W-:Y:S01]  /*10ba0*/  ULEA.HI UR8, UR8, UR4, URZ, 0x6 ;  /* 0x0000000408087291 */ /* 0x000fe2000f8f303f */
[----:B------:R-:W-:Y:S01]  /*10bb0*/  @UP0 ULDC UR6, c[0x0][0x44c] ;  /* 0x0001130000060ab9 */ /* 0x000fe20000000800 */
[----:B------:R-:W-:Y:S01]  /*10bc0*/  @UP0 ULDC UR9, c[0x0][0x450] ;  /* 0x0001140000090ab9 */ /* 0x000fe20000000800 */
[----:B------:R-:W-:Y:S02]  /*10bd0*/  UIMAD.WIDE.U32 UR6, UR41, UR6, URZ ;  /* 0x00000006290672a5 */ /* 0x000fe4000f8e003f */
[----:B------:R-:W-:Y:S01]  /*10be0*/  UMOV UR4, UR41 ;  /* 0x0000002900047c82 */ /* 0x000fe20008000000 */
[----:B------:R-:W-:Y:S02]  /*10bf0*/  USHF.R.S32.HI UR43, URZ, 0x6, UR8 ;  /* 0x000000063f2b7899 */ /* 0x000fe40008011408 */
[----:B------:R-:W-:Y:S02]  /*10c00*/  @UP0 USHF.R.U32.HI UR4, URZ, UR9, UR7 ;  /* 0x000000093f040299 */ /* 0x000fe40008011607 */
[----:B------:R-:W-:-:S02]  /*10c10*/  UISETP.LT.AND UP0, UPT, UR42, UR43, UPT ;  /* 0x0000002b2a00728c */ /* 0x000fc4000bf01270 */
[----:B------:R-:W-:Y:S01]  /*10c20*/  UIADD3 UR4, UR4, -UR11, UR47 ;  /* 0x8000000b04047290 */ /* 0x000fe2000fffe02f */
[----:B------:R-:W-:Y:S01]  /*10c30*/  ULDC UR8, c[0x0][0x9dc] ;  /* 0x0002770000087ab9 */ /* 0x000fe20000000800 */
[----:B------:R-:W-:Y:S02]  /*10c40*/  USEL UR12, UR42, UR43, UP0 ;  /* 0x0000002b2a0c7287 */ /* 0x000fe40008000000 */
[----:B------:R-:W-:Y:S01]  /*10c50*/  UIADD3 UR8, UR4, -UR8, URZ ;  /* 0x8000000804087290 */ /* 0x000fe2000fffe03f */
[----:B------:R-:W-:Y:S11]  /*10c60*/  @!P1 BRA `(.L_x_1782) ;  /* 0x0000000000449947 */ /* 0x000ff60003800000 */
[----:B------:R-:W-:-:S06]  /*10c70*/  UISETP.GT.AND UP0, UPT, UR4, -0x1, UPT ;  /* 0xffffffff0400788c */ /* 0x000fcc000bf04270 */
[----:B------:R-:W-:-:S13]  /*10c80*/  PLOP3.LUT P0, PT, PT, PT, UP0, 0x80, 0x0 ;  /* 0x000000000000781c */ /* 0x000fda0003f0f008 */
[----:B------:R-:W-:Y:S05]  /*10c90*/  @P0 BRA `(.L_x_1783) ;  /* 0x00000000001c0947 */ /* 0x000fea0003800000 */
[----:B------:R-:W-:Y:S02]  /*10ca0*/  UISETP.NE.AND UP0, UPT, UR5, 0x1, UPT ;  /* 0x000000010500788c */ /* 0x000fe4000bf05270 */
[----:B------:R-:W-:-:S09]  /*10cb0*/  ULOP3.LUT UR4, URZ, UR4, URZ, 0x33, !UPT ;  /* 0x000000043f047292 */ /* 0x000fd2000f8e333f */
[----:B------:R-:W-:Y:S02]  /*10cc0*/  @UP0 ULDC.64 UR10, c[0x0][0x9e8] ;  /* 0x00027a00000a0ab9 */ /* 0x000fe40000000a00 */
[----:B------:R-:W-:-:S04]  /*10cd0*/  UIMAD.WIDE.U32 UR6, UR4, UR10, URZ ;  /* 0x0000000a040672a5 */ /* 0x000fc8000f8e003f */
[----:B------:R-:W-:-:S04]  /*10ce0*/  @UP0 USHF.R.U32.HI UR4, URZ, UR11, UR7 ;  /* 0x0000000b3f040299 */ /* 0x000fc80008011607 */
[----:B------:R-:W-:Y:S01]  /*10cf0*/  ULOP3.LUT UR4, URZ, UR4, URZ, 0x33, !UPT ;  /* 0x000000043f047292 */ /* 0x000fe2000f8e333f */
[----:B------:R-:W-:Y:S11]  /*10d00*/  BRA `(.L_x_1784) ;  /* 0x0000000000107947 */ /* 0x000ff60003800000 */
.L_x_1783:
[----:B------:R-:W-:-:S11]  /*10d10*/  UISETP.NE.AND UP0, UPT, UR5, 0x1, UPT ;  /* 0x000000010500788c */ /* 0x000fd6000bf05270 */
[----:B------:R-:W-:Y:S02]  /*10d20*/  @UP0 ULDC.64 UR10, c[0x0][0x9e8] ;  /* 0x00027a00000a0ab9 */ /* 0x000fe40000000a00 */
[----:B------:R-:W-:-:S04]  /*10d30*/  UIMAD.WIDE.U32 UR6, UR4, UR10, URZ ;  /* 0x0000000a040672a5 */ /* 0x000fc8000f8e003f */
[----:B------:R-:W-:-:S12]  /*10d40*/  @UP0 USHF.R.U32.HI UR4, URZ, UR11, UR7 ;  /* 0x0000000b3f040299 */ /* 0x000fd80008011607 */
.L_x_1784:
[----:B------:R-:W-:-:S04]  /*10d50*/  UIMAD UR4, UR4, UR5, URZ ;  /* 0x00000005040472a4 */ /* 0x000fc8000f8e023f */
[----:B------:R-:W-:-:S04]  /*10d60*/  UISETP.LT.AND UP0, UPT, UR8, UR4, UPT ;  /* 0x000000040800728c */ /* 0x000fc8000bf01270 */
[----:B------:R-:W-:-:S12]  /*10d70*/  USEL UR8, UR8, UR4, !UP0 ;  /* 0x0000000408087287 */ /* 0x000fd8000c000000 */
.L_x_1782:
[----:B------:R-:W-:Y:S02]  /*10d80*/  USHF.R.S32.HI UR4, URZ, 0x1f, UR8 ;  /* 0x0000001f3f047899 */ /* 0x000fe40008011408 */
[----:B------:R-:W-:Y:S02]  /*10d90*/  USHF.R.U32.HI UR9, URZ, 0x10, UR45 ;  /* 0x000000103f097899 */ /* 0x000fe4000801162d */
[----:B------:R-:W-:Y:S02]  /*10da0*/  ULEA.HI UR4, UR4, UR8, URZ, 0x6 ;  /* 0x0000000804047291 */ /* 0x000fe4000f8f303f */
[----:B------:R-:W-:Y:S02]  /*10db0*/  ULOP3.LUT UR45, UR45, 0xffff, URZ, 0xc0, !UPT ;  /* 0x0000ffff2d2d7892 */ /* 0x000fe4000f8ec03f */
[----:B------:R-:W-:Y:S01]  /*10dc0*/  USHF.R.S32.HI UR4, URZ, 0x6, UR4 ;  /* 0x000000063f047899 */ /* 0x000fe20008011404 */
[----:B------:R-:W-:-:S03]  /*10dd0*/  UMOV UR38, URZ ;  /* 0x0000003f00267c82 */ /* 0x000fc60008000000 */
[----:B------:R-:W-:-:S04]  /*10de0*/  UISETP.LT.AND UP0, UPT, URZ, UR4, UPT ;  /* 0x000000043f00728c */ /* 0x000fc8000bf01270 */
[----:B------:R-:W-:Y:S02]  /*10df0*/  USEL UR44, URZ, UR4, !UP0 ;  /* 0x000000043f2c7287 */ /* 0x000fe4000c000000 */
[----:B------:R-:W-:Y:S02]  /*10e00*/  UISETP.NE.AND UP0, UPT, UR9, URZ, UPT ;  /* 0x0000003f0900728c */ /* 0x000fe4000bf05270 */
[----:B------:R-:W-:-:S06]  /*10e10*/  UISETP.GT.AND UP1, UPT, UR12, UR44, UPT ;  /* 0x0000002c0c00728c */ /* 0x000fcc000bf24270 */
[----:B------:R-:W-:-:S03]  /*10e20*/  PLOP3.LUT P0, PT, PT, PT, UP1, 0x80, 0x0 ;  /* 0x000000000000781c */ /* 0x000fc60003f0f018 */
[----:B------:R-:W-:-:S10]  /*10e30*/  @!UP0 ULDC UR9, c[0x0][0x9f0] ;  /* 0x00027c0000098ab9 */ /* 0x000fd40000000800 */
[----:B------:R-:W-:Y:S05]  /*10e40*/  @!P0 BRA `(.L_x_1785) ;  /* 0x00000000007c8947 */ /* 0x000fea0003800000 */
[----:B------:R-:W-:Y:S01]  /*10e50*/  IABS R0, UR9 ;  /* 0x0000000900007c13 */ /* 0x000fe20008000000 */
[----:B------:R-:W-:Y:S02]  /*10e60*/  UIADD3 UR4, UR9, -0x1, UR12 ;  /* 0xffffffff09047890 */ /* 0x000fe4000fffe00c */
[----:B------:R-:W-:Y:S02]  /*10e70*/  IABS R4, UR9 ;  /* 0x0000000900047c13 */ /* 0x000fe40008000000 */
[----:B------:R-:W-:Y:S01]  /*10e80*/  R2UR UR10, R0 ;  /* 0x00000000000a72ca */ /* 0x000fe200000e0000 */
[----:B------:R-:W-:-:S03]  /*10e90*/  UIADD3 UR6, -UR44, UR4, URZ ;  /* 0x000000042c067290 */ /* 0x000fc6000fffe13f */
[----:B------:R-:W-:-:S03]  /*10ea0*/  UMOV UR4, URZ ;  /* 0x0000003f00047c82 */ /* 0x000fc60008000000 */
[----:B------:R-:W-:Y:S01]  /*10eb0*/  IABS R3, UR6 ;  /* 0x0000000600037c13 */ /* 0x000fe20008000000 */
[----:B------:R-:W-:-:S03]  /*10ec0*/  ULOP3.LUT UR6, UR6, UR9, URZ, 0x3c, !UPT ;  /* 0x0000000906067292 */ /* 0x000fc6000f8e3c3f */
[----:B------:R-:W-:Y:S02]  /*10ed0*/  R2UR UR8, R3 ;  /* 0x00000000030872ca */ /* 0x000fe400000e0000 */
[----:B------:R-:W0:Y:S08]  /*10ee0*/  I2F.RP R0, UR10 ;  /* 0x0000000a00007d06 */ /* 0x000e300008209400 */
[----:B0-----:R-:W0:Y:S02]  /*10ef0*/  MUFU.RCP R0, R0 ;  /* 0x0000000000007308 */ /* 0x001e240000001000 */
        /* <DEDUP_REMOVED lines=20> */
.L_x_1785:
[----:B------:R-:W-:Y:S02]  /*11040*/  UIMAD UR49, UR45, UR38, UR44 ;  /* 0x000000262d3172a4 */ /* 0x000fe4000f8e022c */
[----:B------:R-:W-:Y:S01]  /*11050*/  IMAD.U32 R0, RZ, RZ, UR38 ;  /* 0x00000026ff007e24 */ /* 0x000fe2000f8e00ff */
[----:B------:R-:W-:Y:S01]  /*11060*/  MOV R4, 0x1 ;  /* 0x0000000100047802 */ /* 0x000fe20000000f00 */
[----:B------:R-:W-:Y:S02]  /*11070*/  IMAD.MOV.U32 R21, RZ, RZ, 0x1 ;  /* 0x00000001ff157424 */ /* 0x000fe400078e00ff */
[----:B------:R-:W-:-:S04]  /*11080*/  MOV R25, UR49 ;  /* 0x0000003100197c02 */ /* 0x000fc80008000f00 */
        /* <DEDUP_REMOVED lines=27> */
.L_x_1786:
        /* <DEDUP_REMOVED lines=20> */
.L_x_1788:
        /* <DEDUP_REMOVED lines=15> */
.L_x_1787:
        /* <DEDUP_REMOVED lines=39> */
[----:B------:R-:W-:Y:S01]  /*116e0*/  IMAD.MOV R0, RZ, RZ, -R7 ;  /* 0x000000ffff007224 */ /* 0x000fe200078e0a07 */
[----:B------:R-:W-:Y:S02]  /*116f0*/  LOP3.LUT R16, R16, 0xffffffdf, RZ, 0xc0, !PT ;  /* 0xffffffdf10107812 */ /* 0x000fe400078ec0ff */
[----:B------:R-:W-:Y:S01]  /*11700*/  CS2R R26, SRZ ;  /* 0x00000000001a7805 */ /* 0x000fe2000001ff00 */
        /* <DEDUP_REMOVED lines=10> */
[----:B------:R-:W-:Y:S02]  /*117b0*/  ISETP.GE.AND P2, PT, R2, UR4, PT ;  /* 0x0000000402007c0c */ /* 0x000fe4000bf46270 */
[----:B------:R-:W-:Y:S02]  /*117c0*/  LOP3.LUT R3, R22, 0x180, RZ, 0xfc, !PT ;  /* 0x0000018016037812 */ /* 0x000fe400078efcff */
[----:B------:R-:W-:Y:S02]  /*117d0*/  @P6 LOP3.LUT R16, R16, 0x20, RZ, 0xfc, !PT ;  /* 0x0000002010106812 */ /* 0x000fe400078efcff */
[----:B------:R-:W-:Y:S02]  /*117e0*/  ISETP.GE.AND P5, PT, R22, UR4, PT ;  /* 0x0000000416007c0c */ /* 0x000fe4000bfa6270 */
[----:B------:R-:W-:-:S02]  /*117f0*/  LOP3.LUT R16, R16, 0xffffffef, RZ, 0xc0, !PT ;  /* 0xffffffef10107812 */ /* 0x000fc400078ec0ff */
[----:B------:R-:W-:Y:S02]  /*11800*/  SEL R0, RZ, 0xffffffff, P6 ;  /* 0xffffffffff007807 */ /* 0x000fe40003000000 */
[----:B------:R-:W-:Y:S02]  /*11810*/  @P4 LOP3.LUT R16, R16, 0x10, RZ, 0xfc, !PT ;  /* 0x0000001010104812 */ /* 0x000fe400078efcff */
[----:B------:R-:W-:Y:S02]  /*11820*/  LOP3.LUT R2, R22, 0x140, RZ, 0xfc, !PT ;  /* 0x0000014016027812 */ /* 0x000fe400078efcff */
[----:B------:R-:W-:-:S04]  /*11830*/  LOP3.LUT R16, R16, 0xfffffff7, RZ, 0xc0, !PT ;  /* 0xfffffff710107812 */ /* 0x000fc800078ec0ff */
[----:B------:R-:W-:-:S04]  /*11840*/  @P3 LOP3.LUT R16, R16, 0x8, RZ, 0xfc, !PT ;  /* 0x0000000810103812 */ /* 0x000fc800078efcff */
[----:B------:R-:W-:-:S04]  /*11850*/  LOP3.LUT R16, R16, 0xfffffffb, RZ, 0xc0, !PT ;  /* 0xfffffffb10107812 */ /* 0x000fc800078ec0ff */
[----:B------:R-:W-:-:S04]  /*11860*/  @P2 LOP3.LUT R16, R16, 0x4, RZ, 0xfc, !PT ;  /* 0x0000000410102812 */ /* 0x000fc800078efcff */
[----:B------:R-:W-:-:S04]  /*11870*/  LOP3.LUT R16, R16, 0xffffffbf, RZ, 0xc0, !PT ;  /* 0xffffffbf10107812 */ /* 0x000fc800078ec0ff */
[----:B------:R-:W-:-:S04]  /*11880*/  @P5 LOP3.LUT R16, R16, 0x40, RZ, 0xfc, !PT ;  /* 0x0000004010105812 */ /* 0x000fc800078efcff */
[----:B------:R-:W-:Y:S02]  /*11890*/  LOP3.LUT R16, R16, 0xfffffffd, RZ, 0xc0, !PT ;  /* 0xfffffffd10107812 */ /* 0x000fe400078ec0ff */
[--C-:B--2---:R-:W-:Y:S01]  /*118a0*/  @!P0 SHF.R.S32.HI R27, RZ, 0x1f, R5.reuse ;  /* 0x0000001fff1b8819 */ /* 0x104fe20000011405 */
[----:B------:R-:W-:Y:S01]  /*118b0*/  @!P0 IMAD.MOV.U32 R26, RZ, RZ, R5 ;  /* 0x000000ffff1a8224 */ /* 0x000fe200078e0005 */
[----:B------:R-:W-:Y:S01]  /*118c0*/  ISETP.GE.AND P0, PT, R3, UR4, PT ;  /* 0x0000000403007c0c */ /* 0x000fe2000bf06270 */
[----:B------:R-:W-:Y:S01]  /*118d0*/  IMAD.SHL.U32 R3, R0, 0x2, RZ ;  /* 0x0000000200037824 */ /* 0x000fe200078e00ff */
[----:B------:R-:W-:Y:S02]  /*118e0*/  SEL R0, RZ, 0x1, P5 ;  /* 0x00000001ff007807 */ /* 0x000fe40002800000 */
[----:B------:R-:W-:Y:S02]  /*118f0*/  SEL R34, RZ, 0x40, P0 ;  /* 0x00000040ff227807 */ /* 0x000fe40000000000 */
[----:B------:R-:W-:-:S02]  /*11900*/  ISETP.GE.AND P0, PT, R2, UR4, PT ;  /* 0x0000000402007c0c */ /* 0x000fc4000bf06270 */
[----:B------:R-:W-:Y:S02]  /*11910*/  LOP3.LUT R5, R22, 0x1c0, RZ, 0xfc, !PT ;  /* 0x000001c016057812 */ /* 0x000fe400078efcff */
[----:B------:R-:W-:Y:S02]  /*11920*/  LOP3.LUT R0, R3, 0x2, R0, 0xe2, !PT ;  /* 0x0000000203007812 */ /* 0x000fe400078ee200 */
[----:B------:R-:W-:Y:S02]  /*11930*/  SEL R3, RZ, 0x4, P4 ;  /* 0x00000004ff037807 */ /* 0x000fe40002000000 */
[----:B------:R-:W-:Y:S02]  /*11940*/  SEL R2, RZ, 0x8, P3 ;  /* 0x00000008ff027807 */ /* 0x000fe40001800000 */
[----:B------:R-:W-:Y:S01]  /*11950*/  ISETP.GE.AND P1, PT, R5, UR4, PT ;  /* 0x0000000405007c0c */ /* 0x000fe2000bf26270 */
[----:B------:R-:W-:Y:S01]  /*11960*/  UMOV UR4, 0xffffffff ;  /* 0xffffffff00047882 */ /* 0x000fe20000000000 */
[----:B------:R-:W-:-:S02]  /*11970*/  LOP3.LUT R0, R2, R0, R3, 0xfe, !PT ;  /* 0x0000000002007212 */ /* 0x000fc400078efe03 */
[----:B------:R-:W-:Y:S02]  /*11980*/  SEL R3, RZ, 0x10, P2 ;  /* 0x00000010ff037807 */ /* 0x000fe40001000000 */
[----:B------:R-:W-:Y:S02]  /*11990*/  SEL R2, RZ, 0x20, P0 ;  /* 0x00000020ff027807 */ /* 0x000fe40000000000 */
[----:B------:R-:W-:Y:S02]  /*119a0*/  SEL R17, RZ, 0x80, P1 ;  /* 0x00000080ff117807 */ /* 0x000fe40000800000 */
[----:B------:R-:W-:Y:S02]  /*119b0*/  @P0 LOP3.LUT R16, R16, 0x2, RZ, 0xfc, !PT ;  /* 0x0000000210100812 */ /* 0x000fe400078efcff */
[----:B------:R-:W-:Y:S01]  /*119c0*/  LOP3.LUT R3, R2, R0, R3, 0xfe, !PT ;  /* 0x0000000002037212 */ /* 0x000fe200078efe03 */
[----:B------:R-:W-:Y:S06]  /*119d0*/  BRA.DIV UR4, `(.L_x_1789) ;  /* 0x0000002e041c7947 */ /* 0x000fec000b800000 */
.L_x_1831:
        /* <DEDUP_REMOVED lines=14> */
.L_x_1790:
[----:B------:R-:W-:-:S05]  /*11ac0*/  IMAD.MOV.U32 R0, RZ, RZ, 0x1 ;  /* 0x00000001ff007424 */ /* 0x000fca00078e00ff */
[----:B------:R-:W-:-:S04]  /*11ad0*/  SHF.L.U32 R0, R0, 0x1f, RZ ;  /* 0x0000001f00007819 */ /* 0x000fc800000006ff */
[----:B------:R-:W0:Y:S02]  /*11ae0*/  SYNCS.PHASECHK.TRANS64.TRYWAIT P0, [UR46+0x28c40], R0 ;  /* 0x028c4000ff0075a7 */ /* 0x000e24000800016e */
[----:B0-----:R-:W-:Y:S05]  /*11af0*/  @!P0 BRA `(.L_x_1791) ;  /* 0x0000002800f48947 */ /* 0x001fea0003800000 */
.L_x_1832:
        /* <DEDUP_REMOVED lines=57> */
.L_x_1842:
        /* <DEDUP_REMOVED lines=15> */
.L_x_1793:
        /* <DEDUP_REMOVED lines=23> */
.L_x_1794:
[----:B------:R-:W-:Y:S01]  /*120f0*/  UISETP.NE.AND UP0, UPT, UR48, URZ, UPT ;  /* 0x0000003f3000728c */ /* 0x000fe2000bf05270 */
[----:B------:R-:W0:Y:S01]  /*12100*/  S2R R20, SR_CTAID.Z ;  /* 0x0000000000147919 */ /* 0x000e220000002700 */
[----:B------:R-:W-:Y:S01]  /*12110*/  VIADD R9, R31, UR41 ;  /* 0x000000291f097c36 */ /* 0x000fe20008000000 */
[----:B------:R-:W-:Y:S01]  /*12120*/  R2UR UR6, R23 ;  /* 0x00000000170672ca */ /* 0x000fe200000e0000 */
[----:B------:R-:W-:Y:S02]  /*12130*/  ULDC.64 UR8, c[0x0][0x2d8] ;  /* 0x0000b60000087ab9 */ /* 0x000fe40000000a00 */
[----:B------:R-:W-:Y:S01]  /*12140*/  PLOP3.LUT P0, PT, PT, PT, UP0, 0x80, 0x0 ;  /* 0x000000000000781c */ /* 0x000fe20003f0f008 */
[----:B------:R-:W-:-:S04]  /*12150*/  IMAD.MOV.U32 R7, RZ, RZ, R9 ;  /* 0x000000ffff077224 */ /* 0x000fc800078e0009 */
[----:B------:R-:W-:-:S05]  /*12160*/  @UP0 ULDC UR4, c[0x0][0x44c] ;  /* 0x0001130000040ab9 */ /* 0x000fca0000000800 */
[----:B------:R-:W-:-:S03]  /*12170*/  UIMAD UR6, UR6, UR8, URZ ;  /* 0x00000008060672a4 */ /* 0x000fc6000f8e023f */
[----:B------:R-:W-:Y:S01]  /*12180*/  @P0 IMAD.HI.U32 R0, R9, UR4, RZ ;  /* 0x0000000409000c27 */ /* 0x000fe2000f8e00ff */
[----:B------:R-:W-:Y:S01]  /*12190*/  PLOP3.LUT P0, PT, PT, PT, UP0, 0x80, 0x0 ;  /* 0x000000000000781c */ /* 0x000fe20003f0f008 */
[----:B------:R-:W-:Y:S01]  /*121a0*/  @UP0 ULDC UR4, c[0x0][0x450] ;  /* 0x0001140000040ab9 */ /* 0x000fe20000000800 */
[----:B------:R-:W-:-:S11]  /*121b0*/  UIMAD UR6, UR40, UR9, UR6 ;  /* 0x00000009280672a4 */ /* 0x000fd6000f8e0206 */
[----:B------:R-:W-:Y:S01]  /*121c0*/  @P0 SHF.R.U32.HI R7, RZ, UR4, R0 ;  /* 0x00000004ff070c19 */ /* 0x000fe20008011600 */
[----:B------:R-:W-:Y:S01]  /*121d0*/  UIMAD.WIDE.U32 UR4, UR40, UR8, URZ ;  /* 0x00000008280472a5 */ /* 0x000fe2000f8e003f */
[----:B------:R-:W1:Y:S01]  /*121e0*/  LDC R0, c[0x0][0x448] ;  /* 0x00011200ff007b82 */ /* 0x000e620000000800 */
[----:B0-----:R-:W-:Y:S01]  /*121f0*/  SHF.R.S32.HI R6, RZ, 0x1f, R20 ;  /* 0x0000001fff067819 */ /* 0x001fe20000011414 */
[----:B------:R-:W-:Y:S01]  /*12200*/  ULDC.64 UR8, c[0x0][0x2e0] ;  /* 0x0000b80000087ab9 */ /* 0x000fe20000000a00 */
[----:B------:R-:W-:Y:S02]  /*12210*/  UIADD3 UR6, UR5, UR6, URZ ;  /* 0x0000000605067290 */ /* 0x000fe4000fffe03f */
[----:B------:R-:W-:Y:S02]  /*12220*/  IMAD.U32 R4, RZ, RZ, UR4 ;  /* 0x00000004ff047e24 */ /* 0x000fe4000f8e00ff */
[----:B------:R-:W-:Y:S02]  /*12230*/  IMAD R6, R6, UR8, RZ ;  /* 0x0000000806067c24 */ /* 0x000fe4000f8e02ff */
[----:B------:R-:W-:Y:S01]  /*12240*/  MOV R3, UR6 ;  /* 0x0000000600037c02 */ /* 0x000fe20008000f00 */
[----:B------:R-:W-:Y:S01]  /*12250*/  IMAD.U32 R5, RZ, RZ, UR5 ;  /* 0x00000005ff057e24 */ /* 0x000fe2000f8e00ff */
[----:B------:R-:W-:Y:S01]  /*12260*/  MOV R2, R4 ;  /* 0x0000000400027202 */ /* 0x000fe20000000f00 */
[----:B------:R-:W-:Y:S01]  /*12270*/  IMAD R5, R20, UR9, R6 ;  /* 0x0000000914057c24 */ /* 0x000fe2000f8e0206 */
[----:B------:R-:W-:Y:S01]  /*12280*/  SHF.R.S32.HI R4, RZ, 0x1f, R7 ;  /* 0x0000001fff047819 */ /* 0x000fe20000011407 */
[----:B------:R-:W-:-:S02]  /*12290*/  ULDC.64 UR4, c[0x0][0x2d0] ;  /* 0x0000b40000047ab9 */ /* 0x000fc40000000a00 */
[----:B------:R-:W-:-:S04]  /*122a0*/  IMAD.WIDE.U32 R2, R20, UR8, R2 ;  /* 0x0000000814027c25 */ /* 0x000fc8000f8e0002 */
[----:B------:R-:W-:Y:S02]  /*122b0*/  IMAD.IADD R3, R3, 0x1, R5 ;  /* 0x0000000103037824 */ /* 0x000fe400078e0205 */
[----:B------:R-:W-:Y:S02]  /*122c0*/  IMAD.MOV R5, RZ, RZ, -R7 ;  /* 0x000000ffff057224 */ /* 0x000fe400078e0a07 */
[----:B------:R-:W-:Y:S02]  /*122d0*/  IMAD R4, R4, UR4, RZ ;  /* 0x0000000404047c24 */ /* 0x000fe4000f8e02ff */
[----:B-1----:R-:W-:Y:S02]  /*122e0*/  IMAD R5, R0, R5, R9 ;  /* 0x0000000500057224 */ /* 0x002fe400078e0209 */
        /* <DEDUP_REMOVED lines=18> */
[----:B------:R-:W-:Y:S02]  /*12410*/  VIADD R7, R35, UR41 ;  /* 0x0000002923077c36 */ /* 0x000fe40008000000 */
        /* <DEDUP_REMOVED lines=26> */
.L_x_1851:
        /* <DEDUP_REMOVED lines=18> */
.L_x_1852:
[----:B------:R-:W-:-:S13]  /*126e0*/  ISETP.NE.AND P0, PT, R33, 0x3, PT ;  /* 0x000000032100780c */ /* 0x000fda0003f05270 */
[----:B------:R-:W-:Y:S05]  /*126f0*/  @!P0 BRA `(.L_x_1797) ;  /* 0x0000000000048947 */ /* 0x000fea0003800000 */
[----:B------:R-:W-:Y:S01]  /*12700*/  BPT.TRAP 0x1 ;  /* 0x000000040000795c */ /* 0x000fe20000300000 */
.L_x_1797:
[----:B------:R-:W1:Y:S02]  /*12710*/  SYNCS.PHASECHK.TRANS64.TRYWAIT P0, [UR46+0x28c60], R0 ;  /* 0x028c6000ff0075a7 */ /* 0x000e64000800016e */
[----:B-1----:R-:W-:Y:S05]  /*12720*/  @!P0 BRA `(.L_x_1798) ;  /* 0x0000002800608947 */ /* 0x002fea0003800000 */
.L_x_1853:
        /* <DEDUP_REMOVED lines=105> */
.L_x_1863:
        /* <DEDUP_REMOVED lines=30> */
.L_x_1800:
        /* <DEDUP_REMOVED lines=9> */
[----:B------:R-:W-:Y:S01]  /*13030*/  LOP3.LUT R5, RZ, UR42, RZ, 0x33, !PT ;  /* 0x0000002aff057c12 */ /* 0x000fe2000f8e33ff */
[----:B------:R-:W-:Y:S01]  /*13040*/  UIMAD UR4, UR4, UR38, URZ ;  /* 0x00000026040472a4 */ /* 0x000fe2000f8e023f */
[----:B------:R-:W-:Y:S02]  /*13050*/  IADD3 R35, R36, R28, R35 ;  /* 0x0000001c24237210 */ /* 0x000fe40007ffe023 */
[----:B------:R-:W-:Y:S02]  /*13060*/  LOP3.LUT R28, R34, 0x40, RZ, 0xc0, !PT ;  /* 0x00000040221c7812 */ /* 0x000fe400078ec0ff */
[----:B------:R-:W-:Y:S01]  /*13070*/  LOP3.LUT R25, R17, 0x80, RZ, 0xc0, !PT ;  /* 0x0000008011197812 */ /* 0x000fe200078ec0ff */
[----:B------:R-:W-:Y:S01]  /*13080*/  VIADD R2, R35, 0xffffff40 ;  /* 0xffffff4023027836 */ /* 0x000fe20000000000 */
[----:B------:R-:W-:-:S02]  /*13090*/  LOP3.LUT R0, RZ, UR4, RZ, 0x33, !PT ;  /* 0x00000004ff007c12 */ /* 0x000fc4000f8e33ff */
[----:B------:R-:W-:Y:S02]  /*130a0*/  MOV R21, 0x1 ;  /* 0x0000000100157802 */ /* 0x000fe40000000f00 */
[----:B------:R-:W-:Y:S02]  /*130b0*/  VIADDMNMX R0, R0, -UR44, R3, !PT ;  /* 0x8000002c00007c46 */ /* 0x000fe4000f800103 */
[----:B------:R-:W-:Y:S02]  /*130c0*/  SHF.R.U32.HI R28, RZ, 0x2, R28 ;  /* 0x00000002ff1c7819 */ /* 0x000fe4000001161c */
[----:B------:R-:W-:Y:S01]  /*130d0*/  VIMNMX R5, R0, R5, !PT ;  /* 0x0000000500057248 */ /* 0x000fe20007fe0100 */
[----:B------:R-:W-:Y:S01]  /*130e0*/  IMAD.MOV.U32 R0, RZ, RZ, 0x1 ;  /* 0x00000001ff007424 */ /* 0x000fe200078e00ff */
[----:B------:R-:W-:Y:S02]  /*130f0*/  SHF.R.U32.HI R25, RZ, 0x3, R25 ;  /* 0x00000003ff197819 */ /* 0x000fe40000011619 */
[C---:B------:R-:W-:Y:S01]  /*13100*/  IADD3 R22, -R5.reuse, -0x2, RZ ;  /* 0xfffffffe05167810 */ /* 0x040fe20007ffe1ff */
[----:B------:R-:W-:-:S07]  /*13110*/  IMAD R9, R5, -0x40, R2 ;  /* 0xffffffc005097824 */ /* 0x000fce00078e0202 */
.L_x_1816:
[----:B------:R-:W-:Y:S01]  /*13120*/  ISETP.NE.AND P1, PT, R37, 0x1, PT ;  /* 0x000000012500780c */ /* 0x000fe20003f25270 */
[----:B------:R-:W-:Y:S01]  /*13130*/  BSSY B1, `(.L_x_1802) ;  /* 0x0000014000017945 */ /* 0x000fe20003800000 */
[----:B------:R-:W-:Y:S01]  /*13140*/  ISETP.GT.U32.AND P0, PT, R31, 0x3f, PT ;  /* 0x0000003f1f00780c */ /* 0x000fe20003f04070 */
[----:B------:R-:W-:Y:S02]  /*13150*/  IMAD.MOV.U32 R7, RZ, RZ, R9 ;  /* 0x000000ffff077224 */ /* 0x000fe400078e0009 */
[----:B------:R-:W-:-:S08]  /*13160*/  IMAD.MOV.U32 R6, RZ, RZ, RZ ;  /* 0x000000ffff067224 */ /* 0x000fd000078e00ff */
        /* <DEDUP_REMOVED lines=16> */
.L_x_1803:
[----:B------:R-:W-:Y:S05]  /*13270*/  BSYNC B1 ;  /* 0x0000000000017941 */ /* 0x000fea0003800000 */
.L_x_1802:
[----:B------:R-:W-:-:S13]  /*13280*/  ISETP.NE.AND P0, PT, R33, 0x3, PT ;  /* 0x000000032100780c */ /* 0x000fda0003f05270 */
[----:B------:R-:W-:Y:S05]  /*13290*/  @!P0 BRA `(.L_x_1804) ;  /* 0x0000000000048947 */ /* 0x000fea0003800000 */
[----:B------:R-:W-:Y:S01]  /*132a0*/  BPT.TRAP 0x1 ;  /* 0x000000040000795c */ /* 0x000fe20000300000 */
.L_x_1804:
[----:B------:R-:W-:Y:S01]  /*132b0*/  LEA R10, R0, UR46, 0x3 ;  /* 0x0000002e000a7c11 */ /* 0x000fe2000f8e18ff */
[----:B------:R-:W-:Y:S01]  /*132c0*/  BSSY B1, `(.L_x_1805) ;  /* 0x0000004000017945 */ /* 0x000fe20003800000 */
[----:B------:R-:W-:-:S04]  /*132d0*/  SHF.L.U32 R20, R21, 0x1f, RZ ;  /* 0x0000001f15147819 */ /* 0x000fc800000006ff */
[----:B------:R-:W1:Y:S02]  /*132e0*/  SYNCS.PHASECHK.TRANS64.TRYWAIT P0, [R10+URZ+0x28c40], R20 ;  /* 0x028c40140a0075a7 */ /* 0x000e64000800017f */
[----:B-1----:R-:W-:Y:S05]  /*132f0*/  @!P0 BRA `(.L_x_1806) ;  /* 0x0000002400948947 */ /* 0x002fea0003800000 */
.L_x_1864:
[----:B------:R-:W-:Y:S05]  /*13300*/  BSYNC B1 ;  /* 0x0000000000017941 */ /* 0x000fea0003800000 */
.L_x_1805:
        /* <DEDUP_REMOVED lines=47> */
.L_x_1874:
        /* <DEDUP_REMOVED lines=8> */
.L_x_1808:
        /* <DEDUP_REMOVED lines=10> */
.L_x_1809:
[----:B------:R2:W-:Y:S01]  /*13720*/  SYNCS.ARRIVE.TRANS64.A1T0 RZ, [R10+URZ+0x28c30], RZ ;  /* 0x028c30ff0aff79a7 */ /* 0x0005e2000810003f */
[----:B------:R-:W-:Y:S05]  /*13730*/  @!P2 BRA `(.L_x_1810) ;  /* 0x000000000004a947 */ /* 0x000fea0003800000 */
[----:B------:R-:W-:Y:S01]  /*13740*/  BPT.TRAP 0x1 ;  /* 0x000000040000795c */ /* 0x000fe20000300000 */
.L_x_1810:
[----:B------:R-:W3:Y:S01]  /*13750*/  SYNCS.PHASECHK.TRANS64.TRYWAIT P0, [R10+URZ+0x28c60], R20 ;  /* 0x028c60140a0075a7 */ /* 0x000ee2000800017f */
[----:B------:R-:W-:Y:S04]  /*13760*/  BSSY B1, `(.L_x_1811) ;  /* 0x0000002000017945 */ /* 0x000fe80003800000 */
[----:B---3--:R-:W-:Y:S05]  /*13770*/  @!P0 BRA `(.L_x_1812) ;  /* 0x0000002400948947 */ /* 0x008fea0003800000 */
.L_x_1875:
[----:B------:R-:W-:Y:S05]  /*13780*/  BSYNC B1 ;  /* 0x0000000000017941 */ /* 0x000fea0003800000 */
.L_x_1811:
        /* <DEDUP_REMOVED lines=77> */
.L_x_1885:
        /* <DEDUP_REMOVED lines=20> */
.L_x_1814:
        /* <DEDUP_REMOVED lines=10> */
.L_x_1815:
        /* <DEDUP_REMOVED lines=10> */
.L_x_1801:
[----:B------:R-:W-:Y:S05]  /*13ee0*/  BSYNC B0 ;  /* 0x0000000000007941 */ /* 0x000fea0003800000 */
.L_x_1778:
[----:B------:R-:W0:Y:S01]  /*13ef0*/  S2R R3, SR_CgaCtaId ;  /* 0x0000000000037919 */ /* 0x000e220000008800 */
[----:B------:R-:W-:Y:S01]  /*13f00*/  MOV R2, 0x400 ;  /* 0x0000040000027802 */ /* 0x000fe20000000f00 */
[----:B------:R-:W-:Y:S01]  /*13f10*/  BSSY B0, `(.L_x_1817) ;  /* 0x0000005000007945 */ /* 0x000fe20003800000 */
[----:B------:R-:W-:Y:S02]  /*13f20*/  SHF.L.U32 R4, R4, 0x1f, RZ ;  /* 0x0000001f04047819 */ /* 0x000fe400000006ff */
[----:B0-----:R-:W-:-:S04]  /*13f30*/  LEA R5, R3, R2, 0x18 ;  /* 0x0000000203057211 */ /* 0x001fc800078ec0ff */
[----:B------:R-:W0:Y:S02]  /*13f40*/  SYNCS.PHASECHK.TRANS64.TRYWAIT P0, [R5+URZ+0x28c20], R4 ;  /* 0x028c2004050075a7 */ /* 0x000e24000800017f */
[----:B0-----:R-:W-:Y:S05]  /*13f50*/  @!P0 BRA `(.L_x_1818) ;  /* 0x0000002400748947 */ /* 0x001fea0003800000 */
.L_x_1886:
[----:B------:R-:W-:Y:S05]  /*13f60*/  BSYNC B0 ;  /* 0x0000000000007941 */ /* 0x000fea0003800000 */
.L_x_1817:
[----:B------:R-:W-:-:S03]  /*13f70*/  UMOV UR4, 0xffffffff ;  /* 0xffffffff00047882 */ /* 0x000fc60000000000 */
[----:B------:R-:W-:Y:S05]  /*13f80*/  BRA.DIV UR4, `(.L_x_1819) ;  /* 0x00000026047c7947 */ /* 0x000fea000b800000 */
[----:B------:R-:W1:Y:S02]  /*13f90*/  S2R R2, SR_TID.X ;  /* 0x0000000000027919 */ /* 0x000e640000002100 */
[----:B-1----:R-:W-:-:S04]  /*13fa0*/  SHF.R.U32.HI R2, RZ, 0x5, R2 ;  /* 0x00000005ff027819 */ /* 0x002fc80000011602 */
[----:B------:R-:W-:-:S05]  /*13fb0*/  LOP3.LUT R2, R2, 0x3, RZ, 0xc0, !PT ;  /* 0x0000000302027812 */ /* 0x000fca00078ec0ff */
[----:B------:R1:W3:Y:S02]  /*13fc0*/  SHFL.IDX PT, R14, R2, RZ, 0x1f ;  /* 0x00001fff020e7589 */ /* 0x0002e400000e0000 */
.L_x_1889:
[----:B---3--:R-:W-:-:S13]  /*13fd0*/  ISETP.NE.AND P0, PT, R14, RZ, PT ;  /* 0x000000ff0e00720c */ /* 0x008fda0003f05270 */
[----:B------:R-:W-:Y:S05]  /*13fe0*/  @P0 BRA `(.L_x_1667) ;  /* 0x0000000000880947 */ /* 0x000fea0003800000 */
[----:B------:R-:W-:-:S03]  /*13ff0*/  UMOV UR4, 0xffffffff ;  /* 0xffffffff00047882 */ /* 0x000fc60000000000 */
[----:B------:R-:W-:Y:S05]  /*14000*/  BRA.DIV UR4, `(.L_x_1820) ;  /* 0x0000002604907947 */ /* 0x000fea000b800000 */
[----:B------:R-:W-:-:S13]  /*14010*/  ELECT P6, URZ, PT ;  /* 0x00000000003f782f */ /* 0x000fda00038c0000 */
.L_x_1892:
[----:B------:R-:W-:Y:S05]  /*14020*/  @!P6 BRA `(.L_x_1667) ;  /* 0x000000000078e947 */ /* 0x000fea0003800000 */
[----:B------:R-:W-:-:S06]  /*14030*/  ULOP3.LUT UR4, UR39, 0x2, URZ, 0xfc, !UPT ;  /* 0x0000000227047892 */ /* 0x000fcc000f8efc3f */
[----:B-1----:R-:W-:-:S05]  /*14040*/  IMAD.U32 R2, RZ, RZ, UR4 ;  /* 0x00000004ff027e24 */ /* 0x002fca000f8e00ff */
[----:B------:R-:W-:-:S13]  /*14050*/  ISETP.NE.AND P0, PT, R2, 0x3, PT ;  /* 0x000000030200780c */ /* 0x000fda0003f05270 */
[----:B------:R-:W-:Y:S05]  /*14060*/  @!P0 BRA `(.L_x_1821) ;  /* 0x0000000000048947 */ /* 0x000fea0003800000 */
[----:B------:R-:W-:Y:S01]  /*14070*/  BPT.TRAP 0x1 ;  /* 0x000000040000795c */ /* 0x000fe20000300000 */
.L_x_1821:
[C---:B0-----:R-:W-:Y:S01]  /*14080*/  LEA R4, R0.reuse, R5, 0x3 ;  /* 0x0000000500047211 */ /* 0x041fe200078e18ff */
[----:B------:R-:W-:Y:S01]  /*14090*/  VIADD R0, R0, 0x1 ;  /* 0x0000000100007836 */ /* 0x000fe20000000000 */
[----:B------:R-:W-:-:S04]  /*140a0*/  SHF.L.U32 R3, R21, 0x1f, RZ ;  /* 0x0000001f15037819 */ /* 0x000fc800000006ff */
[----:B------:R-:W0:Y:S01]  /*140b0*/  SYNCS.PHASECHK.TRANS64.TRYWAIT P1, [R4+URZ+0x28c40], R3 ;  /* 0x028c4003040075a7 */ /* 0x000e22000802017f */
[----:B------:R-:W-:-:S04]  /*140c0*/  ISETP.NE.AND P2, PT, R0, 0x2, PT ;  /* 0x000000020000780c */ /* 0x000fc80003f45270 */
[----:B------:R-:W-:Y:S01]  /*140d0*/  SEL R2, RZ, 0x1, P2 ;  /* 0x00000001ff027807 */ /* 0x000fe20001000000 */
[----:B0-----:R-:W-:Y:S08]  /*140e0*/  @!P1 BRA `(.L_x_1822) ;  /* 0x0000002400789947 */ /* 0x001ff00003800000 */
.L_x_1893:
[----:B------:R-:W-:Y:S02]  /*140f0*/  SEL R0, R0, RZ, P2 ;  /* 0x000000ff00007207 */ /* 0x000fe40001000000 */
[----:B------:R-:W-:Y:S01]  /*14100*/  LOP3.LUT R2, R21, R2, RZ, 0x3c, !PT ;  /* 0x0000000215027212 */ /* 0x000fe200078e3cff */
[----:B------:R-:W-:Y:S06]  /*14110*/  @!P0 BRA `(.L_x_1823) ;  /* 0x0000000000048947 */ /* 0x000fec0003800000 */
[----:B------:R-:W-:Y:S01]  /*14120*/  BPT.TRAP 0x1 ;  /* 0x000000040000795c */ /* 0x000fe20000300000 */
.L_x_1823:
[----:B------:R-:W-:Y:S01]  /*14130*/  IMAD R5, R0, 0x8, R5 ;  /* 0x0000000800057824 */ /* 0x000fe200078e0205 */
[----:B------:R-:W-:-:S04]  /*14140*/  SHF.L.U32 R0, R2, 0x1f, RZ ;  /* 0x0000001f02007819 */ /* 0x000fc800000006ff */
[----:B------:R-:W1:Y:S02]  /*14150*/  SYNCS.PHASECHK.TRANS64.TRYWAIT P1, [R5+URZ+0x28c40], R0 ;  /* 0x028c4000050075a7 */ /* 0x000e64000802017f */
[----:B-1----:R-:W-:Y:S05]  /*14160*/  @!P1 BRA `(.L_x_1824) ;  /* 0x00000024006c9947 */ /* 0x002fea0003800000 */
.L_x_1894:
[----:B------:R-:W-:Y:S05]  /*14170*/  @!P0 BRA `(.L_x_1825) ;  /* 0x0000000000048947 */ /* 0x000fea0003800000 */
[----:B------:R-:W-:Y:S01]  /*14180*/  BPT.TRAP 0x1 ;  /* 0x000000040000795c */ /* 0x000fe20000300000 */
.L_x_1825:
[----:B------:R-:W3:Y:S02]  /*14190*/  SYNCS.PHASECHK.TRANS64.TRYWAIT P1, [R4+URZ+0x28c60], R3 ;  /* 0x028c6003040075a7 */ /* 0x000ee4000802017f */
[----:B---3--:R-:W-:Y:S05]  /*141a0*/  @!P1 BRA `(.L_x_1826) ;  /* 0x0000002400709947 */ /* 0x008fea0003800000 */
.L_x_1895:
[----:B------:R-:W-:Y:S05]  /*141b0*/  @!P0 BRA `(.L_x_1827) ;  /* 0x0000000000048947 */ /* 0x000fea0003800000 */
[----:B------:R-:W-:Y:S01]  /*141c0*/  BPT.TRAP 0x1 ;  /* 0x000000040000795c */ /* 0x000fe20000300000 */
.L_x_1827:
[----:B----4-:R4:W0:Y:S02]  /*141d0*/  SYNCS.PHASECHK.TRANS64.TRYWAIT P0, [R5+URZ+0x28c60], R0 ;  /* 0x028c6000050075a7 */ /* 0x010824000800017f */
[----:B0-----:R-:W-:Y:S05]  /*141e0*/  @!P0 NANOSLEEP.SYNCS 0x989680 ;  /* 0x009896800000895d */ /* 0x001fea0003900000 */
[----:B------:R-:W0:Y:S02]  /*141f0*/  @!P0 SYNCS.PHASECHK.TRANS64 P0, [R5+URZ+0x28c60], R0 ;  /* 0x028c6000050085a7 */ /* 0x000e24000800007f */
[----:B0-----:R-:W-:Y:S05]  /*14200*/  @!P0 BRA `(.L_x_1827) ;  /* 0xfffffffc00f08947 */ /* 0x001fea000383ffff */
.L_x_1667:
[----:B------:R-:W-:Y:S05]  /*14210*/  BSYNC B6 ;  /* 0x0000000000067941 */ /* 0x000fea0003800000 */
.L_x_1664:
[----:B------:R-:W-:Y:S05]  /*14220*/  EXIT ;  /* 0x000000000000794d */ /* 0x000fea0003800000 */
.L_x_1678:
[----:B0-----:R-:W-:-:S04]  /*14230*/  MOV R5, UR5 ;  /* 0x0000000500057c02 */ /* 0x001fc80008000f00 */
[----:B------:R0:W1:Y:S03]  /*14240*/  SYNCS.PHASECHK.TRANS64.TRYWAIT P1, [R5+URZ+0x28c50], R2 ;  /* 0x028c5002050075a7 */ /* 0x000066000802017f */
[----:B-1----:R-:W-:Y:S05]  /*14250*/  @!P1 NANOSLEEP.SYNCS 0x989680 ;  /* 0x009896800000995d */ /* 0x002fea0003900000 */
[----:B------:R-:W1:Y:S02]  /*14260*/  @!P1 SYNCS.PHASECHK.TRANS64 P1, [R5+URZ+0x28c50], R2 ;  /* 0x028c5002050095a7 */ /* 0x000e64000802007f */
[----:B-1----:R-:W-:Y:S05]  /*14270*/  @!P1 BRA `(.L_x_1678) ;  /* 0xfffffffc00ec9947 */ /* 0x002fea000383ffff */
[----:B------:R-:W-:Y:S05]  /*14280*/  BRA `(.L_x_1828) ;  /* 0xfffffed400447947 */ /* 0x000fea000383ffff */
.L_x_1684:
[----:B-1----:R-:W-:-:S04]  /*14290*/  IMAD.U32 R5, RZ, RZ, UR7 ;  /* 0x00000007ff057e24 */ /* 0x002fc8000f8e00ff */
[----:B------:R1:W2:Y:S03]  /*142a0*/  SYNCS.PHASECHK.TRANS64.TRYWAIT P1, [R5+URZ+0x28c50], R2 ;  /* 0x028c5002050075a7 */ /* 0x0002a6000802017f */
[----:B--2---:R-:W-:Y:S05]  /*142b0*/  @!P1 NANOSLEEP.SYNCS 0x989680 ;  /* 0x009896800000995d */ /* 0x004fea0003900000 */
[----:B------:R-:W2:Y:S02]  /*142c0*/  @!P1 SYNCS.PHASECHK.TRANS64 P1, [R5+URZ+0x28c50], R2 ;  /* 0x028c5002050095a7 */ /* 0x000ea4000802007f */
[----:B--2---:R-:W-:Y:S05]  /*142d0*/  @!P1 BRA `(.L_x_1684) ;  /* 0xfffffffc00ec9947 */ /* 0x004fea000383ffff */
[----:B------:R-:W-:Y:S05]  /*142e0*/  BRA `(.L_x_1683) ;  /* 0xfffffee000487947 */ /* 0x000fea000383ffff */
.L_x_1695:
[----:B-1----:R-:W-:-:S04]  /*142f0*/  IMAD.U32 R0, RZ, RZ, UR40 ;  /* 0x00000028ff007e24 */ /* 0x002fc8000f8e00ff */
[----:B------:R1:W2:Y:S03]  /*14300*/  SYNCS.PHASECHK.TRANS64.TRYWAIT P0, [R0+URZ+0x28c00], R13 ;  /* 0x028c000d000075a7 */ /* 0x0002a6000800017f */
[----:B--2---:R-:W-:Y:S05]  /*14310*/  @!P0 NANOSLEEP.SYNCS 0x989680 ;  /* 0x009896800000895d */ /* 0x004fea0003900000 */
[----:B------:R-:W2:Y:S02]  /*14320*/  @!P0 SYNCS.PHASECHK.TRANS64 P0, [R0+URZ+0x28c00], R13 ;  /* 0x028c000d000085a7 */ /* 0x000ea4000800007f */
[----:B--2---:R-:W-:Y:S05]  /*14330*/  @!P0 BRA `(.L_x_1695) ;  /* 0xfffffffc00ec8947 */ /* 0x004fea000383ffff */
[----:B------:R-:W-:Y:S05]  /*14340*/  BRA `(.L_x_1829) ;  /* 0xfffffef8004c7947 */ /* 0x000fea000383ffff */
.L_x_1699:
[----:B-1----:R-:W-:-:S04]  /*14350*/  MOV R2, UR40 ;  /* 0x0000002800027c02 */ /* 0x002fc80008000f00 */
[----:B------:R1:W2:Y:S03]  /*14360*/  SYNCS.PHASECHK.TRANS64.TRYWAIT P0, [R2+URZ+0x28c30], R13 ;  /* 0x028c300d020075a7 */ /* 0x0002a6000800017f */
[----:B--2---:R-:W-:Y:S05]  /*14370*/  @!P0 NANOSLEEP.SYNCS 0x989680 ;  /* 0x009896800000895d */ /* 0x004fea0003900000 */
[----:B------:R-:W2:Y:S02]  /*14380*/  @!P0 SYNCS.PHASECHK.TRANS64 P0, [R2+URZ+0x28c30], R13 ;  /* 0x028c300d020085a7 */ /* 0x000ea4000800007f */
[----:B--2---:R-:W-:Y:S05]  /*14390*/  @!P0 BRA `(.L_x_1699) ;  /* 0xfffffffc00ec8947 */ /* 0x004fea000383ffff */
[----:B------:R-:W-:Y:S05]  /*143a0*/  BRA `(.L_x_1698) ;  /* 0xfffffef8008c7947 */ /* 0x000fea000383ffff */
.L_x_1712:
[----:B-1----:R-:W-:-:S04]  /*143b0*/  IMAD.U32 R14, RZ, RZ, UR40 ;  /* 0x00000028ff0e7e24 */ /* 0x002fc8000f8e00ff */
[----:B------:R1:W3:Y:S03]  /*143c0*/  SYNCS.PHASECHK.TRANS64.TRYWAIT P0, [R14+URZ+0x28c50], R13 ;  /* 0x028c500d0e0075a7 */ /* 0x0002e6000800017f */
[----:B---3--:R-:W-:Y:S05]  /*143d0*/  @!P0 NANOSLEEP.SYNCS 0x989680 ;  /* 0x009896800000895d */ /* 0x008fea0003900000 */
[----:B------:R-:W3:Y:S02]  /*143e0*/  @!P0 SYNCS.PHASECHK.TRANS64 P0, [R14+URZ+0x28c50], R13 ;  /* 0x028c500d0e0085a7 */ /* 0x000ee4000800007f */
[----:B---3--:R-:W-:Y:S05]  /*143f0*/  @!P0 BRA `(.L_x_1712) ;  /* 0xfffffffc00ec8947 */ /* 0x008fea000383ffff */
[----:B------:R-:W-:Y:S05]  /*14400*/  BRA `(.L_x_1711) ;  /* 0xffffff1800f07947 */ /* 0x000fea000383ffff */
.L_x_1721:
[----:B-1----:R-:W-:-:S04]  /*14410*/  IMAD.U32 R12, RZ, RZ, UR29 ;  /* 0x0000001dff0c7e24 */ /* 0x002fc8000f8e00ff */
[----:B------:R1:W3:Y:S03]  /*14420*/  SYNCS.PHASECHK.TRANS64.TRYWAIT P0, [R12+URZ+0x28c30], R13 ;  /* 0x028c300d0c0075a7 */ /* 0x0002e6000800017f */
[----:B---3--:R-:W-:Y:S05]  /*14430*/  @!P0 NANOSLEEP.SYNCS 0x989680 ;  /* 0x009896800000895d */ /* 0x008fea0003900000 */
[----:B------:R-:W3:Y:S02]  /*14440*/  @!P0 SYNCS.PHASECHK.TRANS64 P0, [R12+URZ+0x28c30], R13 ;  /* 0x028c300d0c0085a7 */ /* 0x000ee4000800007f */
[----:B---3--:R-:W-:Y:S05]  /*14450*/  @!P0 BRA `(.L_x_1721) ;  /* 0xfffffffc00ec8947 */ /* 0x008fea000383ffff */
[----:B------:R-:W-:Y:S05]  /*14460*/  BRA `(.L_x_1720) ;  /* 0xffffff2000947947 */ /* 0x000fea000383ffff */
.L_x_1734:
[----:B--2---:R-:W-:-:S04]  /*14470*/  MOV R14, UR29 ;  /* 0x0000001d000e7c02 */ /* 0x004fc80008000f00 */
[----:B------:R2:W3:Y:S03]  /*14480*/  SYNCS.PHASECHK.TRANS64.TRYWAIT P0, [R14+URZ+0x28c50], R13 ;  /* 0x028c500d0e0075a7 */ /* 0x0004e6000800017f */
[----:B---3--:R-:W-:Y:S05]  /*14490*/  @!P0 NANOSLEEP.SYNCS 0x989680 ;  /* 0x009896800000895d */ /* 0x008fea0003900000 */
[----:B------:R-:W3:Y:S02]  /*144a0*/  @!P0 SYNCS.PHASECHK.TRANS64 P0, [R14+URZ+0x28c50], R13 ;  /* 0x028c500d0e0085a7 */ /* 0x000ee4000800007f */
[----:B---3--:R-:W-:Y:S05]  /*144b0*/  @!P0 BRA `(.L_x_1734) ;  /* 0xfffffffc00ec8947 */ /* 0x008fea000383ffff */
[----:B------:R-:W-:Y:S05]  /*144c0*/  BRA `(.L_x_1733) ;  /* 0xffffff4400747947 */ /* 0x000fea000383ffff */
.L_x_1744:
[----:B--2---:R-:W-:-:S04]  /*144d0*/  IMAD.U32 R11, RZ, RZ, UR26 ;  /* 0x0000001aff0b7e24 */ /* 0x004fc8000f8e00ff */
[----:B------:R2:W3:Y:S03]  /*144e0*/  SYNCS.PHASECHK.TRANS64.TRYWAIT P1, [R11+URZ+0x28c30], R14 ;  /* 0x028c300e0b0075a7 */ /* 0x0004e6000802017f */
[----:B---3--:R-:W-:Y:S05]  /*144f0*/  @!P1 NANOSLEEP.SYNCS 0x989680 ;  /* 0x009896800000995d */ /* 0x008fea0003900000 */
[----:B------:R-:W3:Y:S02]  /*14500*/  @!P1 SYNCS.PHASECHK.TRANS64 P1, [R11+URZ+0x28c30], R14 ;  /* 0x028c300e0b0095a7 */ /* 0x000ee4000802007f */
[----:B---3--:R-:W-:Y:S05]  /*14510*/  @!P1 BRA `(.L_x_1744) ;  /* 0xfffffffc00ec9947 */ /* 0x008fea000383ffff */
[----:B------:R-:W-:Y:S05]  /*14520*/  BRA `(.L_x_1743) ;  /* 0xffffff4c00087947 */ /* 0x000fea000383ffff */
.L_x_1749:
[----:B--2---:R-:W-:-:S04]  /*14530*/  IMAD.U32 R15, RZ, RZ, UR26 ;  /* 0x0000001aff0f7e24 */ /* 0x004fc8000f8e00ff */
[----:B------:R2:W3:Y:S03]  /*14540*/  SYNCS.PHASECHK.TRANS64.TRYWAIT P1, [R15+URZ+0x28c50], R14 ;  /* 0x028c500e0f0075a7 */ /* 0x0004e6000802017f */
[----:B---3--:R-:W-:Y:S05]  /*14550*/  @!P1 NANOSLEEP.SYNCS 0x989680 ;  /* 0x009896800000995d */ /* 0x008fea0003900000 */
[----:B------:R-:W3:Y:S02]  /*14560*/  @!P1 SYNCS.PHASECHK.TRANS64 P1, [R15+URZ+0x28c50], R14 ;  /* 0x028c500e0f0095a7 */ /* 0x000ee4000802007f */
[----:B---3--:R-:W-:Y:S05]  /*14570*/  @!P1 BRA `(.L_x_1749) ;  /* 0xfffffffc00ec9947 */ /* 0x008fea000383ffff */
[----:B------:R-:W-:Y:S05]  /*14580*/  BRA `(.L_x_1748) ;  /* 0xffffff6400247947 */ /* 0x000fea000383ffff */
.L_x_1756:
[----:B----4-:R-:W-:-:S04]  /*14590*/  MOV R12, UR25 ;  /* 0x00000019000c7c02 */ /* 0x010fc80008000f00 */
[----:B------:R4:W0:Y:S03]  /*145a0*/  SYNCS.PHASECHK.TRANS64.TRYWAIT P0, [R12+URZ+0x28c30], R13 ;  /* 0x028c300d0c0075a7 */ /* 0x000826000800017f */
[----:B0-----:R-:W-:Y:S05]  /*145b0*/  @!P0 NANOSLEEP.SYNCS 0x989680 ;  /* 0x009896800000895d */ /* 0x001fea0003900000 */
[----:B------:R-:W0:Y:S02]  /*145c0*/  @!P0 SYNCS.PHASECHK.TRANS64 P0, [R12+URZ+0x28c30], R13 ;  /* 0x028c300d0c0085a7 */ /* 0x000e24000800007f */
[----:B0-----:R-:W-:Y:S05]  /*145d0*/  @!P0 BRA `(.L_x_1756) ;  /* 0xfffffffc00ec8947 */ /* 0x001fea000383ffff */
[----:B------:R-:W-:Y:S05]  /*145e0*/  BRA `(.L_x_1755) ;  /* 0xffffff6800207947 */ /* 0x000fea000383ffff */
.L_x_1769:
[----:B--2---:R-:W-:-:S04]  /*145f0*/  IMAD.U32 R14, RZ, RZ, UR25 ;  /* 0x00000019ff0e7e24 */ /* 0x004fc8000f8e00ff */
[----:B------:R2:W4:Y:S03]  /*14600*/  SYNCS.PHASECHK.TRANS64.TRYWAIT P0, [R14+URZ+0x28c50], R13 ;  /* 0x028c500d0e0075a7 */ /* 0x000526000800017f */
[----:B----4-:R-:W-:Y:S05]  /*14610*/  @!P0 NANOSLEEP.SYNCS 0x989680 ;  /* 0x009896800000895d */ /* 0x010fea0003900000 */
[----:B------:R-:W4:Y:S02]  /*14620*/  @!P0 SYNCS.PHASECHK.TRANS64 P0, [R14+URZ+0x28c50], R13 ;  /* 0x028c500d0e0085a7 */ /* 0x000f24000800007f */
[----:B----4-:R-:W-:Y:S05]  /*14630*/  @!P0 BRA `(.L_x_1769) ;  /* 0xfffffffc00ec8947 */ /* 0x010fea000383ffff */
[----:B------:R-:W-:Y:S05]  /*14640*/  BRA `(.L_x_1768) ;  /* 0xffffff8800f07947 */ /* 0x000fea000383ffff */
.L_x_1789:
[----:B------:R-:W-:Y:S01]  /*14650*/  IMAD.MOV.U32 R13, RZ, RZ, R23 ;  /* 0x000000ffff0d7224 */ /* 0x000fe200078e0017 */
[----:B------:R-:W-:Y:S01]  /*14660*/  MOV R12, RZ ;  /* 0x000000ff000c7202 */ /* 0x000fe20000000f00 */
[----:B------:R-:W-:Y:S02]  /*14670*/  IMAD.MOV.U32 R11, RZ, RZ, 0x1f ;  /* 0x0000001fff0b7424 */ /* 0x000fe400078e00ff */
[----:B------:R-:W-:-:S07]  /*14680*/  IMAD.MOV.U32 R15, RZ, RZ, -0x1 ;  /* 0xffffffffff0f7424 */ /* 0x000fce00078e00ff */
[----:B------:R-:W-:Y:S05]  /*14690*/  WARPSYNC.COLLECTIVE R15, `(.L_x_1830) ;  /* 0x000000000f087348 */ /* 0x000fea0003c00000 */
[----:B------:R0:W1:Y:S02]  /*146a0*/  SHFL.IDX P6, R14, R13, R12, R11 ;  /* 0x0000000c0d0e7389 */ /* 0x00006400000c000b */
[----:B01----:R-:W-:Y:S01]  /*146b0*/  ENDCOLLECTIVE ;  /* 0x000000000000791b */ /* 0x003fe20003800000 */
.L_x_1830:
[----:B------:R-:W-:Y:S05]  /*146c0*/  BRA `(.L_x_1831) ;  /* 0xffffffd000c47947 */ /* 0x000fea000383ffff */
.L_x_1791:
[----:B0-----:R-:W-:-:S04]  /*146d0*/  MOV R3, UR46 ;  /* 0x0000002e00037c02 */ /* 0x001fc80008000f00 */
[----:B------:R0:W1:Y:S03]  /*146e0*/  SYNCS.PHASECHK.TRANS64.TRYWAIT P0, [R3+URZ+0x28c40], R0 ;  /* 0x028c4000030075a7 */ /* 0x000066000800017f */
[----:B-1----:R-:W-:Y:S05]  /*146f0*/  @!P0 NANOSLEEP.SYNCS 0x989680 ;  /* 0x009896800000895d */ /* 0x002fea0003900000 */
[----:B------:R-:W1:Y:S02]  /*14700*/  @!P0 SYNCS.PHASECHK.TRANS64 P0, [R3+URZ+0x28c40], R0 ;  /* 0x028c4000030085a7 */ /* 0x000e64000800007f */
[----:B-1----:R-:W-:Y:S05]  /*14710*/  @!P0 BRA `(.L_x_1791) ;  /* 0xfffffffc00ec8947 */ /* 0x002fea000383ffff */
[----:B------:R-:W-:Y:S05]  /*14720*/  BRA `(.L_x_1832) ;  /* 0xffffffd000f47947 */ /* 0x000fea000383ffff */
.L_x_1792:
        /* <DEDUP_REMOVED lines=8> */
.L_x_1834:
[----:B------:R-:W-:Y:S05]  /*147b0*/  BSYNC B0 ;  /* 0x0000000000007941 */ /* 0x000fea0003800000 */
.L_x_1833:
[----:B------:R-:W-:Y:S01]  /*147c0*/  MOV R13, R0 ;  /* 0x00000000000d7202 */ /* 0x000fe20000000f00 */
[----:B------:R-:W-:Y:S01]  /*147d0*/  IMAD.MOV.U32 R12, RZ, RZ, RZ ;  /* 0x000000ffff0c7224 */ /* 0x000fe200078e00ff */
[----:B------:R-:W-:Y:S01]  /*147e0*/  MOV R15, 0xffffffff ;  /* 0xffffffff000f7802 */ /* 0x000fe20000000f00 */
[----:B------:R-:W-:Y:S01]  /*147f0*/  IMAD.MOV.U32 R11, RZ, RZ, 0x181f ;  /* 0x0000181fff0b7424 */ /* 0x000fe200078e00ff */
[----:B------:R-:W-:Y:S01]  /*14800*/  @P0 LEA R7, R30, UR46, 0x1 ;  /* 0x0000002e1e070c11 */ /* 0x000fe2000f8e08ff */
[----:B------:R-:W-:-:S07]  /*14810*/  IMAD.MOV.U32 R2, RZ, RZ, R14 ;  /* 0x000000ffff027224 */ /* 0x000fce00078e000e */
[----:B------:R-:W-:Y:S05]  /*14820*/  WARPSYNC.COLLECTIVE R15, `(.L_x_1835) ;  /* 0x000000000f087348 */ /* 0x000fea0003c00000 */
[----:B------:R0:W1:Y:S02]  /*14830*/  SHFL.IDX P6, R14, R13, R12, R11 ;  /* 0x0000000c0d0e7389 */ /* 0x00006400000c000b */
[----:B01----:R-:W-:Y:S01]  /*14840*/  ENDCOLLECTIVE ;  /* 0x000000000000791b */ /* 0x003fe20003800000 */
.L_x_1835:
[----:B------:R-:W-:Y:S01]  /*14850*/  MOV R13, R5 ;  /* 0x00000005000d7202 */ /* 0x000fe20000000f00 */
[----:B------:R-:W-:Y:S01]  /*14860*/  IMAD.MOV.U32 R12, RZ, RZ, 0x1 ;  /* 0x00000001ff0c7424 */ /* 0x000fe200078e00ff */
[----:B------:R-:W-:-:S05]  /*14870*/  @P0 LEA R14, P1, R22, R14, 0x1 ;  /* 0x0000000e160e0211 */ /* 0x000fca00078208ff */
[----:B------:R-:W-:Y:S02]  /*14880*/  @P0 IMAD.X R3, RZ, RZ, R2, P1 ;  /* 0x000000ffff030224 */ /* 0x000fe400008e0602 */
[----:B------:R-:W-:-:S07]  /*14890*/  @P0 IMAD.MOV.U32 R2, RZ, RZ, R14 ;  /* 0x000000ffff020224 */ /* 0x000fce00078e000e */
[----:B------:R-:W-:Y:S05]  /*148a0*/  WARPSYNC.COLLECTIVE R15, `(.L_x_1836) ;  /* 0x000000000f087348 */ /* 0x000fea0003c00000 */
[----:B------:R0:W1:Y:S02]  /*148b0*/  SHFL.IDX P6, R14, R13, R12, R11 ;  /* 0x0000000c0d0e7389 */ /* 0x00006400000c000b */
[----:B01----:R-:W-:Y:S01]  /*148c0*/  ENDCOLLECTIVE ;  /* 0x000000000000791b */ /* 0x003fe20003800000 */
.L_x_1836:
[----:B------:R-:W-:Y:S01]  /*148d0*/  @!PT LDS RZ, [RZ] ;  /* 0x00000000fffff984 */ /* 0x000fe20000000800 */
[----:B------:R-:W-:Y:S01]  /*148e0*/  @!PT LDS RZ, [RZ] ;  /* 0x00000000fffff984 */ /* 0x000fe20000000800 */
[----:B------:R-:W-:Y:S01]  /*148f0*/  @!PT LDS RZ, [RZ] ;  /* 0x00000000fffff984 */ /* 0x000fe20000000800 */
[----:B------:R0:W-:Y:S01]  /*14900*/  @P0 LDGSTS.E.BYPASS.LTC128B.128 [R7+0x22400], desc[UR36][R2.64], !P2 ;  /* 0x2240000002070fae */ /* 0x0001e2000d101d64 */
[----:B------:R-:W-:Y:S02]  /*14910*/  ISETP.GE.AND P0, PT, R18, 0x11, PT ;  /* 0x000000111200780c */ /* 0x000fe40003f06270 */
[----:B------:R-:W-:-:S11]  /*14920*/  MOV R13, R0 ;  /* 0x00000000000d7202 */ /* 0x000fd60000000f00 */
[----:B------:R-:W-:Y:S01]  /*14930*/  @P0 LEA R9, R30, UR46, 0x1 ;  /* 0x0000002e1e090c11 */ /* 0x000fe2000f8e08ff */
[----:B0-----:R-:W-:-:S07]  /*14940*/  IMAD.MOV.U32 R4, RZ, RZ, R14 ;  /* 0x000000ffff047224 */ /* 0x001fce00078e000e */
[----:B------:R-:W-:Y:S05]  /*14950*/  WARPSYNC.COLLECTIVE R15, `(.L_x_1837) ;  /* 0x000000000f087348 */ /* 0x000fea0003c00000 */
[----:B------:R0:W1:Y:S02]  /*14960*/  SHFL.IDX P6, R14, R13, R12, R11 ;  /* 0x0000000c0d0e7389 */ /* 0x00006400000c000b */
[----:B01----:R-:W-:Y:S01]  /*14970*/  ENDCOLLECTIVE ;  /* 0x000000000000791b */ /* 0x003fe20003800000 */
.L_x_1837:
[----:B------:R-:W-:Y:S01]  /*14980*/  IMAD.MOV.U32 R13, RZ, RZ, R5 ;  /* 0x000000ffff0d7224 */ /* 0x000fe200078e0005 */
[----:B------:R-:W-:Y:S02]  /*14990*/  MOV R12, 0x2 ;  /* 0x00000002000c7802 */ /* 0x000fe40000000f00 */
[----:B------:R-:W-:-:S13]  /*149a0*/  @P0 LEA R2, P1, R22, R14, 0x1 ;  /* 0x0000000e16020211 */ /* 0x000fda00078208ff */
[----:B------:R-:W-:Y:S05]  /*149b0*/  WARPSYNC.COLLECTIVE R15, `(.L_x_1838) ;  /* 0x000000000f087348 */ /* 0x000fea0003c00000 */
[----:B------:R0:W1:Y:S02]  /*149c0*/  SHFL.IDX P6, R14, R13, R12, R11 ;  /* 0x0000000c0d0e7389 */ /* 0x00006400000c000b */
[----:B01----:R-:W-:Y:S01]  /*149d0*/  ENDCOLLECTIVE ;  /* 0x000000000000791b */ /* 0x003fe20003800000 */
.L_x_1838:
[----:B------:R-:W-:-:S05]  /*149e0*/  @P0 IMAD.X R3, RZ, RZ, R4, P1 ;  /* 0x000000ffff030224 */ /* 0x000fca00008e0604 */
        /* <DEDUP_REMOVED lines=11> */
.L_x_1839:
[----:B------:R-:W-:Y:S02]  /*14aa0*/  IMAD.MOV.U32 R13, RZ, RZ, R5 ;  /* 0x000000ffff0d7224 */ /* 0x000fe400078e0005 */
[----:B------:R-:W-:Y:S01]  /*14ab0*/  IMAD.MOV.U32 R12, RZ, RZ, 0x3 ;  /* 0x00000003ff0c7424 */ /* 0x000fe200078e00ff */
[----:B------:R-:W-:-:S13]  /*14ac0*/  @P0 LEA R2, P1, R22, R14, 0x1 ;  /* 0x0000000e16020211 */ /* 0x000fda00078208ff */
[----:B------:R-:W-:Y:S05]  /*14ad0*/  WARPSYNC.COLLECTIVE R15, `(.L_x_1840) ;  /* 0x000000000f087348 */ /* 0x000fea0003c00000 */
[----:B------:R0:W1:Y:S02]  /*14ae0*/  SHFL.IDX P6, R14, R13, R12, R11 ;  /* 0x0000000c0d0e7389 */ /* 0x00006400000c000b */
[----:B01----:R-:W-:Y:S01]  /*14af0*/  ENDCOLLECTIVE ;  /* 0x000000000000791b */ /* 0x003fe20003800000 */
.L_x_1840:
[----:B------:R-:W-:-:S05]  /*14b00*/  @P0 IADD3.X R3, RZ, R4, RZ, P1, !PT ;  /* 0x00000004ff030210 */ /* 0x000fca0000ffe4ff */
[----:B------:R-:W-:Y:S01]  /*14b10*/  @!PT LDS RZ, [RZ] ;  /* 0x00000000fffff984 */ /* 0x000fe20000000800 */
[----:B------:R-:W-:Y:S01]  /*14b20*/  @!PT LDS RZ, [RZ] ;  /* 0x00000000fffff984 */ /* 0x000fe20000000800 */
[----:B------:R-:W-:Y:S01]  /*14b30*/  @!PT LDS RZ, [RZ] ;  /* 0x00000000fffff984 */ /* 0x000fe20000000800 */
[----:B------:R0:W-:Y:S01]  /*14b40*/  @P0 LDGSTS.E.BYPASS.LTC128B.128 [R7+0x23400], desc[UR36][R2.64], !P2 ;  /* 0x2340000002070fae */ /* 0x0001e2000d101d64 */
[----:B------:R-:W-:Y:S01]  /*14b50*/  IMAD.MOV.U32 R13, RZ, RZ, R0 ;  /* 0x000000ffff0d7224 */ /* 0x000fe200078e0000 */
[----:B------:R-:W-:-:S07]  /*14b60*/  MOV R4, R14 ;  /* 0x0000000e00047202 */ /* 0x000fce0000000f00 */
[----:B0-----:R-:W-:Y:S05]  /*14b70*/  WARPSYNC.COLLECTIVE R15, `(.L_x_1841) ;  /* 0x000000000f087348 */ /* 0x001fea0003c00000 */
[----:B------:R1:W2:Y:S02]  /*14b80*/  SHFL.IDX P6, R14, R13, R12, R11 ;  /* 0x0000000c0d0e7389 */ /* 0x0002a400000c000b */
[----:B012---:R-:W-:Y:S01]  /*14b90*/  ENDCOLLECTIVE ;  /* 0x000000000000791b */ /* 0x007fe20003800000 */
.L_x_1841:
[----:B------:R-:W-:Y:S05]  /*14ba0*/  BRA `(.L_x_1842) ;  /* 0xffffffd000b87947 */ /* 0x000fea000383ffff */
.L_x_1795:
[----:B------:R-:W-:Y:S01]  /*14bb0*/  IMAD.MOV.U32 R13, RZ, RZ, R5 ;  /* 0x000000ffff0d7224 */ /* 0x000fe200078e0005 */
[----:B------:R-:W-:Y:S01]  /*14bc0*/  MOV R12, RZ ;  /* 0x000000ff000c7202 */ /* 0x000fe20000000f00 */
[----:B------:R-:W-:Y:S02]  /*14bd0*/  IMAD.MOV.U32 R11, RZ, RZ, 0x181f ;  /* 0x0000181fff0b7424 */ /* 0x000fe400078e00ff */
[----:B------:R-:W-:Y:S02]  /*14be0*/  IMAD.MOV.U32 R15, RZ, RZ, -0x1 ;  /* 0xffffffffff0f7424 */ /* 0x000fe400078e00ff */
[----:B------:R-:W-:-:S07]  /*14bf0*/  VIADD R7, R35, UR41 ;  /* 0x0000002923077c36 */ /* 0x000fce0008000000 */
[----:B------:R-:W-:Y:S05]  /*14c00*/  WARPSYNC.COLLECTIVE R15, `(.L_x_1843) ;  /* 0x000000000f087348 */ /* 0x000fea0003c00000 */
[----:B------:R0:W1:Y:S02]  /*14c10*/  SHFL.IDX P6, R14, R13, R12, R11 ;  /* 0x0000000c0d0e7389 */ /* 0x00006400000c000b */
[----:B01----:R-:W-:Y:S01]  /*14c20*/  ENDCOLLECTIVE ;  /* 0x000000000000791b */ /* 0x003fe20003800000 */
.L_x_1843:
[----:B------:R-:W-:Y:S01]  /*14c30*/  IMAD.MOV.U32 R13, RZ, RZ, R4 ;  /* 0x000000ffff0d7224 */ /* 0x000fe200078e0004 */
[----:B------:R-:W-:-:S07]  /*14c40*/  MOV R2, R14 ;  /* 0x0000000e00027202 */ /* 0x000fce0000000f00 */
[----:B------:R-:W-:Y:S05]  /*14c50*/  WARPSYNC.COLLECTIVE R15, `(.L_x_1844) ;  /* 0x000000000f087348 */ /* 0x000fea0003c00000 */
[----:B------:R0:W1:Y:S02]  /*14c60*/  SHFL.IDX P6, R14, R13, R12, R11 ;  /* 0x0000000c0d0e7389 */ /* 0x00006400000c000b */
[----:B01----:R-:W-:Y:S01]  /*14c70*/  ENDCOLLECTIVE ;  /* 0x000000000000791b */ /* 0x003fe20003800000 */
.L_x_1844:
[----:B------:R-:W-:Y:S02]  /*14c80*/  ULDC UR4, c[0x0][0x288] ;  /* 0x0000a20000047ab9 */ /* 0x000fe40000000800 */
[----:B------:R-:W-:-:S05]  /*14c90*/  IMAD R0, R0, UR4, RZ ;  /* 0x0000000400007c24 */ /* 0x000fca000f8e02ff */
[C---:B------:R-:W-:Y:S01]  /*14ca0*/  ISETP.GE.AND P0, PT, R7.reuse, R0, PT ;  /* 0x000000000700720c */ /* 0x040fe20003f06270 */
[----:B------:R-:W-:Y:S01]  /*14cb0*/  VIADD R11, R7, 0x10 ;  /* 0x00000010070b7836 */ /* 0x000fe20000000000 */
[----:B------:R-:W-:Y:S01]  /*14cc0*/  MOV R13, R5 ;  /* 0x00000005000d7202 */ /* 0x000fe20000000f00 */
[----:B------:R-:W-:-:S10]  /*14cd0*/  IMAD.MOV.U32 R12, RZ, RZ, 0x1 ;  /* 0x00000001ff0c7424 */ /* 0x000fd400078e00ff */
[----:B------:R-:W-:Y:S02]  /*14ce0*/  @!P0 LEA R9, R30, UR46, 0x1 ;  /* 0x0000002e1e098c11 */ /* 0x000fe4000f8e08ff */
[----:B------:R-:W-:-:S04]  /*14cf0*/  @!P0 LEA R14, P2, R22, R14, 0x1 ;  /* 0x0000000e160e8211 */ /* 0x000fc800078408ff */
[----:B------:R-:W-:Y:S01]  /*14d00*/  @!P0 IADD3.X R3, RZ, R2, RZ, P2, !PT ;  /* 0x00000002ff038210 */ /* 0x000fe200017fe4ff */
[----:B------:R-:W-:-:S05]  /*14d10*/  @!P0 IMAD.MOV.U32 R2, RZ, RZ, R14 ;  /* 0x000000ffff028224 */ /* 0x000fca00078e000e */
[----:B------:R-:W-:Y:S01]  /*14d20*/  @!PT LDS RZ, [RZ] ;  /* 0x00000000fffff984 */ /* 0x000fe20000000800 */
[----:B------:R-:W-:Y:S01]  /*14d30*/  @!PT LDS RZ, [RZ] ;  /* 0x00000000fffff984 */ /* 0x000fe20000000800 */
[----:B------:R-:W-:Y:S01]  /*14d40*/  @!PT LDS RZ, [RZ] ;  /* 0x00000000fffff984 */ /* 0x000fe20000000800 */
[----:B------:R0:W-:Y:S01]  /*14d50*/  @!P0 LDGSTS.E.BYPASS.LTC128B.128 [R9+0x20400], desc[UR36][R2.64], !P1 ;  /* 0x2040000002098fae */ /* 0x0001e2000c901d64 */
[----:B------:R-:W-:Y:S01]  /*14d60*/  ISETP.GE.AND P0, PT, R11, R0, PT ;  /* 0x000000000b00720c */ /* 0x000fe20003f06270 */
[----:B------:R-:W-:-:S12]  /*14d70*/  IMAD.MOV.U32 R11, RZ, RZ, 0x181f ;  /* 0x0000181fff0b7424 */ /* 0x000fd800078e00ff */
[----:B0-----:R-:W-:Y:S05]  /*14d80*/  WARPSYNC.COLLECTIVE R15, `(.L_x_1845) ;  /* 0x000000000f087348 */ /* 0x001fea0003c00000 */
[----:B------:R1:W2:Y:S02]  /*14d90*/  SHFL.IDX P6, R14, R13, R12, R11 ;  /* 0x0000000c0d0e7389 */ /* 0x0002a400000c000b */
[----:B012---:R-:W-:Y:S01]  /*14da0*/  ENDCOLLECTIVE ;  /* 0x000000000000791b */ /* 0x007fe20003800000 */
.L_x_1845:
[----:B------:R-:W-:Y:S02]  /*14db0*/  IADD3 R9, R7, 0x20, RZ ;  /* 0x0000002007097810 */ /* 0x000fe40007ffe0ff */
[----:B------:R-:W-:Y:S01]  /*14dc0*/  @!P0 LEA R21, R30, UR46, 0x1 ;  /* 0x0000002e1e158c11 */ /* 0x000fe2000f8e08ff */
[----:B------:R-:W-:Y:S01]  /*14dd0*/  IMAD.MOV.U32 R13, RZ, RZ, R4 ;  /* 0x000000ffff0d7224 */ /* 0x000fe200078e0004 */
[----:B------:R-:W-:-:S07]  /*14de0*/  MOV R6, R14 ;  /* 0x0000000e00067202 */ /* 0x000fce0000000f00 */
[----:B------:R-:W-:Y:S05]  /*14df0*/  WARPSYNC.COLLECTIVE R15, `(.L_x_1846) ;  /* 0x000000000f087348 */ /* 0x000fea0003c00000 */
[----:B------:R0:W1:Y:S02]  /*14e00*/  SHFL.IDX P6, R14, R13, R12, R11 ;  /* 0x0000000c0d0e7389 */ /* 0x00006400000c000b */
[----:B01----:R-:W-:Y:S01]  /*14e10*/  ENDCOLLECTIVE ;  /* 0x000000000000791b */ /* 0x003fe20003800000 */
.L_x_1846:
[----:B------:R-:W-:Y:S02]  /*14e20*/  IMAD.MOV.U32 R13, RZ, RZ, R5 ;  /* 0x000000ffff0d7224 */ /* 0x000fe400078e0005 */
[----:B------:R-:W-:Y:S01]  /*14e30*/  IMAD.MOV.U32 R12, RZ, RZ, 0x2 ;  /* 0x00000002ff0c7424 */ /* 0x000fe200078e00ff */
[----:B------:R-:W-:-:S13]  /*14e40*/  @!P0 LEA R2, P2, R22, R14, 0x1 ;  /* 0x0000000e16028211 */ /* 0x000fda00078408ff */
[----:B------:R-:W-:Y:S05]  /*14e50*/  WARPSYNC.COLLECTIVE R15, `(.L_x_1847) ;  /* 0x000000000f087348 */ /* 0x000fea0003c00000 */
[----:B------:R0:W1:Y:S02]  /*14e60*/  SHFL.IDX P6, R14, R13, R12, R11 ;  /* 0x0000000c0d0e7389 */ /* 0x00006400000c000b */
[----:B01----:R-:W-:Y:S01]  /*14e70*/  ENDCOLLECTIVE ;  /* 0x000000000000791b */ /* 0x003fe20003800000 */
.L_x_1847:
[----:B------:R-:W-:-:S05]  /*14e80*/  @!P0 IMAD.X R3, RZ, RZ, R6, P2 ;  /* 0x000000ffff038224 */ /* 0x000fca00010e0606 */
[----:B------:R-:W-:Y:S01]  /*14e90*/  @!PT LDS RZ, [RZ] ;  /* 0x00000000fffff984 */ /* 0x000fe20000000800 */
[----:B------:R-:W-:Y:S01]  /*14ea0*/  @!PT LDS RZ, [RZ] ;  /* 0x00000000fffff984 */ /* 0x000fe20000000800 */
[----:B------:R-:W-:Y:S01]  /*14eb0*/  @!PT LDS RZ, [RZ] ;  /* 0x00000000fffff984 */ /* 0x000fe20000000800 */
[----:B------:R0:W-:Y:S01]  /*14ec0*/  @!P0 LDGSTS.E.BYPASS.LTC128B.128 [R21+0x20c00], desc[UR36][R2.64], !P1 ;  /* 0x20c0000002158fae */ /* 0x0001e2000c901d64 */
[----:B------:R-:W-:Y:S01]  /*14ed0*/  ISETP.GE.AND P0, PT, R9, R0, PT ;  /* 0x000000000900720c */ /* 0x000fe20003f06270 */
[----:B------:R-:W-:-:S12]  /*14ee0*/  IMAD.MOV.U32 R13, RZ, RZ, R4 ;  /* 0x000000ffff0d7224 */ /* 0x000fd800078e0004 */
[----:B------:R-:W-:Y:S02]  /*14ef0*/  @!P0 LEA R9, R30, UR46, 0x1 ;  /* 0x0000002e1e098c11 */ /* 0x000fe4000f8e08ff */
[----:B0-----:R-:W-:-:S07]  /*14f00*/  MOV R6, R14 ;  /* 0x0000000e00067202 */ /* 0x001fce0000000f00 */
[----:B------:R-:W-:Y:S05]  /*14f10*/  WARPSYNC.COLLECTIVE R15, `(.L_x_1848) ;  /* 0x000000000f087348 */ /* 0x000fea0003c00000 */
[----:B------:R0:W1:Y:S02]  /*14f20*/  SHFL.IDX P6, R14, R13, R12, R11 ;  /* 0x0000000c0d0e7389 */ /* 0x00006400000c000b */
[----:B01----:R-:W-:Y:S01]  /*14f30*/  ENDCOLLECTIVE ;  /* 0x000000000000791b */ /* 0x003fe20003800000 */
.L_x_1848:
[----:B------:R-:W-:Y:S01]  /*14f40*/  MOV R13, R5 ;  /* 0x00000005000d7202 */ /* 0x000fe20000000f00 */
[----:B------:R-:W-:Y:S01]  /*14f50*/  IMAD.MOV.U32 R12, RZ, RZ, 0x3 ;  /* 0x00000003ff0c7424 */ /* 0x000fe200078e00ff */
[----:B------:R-:W-:-:S13]  /*14f60*/  @!P0 LEA R2, P2, R22, R14, 0x1 ;  /* 0x0000000e16028211 */ /* 0x000fda00078408ff */
[----:B------:R-:W-:Y:S05]  /*14f70*/  WARPSYNC.COLLECTIVE R15, `(.L_x_1849) ;  /* 0x000000000f087348 */ /* 0x000fea0003c00000 */
[----:B------:R0:W1:Y:S02]  /*14f80*/  SHFL.IDX P6, R14, R13, R12, R11 ;  /* 0x0000000c0d0e7389 */ /* 0x00006400000c000b */
[----:B01----:R-:W-:Y:S01]  /*14f90*/  ENDCOLLECTIVE ;  /* 0x000000000000791b */ /* 0x003fe20003800000 */
.L_x_1849:
[----:B------:R-:W-:-:S05]  /*14fa0*/  @!P0 IMAD.X R3, RZ, RZ, R6, P2 ;  /* 0x000000ffff038224 */ /* 0x000fca00010e0606 */
[----:B------:R-:W-:Y:S01]  /*14fb0*/  @!PT LDS RZ, [RZ] ;  /* 0x00000000fffff984 */ /* 0x000fe20000000800 */
[----:B------:R-:W-:Y:S01]  /*14fc0*/  @!PT LDS RZ, [RZ] ;  /* 0x00000000fffff984 */ /* 0x000fe20000000800 */
[----:B------:R-:W-:Y:S01]  /*14fd0*/  @!PT LDS RZ, [RZ] ;  /* 0x00000000fffff984 */ /* 0x000fe20000000800 */
[----:B------:R0:W-:Y:S01]  /*14fe0*/  @!P0 LDGSTS.E.BYPASS.LTC128B.128 [R9+0x21400], desc[UR36][R2.64], !P1 ;  /* 0x2140000002098fae */ /* 0x0001e2000c901d64 */
[----:B------:R-:W-:Y:S01]  /*14ff0*/  MOV R13, R4 ;  /* 0x00000004000d7202 */ /* 0x000fe20000000f00 */
[----:B------:R-:W-:-:S07]  /*15000*/  IMAD.MOV.U32 R6, RZ, RZ, R14 ;  /* 0x000000ffff067224 */ /* 0x000fce00078e000e */
[----:B0-----:R-:W-:Y:S05]  /*15010*/  WARPSYNC.COLLECTIVE R15, `(.L_x_1850) ;  /* 0x000000000f087348 */ /* 0x001fea0003c00000 */
[----:B------:R1:W2:Y:S02]  /*15020*/  SHFL.IDX P6, R14, R13, R12, R11 ;  /* 0x0000000c0d0e7389 */ /* 0x0002a400000c000b */
[----:B012---:R-:W-:Y:S01]  /*15030*/  ENDCOLLECTIVE ;  /* 0x000000000000791b */ /* 0x007fe20003800000 */
.L_x_1850:
[----:B------:R-:W-:Y:S05]  /*15040*/  BRA `(.L_x_1851) ;  /* 0xffffffd4005c7947 */ /* 0x000fea000383ffff */
.L_x_1796:
[----:B0-----:R-:W-:-:S04]  /*15050*/  IMAD.U32 R3, RZ, RZ, UR46 ;  /* 0x0000002eff037e24 */ /* 0x001fc8000f8e00ff */
[----:B------:R0:W1:Y:S03]  /*15060*/  SYNCS.PHASECHK.TRANS64.TRYWAIT P0, [R3+URZ+0x28c20], R0 ;  /* 0x028c2000030075a7 */ /* 0x000066000800017f */
[----:B-1----:R-:W-:Y:S05]  /*15070*/  @!P0 NANOSLEEP.SYNCS 0x989680 ;  /* 0x009896800000895d */ /* 0x002fea0003900000 */
[----:B------:R-:W1:Y:S02]  /*15080*/  @!P0 SYNCS.PHASECHK.TRANS64 P0, [R3+URZ+0x28c20], R0 ;  /* 0x028c2000030085a7 */ /* 0x000e64000800007f */
[----:B-1----:R-:W-:Y:S05]  /*15090*/  @!P0 BRA `(.L_x_1796) ;  /* 0xfffffffc00ec8947 */ /* 0x002fea000383ffff */
[----:B------:R-:W-:Y:S05]  /*150a0*/  BRA `(.L_x_1852) ;  /* 0xffffffd4008c7947 */ /* 0x000fea000383ffff */
.L_x_1798:
[----:B0-----:R-:W-:-:S04]  /*150b0*/  IMAD.U32 R3, RZ, RZ, UR46 ;  /* 0x0000002eff037e24 */ /* 0x001fc8000f8e00ff */
[----:B------:R0:W1:Y:S03]  /*150c0*/  SYNCS.PHASECHK.TRANS64.TRYWAIT P0, [R3+URZ+0x28c60], R0 ;  /* 0x028c6000030075a7 */ /* 0x000066000800017f */
[----:B-1----:R-:W-:Y:S05]  /*150d0*/  @!P0 NANOSLEEP.SYNCS 0x989680 ;  /* 0x009896800000895d */ /* 0x002fea0003900000 */
[----:B------:R-:W1:Y:S02]  /*150e0*/  @!P0 SYNCS.PHASECHK.TRANS64 P0, [R3+URZ+0x28c60], R0 ;  /* 0x028c6000030085a7 */ /* 0x000e64000800007f */
[----:B-1----:R-:W-:Y:S05]  /*150f0*/  @!P0 BRA `(.L_x_1798) ;  /* 0xfffffffc00ec8947 */ /* 0x002fea000383ffff */
[----:B------:R-:W-:Y:S05]  /*15100*/  BRA `(.L_x_1853) ;  /* 0xffffffd400887947 */ /* 0x000fea000383ffff */
.L_x_1799:
        /* <DEDUP_REMOVED lines=8> */
.L_x_1855:
[----:B------:R-:W-:Y:S05]  /*15190*/  BSYNC B0 ;  /* 0x0000000000007941 */ /* 0x000fea0003800000 */
.L_x_1854:
[----:B------:R-:W-:Y:S01]  /*151a0*/  IMAD.MOV.U32 R13, RZ, RZ, R0 ;  /* 0x000000ffff0d7224 */ /* 0x000fe200078e0000 */
[----:B------:R-:W-:Y:S01]  /*151b0*/  MOV R12, RZ ;  /* 0x000000ff000c7202 */ /* 0x000fe20000000f00 */
[----:B------:R-:W-:Y:S01]  /*151c0*/  IMAD.MOV.U32 R11, RZ, RZ, 0x181f ;  /* 0x0000181fff0b7424 */ /* 0x000fe200078e00ff */
[----:B------:R-:W-:Y:S01]  /*151d0*/  SHF.L.U32 R8, R22, 0x1, RZ ;  /* 0x0000000116087819 */ /* 0x000fe200000006ff */
[----:B------:R-:W-:Y:S01]  /*151e0*/  IMAD.MOV.U32 R15, RZ, RZ, -0x1 ;  /* 0xffffffffff0f7424 */ /* 0x000fe200078e00ff */
[----:B------:R-:W-:Y:S01]  /*151f0*/  LOP3.LUT R4, R17, 0x1, RZ, 0xc0, !PT ;  /* 0x0000000111047812 */ /* 0x000fe200078ec0ff */
[----:B------:R-:W-:Y:S01]  /*15200*/  IMAD.MOV.U32 R3, RZ, RZ, R14 ;  /* 0x000000ffff037224 */ /* 0x000fe200078e000e */
[----:B------:R-:W-:-:S07]  /*15210*/  LEA R7, R30, UR46, 0x1 ;  /* 0x0000002e1e077c11 */ /* 0x000fce000f8e08ff */
[----:B------:R-:W-:Y:S05]  /*15220*/  WARPSYNC.COLLECTIVE R15, `(.L_x_1856) ;  /* 0x000000000f087348 */ /* 0x000fea0003c00000 */
[----:B------:R0:W1:Y:S02]  /*15230*/  SHFL.IDX P6, R14, R13, R12, R11 ;  /* 0x0000000c0d0e7389 */ /* 0x00006400000c000b */
[----:B01----:R-:W-:Y:S01]  /*15240*/  ENDCOLLECTIVE ;  /* 0x000000000000791b */ /* 0x003fe20003800000 */
.L_x_1856:
[----:B------:R-:W-:Y:S02]  /*15250*/  ISETP.NE.U32.AND P1, PT, R4, 0x1, PT ;  /* 0x000000010400780c */ /* 0x000fe40003f25070 */
[C---:B------:R-:W-:Y:S02]  /*15260*/  LOP3.LUT P5, RZ, R17.reuse, 0x2, RZ, 0xc0, !PT ;  /* 0x0000000211ff7812 */ /* 0x040fe400078ac0ff */
[C---:B------:R-:W-:Y:S02]  /*15270*/  LOP3.LUT P4, RZ, R17.reuse, 0x4, RZ, 0xc0, !PT ;  /* 0x0000000411ff7812 */ /* 0x040fe4000788c0ff */
[C---:B------:R-:W-:Y:S02]  /*15280*/  LOP3.LUT P3, RZ, R17.reuse, 0x8, RZ, 0xc0, !PT ;  /* 0x0000000811ff7812 */ /* 0x040fe4000786c0ff */
[----:B------:R-:W-:Y:S02]  /*15290*/  LOP3.LUT P2, RZ, R17, 0x10, RZ, 0xc0, !PT ;  /* 0x0000001011ff7812 */ /* 0x000fe4000784c0ff */
[----:B------:R-:W-:-:S02]  /*152a0*/  LOP3.LUT R16, R16, 0xfffffeff, RZ, 0xc0, !PT ;  /* 0xfffffeff10107812 */ /* 0x000fc400078ec0ff */
[----:B------:R-:W-:Y:S01]  /*152b0*/  PRMT R4, R17, 0x8880, RZ ;  /* 0x0000888011047816 */ /* 0x000fe200000000ff */
[----:B------:R-:W-:Y:S01]  /*152c0*/  IMAD.MOV.U32 R13, RZ, RZ, R6 ;  /* 0x000000ffff0d7224 */ /* 0x000fe200078e0006 */
[----:B------:R-:W-:Y:S02]  /*152d0*/  @P1 LOP3.LUT R16, R16, 0x100, RZ, 0xfc, !PT ;  /* 0x0000010010101812 */ /* 0x000fe400078efcff */
[----:B------:R-:W-:Y:S02]  /*152e0*/  MOV R12, 0x1 ;  /* 0x00000001000c7802 */ /* 0x000fe40000000f00 */
        /* <DEDUP_REMOVED lines=30> */
.L_x_1857:
[----:B------:R-:W-:Y:S02]  /*154d0*/  IMAD.MOV.U32 R13, RZ, RZ, R0 ;  /* 0x000000ffff0d7224 */ /* 0x000fe400078e0000 */
[----:B------:R-:W-:-:S07]  /*154e0*/  IMAD.MOV.U32 R5, RZ, RZ, R14 ;  /* 0x000000ffff057224 */ /* 0x000fce00078e000e */
[----:B------:R-:W-:Y:S05]  /*154f0*/  WARPSYNC.COLLECTIVE R15, `(.L_x_1858) ;  /* 0x000000000f087348 */ /* 0x000fea0003c00000 */
[----:B------:R0:W1:Y:S02]  /*15500*/  SHFL.IDX P6, R14, R13, R12, R11 ;  /* 0x0000000c0d0e7389 */ /* 0x00006400000c000b */
[----:B01----:R-:W-:Y:S01]  /*15510*/  ENDCOLLECTIVE ;  /* 0x000000000000791b */ /* 0x003fe20003800000 */
.L_x_1858:
        /* <DEDUP_REMOVED lines=28> */
.L_x_1859:
[----:B------:R-:W-:Y:S01]  /*156e0*/  IMAD.MOV.U32 R13, RZ, RZ, R0 ;  /* 0x000000ffff0d7224 */ /* 0x000fe200078e0000 */
[----:B------:R-:W-:-:S07]  /*156f0*/  MOV R9, R14 ;  /* 0x0000000e00097202 */ /* 0x000fce0000000f00 */
[----:B------:R-:W-:Y:S05]  /*15700*/  WARPSYNC.COLLECTIVE R15, `(.L_x_1860) ;  /* 0x000000000f087348 */ /* 0x000fea0003c00000 */
[----:B------:R0:W1:Y:S02]  /*15710*/  SHFL.IDX P6, R14, R13, R12, R11 ;  /* 0x0000000c0d0e7389 */ /* 0x00006400000c000b */
[----:B01----:R-:W-:Y:S01]  /*15720*/  ENDCOLLECTIVE ;  /* 0x000000000000791b */ /* 0x003fe20003800000 */
.L_x_1860:
[----:B------:R-:W-:Y:S01]  /*15730*/  MOV R13, R6 ;  /* 0x00000006000d7202 */ /* 0x000fe20000000f00 */
        /* <DEDUP_REMOVED lines=27> */
.L_x_1861:
[----:B------:R-:W-:Y:S01]  /*158f0*/  MOV R13, R0 ;  /* 0x00000000000d7202 */ /* 0x000fe20000000f00 */
[----:B------:R-:W-:-:S07]  /*15900*/  IMAD.MOV.U32 R6, RZ, RZ, R14 ;  /* 0x000000ffff067224 */ /* 0x000fce00078e000e */
[----:B------:R-:W-:Y:S05]  /*15910*/  WARPSYNC.COLLECTIVE R15, `(.L_x_1862) ;  /* 0x000000000f087348 */ /* 0x000fea0003c00000 */
[----:B------:R0:W1:Y:S02]  /*15920*/  SHFL.IDX P6, R14, R13, R12, R11 ;  /* 0x0000000c0d0e7389 */ /* 0x00006400000c000b */
[----:B01----:R-:W-:Y:S01]  /*15930*/  ENDCOLLECTIVE ;  /* 0x000000000000791b */ /* 0x003fe20003800000 */
.L_x_1862:
[----:B------:R-:W-:Y:S05]  /*15940*/  BRA `(.L_x_1863) ;  /* 0xffffffd4001c7947 */ /* 0x000fea000383ffff */
.L_x_1806:
[----:B-1----:R1:W2:Y:S02]  /*15950*/  SYNCS.PHASECHK.TRANS64.TRYWAIT P0, [R10+URZ+0x28c40], R20 ;  /* 0x028c40140a0075a7 */ /* 0x0022a4000800017f */
[----:B--2---:R-:W-:Y:S05]  /*15960*/  @!P0 NANOSLEEP.SYNCS 0x989680 ;  /* 0x009896800000895d */ /* 0x004fea0003900000 */
[----:B------:R-:W2:Y:S02]  /*15970*/  @!P0 SYNCS.PHASECHK.TRANS64 P0, [R10+URZ+0x28c40], R20 ;  /* 0x028c40140a0085a7 */ /* 0x000ea4000800007f */
[----:B--2---:R-:W-:Y:S05]  /*15980*/  @!P0 BRA `(.L_x_1806) ;  /* 0xfffffffc00f08947 */ /* 0x004fea000383ffff */
[----:B------:R-:W-:Y:S05]  /*15990*/  BRA `(.L_x_1864) ;  /* 0xffffffd800587947 */ /* 0x000fea000383ffff */
.L_x_1807:
        /* <DEDUP_REMOVED lines=8> */
.L_x_1866:
[----:B------:R-:W-:Y:S05]  /*15a20*/  BSYNC B1 ;  /* 0x0000000000017941 */ /* 0x000fea0003800000 */
.L_x_1865:
[----:B------:R-:W-:Y:S01]  /*15a30*/  IMAD.MOV.U32 R13, RZ, RZ, R26 ;  /* 0x000000ffff0d7224 */ /* 0x000fe200078e001a */
[----:B------:R-:W-:Y:S01]  /*15a40*/  MOV R11, 0x181f ;  /* 0x0000181f000b7802 */ /* 0x000fe20000000f00 */
[----:B------:R-:W-:Y:S01]  /*15a50*/  IMAD.MOV.U32 R12, RZ, RZ, RZ ;  /* 0x000000ffff0c7224 */ /* 0x000fe200078e00ff */
[----:B------:R-:W-:Y:S01]  /*15a60*/  MOV R3, R14 ;  /* 0x0000000e00037202 */ /* 0x000fe20000000f00 */
[----:B------:R-:W-:Y:S01]  /*15a70*/  IMAD.MOV.U32 R15, RZ, RZ, -0x1 ;  /* 0xffffffffff0f7424 */ /* 0x000fe200078e00ff */
[----:B------:R-:W-:-:S07]  /*15a80*/  LEA R27, R17, UR46, 0x1 ;  /* 0x0000002e111b7c11 */ /* 0x000fce000f8e08ff */
[----:B------:R-:W-:Y:S05]  /*15a90*/  WARPSYNC.COLLECTIVE R15, `(.L_x_1867) ;  /* 0x000000000f087348 */ /* 0x000fea0003c00000 */
[----:B------:R0:W1:Y:S02]  /*15aa0*/  SHFL.IDX P6, R14, R13, R12, R11 ;  /* 0x0000000c0d0e7389 */ /* 0x00006400000c000b */
[----:B01----:R-:W-:Y:S01]  /*15ab0*/  ENDCOLLECTIVE ;  /* 0x000000000000791b */ /* 0x003fe20003800000 */
.L_x_1867:
[----:B------:R-:W-:Y:S01]  /*15ac0*/  MOV R13, R29 ;  /* 0x0000001d000d7202 */ /* 0x000fe20000000f00 */
[----:B------:R-:W-:Y:S01]  /*15ad0*/  IMAD.MOV.U32 R12, RZ, RZ, 0x1 ;  /* 0x00000001ff0c7424 */ /* 0x000fe200078e00ff */
[----:B------:R-:W-:-:S13]  /*15ae0*/  IADD3 R2, P0, R14, R8, RZ ;  /* 0x000000080e027210 */ /* 0x000fda0007f1e0ff */
[----:B------:R-:W-:Y:S05]  /*15af0*/  WARPSYNC.COLLECTIVE R15, `(.L_x_1868) ;  /* 0x000000000f087348 */ /* 0x000fea0003c00000 */
[----:B------:R0:W1:Y:S02]  /*15b00*/  SHFL.IDX P6, R14, R13, R12, R11 ;  /* 0x0000000c0d0e7389 */ /* 0x00006400000c000b */
[----:B01----:R-:W-:Y:S01]  /*15b10*/  ENDCOLLECTIVE ;  /* 0x000000000000791b */ /* 0x003fe20003800000 */
.L_x_1868:
        /* <DEDUP_REMOVED lines=10> */
.L_x_1869:
[----:B------:R-:W-:Y:S01]  /*15bc0*/  IMAD.MOV.U32 R13, RZ, RZ, R29 ;  /* 0x000000ffff0d7224 */ /* 0x000fe200078e001d */
[----:B------:R-:W-:Y:S02]  /*15bd0*/  MOV R12, 0x2 ;  /* 0x00000002000c7802 */ /* 0x000fe40000000f00 */
[----:B------:R-:W-:-:S13]  /*15be0*/  IADD3 R2, P0, R14, R8, RZ ;  /* 0x000000080e027210 */ /* 0x000fda0007f1e0ff */
[----:B------:R-:W-:Y:S05]  /*15bf0*/  WARPSYNC.COLLECTIVE R15, `(.L_x_1870) ;  /* 0x000000000f087348 */ /* 0x000fea0003c00000 */
[----:B------:R0:W1:Y:S02]  /*15c00*/  SHFL.IDX P6, R14, R13, R12, R11 ;  /* 0x0000000c0d0e7389 */ /* 0x00006400000c000b */
[----:B01----:R-:W-:Y:S01]  /*15c10*/  ENDCOLLECTIVE ;  /* 0x000000000000791b */ /* 0x003fe20003800000 */
.L_x_1870:
        /* <DEDUP_REMOVED lines=10> */
.L_x_1871:
[----:B------:R-:W-:Y:S02]  /*15cc0*/  IMAD.MOV.U32 R13, RZ, RZ, R29 ;  /* 0x000000ffff0d7224 */ /* 0x000fe400078e001d */
[----:B------:R-:W-:Y:S01]  /*15cd0*/  IMAD.MOV.U32 R12, RZ, RZ, 0x3 ;  /* 0x00000003ff0c7424 */ /* 0x000fe200078e00ff */
[----:B------:R-:W-:-:S13]  /*15ce0*/  IADD3 R2, P0, R14, R8, RZ ;  /* 0x000000080e027210 */ /* 0x000fda0007f1e0ff */
[----:B------:R-:W-:Y:S05]  /*15cf0*/  WARPSYNC.COLLECTIVE R15, `(.L_x_1872) ;  /* 0x000000000f087348 */ /* 0x000fea0003c00000 */
[----:B------:R0:W1:Y:S02]  /*15d00*/  SHFL.IDX P6, R14, R13, R12, R11 ;  /* 0x0000000c0d0e7389 */ /* 0x00006400000c000b */
[----:B01----:R-:W-:Y:S01]  /*15d10*/  ENDCOLLECTIVE ;  /* 0x000000000000791b */ /* 0x003fe20003800000 */
.L_x_1872:
[----:B------:R-:W-:-:S05]  /*15d20*/  IADD3.X R3, RZ, R3, RZ, P0, !PT ;  /* 0x00000003ff037210 */ /* 0x000fca00007fe4ff */
[----:B------:R-:W-:Y:S01]  /*15d30*/  @!PT LDS RZ, [RZ] ;  /* 0x00000000fffff984 */ /* 0x000fe20000000800 */
[----:B------:R-:W-:Y:S01]  /*15d40*/  @!PT LDS RZ, [RZ] ;  /* 0x00000000fffff984 */ /* 0x000fe20000000800 */
[----:B------:R-:W-:Y:S01]  /*15d50*/  @!PT LDS RZ, [RZ] ;  /* 0x00000000fffff984 */ /* 0x000fe20000000800 */
[----:B------:R0:W-:Y:S01]  /*15d60*/  LDGSTS.E.BYPASS.LTC128B.128 [R27+0x23400], desc[UR36][R2.64], !P1 ;  /* 0x23400000021b7fae */ /* 0x0001e2000c901d64 */
[----:B------:R-:W-:Y:S01]  /*15d70*/  IMAD.MOV.U32 R13, RZ, RZ, R26 ;  /* 0x000000ffff0d7224 */ /* 0x000fe200078e001a */
[----:B------:R-:W-:-:S07]  /*15d80*/  MOV R34, R14 ;  /* 0x0000000e00227202 */ /* 0x000fce0000000f00 */
[----:B0-----:R-:W-:Y:S05]  /*15d90*/  WARPSYNC.COLLECTIVE R15, `(.L_x_1873) ;  /* 0x000000000f087348 */ /* 0x001fea0003c00000 */
[----:B------:R1:W2:Y:S02]  /*15da0*/  SHFL.IDX P6, R14, R13, R12, R11 ;  /* 0x0000000c0d0e7389 */ /* 0x0002a400000c000b */
[----:B012---:R-:W-:Y:S01]  /*15db0*/  ENDCOLLECTIVE ;  /* 0x000000000000791b */ /* 0x007fe20003800000 */
.L_x_1873:
[----:B------:R-:W-:Y:S05]  /*15dc0*/  BRA `(.L_x_1874) ;  /* 0xffffffd8000c7947 */ /* 0x000fea000383ffff */
.L_x_1812:
[----:B---3--:R3:W4:Y:S02]  /*15dd0*/  SYNCS.PHASECHK.TRANS64.TRYWAIT P0, [R10+URZ+0x28c60], R20 ;  /* 0x028c60140a0075a7 */ /* 0x008724000800017f */
[----:B----4-:R-:W-:Y:S05]  /*15de0*/  @!P0 NANOSLEEP.SYNCS 0x989680 ;  /* 0x009896800000895d */ /* 0x010fea0003900000 */
[----:B------:R-:W4:Y:S02]  /*15df0*/  @!P0 SYNCS.PHASECHK.TRANS64 P0, [R10+URZ+0x28c60], R20 ;  /* 0x028c60140a0085a7 */ /* 0x000f24000800007f */
[----:B----4-:R-:W-:Y:S05]  /*15e00*/  @!P0 BRA `(.L_x_1812) ;  /* 0xfffffffc00f08947 */ /* 0x010fea000383ffff */
[----:B------:R-:W-:Y:S05]  /*15e10*/  BRA `(.L_x_1875) ;  /* 0xffffffd800587947 */ /* 0x000fea000383ffff */
.L_x_1813:
[----:B------:R-:W-:Y:S01]  /*15e20*/  BSSY B1, `(.L_x_1876) ;  /* 0x0000008000017945 */ /* 0x000fe20003800000 */
[----:B------:R-:W-:Y:S01]  /*15e30*/  IMAD.MOV.U32 R13, RZ, RZ, R19 ;  /* 0x000000ffff0d7224 */ /* 0x000fe200078e0013 */
[----:B------:R-:W-:Y:S01]  /*15e40*/  MOV R12, RZ ;  /* 0x000000ff000c7202 */ /* 0x000fe20000000f00 */
[----:B------:R-:W-:Y:S02]  /*15e50*/  IMAD.MOV.U32 R11, RZ, RZ, 0x181f ;  /* 0x0000181fff0b7424 */ /* 0x000fe400078e00ff */
[----:B------:R-:W-:-:S07]  /*15e60*/  IMAD.MOV.U32 R15, RZ, RZ, -0x1 ;  /* 0xffffffffff0f7424 */ /* 0x000fce00078e00ff */
[----:B-123--:R-:W-:Y:S05]  /*15e70*/  WARPSYNC.COLLECTIVE R15, `(.L_x_1877) ;  /* 0x000000000f087348 */ /* 0x00efea0003c00000 */
[----:B------:R0:W4:Y:S02]  /*15e80*/  SHFL.IDX P6, R14, R13, R12, R11 ;  /* 0x0000000c0d0e7389 */ /* 0x00012400000c000b */
[----:B01234-:R-:W-:Y:S01]  /*15e90*/  ENDCOLLECTIVE ;  /* 0x000000000000791b */ /* 0x01ffe20003800000 */
.L_x_1877:
[----:B------:R-:W-:Y:S05]  /*15ea0*/  BSYNC B1 ;  /* 0x0000000000017941 */ /* 0x000fea0003800000 */
.L_x_1876:
[----:B------:R-:W-:Y:S01]  /*15eb0*/  IMAD.MOV.U32 R13, RZ, RZ, R18 ;  /* 0x000000ffff0d7224 */ /* 0x000fe200078e0012 */
[----:B------:R-:W-:Y:S01]  /*15ec0*/  MOV R11, 0x181f ;  /* 0x0000181f000b7802 */ /* 0x000fe20000000f00 */
[----:B------:R-:W-:Y:S01]  /*15ed0*/  IMAD.MOV.U32 R12, RZ, RZ, RZ ;  /* 0x000000ffff0c7224 */ /* 0x000fe200078e00ff */
[----:B------:R-:W-:Y:S01]  /*15ee0*/  MOV R3, R14 ;  /* 0x0000000e00037202 */ /* 0x000fe20000000f00 */
[----:B------:R-:W-:Y:S01]  /*15ef0*/  IMAD.MOV.U32 R15, RZ, RZ, -0x1 ;  /* 0xffffffffff0f7424 */ /* 0x000fe200078e00ff */
[----:B------:R-:W-:Y:S02]  /*15f00*/  LEA R17, R17, UR46, 0x1 ;  /* 0x0000002e11117c11 */ /* 0x000fe4000f8e08ff */
[----:B------:R-:W-:-:S13]  /*15f10*/  LOP3.LUT P2, RZ, R16, 0x20, RZ, 0xc0, !PT ;  /* 0x0000002010ff7812 */ /* 0x000fda000784c0ff */
[----:B------:R-:W-:Y:S05]  /*15f20*/  WARPSYNC.COLLECTIVE R15, `(.L_x_1878) ;  /* 0x000000000f087348 */ /* 0x000fea0003c00000 */
[----:B------:R0:W1:Y:S02]  /*15f30*/  SHFL.IDX P6, R14, R13, R12, R11 ;  /* 0x0000000c0d0e7389 */ /* 0x00006400000c000b */
[----:B01----:R-:W-:Y:S01]  /*15f40*/  ENDCOLLECTIVE ;  /* 0x000000000000791b */ /* 0x003fe20003800000 */
.L_x_1878:
[C---:B------:R-:W-:Y:S02]  /*15f50*/  LOP3.LUT P1, RZ, R16.reuse, 0x10, RZ, 0xc0, !PT ;  /* 0x0000001010ff7812 */ /* 0x040fe4000782c0ff */
[----:B------:R-:W-:Y:S02]  /*15f60*/  P2R R4, PR, RZ, 0x20 ;  /* 0x00000020ff047803 */ /* 0x000fe40000000000 */
[----:B------:R-:W-:Y:S01]  /*15f70*/  MOV R13, R19 ;  /* 0x00000013000d7202 */ /* 0x000fe20000000f00 */
        /* <DEDUP_REMOVED lines=12> */
.L_x_1879:
        /* <DEDUP_REMOVED lines=16> */
.L_x_1880:
[----:B------:R-:W-:Y:S01]  /*16140*/  @!PT LDS RZ, [RZ] ;  /* 0x00000000fffff984 */ /* 0x000fe20000000800 */
[----:B------:R-:W-:Y:S01]  /*16150*/  @!PT LDS RZ, [RZ] ;  /* 0x00000000fffff984 */ /* 0x000fe20000000800 */
[----:B------:R-:W-:Y:S01]  /*16160*/  @!PT LDS RZ, [RZ] ;  /* 0x00000000fffff984 */ /* 0x000fe20000000800 */
[----:B------:R0:W-:Y:S01]  /*16170*/  LDGSTS.E.BYPASS.LTC128B.128 [R17+0xe400], desc[UR36][R2.64+0x380], P1 ;  /* 0x0e40038002117fae */ /* 0x0001e20008901d64 */
[----:B------:R-:W-:Y:S01]  /*16180*/  IMAD.MOV.U32 R13, RZ, RZ, R19 ;  /* 0x000000ffff0d7224 */ /* 0x000fe200078e0013 */
[----:B------:R-:W-:Y:S02]  /*16190*/  MOV R12, 0x2 ;  /* 0x00000002000c7802 */ /* 0x000fe40000000f00 */
        /* <DEDUP_REMOVED lines=12> */
.L_x_1881:
        /* <DEDUP_REMOVED lines=14> */
.L_x_1882:
[----:B------:R-:W-:Y:S02]  /*16340*/  IMAD.MOV.U32 R13, RZ, RZ, R19 ;  /* 0x000000ffff0d7224 */ /* 0x000fe400078e0013 */
[----:B------:R-:W-:Y:S01]  /*16350*/  IMAD.MOV.U32 R12, RZ, RZ, 0x3 ;  /* 0x00000003ff0c7424 */ /* 0x000fe200078e00ff */
        /* <DEDUP_REMOVED lines=15> */
.L_x_1883:
        /* <DEDUP_REMOVED lines=13> */
.L_x_1884:
[----:B------:R-:W-:Y:S05]  /*16520*/  BRA `(.L_x_1885) ;  /* 0xffffffd400cc7947 */ /* 0x000fea000383ffff */
.L_x_1818:
[----:B0-----:R0:W1:Y:S02]  /*16530*/  SYNCS.PHASECHK.TRANS64.TRYWAIT P0, [R5+URZ+0x28c20], R4 ;  /* 0x028c2004050075a7 */ /* 0x001064000800017f */
[----:B-1----:R-:W-:Y:S05]  /*16540*/  @!P0 NANOSLEEP.SYNCS 0x989680 ;  /* 0x009896800000895d */ /* 0x002fea0003900000 */
[----:B------:R-:W1:Y:S02]  /*16550*/  @!P0 SYNCS.PHASECHK.TRANS64 P0, [R5+URZ+0x28c20], R4 ;  /* 0x028c2004050085a7 */ /* 0x000e64000800007f */
[----:B-1----:R-:W-:Y:S05]  /*16560*/  @!P0 BRA `(.L_x_1818) ;  /* 0xfffffffc00f08947 */ /* 0x002fea000383ffff */
[----:B------:R-:W-:Y:S05]  /*16570*/  BRA `(.L_x_1886) ;  /* 0xffffffd800787947 */ /* 0x000fea000383ffff */
.L_x_1819:
[----:B------:R-:W1:Y:S01]  /*16580*/  S2R R2, SR_TID.X ;  /* 0x0000000000027919 */ /* 0x000e620000002100 */
[----:B------:R-:W-:Y:S01]  /*16590*/  BSSY B0, `(.L_x_1887) ;  /* 0x000000a000007945 */ /* 0x000fe20003800000 */
[----:B------:R-:W-:Y:S01]  /*165a0*/  IMAD.MOV.U32 R12, RZ, RZ, RZ ;  /* 0x000000ffff0c7224 */ /* 0x000fe200078e00ff */
[----:B------:R-:W-:Y:S01]  /*165b0*/  MOV R15, 0xffffffff ;  /* 0xffffffff000f7802 */ /* 0x000fe20000000f00 */
[----:B------:R-:W-:Y:S01]  /*165c0*/  IMAD.MOV.U32 R11, RZ, RZ, 0x1f ;  /* 0x0000001fff0b7424 */ /* 0x000fe200078e00ff */
[----:B-1----:R-:W-:-:S04]  /*165d0*/  SHF.R.U32.HI R2, RZ, 0x5, R2 ;  /* 0x00000005ff027819 */ /* 0x002fc80000011602 */
[----:B------:R-:W-:-:S04]  /*165e0*/  LOP3.LUT R2, R2, 0x3, RZ, 0xc0, !PT ;  /* 0x0000000302027812 */ /* 0x000fc800078ec0ff */
[----:B------:R-:W-:-:S07]  /*165f0*/  MOV R13, R2 ;  /* 0x00000002000d7202 */ /* 0x000fce0000000f00 */
[----:B0-2--5:R-:W-:Y:S05]  /*16600*/  WARPSYNC.COLLECTIVE R15, `(.L_x_1888) ;  /* 0x000000000f087348 */ /* 0x025fea0003c00000 */
[----:B------:R1:W3:Y:S02]  /*16610*/  SHFL.IDX P6, R14, R13, R12, R11 ;  /* 0x0000000c0d0e7389 */ /* 0x0002e400000c000b */
[----:B0123-5:R-:W-:Y:S01]  /*16620*/  ENDCOLLECTIVE ;  /* 0x000000000000791b */ /* 0x02ffe20003800000 */
.L_x_1888:
[----:B------:R-:W-:Y:S05]  /*16630*/  BSYNC B0 ;  /* 0x0000000000007941 */ /* 0x000fea0003800000 */
.L_x_1887:
[----:B------:R-:W-:Y:S05]  /*16640*/  BRA `(.L_x_1889) ;  /* 0xffffffd800607947 */ /* 0x000fea000383ffff */
.L_x_1820:
[----:B------:R-:W-:Y:S01]  /*16650*/  BSSY B0, `(.L_x_1890) ;  /* 0x0000006000007945 */ /* 0x000fe20003800000 */
[----:B------:R-:W-:-:S07]  /*16660*/  IMAD.MOV.U32 R15, RZ, RZ, -0x1 ;  /* 0xffffffffff0f7424 */ /* 0x000fce00078e00ff */
[----:B012--5:R-:W-:Y:S05]  /*16670*/  WARPSYNC.COLLECTIVE R15, `(.L_x_1891) ;  /* 0x000000000f0c7348 */ /* 0x027fea0003c00000 */
[----:B------:R-:W-:Y:S02]  /*16680*/  ELECT P6, UR62, PT ;  /* 0x00000000003e782f */ /* 0x000fe400038c0000 */
[----:B------:R-:W-:Y:S01]  /*16690*/  MOV R14, UR62 ;  /* 0x0000003e000e7c02 */ /* 0x000fe20008000f00 */
[----:B012--5:R-:W-:Y:S10]  /*166a0*/  ENDCOLLECTIVE ;  /* 0x000000000000791b */ /* 0x027ff40003800000 */
.L_x_1891:
[----:B------:R-:W-:Y:S05]  /*166b0*/  BSYNC B0 ;  /* 0x0000000000007941 */ /* 0x000fea0003800000 */
.L_x_1890:
[----:B------:R-:W-:Y:S05]  /*166c0*/  BRA `(.L_x_1892) ;  /* 0xffffffd800547947 */ /* 0x000fea000383ffff */
.L_x_1822:
[----:B0-----:R0:W1:Y:S02]  /*166d0*/  SYNCS.PHASECHK.TRANS64.TRYWAIT P1, [R4+URZ+0x28c40], R3 ;  /* 0x028c4003040075a7 */ /* 0x001064000802017f */
[----:B-1----:R-:W-:Y:S05]  /*166e0*/  @!P1 NANOSLEEP.SYNCS 0x989680 ;  /* 0x009896800000995d */ /* 0x002fea0003900000 */
[----:B------:R-:W1:Y:S02]  /*166f0*/  @!P1 SYNCS.PHASECHK.TRANS64 P1, [R4+URZ+0x28c40], R3 ;  /* 0x028c4003040095a7 */ /* 0x000e64000802007f */
[----:B-1----:R-:W-:Y:S05]  /*16700*/  @!P1 BRA `(.L_x_1822) ;  /* 0xfffffffc00f09947 */ /* 0x002fea000383ffff */
[----:B------:R-:W-:Y:S05]  /*16710*/  BRA `(.L_x_1893) ;  /* 0xffffffd800747947 */ /* 0x000fea000383ffff */
.L_x_1824:
[----:B-1----:R1:W3:Y:S02]  /*16720*/  SYNCS.PHASECHK.TRANS64.TRYWAIT P1, [R5+URZ+0x28c40], R0 ;  /* 0x028c4000050075a7 */ /* 0x0022e4000802017f */
[----:B---3--:R-:W-:Y:S05]  /*16730*/  @!P1 NANOSLEEP.SYNCS 0x989680 ;  /* 0x009896800000995d */ /* 0x008fea0003900000 */
[----:B------:R-:W3:Y:S02]  /*16740*/  @!P1 SYNCS.PHASECHK.TRANS64 P1, [R5+URZ+0x28c40], R0 ;  /* 0x028c4000050095a7 */ /* 0x000ee4000802007f */
[----:B---3--:R-:W-:Y:S05]  /*16750*/  @!P1 BRA `(.L_x_1824) ;  /* 0xfffffffc00f09947 */ /* 0x008fea000383ffff */
[----:B------:R-:W-:Y:S05]  /*16760*/  BRA `(.L_x_1894) ;  /* 0xffffffd800807947 */ /* 0x000fea000383ffff */
.L_x_1826:
[----:B---3--:R3:W4:Y:S02]  /*16770*/  SYNCS.PHASECHK.TRANS64.TRYWAIT P1, [R4+URZ+0x28c60], R3 ;  /* 0x028c6003040075a7 */ /* 0x008724000802017f */
[----:B----4-:R-:W-:Y:S05]  /*16780*/  @!P1 NANOSLEEP.SYNCS 0x989680 ;  /* 0x009896800000995d */ /* 0x010fea0003900000 */
[----:B------:R-:W4:Y:S02]  /*16790*/  @!P1 SYNCS.PHASECHK.TRANS64 P1, [R4+URZ+0x28c60], R3 ;  /* 0x028c6003040095a7 */ /* 0x000f24000802007f */
[----:B----4-:R-:W-:Y:S05]  /*167a0*/  @!P1 BRA `(.L_x_1826) ;  /* 0xfffffffc00f09947 */ /* 0x010fea000383ffff */
[----:B------:R-:W-:Y:S05]  /*167b0*/  BRA `(.L_x_1895) ;  /* 0xffffffd8007c7947 */ /* 0x000fea000383ffff */
.L_x_1896:
        /* <DEDUP_REMOVED lines=12> */
.L_x_5833:


//--------------------- .text._ZN7cutlass13device_kernelIN5flash11enable_sm90INS1_16FlashAttnFwdSm90INS1_25CollectiveMainloopFwdSm90ILi2EN4cute5tupleIJNS5_1CILi1EEES8_S8_EEENS6_IJNS7_ILi64EEESA_SA_EEELi512ENS_10bfloat16_tEfNS_4arch4Sm90ELb0ELb1ELb1ELb0ELb1ELb0ELb1ELb0ELb0ELb1ELb1ELb0EEENS1_21CollectiveEpilogueFwdINS6_IJSA_NS7_ILi512EEESA_EEES9_SC_SE_Li256ELb0ELb1ELb1ELb0EEENS1_19SingleTileSchedulerILb0ELb1ELb1ELi64EEEEEEEEEvNT_6ParamsE --------------------------
	.section	.text._ZN7cutlass13device_kernelIN5flash11enable_sm90INS1_16FlashAttnFwdSm90INS1_25CollectiveMainloopFwdSm90ILi2EN4cute5tupleIJNS5_1CILi1EEES8_S8_EEENS6_IJNS7_ILi64EEESA_SA_EEELi512ENS_10bfloat16_tEfNS_4arch4Sm90ELb0ELb1ELb1ELb0ELb1ELb0ELb1ELb0ELb0ELb1ELb1ELb0EEENS1_21CollectiveEpilogueFwdINS6_IJSA_NS7_ILi512EEESA_EEES9_SC_SE_Li256ELb0ELb1ELb1ELb0EEENS1_19SingleTileSchedulerILb0ELb1ELb1ELi64EEEEEEEEEvNT_6ParamsE,"ax",@progbits
	.align	128
.text._ZN7cutlass13device_kernelIN5flash11enable_sm90INS1_16FlashAttnFwdSm90INS1_25CollectiveMainloopFwdSm90ILi2EN4cute5tupleIJNS5_1CILi1EEES8_S8_EEENS6_IJNS7_ILi64EEESA_SA_EEELi512ENS_10bfloat16_tEfNS_4arch4Sm90ELb0ELb1ELb1ELb0ELb1ELb0ELb1ELb0ELb0ELb1ELb1ELb0EEENS1_21CollectiveEpilogueFwdINS6_IJSA_NS7_ILi512EEESA_EEES9_SC_SE_Li256ELb0ELb1ELb1ELb0EEENS1_19SingleTileSchedulerILb0ELb1ELb1ELi64EEEEEEEEEvNT_6ParamsE:
        .type           _ZN7cutlass13device_kernelIN5flash11enable_sm90INS1_16FlashAttnFwdSm90INS1_25CollectiveMainloopFwdSm90ILi2EN4cute5tupleIJNS5_1CILi1EEES8_S8_EEENS6_IJNS7_ILi64EEESA_SA_EEELi512ENS_10bfloat16_tEfNS_4arch4Sm90ELb0ELb1ELb1ELb0ELb1ELb0ELb1ELb0ELb0ELb1ELb1ELb0EEENS1_21CollectiveEpilogueFwdINS6_IJSA_NS7_ILi512EEESA_EEES9_SC_SE_Li256ELb0ELb1ELb1ELb0EEENS1_19SingleTileSchedulerILb0ELb1ELb1ELi64EEEEEEEEEvNT_6ParamsE,@function
        .size           _ZN7cutlass13device_kernelIN5flash11enable_sm90INS1_16FlashAttnFwdSm90INS1_25CollectiveMainloopFwdSm90ILi2EN4cute5tupleIJNS5_1CILi1EEES8_S8_EEENS6_IJNS7_ILi64EEESA_SA_EEELi512ENS_10bfloat16_tEfNS_4arch4Sm90ELb0ELb1ELb1ELb0ELb1ELb0ELb1ELb0ELb0ELb1ELb1ELb0EEENS1_21CollectiveEpilogueFwdINS6_IJSA_NS7_ILi512EEESA_EEES9_SC_SE_Li256ELb0ELb1ELb1ELb0EEENS1_19SingleTileSchedulerILb0ELb1ELb1ELi64EEEEEEEEEvNT_6ParamsE,(.L_x_5834 - _ZN7cutlass13device_kernelIN5flash11enable_sm90INS1_16FlashAttnFwdSm90INS1_25CollectiveMainloopFwdSm90ILi2EN4cute5tupleIJNS5_1CILi1EEES8_S8_EEENS6_IJNS7_ILi64EEESA_SA_EEELi512ENS_10bfloat16_tEfNS_4arch4Sm90ELb0ELb1ELb1ELb0ELb1ELb0ELb1ELb0ELb0ELb1ELb1ELb0EEENS1_21CollectiveEpilogueFwdINS6_IJSA_NS7_ILi512EEESA_EEES9_SC_SE_Li256ELb0ELb1ELb1ELb0EEENS1_19SingleTileSchedulerILb0ELb1ELb1ELi64EEEEEEEEEvNT_6ParamsE)
        .other          _ZN7cutlass13device_kernelIN5flash11enable_sm90INS1_16FlashAttnFwdSm90INS1_25CollectiveMainloopFwdSm90ILi2EN4cute5tupleIJNS5_1CILi1EEES8_S8_EEENS6_IJNS7_ILi64EEESA_SA_EEELi512ENS_10bfloat16_tEfNS_4arch4Sm90ELb0ELb1ELb1ELb0ELb1ELb0ELb1ELb0ELb0ELb1ELb1ELb0EEENS1_21CollectiveEpilogueFwdINS6_IJSA_NS7_ILi512EEESA_EEES9_SC_SE_Li256ELb0ELb1ELb1ELb0EEENS1_19SingleTileSchedulerILb0ELb1ELb1ELi64EEEEEEEEEvNT_6ParamsE,@"STO_CUDA_ENTRY STV_DEFAULT"
_ZN7cutlass13device_kernelIN5flash11enable_sm90INS1_16FlashAttnFwdSm90INS1_25CollectiveMainloopFwdSm90ILi2EN4cute5tupleIJNS5_1CILi1EEES8_S8_EEENS6_IJNS7_ILi64EEESA_SA_EEELi512ENS_10bfloat16_tEfNS_4arch4Sm90ELb0ELb1ELb1ELb0ELb1ELb0ELb1ELb0ELb0ELb1ELb1ELb0EEENS1_21CollectiveEpilogueFwdINS6_IJSA_NS7_ILi512EEESA_EEES9_SC_SE_Li256ELb0ELb1ELb1ELb0EEENS1_19SingleTileSchedulerILb0ELb1ELb1ELi64EEEEEEEEEvNT_6ParamsE:
        /* <DEDUP_REMOVED lines=43> */
.L_x_1897:
        /* <DEDUP_REMOVED lines=22> */
.L_x_1898:
        /* <DEDUP_REMOVED lines=18> */
.L_x_1899:
        /* <DEDUP_REMOVED lines=22> */
.L_x_1900:
        /* <DEDUP_REMOVED lines=23> */
.L_x_1901:
[----:B------:R-:W-:Y:S01]  /*0800*/  UISETP.NE.AND UP0, UPT, UR9, URZ, UPT ;  /* 0x0000003f0900728c */ /* 0x000fe2000bf05270 */
[----:B------:R-:W-:Y:S01]  /*0810*/  NOP ;  /* 0x0000000000007918 */ /* 0x000fe20000000000 */
[----:B0-----:R-:W-:Y:S01]  /*0820*/  ULDC UR4, c[0x0][0x20] ;  /* 0x0000080000047ab9 */ /* 0x001fe20000000800 */
[----:B------:R-:W-:Y:S01]  /*0830*/  ULDC UR5, c[0x0][0x24] ;  /* 0x0000090000057ab9 */ /* 0x000fe20000000800 */
[----:B-1234-:R-:W-:Y:S01]  /*0840*/  BAR.SYNC.DEFER_BLOCKING 0x0 ;  /* 0x0000000000007b1d */ /* 0x01efe20000010000 */
[----:B------:R-:W-:Y:S02]  /*0850*/  IADD3 R46, P0, R1, UR4, RZ ;  /* 0x00000004012e7c10 */ /* 0x000fe4000ff1e0ff */
[----:B------:R-:W-:Y:S02]  /*0860*/  PLOP3.LUT P3, PT, PT, PT, UP0, 0x80, 0x0 ;  /* 0x000000000000781c */ /* 0x000fe40003f6f008 */
[C---:B------:R-:W-:Y:S01]  /*0870*/  IADD3 R44, P1, R46.reuse, 0x1d4, RZ ;  /* 0x000001d42e2c7810 */ /* 0x040fe20007f3e0ff */
[----:B------:R-:W-:Y:S01]  /*0880*/  IMAD.X R39, RZ, RZ, UR5, P0 ;  /* 0x00000005ff277e24 */ /* 0x000fe200080e06ff */
[----:B------:R-:W-:Y:S01]  /*0890*/  UMOV UR61, 0x1 ;  /* 0x00000001003d7882 */ /* 0x000fe20000000000 */
[C---:B------:R-:W-:Y:S01]  /*08a0*/  IADD3 R19, P0, R46.reuse, 0x50, RZ ;  /* 0x000000502e137810 */ /* 0x040fe20007f1e0ff */
[----:B------:R-:W-:Y:S01]  /*08b0*/  USEL UR61, UR61, 0x2, !UP0 ;  /* 0x000000023d3d7887 */ /* 0x000fe2000c000000 */
[----:B------:R-:W-:Y:S01]  /*08c0*/  IADD3 R40, P2, R46, 0x210, RZ ;  /* 0x000002102e287810 */ /* 0x000fe20007f5e0ff */
[----:B------:R-:W-:Y:S01]  /*08d0*/  ULDC.64 UR36, c[0x0][0x208] ;  /* 0x0000820000247ab9 */ /* 0x000fe20000000a00 */
[----:B------:R-:W-:Y:S01]  /*08e0*/  BSSY B6, `(.L_x_1902) ;  /* 0x00028e3000067945 */ /* 0x000fe20003800000 */
[----:B------:R-:W-:-:S02]  /*08f0*/  IMAD.X R18, RZ, RZ, R39, P0 ;  /* 0x000000ffff127224 */ /* 0x000fc400000e0627 */
[--C-:B------:R-:W-:Y:S02]  /*0900*/  IMAD.X R45, RZ, RZ, R39.reuse, P1 ;  /* 0x000000ffff2d7224 */ /* 0x100fe400008e0627 */
[----:B------:R-:W-:Y:S01]  /*0910*/  IMAD.X R41, RZ, RZ, R39, P2 ;  /* 0x000000ffff297224 */ /* 0x000fe200010e0627 */
[----:B------:R-:W-:Y:S06]  /*0920*/  @!P3 BRA `(.L_x_1903) ;  /* 0x0000024000d8b947 */ /* 0x000fec0003800000 */
.L_x_1904:
[----:B------:R-:W-:-:S08]  /*0930*/  NOP ;  /* 0x0000000000007918 */ /* 0x000fd00000000000 */
[----:B------:R-:W0:Y:S02]  /*0940*/  USETMAXREG.TRY_ALLOC.CTAPOOL UP0, 0xe8 ;  /* 0x000000e8000079c8 */ /* 0x000e240008000600 */
[----:B0-----:R-:W-:-:S13]  /*0950*/  PLOP3.LUT P0, PT, PT, PT, UP0, 0x80, 0x0 ;  /* 0x000000000000781c */ /* 0x001fda0003f0f008 */
[----:B------:R-:W-:Y:S05]  /*0960*/  @!P0 BRA `(.L_x_1904) ;  /* 0xfffffffc00f08947 */ /* 0x000fea000383ffff */
[----:B------:R-:W0:Y:S01]  /*0970*/  LDC R2, c[0x0][0xd50] ;  /* 0x00035400ff027b82 */ /* 0x000e220000000800 */
[----:B------:R-:W-:Y:S01]  /*0980*/  LOP3.LUT R0, R37, 0xffffff80, RZ, 0xc0, !PT ;  /* 0xffffff8025007812 */ /* 0x000fe200078ec0ff */
[----:B------:R1:W-:Y:S03]  /*0990*/  STL.64 [R1+0x1c8], RZ ;  /* 0x0001c8ff01007387 */ /* 0x0003e60000100a00 */
[----:B------:R-:W-:Y:S01]  /*09a0*/  ISETP.NE.AND P0, PT, R0, 0x80, PT ;  /* 0x000000800000780c */ /* 0x000fe20003f05270 */
[----:B------:R1:W-:Y:S02]  /*09b0*/  STL [R1+0x1d0], RZ ;  /* 0x0001d0ff01007387 */ /* 0x0003e40000100800 */
[----:B------:R-:W2:Y:S02]  /*09c0*/  S2UR UR4, SR_CTAID.Y ;  /* 0x00000000000479c3 */ /* 0x000ea40000002600 */
[----:B------:R1:W-:Y:S06]  /*09d0*/  STL [R1+0x1d4], RZ ;  /* 0x0001d4ff01007387 */ /* 0x0003ec0000100800 */
[----:B------:R-:W3:Y:S08]  /*09e0*/  S2UR UR5, SR_CTAID.Z ;  /* 0x00000000000579c3 */ /* 0x000ef00000002700 */
[----:B------:R-:W-:Y:S06]  /*09f0*/  @!P0 BAR.ARV 0x8, 0x100 ;  /* 0x0204000000008b1d */ /* 0x000fec0000002000 */
[----:B0-----:R-:W-:-:S02]  /*0a00*/  ISETP.NE.AND P1, PT, R2, 0x1, PT ;  /* 0x000000010200780c */ /* 0x001fc40003f25270 */
[----:B------:R-:W-:Y:S01]  /*0a10*/  ISETP.GE.U32.AND P0, PT, R37, 0x100, PT ;  /* 0x000001002500780c */ /* 0x000fe20003f06070 */
[----:B--2---:R-:W-:-:S10]  /*0a20*/  IMAD.U32 R152, RZ, RZ, UR4 ;  /* 0x00000004ff987e24 */ /* 0x004fd4000f8e00ff */
[----:B------:R-:W0:Y:S08]  /*0a30*/  @P1 LDC R0, c[0x0][0xd54] ;  /* 0x00035500ff001b82 */ /* 0x000e300000000800 */
[----:B------:R-:W-:Y:S08]  /*0a40*/  @P0 BAR.ARV 0xf, 0x100 ;  /* 0x03c4000000000b1d */ /* 0x000ff00000002000 */
[----:B------:R-:W2:Y:S01]  /*0a50*/  @P1 LDC R3, c[0x0][0xd58] ;  /* 0x00035600ff031b82 */ /* 0x000ea20000000800 */
[----:B---3--:R-:W-:Y:S01]  /*0a60*/  ISETP.LE.AND P0, PT, RZ, UR5, PT ;  /* 0x00000005ff007c0c */ /* 0x008fe2000bf03270 */
[----:B0-----:R-:W-:-:S05]  /*0a70*/  @P1 IMAD.HI.U32 R0, R0, UR4, RZ ;  /* 0x0000000400001c27 */ /* 0x001fca000f8e00ff */
[----:B--2---:R-:W-:Y:S02]  /*0a80*/  @P1 SHF.R.U32.HI R152, RZ, R3, R0 ;  /* 0x00000003ff981219 */ /* 0x004fe40000011600 */
[----:B------:R-:W-:-:S03]  /*0a90*/  IADD3 R24, P1, R46, 0x1c8, RZ ;  /* 0x000001c82e187810 */ /* 0x000fc60007f3e0ff */
[----:B------:R-:W-:Y:S02]  /*0aa0*/  IMAD.MOV R23, RZ, RZ, -R152 ;  /* 0x000000ffff177224 */ /* 0x000fe400078e0a98 */
[----:B------:R-:W-:Y:S02]  /*0ab0*/  IMAD.X R25, RZ, RZ, R39, P1 ;  /* 0x000000ffff197224 */ /* 0x000fe400008e0627 */
[----:B------:R-:W-:Y:S01]  /*0ac0*/  IMAD R23, R2, R23, UR4 ;  /* 0x0000000402177e24 */ /* 0x000fe2000f8e0217 */
[----:B-1----:R-:W-:Y:S06]  /*0ad0*/  @!P0 BRA `(.L_x_1905) ;  /* 0x0000028c000c8947 */ /* 0x002fec0003800000 */
[----:B------:R-:W0:Y:S01]  /*0ae0*/  S2UR UR7, SR_CTAID.Z ;  /* 0x00000000000779c3 */ /* 0x000e220000002700 */
[C---:B------:R-:W-:Y:S01]  /*0af0*/  IADD3 R38, P6, R46.reuse, 0xc8, RZ ;  /* 0x000000c82e267810 */ /* 0x040fe20007fde0ff */
[----:B------:R-:W-:Y:S01]  /*0b00*/  UISETP.NE.AND UP1, UPT, UR9, 0x1, UPT ;  /* 0x000000010900788c */ /* 0x000fe2000bf25270 */
[----:B------:R-:W-:Y:S01]  /*0b10*/  STL.128 [R1+0x1e0], RZ ;  /* 0x0001e0ff01007387 */ /* 0x000fe20000100c00 */
[----:B------:R-:W-:Y:S01]  /*0b20*/  ULDC.64 UR4, c[0x0][0x418] ;  /* 0x0001060000047ab9 */ /* 0x000fe20000000a00 */
[C---:B------:R-:W-:Y:S01]  /*0b30*/  IADD3 R34, P0, R46.reuse, 0x1e0, RZ ;  /* 0x000001e02e227810 */ /* 0x040fe20007f1e0ff */
[--C-:B------:R-:W-:Y:S01]  /*0b40*/  IMAD.X R71, RZ, RZ, R39.reuse, P6 ;  /* 0x000000ffff477224 */ /* 0x100fe200030e0627 */
[C---:B------:R-:W-:Y:S01]  /*0b50*/  IADD3 R64, P6, R46.reuse, 0x80, RZ ;  /* 0x000000802e407810 */ /* 0x040fe20007fde0ff */
[----:B------:R-:W1:Y:S01]  /*0b60*/  LDC R0, c[0x0][0xa80] ;  /* 0x0002a000ff007b82 */ /* 0x000e620000000800 */
[----:B------:R-:W-:Y:S01]  /*0b70*/  STL.128 [R1+0x1f0], RZ ;  /* 0x0001f0ff01007387 */ /* 0x000fe20000100c00 */
[C---:B------:R-:W-:Y:S01]  /*0b80*/  IADD3 R26, P1, R46.reuse, 0x120, RZ ;  /* 0x000001202e1a7810 */ /* 0x040fe20007f3e0ff */
[----:B------:R-:W-:Y:S01]  /*0b90*/  UISETP.NE.U32.AND UP0, UPT, UR4, URZ, UPT ;  /* 0x0000003f0400728c */ /* 0x000fe2000bf05070 */
[C---:B------:R-:W-:Y:S01]  /*0ba0*/  IADD3 R32, P2, R46.reuse, 0x108, RZ ;  /* 0x000001082e207810 */ /* 0x040fe20007f5e0ff */
[----:B------:R-:W-:Y:S01]  /*0bb0*/  STL.128 [R1+0x210], RZ ;  /* 0x000210ff01007387 */ /* 0x000fe20000100c00 */
[C---:B------:R-:W-:Y:S01]  /*0bc0*/  IADD3 R36, P3, R46.reuse, 0x100, RZ ;  /* 0x000001002e247810 */ /* 0x040fe20007f7e0ff */
[--C-:B------:R-:W-:Y:S01]  /*0bd0*/  IMAD.X R67, RZ, RZ, R39.reuse, P6 ;  /* 0x000000ffff437224 */ /* 0x100fe200030e0627 */
[C---:B------:R-:W-:Y:S01]  /*0be0*/  IADD3 R33, P4, R46.reuse, 0xfc, RZ ;  /* 0x000000fc2e217810 */ /* 0x040fe20007f9e0ff */
[----:B------:R-:W-:Y:S01]  /*0bf0*/  STL.128 [R1+0x220], RZ ;  /* 0x000220ff01007387 */ /* 0x000fe20000100c00 */
[C---:B------:R-:W-:Y:S01]  /*0c00*/  IADD3 R16, P5, R46.reuse, 0xcc, RZ ;  /* 0x000000cc2e107810 */ /* 0x040fe20007fbe0ff */
[--C-:B------:R-:W-:Y:S01]  /*0c10*/  IMAD.X R35, RZ, RZ, R39.reuse, P0 ;  /* 0x000000ffff237224 */ /* 0x100fe200000e0627 */
[----:B------:R-:W-:Y:S01]  /*0c20*/  PLOP3.LUT P6, PT, PT, PT, UP1, 0x80, 0x0 ;  /* 0x000000000000781c */ /* 0x000fe20003fcf018 */
[----:B------:R-:W-:Y:S01]  /*0c30*/  STL.128 [R1+0x230], RZ ;  /* 0x000230ff01007387 */ /* 0x000fe20000100c00 */
[--C-:B------:R-:W-:Y:S01]  /*0c40*/  IMAD.X R27, RZ, RZ, R39.reuse, P1 ;  /* 0x000000ffff1b7224 */ /* 0x100fe200008e0627 */
[----:B------:R-:W-:Y:S01]  /*0c50*/  UISETP.NE.AND.EX UP0, UPT, UR5, URZ, UPT, UP0 ;  /* 0x0000003f0500728c */ /* 0x000fe2000bf05300 */
[--C-:B------:R-:W-:Y:S01]  /*0c60*/  IMAD.X R53, RZ, RZ, R39.reuse, P2 ;  /* 0x000000ffff357224 */ /* 0x100fe200010e0627 */
[----:B------:R-:W-:Y:S01]  /*0c70*/  STL.128 [R1+0x240], RZ ;  /* 0x000240ff01007387 */ /* 0x000fe20000100c00 */
[--C-:B------:R-:W-:Y:S01]  /*0c80*/  IMAD.X R57, RZ, RZ, R39.reuse, P3 ;  /* 0x000000ffff397224 */ /* 0x100fe200018e0627 */
[C---:B------:R-:W-:Y:S01]  /*0c90*/  IADD3 R54, P0, R46.reuse, 0xb8, RZ ;  /* 0x000000b82e367810 */ /* 0x040fe20007f1e0ff */
[--C-:B------:R-:W-:Y:S01]  /*0ca0*/  IMAD.X R50, RZ, RZ, R39.reuse, P4 ;  /* 0x000000ffff327224 */ /* 0x100fe200020e0627 */
[----:B------:R-:W-:Y:S01]  /*0cb0*/  STL.128 [R1+0x250], RZ ;  /* 0x000250ff01007387 */ /* 0x000fe20000100c00 */
[--C-:B------:R-:W-:Y:S01]  /*0cc0*/  IMAD.X R2, RZ, RZ, R39.reuse, P5 ;  /* 0x000000ffff027224 */ /* 0x100fe200028e0627 */
[C---:B------:R-:W-:Y:S01]  /*0cd0*/  IADD3 R30, P1, R46.reuse, 0xb0, RZ ;  /* 0x000000b02e1e7810 */ /* 0x040fe20007f3e0ff */
[----:B0-----:R-:W-:Y:S01]  /*0ce0*/  USHF.R.S32.HI UR5, URZ, 0x1f, UR7 ;  /* 0x0000001f3f057899 */ /* 0x001fe20008011407 */
[----:B------:R-:W-:Y:S01]  /*0cf0*/  STL.128 [R1+0x260], RZ ;  /* 0x000260ff01007387 */ /* 0x000fe20000100c00 */
[C---:B------:R-:W-:Y:S01]  /*0d00*/  IADD3 R48, P2, R46.reuse, 0xa0, RZ ;  /* 0x000000a02e307810 */ /* 0x040fe20007f5e0ff */
[----:B------:R-:W-:Y:S01]  /*0d10*/  ULDC UR42, c[0x0][0x424] ;  /* 0x00010900002a7ab9 */ /* 0x000fe20000000800 */
[C---:B------:R-:W-:Y:S01]  /*0d20*/  IADD3 R56, P3, R46.reuse, 0x98, RZ ;  /* 0x000000982e387810 */ /* 0x040fe20007f7e0ff */
[----:B------:R-:W-:Y:S01]  /*0d30*/  STL.128 [R1+0x270], RZ ;  /* 0x000270ff01007387 */ /* 0x000fe20000100c00 */
[C---:B------:R-:W-:Y:S01]  /*0d40*/  IADD3 R58, P4, R46.reuse, 0x90, RZ ;  /* 0x000000902e3a7810 */ /* 0x040fe20007f9e0ff */
[----:B------:R-:W-:Y:S01]  /*0d50*/  USEL UR42, UR42, 0x1, UP0 ;  /* 0x000000012a2a7887 */ /* 0x000fe20008000000 */
[C---:B------:R-:W-:Y:S01]  /*0d60*/  IADD3 R47, P5, R46.reuse, 0x88, RZ ;  /* 0x000000882e2f7810 */ /* 0x040fe20007fbe0ff */
[----:B------:R-:W-:Y:S01]  /*0d70*/  STL.128 [R1+0x280], RZ ;  /* 0x000280ff01007387 */ /* 0x000fe20000100c00 */
[--C-:B------:R-:W-:Y:S01]  /*0d80*/  IMAD.X R55, RZ, RZ, R39.reuse, P0 ;  /* 0x000000ffff377224 */ /* 0x100fe200000e0627 */
[----:B------:R-:W-:Y:S01]  /*0d90*/  ULDC UR4, c[0x0][0x2f0] ;  /* 0x0000bc0000047ab9 */ /* 0x000fe20000000800 */
        /* <DEDUP_REMOVED lines=8> */
[--C-:B------:R-:W-:Y:S01]  /*0e20*/  IMAD.X R52, RZ, RZ, R39.reuse, P5 ;  /* 0x000000ffff347224 */ /* 0x100fe200028e0627 */
[----:B------:R-:W-:Y:S01]  /*0e30*/  STL.128 [R1+0x2b0], RZ ;  /* 0x0002b0ff01007387 */ /* 0x000fe20000100c00 */
[C---:B------:R-:W-:Y:S01]  /*0e40*/  IADD3 R60, P2, R46.reuse, 0x68, RZ ;  /* 0x000000682e3c7810 */ /* 0x040fe20007f5e0ff */
[----:B------:R-:W0:Y:S01]  /*0e50*/  S2UR UR6, SR_CTAID.X ;  /* 0x00000000000679c3 */ /* 0x000e220000002500 */
[C---:B------:R-:W-:Y:S01]  /*0e60*/  IADD3 R68, P3, R46.reuse, 0x60, RZ ;  /* 0x000000602e447810 */ /* 0x040fe20007f7e0ff */
[----:B------:R-:W-:Y:S01]  /*0e70*/  STL.128 [R1+0x2c0], RZ ;  /* 0x0002c0ff01007387 */ /* 0x000fe20000100c00 */
[C---:B------:R-:W-:Y:S01]  /*0e80*/  IADD3 R28, P4, R46.reuse, 0x58, RZ ;  /* 0x000000582e1c7810 */ /* 0x040fe20007f9e0ff */
[----:B------:R-:W-:Y:S01]  /*0e90*/  UIMAD UR42, UR42, UR4, URZ ;  /* 0x000000042a2a72a4 */ /* 0x000fe2000f8e023f */
[C---:B------:R-:W-:Y:S01]  /*0ea0*/  IADD3 R62, P5, R46.reuse, 0x28, RZ ;  /* 0x000000282e3e7810 */ /* 0x040fe20007fbe0ff */
[----:B------:R-:W-:Y:S01]  /*0eb0*/  STL.128 [R1+0x2d0], RZ ;  /* 0x0002d0ff01007387 */ /* 0x000fe20000100c00 */
[----:B------:R-:W-:Y:S01]  /*0ec0*/  VIADD R17, R46, 0x128 ;  /* 0x000001282e117836 */ /* 0x000fe20000000000 */
[----:B------:R-:W2:Y:S01]  /*0ed0*/  S2UR UR43, SR_CgaCtaId ;  /* 0x00000000002b79c3 */ /* 0x000ea20000008800 */
[----:B------:R-:W-:Y:S01]  /*0ee0*/  VIADD R154, R37, 0xffffff80 ;  /* 0xffffff80259a7836 */ /* 0x000fe20000000000 */
[----:B------:R-:W-:Y:S01]  /*0ef0*/  STL.128 [R1+0x2e0], RZ ;  /* 0x0002e0ff01007387 */ /* 0x000fe20000100c00 */
[----:B------:R-:W-:-:S02]  /*0f00*/  IMAD.X R66, RZ, RZ, R39, P0 ;  /* 0x000000ffff427224 */ /* 0x000fc400000e0627 */
[--C-:B------:R-:W-:Y:S01]  /*0f10*/  IMAD.X R43, RZ, RZ, R39.reuse, P1 ;  /* 0x000000ffff2b7224 */ /* 0x100fe200008e0627 */
[----:B------:R-:W-:Y:S01]  /*0f20*/  STL.128 [R1+0x2f0], RZ ;  /* 0x0002f0ff01007387 */ /* 0x000fe20000100c00 */
[--C-:B------:R-:W-:Y:S02]  /*0f30*/  IMAD.X R63, RZ, RZ, R39.reuse, P2 ;  /* 0x000000ffff3f7224 */ /* 0x100fe400010e0627 */
[--C-:B------:R-:W-:Y:S01]  /*0f40*/  IMAD.X R73, RZ, RZ, R39.reuse, P3 ;  /* 0x000000ffff497224 */ /* 0x100fe200018e0627 */
[----:B------:R-:W-:Y:S01]  /*0f50*/  STL.128 [R1+0x300], RZ ;  /* 0x000300ff01007387 */ /* 0x000fe20000100c00 */
[--C-:B------:R-:W-:Y:S02]  /*0f60*/  IMAD.X R29, RZ, RZ, R39.reuse, P4 ;  /* 0x000000ffff1d7224 */ /* 0x100fe400020e0627 */
[----:B------:R-:W-:Y:S01]  /*0f70*/  IMAD.X R65, RZ, RZ, R39, P5 ;  /* 0x000000ffff417224 */ /* 0x000fe200028e0627 */
[----:B------:R-:W-:Y:S04]  /*0f80*/  STL.128 [R1+0x310], RZ ;  /* 0x000310ff01007387 */ /* 0x000fe80000100c00 */
        /* <DEDUP_REMOVED lines=15> */
[----:B-1----:R1:W-:Y:S02]  /*1080*/  STL [R1+0x200], R0 ;  /* 0x0002000001007387 */ /* 0x0023e40000100800 */
[----:B-1----:R-:W-:Y:S01]  /*1090*/  IMAD.U32 R0, RZ, RZ, UR5 ;  /* 0x00000005ff007e24 */ /* 0x002fe2000f8e00ff */
[----:B0-2---:R-:W-:Y:S06]  /*10a0*/  @!P6 BRA `(.L_x_1906) ;  /* 0x0000008000c0e947 */ /* 0x005fec0003800000 */
[----:B------:R-:W0:Y:S01]  /*10b0*/  LDC.64 R4, c[0x0][0xad8] ;  /* 0x0002b600ff047b82 */ /* 0x000e220000000a00 */
[----:B------:R-:W-:Y:S01]  /*10c0*/  ULDC UR4, c[0x0][0x448] ;  /* 0x0001120000047ab9 */ /* 0x000fe20000000800 */
[----:B------:R-:W-:Y:S02]  /*10d0*/  USHF.L.U32 UR6, UR6, 0x6, URZ ;  /* 0x0000000606067899 */ /* 0x000fe4000800063f */
[----:B------:R-:W-:Y:S01]  /*10e0*/  UISETP.NE.AND UP0, UPT, UR4, 0x1, UPT ;  /* 0x000000010400788c */ /* 0x000fe2000bf05270 */
[----:B------:R-:W-:Y:S01]  /*10f0*/  ULDC UR9, c[0x0][0x288] ;  /* 0x0000a20000097ab9 */ /* 0x000fe20000000800 */
[----:B------:R-:W-:Y:S02]  /*1100*/  UIADD3 UR7, UR6, 0x3f, URZ ;  /* 0x0000003f06077890 */ /* 0x000fe4000fffe03f */
[----:B------:R-:W-:-:S07]  /*1110*/  UIADD3 UR8, UR42, 0x1, -UR9 ;  /* 0x000000012a087890 */ /* 0x000fce000fffe809 */
[----:B------:R-:W-:Y:S01]  /*1120*/  @UP0 UIADD3 UR4, UR6, 0x3f, URZ ;  /* 0x0000003f06040890 */ /* 0x000fe2000fffe03f */
[----:B------:R-:W-:Y:S01]  /*1130*/  @UP0 ULDC UR5, c[0x0][0x44c] ;  /* 0x0001130000050ab9 */ /* 0x000fe20000000800 */
[----:B------:R-:W-:Y:S02]  /*1140*/  @UP0 ULDC UR10, c[0x0][0x450] ;  /* 0x00011400000a0ab9 */ /* 0x000fe40000000800 */
[----:B------:R-:W-:-:S04]  /*1150*/  UIMAD.WIDE.U32 UR4, UR4, UR5, URZ ;  /* 0x00000005040472a5 */ /* 0x000fc8000f8e003f */
[----:B------:R-:W-:Y:S01]  /*1160*/  @UP0 USHF.R.U32.HI UR7, URZ, UR10, UR5 ;  /* 0x0000000a3f070299 */ /* 0x000fe20008011605 */
[----:B0-----:R-:W-:-:S03]  /*1170*/  ISETP.GE.AND P1, PT, R5, 0x1, PT ;  /* 0x000000010500780c */ /* 0x001fc60003f26270 */
[----:B------:R-:W-:-:S06]  /*1180*/  UIADD3 UR7, UR8, UR7, URZ ;  /* 0x0000000708077290 */ /* 0x000fcc000fffe03f */
[----:B------:R-:W-:-:S04]  /*1190*/  VIADD R0, R4, UR7 ;  /* 0x0000000704007c36 */ /* 0x000fc80008000000 */
[----:B------:R-:W-:Y:S05]  /*11a0*/  @!P1 BRA `(.L_x_1907) ;  /* 0x0000000000449947 */ /* 0x000fea0003800000 */
[----:B------:R-:W-:Y:S01]  /*11b0*/  ISETP.LT.AND P0, PT, RZ, UR7, PT ;  /* 0x00000007ff007c0c */ /* 0x000fe2000bf01270 */
[----:B------:R-:W-:-:S06]  /*11c0*/  UIADD3 UR4, UR7, -0x1, URZ ;  /* 0xffffffff07047890 */ /* 0x000fcc000fffe03f */
[----:B------:R-:W-:-:S06]  /*11d0*/  IMAD.U32 R2, RZ, RZ, UR4 ;  /* 0x00000004ff027e24 */ /* 0x000fcc000f8e00ff */
[----:B------:R-:W-:Y:S05]  /*11e0*/  @P0 BRA `(.L_x_1908) ;  /* 0x00000000001c0947 */ /* 0x000fea0003800000 */
[----:B------:R-:W-:Y:S01]  /*11f0*/  ISETP.NE.AND P0, PT, R5, 0x1, PT ;  /* 0x000000010500780c */ /* 0x000fe20003f05270 */
[----:B------:R-:W-:-:S12]  /*1200*/  IMAD R3, RZ, RZ, -UR7 ;  /* 0x80000007ff037e24 */ /* 0x000fd8000f8e02ff */
[----:B------:R-:W0:Y:S02]  /*1210*/  @P0 LDC.64 R6, c[0x0][0xae0] ;  /* 0x0002b800ff060b82 */ /* 0x000e240000000a00 */
[----:B0-----:R-:W-:-:S05]  /*1220*/  @P0 IMAD.HI.U32 R2, R3, R6, RZ ;  /* 0x0000000603020227 */ /* 0x001fca00078e00ff */
[----:B------:R-:W-:-:S04]  /*1230*/  @P0 SHF.R.U32.HI R3, RZ, R7, R2 ;  /* 0x00000007ff030219 */ /* 0x000fc80000011602 */
[----:B------:R-:W-:Y:S01]  /*1240*/  LOP3.LUT R2, RZ, R3, RZ, 0x33, !PT ;  /* 0x00000003ff027212 */ /* 0x000fe200078e33ff */
[----:B------:R-:W-:Y:S06]  /*1250*/  BRA `(.L_x_1909) ;  /* 0x0000000000107947 */ /* 0x000fec0003800000 */
.L_x_1908:
[----:B------:R-:W-:-:S13]  /*1260*/  ISETP.NE.AND P0, PT, R5, 0x1, PT ;  /* 0x000000010500780c */ /* 0x000fda0003f05270 */
[----:B------:R-:W0:Y:S02]  /*1270*/  @P0 LDC.64 R6, c[0x0][0xae0] ;  /* 0x0002b800ff060b82 */ /* 0x000e240000000a00 */
[----:B0-----:R-:W-:-:S05]  /*1280*/  @P0 IMAD.HI.U32 R4, R2, R6, RZ ;  /* 0x0000000602040227 */ /* 0x001fca00078e00ff */
[----:B------:R-:W-:-:S07]  /*1290*/  @P0 SHF.R.U32.HI R2, RZ, R7, R4 ;  /* 0x00000007ff020219 */ /* 0x000fce0000011604 */
.L_x_1909:
[----:B------:R-:W-:-:S05]  /*12a0*/  IMAD R3, R2, R5, R5 ;  /* 0x0000000502037224 */ /* 0x000fca00078e0205 */
[----:B------:R-:W-:-:S07]  /*12b0*/  VIMNMX R0, R0, R3, PT ;  /* 0x0000000300007248 */ /* 0x000fce0003fe0100 */
.L_x_1907:
[----:B------:R-:W-:Y:S01]  /*12c0*/  @UP0 ULDC UR4, c[0x0][0x44c] ;  /* 0x0001130000040ab9 */ /* 0x000fe20000000800 */
[----:B------:R-:W-:Y:S01]  /*12d0*/  UIADD3 UR7, UR42, 0x3f, URZ ;  /* 0x0000003f2a077890 */ /* 0x000fe2000fffe03f */
[----:B------:R-:W-:Y:S01]  /*12e0*/  VIADD R0, R0, 0x3f ;  /* 0x0000003f00007836 */ /* 0x000fe20000000000 */
[----:B------:R-:W-:Y:S01]  /*12f0*/  UIMAD.WIDE.U32 UR4, UR6, UR4, URZ ;  /* 0x00000004060472a5 */ /* 0x000fe2000f8e003f */
[----:B------:R-:W-:Y:S01]  /*1300*/  @UP0 ULDC UR10, c[0x0][0x450] ;  /* 0x00011400000a0ab9 */ /* 0x000fe20000000800 */
[----:B------:R-:W-:Y:S02]  /*1310*/  USHF.R.S32.HI UR8, URZ, 0x1f, UR7 ;  /* 0x0000001f3f087899 */ /* 0x000fe40008011407 */
[----:B------:R-:W-:Y:S01]  /*1320*/  SHF.R.S32.HI R3, RZ, 0x1f, R0 ;  /* 0x0000001fff037819 */ /* 0x000fe20000011400 */
[----:B------:R-:W-:Y:S02]  /*1330*/  @UP0 USHF.R.U32.HI UR6, URZ, UR10, UR5 ;  /* 0x0000000a3f060299 */ /* 0x000fe40008011605 */
[----:B------:R-:W-:Y:S01]  /*1340*/  ULEA.HI UR8, UR8, UR7, URZ, 0x6 ;  /* 0x0000000708087291 */ /* 0x000fe2000f8f303f */
[----:B------:R-:W-:Y:S01]  /*1350*/  LEA.HI R3, R3, R0, RZ, 0x6 ;  /* 0x0000000003037211 */ /* 0x000fe200078f30ff */
[----:B------:R-:W-:Y:S01]  /*1360*/  UIADD3 UR6, UR6, -UR9, UR42 ;  /* 0x8000000906067290 */ /* 0x000fe2000fffe02a */
[----:B------:R-:W-:Y:S01]  /*1370*/  ULDC UR4, c[0x0][0xad4] ;  /* 0x0002b50000047ab9 */ /* 0x000fe20000000800 */
[----:B------:R-:W-:Y:S01]  /*1380*/  USHF.R.S32.HI UR8, URZ, 0x6, UR8 ;  /* 0x000000063f087899 */ /* 0x000fe20008011408 */
[----:B------:R-:W-:Y:S01]  /*1390*/  SHF.R.S32.HI R3, RZ, 0x6, R3 ;  /* 0x00000006ff037819 */ /* 0x000fe20000011403 */
[----:B------:R-:W-:-:S04]  /*13a0*/  UIADD3 UR4, UR6, -UR4, URZ ;  /* 0x8000000406047290 */ /* 0x000fc8000fffe03f */
[----:B------:R-:W-:Y:S02]  /*13b0*/  VIMNMX R9, R3, UR8, PT ;  /* 0x0000000803097c48 */ /* 0x000fe4000bfe0100 */
[----:B------:R-:W-:Y:S01]  /*13c0*/  IMAD.U32 R2, RZ, RZ, UR4 ;  /* 0x00000004ff027e24 */ /* 0x000fe2000f8e00ff */
[----:B------:R-:W-:Y:S06]  /*13d0*/  @!P1 BRA `(.L_x_1910) ;  /* 0x0000000000409947 */ /* 0x000fec0003800000 */
[----:B------:R-:W-:-:S05]  /*13e0*/  IMAD.U32 R0, RZ, RZ, UR6 ;  /* 0x00000006ff007e24 */ /* 0x000fca000f8e00ff */
        /* <DEDUP_REMOVED lines=9> */
.L_x_1911:
[----:B------:R-:W-:-:S13]  /*1480*/  ISETP.NE.AND P0, PT, R5, 0x1, PT ;  /* 0x000000010500780c */ /* 0x000fda0003f05270 */
[----:B------:R-:W0:Y:S02]  /*1490*/  @P0 LDC.64 R6, c[0x0][0xae0] ;  /* 0x0002b800ff060b82 */ /* 0x000e240000000a00 */
[----:B0-----:R-:W-:-:S05]  /*14a0*/  @P0 IMAD.HI.U32 R4, R0, R6, RZ ;  /* 0x0000000600040227 */ /* 0x001fca00078e00ff */
[----:B------:R-:W-:-:S07]  /*14b0*/  @P0 SHF.R.U32.HI R0, RZ, R7, R4 ;  /* 0x00000007ff000219 */ /* 0x000fce0000011604 */
.L_x_1912:
[----:B------:R-:W-:-:S05]  /*14c0*/  IMAD R3, R0, R5, RZ ;  /* 0x0000000500037224 */ /* 0x000fca00078e02ff */
[----:B------:R-:W-:-:S07]  /*14d0*/  VIMNMX R2, R2, R3, !PT ;  /* 0x0000000302027248 */ /* 0x000fce0007fe0100 */
.L_x_1910:
[----:B------:R-:W-:Y:S01]  /*14e0*/  SHF.R.S32.HI R3, RZ, 0x1f, R2 ;  /* 0x0000001fff037819 */ /* 0x000fe20000011402 */
[----:B------:R-:W-:Y:S01]  /*14f0*/  IMAD.MOV.U32 R225, RZ, RZ, RZ ;  /* 0x000000ffffe17224 */ /* 0x000fe200078e00ff */
[----:B------:R-:W-:Y:S02]  /*1500*/  LOP3.LUT R6, R23, 0xffff, RZ, 0xc0, !PT ;  /* 0x0000ffff17067812 */ /* 0x000fe400078ec0ff */
[----:B------:R-:W-:-:S04]  /*1510*/  LEA.HI R3, R3, R2, RZ, 0x6 ;  /* 0x0000000203037211 */ /* 0x000fc800078f30ff */
[----:B------:R-:W-:-:S04]  /*1520*/  SHF.R.S32.HI R3, RZ, 0x6, R3 ;  /* 0x00000006ff037819 */ /* 0x000fc80000011403 */
[----:B------:R-:W-:-:S04]  /*1530*/  VIMNMX R10, RZ, R3, !PT ;  /* 0x00000003ff0a7248 */ /* 0x000fc80007fe0100 */
[----:B------:R-:W-:-:S13]  /*1540*/  ISETP.GT.AND P0, PT, R9, R10, PT ;  /* 0x0000000a0900720c */ /* 0x000fda0003f04270 */
[----:B------:R-:W-:Y:S05]  /*1550*/  @!P0 BRA `(.L_x_1913) ;  /* 0x00000000007c8947 */ /* 0x000fea0003800000 */
[----:B------:R-:W-:-:S04]  /*1560*/  SHF.R.U32.HI R0, RZ, 0x10, R23 ;  /* 0x00000010ff007819 */ /* 0x000fc80000011617 */
[----:B------:R-:W-:-:S13]  /*1570*/  ISETP.NE.AND P0, PT, R0, RZ, PT ;  /* 0x000000ff0000720c */ /* 0x000fda0003f05270 */
[----:B------:R-:W0:Y:S02]  /*1580*/  @!P0 LDC R0, c[0x0][0xae8] ;  /* 0x0002ba00ff008b82 */ /* 0x000e240000000800 */
[-C--:B0-----:R-:W-:Y:S02]  /*1590*/  IABS R8, R0.reuse ;  /* 0x0000000000087213 */ /* 0x081fe40000000000 */
[----:B------:R-:W-:Y:S02]  /*15a0*/  IADD3 R2, R0, -0x1, R9 ;  /* 0xffffffff00027810 */ /* 0x000fe40007ffe009 */
[----:B------:R-:W0:Y:S03]  /*15b0*/  I2F.RP R4, R8 ;  /* 0x0000000800047306 */ /* 0x000e260000209400 */
[----:B------:R-:W-:Y:S01]  /*15c0*/  IMAD.IADD R5, R2, 0x1, -R10 ;  /* 0x0000000102057824 */ /* 0x000fe200078e0a0a */
[----:B------:R-:W-:-:S04]  /*15d0*/  IABS R2, R0 ;  /* 0x0000000000027213 */ /* 0x000fc80000000000 */
[----:B------:R-:W-:Y:S02]  /*15e0*/  IABS R11, R5 ;  /* 0x00000005000b7213 */ /* 0x000fe40000000000 */
        /* <DEDUP_REMOVED lines=9> */
[----:B------:R-:W-:-:S04]  /*1680*/  IMAD.HI.U32 R2, R3, R7, R2 ;  /* 0x0000000703027227 */ /* 0x000fc800078e0002 */
[----:B------:R-:W-:-:S04]  /*1690*/  IMAD.MOV.U32 R3, RZ, RZ, R11 ;  /* 0x000000ffff037224 */ /* 0x000fc800078e000b */
        /* <DEDUP_REMOVED lines=9> */
[----:B------:R-:W-:-:S05]  /*1730*/  @!P1 LOP3.LUT R2, RZ, R0, RZ, 0x33, !PT ;  /* 0x00000000ff029212 */ /* 0x000fca00078e33ff */
[----:B------:R-:W-:-:S07]  /*1740*/  IMAD.MOV.U32 R225, RZ, RZ, R2 ;  /* 0x000000ffffe17224 */ /* 0x000fce00078e0002 */
.L_x_1913:
[----:B------:R-:W-:Y:S01]  /*1750*/  IMAD R0, R6, R225, R10 ;  /* 0x000000e106007224 */ /* 0x000fe200078e020a */
[----:B------:R-:W-:-:S04]  /*1760*/  PRMT R3, RZ, 0x7610, R3 ;  /* 0x00007610ff037816 */ /* 0x000fc80000000003 */
[----:B------:R-:W-:-:S04]  /*1770*/  VIADDMNMX R225, R0, R225, R9, PT ;  /* 0x000000e100e17246 */ /* 0x000fc80003800109 */
[----:B------:R-:W-:-:S13]  /*1780*/  ISETP.GT.AND P0, PT, R225, R0, PT ;  /* 0x00000000e100720c */ /* 0x000fda0003f04270 */
[----:B------:R-:W-:Y:S05]  /*1790*/  @!P0 BRA `(.L_x_1914) ;  /* 0x0000020800648947 */ /* 0x000fea0003800000 */
[----:B------:R-:W2:Y:S04]  /*17a0*/  LDL R25, [R1+0x1c8] ;  /* 0x0001c80001197983 */ /* 0x000ea80000100800 */
[----:B------:R-:W3:Y:S04]  /*17b0*/  LDL R24, [R1+0x210] ;  /* 0x0002100001187983 */ /* 0x000ee80000100800 */
[----:B------:R-:W4:Y:S04]  /*17c0*/  LDL R40, [R1+0x214] ;  /* 0x0002140001287983 */ /* 0x000f280000100800 */
        /* <DEDUP_REMOVED lines=125> */
[----:B------:R-:W4:Y:S01]  /*1fa0*/  LDL R219, [R1+0x40c] ;  /* 0x00040c0001db7983 */ /* 0x000f220000100800 */
[----:B------:R-:W-:-:S04]  /*1fb0*/  SHF.R.S32.HI R223, RZ, 0x1f, R154 ;  /* 0x0000001fffdf7819 */ /* 0x000fc8000001149a */
[----:B------:R-:W-:-:S04]  /*1fc0*/  LEA.HI R223, R223, R154, RZ, 0x7 ;  /* 0x0000009adfdf7211 */ /* 0x000fc800078f38ff */
[----:B------:R-:W-:-:S06]  /*1fd0*/  SHF.R.S32.HI R2, RZ, 0x7, R223 ;  /* 0x00000007ff027819 */ /* 0x000fcc00000114df */
[----:B------:R-:W0:Y:S01]  /*1fe0*/  SHFL.IDX PT, R2, R2, RZ, 0x1f ;  /* 0x00001fff02027589 */ /* 0x000e2200000e0000 */
[----:B------:R-:W-:Y:S02]  /*1ff0*/  UMOV UR4, 0x400 ;  /* 0x0000040000047882 */ /* 0x000fe40000000000 */
[----:B------:R-:W-:Y:S01]  /*2000*/  ULEA UR43, UR43, UR4, 0x18 ;  /* 0x000000042b2b7291 */ /* 0x000fe2000f8ec03f */
[----:B0-----:R-:W-:-:S04]  /*2010*/  LEA.HI R4, R2, R2, RZ, 0x1 ;  /* 0x0000000202047211 */ /* 0x001fc800078f08ff */
[----:B------:R-:W-:-:S05]  /*2020*/  LOP3.LUT R5, R4, 0x1fffe, RZ, 0xc0, !PT ;  /* 0x0001fffe04057812 */ /* 0x000fca00078ec0ff */
[----:B------:R-:W-:-:S05]  /*2030*/  IMAD.IADD R5, R2, 0x1, -R5 ;  /* 0x0000000102057824 */ /* 0x000fca00078e0a05 */
[----:B------:R-:W-:-:S05]  /*2040*/  LEA R5, R5, UR43, 0xf ;  /* 0x0000002b05057c11 */ /* 0x000fca000f8e78ff */
[----:B------:R-:W-:-:S05]  /*2050*/  VIADD R5, R5, 0x400 ;  /* 0x0000040005057836 */ /* 0x000fca0000000000 */
[----:B------:R-:W-:-:S04]  /*2060*/  SHF.R.U32.HI R5, RZ, 0x4, R5 ;  /* 0x00000004ff057819 */ /* 0x000fc80000011605 */
[----:B------:R-:W-:Y:S01]  /*2070*/  LOP3.LUT R2, R5, 0x3fff, RZ, 0xc0, !PT ;  /* 0x00003fff05027812 */ /* 0x000fe200078ec0ff */
[----:B------:R-:W-:-:S03]  /*2080*/  UIADD3 UR4, UR43, 0x36400, URZ ;  /* 0x000364002b047890 */ /* 0x000fc6000fffe03f */
[----:B------:R-:W-:Y:S01]  /*2090*/  LOP3.LUT R2, R2, 0x2000000, RZ, 0xfc, !PT ;  /* 0x0200000002027812 */ /* 0x000fe200078efcff */
[----:B------:R-:W-:Y:S01]  /*20a0*/  IMAD.MOV.U32 R5, RZ, RZ, 0x40000040 ;  /* 0x40000040ff057424 */ /* 0x000fe200078e00ff */
[----:B------:R-:W-:-:S03]  /*20b0*/  USHF.R.U32.HI UR4, URZ, 0x4, UR4 ;  /* 0x000000043f047899 */ /* 0x000fc60008011604 */
[----:B--2---:R-:W-:Y:S01]  /*20c0*/  IMAD R4, R25, 0x1000, R2 ;  /* 0x0000100019047824 */ /* 0x004fe200078e0202 */
[----:B------:R-:W-:Y:S01]  /*20d0*/  R2UR UR7, R5 ;  /* 0x00000000050772ca */ /* 0x000fe200000e0000 */
[----:B------:R-:W-:-:S03]  /*20e0*/  ULOP3.LUT UR4, UR4, 0x3fff, URZ, 0xc0, !UPT ;  /* 0x00003fff04047892 */ /* 0x000fc6000f8ec03f */
[----:B------:R-:W-:Y:S01]  /*20f0*/  R2UR UR6, R4 ;  /* 0x00000000040672ca */ /* 0x000fe200000e0000 */
[----:B------:R-:W-:Y:S01]  /*2100*/  ULOP3.LUT UR16, UR4, 0x10000, URZ, 0xfc, !UPT ;  /* 0x0001000004107892 */ /* 0x000fe2000f8efc3f */
[----:B---3--:R-:W-:Y:S04]  /*2110*/  STL [R1+0x210], R24 ;  /* 0x0002101801007387 */ /* 0x008fe80000100800 */
[----:B----4-:R-:W-:Y:S04]  /*2120*/  STL [R1+0x214], R40 ;  /* 0x0002142801007387 */ /* 0x010fe80000100800 */
[----:B------:R-:W-:Y:S04]  /*2130*/  STL [R1+0x218], R42 ;  /* 0x0002182a01007387 */ /* 0x000fe80000100800 */
        /* <DEDUP_REMOVED lines=32> */
[----:B------:R0:W-:Y:S01]  /*2340*/  STL [R1+0x2a4], R94 ;  /* 0x0002a45e01007387 */ /* 0x0001e20000100800 */
[----:B------:R-:W-:Y:S06]  /*2350*/  BAR.SYNC.DEFER_BLOCKING 0xe, 0x100 ;  /* 0x0384000000007b1d */ /* 0x000fec0000010000 */
[----:B------:R-:W-:Y:S01]  /*2360*/  UMOV UR4, UR16 ;  /* 0x0000001000047c82 */ /* 0x000fe20008000000 */
[----:B------:R-:W-:Y:S01]  /*2370*/  UMOV UR5, 0x40000040 ;  /* 0x4000004000057882 */ /* 0x000fe20000000000 */
[----:B0-----:R-:W-:-:S06]  /*2380*/  WARPGROUP.ARRIVE ;  /* 0x00000000000079c5 */ /* 0x001fcc0000000000 */
[----:B------:R-:W-:Y:S01]  /*2390*/  HGMMA.64x256x16.F32.BF16 R24, gdesc[UR4].tnspB, RZ, !UPT, gsb0 ;  /* 0x43e00000041879f0 */ /* 0x000fe2000c0018ff */
[----:B------:R0:W-:Y:S04]  /*23a0*/  STL [R1+0x2a8], R6 ;  /* 0x0002a80601007387 */ /* 0x0001e80000100800 */
[----:B------:R1:W-:Y:S01]  /*23b0*/  STL [R1+0x364], R7 ;  /* 0x0003640701007387 */ /* 0x0003e20000100800 */
[----:B0-----:R-:W-:Y:S02]  /*23c0*/  VIADD R6, R4, 0x80 ;  /* 0x0000008004067836 */ /* 0x001fe40000000000 */
[----:B-1----:R-:W-:-:S03]  /*23d0*/  IMAD.MOV.U32 R7, RZ, RZ, 0x40000040 ;  /* 0x40000040ff077424 */ /* 0x002fc600078e00ff */
[----:B------:R-:W-:Y:S02]  /*23e0*/  R2UR UR10, R6 ;  /* 0x00000000060a72ca */ /* 0x000fe400000e0000 */
[----:B------:R-:W-:Y:S01]  /*23f0*/  R2UR UR11, R7 ;  /* 0x00000000070b72ca */ /* 0x000fe200000e0000 */
[----:B------:R-:W-:Y:S01]  /*2400*/  UIADD3 UR8, UR16, 0x2, URZ ;  /* 0x0000000210087890 */ /* 0x000fe2000fffe03f */
        /* <DEDUP_REMOVED lines=60> */
[----:B------:R-:W-:Y:S01]  /*27d0*/  STL [R1+0x398], R163 ;  /* 0x000398a301007387 */ /* 0x000fe20000100800 */
[----:B------:R-:W-:-:S03]  /*27e0*/  WARPGROUP.DEPBAR.LE gsb0, 0x0 ;  /* 0x00008000000079c5 */ /* 0x000fc60000010000 */
        /* <DEDUP_REMOVED lines=29> */
[----:B------:R-:W-:Y:S04]  /*29c0*/  STL.128 [R1+0x210], R24 ;  /* 0x0002101801007387 */ /* 0x000fe80000100c00 */
        /* <DEDUP_REMOVED lines=30> */
[----:B------:R0:W-:Y:S01]  /*2bb0*/  STL.128 [R1+0x400], R148 ;  /* 0x0004009401007387 */ /* 0x0001e20000100c00 */
[----:B------:R-:W-:Y:S01]  /*2bc0*/  UMOV UR9, 0x40000040 ;  /* 0x4000004000097882 */ /* 0x000fe20000000000 */
[----:B0-----:R-:W-:-:S06]  /*2bd0*/  WARPGROUP.ARRIVE ;  /* 0x00000000000079c5 */ /* 0x001fcc0000000000 */
[----:B------:R-:W-:Y:S01]  /*2be0*/  HGMMA.64x256x16.F32.BF16 R24, gdesc[UR8].tnspB, R24, gsb0 ;  /* 0x43e00000081879f0 */ /* 0x000fe20008001818 */
[----:B------:R-:W-:Y:S02]  /*2bf0*/  VIADD R6, R4, 0x100 ;  /* 0x0000010004067836 */ /* 0x000fe40000000000 */
[----:B------:R-:W-:-:S03]  /*2c00*/  IMAD.MOV.U32 R7, RZ, RZ, 0x40000040 ;  /* 0x40000040ff077424 */ /* 0x000fc600078e00ff */
[----:B------:R-:W-:Y:S02]  /*2c10*/  R2UR UR14, R6 ;  /* 0x00000000060e72ca */ /* 0x000fe400000e0000 */
[----:B------:R-:W-:Y:S01]  /*2c20*/  R2UR UR15, R7 ;  /* 0x00000000070f72ca */ /* 0x000fe200000e0000 */
[----:B------:R-:W-:Y:S01]  /*2c30*/  UIADD3 UR12, UR16, 0x4, URZ ;  /* 0x00000004100c7890 */ /* 0x000fe2000fffe03f */
[----:B------:R-:W-:Y:S01]  /*2c40*/  UMOV UR13, 0x40000040 ;  /* 0x40000040000d7882 */ /* 0x000fe20000000000 */
[----:B------:R-:W-:Y:S02]  /*2c50*/  VIADD R4, R4, 0x180 ;  /* 0x0000018004047836 */ /* 0x000fe40000000000 */
[----:B------:R-:W-:Y:S01]  /*2c60*/  IMAD.MOV.U32 R5, RZ, RZ, 0x40000040 ;  /* 0x40000040ff057424 */ /* 0x000fe200078e00ff */
[----:B------:R-:W-:Y:S01]  /*2c70*/  UMOV UR17, 0x40000040 ;  /* 0x4000004000117882 */ /* 0x000fe20000000000 */
[----:B------:R0:W5:Y:S01]  /*2c80*/  LDL R7, [R1+0x1c8] ;  /* 0x0001c80001077983 */ /* 0x0001620000100800 */
[----:B------:R-:W-:-:S02]  /*2c90*/  R2UR UR18, R4 ;  /* 0x00000000041272ca */ /* 0x000fc400000e0000 */
[----:B------:R-:W-:Y:S01]  /*2ca0*/  R2UR UR19, R5 ;  /* 0x00000000051372ca */ /* 0x000fe200000e0000 */
[----:B------:R-:W-:Y:S01]  /*2cb0*/  UIADD3 UR16, UR16, 0x6, URZ ;  /* 0x0000000610107890 */ /* 0x000fe2000fffe03f */
[----:B------:R-:W-:Y:S02]  /*2cc0*/  WARPGROUP.DEPBAR.LE gsb0, 0x0 ;  /* 0x00008000000079c5 */ /* 0x000fe40000010000 */
        /* <DEDUP_REMOVED lines=31> */
[----:B------:R1:W-:Y:S02]  /*2ec0*/  STL.128 [R1+0x400], R148 ;  /* 0x0004009401007387 */ /* 0x0003e40000100c00 */
[----:B-1----:R-:W-:-:S06]  /*2ed0*/  WARPGROUP.ARRIVE ;  /* 0x00000000000079c5 */ /* 0x002fcc0000000000 */
[----:B------:R-:W-:Y:S03]  /*2ee0*/  HGMMA.64x256x16.F32.BF16 R24, gdesc[UR12].tnspB, R24, gsb0 ;  /* 0x43e000000c1879f0 */ /* 0x000fe60008001818 */
        /* <DEDUP_REMOVED lines=37> */
[----:B------:R-:W2:Y:S04]  /*3140*/  LDL R4, [R1+0x210] ;  /* 0x0002100001047983 */ /* 0x000ea80000100800 */
[----:B------:R-:W-:Y:S04]  /*3150*/  STL.128 [R1+0x3a0], R124 ;  /* 0x0003a07c01007387 */ /* 0x000fe80000100c00 */
[----:B------:R-:W3:Y:S04]  /*3160*/  LDL R3, [R1+0x3ac] ;  /* 0x0003ac0001037983 */ /* 0x000ee80000100800 */
        /* <DEDUP_REMOVED lines=10> */
[----:B------:R1:W-:Y:S04]  /*3210*/  STL.128 [R1+0x2c0], R68 ;  /* 0x0002c04401007387 */ /* 0x0003e80000100c00 */
        /* <DEDUP_REMOVED lines=18> */
[----:B------:R-:W-:Y:S04]  /*3340*/  STL.128 [R1+0x400], R148 ;  /* 0x0004009401007387 */ /* 0x000fe80000100c00 */
[----:B-1----:R-:W3:Y:S04]  /*3350*/  LDL R68, [R1+0x214] ;  /* 0x0002140001447983 */ /* 0x002ee80000100800 */
[----:B------:R-:W3:Y:S04]  /*3360*/  LDL R70, [R1+0x218] ;  /* 0x0002180001467983 */ /* 0x000ee80000100800 */
[----:B----4-:R-:W4:Y:S04]  /*3370*/  LDL R72, [R1+0x21c] ;  /* 0x00021c0001487983 */ /* 0x010f280000100800 */
[----:B------:R-:W4:Y:S04]  /*3380*/  LDL R74, [R1+0x224] ;  /* 0x00022400014a7983 */ /* 0x000f280000100800 */
[----:B0-----:R-:W4:Y:S04]  /*3390*/  LDL R76, [R1+0x228] ;  /* 0x00022800014c7983 */ /* 0x001f280000100800 */
        /* <DEDUP_REMOVED lines=41> */
[----:B--2---:R-:W2:Y:S04]  /*3630*/  LDL R140, [R1+0x2d4] ;  /* 0x0002d400018c7983 */ /* 0x004ea80000100800 */
[----:B------:R-:W2:Y:S04]  /*3640*/  LDL R142, [R1+0x2d8] ;  /* 0x0002d800018e7983 */ /* 0x000ea80000100800 */
        /* <DEDUP_REMOVED lines=77> */
[----:B------:R-:W2:Y:S01]  /*3b20*/  LDL R22, [R1+0x2a0] ;  /* 0x0002a00001167983 */ /* 0x000ea20000100800 */
[----:B------:R-:W-:-:S05]  /*3b30*/  LOP3.LUT R223, R223, 0xffffff80, RZ, 0xc0, !PT ;  /* 0xffffff80dfdf7812 */ /* 0x000fca00078ec0ff */
[----:B------:R-:W-:Y:S01]  /*3b40*/  IMAD.IADD R223, R154, 0x1, -R223 ;  /* 0x000000019adf7824 */ /* 0x000fe200078e0adf */
[----:B------:R0:W-:Y:S01]  /*3b50*/  STL [R1+0x210], R4 ;  /* 0x0002100401007387 */ /* 0x0001e20000100800 */
[----:B------:R-:W-:-:S03]  /*3b60*/  ULOP3.LUT UR6, UR61, 0x1, URZ, 0xfc, !UPT ;  /* 0x000000013d067892 */ /* 0x000fc6000f8efc3f */
[----:B---3--:R1:W-:Y:S01]  /*3b70*/  STL [R1+0x3ac], R3 ;  /* 0x0003ac0301007387 */ /* 0x0083e20000100800 */
[----:B------:R-:W-:Y:S01]  /*3b80*/  UISETP.NE.AND UP0, UPT, UR6, 0x3, UPT ;  /* 0x000000030600788c */ /* 0x000fe2000bf05270 */
[----:B0-----:R-:W-:Y:S02]  /*3b90*/  SHF.R.S32.HI R4, RZ, 0x1f, R223 ;  /* 0x0000001fff047819 */ /* 0x001fe400000114df */
[----:B------:R-:W-:Y:S02]  /*3ba0*/  STL [R1+0x214], R68 ;  /* 0x0002144401007387 */ /* 0x000fe40000100800 */
[----:B-1----:R-:W-:Y:S02]  /*3bb0*/  LEA.HI R3, R4, R223, RZ, 0x2 ;  /* 0x000000df04037211 */ /* 0x002fe400078f10ff */
[----:B------:R-:W-:Y:S04]  /*3bc0*/  STL [R1+0x218], R70 ;  /* 0x0002184601007387 */ /* 0x000fe80000100800 */
        /* <DEDUP_REMOVED lines=44> */
[----:B--2---:R-:W-:Y:S04]  /*3e90*/  STL [R1+0x2d4], R140 ;  /* 0x0002d48c01007387 */ /* 0x004fe80000100800 */
        /* <DEDUP_REMOVED lines=76> */
[----:B------:R-:W-:Y:S06]  /*4360*/  BAR.ARV 0xf, 0x100 ;  /* 0x03c4000000007b1d */ /* 0x000fec0000002000 */
[----:B------:R0:W-:Y:S01]  /*4370*/  STL [R1+0x220], R6 ;  /* 0x0002200601007387 */ /* 0x0001e20000100800 */
[----:B------:R-:W-:-:S03]  /*4380*/  PLOP3.LUT P1, PT, PT, PT, UP0, 0x80, 0x0 ;  /* 0x000000000000781c */ /* 0x000fc60003f2f008 */
[----:B------:R1:W-:Y:S01]  /*4390*/  STL [R1+0x3b4], R5 ;  /* 0x0003b40501007387 */ /* 0x0003e20000100800 */
[--C-:B0-----:R-:W-:Y:S02]  /*43a0*/  SHF.R.S32.HI R6, RZ, 0x1f, R3.reuse ;  /* 0x0000001fff067819 */ /* 0x101fe40000011403 */
[----:B-1----:R-:W-:-:S04]  /*43b0*/  SHF.R.S32.HI R5, RZ, 0x2, R3 ;  /* 0x00000002ff057819 */ /* 0x002fc80000011403 */
[----:B------:R-:W-:Y:S02]  /*43c0*/  LEA.HI R6, R6, R5, RZ, 0x3 ;  /* 0x0000000506067211 */ /* 0x000fe400078f18ff */
[----:B------:R-:W-:Y:S02]  /*43d0*/  LEA.HI R4, R4, R223, RZ, 0x5 ;  /* 0x000000df04047211 */ /* 0x000fe400078f28ff */
[----:B------:R-:W-:Y:S02]  /*43e0*/  LOP3.LUT R6, R6, 0xfffffff8, RZ, 0xc0, !PT ;  /* 0xfffffff806067812 */ /* 0x000fe400078ec0ff */
[----:B------:R-:W-:-:S03]  /*43f0*/  SHF.R.S32.HI R3, RZ, 0x5, R4 ;  /* 0x00000005ff037819 */ /* 0x000fc60000011404 */
[----:B------:R-:W-:Y:S01]  /*4400*/  IMAD.IADD R6, R5, 0x1, -R6 ;  /* 0x0000000105067824 */ /* 0x000fe200078e0a06 */
[----:B------:R0:W-:Y:S03]  /*4410*/  STL [R1+0x2a0], R22 ;  /* 0x0002a01601007387 */ /* 0x0001e60000100800 */
[----:B0-----:R-:W-:Y:S01]  /*4420*/  IMAD R22, R3, 0x10, R6 ;  /* 0x0000001003167824 */ /* 0x001fe200078e0206 */
[----:B------:R-:W-:Y:S06]  /*4430*/  @!P1 BRA `(.L_x_1915) ;  /* 0x0000000000049947 */ /* 0x000fec0003800000 */
[----:B------:R-:W-:Y:S01]  /*4440*/  BPT.TRAP 0x1 ;  /* 0x000000040000795c */ /* 0x000fe20000300000 */
.L_x_1915:
[----:B------:R-:W0:Y:S01]  /*4450*/  S2R R153, SR_CgaCtaId ;  /* 0x0000000000997919 */ /* 0x000e220000008800 */
[----:B------:R-:W-:Y:S01]  /*4460*/  VIADD R3, R225, 0xfffffffe ;  /* 0xfffffffee1037836 */ /* 0x000fe20000000000 */
[----:B-----5:R-:W-:-:S04]  /*4470*/  LEA R7, R7, UR43, 0x3 ;  /* 0x0000002b07077c11 */ /* 0x020fc8000f8e18ff */
[----:B------:R-:W-:Y:S01]  /*4480*/  ISETP.GE.AND P0, PT, R3, R0, PT ;  /* 0x000000000300720c */ /* 0x000fe20003f06270 */
[----:B------:R-:W-:-:S05]  /*4490*/  VIADD R4, R7, 0x38860 ;  /* 0x0003886007047836 */ /* 0x000fca0000000000 */
[----:B0-----:R-:W-:-:S04]  /*44a0*/  PRMT R4, R153, 0x654, R4 ;  /* 0x0000065499047816 */ /* 0x001fc80000000004 */
[----:B------:R0:W-:Y:S03]  /*44b0*/  SYNCS.ARRIVE.TRANS64.RED.A1T0 RZ, [R4+URZ], RZ ;  /* 0x000000ff04ff79a7 */ /* 0x0001e6000810043f */
[----:B------:R-:W-:Y:S05]  /*44c0*/  @!P0 BRA `(.L_x_1916) ;  /* 0x0000003c005c8947 */ /* 0x000fea0003800000 */
.L_x_1918:
[----:B------:R-:W2:Y:S04]  /*44d0*/  LDL R155, [R1+0x1c8] ;  /* 0x0001c800019b7983 */ /* 0x000ea80000100800 */
[----:B------:R-:W3:Y:S04]  /*44e0*/  LDL.64 R64, [R1+0x220] ;  /* 0x0002200001407983 */ /* 0x000ee80000100a00 */
[----:B------:R-:W4:Y:S04]  /*44f0*/  LDL.64 R66, [R1+0x230] ;  /* 0x0002300001427983 */ /* 0x000f280000100a00 */
        /* <DEDUP_REMOVED lines=57> */
[----:B01----:R-:W4:Y:S04]  /*4890*/  LDL.64 R4, [R1+0x3c8] ;  /* 0x0003c80001047983 */ /* 0x003f280000100a00 */
[----:B------:R-:W4:Y:S04]  /*48a0*/  LDL.64 R12, [R1+0x3d8] ;  /* 0x0003d800010c7983 */ /* 0x000f280000100a00 */
[----:B------:R-:W4:Y:S04]  /*48b0*/  LDL.64 R10, [R1+0x3e8] ;  /* 0x0003e800010a7983 */ /* 0x000f280000100a00 */
[----:B------:R-:W4:Y:S04]  /*48c0*/  LDL.64 R8, [R1+0x3f8] ;  /* 0x0003f80001087983 */ /* 0x000f280000100a00 */
[----:B------:R-:W4:Y:S01]  /*48d0*/  LDL.64 R6, [R1+0x408] ;  /* 0x0004080001067983 */ /* 0x000f220000100a00 */
[----:B--2---:R-:W-:-:S05]  /*48e0*/  IMAD R58, R155, 0x40, R22 ;  /* 0x000000409b3a7824 */ /* 0x004fca00078e0216 */
[----:B------:R-:W-:Y:S01]  /*48f0*/  LEA R58, R58, UR43, 0x2 ;  /* 0x0000002b3a3a7c11 */ /* 0x000fe2000f8e10ff */
[----:B------:R-:W-:Y:S06]  /*4900*/  BAR.SYNC.DEFER_BLOCKING 0xe, 0x100 ;  /* 0x0384000000007b1d */ /* 0x000fec0000010000 */
[----:B------:R-:W3:Y:S04]  /*4910*/  LDS R61, [R58+0x38400] ;  /* 0x038400003a3d7984 */ /* 0x000ee80000000800 */
[----:B------:R0:W1:Y:S01]  /*4920*/  LDS R60, [R58+0x38420] ;  /* 0x038420003a3c7984 */ /* 0x0000620000000800 */
[C---:B---3--:R-:W-:Y:S01]  /*4930*/  FMUL.FTZ R65, R61.reuse, R65 ;  /* 0x000000413d417220 */ /* 0x048fe20000410000 */
[C---:B------:R-:W-:Y:S01]  /*4940*/  FMUL.FTZ R64, R61.reuse, R64 ;  /* 0x000000403d407220 */ /* 0x040fe20000410000 */
[C---:B----4-:R-:W-:Y:S01]  /*4950*/  FMUL.FTZ R67, R61.reuse, R67 ;  /* 0x000000433d437220 */ /* 0x050fe20000410000 */
[C---:B------:R-:W-:Y:S01]  /*4960*/  FMUL.FTZ R66, R61.reuse, R66 ;  /* 0x000000423d427220 */ /* 0x040fe20000410000 */
        /* <DEDUP_REMOVED lines=55> */
[----:B------:R-:W-:Y:S01]  /*4ce0*/  FMUL.FTZ R122, R61, R122 ;  /* 0x0000007a3d7a7220 */ /* 0x000fe20000410000 */
[-C--:B0-----:R-:W-:Y:S01]  /*4cf0*/  FMUL.FTZ R58, R62, R61.reuse ;  /* 0x0000003d3e3a7220 */ /* 0x081fe20000410000 */
[----:B------:R-:W-:Y:S01]  /*4d00*/  FMUL.FTZ R59, R63, R61 ;  /* 0x0000003d3f3b7220 */ /* 0x000fe20000410000 */
[C---:B------:R-:W-:Y:S01]  /*4d10*/  FMUL.FTZ R125, R61.reuse, R125 ;  /* 0x0000007d3d7d7220 */ /* 0x040fe20000410000 */
[----:B------:R-:W-:Y:S01]  /*4d20*/  FMUL.FTZ R124, R61, R124 ;  /* 0x0000007c3d7c7220 */ /* 0x000fe20000410000 */
[C---:B-1----:R-:W-:Y:S01]  /*4d30*/  FMUL.FTZ R127, R60.reuse, R127 ;  /* 0x0000007f3c7f7220 */ /* 0x042fe20000410000 */
[C---:B------:R-:W-:Y:S01]  /*4d40*/  FMUL.FTZ R126, R60.reuse, R126 ;  /* 0x0000007e3c7e7220 */ /* 0x040fe20000410000 */
[C---:B------:R-:W-:Y:S01]  /*4d50*/  FMUL.FTZ R129, R60.reuse, R129 ;  /* 0x000000813c817220 */ /* 0x040fe20000410000 */
[C---:B------:R-:W-:Y:S01]  /*4d60*/  FMUL.FTZ R128, R60.reuse, R128 ;  /* 0x000000803c807220 */ /* 0x040fe20000410000 */
[----:B------:R-:W-:Y:S01]  /*4d70*/  STL.64 [R1+0x220], R64 ;  /* 0x0002204001007387 */ /* 0x000fe20000100a00 */
[C---:B------:R-:W-:Y:S01]  /*4d80*/  FMUL.FTZ R131, R60.reuse, R131 ;  /* 0x000000833c837220 */ /* 0x040fe20000410000 */
[----:B------:R-:W-:-:S02]  /*4d90*/  FMUL.FTZ R130, R60, R130 ;  /* 0x000000823c827220 */ /* 0x000fc40000410000 */
[----:B------:R-:W-:Y:S01]  /*4da0*/  STL.64 [R1+0x230], R66 ;  /* 0x0002304201007387 */ /* 0x000fe20000100a00 */
[C---:B------:R-:W-:Y:S01]  /*4db0*/  FMUL.FTZ R133, R60.reuse, R133 ;  /* 0x000000853c857220 */ /* 0x040fe20000410000 */
[C---:B------:R-:W-:Y:S02]  /*4dc0*/  FMUL.FTZ R132, R60.reuse, R132 ;  /* 0x000000843c847220 */ /* 0x040fe40000410000 */
[----:B------:R-:W-:Y:S01]  /*4dd0*/  STL.64 [R1+0x240], R68 ;  /* 0x0002404401007387 */ /* 0x000fe20000100a00 */
[C---:B------:R-:W-:Y:S01]  /*4de0*/  FMUL.FTZ R135, R60.reuse, R135 ;  /* 0x000000873c877220 */ /* 0x040fe20000410000 */
[C---:B------:R-:W-:Y:S02]  /*4df0*/  FMUL.FTZ R134, R60.reuse, R134 ;  /* 0x000000863c867220 */ /* 0x040fe40000410000 */
[----:B------:R0:W-:Y:S01]  /*4e00*/  STL.64 [R1+0x250], R70 ;  /* 0x0002504601007387 */ /* 0x0001e20000100a00 */
[C---:B------:R-:W-:Y:S01]  /*4e10*/  FMUL.FTZ R137, R60.reuse, R137 ;  /* 0x000000893c897220 */ /* 0x040fe20000410000 */
[----:B------:R-:W-:-:S02]  /*4e20*/  FMUL.FTZ R136, R60, R136 ;  /* 0x000000883c887220 */ /* 0x000fc40000410000 */
[----:B------:R1:W-:Y:S01]  /*4e30*/  STL.64 [R1+0x260], R72 ;  /* 0x0002604801007387 */ /* 0x0003e20000100a00 */
[C---:B------:R-:W-:Y:S01]  /*4e40*/  FMUL.FTZ R57, R60.reuse, R57 ;  /* 0x000000393c397220 */ /* 0x040fe20000410000 */
[C---:B------:R-:W-:Y:S02]  /*4e50*/  FMUL.FTZ R56, R60.reuse, R56 ;  /* 0x000000383c387220 */ /* 0x040fe40000410000 */
[----:B------:R2:W-:Y:S01]  /*4e60*/  STL.64 [R1+0x270], R74 ;  /* 0x0002704a01007387 */ /* 0x0005e20000100a00 */
[C---:B------:R-:W-:Y:S01]  /*4e70*/  FMUL.FTZ R47, R60.reuse, R47 ;  /* 0x0000002f3c2f7220 */ /* 0x040fe20000410000 */
[C---:B------:R-:W-:Y:S02]  /*4e80*/  FMUL.FTZ R46, R60.reuse, R46 ;  /* 0x0000002e3c2e7220 */ /* 0x040fe40000410000 */
        /* <DEDUP_REMOVED lines=71> */
[----:B------:R-:W-:Y:S02]  /*5300*/  FMUL.FTZ R6, R60, R6 ;  /* 0x000000063c067220 */ /* 0x000fe40000410000 */
[----:B------:R-:W-:Y:S04]  /*5310*/  STL.64 [R1+0x210], R58 ;  /* 0x0002103a01007387 */ /* 0x000fe80000100a00 */
        /* <DEDUP_REMOVED lines=23> */
[----:B------:R3:W-:Y:S04]  /*5490*/  STL.64 [R1+0x378], R14 ;  /* 0x0003780e01007387 */ /* 0x0007e80000100a00 */
        /* <DEDUP_REMOVED lines=8> */
[----:B------:R4:W-:Y:S04]  /*5520*/  STL.64 [R1+0x408], R6 ;  /* 0x0004080601007387 */ /* 0x0009e80000100a00 */
[----:B0-----:R-:W4:Y:S04]  /*5530*/  LDL R70, [R1+0x214] ;  /* 0x0002140001467983 */ /* 0x001f280000100800 */
[----:B-1----:R-:W4:Y:S04]  /*5540*/  LDL R72, [R1+0x218] ;  /* 0x0002180001487983 */ /* 0x002f280000100800 */
[----:B--2---:R-:W2:Y:S04]  /*5550*/  LDL R74, [R1+0x21c] ;  /* 0x00021c00014a7983 */ /* 0x004ea80000100800 */
[----:B---3--:R-:W3:Y:S04]  /*5560*/  LDL R14, [R1+0x220] ;  /* 0x00022000010e7983 */ /* 0x008ee80000100800 */
[----:B------:R-:W3:Y:S04]  /*5570*/  LDL R76, [R1+0x224] ;  /* 0x00022400014c7983 */ /* 0x000ee80000100800 */
[----:B------:R-:W3:Y:S04]  /*5580*/  LDL R78, [R1+0x228] ;  /* 0x00022800014e7983 */ /* 0x000ee80000100800 */
[----:B------:R-:W3:Y:S04]  /*5590*/  LDL R80, [R1+0x22c] ;  /* 0x00022c0001507983 */ /* 0x000ee80000100800 */
[----:B----4-:R-:W4:Y:S04]  /*55a0*/  LDL R4, [R1+0x230] ;  /* 0x0002300001047983 */ /* 0x010f280000100800 */
        /* <DEDUP_REMOVED lines=119> */
[----:B------:R-:W-:Y:S04]  /*5d20*/  STL [R1+0x210], R58 ;  /* 0x0002103a01007387 */ /* 0x000fe80000100800 */
[----:B------:R-:W-:Y:S04]  /*5d30*/  STL [R1+0x214], R70 ;  /* 0x0002144601007387 */ /* 0x000fe80000100800 */
[----:B------:R-:W-:Y:S04]  /*5d40*/  STL [R1+0x218], R72 ;  /* 0x0002184801007387 */ /* 0x000fe80000100800 */
[----:B--2---:R-:W-:Y:S04]  /*5d50*/  STL [R1+0x21c], R74 ;  /* 0x00021c4a01007387 */ /* 0x004fe80000100800 */
[----:B---3--:R-:W-:Y:S04]  /*5d60*/  STL [R1+0x220], R14 ;  /* 0x0002200e01007387 */ /* 0x008fe80000100800 */
[----:B------:R-:W-:Y:S04]  /*5d70*/  STL [R1+0x224], R76 ;  /* 0x0002244c01007387 */ /* 0x000fe80000100800 */
[----:B------:R-:W-:Y:S04]  /*5d80*/  STL [R1+0x228], R78 ;  /* 0x0002284e01007387 */ /* 0x000fe80000100800 */
        /* <DEDUP_REMOVED lines=37> */
[----:B------:R0:W-:Y:S04]  /*5fe0*/  STL [R1+0x2c0], R26 ;  /* 0x0002c01a01007387 */ /* 0x0001e80000100800 */
        /* <DEDUP_REMOVED lines=74> */
[----:B------:R2:W-:Y:S04]  /*6490*/  STL [R1+0x3ec], R33 ;  /* 0x0003ec2101007387 */ /* 0x0005e80000100800 */
[----:B------:R-:W-:Y:S04]  /*64a0*/  STL [R1+0x3f0], R66 ;  /* 0x0003f04201007387 */ /* 0x000fe80000100800 */
[----:B------:R3:W-:Y:S04]  /*64b0*/  STL [R1+0x3f4], R41 ;  /* 0x0003f42901007387 */ /* 0x0007e80000100800 */
[----:B------:R4:W-:Y:S04]  /*64c0*/  STL [R1+0x3f8], R45 ;  /* 0x0003f82d01007387 */ /* 0x0009e80000100800 */
[----:B------:R4:W-:Y:S04]  /*64d0*/  STL [R1+0x3fc], R49 ;  /* 0x0003fc3101007387 */ /* 0x0009e80000100800 */
[----:B------:R-:W-:Y:S04]  /*64e0*/  STL [R1+0x400], R68 ;  /* 0x0004004401007387 */ /* 0x000fe80000100800 */
[----:B------:R4:W-:Y:S04]  /*64f0*/  STL [R1+0x404], R57 ;  /* 0x0004043901007387 */ /* 0x0009e80000100800 */
[----:B------:R4:W-:Y:S04]  /*6500*/  STL [R1+0x408], R61 ;  /* 0x0004083d01007387 */ /* 0x0009e80000100800 */
[----:B------:R4:W-:Y:S04]  /*6510*/  STL [R1+0x40c], R65 ;  /* 0x00040c4101007387 */ /* 0x0009e80000100800 */
[----:B0-----:R-:W4:Y:S04]  /*6520*/  LDL.128 R24, [R1+0x210] ;  /* 0x0002100001187983 */ /* 0x001f280000100c00 */
[----:B-1----:R-:W4:Y:S04]  /*6530*/  LDL.128 R28, [R1+0x220] ;  /* 0x00022000011c7983 */ /* 0x002f280000100c00 */
[----:B--2---:R-:W2:Y:S04]  /*6540*/  LDL.128 R32, [R1+0x230] ;  /* 0x0002300001207983 */ /* 0x004ea80000100c00 */
[----:B------:R-:W2:Y:S04]  /*6550*/  LDL.128 R36, [R1+0x240] ;  /* 0x0002400001247983 */ /* 0x000ea80000100c00 */
[----:B---3--:R-:W2:Y:S04]  /*6560*/  LDL.128 R40, [R1+0x250] ;  /* 0x0002500001287983 */ /* 0x008ea80000100c00 */
[----:B----4-:R-:W2:Y:S04]  /*6570*/  LDL.128 R44, [R1+0x260] ;  /* 0x00026000012c7983 */ /* 0x010ea80000100c00 */
[----:B------:R-:W2:Y:S04]  /*6580*/  LDL.128 R48, [R1+0x270] ;  /* 0x0002700001307983 */ /* 0x000ea80000100c00 */
        /* <DEDUP_REMOVED lines=24> */
[----:B------:R-:W2:Y:S01]  /*6710*/  LDL.128 R148, [R1+0x400] ;  /* 0x0004000001947983 */ /* 0x000ea20000100c00 */
[----:B------:R-:W-:-:S02]  /*6720*/  VIADD R155, R155, 0x1 ;  /* 0x000000019b9b7836 */ /* 0x000fc40000000000 */
[----:B------:R-:W-:Y:S02]  /*6730*/  IMAD.MOV.U32 R5, RZ, RZ, 0x40000040 ;  /* 0x40000040ff057424 */ /* 0x000fe400078e00ff */
[----:B------:R-:W-:Y:S01]  /*6740*/  IMAD.MOV.U32 R7, RZ, RZ, 0x40000040 ;  /* 0x40000040ff077424 */ /* 0x000fe200078e00ff */
[----:B------:R-:W-:Y:S01]  /*6750*/  ISETP.NE.AND P0, PT, R155, 0x2, PT ;  /* 0x000000029b00780c */ /* 0x000fe20003f05270 */
[----:B------:R0:W-:Y:S01]  /*6760*/  STL [R1+0x1c8], R155 ;  /* 0x0001c89b01007387 */ /* 0x0001e20000100800 */
[----:B------:R-:W-:Y:S01]  /*6770*/  R2UR UR7, R5 ;  /* 0x00000000050772ca */ /* 0x000fe200000e0000 */
[----:B------:R-:W-:Y:S01]  /*6780*/  IMAD.MOV.U32 R5, RZ, RZ, 0x40000040 ;  /* 0x40000040ff057424 */ /* 0x000fe200078e00ff */
[----:B------:R-:W-:Y:S01]  /*6790*/  R2UR UR11, R7 ;  /* 0x00000000070b72ca */ /* 0x000fe200000e0000 */
[----:B------:R-:W-:-:S03]  /*67a0*/  IMAD.MOV.U32 R7, RZ, RZ, 0x40000040 ;  /* 0x40000040ff077424 */ /* 0x000fc600078e00ff */
[----:B------:R-:W-:Y:S02]  /*67b0*/  R2UR UR19, R5 ;  /* 0x00000000051372ca */ /* 0x000fe400000e0000 */
[----:B------:R-:W-:-:S03]  /*67c0*/  R2UR UR15, R7 ;  /* 0x00000000070f72ca */ /* 0x000fc600000e0000 */
[----:B0-----:R-:W-:-:S04]  /*67d0*/  @!P0 IMAD.MOV.U32 R155, RZ, RZ, RZ ;  /* 0x000000ffff9b8224 */ /* 0x001fc800078e00ff */
[----:B------:R-:W-:-:S04]  /*67e0*/  IMAD R4, R155, 0x1000, R2 ;  /* 0x000010009b047824 */ /* 0x000fc800078e0202 */
[C---:B------:R-:W-:Y:S01]  /*67f0*/  VIADD R6, R4.reuse, 0x80 ;  /* 0x0000008004067836 */ /* 0x040fe20000000000 */
[----:B------:R-:W-:-:S04]  /*6800*/  R2UR UR6, R4 ;  /* 0x00000000040672ca */ /* 0x000fc800000e0000 */
[----:B------:R-:W-:Y:S01]  /*6810*/  R2UR UR10, R6 ;  /* 0x00000000060a72ca */ /* 0x000fe200000e0000 */
[C---:B------:R-:W-:Y:S02]  /*6820*/  VIADD R6, R4.reuse, 0x100 ;  /* 0x0000010004067836 */ /* 0x040fe40000000000 */
[----:B------:R-:W-:-:S03]  /*6830*/  VIADD R4, R4, 0x180 ;  /* 0x0000018004047836 */ /* 0x000fc60000000000 */
[----:B------:R-:W-:Y:S02]  /*6840*/  R2UR UR14, R6 ;  /* 0x00000000060e72ca */ /* 0x000fe400000e0000 */
[----:B------:R-:W-:Y:S01]  /*6850*/  R2UR UR18, R4 ;  /* 0x00000000041272ca */ /* 0x000fe200000e0000 */
[----:B------:R-:W3:Y:S04]  /*6860*/  @!P0 LDL R6, [R1+0x1cc] ;  /* 0x0001cc0001068983 */ /* 0x000ee80000100800 */
[----:B------:R-:W4:Y:S01]  /*6870*/  LDL R4, [R1+0x1d0] ;  /* 0x0001d00001047983 */ /* 0x000f220000100800 */
[----:B--2---:R-:W-:-:S06]  /*6880*/  WARPGROUP.ARRIVE ;  /* 0x00000000000079c5 */ /* 0x004fcc0000000000 */
        /* <DEDUP_REMOVED lines=34> */
[----:B0-----:R-:W-:-:S06]  /*6ab0*/  WARPGROUP.ARRIVE ;  /* 0x00000000000079c5 */ /* 0x001fcc0000000000 */
        /* <DEDUP_REMOVED lines=35> */
[----:B------:R-:W-:Y:S01]  /*6cf0*/  HGMMA.64x256x16.F32.BF16 R24, gdesc[UR12].tnspB, R24, gsb0 ;  /* 0x43e000000c1879f0 */ /* 0x000fe20008001818 */
[----:B------:R-:W-:Y:S04]  /*6d00*/  @!P0 STL [R1+0x1c8], RZ ;  /* 0x0001c8ff01008387 */ /* 0x000fe80000100800 */
[----:B------:R0:W5:Y:S01]  /*6d10*/  LDL R5, [R1+0x1c8] ;  /* 0x0001c80001057983 */ /* 0x0001620000100800 */
[----:B------:R-:W-:-:S03]  /*6d20*/  WARPGROUP.DEPBAR.LE gsb0, 0x0 ;  /* 0x00008000000079c5 */ /* 0x000fc60000010000 */
        /* <DEDUP_REMOVED lines=67> */
[----:B------:R-:W4:Y:S04]  /*7160*/  LDL R8, [R1+0x210] ;  /* 0x0002100001087983 */ /* 0x000f280000100800 */
[----:B-1----:R-:W4:Y:S04]  /*7170*/  LDL R74, [R1+0x214] ;  /* 0x00021400014a7983 */ /* 0x002f280000100800 */
[----:B--2---:R-:W2:Y:S04]  /*7180*/  LDL R76, [R1+0x218] ;  /* 0x00021800014c7983 */ /* 0x004ea80000100800 */
[----:B------:R-:W2:Y:S04]  /*7190*/  LDL R78, [R1+0x21c] ;  /* 0x00021c00014e7983 */ /* 0x000ea80000100800 */
[----:B------:R-:W2:Y:S04]  /*71a0*/  LDL R10, [R1+0x220] ;  /* 0x00022000010a7983 */ /* 0x000ea80000100800 */
[----:B---3--:R-:W3:Y:S04]  /*71b0*/  LDL R80, [R1+0x224] ;  /* 0x0002240001507983 */ /* 0x008ee80000100800 */
[----:B------:R-:W3:Y:S04]  /*71c0*/  LDL R82, [R1+0x228] ;  /* 0x0002280001527983 */ /* 0x000ee80000100800 */
[----:B----4-:R-:W4:Y:S04]  /*71d0*/  LDL R84, [R1+0x22c] ;  /* 0x00022c0001547983 */ /* 0x010f280000100800 */
[----:B------:R-:W4:Y:S04]  /*71e0*/  LDL R12, [R1+0x230] ;  /* 0x00023000010c7983 */ /* 0x000f280000100800 */
        /* <DEDUP_REMOVED lines=119> */
[----:B------:R-:W-:-:S03]  /*7960*/  VIADD R4, R4, 0x1 ;  /* 0x0000000104047836 */ /* 0x000fc60000000000 */
[----:B------:R0:W-:Y:S04]  /*7970*/  STL [R1+0x210], R8 ;  /* 0x0002100801007387 */ /* 0x0001e80000100800 */
[----:B------:R0:W-:Y:S04]  /*7980*/  STL [R1+0x1d0], R4 ;  /* 0x0001d00401007387 */ /* 0x0001e80000100800 */
[----:B------:R0:W-:Y:S04]  /*7990*/  STL [R1+0x214], R74 ;  /* 0x0002144a01007387 */ /* 0x0001e80000100800 */
[----:B--2---:R0:W-:Y:S04]  /*79a0*/  STL [R1+0x218], R76 ;  /* 0x0002184c01007387 */ /* 0x0041e80000100800 */
[----:B------:R0:W-:Y:S04]  /*79b0*/  STL [R1+0x21c], R78 ;  /* 0x00021c4e01007387 */ /* 0x0001e80000100800 */
[----:B------:R0:W-:Y:S04]  /*79c0*/  STL [R1+0x220], R10 ;  /* 0x0002200a01007387 */ /* 0x0001e80000100800 */
[----:B---3--:R0:W-:Y:S04]  /*79d0*/  STL [R1+0x224], R80 ;  /* 0x0002245001007387 */ /* 0x0081e80000100800 */
[----:B------:R0:W-:Y:S04]  /*79e0*/  STL [R1+0x228], R82 ;  /* 0x0002285201007387 */ /* 0x0001e80000100800 */
[----:B----4-:R0:W-:Y:S04]  /*79f0*/  STL [R1+0x22c], R84 ;  /* 0x00022c5401007387 */ /* 0x0101e80000100800 */
[----:B------:R0:W-:Y:S04]  /*7a00*/  STL [R1+0x230], R12 ;  /* 0x0002300c01007387 */ /* 0x0001e80000100800 */
        /* <DEDUP_REMOVED lines=118> */
[----:B------:R0:W-:Y:S01]  /*8170*/  STL [R1+0x40c], R45 ;  /* 0x00040c2d01007387 */ /* 0x0001e20000100800 */
[----:B------:R-:W-:-:S05]  /*8180*/  @!P0 LOP3.LUT R6, R6, 0x1, RZ, 0x3c, !PT ;  /* 0x0000000106068812 */ /* 0x000fca00078e3cff */
[----:B------:R0:W-:Y:S01]  /*8190*/  @!P0 STL [R1+0x1cc], R6 ;  /* 0x0001cc0601008387 */ /* 0x0001e20000100800 */
[----:B------:R-:W-:Y:S06]  /*81a0*/  BAR.ARV 0xf, 0x100 ;  /* 0x03c4000000007b1d */ /* 0x000fec0000002000 */
[C---:B------:R-:W-:Y:S01]  /*81b0*/  ISETP.GT.AND P0, PT, R3.reuse, R0, PT ;  /* 0x000000000300720c */ /* 0x040fe20003f04270 */
[----:B------:R-:W-:Y:S01]  /*81c0*/  VIADD R3, R3, 0xffffffff ;  /* 0xffffffff03037836 */ /* 0x000fe20000000000 */
[----:B------:R-:W-:Y:S11]  /*81d0*/  @!P1 BRA `(.L_x_1917) ;  /* 0x0000000000049947 */ /* 0x000ff60003800000 */
[----:B------:R-:W-:Y:S01]  /*81e0*/  BPT.TRAP 0x1 ;  /* 0x000000040000795c */ /* 0x000fe20000300000 */
.L_x_1917:
[----:B-----5:R-:W-:-:S05]  /*81f0*/  LEA R5, R5, UR43, 0x3 ;  /* 0x0000002b05057c11 */ /* 0x020fca000f8e18ff */
[----:B0-----:R-:W-:-:S05]  /*8200*/  VIADD R4, R5, 0x38860 ;  /* 0x0003886005047836 */ /* 0x001fca0000000000 */
[----:B------:R-:W-:-:S04]  /*8210*/  PRMT R4, R153, 0x654, R4 ;  /* 0x0000065499047816 */ /* 0x000fc80000000004 */
[----:B------:R1:W-:Y:S01]  /*8220*/  SYNCS.ARRIVE.TRANS64.RED.A1T0 RZ, [R4+URZ], RZ ;  /* 0x000000ff04ff79a7 */ /* 0x0003e2000810043f */
[----:B------:R-:W-:Y:S05]  /*8230*/  @P0 BRA `(.L_x_1918) ;  /* 0xffffffc000a40947 */ /* 0x000fea000383ffff */
.L_x_1916:
[----:B------:R-:W2:Y:S04]  /*8240*/  LDL R51, [R1+0x1c8] ;  /* 0x0001c80001337983 */ /* 0x000ea80000100800 */
[----:B------:R-:W3:Y:S04]  /*8250*/  LDL.64 R18, [R1+0x348] ;  /* 0x0003480001127983 */ /* 0x000ee80000100a00 */
[----:B------:R-:W4:Y:S04]  /*8260*/  LDL.64 R54, [R1+0x210] ;  /* 0x0002100001367983 */ /* 0x000f280000100a00 */
[----:B------:R-:W5:Y:S04]  /*8270*/  LDL.64 R56, [R1+0x220] ;  /* 0x0002200001387983 */ /* 0x000f680000100a00 */
        /* <DEDUP_REMOVED lines=60> */
[----:B01----:R-:W5:Y:S04]  /*8640*/  LDL.64 R4, [R1+0x408] ;  /* 0x0004080001047983 */ /* 0x003f680000100a00 */
[----:B------:R-:W5:Y:S04]  /*8650*/  LDL R50, [R1+0x1d0] ;  /* 0x0001d00001327983 */ /* 0x000f680000100800 */
[----:B------:R-:W5:Y:S01]  /*8660*/  LDL R0, [R1+0x1c8] ;  /* 0x0001c80001007983 */ /* 0x000f620000100800 */
[----:B--2---:R-:W-:-:S05]  /*8670*/  IMAD R22, R51, 0x40, R22 ;  /* 0x0000004033167824 */ /* 0x004fca00078e0216 */
[----:B------:R-:W-:Y:S01]  /*8680*/  LEA R22, R22, UR43, 0x2 ;  /* 0x0000002b16167c11 */ /* 0x000fe2000f8e10ff */
[----:B------:R-:W-:Y:S06]  /*8690*/  BAR.SYNC.DEFER_BLOCKING 0xe, 0x100 ;  /* 0x0384000000007b1d */ /* 0x000fec0000010000 */
[----:B------:R-:W-:Y:S04]  /*86a0*/  LDS R51, [R22+0x38400] ;  /* 0x0384000016337984 */ /* 0x000fe80000000800 */
[----:B------:R-:W3:Y:S01]  /*86b0*/  LDS R22, [R22+0x38420] ;  /* 0x0384200016167984 */ /* 0x000ee20000000800 */
[----:B------:R-:W-:Y:S01]  /*86c0*/  BSSY B0, `(.L_x_1919) ;  /* 0x00000cd000007945 */ /* 0x000fe20003800000 */
[C---:B---3--:R-:W-:Y:S01]  /*86d0*/  FMUL.FTZ R19, R22.reuse, R19 ;  /* 0x0000001316137220 */ /* 0x048fe20000410000 */
[C---:B------:R-:W-:Y:S01]  /*86e0*/  FMUL.FTZ R18, R22.reuse, R18 ;  /* 0x0000001216127220 */ /* 0x040fe20000410000 */
[C---:B----4-:R-:W-:Y:S01]  /*86f0*/  FMUL.FTZ R55, R51.reuse, R55 ;  /* 0x0000003733377220 */ /* 0x050fe20000410000 */
[C---:B------:R-:W-:Y:S01]  /*8700*/  FMUL.FTZ R54, R51.reuse, R54 ;  /* 0x0000003633367220 */ /* 0x040fe20000410000 */
[C---:B-----5:R-:W-:Y:S01]  /*8710*/  FMUL.FTZ R57, R51.reuse, R57 ;  /* 0x0000003933397220 */ /* 0x060fe20000410000 */
[C---:B------:R-:W-:Y:S01]  /*8720*/  FMUL.FTZ R56, R51.reuse, R56 ;  /* 0x0000003833387220 */ /* 0x040fe20000410000 */
[----:B------:R0:W-:Y:S01]  /*8730*/  STL.64 [R1+0x348], R18 ;  /* 0x0003481201007387 */ /* 0x0001e20000100a00 */
        /* <DEDUP_REMOVED lines=116> */
[C---:B0-----:R-:W-:Y:S01]  /*8e80*/  FMUL.FTZ R19, R22.reuse, R3 ;  /* 0x0000000316137220 */ /* 0x041fe20000410000 */
[C---:B------:R-:W-:Y:S01]  /*8e90*/  FMUL.FTZ R18, R22.reuse, R2 ;  /* 0x0000000216127220 */ /* 0x040fe20000410000 */
[C---:B------:R-:W-:Y:S01]  /*8ea0*/  FMUL.FTZ R7, R22.reuse, R7 ;  /* 0x0000000716077220 */ /* 0x040fe20000410000 */
[C---:B------:R-:W-:Y:S01]  /*8eb0*/  FMUL.FTZ R6, R22.reuse, R6 ;  /* 0x0000000616067220 */ /* 0x040fe20000410000 */
[C---:B------:R-:W-:Y:S01]  /*8ec0*/  FMUL.FTZ R5, R22.reuse, R5 ;  /* 0x0000000516057220 */ /* 0x040fe20000410000 */
[----:B------:R-:W-:Y:S01]  /*8ed0*/  FMUL.FTZ R4, R22, R4 ;  /* 0x0000000416047220 */ /* 0x000fe20000410000 */
[----:B------:R-:W-:-:S02]  /*8ee0*/  VIADD R50, R50, 0x1 ;  /* 0x0000000132327836 */ /* 0x000fc40000000000 */
[----:B------:R-:W-:Y:S01]  /*8ef0*/  VIADD R0, R0, 0x1 ;  /* 0x0000000100007836 */ /* 0x000fe20000000000 */
[----:B------:R0:W-:Y:S04]  /*8f00*/  STL.64 [R1+0x210], R54 ;  /* 0x0002103601007387 */ /* 0x0001e80000100a00 */
        /* <DEDUP_REMOVED lines=62> */
[----:B------:R0:W-:Y:S04]  /*92f0*/  STL [R1+0x1d0], R50 ;  /* 0x0001d03201007387 */ /* 0x0001e80000100800 */
[----:B------:R0:W-:Y:S01]  /*9300*/  STL [R1+0x1c8], R0 ;  /* 0x0001c80001007387 */ /* 0x0001e20000100800 */
[----:B------:R-:W-:Y:S06]  /*9310*/  BAR.ARV 0xf, 0x100 ;  /* 0x03c4000000007b1d */ /* 0x000fec0000002000 */
[----:B------:R-:W-:Y:S01]  /*9320*/  ISETP.NE.AND P0, PT, R0, 0x2, PT ;  /* 0x000000020000780c */ /* 0x000fe20003f05270 */
[----:B------:R-:W-:-:S12]  /*9330*/  IMAD.MOV.U32 R3, RZ, RZ, 0x1 ;  /* 0x00000001ff037424 */ /* 0x000fd800078e00ff */
[----:B0-----:R-:W-:Y:S05]  /*9340*/  @P0 BRA `(.L_x_1920) ;  /* 0x0000000000100947 */ /* 0x001fea0003800000 */
[----:B------:R-:W2:Y:S04]  /*9350*/  LDL R0, [R1+0x1cc] ;  /* 0x0001cc0001007983 */ /* 0x000ea80000100800 */
[----:B------:R0:W-:Y:S01]  /*9360*/  STL [R1+0x1c8], RZ ;  /* 0x0001c8ff01007387 */ /* 0x0001e20000100800 */
[----:B--2---:R-:W-:-:S05]  /*9370*/  LOP3.LUT R0, R0, 0x1, RZ, 0x3c, !PT ;  /* 0x0000000100007812 */ /* 0x004fca00078e3cff */
[----:B------:R0:W-:Y:S02]  /*9380*/  STL [R1+0x1cc], R0 ;  /* 0x0001cc0001007387 */ /* 0x0001e40000100800 */
.L_x_1920:
[----:B------:R-:W-:Y:S05]  /*9390*/  BSYNC B0 ;  /* 0x0000000000007941 */ /* 0x000fea0003800000 */
.L_x_1919:
[----:B------:R-:W-:Y:S05]  /*93a0*/  BRA `(.L_x_1914) ;  /* 0x0000018c00607947 */ /* 0x000fea0003800000 */
.L_x_1906:
[----:B------:R-:W0:Y:S01]  /*93b0*/  S2UR UR4, SR_SWINHI ;  /* 0x00000000000479c3 */ /* 0x000e220000002f00 */
[----:B------:R-:W1:Y:S01]  /*93c0*/  S2R R7, SR_CgaCtaId ;  /* 0x0000000000077919 */ /* 0x000e620000008800 */
[----:B------:R-:W-:Y:S01]  /*93d0*/  UMOV UR5, 0x400 ;  /* 0x0000040000057882 */ /* 0x000fe20000000000 */
[----:B------:R-:W-:Y:S01]  /*93e0*/  ULDC UR7, c[0x0][0x448] ;  /* 0x0001120000077ab9 */ /* 0x000fe20000000800 */
[----:B------:R-:W-:Y:S01]  /*93f0*/  ULEA UR43, UR43, UR5, 0x18 ;  /* 0x000000052b2b7291 */ /* 0x000fe2000f8ec03f */
[----:B------:R-:W2:Y:S01]  /*9400*/  S2R R12, SR_CTAID.X ;  /* 0x00000000000c7919 */ /* 0x000ea20000002500 */
[----:B------:R-:W-:Y:S01]  /*9410*/  UISETP.NE.AND UP2, UPT, UR7, 0x1, UPT ;  /* 0x000000010700788c */ /* 0x000fe2000bf45270 */
[----:B------:R-:W-:Y:S01]  /*9420*/  IMAD.U32 R10, RZ, RZ, UR61 ;  /* 0x0000003dff0a7e24 */ /* 0x000fe2000f8e00ff */
[----:B------:R-:W-:Y:S01]  /*9430*/  USHF.L.U32 UR6, UR6, 0x6, URZ ;  /* 0x0000000606067899 */ /* 0x000fe2000800063f */
[----:B------:R-:W-:Y:S01]  /*9440*/  IMAD.MOV.U32 R11, RZ, RZ, 0x80 ;  /* 0x00000080ff0b7424 */ /* 0x000fe200078e00ff */
[----:B------:R-:W-:Y:S01]  /*9450*/  STL [R1+0x10], RZ ;  /* 0x000010ff01007387 */ /* 0x000fe20000100800 */
[----:B------:R-:W-:Y:S01]  /*9460*/  IMAD.U32 R4, RZ, RZ, UR61 ;  /* 0x0000003dff047e24 */ /* 0x000fe2000f8e00ff */
[----:B------:R-:W-:Y:S01]  /*9470*/  ULDC UR44, c[0x0][0x288] ;  /* 0x0000a200002c7ab9 */ /* 0x000fe20000000800 */
[----:B------:R-:W-:Y:S01]  /*9480*/  IMAD.MOV.U32 R5, RZ, RZ, 0x80 ;  /* 0x00000080ff057424 */ /* 0x000fe200078e00ff */
[----:B------:R3:W-:Y:S01]  /*9490*/  STL.64 [R1+0x28], R10 ;  /* 0x0000280a01007387 */ /* 0x0007e20000100a00 */
[----:B------:R-:W-:Y:S01]  /*94a0*/  IMAD.MOV.U32 R6, RZ, RZ, 0x80 ;  /* 0x00000080ff067424 */ /* 0x000fe200078e00ff */
[----:B------:R-:W-:Y:S01]  /*94b0*/  UIADD3 UR40, UR42, 0x1, -UR44 ;  /* 0x000000012a287890 */ /* 0x000fe2000fffe82c */
[----:B------:R-:W-:Y:S01]  /*94c0*/  IMAD.MOV.U32 R8, RZ, RZ, 0x100 ;  /* 0x00000100ff087424 */ /* 0x000fe200078e00ff */
[----:B------:R-:W-:Y:S01]  /*94d0*/  STL [R1+0x38], RZ ;  /* 0x000038ff01007387 */ /* 0x000fe20000100800 */
[----:B------:R-:W-:Y:S01]  /*94e0*/  @UP2 ULDC UR10, c[0x0][0x450] ;  /* 0x00011400000a2ab9 */ /* 0x000fe20000000800 */
[----:B------:R-:W-:Y:S01]  /*94f0*/  UP2UR UR41, UPR, URZ, 0x4 ;  /* 0x000000043f297883 */ /* 0x000fe20008000000 */
[----:B------:R-:W-:Y:S01]  /*9500*/  UMOV UR38, UR43 ;  /* 0x0000002b00267c82 */ /* 0x000fe20008000000 */
[----:B0-----:R-:W-:Y:S01]  /*9510*/  UMOV UR39, UR4 ;  /* 0x0000000400277c82 */ /* 0x001fe20008000000 */
[----:B------:R-:W-:-:S02]  /*9520*/  UIADD3 UR7, UP0, UR38, 0x38850, URZ ;  /* 0x0003885026077890 */ /* 0x000fc4000ff1e03f */
[----:B------:R-:W-:Y:S02]  /*9530*/  UIADD3 UR4, UP1, UR38, 0x38860, URZ ;  /* 0x0003886026047890 */ /* 0x000fe4000ff3e03f */
[----:B------:R-:W-:Y:S02]  /*9540*/  UIADD3.X UR8, URZ, UR39, URZ, UP0, !UPT ;  /* 0x000000273f087290 */ /* 0x000fe400087fe43f */
[----:B------:R-:W-:Y:S01]  /*9550*/  UIADD3.X UR5, URZ, UR39, URZ, UP1, !UPT ;  /* 0x000000273f057290 */ /* 0x000fe20008ffe43f */
[----:B------:R-:W-:Y:S01]  /*9560*/  IMAD.U32 R0, RZ, RZ, UR7 ;  /* 0x00000007ff007e24 */ /* 0x000fe2000f8e00ff */
[----:B------:R-:W-:Y:S01]  /*9570*/  UIADD3 UR7, UP1, UR38, 0x38840, URZ ;  /* 0x0003884026077890 */ /* 0x000fe2000ff3e03f */
[----:B---3--:R-:W-:Y:S01]  /*9580*/  IMAD.U32 R10, RZ, RZ, UR4 ;  /* 0x00000004ff0a7e24 */ /* 0x008fe2000f8e00ff */
[----:B------:R-:W-:Y:S01]  /*9590*/  UIADD3 UR9, UP0, UR38, 0x38830, URZ ;  /* 0x0003883026097890 */ /* 0x000fe2000ff1e03f */
[----:B------:R-:W-:Y:S01]  /*95a0*/  IMAD.U32 R3, RZ, RZ, UR8 ;  /* 0x00000008ff037e24 */ /* 0x000fe2000f8e00ff */
[----:B------:R-:W-:Y:S01]  /*95b0*/  UIADD3.X UR8, URZ, UR39, URZ, UP1, !UPT ;  /* 0x000000273f087290 */ /* 0x000fe20008ffe43f */
[----:B-1----:R-:W-:Y:S01]  /*95c0*/  IMAD.MOV.U32 R9, RZ, RZ, R7 ;  /* 0x000000ffff097224 */ /* 0x002fe200078e0007 */
[----:B------:R-:W-:Y:S01]  /*95d0*/  UIADD3.X UR4, URZ, UR39, URZ, UP0, !UPT ;  /* 0x000000273f047290 */ /* 0x000fe200087fe43f */
[----:B------:R0:W-:Y:S01]  /*95e0*/  STL.128 [R1], R4 ;  /* 0x0000000401007387 */ /* 0x0001e20000100c00 */
[----:B------:R-:W-:-:S03]  /*95f0*/  IMAD.U32 R11, RZ, RZ, UR5 ;  /* 0x00000005ff0b7e24 */ /* 0x000fc6000f8e00ff */
[----:B------:R1:W-:Y:S04]  /*9600*/  STL.64 [R1+0x30], R8 ;  /* 0x0000300801007387 */ /* 0x0003e80000100a00 */
[----:B--2---:R2:W-:Y:S01]  /*9610*/  STL [R1+0x50], R12 ;  /* 0x0000500c01007387 */ /* 0x0045e20000100800 */
[----:B0-----:R-:W-:Y:S01]  /*9620*/  IMAD.U32 R7, RZ, RZ, UR8 ;  /* 0x00000008ff077e24 */ /* 0x001fe2000f8e00ff */
[----:B------:R-:W-:Y:S01]  /*9630*/  @UP2 UIADD3 UR8, UR6, 0x3f, URZ ;  /* 0x0000003f06082890 */ /* 0x000fe2000fffe03f */
[----:B-1----:R-:W-:Y:S02]  /*9640*/  IMAD.MOV.U32 R8, RZ, RZ, R0 ;  /* 0x000000ffff087224 */ /* 0x002fe400078e0000 */
[----:B------:R-:W-:Y:S02]  /*9650*/  IMAD.MOV.U32 R9, RZ, RZ, R3 ;  /* 0x000000ffff097224 */ /* 0x000fe400078e0003 */
[----:B------:R-:W-:Y:S01]  /*9660*/  IMAD.U32 R4, RZ, RZ, UR9 ;  /* 0x00000009ff047e24 */ /* 0x000fe2000f8e00ff */
[----:B------:R-:W-:Y:S01]  /*9670*/  @UP2 ULDC UR9, c[0x0][0x44c] ;  /* 0x0001130000092ab9 */ /* 0x000fe20000000800 */
[----:B------:R-:W-:Y:S01]  /*9680*/  IMAD.U32 R5, RZ, RZ, UR4 ;  /* 0x00000004ff057e24 */ /* 0x000fe2000f8e00ff */
[----:B------:R-:W-:Y:S01]  /*9690*/  ULDC.64 UR4, c[0x0][0xad8] ;  /* 0x0002b60000047ab9 */ /* 0x000fe20000000a00 */
[----:B------:R-:W-:Y:S01]  /*96a0*/  IMAD.U32 R6, RZ, RZ, UR7 ;  /* 0x00000007ff067e24 */ /* 0x000fe2000f8e00ff */
[----:B------:R-:W-:Y:S01]  /*96b0*/  UIMAD.WIDE.U32 UR8, UR8, UR9, URZ ;  /* 0x00000009080872a5 */ /* 0x000fe2000f8e003f */
[----:B------:R2:W-:Y:S01]  /*96c0*/  STL.128 [R1+0x40], R8 ;  /* 0x0000400801007387 */ /* 0x0005e20000100c00 */
[----:B------:R-:W-:-:S02]  /*96d0*/  UISETP.GE.AND UP0, UPT, UR5, 0x1, UPT ;  /* 0x000000010500788c */ /* 0x000fc4000bf06270 */
[----:B------:R-:W-:Y:S01]  /*96e0*/  UIADD3 UR7, UR6, 0x3f, URZ ;  /* 0x0000003f06077890 */ /* 0x000fe2000fffe03f */
[----:B------:R2:W-:Y:S01]  /*96f0*/  STL.64 [R1+0x18], R4 ;  /* 0x0000180401007387 */ /* 0x0005e20000100a00 */
[----:B------:R-:W-:Y:S02]  /*9700*/  @UP2 USHF.R.U32.HI UR7, URZ, UR10, UR9 ;  /* 0x0000000a3f072299 */ /* 0x000fe40008011609 */
[----:B------:R-:W-:Y:S01]  /*9710*/  PLOP3.LUT P0, PT, PT, PT, UP0, 0x40, 0x0 ;  /* 0x000000000000781c */ /* 0x000fe20003f0e808 */
[----:B------:R2:W-:Y:S01]  /*9720*/  STL.64 [R1+0x20], R6 ;  /* 0x0000200601007387 */ /* 0x0005e20000100a00 */
[----:B------:R-:W-:Y:S02]  /*9730*/  UIADD3 UR7, UR40, UR7, URZ ;  /* 0x0000000728077290 */ /* 0x000fe4000fffe03f */
[----:B------:R-:W-:Y:S02]  /*9740*/  UP2UR UR60, UPR, URZ, 0x1 ;  /* 0x000000013f3c7883 */ /* 0x000fe40008000000 */
[----:B------:R-:W-:-:S06]  /*9750*/  UIADD3 UR4, UR7, UR4, URZ ;  /* 0x0000000407047290 */ /* 0x000fcc000fffe03f */
[----:B------:R-:W-:Y:S01]  /*9760*/  IMAD.U32 R0, RZ, RZ, UR4 ;  /* 0x00000004ff007e24 */ /* 0x000fe2000f8e00ff */
[----:B--2---:R-:W-:Y:S06]  /*9770*/  @P0 BRA `(.L_x_1921) ;  /* 0x0000000000400947 */ /* 0x004fec0003800000 */
        /* <DEDUP_REMOVED lines=10> */
.L_x_1922:
[----:B------:R-:W-:-:S11]  /*9820*/  UISETP.NE.AND UP0, UPT, UR5, 0x1, UPT ;  /* 0x000000010500788c */ /* 0x000fd6000bf05270 */
[----:B------:R-:W-:Y:S02]  /*9830*/  @UP0 ULDC.64 UR10, c[0x0][0xae0] ;  /* 0x0002b800000a0ab9 */ /* 0x000fe40000000a00 */
[----:B------:R-:W-:-:S04]  /*9840*/  UIMAD.WIDE.U32 UR8, UR4, UR10, URZ ;  /* 0x0000000a040872a5 */ /* 0x000fc8000f8e003f */
[----:B------:R-:W-:-:S12]  /*9850*/  @UP0 USHF.R.U32.HI UR4, URZ, UR11, UR9 ;  /* 0x0000000b3f040299 */ /* 0x000fd80008011609 */
.L_x_1923:
[----:B------:R-:W-:-:S06]  /*9860*/  UIMAD UR4, UR4, UR5, UR5 ;  /* 0x00000005040472a4 */ /* 0x000fcc000f8e0205 */
[----:B------:R-:W-:-:S07]  /*9870*/  VIMNMX R0, R0, UR4, PT ;  /* 0x0000000400007c48 */ /* 0x000fce000bfe0100 */
.L_x_1921:
[----:B------:R-:W-:Y:S01]  /*9880*/  UISETP.NE.AND UP0, UPT, UR41, URZ, UPT ;  /* 0x0000003f2900728c */ /* 0x000fe2000bf05270 */
[----:B------:R-:W-:Y:S01]  /*9890*/  VIADD R0, R0, 0x3f ;  /* 0x0000003f00007836 */ /* 0x000fe20000000000 */
[----:B------:R-:W-:Y:S02]  /*98a0*/  UIADD3 UR4, UR42, 0x3f, URZ ;  /* 0x0000003f2a047890 */ /* 0x000fe4000fffe03f */
[----:B------:R-:W-:Y:S02]  /*98b0*/  UIADD3 UR44, UR42, -UR44, URZ ;  /* 0x8000002c2a2c7290 */ /* 0x000fe4000fffe03f */
[----:B------:R-:W-:Y:S01]  /*98c0*/  USHF.R.S32.HI UR7, URZ, 0x1f, UR4 ;  /* 0x0000001f3f077899 */ /* 0x000fe20008011404 */
[----:B------:R-:W-:Y:S01]  /*98d0*/  SHF.R.S32.HI R3, RZ, 0x1f, R0 ;  /* 0x0000001fff037819 */ /* 0x000fe20000011400 */
[----:B------:R-:W-:Y:S02]  /*98e0*/  ULDC UR10, c[0x0][0xad4] ;  /* 0x0002b500000a7ab9 */ /* 0x000fe40000000800 */
[----:B------:R-:W-:Y:S01]  /*98f0*/  ULEA.HI UR7, UR7, UR4, URZ, 0x6 ;  /* 0x0000000407077291 */ /* 0x000fe2000f8f303f */
[----:B------:R-:W-:Y:S01]  /*9900*/  LEA.HI R3, R3, R0, RZ, 0x6 ;  /* 0x0000000003037211 */ /* 0x000fe200078f30ff */
[----:B------:R-:W-:Y:S01]  /*9910*/  @UP0 ULDC UR8, c[0x0][0x44c] ;  /* 0x0001130000080ab9 */ /* 0x000fe20000000800 */
[----:B------:R-:W-:Y:S01]  /*9920*/  @UP0 ULDC UR11, c[0x0][0x450] ;  /* 0x00011400000b0ab9 */ /* 0x000fe20000000800 */
[----:B------:R-:W-:Y:S01]  /*9930*/  UIMAD.WIDE.U32 UR8, UR6, UR8, URZ ;  /* 0x00000008060872a5 */ /* 0x000fe2000f8e003f */
[----:B------:R-:W-:Y:S01]  /*9940*/  SHF.R.S32.HI R3, RZ, 0x6, R3 ;  /* 0x00000006ff037819 */ /* 0x000fe20000011403 */
[----:B------:R-:W-:-:S02]  /*9950*/  USHF.R.S32.HI UR7, URZ, 0x6, UR7 ;  /* 0x000000063f077899 */ /* 0x000fc40008011407 */
[----:B------:R-:W-:Y:S02]  /*9960*/  @UP0 USHF.R.U32.HI UR6, URZ, UR11, UR9 ;  /* 0x0000000b3f060299 */ /* 0x000fe40008011609 */
[----:B------:R-:W-:Y:S02]  /*9970*/  UISETP.GE.AND UP0, UPT, UR5, 0x1, UPT ;  /* 0x000000010500788c */ /* 0x000fe4000bf06270 */
[----:B------:R-:W-:Y:S01]  /*9980*/  UIADD3 UR6, UR44, UR6, URZ ;  /* 0x000000062c067290 */ /* 0x000fe2000fffe03f */
[----:B------:R-:W-:-:S03]  /*9990*/  VIMNMX R8, R3, UR7, PT ;  /* 0x0000000703087c48 */ /* 0x000fc6000bfe0100 */
[----:B------:R-:W-:Y:S01]  /*99a0*/  PLOP3.LUT P0, PT, PT, PT, UP0, 0x40, 0x0 ;  /* 0x000000000000781c */ /* 0x000fe20003f0e808 */
[----:B------:R-:W-:-:S06]  /*99b0*/  UIADD3 UR4, UR6, -UR10, URZ ;  /* 0x8000000a06047290 */ /* 0x000fcc000fffe03f */
[----:B------:R-:W-:-:S06]  /*99c0*/  IMAD.U32 R0, RZ, RZ, UR4 ;  /* 0x00000004ff007e24 */ /* 0x000fcc000f8e00ff */
[----:B------:R-:W-:Y:S05]  /*99d0*/  @P0 BRA `(.L_x_1924) ;  /* 0x0000000000440947 */ /* 0x000fea0003800000 */
[----:B------:R-:W-:Y:S02]  /*99e0*/  UMOV UR4, UR6 ;  /* 0x0000000600047c82 */ /* 0x000fe40008000000 */
        /* <DEDUP_REMOVED lines=10> */
.L_x_1925:
[----:B------:R-:W-:-:S11]  /*9a90*/  UISETP.NE.AND UP0, UPT, UR5, 0x1, UPT ;  /* 0x000000010500788c */ /* 0x000fd6000bf05270 */
[----:B------:R-:W-:Y:S02]  /*9aa0*/  @UP0 ULDC.64 UR8, c[0x0][0xae0] ;  /* 0x0002b80000080ab9 */ /* 0x000fe40000000a00 */
[----:B------:R-:W-:-:S04]  /*9ab0*/  UIMAD.WIDE.U32 UR6, UR4, UR8, URZ ;  /* 0x00000008040672a5 */ /* 0x000fc8000f8e003f */
[----:B------:R-:W-:-:S12]  /*9ac0*/  @UP0 USHF.R.U32.HI UR4, URZ, UR9, UR7 ;  /* 0x000000093f040299 */ /* 0x000fd80008011607 */
.L_x_1926:
[----:B------:R-:W-:-:S06]  /*9ad0*/  UIMAD UR4, UR4, UR5, URZ ;  /* 0x00000005040472a4 */ /* 0x000fcc000f8e023f */
[----:B------:R-:W-:-:S07]  /*9ae0*/  VIMNMX R0, R0, UR4, !PT ;  /* 0x0000000400007c48 */ /* 0x000fce000ffe0100 */
.L_x_1924:
        /* <DEDUP_REMOVED lines=13> */
[----:B------:R-:W0:Y:S01]  /*9bc0*/  I2F.RP R3, R6 ;  /* 0x0000000600037306 */ /* 0x000e220000209400 */
[----:B------:R-:W-:Y:S02]  /*9bd0*/  IABS R12, R11 ;  /* 0x0000000b000c7213 */ /* 0x000fe40000000000 */
[----:B------:R-:W-:-:S05]  /*9be0*/  IMAD.IADD R0, R0, 0x1, -R9 ;  /* 0x0000000100007824 */ /* 0x000fca00078e0a09 */
        /* <DEDUP_REMOVED lines=23> */
.L_x_1927:
[----:B------:R-:W-:Y:S01]  /*9d60*/  IMAD R22, R22, R177, R9 ;  /* 0x000000b116167224 */ /* 0x000fe200078e0209 */
[----:B------:R-:W-:-:S04]  /*9d70*/  PRMT R3, RZ, 0x7610, R3 ;  /* 0x00007610ff037816 */ /* 0x000fc80000000003 */
[----:B------:R-:W-:-:S04]  /*9d80*/  VIADDMNMX R177, R22, R177, R8, PT ;  /* 0x000000b116b17246 */ /* 0x000fc80003800108 */
[----:B------:R-:W-:-:S13]  /*9d90*/  ISETP.GT.AND P0, PT, R177, R22, PT ;  /* 0x00000016b100720c */ /* 0x000fda0003f04270 */
[----:B------:R-:W-:Y:S05]  /*9da0*/  @!P0 BRA `(.L_x_1914) ;  /* 0x0000018000e08947 */ /* 0x000fea0003800000 */
[----:B------:R-:W-:Y:S01]  /*9db0*/  SHF.R.S32.HI R3, RZ, 0x1f, R154 ;  /* 0x0000001fff037819 */ /* 0x000fe2000001149a */
[----:B------:R-:W-:Y:S01]  /*9dc0*/  UIADD3 UR8, UR43, 0x400, URZ ;  /* 0x000004002b087890 */ /* 0x000fe2000fffe03f */
[----:B------:R-:W-:Y:S01]  /*9dd0*/  IMAD.MOV.U32 R4, RZ, RZ, 0x1 ;  /* 0x00000001ff047424 */ /* 0x000fe200078e00ff */
[----:B------:R-:W-:Y:S01]  /*9de0*/  UIADD3 UR6, UR43, 0x26400, URZ ;  /* 0x000264002b067890 */ /* 0x000fe2000fffe03f */
[----:B------:R-:W-:Y:S01]  /*9df0*/  LEA.HI R70, R3, R154, RZ, 0x7 ;  /* 0x0000009a03467211 */ /* 0x000fe200078f38ff */
[----:B------:R-:W-:Y:S01]  /*9e00*/  UIADD3 UR5, UR43, 0x22400, URZ ;  /* 0x000224002b057890 */ /* 0x000fe2000fffe03f */
[----:B------:R-:W-:Y:S01]  /*9e10*/  IMAD.MOV.U32 R5, RZ, RZ, RZ ;  /* 0x000000ffff057224 */ /* 0x000fe200078e00ff */
[----:B------:R-:W-:Y:S01]  /*9e20*/  UIADD3 UR4, UR43, 0x20400, URZ ;  /* 0x000204002b047890 */ /* 0x000fe2000fffe03f */
[----:B------:R-:W-:Y:S01]  /*9e30*/  SHF.R.S32.HI R72, RZ, 0x7, R70 ;  /* 0x00000007ff487819 */ /* 0x000fe20000011446 */
[----:B------:R-:W-:Y:S01]  /*9e40*/  USHF.R.U32.HI UR6, URZ, 0x4, UR6 ;  /* 0x000000043f067899 */ /* 0x000fe20008011606 */
[----:B------:R-:W-:Y:S01]  /*9e50*/  IMAD.MOV.U32 R6, RZ, RZ, 0x1 ;  /* 0x00000001ff067424 */ /* 0x000fe200078e00ff */
[----:B------:R-:W-:Y:S01]  /*9e60*/  USHF.R.U32.HI UR7, URZ, 0x4, UR8 ;  /* 0x000000043f077899 */ /* 0x000fe20008011608 */
[----:B------:R-:W-:Y:S01]  /*9e70*/  IMAD.MOV.U32 R7, RZ, RZ, RZ ;  /* 0x000000ffff077224 */ /* 0x000fe200078e00ff */
[----:B------:R-:W0:Y:S01]  /*9e80*/  SHFL.IDX PT, R0, R72, RZ, 0x1f ;  /* 0x00001fff48007589 */ /* 0x000e2200000e0000 */
[----:B------:R-:W-:Y:S01]  /*9e90*/  USHF.R.U32.HI UR5, URZ, 0x4, UR5 ;  /* 0x000000043f057899 */ /* 0x000fe20008011605 */
[----:B------:R-:W-:Y:S01]  /*9ea0*/  IMAD.MOV.U32 R13, RZ, RZ, 0x40000040 ;  /* 0x40000040ff0d7424 */ /* 0x000fe200078e00ff */
[----:B------:R-:W-:Y:S01]  /*9eb0*/  UIADD3 UR9, UP0, UR38, 0x38400, URZ ;  /* 0x0003840026097890 */ /* 0x000fe2000ff1e03f */
[----:B------:R1:W-:Y:S01]  /*9ec0*/  STL.128 [R1+0x60], R4 ;  /* 0x0000600401007387 */ /* 0x0003e20000100c00 */
[----:B------:R-:W-:-:S02]  /*9ed0*/  USHF.R.U32.HI UR4, URZ, 0x4, UR4 ;  /* 0x000000043f047899 */ /* 0x000fc40008011604 */
[----:B------:R-:W-:Y:S01]  /*9ee0*/  ULOP3.LUT UR6, UR6, 0x3fff, URZ, 0xc0, !UPT ;  /* 0x00003fff06067892 */ /* 0x000fe2000f8ec03f */
[----:B------:R-:W-:Y:S01]  /*9ef0*/  STL [R1+0x74], R154 ;  /* 0x0000749a01007387 */ /* 0x000fe20000100800 */
[----:B------:R-:W-:Y:S01]  /*9f00*/  ULOP3.LUT UR7, UR7, 0x3fff, URZ, 0xc0, !UPT ;  /* 0x00003fff07077892 */ /* 0x000fe2000f8ec03f */
[----:B------:R-:W-:Y:S01]  /*9f10*/  IMAD.U32 R8, RZ, RZ, UR9 ;  /* 0x00000009ff087e24 */ /* 0x000fe2000f8e00ff */
[----:B------:R-:W-:Y:S02]  /*9f20*/  ULOP3.LUT UR5, UR5, 0x3fff, URZ, 0xc0, !UPT ;  /* 0x00003fff05057892 */ /* 0x000fe4000f8ec03f */
[----:B------:R-:W-:Y:S02]  /*9f30*/  UIADD3.X UR10, URZ, UR39, URZ, UP0, !UPT ;  /* 0x000000273f0a7290 */ /* 0x000fe400087fe43f */
[----:B------:R-:W-:Y:S02]  /*9f40*/  ULOP3.LUT UR4, UR4, 0x3fff, URZ, 0xc0, !UPT ;  /* 0x00003fff04047892 */ /* 0x000fe4000f8ec03f */
[----:B------:R-:W-:-:S02]  /*9f50*/  ULOP3.LUT UR6, UR6, 0x10000, URZ, 0xfc, !UPT ;  /* 0x0001000006067892 */ /* 0x000fc4000f8efc3f */
[----:B------:R-:W-:Y:S01]  /*9f60*/  ULOP3.LUT UR7, UR7, 0x10000, URZ, 0xfc, !UPT ;  /* 0x0001000007077892 */ /* 0x000fe2000f8efc3f */
[----:B------:R-:W-:Y:S01]  /*9f70*/  IMAD.U32 R9, RZ, RZ, UR10 ;  /* 0x0000000aff097e24 */ /* 0x000fe2000f8e00ff */
[----:B------:R-:W-:Y:S01]  /*9f80*/  ULOP3.LUT UR5, UR5, 0x10000, URZ, 0xfc, !UPT ;  /* 0x0001000005057892 */ /* 0x000fe2000f8efc3f */
[----:B-1----:R-:W-:Y:S01]  /*9f90*/  IMAD.MOV.U32 R5, RZ, RZ, 0x40000040 ;  /* 0x40000040ff057424 */ /* 0x002fe200078e00ff */
[----:B------:R-:W-:Y:S01]  /*9fa0*/  ULOP3.LUT UR4, UR4, 0x10000, URZ, 0xfc, !UPT ;  /* 0x0001000004047892 */ /* 0x000fe2000f8efc3f */
[----:B0-----:R-:W-:Y:S01]  /*9fb0*/  LEA.HI R3, R0, R0, RZ, 0x1 ;  /* 0x0000000000037211 */ /* 0x001fe200078f08ff */
[----:B------:R-:W-:Y:S01]  /*9fc0*/  IMAD.U32 R10, RZ, RZ, UR6 ;  /* 0x00000006ff0a7e24 */ /* 0x000fe2000f8e00ff */
[----:B------:R0:W-:Y:S01]  /*9fd0*/  STL.64 [R1+0x58], R8 ;  /* 0x0000580801007387 */ /* 0x0001e20000100a00 */
[----:B------:R-:W-:Y:S01]  /*9fe0*/  IMAD.U32 R11, RZ, RZ, UR7 ;  /* 0x00000007ff0b7e24 */ /* 0x000fe2000f8e00ff */
[----:B------:R-:W-:Y:S01]  /*9ff0*/  LOP3.LUT R3, R3, 0x6, RZ, 0xc0, !PT ;  /* 0x0000000603037812 */ /* 0x000fe200078ec0ff */
[----:B------:R-:W-:Y:S01]  /*a000*/  IMAD.U32 R12, RZ, RZ, UR4 ;  /* 0x00000004ff0c7e24 */ /* 0x000fe2000f8e00ff */
[----:B------:R-:W-:Y:S01]  /*a010*/  UIADD3 UR4, UR43, 0x36400, URZ ;  /* 0x000364002b047890 */ /* 0x000fe2000fffe03f */
[----:B------:R-:W-:-:S02]  /*a020*/  IMAD.MOV.U32 R4, RZ, RZ, R10 ;  /* 0x000000ffff047224 */ /* 0x000fc400078e000a */
[----:B------:R-:W-:Y:S01]  /*a030*/  IMAD.IADD R0, R0, 0x1, -R3 ;  /* 0x0000000100007824 */ /* 0x000fe200078e0a03 */
[----:B------:R-:W-:Y:S01]  /*a040*/  ULOP3.LUT UP0, URZ, UR4, 0x3ff, URZ, 0xc0, !UPT ;  /* 0x000003ff043f7892 */ /* 0x000fe2000f80c03f */
[----:B------:R-:W-:Y:S01]  /*a050*/  IMAD.U32 R3, RZ, RZ, UR5 ;  /* 0x00000005ff037e24 */ /* 0x000fe2000f8e00ff */
[----:B------:R1:W-:Y:S01]  /*a060*/  STL.64 [R1+0x78], R12 ;  /* 0x0000780c01007387 */ /* 0x0003e20000100a00 */
[----:B------:R-:W-:Y:S01]  /*a070*/  IMAD.MOV.U32 R6, RZ, RZ, R11 ;  /* 0x000000ffff067224 */ /* 0x000fe200078e000b */
[----:B------:R-:W-:Y:S01]  /*a080*/  LEA R0, R0, UR8, 0xf ;  /* 0x0000000800007c11 */ /* 0x000fe2000f8e78ff */
[----:B------:R-:W-:Y:S01]  /*a090*/  IMAD.MOV.U32 R7, RZ, RZ, 0x40000040 ;  /* 0x40000040ff077424 */ /* 0x000fe200078e00ff */
[----:B------:R-:W-:Y:S01]  /*a0a0*/  PLOP3.LUT P0, PT, PT, PT, UP0, 0x80, 0x0 ;  /* 0x000000000000781c */ /* 0x000fe20003f0f008 */
[----:B0-----:R-:W-:Y:S01]  /*a0b0*/  IMAD.MOV.U32 R8, RZ, RZ, R3 ;  /* 0x000000ffff087224 */ /* 0x001fe200078e0003 */
[----:B------:R-:W-:Y:S01]  /*a0c0*/  SHF.R.U32.HI R0, RZ, 0x4, R0 ;  /* 0x00000004ff007819 */ /* 0x000fe20000011600 */
[----:B------:R-:W-:Y:S01]  /*a0d0*/  IMAD.MOV.U32 R9, RZ, RZ, 0x40000040 ;  /* 0x40000040ff097424 */ /* 0x000fe200078e00ff */
[----:B------:R1:W-:Y:S01]  /*a0e0*/  STL.128 [R1+0x90], R4 ;  /* 0x0000900401007387 */ /* 0x0003e20000100c00 */
[----:B------:R-:W-:Y:S01]  /*a0f0*/  IMAD.MOV.U32 R11, RZ, RZ, 0x40000040 ;  /* 0x40000040ff0b7424 */ /* 0x000fe200078e00ff */
[----:B------:R-:W-:-:S04]  /*a100*/  LOP3.LUT R0, R0, 0x3fff, RZ, 0xc0, !PT ;  /* 0x00003fff00007812 */ /* 0x000fc800078ec0ff */
[----:B------:R-:W-:Y:S01]  /*a110*/  LOP3.LUT R10, R0, 0x2000000, RZ, 0xfc, !PT ;  /* 0x02000000000a7812 */ /* 0x000fe200078efcff */
[----:B------:R-:W-:-:S04]  /*a120*/  IMAD.MOV.U32 R0, RZ, RZ, R154 ;  /* 0x000000ffff007224 */ /* 0x000fc800078e009a */
[----:B------:R1:W-:Y:S01]  /*a130*/  STL.128 [R1+0x80], R8 ;  /* 0x0000800801007387 */ /* 0x0003e20000100c00 */
[----:B------:R-:W-:Y:S05]  /*a140*/  @!P0 BRA `(.L_x_1928) ;  /* 0x0000000000448947 */ /* 0x000fea0003800000 */
[----:B------:R-:W-:Y:S01]  /*a150*/  MOV R0, 0x0 ;  /* 0x0000000000007802 */ /* 0x000fe20000000f00 */
[----:B------:R-:W-:Y:S01]  /*a160*/  ULDC.64 UR4, c[0x4][0x90] ;  /* 0x0100240000047ab9 */ /* 0x000fe20000000a00 */
[----:B------:R-:W-:Y:S01]  /*a170*/  ULDC.64 UR6, c[0x4][0x20] ;  /* 0x0100080000067ab9 */ /* 0x000fe20000000a00 */
[----:B-1----:R-:W-:Y:S01]  /*a180*/  IMAD.U32 R4, RZ, RZ, UR4 ;  /* 0x00000004ff047e24 */ /* 0x002fe2000f8e00ff */
        /* <DEDUP_REMOVED lines=12> */
.L_x_1929:
[----:B------:R0:W5:Y:S02]  /*a250*/  LDL R0, [R1+0x74] ;  /* 0x0000740001007983 */ /* 0x0001640000100800 */
.L_x_1928:
[----:B------:R-:W2:Y:S01]  /*a260*/  LDL R49, [R1+0x1d4] ;  /* 0x0001d40001317983 */ /* 0x000ea20000100800 */
[----:B-----5:R-:W-:Y:S01]  /*a270*/  SHF.R.S32.HI R3, RZ, 0x1f, R0 ;  /* 0x0000001fff037819 */ /* 0x020fe20000011400 */
[----:B-1----:R-:W-:Y:S01]  /*a280*/  IMAD.MOV.U32 R4, RZ, RZ, R42 ;  /* 0x000000ffff047224 */ /* 0x002fe200078e002a */
[----:B------:R-:W-:Y:S01]  /*a290*/  LOP3.LUT R11, R70, 0xffffff80, RZ, 0xc0, !PT ;  /* 0xffffff80460b7812 */ /* 0x000fe200078ec0ff */
[----:B------:R-:W-:Y:S01]  /*a2a0*/  IMAD.MOV.U32 R5, RZ, RZ, R43 ;  /* 0x000000ffff057224 */ /* 0x000fe200078e002b */
[CC--:B------:R-:W-:Y:S01]  /*a2b0*/  LEA.HI R8, R3.reuse, R0.reuse, RZ, 0x4 ;  /* 0x0000000003087211 */ /* 0x0c0fe200078f20ff */
[----:B------:R-:W-:Y:S01]  /*a2c0*/  IMAD.MOV.U32 R6, RZ, RZ, R48 ;  /* 0x000000ffff067224 */ /* 0x000fe200078e0030 */
[----:B------:R-:W-:Y:S01]  /*a2d0*/  LEA.HI R3, R3, R0, RZ, 0x5 ;  /* 0x0000000003037211 */ /* 0x000fe200078f28ff */
[----:B------:R-:W-:Y:S01]  /*a2e0*/  IMAD.IADD R12, R154, 0x1, -R11 ;  /* 0x000000019a0c7824 */ /* 0x000fe200078e0a0b */
[----:B------:R-:W-:Y:S01]  /*a2f0*/  LOP3.LUT R9, R8, 0xfffffff0, RZ, 0xc0, !PT ;  /* 0xfffffff008097812 */ /* 0x000fe200078ec0ff */
[----:B------:R-:W-:Y:S01]  /*a300*/  IMAD.MOV.U32 R7, RZ, RZ, R51 ;  /* 0x000000ffff077224 */ /* 0x000fe200078e0033 */
[----:B------:R-:W-:Y:S01]  /*a310*/  LEA.HI R11, R72, R72, RZ, 0x1 ;  /* 0x00000048480b7211 */ /* 0x000fe200078f08ff */
[----:B------:R-:W-:Y:S01]  /*a320*/  IMAD.SHL.U32 R3, R3, 0x20, RZ ;  /* 0x0000002003037824 */ /* 0x000fe200078e00ff */
[----:B------:R-:W-:Y:S01]  /*a330*/  SHF.R.S32.HI R13, RZ, 0x1f, R12 ;  /* 0x0000001fff0d7819 */ /* 0x000fe2000001140c */
[----:B------:R-:W-:Y:S01]  /*a340*/  IMAD.IADD R9, R0, 0x1, -R9 ;  /* 0x0000000100097824 */ /* 0x000fe200078e0a09 */
[----:B------:R1:W-:Y:S01]  /*a350*/  STL.128 [R1+0x110], R4 ;  /* 0x0001100401007387 */ /* 0x0003e20000100c00 */
[----:B------:R-:W-:Y:S01]  /*a360*/  LOP3.LUT R11, R11, 0xfffffe, RZ, 0xc0, !PT ;  /* 0x00fffffe0b0b7812 */ /* 0x000fe200078ec0ff */
[----:B------:R-:W3:Y:S01]  /*a370*/  LDC.64 R74, c[0x0][0xad0] ;  /* 0x0002b400ff4a7b82 */ /* 0x000ee20000000a00 */
[----:B------:R-:W-:Y:S01]  /*a380*/  LOP3.LUT R3, R3, 0xfffffc00, RZ, 0xc0, !PT ;  /* 0xfffffc0003037812 */ /* 0x000fe200078ec0ff */
[----:B------:R-:W-:Y:S01]  /*a390*/  VIADD R14, R37, 0xffffff80 ;  /* 0xffffff80250e7836 */ /* 0x000fe20000000000 */
[----:B------:R-:W-:Y:S01]  /*a3a0*/  SHF.R.S32.HI R10, RZ, 0x1f, R9 ;  /* 0x0000001fff0a7819 */ /* 0x000fe20000011409 */
[----:B------:R-:W-:Y:S01]  /*a3b0*/  IMAD.IADD R11, R72, 0x1, -R11 ;  /* 0x00000001480b7824 */ /* 0x000fe200078e0a0b */
[----:B------:R4:W-:Y:S01]  /*a3c0*/  STL.64 [R1+0xb8], R30 ;  /* 0x0000b81e01007387 */ /* 0x0009e20000100a00 */
[----:B------:R-:W-:Y:S01]  /*a3d0*/  IMAD.MOV.U32 R48, RZ, RZ, RZ ;  /* 0x000000ffff307224 */ /* 0x000fe200078e00ff */
[----:B------:R-:W-:Y:S01]  /*a3e0*/  LEA.HI R10, R10, R9, RZ, 0x3 ;  /* 0x000000090a0a7211 */ /* 0x000fe200078f18ff */
[----:B------:R-:W0:Y:S01]  /*a3f0*/  LDC.64 R154, c[0x0][0xad8] ;  /* 0x0002b600ff9a7b82 */ /* 0x000e220000000a00 */
[----:B------:R-:W-:Y:S01]  /*a400*/  STL [R1+0xcc], R14 ;  /* 0x0000cc0e01007387 */ /* 0x000fe20000100800 */
[----:B------:R-:W-:Y:S03]  /*a410*/  BSSY B0, `(.L_x_1930) ;  /* 0x0000043000007945 */ /* 0x000fe60003800000 */
[----:B------:R4:W-:Y:S01]  /*a420*/  STL.64 [R1+0xc0], R28 ;  /* 0x0000c01c01007387 */ /* 0x0009e20000100a00 */
[C---:B-1----:R-:W-:Y:S01]  /*a430*/  LOP3.LUT R4, R10.reuse, 0xfffffff8, RZ, 0xc0, !PT ;  /* 0xfffffff80a047812 */ /* 0x042fe200078ec0ff */
[----:B------:R-:W-:Y:S01]  /*a440*/  IMAD.SHL.U32 R10, R10, 0x40, RZ ;  /* 0x000000400a0a7824 */ /* 0x000fe200078e00ff */
[-C--:B------:R-:W-:Y:S01]  /*a450*/  LEA.HI R6, R13, R12.reuse, RZ, 0x2 ;  /* 0x0000000c0d067211 */ /* 0x080fe200078f10ff */
[----:B------:R-:W1:Y:S01]  /*a460*/  LDC.64 R172, c[0x0][0xae0] ;  /* 0x0002b800ffac7b82 */ /* 0x000e620000000a00 */
[----:B----4-:R-:W-:Y:S01]  /*a470*/  IADD3 R30, P2, R46, 0x70, RZ ;  /* 0x000000702e1e7810 */ /* 0x010fe20007f5e0ff */
[----:B------:R-:W-:Y:S01]  /*a480*/  IMAD.IADD R4, R9, 0x1, -R4 ;  /* 0x0000000109047824 */ /* 0x000fe200078e0a04 */
[----:B------:R-:W-:Y:S01]  /*a490*/  LOP3.LUT R5, R6, 0x7ffffffc, RZ, 0xc0, !PT ;  /* 0x7ffffffc06057812 */ /* 0x000fe200078ec0ff */
[----:B------:R4:W-:Y:S01]  /*a4a0*/  STL.U8 [R1+0xc8], RZ ;  /* 0x0000c8ff01007387 */ /* 0x0009e20000100000 */
[--C-:B------:R-:W-:Y:S01]  /*a4b0*/  SHF.R.S32.HI R7, RZ, 0x2, R6.reuse ;  /* 0x00000002ff077819 */ /* 0x100fe20000011406 */
[----:B------:R-:W-:Y:S01]  /*a4c0*/  IMAD.SHL.U32 R0, R4, 0x40, RZ ;  /* 0x0000004004007824 */ /* 0x000fe200078e00ff */
[----:B------:R-:W-:Y:S01]  /*a4d0*/  SHF.R.S32.HI R6, RZ, 0x1f, R6 ;  /* 0x0000001fff067819 */ /* 0x000fe20000011406 */
[----:B------:R-:W-:Y:S01]  /*a4e0*/  IMAD.MOV.U32 R29, RZ, RZ, R50 ;  /* 0x000000ffff1d7224 */ /* 0x000fe200078e0032 */
[----:B------:R-:W-:Y:S01]  /*a4f0*/  SHF.R.U32.HI R9, RZ, 0x1, R8 ;  /* 0x00000001ff097819 */ /* 0x000fe20000011608 */
[----:B------:R-:W-:Y:S01]  /*a500*/  IMAD.IADD R8, R12, 0x1, -R5 ;  /* 0x000000010c087824 */ /* 0x000fe200078e0a05 */
[----:B------:R-:W-:Y:S01]  /*a510*/  LEA.HI R6, R6, R7, RZ, 0x3 ;  /* 0x0000000706067211 */ /* 0x000fe200078f18ff */
[----:B------:R-:W-:Y:S01]  /*a520*/  IMAD.MOV.U32 R28, RZ, RZ, R33 ;  /* 0x000000ffff1c7224 */ /* 0x000fe200078e0021 */
[----:B------:R-:W-:Y:S01]  /*a530*/  LOP3.LUT R0, R0, 0x1c0, RZ, 0xc0, !PT ;  /* 0x000001c000007812 */ /* 0x000fe200078ec0ff */
[----:B------:R-:W-:Y:S01]  /*a540*/  IMAD R8, R11, 0x80, R8 ;  /* 0x000000800b087824 */ /* 0x000fe200078e0208 */
[----:B------:R-:W-:Y:S01]  /*a550*/  LEA.HI R12, R13, R12, RZ, 0x5 ;  /* 0x0000000c0d0c7211 */ /* 0x000fe200078f28ff */
[----:B------:R-:W-:Y:S01]  /*a560*/  IMAD.U32 R11, RZ, RZ, UR39 ;  /* 0x00000027ff0b7e24 */ /* 0x000fe2000f8e00ff */
[----:B------:R-:W-:Y:S01]  /*a570*/  LOP3.LUT R6, R6, 0xfffffff8, RZ, 0xc0, !PT ;  /* 0xfffffff806067812 */ /* 0x000fe200078ec0ff */
[----:B------:R-:W-:Y:S01]  /*a580*/  IMAD.SHL.U32 R43, R8, 0x2, RZ ;  /* 0x00000002082b7824 */ /* 0x000fe200078e00ff */
[----:B------:R-:W-:Y:S01]  /*a590*/  LOP3.LUT R9, R0, 0x8, R9, 0xf8, !PT ;  /* 0x0000000800097812 */ /* 0x000fe200078ef809 */
[----:B------:R-:W-:Y:S01]  /*a5a0*/  IMAD.X R31, RZ, RZ, R39, P2 ;  /* 0x000000ffff1f7224 */ /* 0x000fe200010e0627 */
[----:B------:R-:W-:Y:S01]  /*a5b0*/  SHF.R.S32.HI R12, RZ, 0x5, R12 ;  /* 0x00000005ff0c7819 */ /* 0x000fe2000001140c */
[----:B------:R-:W-:Y:S01]  /*a5c0*/  IMAD.IADD R7, R7, 0x1, -R6 ;  /* 0x0000000107077824 */ /* 0x000fe200078e0a06 */
[----:B------:R-:W-:Y:S01]  /*a5d0*/  SHF.R.U32.HI R0, RZ, 0x3, R0 ;  /* 0x00000003ff007819 */ /* 0x000fe20000011600 */
[----:B------:R-:W4:Y:S01]  /*a5e0*/  LDC R6, c[0x0][0x450] ;  /* 0x00011400ff067b82 */ /* 0x000f220000000800 */
[----:B------:R-:W-:Y:S01]  /*a5f0*/  LOP3.LUT R10, R10, 0xfffffe00, RZ, 0xc0, !PT ;  /* 0xfffffe000a0a7812 */ /* 0x000fe200078ec0ff */
[----:B------:R-:W-:Y:S01]  /*a600*/  IMAD R42, R12, 0x10, R7 ;  /* 0x000000100c2a7824 */ /* 0x000fe200078e0207 */
[----:B------:R-:W-:Y:S01]  /*a610*/  LOP3.LUT R0, R9, R0, RZ, 0x3c, !PT ;  /* 0x0000000009007212 */ /* 0x000fe200078e3cff */
[----:B------:R-:W-:Y:S01]  /*a620*/  IMAD.MOV.U32 R7, RZ, RZ, 0x10 ;  /* 0x00000010ff077424 */ /* 0x000fe200078e00ff */
[C---:B------:R-:W-:Y:S01]  /*a630*/  LOP3.LUT P0, RZ, R4.reuse, 0x2, RZ, 0xc0, !PT ;  /* 0x0000000204ff7812 */ /* 0x040fe2000780c0ff */
[----:B------:R-:W-:Y:S01]  /*a640*/  IMAD.MOV.U32 R9, RZ, RZ, 0x20 ;  /* 0x00000020ff097424 */ /* 0x000fe200078e00ff */
[----:B------:R-:W-:Y:S01]  /*a650*/  LOP3.LUT P1, RZ, R4, 0x4, RZ, 0xc0, !PT ;  /* 0x0000000404ff7812 */ /* 0x000fe2000782c0ff */
[----:B------:R-:W4:Y:S01]  /*a660*/  LDC R12, c[0x0][0x288] ;  /* 0x0000a200ff0c7b82 */ /* 0x000f220000000800 */
[----:B------:R-:W-:Y:S01]  /*a670*/  IADD3 R3, R0, R10, R3 ;  /* 0x0000000a00037210 */ /* 0x000fe20007ffe003 */
[----:B------:R-:W-:Y:S01]  /*a680*/  IMAD.U32 R10, RZ, RZ, UR38 ;  /* 0x00000026ff0a7e24 */ /* 0x000fe2000f8e00ff */
[----:B------:R-:W-:Y:S01]  /*a690*/  SEL R8, R7, 0xfffffff0, !P0 ;  /* 0xfffffff007087807 */ /* 0x000fe20004000000 */
[----:B------:R-:W-:Y:S01]  /*a6a0*/  IMAD.U32 R13, RZ, RZ, UR42 ;  /* 0x0000002aff0d7e24 */ /* 0x000fe2000f8e00ff */
[----:B------:R-:W-:Y:S01]  /*a6b0*/  SEL R9, R9, 0xffffffe0, !P1 ;  /* 0xffffffe009097807 */ /* 0x000fe20004800000 */
[----:B------:R-:W-:Y:S01]  /*a6c0*/  IMAD.WIDE.U32 R14, R3, 0x2, R10 ;  /* 0x00000002030e7825 */ /* 0x000fe200078e000a */
[----:B------:R0:W-:Y:S01]  /*a6d0*/  STL.128 [R1+0x100], R28 ;  /* 0x0001001c01007387 */ /* 0x0001e20000100c00 */
[----:B------:R-:W4:Y:S02]  /*a6e0*/  LDC.64 R4, c[0x0][0x448] ;  /* 0x00011200ff047b82 */ /* 0x000f240000000a00 */
[----:B-1----:R-:W-:Y:S01]  /*a6f0*/  IMAD.MOV.U32 R50, RZ, RZ, R172 ;  /* 0x000000ffff327224 */ /* 0x002fe200078e00ac */
[----:B------:R-:W-:Y:S01]  /*a700*/  IADD3 R20, P0, R14, 0x36400, RZ ;  /* 0x000364000e147810 */ /* 0x000fe20007f1e0ff */
[----:B---3--:R-:W-:Y:S01]  /*a710*/  IMAD.MOV.U32 R14, RZ, RZ, R75 ;  /* 0x000000ffff0e7224 */ /* 0x008fe200078e004b */
[----:B------:R1:W-:Y:S01]  /*a720*/  STL.64 [R1+0xb0], R42 ;  /* 0x0000b02a01007387 */ /* 0x0003e20000100a00 */
[----:B------:R-:W-:-:S02]  /*a730*/  IMAD.MOV.U32 R51, RZ, RZ, R173 ;  /* 0x000000ffff337224 */ /* 0x000fc400078e00ad */
[----:B------:R-:W-:Y:S01]  /*a740*/  IMAD.X R21, RZ, RZ, R15, P0 ;  /* 0x000000ffff157224 */ /* 0x000fe200000e060f */
[----:B------:R1:W-:Y:S01]  /*a750*/  STL.64 [R1+0xa0], R8 ;  /* 0x0000a00801007387 */ /* 0x0003e20000100a00 */
[----:B0-----:R-:W-:Y:S02]  /*a760*/  IMAD.MOV.U32 R15, RZ, RZ, R154 ;  /* 0x000000ffff0f7224 */ /* 0x001fe400078e009a */
[----:B------:R-:W-:Y:S01]  /*a770*/  IMAD.MOV.U32 R7, RZ, RZ, R74 ;  /* 0x000000ffff077224 */ /* 0x000fe200078e004a */
[----:B------:R1:W-:Y:S04]  /*a780*/  STL.64 [R1+0xa8], R20 ;  /* 0x0000a81401007387 */ /* 0x0003e80000100a00 */
[----:B----4-:R1:W-:Y:S04]  /*a790*/  STL.128 [R1+0xd0], R12 ;  /* 0x0000d00c01007387 */ /* 0x0103e80000100c00 */
[----:B------:R1:W-:Y:S04]  /*a7a0*/  STL.U8 [R1+0x120], RZ ;  /* 0x000120ff01007387 */ /* 0x0003e80000100000 */
[----:B------:R1:W-:Y:S01]  /*a7b0*/  STL.128 [R1+0xf0], R4 ;  /* 0x0000f00401007387 */ /* 0x0003e20000100c00 */
[----:B--2---:R-:W-:-:S04]  /*a7c0*/  LEA.HI R0, R49, R49, RZ, 0x1 ;  /* 0x0000003131007211 */ /* 0x004fc800078f08ff */
[----:B------:R-:W-:-:S05]  /*a7d0*/  LOP3.LUT R0, R0, 0xfffffffe, RZ, 0xc0, !PT ;  /* 0xfffffffe00007812 */ /* 0x000fca00078ec0ff */
[----:B------:R-:W-:Y:S02]  /*a7e0*/  IMAD.IADD R0, R49, 0x1, -R0 ;  /* 0x0000000131007824 */ /* 0x000fe400078e0a00 */
[----:B------:R-:W-:-:S03]  /*a7f0*/  IMAD.MOV.U32 R49, RZ, RZ, R155 ;  /* 0x000000ffff317224 */ /* 0x000fc600078e009b */
[----:B------:R-:W-:Y:S02]  /*a800*/  SHF.L.U32 R0, R0, 0x1f, RZ ;  /* 0x0000001f00007819 */ /* 0x000fe400000006ff */
[----:B------:R1:W-:Y:S02]  /*a810*/  STL.128 [R1+0xe0], R48 ;  /* 0x0000e03001007387 */ /* 0x0003e40000100c00 */
[----:B------:R-:W0:Y:S02]  /*a820*/  SYNCS.PHASECHK.TRANS64.TRYWAIT P0, [UR43+0x38800], R0 ;  /* 0x03880000ff0075a7 */ /* 0x000e24000800016b */
[----:B01----:R-:W-:Y:S05]  /*a830*/  @!P0 BRA `(.L_x_1931) ;  /* 0x000001ec00bc8947 */ /* 0x003fea0003800000 */
.L_x_2095:
[----:B------:R-:W-:Y:S05]  /*a840*/  BSYNC B0 ;  /* 0x0000000000007941 */ /* 0x000fea0003800000 */
.L_x_1930:
[----:B------:R-:W2:Y:S04]  /*a850*/  LDL R4, [R1] ;  /* 0x0000000001047983 */ /* 0x000ea80000100800 */
[----:B------:R1:W5:Y:S01]  /*a860*/  LDL.64 R12, [R1+0x1c8] ;  /* 0x0001c800010c7983 */ /* 0x0003620000100a00 */
[----:B------:R-:W-:Y:S01]  /*a870*/  IMAD.MOV.U32 R8, RZ, RZ, R64 ;  /* 0x000000ffff087224 */ /* 0x000fe200078e0040 */
[----:B0-----:R-:W-:Y:S01]  /*a880*/  IADD3 R0, P0, R46, 0x410, RZ ;  /* 0x000004102e007810 */ /* 0x001fe20007f1e0ff */
[----:B------:R-:W-:Y:S01]  /*a890*/  IMAD.MOV.U32 R9, RZ, RZ, R67 ;  /* 0x000000ffff097224 */ /* 0x000fe200078e0043 */
[----:B------:R-:W-:Y:S01]  /*a8a0*/  STL.64 [R1+0x128], R24 ;  /* 0x0001281801007387 */ /* 0x000fe20000100a00 */
[----:B------:R-:W-:Y:S01]  /*a8b0*/  IMAD.MOV.U32 R28, RZ, RZ, R68 ;  /* 0x000000ffff1c7224 */ /* 0x000fe200078e0044 */
[----:B------:R-:W-:Y:S01]  /*a8c0*/  BSSY B0, `(.L_x_1932) ;  /* 0x000002e000007945 */ /* 0x000fe20003800000 */
[----:B------:R-:W-:Y:S01]  /*a8d0*/  IMAD.X R3, RZ, RZ, R39, P0 ;  /* 0x000000ffff037224 */ /* 0x000fe200000e0627 */
[----:B------:R0:W-:Y:S01]  /*a8e0*/  STL.128 [R1+0x150], R8 ;  /* 0x0001500801007387 */ /* 0x0001e20000100c00 */
[----:B------:R-:W-:-:S02]  /*a8f0*/  IMAD.MOV.U32 R29, RZ, RZ, R73 ;  /* 0x000000ffff1d7224 */ /* 0x000fc400078e0049 */
[----:B------:R-:W-:Y:S01]  /*a900*/  IMAD.MOV.U32 R30, RZ, RZ, R38 ;  /* 0x000000ffff1e7224 */ /* 0x000fe200078e0026 */
[----:B------:R-:W-:Y:S01]  /*a910*/  STL.64 [R1+0x1c0], R26 ;  /* 0x0001c01a01007387 */ /* 0x000fe20000100a00 */
[----:B------:R-:W-:Y:S02]  /*a920*/  IMAD.MOV.U32 R31, RZ, RZ, R71 ;  /* 0x000000ffff1f7224 */ /* 0x000fe400078e0047 */
[----:B------:R-:W-:Y:S02]  /*a930*/  IMAD.MOV.U32 R37, RZ, RZ, R57 ;  /* 0x000000ffff257224 */ /* 0x000fe400078e0039 */
[----:B------:R-:W-:Y:S01]  /*a940*/  IMAD.MOV.U32 R38, RZ, RZ, R34 ;  /* 0x000000ffff267224 */ /* 0x000fe200078e0022 */
[----:B------:R3:W-:Y:S01]  /*a950*/  STL.128 [R1+0x130], R28 ;  /* 0x0001301c01007387 */ /* 0x0007e20000100c00 */
[----:B0-----:R-:W-:Y:S02]  /*a960*/  IMAD.MOV.U32 R8, RZ, RZ, R44 ;  /* 0x000000ffff087224 */ /* 0x001fe400078e002c */
[----:B------:R-:W-:-:S02]  /*a970*/  IMAD.MOV.U32 R9, RZ, RZ, R45 ;  /* 0x000000ffff097224 */ /* 0x000fc400078e002d */
[----:B------:R-:W-:Y:S02]  /*a980*/  IMAD.MOV.U32 R10, RZ, RZ, R62 ;  /* 0x000000ffff0a7224 */ /* 0x000fe400078e003e */
[----:B------:R-:W-:Y:S02]  /*a990*/  IMAD.MOV.U32 R11, RZ, RZ, R65 ;  /* 0x000000ffff0b7224 */ /* 0x000fe400078e0041 */
[----:B---3--:R-:W-:-:S03]  /*a9a0*/  IMAD.MOV.U32 R29, RZ, RZ, R39 ;  /* 0x000000ffff1d7224 */ /* 0x008fc600078e0027 */
[----:B------:R0:W-:Y:S01]  /*a9b0*/  STL.128 [R1+0x160], R8 ;  /* 0x0001600801007387 */ /* 0x0001e20000100c00 */
[----:B------:R-:W-:Y:S02]  /*a9c0*/  IMAD.MOV.U32 R30, RZ, RZ, R69 ;  /* 0x000000ffff1e7224 */ /* 0x000fe400078e0045 */
[----:B------:R-:W-:Y:S02]  /*a9d0*/  IMAD.MOV.U32 R31, RZ, RZ, R66 ;  /* 0x000000ffff1f7224 */ /* 0x000fe400078e0042 */
[----:B------:R-:W-:Y:S02]  /*a9e0*/  IMAD.MOV.U32 R28, RZ, RZ, R46 ;  /* 0x000000ffff1c7224 */ /* 0x000fe400078e002e */
[----:B------:R-:W-:-:S03]  /*a9f0*/  IMAD.MOV.U32 R39, RZ, RZ, R35 ;  /* 0x000000ffff277224 */ /* 0x000fc600078e0023 */
[----:B------:R-:W-:Y:S04]  /*aa00*/  STL.128 [R1+0x140], R28 ;  /* 0x0001401c01007387 */ /* 0x000fe80000100c00 */
[----:B------:R-:W-:Y:S01]  /*aa10*/  STL.128 [R1+0x190], R36 ;  /* 0x0001902401007387 */ /* 0x000fe20000100c00 */
[----:B0-----:R-:W-:Y:S02]  /*aa20*/  IMAD.MOV.U32 R8, RZ, RZ, R60 ;  /* 0x000000ffff087224 */ /* 0x001fe400078e003c */
[----:B------:R-:W-:Y:S02]  /*aa30*/  IMAD.MOV.U32 R9, RZ, RZ, R63 ;  /* 0x000000ffff097224 */ /* 0x000fe400078e003f */
[----:B------:R-:W-:Y:S02]  /*aa40*/  IMAD.MOV.U32 R10, RZ, RZ, R58 ;  /* 0x000000ffff0a7224 */ /* 0x000fe400078e003a */
[----:B------:R-:W-:-:S05]  /*aa50*/  IMAD.MOV.U32 R11, RZ, RZ, R61 ;  /* 0x000000ffff0b7224 */ /* 0x000fca00078e003d */
[----:B------:R0:W-:Y:S02]  /*aa60*/  STL.128 [R1+0x170], R8 ;  /* 0x0001700801007387 */ /* 0x0001e40000100c00 */
        /* <DEDUP_REMOVED lines=14> */
[----:B------:R1:W-:Y:S01]  /*ab50*/  STL.128 [R1+0x1b0], R8 ;  /* 0x0001b00801007387 */ /* 0x0003e20000100c00 */
[----:B--2---:R-:W-:-:S04]  /*ab60*/  LOP3.LUT R0, R4, 0x1, RZ, 0xfc, !PT ;  /* 0x0000000104007812 */ /* 0x004fc800078efcff */
[----:B------:R-:W-:-:S13]  /*ab70*/  ISETP.NE.AND P1, PT, R0, 0x3, PT ;  /* 0x000000030000780c */ /* 0x000fda0003f25270 */
[----:B-1----:R-:W-:Y:S05]  /*ab80*/  @!P1 BRA `(.L_x_1933) ;  /* 0x0000000000049947 */ /* 0x002fea0003800000 */
[----:B------:R-:W-:Y:S01]  /*ab90*/  BPT.TRAP 0x1 ;  /* 0x000000040000795c */ /* 0x000fe20000300000 */
.L_x_1933:
[----:B------:R-:W-:Y:S05]  /*aba0*/  BSYNC B0 ;  /* 0x0000000000007941 */ /* 0x000fea0003800000 */
.L_x_1932:
[----:B------:R-:W2:Y:S01]  /*abb0*/  LDL.64 R8, [R1+0x18] ;  /* 0x0000180001087983 */ /* 0x000ea20000100a00 */
[----:B-----5:R-:W-:Y:S01]  /*abc0*/  SHF.L.U32 R13, R13, 0x1f, RZ ;  /* 0x0000001f0d0d7819 */ /* 0x020fe200000006ff */
[----:B------:R-:W-:Y:S01]  /*abd0*/  BSSY B0, `(.L_x_1934) ;  /* 0x0000006000007945 */ /* 0x000fe20003800000 */
[----:B--2---:R-:W-:-:S05]  /*abe0*/  MOV R3, R8 ;  /* 0x0000000800037202 */ /* 0x004fca0000000f00 */
[----:B------:R-:W-:-:S04]  /*abf0*/  IMAD R12, R12, 0x8, R3 ;  /* 0x000000080c0c7824 */ /* 0x000fc800078e0203 */
[----:B------:R0:W1:Y:S01]  /*ac00*/  SYNCS.PHASECHK.TRANS64.TRYWAIT P0, [R12+URZ], R13 ;  /* 0x0000000d0c0075a7 */ /* 0x000062000800017f */
[----:B------:R-:W-:Y:S05]  /*ac10*/  @!P1 BRA `(.L_x_1935) ;  /* 0x0000000000049947 */ /* 0x000fea0003800000 */
[----:B------:R-:W-:Y:S01]  /*ac20*/  BPT.TRAP 0x1 ;  /* 0x000000040000795c */ /* 0x000fe20000300000 */
.L_x_1935:
[----:B------:R-:W-:Y:S05]  /*ac30*/  BSYNC B0 ;  /* 0x0000000000007941 */ /* 0x000fea0003800000 */
.L_x_1934:
[----:B------:R-:W-:Y:S04]  /*ac40*/  BSSY B0, `(.L_x_1936) ;  /* 0x0000004000007945 */ /* 0x000fe80003800000 */
[----:B-1----:R-:W-:Y:S05]  /*ac50*/  @P0 BRA `(.L_x_1937) ;  /* 0x0000000000080947 */ /* 0x002fea0003800000 */
[----:B------:R-:W1:Y:S02]  /*ac60*/  SYNCS.PHASECHK.TRANS64.TRYWAIT P0, [R12+URZ], R13 ;  /* 0x0000000d0c0075a7 */ /* 0x000e64000800017f */
[----:B-1----:R-:W-:Y:S05]  /*ac70*/  @!P0 BRA `(.L_x_1938) ;  /* 0x000001e800c48947 */ /* 0x002fea0003800000 */
.L_x_1937:
[----:B------:R-:W-:Y:S05]  /*ac80*/  BSYNC B0 ;  /* 0x0000000000007941 */ /* 0x000fea0003800000 */
.L_x_1936:
[----:B------:R-:W2:Y:S04]  /*ac90*/  LDL R7, [R1+0x1c8] ;  /* 0x0001c80001077983 */ /* 0x000ea80000100800 */
[----:B------:R-:W2:Y:S01]  /*aca0*/  LDL.64 R8, [R1+0x80] ;  /* 0x0000800001087983 */ /* 0x000ea20000100a00 */
[----:B------:R-:W-:Y:S05]  /*acb0*/  WARPSYNC.ALL ;  /* 0x0000000000007948 */ /* 0x000fea0003800000 */
[----:B01----:R-:W3:Y:S04]  /*acc0*/  LDL.64 R12, [R1+0x78] ;  /* 0x00007800010c7983 */ /* 0x003ee80000100a00 */
[----:B------:R-:W4:Y:S04]  /*acd0*/  LDL.64 R10, [R1+0x78] ;  /* 0x00007800010a7983 */ /* 0x000f280000100a00 */
[----:B------:R-:W5:Y:S04]  /*ace0*/  LDL.64 R14, [R1+0x78] ;  /* 0x00007800010e7983 */ /* 0x000f680000100a00 */
[----:B------:R-:W5:Y:S01]  /*acf0*/  LDL.64 R20, [R1+0x78] ;  /* 0x0000780001147983 */ /* 0x000f620000100a00 */
[----:B--2---:R-:W-:Y:S01]  /*ad00*/  IMAD R8, R7, 0x200, R8 ;  /* 0x0000020007087824 */ /* 0x004fe200078e0208 */
[----:B------:R-:W-:-:S02]  /*ad10*/  R2UR UR7, R9 ;  /* 0x00000000090772ca */ /* 0x000fc400000e0000 */
[----:B------:R-:W2:Y:S01]  /*ad20*/  LDL R3, [R1+0x1d4] ;  /* 0x0001d40001037983 */ /* 0x000ea20000100800 */
[----:B------:R-:W-:Y:S01]  /*ad30*/  WARPGROUP.ARRIVE ;  /* 0x00000000000079c5 */ /* 0x000fe20000000000 */
[----:B------:R-:W-:Y:S01]  /*ad40*/  R2UR UR6, R8 ;  /* 0x00000000080672ca */ /* 0x000fe200000e0000 */
[----:B------:R-:W-:Y:S01]  /*ad50*/  BSSY B0, `(.L_x_1939) ;  /* 0x000002e000007945 */ /* 0x000fe20003800000 */
[----:B------:R0:W-:Y:S01]  /*ad60*/  STL [R1+0x60], RZ ;  /* 0x000060ff01007387 */ /* 0x0001e20000100800 */
[----:B---3--:R-:W-:Y:S01]  /*ad70*/  R2UR UR4, R12 ;  /* 0x000000000c0472ca */ /* 0x008fe200000e0000 */
[----:B------:R-:W-:Y:S01]  /*ad80*/  VIADD R12, R8, 0x2 ;  /* 0x00000002080c7836 */ /* 0x000fe20000000000 */
[----:B------:R-:W-:Y:S01]  /*ad90*/  R2UR UR5, R13 ;  /* 0x000000000d0572ca */ /* 0x000fe200000e0000 */
[----:B------:R-:W-:Y:S02]  /*ada0*/  IMAD.MOV.U32 R13, RZ, RZ, R9 ;  /* 0x000000ffff0d7224 */ /* 0x000fe400078e0009 */
[----:B----4-:R-:W-:-:S02]  /*adb0*/  VIADD R10, R10, 0x2 ;  /* 0x000000020a0a7836 */ /* 0x010fc40000000000 */
[----:B-----5:R-:W-:Y:S02]  /*adc0*/  VIADD R14, R14, 0x4 ;  /* 0x000000040e0e7836 */ /* 0x020fe40000000000 */
[----:B------:R-:W-:-:S06]  /*add0*/  VIADD R20, R20, 0x6 ;  /* 0x0000000614147836 */ /* 0x000fcc0000000000 */
[----:B------:R-:W-:Y:S01]  /*ade0*/  HGMMA.64x64x16.F32.BF16 R24, gdesc[UR4], RZ, !UPT, gsb0 ;  /* 0x00e00000041879f0 */ /* 0x000fe2000c0018ff */
[----:B------:R-:W-:Y:S02]  /*adf0*/  R2UR UR6, R12 ;  /* 0x000000000c0672ca */ /* 0x000fe400000e0000 */
[----:B------:R-:W-:Y:S02]  /*ae00*/  R2UR UR7, R13 ;  /* 0x000000000d0772ca */ /* 0x000fe400000e0000 */
[----:B------:R-:W-:Y:S01]  /*ae10*/  R2UR UR4, R10 ;  /* 0x000000000a0472ca */ /* 0x000fe200000e0000 */
[C---:B------:R-:W-:Y:S01]  /*ae20*/  VIADD R10, R8.reuse, 0x4 ;  /* 0x00000004080a7836 */ /* 0x040fe20000000000 */
[----:B------:R-:W-:Y:S01]  /*ae30*/  R2UR UR5, R11 ;  /* 0x000000000b0572ca */ /* 0x000fe200000e0000 */
[----:B------:R-:W-:Y:S01]  /*ae40*/  IMAD.MOV.U32 R11, RZ, RZ, R9 ;  /* 0x000000ffff0b7224 */ /* 0x000fe200078e0009 */
[----:B--2---:R-:W-:Y:S01]  /*ae50*/  LEA.HI R0, R3, R3, RZ, 0x1 ;  /* 0x0000000303007211 */ /* 0x004fe200078f08ff */
[----:B------:R-:W-:-:S03]  /*ae60*/  VIADD R8, R8, 0x6 ;  /* 0x0000000608087836 */ /* 0x000fc60000000000 */
[----:B------:R-:W-:Y:S01]  /*ae70*/  LOP3.LUT R4, R0, 0xfffffffe, RZ, 0xc0, !PT ;  /* 0xfffffffe00047812 */ /* 0x000fe200078ec0ff */
[----:B------:R-:W-:-:S04]  /*ae80*/  IMAD.MOV.U32 R0, RZ, RZ, 0x1 ;  /* 0x00000001ff007424 */ /* 0x000fc800078e00ff */
[----:B------:R-:W-:Y:S01]  /*ae90*/  IMAD.IADD R3, R3, 0x1, -R4 ;  /* 0x0000000103037824 */ /* 0x000fe200078e0a04 */
[----:B------:R0:W-:Y:S04]  /*aea0*/  STL [R1+0x60], R0 ;  /* 0x0000600001007387 */ /* 0x0001e80000100800 */
[----:B------:R-:W-:Y:S01]  /*aeb0*/  SHF.L.U32 R3, R3, 0x1f, RZ ;  /* 0x0000001f03037819 */ /* 0x000fe200000006ff */
[----:B------:R0:W-:Y:S04]  /*aec0*/  STL [R1+0x60], R0 ;  /* 0x0000600001007387 */ /* 0x0001e80000100800 */
[----:B------:R0:W-:Y:S04]  /*aed0*/  STL [R1+0x60], R0 ;  /* 0x0000600001007387 */ /* 0x0001e80000100800 */
[----:B------:R0:W-:Y:S01]  /*aee0*/  STL [R1+0x60], R0 ;  /* 0x0000600001007387 */ /* 0x0001e20000100800 */
[----:B------:R-:W-:-:S02]  /*aef0*/  WARPGROUP.DEPBAR.LE gsb0, 0x0 ;  /* 0x00008000000079c5 */ /* 0x000fc40000010000 */
        /* <DEDUP_REMOVED lines=17> */
[----:B------:R-:W1:Y:S02]  /*b010*/  SYNCS.PHASECHK.TRANS64.TRYWAIT P0, [UR43+0x38810], R3 ;  /* 0x03881003ff0075a7 */ /* 0x000e64000800016b */
[----:B01----:R-:W-:Y:S05]  /*b020*/  @!P0 BRA `(.L_x_1940) ;  /* 0x000001e400ec8947 */ /* 0x003fea0003800000 */
.L_x_2096:
[----:B------:R-:W-:Y:S05]  /*b030*/  BSYNC B0 ;  /* 0x0000000000007941 */ /* 0x000fea0003800000 */
.L_x_1939:
[----:B0-----:R-:W2:Y:S04]  /*b040*/  LDL R3, [R1+0x28] ;  /* 0x0000280001037983 */ /* 0x001ea80000100800 */
[----:B------:R0:W5:Y:S01]  /*b050*/  LDL.64 R8, [R1+0x1c8] ;  /* 0x0001c80001087983 */ /* 0x0001620000100a00 */
[----:B------:R-:W-:Y:S01]  /*b060*/  BSSY B0, `(.L_x_1941) ;  /* 0x0000005000007945 */ /* 0x000fe20003800000 */
[----:B--2---:R-:W-:-:S04]  /*b070*/  LOP3.LUT R3, R3, 0x1, RZ, 0xfc, !PT ;  /* 0x0000000103037812 */ /* 0x004fc800078efcff */
[----:B------:R-:W-:-:S13]  /*b080*/  ISETP.NE.AND P1, PT, R3, 0x3, PT ;  /* 0x000000030300780c */ /* 0x000fda0003f25270 */
[----:B0-----:R-:W-:Y:S05]  /*b090*/  @!P1 BRA `(.L_x_1942) ;  /* 0x0000000000049947 */ /* 0x001fea0003800000 */
[----:B------:R-:W-:Y:S01]  /*b0a0*/  BPT.TRAP 0x1 ;  /* 0x000000040000795c */ /* 0x000fe20000300000 */
.L_x_1942:
[----:B------:R-:W-:Y:S05]  /*b0b0*/  BSYNC B0 ;  /* 0x0000000000007941 */ /* 0x000fea0003800000 */
.L_x_1941:
        /* <DEDUP_REMOVED lines=8> */
.L_x_1944:
[----:B------:R-:W-:Y:S05]  /*b140*/  BSYNC B0 ;  /* 0x0000000000007941 */ /* 0x000fea0003800000 */
.L_x_1943:
[----:B------:R-:W-:Y:S04]  /*b150*/  BSSY B0, `(.L_x_1945) ;  /* 0x0000004000007945 */ /* 0x000fe80003800000 */
[----:B-1----:R-:W-:Y:S05]  /*b160*/  @P0 BRA `(.L_x_1946) ;  /* 0x0000000000080947 */ /* 0x002fea0003800000 */
[----:B------:R-:W1:Y:S02]  /*b170*/  SYNCS.PHASECHK.TRANS64.TRYWAIT P0, [R8+URZ], R9 ;  /* 0x00000009080075a7 */ /* 0x000e64000800017f */
[----:B-1----:R-:W-:Y:S05]  /*b180*/  @!P0 BRA `(.L_x_1947) ;  /* 0x000001e400ac8947 */ /* 0x002fea0003800000 */
.L_x_1946:
[----:B------:R-:W-:Y:S05]  /*b190*/  BSYNC B0 ;  /* 0x0000000000007941 */ /* 0x000fea0003800000 */
.L_x_1945:
[----:B------:R-:W2:Y:S04]  /*b1a0*/  LDL R4, [R1+0x68] ;  /* 0x0000680001047983 */ /* 0x000ea80000100800 */
[----:B------:R-:W3:Y:S04]  /*b1b0*/  LDL R3, [R1+0x1c8] ;  /* 0x0001c80001037983 */ /* 0x000ee80000100800 */
[----:B01----:R-:W3:Y:S04]  /*b1c0*/  LDL.64 R8, [R1+0x98] ;  /* 0x0000980001087983 */ /* 0x003ee80000100a00 */
[----:B------:R-:W4:Y:S04]  /*b1d0*/  LDL.64 R10, [R1+0x90] ;  /* 0x00009000010a7983 */ /* 0x000f280000100a00 */
[----:B------:R-:W4:Y:S04]  /*b1e0*/  LDL.64 R12, [R1+0x90] ;  /* 0x00009000010c7983 */ /* 0x000f280000100a00 */
[----:B------:R-:W4:Y:S04]  /*b1f0*/  LDL.64 R14, [R1+0x90] ;  /* 0x00009000010e7983 */ /* 0x000f280000100a00 */
[----:B------:R-:W4:Y:S01]  /*b200*/  LDL.64 R20, [R1+0x90] ;  /* 0x0000900001147983 */ /* 0x000f220000100a00 */
[----:B------:R-:W-:Y:S05]  /*b210*/  WARPSYNC.ALL ;  /* 0x0000000000007948 */ /* 0x000fea0003800000 */
[----:B------:R-:W-:Y:S01]  /*b220*/  WARPGROUP.ARRIVE ;  /* 0x00000000000079c5 */ /* 0x000fe20000000000 */
[----:B------:R-:W4:Y:S04]  /*b230*/  LDL.64 R56, [R1+0x90] ;  /* 0x0000900001387983 */ /* 0x000f280000100a00 */
[----:B------:R-:W4:Y:S01]  /*b240*/  LDL.64 R58, [R1+0x90] ;  /* 0x00009000013a7983 */ /* 0x000f220000100a00 */
[----:B------:R-:W0:Y:S03]  /*b250*/  S2R R7, SR_TID.X ;  /* 0x0000000000077919 */ /* 0x000e260000002100 */
[----:B------:R-:W4:Y:S04]  /*b260*/  LDL.64 R60, [R1+0x90] ;  /* 0x00009000013c7983 */ /* 0x000f280000100a00 */
[----:B------:R-:W4:Y:S04]  /*b270*/  LDL.64 R62, [R1+0x90] ;  /* 0x00009000013e7983 */ /* 0x000f280000100a00 */
[----:B------:R-:W4:Y:S01]  /*b280*/  LDL.64 R64, [R1+0x90] ;  /* 0x0000900001407983 */ /* 0x000f220000100a00 */
[----:B--2---:R-:W-:Y:S01]  /*b290*/  ISETP.NE.U32.AND P0, PT, R4, RZ, PT ;  /* 0x000000ff0400720c */ /* 0x004fe20003f05070 */
[----:B---3--:R-:W-:Y:S01]  /*b2a0*/  IMAD R8, R3, 0x1000, R8 ;  /* 0x0000100003087824 */ /* 0x008fe200078e0208 */
[----:B------:R-:W-:-:S02]  /*b2b0*/  R2UR UR7, R9 ;  /* 0x00000000090772ca */ /* 0x000fc400000e0000 */
[----:B----4-:R-:W-:Y:S02]  /*b2c0*/  R2UR UR4, R10 ;  /* 0x000000000a0472ca */ /* 0x010fe400000e0000 */
[----:B------:R-:W-:Y:S02]  /*b2d0*/  R2UR UR6, R8 ;  /* 0x00000000080672ca */ /* 0x000fe400000e0000 */
[----:B------:R-:W-:-:S05]  /*b2e0*/  R2UR UR5, R11 ;  /* 0x000000000b0572ca */ /* 0x000fca00000e0000 */
[----:B------:R-:W-:-:S08]  /*b2f0*/  VOTEU.ANY UP0, P0 ;  /* 0x00000000003f7886 */ /* 0x000fd00000000100 */
[----:B------:R-:W-:Y:S01]  /*b300*/  HGMMA.64x64x16.F32.BF16 R24, gdesc[UR4], R24, UP0, gsb0 ;  /* 0x00e00000041879f0 */ /* 0x000fe2000b801818 */
[----:B------:R-:W-:Y:S02]  /*b310*/  VIADD R12, R12, 0x2 ;  /* 0x000000020c0c7836 */ /* 0x000fe40000000000 */
[----:B------:R-:W-:Y:S02]  /*b320*/  VIADD R10, R8, 0x2 ;  /* 0x00000002080a7836 */ /* 0x000fe40000000000 */
[----:B------:R-:W-:Y:S01]  /*b330*/  IMAD.MOV.U32 R11, RZ, RZ, R9 ;  /* 0x000000ffff0b7224 */ /* 0x000fe200078e0009 */
[----:B------:R-:W-:Y:S02]  /*b340*/  R2UR UR4, R12 ;  /* 0x000000000c0472ca */ /* 0x000fe400000e0000 */
[----:B------:R-:W-:Y:S02]  /*b350*/  R2UR UR6, R10 ;  /* 0x000000000a0672ca */ /* 0x000fe400000e0000 */
[----:B------:R-:W-:-:S02]  /*b360*/  R2UR UR7, R11 ;  /* 0x000000000b0772ca */ /* 0x000fc400000e0000 */
[----:B------:R-:W-:Y:S01]  /*b370*/  R2UR UR5, R13 ;  /* 0x000000000d0572ca */ /* 0x000fe200000e0000 */
[----:B------:R-:W-:Y:S02]  /*b380*/  WARPGROUP.DEPBAR.LE gsb0, 0x0 ;  /* 0x00008000000079c5 */ /* 0x000fe40000010000 */
[----:B------:R-:W-:Y:S01]  /*b390*/  WARPGROUP.ARRIVE ;  /* 0x00000000000079c5 */ /* 0x000fe20000000000 */
[----:B------:R-:W-:Y:S01]  /*b3a0*/  VIADD R14, R14, 0x4 ;  /* 0x000000040e0e7836 */ /* 0x000fe20000000000 */
[----:B------:R-:W2:Y:S08]  /*b3b0*/  LDL.64 R12, [R1+0x90] ;  /* 0x00009000010c7983 */ /* 0x000eb00000100a00 */
[----:B------:R-:W-:Y:S01]  /*b3c0*/  HGMMA.64x64x16.F32.BF16 R24, gdesc[UR4], R24, gsb0 ;  /* 0x00e00000041879f0 */ /* 0x000fe20008001818 */
[----:B------:R-:W-:-:S02]  /*b3d0*/  VIADD R10, R8, 0x4 ;  /* 0x00000004080a7836 */ /* 0x000fc40000000000 */
[----:B------:R-:W-:Y:S01]  /*b3e0*/  IMAD.MOV.U32 R11, RZ, RZ, R9 ;  /* 0x000000ffff0b7224 */ /* 0x000fe200078e0009 */
[----:B------:R-:W-:Y:S02]  /*b3f0*/  R2UR UR4, R14 ;  /* 0x000000000e0472ca */ /* 0x000fe400000e0000 */
[----:B------:R-:W-:Y:S02]  /*b400*/  R2UR UR6, R10 ;  /* 0x000000000a0672ca */ /* 0x000fe400000e0000 */
[----:B------:R-:W-:Y:S02]  /*b410*/  R2UR UR7, R11 ;  /* 0x000000000b0772ca */ /* 0x000fe400000e0000 */
[----:B------:R-:W-:Y:S01]  /*b420*/  R2UR UR5, R15 ;  /* 0x000000000f0572ca */ /* 0x000fe200000e0000 */
[----:B------:R-:W-:Y:S02]  /*b430*/  WARPGROUP.DEPBAR.LE gsb0, 0x0 ;  /* 0x00008000000079c5 */ /* 0x000fe40000010000 */
[----:B------:R-:W-:Y:S01]  /*b440*/  WARPGROUP.ARRIVE ;  /* 0x00000000000079c5 */ /* 0x000fe20000000000 */
[----:B------:R-:W-:Y:S01]  /*b450*/  VIADD R20, R20, 0x6 ;  /* 0x0000000614147836 */ /* 0x000fe20000000000 */
[----:B------:R-:W3:Y:S08]  /*b460*/  LDL.64 R14, [R1+0x90] ;  /* 0x00009000010e7983 */ /* 0x000ef00000100a00 */
        /* <DEDUP_REMOVED lines=10> */
[----:B------:R-:W4:Y:S08]  /*b510*/  LDL.64 R20, [R1+0x90] ;  /* 0x0000900001147983 */ /* 0x000f300000100a00 */
        /* <DEDUP_REMOVED lines=20> */
[----:B--2---:R-:W-:Y:S01]  /*b660*/  VIADD R12, R12, 0x204 ;  /* 0x000002040c0c7836 */ /* 0x004fe20000000000 */
        /* <DEDUP_REMOVED lines=10> */
[----:B---3--:R-:W-:Y:S01]  /*b710*/  VIADD R14, R14, 0x206 ;  /* 0x000002060e0e7836 */ /* 0x008fe20000000000 */
        /* <DEDUP_REMOVED lines=10> */
[----:B----4-:R-:W-:Y:S01]  /*b7c0*/  VIADD R20, R20, 0x400 ;  /* 0x0000040014147836 */ /* 0x010fe20000000000 */
        /* <DEDUP_REMOVED lines=84> */
[----:B------:R-:W-:Y:S02]  /*bd10*/  R2UR UR5, R59 ;  /* 0x000000003b0572ca */ /* 0x000fe400000e0000 */
[----:B0-----:R-:W-:Y:S01]  /*bd20*/  SHF.R.U32.HI R7, RZ, 0x7, R7 ;  /* 0x00000007ff077819 */ /* 0x001fe20000011607 */
[----:B------:R-:W-:-:S02]  /*bd30*/  WARPGROUP.DEPBAR.LE gsb0, 0x0 ;  /* 0x00008000000079c5 */ /* 0x000fc40000010000 */
[----:B------:R-:W-:Y:S01]  /*bd40*/  WARPGROUP.ARRIVE ;  /* 0x00000000000079c5 */ /* 0x000fe20000000000 */
[----:B------:R-:W-:Y:S01]  /*bd50*/  VIADD R4, R8, 0x800 ;  /* 0x0000080008047836 */ /* 0x000fe20000000000 */
[----:B----4-:R-:W-:Y:S01]  /*bd60*/  R2UR UR9, R13 ;  /* 0x000000000d0972ca */ /* 0x010fe200000e0000 */
[----:B------:R-:W-:Y:S01]  /*bd70*/  IMAD.MOV.U32 R11, RZ, RZ, R9 ;  /* 0x000000ffff0b7224 */ /* 0x000fe200078e0009 */
[----:B------:R-:W4:Y:S04]  /*bd80*/  LDL.64 R58, [R1+0x90] ;  /* 0x00009000013a7983 */ /* 0x000f280000100a00 */
[----:B------:R-:W-:Y:S01]  /*bd90*/  HGMMA.64x64x16.F32.BF16 R24, gdesc[UR4], R24, gsb0 ;  /* 0x00e00000041879f0 */ /* 0x000fe20008001818 */
[----:B------:R-:W0:Y:S01]  /*bda0*/  SHFL.IDX PT, R3, R7, RZ, 0x1f ;  /* 0x00001fff07037589 */ /* 0x000e2200000e0000 */
[----:B------:R-:W-:Y:S01]  /*bdb0*/  R2UR UR11, R11 ;  /* 0x000000000b0b72ca */ /* 0x000fe200000e0000 */
[----:B------:R-:W-:-:S02]  /*bdc0*/  UMOV UR4, 0x1 ;  /* 0x0000000100047882 */ /* 0x000fc40000000000 */
[----:B------:R-:W-:Y:S01]  /*bdd0*/  UISETP.NE.U32.AND UP0, UPT, UR4, URZ, UPT ;  /* 0x0000003f0400728c */ /* 0x000fe2000bf05070 */
[----:B0-----:R-:W-:-:S04]  /*bde0*/  ISETP.GT.AND P0, PT, R3, 0x7f, PT ;  /* 0x0000007f0300780c */ /* 0x001fc80003f04270 */
[----:B------:R-:W-:-:S04]  /*bdf0*/  SEL R3, RZ, 0x2, !P0 ;  /* 0x00000002ff037807 */ /* 0x000fc80004000000 */
[----:B------:R-:W-:Y:S01]  /*be00*/  IADD3 R12, R12, 0x800, R3 ;  /* 0x000008000c0c7810 */ /* 0x000fe20007ffe003 */
[----:B------:R-:W-:-:S03]  /*be10*/  IMAD.IADD R10, R3, 0x1, R4 ;  /* 0x00000001030a7824 */ /* 0x000fc600078e0204 */
[----:B------:R-:W-:Y:S02]  /*be20*/  R2UR UR8, R12 ;  /* 0x000000000c0872ca */ /* 0x000fe400000e0000 */
[----:B------:R-:W-:Y:S01]  /*be30*/  R2UR UR10, R10 ;  /* 0x000000000a0a72ca */ /* 0x000fe200000e0000 */
[----:B------:R-:W-:Y:S02]  /*be40*/  WARPGROUP.DEPBAR.LE gsb0, 0x0 ;  /* 0x00008000000079c5 */ /* 0x000fe40000010000 */
[----:B------:R-:W-:-:S10]  /*be50*/  WARPGROUP.ARRIVE ;  /* 0x00000000000079c5 */ /* 0x000fd40000000000 */
[----:B------:R-:W-:Y:S01]  /*be60*/  HGMMA.64x64x16.F32.BF16 R24, gdesc[UR8], R24, UP0, gsb0 ;  /* 0x00e00000081879f0 */ /* 0x000fe2000b801818 */
[----:B------:R-:W-:-:S05]  /*be70*/  IMAD.MOV.U32 R12, RZ, RZ, 0x4 ;  /* 0x00000004ff0c7424 */ /* 0x000fca00078e00ff */
[----:B------:R-:W-:Y:S01]  /*be80*/  SEL R7, R12, 0x2, P0 ;  /* 0x000000020c077807 */ /* 0x000fe20000000000 */
[----:B------:R-:W-:-:S03]  /*be90*/  IMAD.MOV.U32 R11, RZ, RZ, R9 ;  /* 0x000000ffff0b7224 */ /* 0x000fc600078e0009 */
[----:B------:R-:W-:Y:S01]  /*bea0*/  IADD3 R14, R7, 0x800, R14 ;  /* 0x00000800070e7810 */ /* 0x000fe20007ffe00e */
[----:B------:R-:W-:Y:S01]  /*beb0*/  IMAD.IADD R10, R4, 0x1, R7 ;  /* 0x00000001040a7824 */ /* 0x000fe200078e0207 */
[----:B------:R-:W-:Y:S02]  /*bec0*/  R2UR UR7, R11 ;  /* 0x000000000b0772ca */ /* 0x000fe400000e0000 */
[----:B------:R-:W-:Y:S02]  /*bed0*/  R2UR UR4, R14 ;  /* 0x000000000e0472ca */ /* 0x000fe400000e0000 */
[----:B------:R-:W-:Y:S02]  /*bee0*/  R2UR UR6, R10 ;  /* 0x000000000a0672ca */ /* 0x000fe400000e0000 */
[----:B------:R-:W-:Y:S01]  /*bef0*/  R2UR UR5, R15 ;  /* 0x000000000f0572ca */ /* 0x000fe200000e0000 */
[----:B------:R-:W-:Y:S02]  /*bf00*/  WARPGROUP.DEPBAR.LE gsb0, 0x0 ;  /* 0x00008000000079c5 */ /* 0x000fe40000010000 */
[----:B------:R-:W-:-:S10]  /*bf10*/  WARPGROUP.ARRIVE ;  /* 0x00000000000079c5 */ /* 0x000fd40000000000 */
[----:B------:R-:W-:Y:S01]  /*bf20*/  HGMMA.64x64x16.F32.BF16 R24, gdesc[UR4], R24, gsb0 ;  /* 0x00e00000041879f0 */ /* 0x000fe20008001818 */
[----:B------:R-:W-:Y:S01]  /*bf30*/  SEL R11, R12, 0x6, !P0 ;  /* 0x000000060c0b7807 */ /* 0x000fe20004000000 */
[----:B------:R-:W-:-:S03]  /*bf40*/  IMAD.MOV.U32 R13, RZ, RZ, R9 ;  /* 0x000000ffff0d7224 */ /* 0x000fc600078e0009 */
[----:B--2---:R-:W-:Y:S01]  /*bf50*/  IADD3 R20, R11, 0x800, R20 ;  /* 0x000008000b147810 */ /* 0x004fe20007ffe014 */
[----:B------:R-:W-:Y:S01]  /*bf60*/  IMAD.IADD R12, R4, 0x1, R11 ;  /* 0x00000001040c7824 */ /* 0x000fe200078e020b */
[----:B------:R-:W-:Y:S02]  /*bf70*/  R2UR UR7, R13 ;  /* 0x000000000d0772ca */ /* 0x000fe400000e0000 */
[----:B------:R-:W-:Y:S02]  /*bf80*/  R2UR UR4, R20 ;  /* 0x00000000140472ca */ /* 0x000fe400000e0000 */
[----:B------:R-:W-:Y:S02]  /*bf90*/  R2UR UR6, R12 ;  /* 0x000000000c0672ca */ /* 0x000fe400000e0000 */
[----:B------:R-:W-:Y:S01]  /*bfa0*/  R2UR UR5, R21 ;  /* 0x00000000150572ca */ /* 0x000fe200000e0000 */
[----:B------:R-:W-:Y:S01]  /*bfb0*/  IMAD.MOV.U32 R4, RZ, RZ, 0x28 ;  /* 0x00000028ff047424 */ /* 0x000fe200078e00ff */
[----:B------:R-:W2:Y:S01]  /*bfc0*/  LDL.64 R20, [R1+0x90] ;  /* 0x0000900001147983 */ /* 0x000ea20000100a00 */
[----:B------:R-:W-:-:S03]  /*bfd0*/  IMAD.MOV.U32 R13, RZ, RZ, 0xa00 ;  /* 0x00000a00ff0d7424 */ /* 0x000fc600078e00ff */
[----:B------:R-:W-:Y:S01]  /*bfe0*/  SEL R4, R4, 0x26, P0 ;  /* 0x0000002604047807 */ /* 0x000fe20000000000 */
[----:B------:R-:W-:Y:S02]  /*bff0*/  WARPGROUP.DEPBAR.LE gsb0, 0x0 ;  /* 0x00008000000079c5 */ /* 0x000fe40000010000 */
[----:B------:R-:W-:-:S06]  /*c000*/  WARPGROUP.ARRIVE ;  /* 0x00000000000079c5 */ /* 0x000fcc0000000000 */
[----:B------:R-:W-:Y:S01]  /*c010*/  HGMMA.64x64x16.F32.BF16 R24, gdesc[UR4], R24, gsb0 ;  /* 0x00e00000041879f0 */ /* 0x000fe20008001818 */
[----:B------:R-:W-:-:S05]  /*c020*/  SEL R13, R13, 0x980, P0 ;  /* 0x000009800d0d7807 */ /* 0x000fca0000000000 */
[----:B------:R-:W-:-:S05]  /*c030*/  IMAD.IADD R4, R4, 0x1, R13 ;  /* 0x0000000104047824 */ /* 0x000fca00078e020d */
[----:B------:R-:W-:-:S05]  /*c040*/  LOP3.LUT R13, R4, 0xa06, RZ, 0xc0, !PT ;  /* 0x00000a06040d7812 */ /* 0x000fca00078ec0ff */
[----:B---3--:R-:W-:Y:S02]  /*c050*/  IMAD.IADD R56, R13, 0x1, R56 ;  /* 0x000000010d387824 */ /* 0x008fe400078e0238 */
[----:B------:R-:W-:Y:S02]  /*c060*/  IMAD.IADD R12, R8, 0x1, R13 ;  /* 0x00000001080c7824 */ /* 0x000fe400078e020d */
[----:B------:R-:W-:Y:S01]  /*c070*/  IMAD.MOV.U32 R13, RZ, RZ, R9 ;  /* 0x000000ffff0d7224 */ /* 0x000fe200078e0009 */
[----:B------:R-:W-:Y:S02]  /*c080*/  R2UR UR4, R56 ;  /* 0x00000000380472ca */ /* 0x000fe400000e0000 */
[----:B------:R-:W-:Y:S02]  /*c090*/  R2UR UR6, R12 ;  /* 0x000000000c0672ca */ /* 0x000fe400000e0000 */
[----:B------:R-:W-:Y:S02]  /*c0a0*/  R2UR UR7, R13 ;  /* 0x000000000d0772ca */ /* 0x000fe400000e0000 */
[----:B------:R-:W-:Y:S01]  /*c0b0*/  R2UR UR5, R57 ;  /* 0x00000000390572ca */ /* 0x000fe200000e0000 */
[----:B------:R-:W-:-:S02]  /*c0c0*/  WARPGROUP.DEPBAR.LE gsb0, 0x0 ;  /* 0x00008000000079c5 */ /* 0x000fc40000010000 */
[----:B------:R-:W-:Y:S01]  /*c0d0*/  WARPGROUP.ARRIVE ;  /* 0x00000000000079c5 */ /* 0x000fe20000000000 */
[----:B------:R-:W-:Y:S01]  /*c0e0*/  VIADD R4, R8, 0xa00 ;  /* 0x00000a0008047836 */ /* 0x000fe20000000000 */
[C---:B------:R-:W-:Y:S01]  /*c0f0*/  IADD3 R12, R3.reuse, 0xa00, R60 ;  /* 0x00000a00030c7810 */ /* 0x040fe20007ffe03c */
[----:B------:R-:W-:Y:S01]  /*c100*/  IMAD.MOV.U32 R13, RZ, RZ, R61 ;  /* 0x000000ffff0d7224 */ /* 0x000fe200078e003d */
[----:B------:R-:W3:Y:S06]  /*c110*/  LDL.64 R56, [R1+0x90] ;  /* 0x0000900001387983 */ /* 0x000eec0000100a00 */
[----:B------:R-:W-:Y:S01]  /*c120*/  HGMMA.64x64x16.F32.BF16 R24, gdesc[UR4], R24, gsb0 ;  /* 0x00e00000041879f0 */ /* 0x000fe20008001818 */
[----:B------:R-:W-:-:S02]  /*c130*/  IMAD.IADD R14, R3, 0x1, R4 ;  /* 0x00000001030e7824 */ /* 0x000fc400078e0204 */
[----:B------:R-:W-:Y:S01]  /*c140*/  IMAD.MOV.U32 R15, RZ, RZ, R9 ;  /* 0x000000ffff0f7224 */ /* 0x000fe200078e0009 */
[----:B------:R-:W-:Y:S01]  /*c150*/  R2UR UR4, R12 ;  /* 0x000000000c0472ca */ /* 0x000fe200000e0000 */
[----:B------:R-:W3:Y:S01]  /*c160*/  LDL.64 R60, [R1+0x90] ;  /* 0x00009000013c7983 */ /* 0x000ee20000100a00 */
[----:B------:R-:W-:Y:S02]  /*c170*/  R2UR UR6, R14 ;  /* 0x000000000e0672ca */ /* 0x000fe400000e0000 */
[----:B------:R-:W-:Y:S02]  /*c180*/  R2UR UR7, R15 ;  /* 0x000000000f0772ca */ /* 0x000fe400000e0000 */
[----:B------:R-:W-:Y:S01]  /*c190*/  R2UR UR5, R13 ;  /* 0x000000000d0572ca */ /* 0x000fe200000e0000 */
[----:B------:R-:W-:Y:S02]  /*c1a0*/  WARPGROUP.DEPBAR.LE gsb0, 0x0 ;  /* 0x00008000000079c5 */ /* 0x000fe40000010000 */
[----:B------:R-:W-:-:S10]  /*c1b0*/  WARPGROUP.ARRIVE ;  /* 0x00000000000079c5 */ /* 0x000fd40000000000 */
[----:B------:R-:W-:Y:S01]  /*c1c0*/  HGMMA.64x64x16.F32.BF16 R24, gdesc[UR4], R24, gsb0 ;  /* 0x00e00000041879f0 */ /* 0x000fe20008001818 */
[C---:B------:R-:W-:Y:S01]  /*c1d0*/  IMAD.IADD R14, R7.reuse, 0x1, R4 ;  /* 0x00000001070e7824 */ /* 0x040fe200078e0204 */
[----:B------:R-:W-:Y:S01]  /*c1e0*/  IADD3 R12, R7, 0xa00, R62 ;  /* 0x00000a00070c7810 */ /* 0x000fe20007ffe03e */
[----:B------:R-:W-:Y:S02]  /*c1f0*/  IMAD.MOV.U32 R13, RZ, RZ, R63 ;  /* 0x000000ffff0d7224 */ /* 0x000fe400078e003f */
[----:B------:R-:W-:Y:S01]  /*c200*/  IMAD.MOV.U32 R15, RZ, RZ, R9 ;  /* 0x000000ffff0f7224 */ /* 0x000fe200078e0009 */
[----:B------:R-:W-:Y:S02]  /*c210*/  R2UR UR6, R14 ;  /* 0x000000000e0672ca */ /* 0x000fe400000e0000 */
[----:B------:R-:W-:Y:S02]  /*c220*/  R2UR UR4, R12 ;  /* 0x000000000c0472ca */ /* 0x000fe400000e0000 */
[----:B------:R-:W-:-:S02]  /*c230*/  R2UR UR7, R15 ;  /* 0x000000000f0772ca */ /* 0x000fc400000e0000 */
[----:B------:R-:W-:Y:S01]  /*c240*/  R2UR UR5, R13 ;  /* 0x000000000d0572ca */ /* 0x000fe200000e0000 */
[----:B------:R-:W-:Y:S02]  /*c250*/  WARPGROUP.DEPBAR.LE gsb0, 0x0 ;  /* 0x00008000000079c5 */ /* 0x000fe40000010000 */
[----:B------:R-:W-:Y:S01]  /*c260*/  WARPGROUP.ARRIVE ;  /* 0x00000000000079c5 */ /* 0x000fe20000000000 */
[C---:B------:R-:W-:Y:S01]  /*c270*/  IMAD.IADD R12, R11.reuse, 0x1, R4 ;  /* 0x000000010b0c7824 */ /* 0x040fe200078e0204 */
[----:B----4-:R-:W-:Y:S01]  /*c280*/  IADD3 R58, R11, 0xa00, R58 ;  /* 0x00000a000b3a7810 */ /* 0x010fe20007ffe03a */
[----:B------:R-:W4:Y:S07]  /*c290*/  LDL.64 R14, [R1+0x90] ;  /* 0x00009000010e7983 */ /* 0x000f2e0000100a00 */
[----:B------:R-:W-:Y:S01]  /*c2a0*/  HGMMA.64x64x16.F32.BF16 R24, gdesc[UR4], R24, gsb0 ;  /* 0x00e00000041879f0 */ /* 0x000fe20008001818 */
[----:B------:R-:W-:Y:S01]  /*c2b0*/  IMAD.MOV.U32 R13, RZ, RZ, R9 ;  /* 0x000000ffff0d7224 */ /* 0x000fe200078e0009 */
[----:B------:R-:W-:-:S02]  /*c2c0*/  R2UR UR6, R12 ;  /* 0x000000000c0672ca */ /* 0x000fc400000e0000 */
[----:B------:R-:W-:Y:S02]  /*c2d0*/  R2UR UR4, R58 ;  /* 0x000000003a0472ca */ /* 0x000fe400000e0000 */
[----:B------:R-:W-:Y:S02]  /*c2e0*/  R2UR UR7, R13 ;  /* 0x000000000d0772ca */ /* 0x000fe400000e0000 */
[----:B------:R-:W-:Y:S01]  /*c2f0*/  R2UR UR5, R59 ;  /* 0x000000003b0572ca */ /* 0x000fe200000e0000 */
[----:B------:R-:W-:Y:S02]  /*c300*/  IMAD.MOV.U32 R4, RZ, RZ, 0x30 ;  /* 0x00000030ff047424 */ /* 0x000fe400078e00ff */
[----:B------:R-:W-:-:S03]  /*c310*/  IMAD.MOV.U32 R13, RZ, RZ, 0xc00 ;  /* 0x00000c00ff0d7424 */ /* 0x000fc600078e00ff */
[----:B------:R-:W-:Y:S02]  /*c320*/  SEL R4, R4, 0x2e, P0 ;  /* 0x0000002e04047807 */ /* 0x000fe40000000000 */
[----:B------:R-:W-:Y:S01]  /*c330*/  SEL R13, R13, 0xb80, P0 ;  /* 0x00000b800d0d7807 */ /* 0x000fe20000000000 */
[----:B------:R-:W-:Y:S02]  /*c340*/  WARPGROUP.DEPBAR.LE gsb0, 0x0 ;  /* 0x00008000000079c5 */ /* 0x000fe40000010000 */
[----:B------:R-:W-:-:S06]  /*c350*/  WARPGROUP.ARRIVE ;  /* 0x00000000000079c5 */ /* 0x000fcc0000000000 */
[----:B------:R-:W-:Y:S01]  /*c360*/  HGMMA.64x64x16.F32.BF16 R24, gdesc[UR4], R24, gsb0 ;  /* 0x00e00000041879f0 */ /* 0x000fe20008001818 */
[----:B------:R-:W-:-:S05]  /*c370*/  IMAD.IADD R4, R4, 0x1, R13 ;  /* 0x0000000104047824 */ /* 0x000fca00078e020d */
[----:B------:R-:W-:Y:S01]  /*c380*/  LOP3.LUT R59, R4, 0xe06, RZ, 0xc0, !PT ;  /* 0x00000e06043b7812 */ /* 0x000fe200078ec0ff */
[----:B------:R-:W-:-:S04]  /*c390*/  IMAD.MOV.U32 R13, RZ, RZ, R65 ;  /* 0x000000ffff0d7224 */ /* 0x000fc800078e0041 */
[----:B------:R-:W-:Y:S02]  /*c3a0*/  IMAD.IADD R12, R59, 0x1, R64 ;  /* 0x000000013b0c7824 */ /* 0x000fe400078e0240 */
        /* <DEDUP_REMOVED lines=9> */
[C---:B--2---:R-:W-:Y:S01]  /*c440*/  IADD3 R20, R3.reuse, 0xc00, R20 ;  /* 0x00000c0003147810 */ /* 0x044fe20007ffe014 */
[----:B------:R-:W2:Y:S07]  /*c450*/  LDL.64 R58, [R1+0x90] ;  /* 0x00009000013a7983 */ /* 0x000eae0000100a00 */
[----:B------:R-:W-:Y:S01]  /*c460*/  HGMMA.64x64x16.F32.BF16 R24, gdesc[UR4], R24, gsb0 ;  /* 0x00e00000041879f0 */ /* 0x000fe20008001818 */
[----:B------:R-:W-:-:S02]  /*c470*/  IMAD.IADD R12, R3, 0x1, R4 ;  /* 0x00000001030c7824 */ /* 0x000fc400078e0204 */
[--C-:B------:R-:W-:Y:S01]  /*c480*/  IMAD.MOV.U32 R13, RZ, RZ, R9.reuse ;  /* 0x000000ffff0d7224 */ /* 0x100fe200078e0009 */
[----:B------:R-:W-:Y:S02]  /*c490*/  R2UR UR4, R20 ;  /* 0x00000000140472ca */ /* 0x000fe400000e0000 */
[----:B------:R-:W-:Y:S02]  /*c4a0*/  R2UR UR6, R12 ;  /* 0x000000000c0672ca */ /* 0x000fe400000e0000 */
[----:B------:R-:W-:Y:S02]  /*c4b0*/  R2UR UR7, R13 ;  /* 0x000000000d0772ca */ /* 0x000fe400000e0000 */
[----:B------:R-:W-:Y:S01]  /*c4c0*/  R2UR UR5, R21 ;  /* 0x00000000150572ca */ /* 0x000fe200000e0000 */
[----:B------:R-:W-:Y:S02]  /*c4d0*/  WARPGROUP.DEPBAR.LE gsb0, 0x0 ;  /* 0x00008000000079c5 */ /* 0x000fe40000010000 */
[----:B------:R-:W-:Y:S01]  /*c4e0*/  WARPGROUP.ARRIVE ;  /* 0x00000000000079c5 */ /* 0x000fe20000000000 */
[C---:B------:R-:W-:Y:S01]  /*c4f0*/  IMAD.IADD R12, R7.reuse, 0x1, R4 ;  /* 0x00000001070c7824 */ /* 0x040fe200078e0204 */
[----:B---3--:R-:W-:Y:S01]  /*c500*/  IADD3 R56, R7, 0xc00, R56 ;  /* 0x00000c0007387810 */ /* 0x008fe20007ffe038 */
[----:B------:R-:W-:Y:S01]  /*c510*/  IMAD.MOV.U32 R13, RZ, RZ, R9 ;  /* 0x000000ffff0d7224 */ /* 0x000fe200078e0009 */
[----:B------:R-:W3:Y:S06]  /*c520*/  LDL.64 R20, [R1+0x90] ;  /* 0x0000900001147983 */ /* 0x000eec0000100a00 */
[----:B------:R-:W-:Y:S01]  /*c530*/  HGMMA.64x64x16.F32.BF16 R24, gdesc[UR4], R24, gsb0 ;  /* 0x00e00000041879f0 */ /* 0x000fe20008001818 */
[----:B------:R-:W-:-:S02]  /*c540*/  R2UR UR6, R12 ;  /* 0x000000000c0672ca */ /* 0x000fc400000e0000 */
[----:B------:R-:W-:Y:S02]  /*c550*/  R2UR UR7, R13 ;  /* 0x000000000d0772ca */ /* 0x000fe400000e0000 */
[----:B------:R-:W-:Y:S02]  /*c560*/  R2UR UR4, R56 ;  /* 0x00000000380472ca */ /* 0x000fe400000e0000 */
[----:B------:R-:W-:Y:S01]  /*c570*/  R2UR UR5, R57 ;  /* 0x00000000390572ca */ /* 0x000fe200000e0000 */
[----:B------:R-:W-:Y:S02]  /*c580*/  WARPGROUP.DEPBAR.LE gsb0, 0x0 ;  /* 0x00008000000079c5 */ /* 0x000fe40000010000 */
[----:B------:R-:W-:Y:S01]  /*c590*/  WARPGROUP.ARRIVE ;  /* 0x00000000000079c5 */ /* 0x000fe20000000000 */
[C---:B------:R-:W-:Y:S01]  /*c5a0*/  IMAD.IADD R12, R11.reuse, 0x1, R4 ;  /* 0x000000010b0c7824 */ /* 0x040fe200078e0204 */
[----:B----4-:R-:W-:Y:S01]  /*c5b0*/  IADD3 R14, R11, 0xc00, R14 ;  /* 0x00000c000b0e7810 */ /* 0x010fe20007ffe00e */
[----:B------:R-:W-:Y:S01]  /*c5c0*/  IMAD.MOV.U32 R13, RZ, RZ, R9 ;  /* 0x000000ffff0d7224 */ /* 0x000fe200078e0009 */
[----:B------:R-:W4:Y:S06]  /*c5d0*/  LDL.64 R56, [R1+0x90] ;  /* 0x0000900001387983 */ /* 0x000f2c0000100a00 */
[----:B------:R-:W-:Y:S01]  /*c5e0*/  HGMMA.64x64x16.F32.BF16 R24, gdesc[UR4], R24, gsb0 ;  /* 0x00e00000041879f0 */ /* 0x000fe20008001818 */
        /* <DEDUP_REMOVED lines=15> */
[----:B------:R-:W-:Y:S01]  /*c6e0*/  IMAD.IADD R14, R8, 0x1, R15 ;  /* 0x00000001080e7824 */ /* 0x000fe200078e020f */
[----:B------:R-:W-:Y:S01]  /*c6f0*/  R2UR UR5, R13 ;  /* 0x000000000d0572ca */ /* 0x000fe200000e0000 */
[----:B------:R-:W-:Y:S01]  /*c700*/  IMAD.MOV.U32 R15, RZ, RZ, R9 ;  /* 0x000000ffff0f7224 */ /* 0x000fe200078e0009 */
[----:B------:R-:W-:Y:S01]  /*c710*/  R2UR UR4, R12 ;  /* 0x000000000c0472ca */ /* 0x000fe200000e0000 */
[----:B------:R-:W4:Y:S01]  /*c720*/  LDL.64 R60, [R1+0x90] ;  /* 0x00009000013c7983 */ /* 0x000f220000100a00 */
[----:B------:R-:W-:Y:S02]  /*c730*/  R2UR UR6, R14 ;  /* 0x000000000e0672ca */ /* 0x000fe400000e0000 */
[----:B------:R-:W-:Y:S01]  /*c740*/  R2UR UR7, R15 ;  /* 0x000000000f0772ca */ /* 0x000fe200000e0000 */
[----:B------:R-:W-:-:S02]  /*c750*/  WARPGROUP.DEPBAR.LE gsb0, 0x0 ;  /* 0x00008000000079c5 */ /* 0x000fc40000010000 */
[----:B------:R-:W-:Y:S01]  /*c760*/  WARPGROUP.ARRIVE ;  /* 0x00000000000079c5 */ /* 0x000fe20000000000 */
[----:B------:R-:W-:Y:S01]  /*c770*/  VIADD R4, R8, 0xe00 ;  /* 0x00000e0008047836 */ /* 0x000fe20000000000 */
[C---:B--2---:R-:W-:Y:S01]  /*c780*/  IADD3 R58, R3.reuse, 0xe00, R58 ;  /* 0x00000e00033a7810 */ /* 0x044fe20007ffe03a */
[----:B------:R-:W-:Y:S01]  /*c790*/  IMAD.MOV.U32 R13, RZ, RZ, R9 ;  /* 0x000000ffff0d7224 */ /* 0x000fe200078e0009 */
[----:B------:R-:W2:Y:S06]  /*c7a0*/  LDL R15, [R1] ;  /* 0x00000000010f7983 */ /* 0x000eac0000100800 */
[----:B------:R-:W-:Y:S01]  /*c7b0*/  HGMMA.64x64x16.F32.BF16 R24, gdesc[UR4], R24, gsb0 ;  /* 0x00e00000041879f0 */ /* 0x000fe20008001818 */
[----:B------:R-:W-:Y:S01]  /*c7c0*/  IMAD.IADD R12, R3, 0x1, R4 ;  /* 0x00000001030c7824 */ /* 0x000fe200078e0204 */
[----:B------:R-:W-:Y:S01]  /*c7d0*/  R2UR UR7, R13 ;  /* 0x000000000d0772ca */ /* 0x000fe200000e0000 */
[----:B------:R0:W5:Y:S01]  /*c7e0*/  LDL R3, [R1+0x1c8] ;  /* 0x0001c80001037983 */ /* 0x0001620000100800 */
[----:B------:R-:W-:-:S02]  /*c7f0*/  R2UR UR4, R58 ;  /* 0x000000003a0472ca */ /* 0x000fc400000e0000 */
[----:B------:R-:W-:Y:S01]  /*c800*/  R2UR UR6, R12 ;  /* 0x000000000c0672ca */ /* 0x000fe200000e0000 */
[----:B------:R0:W5:Y:S01]  /*c810*/  LDL R14, [R1+0xc] ;  /* 0x00000c00010e7983 */ /* 0x0001620000100800 */
[----:B------:R-:W-:Y:S01]  /*c820*/  R2UR UR5, R59 ;  /* 0x000000003b0572ca */ /* 0x000fe200000e0000 */
[----:B------:R-:W-:Y:S02]  /*c830*/  WARPGROUP.DEPBAR.LE gsb0, 0x0 ;  /* 0x00008000000079c5 */ /* 0x000fe40000010000 */
[----:B------:R-:W-:-:S10]  /*c840*/  WARPGROUP.ARRIVE ;  /* 0x00000000000079c5 */ /* 0x000fd40000000000 */
[----:B------:R-:W-:Y:S01]  /*c850*/  HGMMA.64x64x16.F32.BF16 R24, gdesc[UR4], R24, gsb0 ;  /* 0x00e00000041879f0 */ /* 0x000fe20008001818 */
[C---:B------:R-:W-:Y:S01]  /*c860*/  IMAD.IADD R12, R7.reuse, 0x1, R4 ;  /* 0x00000001070c7824 */ /* 0x040fe200078e0204 */
[----:B---3--:R-:W-:Y:S01]  /*c870*/  IADD3 R20, R7, 0xe00, R20 ;  /* 0x00000e0007147810 */ /* 0x008fe20007ffe014 */
[----:B------:R-:W-:Y:S01]  /*c880*/  IMAD.MOV.U32 R13, RZ, RZ, R9 ;  /* 0x000000ffff0d7224 */ /* 0x000fe200078e0009 */
[----:B------:R-:W-:Y:S02]  /*c890*/  R2UR UR5, R21 ;  /* 0x00000000150572ca */ /* 0x000fe400000e0000 */
[----:B------:R-:W-:Y:S02]  /*c8a0*/  R2UR UR6, R12 ;  /* 0x000000000c0672ca */ /* 0x000fe400000e0000 */
[----:B------:R-:W-:Y:S02]  /*c8b0*/  R2UR UR7, R13 ;  /* 0x000000000d0772ca */ /* 0x000fe400000e0000 */
[----:B------:R-:W-:Y:S01]  /*c8c0*/  R2UR UR4, R20 ;  /* 0x00000000140472ca */ /* 0x000fe200000e0000 */
[----:B------:R-:W-:-:S02]  /*c8d0*/  WARPGROUP.DEPBAR.LE gsb0, 0x0 ;  /* 0x00008000000079c5 */ /* 0x000fc40000010000 */
[----:B------:R-:W-:-:S10]  /*c8e0*/  WARPGROUP.ARRIVE ;  /* 0x00000000000079c5 */ /* 0x000fd40000000000 */
[----:B------:R-:W-:Y:S01]  /*c8f0*/  HGMMA.64x64x16.F32.BF16 R24, gdesc[UR4], R24, gsb0 ;  /* 0x00e00000041879f0 */ /* 0x000fe20008001818 */
[C---:B----4-:R-:W-:Y:S01]  /*c900*/  IADD3 R56, R11.reuse, 0xe00, R56 ;  /* 0x00000e000b387810 */ /* 0x050fe20007ffe038 */
[----:B------:R-:W-:Y:S02]  /*c910*/  IMAD.IADD R10, R11, 0x1, R4 ;  /* 0x000000010b0a7824 */ /* 0x000fe400078e0204 */
[----:B------:R-:W-:Y:S01]  /*c920*/  IMAD.MOV.U32 R11, RZ, RZ, R9 ;  /* 0x000000ffff0b7224 */ /* 0x000fe200078e0009 */
[----:B------:R-:W-:Y:S02]  /*c930*/  R2UR UR4, R56 ;  /* 0x00000000380472ca */ /* 0x000fe400000e0000 */
[----:B------:R-:W-:Y:S02]  /*c940*/  R2UR UR6, R10 ;  /* 0x000000000a0672ca */ /* 0x000fe400000e0000 */
[----:B------:R-:W-:Y:S02]  /*c950*/  R2UR UR7, R11 ;  /* 0x000000000b0772ca */ /* 0x000fe400000e0000 */
[----:B------:R-:W-:Y:S01]  /*c960*/  R2UR UR5, R57 ;  /* 0x00000000390572ca */ /* 0x000fe200000e0000 */
[----:B------:R-:W-:-:S02]  /*c970*/  IMAD.MOV.U32 R4, RZ, RZ, 0x40 ;  /* 0x00000040ff047424 */ /* 0x000fc400078e00ff */
        /* <DEDUP_REMOVED lines=8> */
[----:B------:R-:W-:Y:S02]  /*ca00*/  IMAD.MOV.U32 R11, RZ, RZ, R9 ;  /* 0x000000ffff0b7224 */ /* 0x000fe400078e0009 */
[----:B------:R-:W-:Y:S02]  /*ca10*/  IMAD.MOV.U32 R9, RZ, RZ, R61 ;  /* 0x000000ffff097224 */ /* 0x000fe400078e003d */
[----:B------:R-:W-:Y:S02]  /*ca20*/  IMAD.IADD R10, R8, 0x1, R7 ;  /* 0x00000001080a7824 */ /* 0x000fe400078e0207 */
[----:B------:R-:W-:Y:S01]  /*ca30*/  IMAD.IADD R8, R7, 0x1, R60 ;  /* 0x0000000107087824 */ /* 0x000fe200078e023c */
[----:B------:R-:W-:Y:S02]  /*ca40*/  R2UR UR7, R11 ;  /* 0x000000000b0772ca */ /* 0x000fe400000e0000 */
[----:B------:R-:W-:-:S02]  /*ca50*/  R2UR UR6, R10 ;  /* 0x000000000a0672ca */ /* 0x000fc400000e0000 */
[----:B------:R-:W-:Y:S02]  /*ca60*/  R2UR UR4, R8 ;  /* 0x00000000080472ca */ /* 0x000fe400000e0000 */
[----:B------:R-:W-:Y:S01]  /*ca70*/  R2UR UR5, R9 ;  /* 0x00000000090572ca */ /* 0x000fe200000e0000 */
[----:B------:R0:W-:Y:S04]  /*ca80*/  STL [R1+0x68], R0 ;  /* 0x0000680001007387 */ /* 0x0001e80000100800 */
[----:B------:R0:W-:Y:S04]  /*ca90*/  STL [R1+0x68], R0 ;  /* 0x0000680001007387 */ /* 0x0001e80000100800 */
[----:B------:R0:W-:Y:S04]  /*caa0*/  STL [R1+0x68], R0 ;  /* 0x0000680001007387 */ /* 0x0001e80000100800 */
[----:B------:R0:W-:Y:S04]  /*cab0*/  STL [R1+0x68], R0 ;  /* 0x0000680001007387 */ /* 0x0001e80000100800 */
[----:B------:R0:W-:Y:S01]  /*cac0*/  STL [R1+0x68], R0 ;  /* 0x0000680001007387 */ /* 0x0001e20000100800 */
[----:B------:R-:W-:-:S02]  /*cad0*/  WARPGROUP.DEPBAR.LE gsb0, 0x0 ;  /* 0x00008000000079c5 */ /* 0x000fc40000010000 */
[----:B------:R-:W-:-:S06]  /*cae0*/  WARPGROUP.ARRIVE ;  /* 0x00000000000079c5 */ /* 0x000fcc0000000000 */
[----:B------:R-:W-:Y:S01]  /*caf0*/  HGMMA.64x64x16.F32.BF16 R24, gdesc[UR4], R24, gsb0 ;  /* 0x00e00000041879f0 */ /* 0x000fe20008001818 */
        /* <DEDUP_REMOVED lines=24> */
[----:B--2---:R-:W-:-:S03]  /*cc80*/  LOP3.LUT R4, R15, 0x1, RZ, 0xfc, !PT ;  /* 0x000000010f047812 */ /* 0x004fc600078efcff */
[----:B------:R0:W-:Y:S04]  /*cc90*/  STL [R1+0x68], R0 ;  /* 0x0000680001007387 */ /* 0x0001e80000100800 */
[----:B------:R0:W-:Y:S04]  /*cca0*/  STL [R1+0x68], R0 ;  /* 0x0000680001007387 */ /* 0x0001e80000100800 */
[----:B------:R0:W-:Y:S01]  /*ccb0*/  STL [R1+0x68], R0 ;  /* 0x0000680001007387 */ /* 0x0001e20000100800 */
[----:B------:R-:W-:Y:S01]  /*ccc0*/  ISETP.NE.AND P0, PT, R4, 0x3, PT ;  /* 0x000000030400780c */ /* 0x000fe20003f05270 */
[----:B------:R-:W-:-:S02]  /*ccd0*/  WARPGROUP.DEPBAR.LE gsb0, 0x0 ;  /* 0x00008000000079c5 */ /* 0x000fc40000010000 */
[----:B------:R-:W-:Y:S10]  /*cce0*/  BSSY B0, `(.L_x_1948) ;  /* 0x0000003000007945 */ /* 0x000ff40003800000 */
[----:B0-----:R-:W-:Y:S05]  /*ccf0*/  @!P0 BRA `(.L_x_1949) ;  /* 0x0000000000048947 */ /* 0x001fea0003800000 */
[----:B------:R-:W-:Y:S01]  /*cd00*/  BPT.TRAP 0x1 ;  /* 0x000000040000795c */ /* 0x000fe20000300000 */
.L_x_1949:
[----:B------:R-:W-:Y:S05]  /*cd10*/  BSYNC B0 ;  /* 0x0000000000007941 */ /* 0x000fea0003800000 */
.L_x_1948:
[----:B------:R-:W2:Y:S02]  /*cd20*/  LDL.64 R8, [R1+0x20] ;  /* 0x0000200001087983 */ /* 0x000ea40000100a00 */
[----:B--2---:R-:W-:-:S05]  /*cd30*/  MOV R0, R8 ;  /* 0x0000000800007202 */ /* 0x004fca0000000f00 */
[----:B-----5:R-:W-:-:S05]  /*cd40*/  IMAD R3, R3, 0x8, R0 ;  /* 0x0000000803037824 */ /* 0x020fca00078e0200 */
[----:B------:R-:W-:-:S04]  /*cd50*/  PRMT R3, R14, 0x654, R3 ;  /* 0x000006540e037816 */ /* 0x000fc80000000003 */
[----:B------:R0:W-:Y:S01]  /*cd60*/  SYNCS.ARRIVE.TRANS64.RED.A1T0 RZ, [R3+URZ], RZ ;  /* 0x000000ff03ff79a7 */ /* 0x0001e2000810043f */
[----:B------:R-:W2:Y:S04]  /*cd70*/  LDL.64 R56, [R1+0x100] ;  /* 0x0001000001387983 */ /* 0x000ea80000100a00 */
[----:B------:R-:W3:Y:S04]  /*cd80*/  LDL R0, [R1+0xcc] ;  /* 0x0000cc0001007983 */ /* 0x000ee80000100800 */
[----:B------:R-:W4:Y:S04]  /*cd90*/  LDL.64 R20, [R1+0xf0] ;  /* 0x0000f00001147983 */ /* 0x000f280000100a00 */
[----:B0-----:R-:W4:Y:S04]  /*cda0*/  LDL R3, [R1+0x50] ;  /* 0x0000500001037983 */ /* 0x001f280000100800 */
[----:B------:R-:W4:Y:S04]  /*cdb0*/  LDL R4, [R1+0xf8] ;  /* 0x0000f80001047983 */ /* 0x000f280000100800 */
[----:B------:R-:W4:Y:S04]  /*cdc0*/  LDL.128 R8, [R1+0xd0] ;  /* 0x0000d00001087983 */ /* 0x000f280000100c00 */
[----:B------:R-:W4:Y:S04]  /*cdd0*/  LDL.128 R12, [R1+0xe0] ;  /* 0x0000e000010c7983 */ /* 0x000f280000100c00 */
[----:B--2---:R-:W2:Y:S01]  /*cde0*/  LD.E R56, desc[UR36][R56.64] ;  /* 0x0000002438387980 */ /* 0x004ea2000c101900 */
[----:B---3--:R-:W-:-:S02]  /*cdf0*/  SHF.R.S32.HI R7, RZ, 0x1f, R0 ;  /* 0x0000001fff077819 */ /* 0x008fc40000011400 */
[----:B----4-:R-:W-:Y:S01]  /*ce00*/  ISETP.NE.AND P0, PT, R20, 0x1, PT ;  /* 0x000000011400780c */ /* 0x010fe20003f05270 */
[----:B------:R-:W-:Y:S01]  /*ce10*/  BSSY B0, `(.L_x_1950) ;  /* 0x000007d000007945 */ /* 0x000fe20003800000 */
[----:B------:R-:W-:Y:S01]  /*ce20*/  ISETP.GE.AND P1, PT, R13, 0x1, PT ;  /* 0x000000010d00780c */ /* 0x000fe20003f26270 */
[----:B--2---:R-:W-:-:S04]  /*ce30*/  FMUL.FTZ R29, R29, R56 ;  /* 0x000000381d1d7220 */ /* 0x004fc80000410000 */
[----:B------:R0:W1:Y:S02]  /*ce40*/  MUFU.TANH R57, R29 ;  /* 0x0000001d00397308 */ /* 0x0000640000002400 */
[----:B0-----:R-:W-:-:S04]  /*ce50*/  LEA.HI R29, R7, R0, RZ, 0x7 ;  /* 0x00000000071d7211 */ /* 0x001fc800078f38ff */
[----:B------:R-:W-:Y:S01]  /*ce60*/  LOP3.LUT R29, R29, 0xffffff80, RZ, 0xc0, !PT ;  /* 0xffffff801d1d7812 */ /* 0x000fe200078ec0ff */
[-C--:B------:R-:W-:Y:S01]  /*ce70*/  FMUL.FTZ R30, R30, R56.reuse ;  /* 0x000000381e1e7220 */ /* 0x080fe20000410000 */
[----:B------:R-:W-:-:S03]  /*ce80*/  FMUL.FTZ R33, R33, R56 ;  /* 0x0000003821217220 */ /* 0x000fc60000410000 */
[----:B------:R-:W-:Y:S01]  /*ce90*/  IMAD.IADD R29, R0, 0x1, -R29 ;  /* 0x00000001001d7824 */ /* 0x000fe200078e0a1d */
[----:B------:R0:W2:Y:S01]  /*cea0*/  MUFU.TANH R58, R30 ;  /* 0x0000001e003a7308 */ /* 0x0000a20000002400 */
[-C--:B------:R-:W-:Y:S01]  /*ceb0*/  FMUL.FTZ R31, R31, R56.reuse ;  /* 0x000000381f1f7220 */ /* 0x080fe20000410000 */
[----:B------:R-:W-:-:S06]  /*cec0*/  FMUL.FTZ R32, R32, R56 ;  /* 0x0000003820207220 */ /* 0x000fcc0000410000 */
[----:B------:R3:W4:Y:S01]  /*ced0*/  MUFU.TANH R61, R33 ;  /* 0x00000021003d7308 */ /* 0x0007220000002400 */
[----:B0-----:R-:W-:-:S07]  /*cee0*/  SHF.R.S32.HI R30, RZ, 0x1f, R29 ;  /* 0x0000001fff1e7819 */ /* 0x001fce000001141d */
[----:B------:R0:W1:Y:S01]  /*cef0*/  MUFU.TANH R59, R31 ;  /* 0x0000001f003b7308 */ /* 0x0000620000002400 */
[----:B---3--:R-:W-:-:S04]  /*cf00*/  LEA.HI R33, R7, R0, RZ, 0x2 ;  /* 0x0000000007217211 */ /* 0x008fc800078f10ff */
[----:B------:R-:W-:Y:S02]  /*cf10*/  LOP3.LUT R33, R33, 0xfffffffc, RZ, 0xc0, !PT ;  /* 0xfffffffc21217812 */ /* 0x000fe400078ec0ff */
[-C--:B0-----:R-:W-:Y:S01]  /*cf20*/  LEA.HI R31, R30, R29.reuse, RZ, 0x2 ;  /* 0x0000001d1e1f7211 */ /* 0x081fe200078f10ff */
[----:B------:R0:W3:Y:S03]  /*cf30*/  MUFU.TANH R60, R32 ;  /* 0x00000020003c7308 */ /* 0x0000e60000002400 */
[----:B------:R-:W-:Y:S01]  /*cf40*/  SHF.R.S32.HI R7, RZ, 0x2, R31 ;  /* 0x00000002ff077819 */ /* 0x000fe2000001141f */
[----:B------:R-:W-:Y:S01]  /*cf50*/  IMAD.IADD R33, R0, 0x1, -R33 ;  /* 0x0000000100217824 */ /* 0x000fe200078e0a21 */
[----:B------:R-:W-:Y:S02]  /*cf60*/  LEA.HI R30, R30, R29, RZ, 0x5 ;  /* 0x0000001d1e1e7211 */ /* 0x000fe400078f28ff */
[----:B0-----:R-:W-:-:S04]  /*cf70*/  SHF.R.S32.HI R32, RZ, 0x1f, R31 ;  /* 0x0000001fff207819 */ /* 0x001fc8000001141f */
[----:B------:R-:W-:Y:S02]  /*cf80*/  LEA.HI R32, R32, R7, RZ, 0x3 ;  /* 0x0000000720207211 */ /* 0x000fe400078f18ff */
[----:B------:R-:W-:Y:S02]  /*cf90*/  SHF.R.S32.HI R30, RZ, 0x5, R30 ;  /* 0x00000005ff1e7819 */ /* 0x000fe4000001141e */
[----:B------:R-:W-:Y:S02]  /*cfa0*/  LOP3.LUT R32, R32, 0xfffffff8, RZ, 0xc0, !PT ;  /* 0xfffffff820207812 */ /* 0x000fe400078ec0ff */
[----:B------:R-:W-:Y:S01]  /*cfb0*/  LEA.HI R0, R33, R33, RZ, 0x1 ;  /* 0x0000002121007211 */ /* 0x000fe200078f08ff */
[----:B------:R-:W-:Y:S02]  /*cfc0*/  IMAD R3, R3, 0x4, R30 ;  /* 0x0000000403037824 */ /* 0x000fe400078e021e */
[----:B------:R-:W-:Y:S01]  /*cfd0*/  IMAD.IADD R32, R7, 0x1, -R32 ;  /* 0x0000000107207824 */ /* 0x000fe200078e0a20 */
[----:B------:R-:W-:-:S03]  /*cfe0*/  LOP3.LUT R0, R0, 0x1ffffffe, RZ, 0xc0, !PT ;  /* 0x1ffffffe00007812 */ /* 0x000fc600078ec0ff */
[----:B------:R-:W-:Y:S02]  /*cff0*/  IMAD.U32 R3, R3, 0x10, R32 ;  /* 0x0000001003037824 */ /* 0x000fe400078e0020 */
[----:B------:R-:W-:-:S04]  /*d000*/  IMAD.IADD R0, R33, 0x1, -R0 ;  /* 0x0000000121007824 */ /* 0x000fc800078e0a00 */
[----:B------:R-:W-:-:S04]  /*d010*/  IMAD R20, R0, 0x8, R3 ;  /* 0x0000000800147824 */ /* 0x000fc800078e0203 */
[----:B------:R-:W-:-:S04]  /*d020*/  @P0 IMAD.HI.U32 R21, R20, R21, RZ ;  /* 0x0000001514150227 */ /* 0x000fc800078e00ff */
[----:B------:R-:W-:Y:S01]  /*d030*/  IMAD.MOV.U32 R0, RZ, RZ, -0x40 ;  /* 0xffffffc0ff007424 */ /* 0x000fe200078e00ff */
[----:B------:R-:W-:-:S03]  /*d040*/  @P0 SHF.R.U32.HI R20, RZ, R4, R21 ;  /* 0x00000004ff140219 */ /* 0x000fc60000011615 */
[----:B------:R-:W-:Y:S01]  /*d050*/  IMAD R4, R177, R0, 0x41 ;  /* 0x00000041b1047424 */ /* 0x000fe200078e0200 */
[----:B------:R-:W-:Y:S01]  /*d060*/  LOP3.LUT R0, R31, 0x7ffffffc, RZ, 0xc0, !PT ;  /* 0x7ffffffc1f007812 */ /* 0x000fe200078ec0ff */
[----:B------:R-:W0:Y:S01]  /*d070*/  SHFL.IDX PT, R62, R20, RZ, 0x1c1f ;  /* 0x001c1fff143e7589 */ /* 0x000e2200000e0000 */
        /* <DEDUP_REMOVED lines=25> */
[----:B------:R-:W-:-:S02]  /*d210*/  IMAD.IADD R0, R29, 0x1, -R0 ;  /* 0x000000011d007824 */ /* 0x000fc400078e0a00 */
[-C--:B------:R-:W-:Y:S01]  /*d220*/  FMUL.FTZ R55, R55, R56.reuse ;  /* 0x0000003837377220 */ /* 0x080fe20000410000 */
[----:B------:R-:W-:Y:S02]  /*d230*/  IMAD.IADD R3, R9, 0x1, R4 ;  /* 0x0000000109037824 */ /* 0x000fe400078e0204 */
[----:B------:R-:W-:Y:S01]  /*d240*/  FMUL.FTZ R51, R51, R56 ;  /* 0x0000003833337220 */ /* 0x000fe20000410000 */
[----:B------:R-:W-:Y:S01]  /*d250*/  LEA R30, R177, 0xffffffc0, 0x6 ;  /* 0xffffffc0b11e7811 */ /* 0x000fe200078e30ff */
[----:B------:R-:W-:Y:S01]  /*d260*/  IMAD R7, R0, -0x2, R3 ;  /* 0xfffffffe00077824 */ /* 0x000fe200078e0203 */
[----:B------:R-:W0:Y:S03]  /*d270*/  MUFU.TANH R24, R24 ;  /* 0x0000001800187308 */ /* 0x000e260000002400 */
[----:B------:R-:W-:Y:S02]  /*d280*/  IMAD.IADD R3, R9, 0x1, -R30 ;  /* 0x0000000109037824 */ /* 0x000fe400078e0a1e */
[----:B------:R-:W-:Y:S01]  /*d290*/  IMAD.IADD R4, R7, 0x1, -R8 ;  /* 0x0000000107047824 */ /* 0x000fe200078e0a08 */
[----:B------:R-:W-:-:S02]  /*d2a0*/  LOP3.LUT R7, RZ, R10, RZ, 0x33, !PT ;  /* 0x0000000aff077212 */ /* 0x000fc400078e33ff */
[----:B------:R-:W0:Y:S01]  /*d2b0*/  MUFU.TANH R25, R25 ;  /* 0x0000001900197308 */ /* 0x000e220000002400 */
[----:B------:R-:W-:-:S07]  /*d2c0*/  IMAD R21, R0, -0x2, R3 ;  /* 0xfffffffe00157824 */ /* 0x000fce00078e0203 */
[----:B------:R-:W0:Y:S01]  /*d2d0*/  MUFU.TANH R26, R26 ;  /* 0x0000001a001a7308 */ /* 0x000e220000002400 */
[----:B------:R-:W-:-:S07]  /*d2e0*/  IMAD.IADD R56, R4, 0x1, R11 ;  /* 0x0000000104387824 */ /* 0x000fce00078e020b */
        /* <DEDUP_REMOVED lines=20> */
[----:B------:R-:W0:Y:S08]  /*d430*/  MUFU.TANH R52, R52 ;  /* 0x0000003400347308 */ /* 0x000e300000002400 */
[----:B------:R-:W0:Y:S08]  /*d440*/  MUFU.TANH R53, R53 ;  /* 0x0000003500357308 */ /* 0x000e300000002400 */
[----:B------:R-:W1:Y:S08]  /*d450*/  MUFU.TANH R54, R54 ;  /* 0x0000003600367308 */ /* 0x000e700000002400 */
[----:B------:R-:W1:Y:S01]  /*d460*/  MUFU.TANH R55, R55 ;  /* 0x0000003700377308 */ /* 0x000e620000002400 */
[----:B------:R-:W-:Y:S01]  /*d470*/  IMAD.IADD R11, R4, 0x1, R7 ;  /* 0x00000001040b7824 */ /* 0x000fe200078e0207 */
[----:B0-----:R-:W-:Y:S01]  /*d480*/  VIADDMNMX R4, R62, R56, R21, PT ;  /* 0x000000383e047246 */ /* 0x001fe20003800115 */
[----:B------:R-:W-:-:S02]  /*d490*/  IMAD.IADD R12, R12, 0x1, -R30 ;  /* 0x000000010c0c7824 */ /* 0x000fc400078e0a1e */
[----:B------:R-:W-:Y:S01]  /*d4a0*/  IMAD.IADD R3, R11, 0x1, R62 ;  /* 0x000000010b037824 */ /* 0x000fe200078e023e */
[----:B--234-:R-:W-:Y:S06]  /*d4b0*/  @!P1 BRA `(.L_x_1951) ;  /* 0x0000000000489947 */ /* 0x01cfec0003800000 */
[----:B------:R-:W-:Y:S01]  /*d4c0*/  IADD3 R7, -R8, R9, R62 ;  /* 0x0000000908077210 */ /* 0x000fe20007ffe13e */
[----:B------:R-:W-:Y:S03]  /*d4d0*/  BSSY B1, `(.L_x_1952) ;  /* 0x000000c000017945 */ /* 0x000fe60003800000 */
[----:B------:R-:W-:-:S13]  /*d4e0*/  ISETP.GT.AND P0, PT, R7, -0x1, PT ;  /* 0xffffffff0700780c */ /* 0x000fda0003f04270 */
[----:B------:R-:W-:Y:S05]  /*d4f0*/  @P0 BRA `(.L_x_1953) ;  /* 0x0000000000180947 */ /* 0x000fea0003800000 */
[----:B------:R-:W-:Y:S02]  /*d500*/  ISETP.NE.AND P0, PT, R13, 0x1, PT ;  /* 0x000000010d00780c */ /* 0x000fe40003f05270 */
[----:B------:R-:W-:-:S11]  /*d510*/  LOP3.LUT R7, RZ, R7, RZ, 0x33, !PT ;  /* 0x00000007ff077212 */ /* 0x000fd600078e33ff */
[----:B------:R-:W-:-:S05]  /*d520*/  @P0 IMAD.HI.U32 R10, R7, R14, RZ ;  /* 0x0000000e070a0227 */ /* 0x000fca00078e00ff */
[----:B------:R-:W-:-:S04]  /*d530*/  @P0 SHF.R.U32.HI R7, RZ, R15, R10 ;  /* 0x0000000fff070219 */ /* 0x000fc8000001160a */
[----:B------:R-:W-:Y:S01]  /*d540*/  LOP3.LUT R7, RZ, R7, RZ, 0x33, !PT ;  /* 0x00000007ff077212 */ /* 0x000fe200078e33ff */
[----:B------:R-:W-:Y:S06]  /*d550*/  BRA `(.L_x_1954) ;  /* 0x00000000000c7947 */ /* 0x000fec0003800000 */
.L_x_1953:
[----:B------:R-:W-:-:S13]  /*d560*/  ISETP.NE.AND P0, PT, R13, 0x1, PT ;  /* 0x000000010d00780c */ /* 0x000fda0003f05270 */
[----:B------:R-:W-:-:S05]  /*d570*/  @P0 IMAD.HI.U32 R10, R7, R14, RZ ;  /* 0x0000000e070a0227 */ /* 0x000fca00078e00ff */
[----:B------:R-:W-:-:S07]  /*d580*/  @P0 SHF.R.U32.HI R7, RZ, R15, R10 ;  /* 0x0000000fff070219 */ /* 0x000fce000001160a */
.L_x_1954:
[----:B------:R-:W-:Y:S05]  /*d590*/  BSYNC B1 ;  /* 0x0000000000017941 */ /* 0x000fea0003800000 */
.L_x_1952:
[----:B------:R-:W-:-:S04]  /*d5a0*/  IMAD R7, R7, R13, -R30 ;  /* 0x0000000d07077224 */ /* 0x000fc800078e0a1e */
[----:B------:R-:W-:-:S05]  /*d5b0*/  IMAD R10, R0, -0x2, R7 ;  /* 0xfffffffe000a7824 */ /* 0x000fca00078e0207 */
[----:B------:R-:W-:Y:S02]  /*d5c0*/  VIMNMX R3, R3, R10, !PT ;  /* 0x0000000a03037248 */ /* 0x000fe40007fe0100 */
[----:B------:R-:W-:-:S07]  /*d5d0*/  VIADDMNMX R4, R10, R13, R4, PT ;  /* 0x0000000d0a047246 */ /* 0x000fce0003800104 */
.L_x_1951:
[----:B------:R-:W-:Y:S05]  /*d5e0*/  BSYNC B0 ;  /* 0x0000000000007941 */ /* 0x000fea0003800000 */
.L_x_1950:
[C---:B------:R-:W-:Y:S01]  /*d5f0*/  ISETP.GE.AND P1, PT, R12.reuse, 0x9, PT ;  /* 0x000000090c00780c */ /* 0x040fe20003f26270 */
[----:B------:R-:W0:Y:S01]  /*d600*/  SHFL.IDX PT, R20, R20, 0x1, 0x1c1f ;  /* 0x003c1f0014147f89 */ /* 0x000e2200000e0000 */
[----:B------:R-:W-:Y:S01]  /*d610*/  ISETP.GE.AND P0, PT, R12, 0x2, PT ;  /* 0x000000020c00780c */ /* 0x000fe20003f06270 */
[----:B------:R-:W-:Y:S01]  /*d620*/  BSSY B0, `(.L_x_1955) ;  /* 0x000005f000007945 */ /* 0x000fe20003800000 */
[C---:B------:R-:W-:Y:S02]  /*d630*/  ISETP.GT.AND P2, PT, R3.reuse, 0x8, !P1 ;  /* 0x000000080300780c */ /* 0x040fe40004f44270 */
[----:B------:R-:W-:Y:S02]  /*d640*/  ISETP.GT.AND P3, PT, R3, 0x1, !P0 ;  /* 0x000000010300780c */ /* 0x000fe40004764270 */
[----:B------:R-:W-:Y:S02]  /*d650*/  ISETP.LT.OR P2, PT, R4, 0x9, P2 ;  /* 0x000000090400780c */ /* 0x000fe40001741670 */
[----:B------:R-:W-:-:S02]  /*d660*/  ISETP.GE.AND P4, PT, R12, 0x11, PT ;  /* 0x000000110c00780c */ /* 0x000fc40003f86270 */
[----:B------:R-:W-:Y:S02]  /*d670*/  FSEL R158, R28, -INF , !P2 ;  /* 0xff8000001c9e7808 */ /* 0x000fe40005000000 */
[----:B------:R-:W-:Y:S02]  /*d680*/  ISETP.LT.OR P3, PT, R4, 0x2, P3 ;  /* 0x000000020400780c */ /* 0x000fe40001f61670 */
[----:B------:R-:W-:Y:S02]  /*d690*/  ISETP.GT.AND P2, PT, R3, 0x10, !P4 ;  /* 0x000000100300780c */ /* 0x000fe40006744270 */
[----:B------:R-:W-:Y:S02]  /*d6a0*/  ISETP.GE.AND P5, PT, R12, 0xa, PT ;  /* 0x0000000a0c00780c */ /* 0x000fe40003fa6270 */
[----:B------:R-:W-:Y:S02]  /*d6b0*/  FSEL R62, R25, -INF , !P3 ;  /* 0xff800000193e7808 */ /* 0x000fe40005800000 */
[----:B------:R-:W-:-:S02]  /*d6c0*/  P2R R29, PR, RZ, 0x10 ;  /* 0x00000010ff1d7803 */ /* 0x000fc40000000000 */
[----:B------:R-:W-:Y:S02]  /*d6d0*/  ISETP.LT.OR P2, PT, R4, 0x11, P2 ;  /* 0x000000110400780c */ /* 0x000fe40001741670 */
[C---:B------:R-:W-:Y:S02]  /*d6e0*/  ISETP.GT.AND P3, PT, R3.reuse, 0x9, !P5 ;  /* 0x000000090300780c */ /* 0x040fe40006f64270 */
[----:B------:R-:W-:Y:S02]  /*d6f0*/  ISETP.GE.AND P4, PT, R12, 0x12, PT ;  /* 0x000000120c00780c */ /* 0x000fe40003f86270 */
[----:B------:R-:W-:Y:S02]  /*d700*/  FSEL R60, R60, -INF , !P2 ;  /* 0xff8000003c3c7808 */ /* 0x000fe40005000000 */
[----:B------:R-:W-:Y:S02]  /*d710*/  ISETP.LT.OR P3, PT, R4, 0xa, P3 ;  /* 0x0000000a0400780c */ /* 0x000fe40001f61670 */
[----:B------:R-:W-:-:S02]  /*d720*/  ISETP.GT.AND P2, PT, R3, 0x11, !P4 ;  /* 0x000000110300780c */ /* 0x000fc40006744270 */
[----:B-1----:R-:W-:Y:S02]  /*d730*/  FSEL R64, R57, -INF , !P3 ;  /* 0xff80000039407808 */ /* 0x002fe40005800000 */
[----:B------:R-:W-:Y:S02]  /*d740*/  ISETP.LT.OR P2, PT, R4, 0x12, P2 ;  /* 0x000000120400780c */ /* 0x000fe40001741670 */
[----:B------:R-:W-:Y:S02]  /*d750*/  ISETP.GE.AND P3, PT, R12, 0x19, PT ;  /* 0x000000190c00780c */ /* 0x000fe40003f66270 */
[----:B------:R-:W-:Y:S02]  /*d760*/  FSEL R66, R61, -INF , !P2 ;  /* 0xff8000003d427808 */ /* 0x000fe40005000000 */
[----:B------:R-:W-:Y:S02]  /*d770*/  ISETP.GT.AND P2, PT, R3, 0x18, !P3 ;  /* 0x000000180300780c */ /* 0x000fe40005f44270 */
[----:B------:R-:W-:-:S02]  /*d780*/  P2R R31, PR, RZ, 0x8 ;  /* 0x00000008ff1f7803 */ /* 0x000fc40000000000 */
[----:B------:R-:W-:Y:S02]  /*d790*/  ISETP.LT.OR P2, PT, R4, 0x19, P2 ;  /* 0x000000190400780c */ /* 0x000fe40001741670 */
[----:B------:R-:W-:Y:S02]  /*d7a0*/  ISETP.GE.AND P3, PT, R12, 0x1a, PT ;  /* 0x0000001a0c00780c */ /* 0x000fe40003f66270 */
[----:B------:R-:W-:Y:S02]  /*d7b0*/  FSEL R162, R36, -INF , !P2 ;  /* 0xff80000024a27808 */ /* 0x000fe40005000000 */
[----:B------:R-:W-:Y:S02]  /*d7c0*/  ISETP.GT.AND P2, PT, R3, 0x19, !P3 ;  /* 0x000000190300780c */ /* 0x000fe40005f44270 */
[----:B------:R-:W-:Y:S02]  /*d7d0*/  P2R R33, PR, RZ, 0x8 ;  /* 0x00000008ff217803 */ /* 0x000fe40000000000 */
[----:B------:R-:W-:-:S02]  /*d7e0*/  ISETP.LT.OR P2, PT, R4, 0x1a, P2 ;  /* 0x0000001a0400780c */ /* 0x000fc40001741670 */
[----:B------:R-:W-:Y:S02]  /*d7f0*/  ISETP.GE.AND P3, PT, R12, 0x21, PT ;  /* 0x000000210c00780c */ /* 0x000fe40003f66270 */
[----:B------:R-:W-:Y:S02]  /*d800*/  FSEL R68, R37, -INF , !P2 ;  /* 0xff80000025447808 */ /* 0x000fe40005000000 */
[----:B------:R-:W-:Y:S02]  /*d810*/  ISETP.GT.AND P2, PT, R3, 0x20, !P3 ;  /* 0x000000200300780c */ /* 0x000fe40005f44270 */
[----:B------:R-:W-:Y:S02]  /*d820*/  P2R R36, PR, RZ, 0x8 ;  /* 0x00000008ff247803 */ /* 0x000fe40000000000 */
[----:B------:R-:W-:Y:S02]  /*d830*/  ISETP.LT.OR P2, PT, R4, 0x21, P2 ;  /* 0x000000210400780c */ /* 0x000fe40001741670 */
[----:B------:R-:W-:-:S02]  /*d840*/  ISETP.GE.AND P3, PT, R12, 0x22, PT ;  /* 0x000000220c00780c */ /* 0x000fc40003f66270 */
[----:B------:R-:W-:Y:S02]  /*d850*/  FSEL R40, R40, -INF , !P2 ;  /* 0xff80000028287808 */ /* 0x000fe40005000000 */
[----:B------:R-:W-:Y:S02]  /*d860*/  ISETP.GT.AND P2, PT, R3, 0x21, !P3 ;  /* 0x000000210300780c */ /* 0x000fe40005f44270 */
[----:B------:R-:W-:Y:S02]  /*d870*/  P2R R37, PR, RZ, 0x8 ;  /* 0x00000008ff257803 */ /* 0x000fe40000000000 */
[----:B------:R-:W-:Y:S02]  /*d880*/  ISETP.LT.OR P2, PT, R4, 0x22, P2 ;  /* 0x000000220400780c */ /* 0x000fe40001741670 */
[----:B------:R-:W-:Y:S02]  /*d890*/  ISETP.GE.AND P3, PT, R12, 0x29, PT ;  /* 0x000000290c00780c */ /* 0x000fe40003f66270 */
[----:B------:R-:W-:-:S02]  /*d8a0*/  FSEL R70, R41, -INF , !P2 ;  /* 0xff80000029467808 */ /* 0x000fc40005000000 */
[----:B------:R-:W-:Y:S02]  /*d8b0*/  ISETP.GT.AND P2, PT, R3, 0x28, !P3 ;  /* 0x000000280300780c */ /* 0x000fe40005f44270 */
[----:B------:R-:W-:Y:S02]  /*d8c0*/  P2R R41, PR, RZ, 0x8 ;  /* 0x00000008ff297803 */ /* 0x000fe40000000000 */
[----:B------:R-:W-:Y:S02]  /*d8d0*/  ISETP.LT.OR P2, PT, R4, 0x29, P2 ;  /* 0x000000290400780c */ /* 0x000fe40001741670 */
[----:B------:R-:W-:Y:S02]  /*d8e0*/  P2R R28, PR, RZ, 0x10 ;  /* 0x00000010ff1c7803 */ /* 0x000fe40000000000 */
[----:B------:R-:W-:Y:S02]  /*d8f0*/  FSEL R44, R44, -INF , !P2 ;  /* 0xff8000002c2c7808 */ /* 0x000fe40005000000 */
[----:B------:R-:W-:-:S02]  /*d900*/  ISETP.GE.AND P2, PT, R12, 0x2a, PT ;  /* 0x0000002a0c00780c */ /* 0x000fc40003f46270 */
[----:B------:R-:W-:Y:S02]  /*d910*/  P2R R25, PR, RZ, 0x20 ;  /* 0x00000020ff197803 */ /* 0x000fe40000000000 */
[----:B------:R-:W-:-:S04]  /*d920*/  ISETP.GT.AND P3, PT, R3, 0x29, !P2 ;  /* 0x000000290300780c */ /* 0x000fc80005764270 */
[----:B------:R-:W-:-:S04]  /*d930*/  ISETP.LT.OR P3, PT, R4, 0x2a, P3 ;  /* 0x0000002a0400780c */ /* 0x000fc80001f61670 */
[----:B------:R-:W-:Y:S02]  /*d940*/  FSEL R72, R45, -INF , !P3 ;  /* 0xff8000002d487808 */ /* 0x000fe40005800000 */
[----:B------:R-:W-:-:S04]  /*d950*/  ISETP.GE.AND P3, PT, R12, 0x31, PT ;  /* 0x000000310c00780c */ /* 0x000fc80003f66270 */
        /* <DEDUP_REMOVED lines=12> */
[----:B------:R-:W-:Y:S02]  /*da20*/  P2R R10, PR, RZ, 0x40 ;  /* 0x00000040ff0a7803 */ /* 0x000fe40000000000 */
[----:B------:R-:W-:-:S04]  /*da30*/  ISETP.GT.AND P6, PT, R3, RZ, !P6 ;  /* 0x000000ff0300720c */ /* 0x000fc800077c4270 */
[----:B------:R-:W-:-:S04]  /*da40*/  ISETP.LT.OR P6, PT, R4, 0x1, P6 ;  /* 0x000000010400780c */ /* 0x000fc800037c1670 */
[----:B------:R-:W-:Y:S02]  /*da50*/  FSEL R156, R24, -INF , !P6 ;  /* 0xff800000189c7808 */ /* 0x000fe40007000000 */
[----:B------:R-:W-:-:S04]  /*da60*/  ISETP.GE.AND P6, PT, R12, 0x3a, PT ;  /* 0x0000003a0c00780c */ /* 0x000fc80003fc6270 */
[----:B------:R-:W-:Y:S02]  /*da70*/  P2R R45, PR, RZ, 0x40 ;  /* 0x00000040ff2d7803 */ /* 0x000fe40000000000 */
[----:B------:R-:W-:Y:S01]  /*da80*/  ISETP.GT.AND P6, PT, R3, 0x39, !P6 ;  /* 0x000000390300780c */ /* 0x000fe200077c4270 */
[----:B0-----:R-:W-:-:S03]  /*da90*/  IMAD.IADD R3, R11, 0x1, R20 ;  /* 0x000000010b037824 */ /* 0x001fc600078e0214 */
[----:B------:R-:W-:Y:S02]  /*daa0*/  ISETP.LT.OR P6, PT, R4, 0x3a, P6 ;  /* 0x0000003a0400780c */ /* 0x000fe400037c1670 */
[----:B------:R-:W-:Y:S02]  /*dab0*/  VIADDMNMX R4, R20, R56, R21, PT ;  /* 0x0000003814047246 */ /* 0x000fe40003800115 */
[----:B------:R-:W-:Y:S02]  /*dac0*/  FSEL R76, R53, -INF , !P6 ;  /* 0xff800000354c7808 */ /* 0x000fe40007000000 */
[----:B------:R-:W-:-:S13]  /*dad0*/  ISETP.GE.AND P6, PT, R13, 0x1, PT ;  /* 0x000000010d00780c */ /* 0x000fda0003fc6270 */
[----:B------:R-:W-:Y:S05]  /*dae0*/  @!P6 BRA `(.L_x_1956) ;  /* 0x000000000048e947 */ /* 0x000fea0003800000 */
        /* <DEDUP_REMOVED lines=10> */
.L_x_1958:
[----:B------:R-:W-:-:S13]  /*db90*/  ISETP.NE.AND P6, PT, R13, 0x1, PT ;  /* 0x000000010d00780c */ /* 0x000fda0003fc5270 */
[----:B------:R-:W-:-:S05]  /*dba0*/  @P6 IMAD.HI.U32 R14, R8, R14, RZ ;  /* 0x0000000e080e6227 */ /* 0x000fca00078e00ff */
[----:B------:R-:W-:-:S07]  /*dbb0*/  @P6 SHF.R.U32.HI R8, RZ, R15, R14 ;  /* 0x0000000fff086219 */ /* 0x000fce000001160e */
.L_x_1959:
[----:B------:R-:W-:Y:S05]  /*dbc0*/  BSYNC B1 ;  /* 0x0000000000017941 */ /* 0x000fea0003800000 */
.L_x_1957:
[----:B------:R-:W-:-:S04]  /*dbd0*/  IMAD R7, R8, R13, -R30 ;  /* 0x0000000d08077224 */ /* 0x000fc800078e0a1e */
[----:B------:R-:W-:-:S05]  /*dbe0*/  IMAD R0, R0, -0x2, R7 ;  /* 0xfffffffe00007824 */ /* 0x000fca00078e0207 */
[----:B------:R-:W-:Y:S02]  /*dbf0*/  VIADDMNMX R4, R0, R13, R4, PT ;  /* 0x0000000d00047246 */ /* 0x000fe40003800104 */
[----:B------:R-:W-:-:S07]  /*dc00*/  VIMNMX R3, R3, R0, !PT ;  /* 0x0000000003037248 */ /* 0x000fce0007fe0100 */
.L_x_1956:
[----:B------:R-:W-:Y:S05]  /*dc10*/  BSYNC B0 ;  /* 0x0000000000007941 */ /* 0x000fea0003800000 */
.L_x_1955:
[----:B------:R-:W-:Y:S01]  /*dc20*/  ISETP.GT.AND P0, PT, R3, 0x1, !P0 ;  /* 0x000000010300780c */ /* 0x000fe20004704270 */
[----:B------:R-:W-:Y:S01]  /*dc30*/  BAR.SYNC.DEFER_BLOCKING 0xf, 0x100 ;  /* 0x03c4000000007b1d */ /* 0x000fe20000010000 */
[----:B------:R-:W-:Y:S02]  /*dc40*/  FMNMX.FTZ R0, R156, R62, !PT ;  /* 0x0000003e9c007209 */ /* 0x000fe40007810000 */
[----:B------:R-:W-:Y:S02]  /*dc50*/  ISETP.LT.OR P0, PT, R4, 0x2, P0 ;  /* 0x000000020400780c */ /* 0x000fe40000701670 */
[----:B------:R-:W-:Y:S02]  /*dc60*/  FMNMX.FTZ R0, R158, R0, !PT ;  /* 0x000000009e007209 */ /* 0x000fe40007810000 */
[----:B------:R-:W-:Y:S01]  /*dc70*/  FSEL R27, R27, -INF , !P0 ;  /* 0xff8000001b1b7808 */ /* 0x000fe20004000000 */
[----:B------:R-:W2:Y:S01]  /*dc80*/  LDL R78, [R1+0x248] ;  /* 0x00024800014e7983 */ /* 0x000ea20000100800 */
[----:B------:R-:W-:-:S02]  /*dc90*/  ISETP.NE.AND P0, PT, R25, RZ, PT ;  /* 0x000000ff1900720c */ /* 0x000fc40003f05270 */
[----:B------:R-:W-:Y:S01]  /*dca0*/  FMNMX.FTZ R0, R64, R0, !PT ;  /* 0x0000000040007209 */ /* 0x000fe20007810000 */
[----:B------:R-:W3:Y:S01]  /*dcb0*/  LDL R80, [R1+0x24c] ;  /* 0x00024c0001507983 */ /* 0x000ee20000100800 */
[C---:B------:R-:W-:Y:S02]  /*dcc0*/  ISETP.GT.AND P0, PT, R3.reuse, 0x9, !P0 ;  /* 0x000000090300780c */ /* 0x040fe40004704270 */
[----:B------:R-:W-:Y:S01]  /*dcd0*/  ISETP.GT.AND P1, PT, R3, 0x8, !P1 ;  /* 0x000000080300780c */ /* 0x000fe20004f24270 */
[----:B------:R-:W4:Y:S01]  /*dce0*/  LDL R82, [R1+0x254] ;  /* 0x0002540001527983 */ /* 0x000f220000100800 */
[----:B------:R-:W-:Y:S02]  /*dcf0*/  ISETP.LT.OR P0, PT, R4, 0xa, P0 ;  /* 0x0000000a0400780c */ /* 0x000fe40000701670 */
[----:B------:R-:W-:Y:S01]  /*dd00*/  FMNMX.FTZ R0, R60, R0, !PT ;  /* 0x000000003c007209 */ /* 0x000fe20007810000 */
[----:B------:R-:W4:Y:S01]  /*dd10*/  LDL R84, [R1+0x258] ;  /* 0x0002580001547983 */ /* 0x000f220000100800 */
[----:B------:R-:W-:-:S02]  /*dd20*/  FSEL R13, R59, -INF , !P0 ;  /* 0xff8000003b0d7808 */ /* 0x000fc40004000000 */
[----:B------:R-:W-:Y:S01]  /*dd30*/  ISETP.NE.AND P0, PT, R29, RZ, PT ;  /* 0x000000ff1d00720c */ /* 0x000fe20003f05270 */
[----:B------:R-:W4:Y:S01]  /*dd40*/  LDL R86, [R1+0x25c] ;  /* 0x00025c0001567983 */ /* 0x000f220000100800 */
[----:B------:R-:W-:Y:S02]  /*dd50*/  ISETP.LT.OR P1, PT, R4, 0x9, P1 ;  /* 0x000000090400780c */ /* 0x000fe40000f21670 */
[----:B------:R-:W-:Y:S01]  /*dd60*/  ISETP.GT.AND P0, PT, R3, 0x10, !P0 ;  /* 0x000000100300780c */ /* 0x000fe20004704270 */
[----:B------:R-:W4:Y:S01]  /*dd70*/  LDL R88, [R1+0x264] ;  /* 0x0002640001587983 */ /* 0x000f220000100800 */
[----:B------:R-:W-:Y:S02]  /*dd80*/  FMNMX.FTZ R0, R66, R0, !PT ;  /* 0x0000000042007209 */ /* 0x000fe40007810000 */
[----:B------:R-:W-:Y:S01]  /*dd90*/  ISETP.LT.OR P0, PT, R4, 0x11, P0 ;  /* 0x000000110400780c */ /* 0x000fe20000701670 */
[----:B------:R-:W4:Y:S01]  /*dda0*/  LDL R90, [R1+0x268] ;  /* 0x00026800015a7983 */ /* 0x000f220000100800 */
[----:B------:R-:W-:-:S02]  /*ddb0*/  FSEL R12, R58, -INF , !P1 ;  /* 0xff8000003a0c7808 */ /* 0x000fc40004800000 */
[----:B------:R-:W-:Y:S01]  /*ddc0*/  FSEL R14, R34, -INF , !P0 ;  /* 0xff800000220e7808 */ /* 0x000fe20004000000 */
[----:B------:R-:W2:Y:S01]  /*ddd0*/  LDL R58, [R1+0x214] ;  /* 0x00021400013a7983 */ /* 0x000ea20000100800 */
[----:B------:R-:W-:Y:S02]  /*dde0*/  ISETP.NE.AND P0, PT, R28, RZ, PT ;  /* 0x000000ff1c00720c */ /* 0x000fe40003f05270 */
[----:B------:R-:W-:Y:S01]  /*ddf0*/  ISETP.NE.AND P1, PT, R33, RZ, PT ;  /* 0x000000ff2100720c */ /* 0x000fe20003f25270 */
[----:B------:R-:W4:Y:S01]  /*de00*/  LDL R92, [R1+0x26c] ;  /* 0x00026c00015c7983 */ /* 0x000f220000100800 */
[----:B------:R-:W-:Y:S02]  /*de10*/  ISETP.GT.AND P0, PT, R3, 0x11, !P0 ;  /* 0x000000110300780c */ /* 0x000fe40004704270 */
[----:B------:R-:W-:Y:S01]  /*de20*/  FMNMX.FTZ R0, R162, R0, !PT ;  /* 0x00000000a2007209 */ /* 0x000fe20007810000 */
[----:B------:R-:W4:Y:S01]  /*de30*/  LDL R94, [R1+0x274] ;  /* 0x00027400015e7983 */ /* 0x000f220000100800 */
[----:B------:R-:W-:-:S02]  /*de40*/  ISETP.LT.OR P0, PT, R4, 0x12, P0 ;  /* 0x000000120400780c */ /* 0x000fc40000701670 */
[----:B------:R-:W-:Y:S01]  /*de50*/  FMNMX.FTZ R0, R68, R0, !PT ;  /* 0x0000000044007209 */ /* 0x000fe20007810000 */
[----:B------:R-:W4:Y:S01]  /*de60*/  LDL R96, [R1+0x278] ;  /* 0x0002780001607983 */ /* 0x000f220000100800 */
[----:B------:R-:W-:Y:S02]  /*de70*/  FSEL R15, R35, -INF , !P0 ;  /* 0xff800000230f7808 */ /* 0x000fe40004000000 */
[----:B------:R-:W-:Y:S01]  /*de80*/  ISETP.NE.AND P0, PT, R31, RZ, PT ;  /* 0x000000ff1f00720c */ /* 0x000fe20003f05270 */
[----:B------:R-:W4:Y:S01]  /*de90*/  LDL R98, [R1+0x27c] ;  /* 0x00027c0001627983 */ /* 0x000f220000100800 */
[----:B------:R-:W-:Y:S02]  /*dea0*/  FMNMX.FTZ R0, R40, R0, !PT ;  /* 0x0000000028007209 */ /* 0x000fe40007810000 */
[----:B------:R-:W-:Y:S01]  /*deb0*/  ISETP.GT.AND P0, PT, R3, 0x18, !P0 ;  /* 0x000000180300780c */ /* 0x000fe20004704270 */
[----:B------:R-:W4:Y:S01]  /*dec0*/  LDL R100, [R1+0x284] ;  /* 0x0002840001647983 */ /* 0x000f220000100800 */
[----:B------:R-:W-:-:S02]  /*ded0*/  FMNMX.FTZ R0, R70, R0, !PT ;  /* 0x0000000046007209 */ /* 0x000fc40007810000 */
[----:B------:R-:W-:Y:S01]  /*dee0*/  ISETP.LT.OR P0, PT, R4, 0x19, P0 ;  /* 0x000000190400780c */ /* 0x000fe20000701670 */
[----:B------:R-:W4:Y:S01]  /*def0*/  LDL R102, [R1+0x288] ;  /* 0x0002880001667983 */ /* 0x000f220000100800 */
[----:B------:R-:W-:Y:S02]  /*df00*/  FMNMX.FTZ R0, R44, R0, !PT ;  /* 0x000000002c007209 */ /* 0x000fe40007810000 */
[----:B------:R-:W-:Y:S01]  /*df10*/  FSEL R20, R38, -INF , !P0 ;  /* 0xff80000026147808 */ /* 0x000fe20004000000 */
[----:B------:R-:W4:Y:S01]  /*df20*/  LDL R104, [R1+0x28c] ;  /* 0x00028c0001687983 */ /* 0x000f220000100800 */
[----:B------:R-:W-:Y:S02]  /*df30*/  ISETP.GT.AND P0, PT, R3, 0x19, !P1 ;  /* 0x000000190300780c */ /* 0x000fe40004f04270 */
[----:B------:R-:W-:Y:S01]  /*df40*/  FMNMX.FTZ R0, R72, R0, !PT ;  /* 0x0000000048007209 */ /* 0x000fe20007810000 */
[----:B------:R-:W3:Y:S01]  /*df50*/  LDL R38, [R1+0x200] ;  /* 0x0002000001267983 */ /* 0x000ee20000100800 */
[----:B------:R-:W-:-:S02]  /*df60*/  ISETP.LT.OR P0, PT, R4, 0x1a, P0 ;  /* 0x0000001a0400780c */ /* 0x000fc40000701670 */
[----:B------:R-:W-:Y:S01]  /*df70*/  ISETP.NE.AND P6, PT, R10, RZ, PT ;  /* 0x000000ff0a00720c */ /* 0x000fe20003fc5270 */
        /* <DEDUP_REMOVED lines=13> */
[----:B------:R-:W-:Y:S02]  /*e050*/  ISETP.GT.AND P0, PT, R3, RZ, !P6 ;  /* 0x000000ff0300720c */ /* 0x000fe40007704270 */
[----:B------:R-:W-:Y:S01]  /*e060*/  FMNMX.FTZ R8, R76, R0, !PT ;  /* 0x000000004c087209 */ /* 0x000fe20007810000 */
[----:B------:R-:W4:Y:S01]  /*e070*/  LDL R42, [R1+0x280] ;  /* 0x00028000012a7983 */ /* 0x000f220000100800 */
[----:B------:R-:W-:-:S02]  /*e080*/  ISETP.LT.OR P0, PT, R4, 0x1, P0 ;  /* 0x000000010400780c */ /* 0x000fc40000701670 */
[----:B------:R-:W-:Y:S01]  /*e090*/  ISETP.NE.AND P1, PT, R41, RZ, PT ;  /* 0x000000ff2900720c */ /* 0x000fe20003f25270 */
[----:B------:R-:W0:Y:S01]  /*e0a0*/  SHFL.BFLY PT, R9, R8, 0x2, 0x1f ;  /* 0x0c401f0008097f89 */ /* 0x000e2200000e0000 */
[----:B------:R-:W-:Y:S02]  /*e0b0*/  FSEL R26, R26, -INF , !P0 ;  /* 0xff8000001a1a7808 */ /* 0x000fe40004000000 */
[----:B------:R-:W-:Y:S01]  /*e0c0*/  ISETP.NE.AND P0, PT, R37, RZ, PT ;  /* 0x000000ff2500720c */ /* 0x000fe20003f05270 */
[----:B------:R-:W4:Y:S01]  /*e0d0*/  LDL R116, [R1+0x2ac] ;  /* 0x0002ac0001747983 */ /* 0x000f220000100800 */
[----:B------:R-:W-:Y:S02]  /*e0e0*/  FMNMX.FTZ R7, R26, R27, !PT ;  /* 0x0000001b1a077209 */ /* 0x000fe40007810000 */
[----:B------:R-:W-:Y:S01]  /*e0f0*/  ISETP.GT.AND P0, PT, R3, 0x21, !P0 ;  /* 0x000000210300780c */ /* 0x000fe20004704270 */
[----:B------:R-:W4:Y:S01]  /*e100*/  LDL R118, [R1+0x2b4] ;  /* 0x0002b40001767983 */ /* 0x000f220000100800 */
[----:B------:R-:W-:-:S02]  /*e110*/  FMNMX.FTZ R0, R12, R7, !PT ;  /* 0x000000070c007209 */ /* 0x000fc40007810000 */
[----:B------:R-:W-:Y:S01]  /*e120*/  ISETP.GT.AND P1, PT, R3, 0x28, !P1 ;  /* 0x000000280300780c */ /* 0x000fe20004f24270 */
[----:B------:R-:W4:Y:S01]  /*e130*/  LDL R120, [R1+0x2b8] ;  /* 0x0002b80001787983 */ /* 0x000f220000100800 */
[----:B------:R-:W-:Y:S02]  /*e140*/  FMNMX.FTZ R7, R13, R0, !PT ;  /* 0x000000000d077209 */ /* 0x000fe40007810000 */
[----:B------:R-:W-:Y:S01]  /*e150*/  ISETP.LT.OR P0, PT, R4, 0x22, P0 ;  /* 0x000000220400780c */ /* 0x000fe20000701670 */
        /* <DEDUP_REMOVED lines=10> */
[----:B------:R-:W-:Y:S02]  /*e200*/  FMNMX.FTZ R7, R21, R0, !PT ;  /* 0x0000000015077209 */ /* 0x000fe40007810000 */
[----:B0-----:R-:W-:Y:S01]  /*e210*/  FMNMX.FTZ R10, R8, R9, !PT ;  /* 0x00000009080a7209 */ /* 0x001fe20007810000 */
[----:B------:R-:W4:Y:S01]  /*e220*/  LDL R130, [R1+0x2d4] ;  /* 0x0002d40001827983 */ /* 0x000f220000100800 */
[----:B------:R-:W-:-:S02]  /*e230*/  FMNMX.FTZ R0, R24, R7, !PT ;  /* 0x0000000718007209 */ /* 0x000fc40007810000 */
[----:B------:R-:W-:Y:S01]  /*e240*/  ISETP.GT.AND P3, PT, R3, 0x30, !P3 ;  /* 0x000000300300780c */ /* 0x000fe20005f64270 */
[----:B------:R-:W0:Y:S01]  /*e250*/  SHFL.BFLY PT, R11, R10, 0x1, 0x1f ;  /* 0x0c201f000a0b7f89 */ /* 0x000e2200000e0000 */
[----:B------:R-:W-:Y:S02]  /*e260*/  ISETP.LT.OR P2, PT, R4, 0x2a, P2 ;  /* 0x0000002a0400780c */ /* 0x000fe40001741670 */
[----:B------:R-:W-:Y:S01]  /*e270*/  FSEL R28, R46, -INF , !P1 ;  /* 0xff8000002e1c7808 */ /* 0x000fe20004800000 */
[----:B------:R-:W4:Y:S01]  /*e280*/  LDL R132, [R1+0x2d8] ;  /* 0x0002d80001847983 */ /* 0x000f220000100800 */
[----:B------:R-:W-:Y:S02]  /*e290*/  FMNMX.FTZ R7, R25, R0, !PT ;  /* 0x0000000019077209 */ /* 0x000fe40007810000 */
[----:B------:R-:W-:Y:S01]  /*e2a0*/  ISETP.GT.AND P4, PT, R3, 0x31, !P4 ;  /* 0x000000310300780c */ /* 0x000fe20006784270 */
[----:B------:R-:W4:Y:S01]  /*e2b0*/  LDL R46, [R1+0x2a0] ;  /* 0x0002a000012e7983 */ /* 0x000f220000100800 */
[----:B------:R-:W-:-:S02]  /*e2c0*/  ISETP.LT.OR P3, PT, R4, 0x31, P3 ;  /* 0x000000310400780c */ /* 0x000fc40001f61670 */
[----:B------:R-:W-:Y:S01]  /*e2d0*/  FSEL R30, R47, -INF , !P2 ;  /* 0xff8000002f1e7808 */ /* 0x000fe20005000000 */
[----:B------:R-:W4:Y:S01]  /*e2e0*/  LDL R134, [R1+0x2dc] ;  /* 0x0002dc0001867983 */ /* 0x000f220000100800 */
[----:B------:R-:W-:Y:S02]  /*e2f0*/  FMNMX.FTZ R7, R28, R7, !PT ;  /* 0x000000071c077209 */ /* 0x000fe40007810000 */
[----:B------:R-:W-:Y:S01]  /*e300*/  ISETP.NE.AND P6, PT, R45, RZ, PT ;  /* 0x000000ff2d00720c */ /* 0x000fe20003fc5270 */
[----:B------:R-:W4:Y:S01]  /*e310*/  LDL R136, [R1+0x2e4] ;  /* 0x0002e40001887983 */ /* 0x000f220000100800 */
[----:B------:R-:W-:Y:S02]  /*e320*/  ISETP.GT.AND P5, PT, R3, 0x38, !P5 ;  /* 0x000000380300780c */ /* 0x000fe40006fa4270 */
[----:B------:R-:W-:Y:S01]  /*e330*/  ISETP.LT.OR P4, PT, R4, 0x32, P4 ;  /* 0x000000320400780c */ /* 0x000fe20002781670 */
[----:B------:R-:W4:Y:S01]  /*e340*/  LDL R138, [R1+0x2e8] ;  /* 0x0002e800018a7983 */ /* 0x000f220000100800 */
[----:B------:R-:W-:-:S02]  /*e350*/  FSEL R31, R50, -INF , !P3 ;  /* 0xff800000321f7808 */ /* 0x000fc40005800000 */
[----:B------:R-:W-:Y:S01]  /*e360*/  FMNMX.FTZ R0, R30, R7, !PT ;  /* 0x000000071e007209 */ /* 0x000fe20007810000 */
[----:B------:R-:W4:Y:S01]  /*e370*/  LDL R50, [R1+0x2c0] ;  /* 0x0002c00001327983 */ /* 0x000f220000100800 */
[----:B------:R-:W-:Y:S02]  /*e380*/  ISETP.GT.AND P0, PT, R3, 0x39, !P6 ;  /* 0x000000390300780c */ /* 0x000fe40007704270 */
[----:B------:R-:W-:Y:S01]  /*e390*/  ISETP.LT.OR P5, PT, R4, 0x39, P5 ;  /* 0x000000390400780c */ /* 0x000fe20002fa1670 */
[----:B------:R-:W4:Y:S01]  /*e3a0*/  LDL R140, [R1+0x2ec] ;  /* 0x0002ec00018c7983 */ /* 0x000f220000100800 */
[----:B------:R-:W-:Y:S02]  /*e3b0*/  FSEL R32, R32, -INF , !P4 ;  /* 0xff80000020207808 */ /* 0x000fe40006000000 */
[----:B------:R-:W-:Y:S01]  /*e3c0*/  FMNMX.FTZ R3, R31, R0, !PT ;  /* 0x000000001f037209 */ /* 0x000fe20007810000 */
[----:B------:R-:W4:Y:S01]  /*e3d0*/  LDL R56, [R1+0x2f0] ;  /* 0x0002f00001387983 */ /* 0x000f220000100800 */
[----:B------:R-:W-:-:S02]  /*e3e0*/  ISETP.LT.OR P0, PT, R4, 0x3a, P0 ;  /* 0x0000003a0400780c */ /* 0x000fc40000701670 */
[----:B------:R-:W-:Y:S01]  /*e3f0*/  FSEL R34, R54, -INF , !P5 ;  /* 0xff80000036227808 */ /* 0x000fe20006800000 */
[----:B------:R-:W4:Y:S01]  /*e400*/  LDL R142, [R1+0x2f4] ;  /* 0x0002f400018e7983 */ /* 0x000f220000100800 */
[----:B------:R-:W-:Y:S02]  /*e410*/  FMNMX.FTZ R3, R32, R3, !PT ;  /* 0x0000000320037209 */ /* 0x000fe40007810000 */
[----:B------:R-:W-:Y:S01]  /*e420*/  FSEL R36, R55, -INF , !P0 ;  /* 0xff80000037247808 */ /* 0x000fe20004000000 */
[----:B------:R-:W4:Y:S01]  /*e430*/  LDL R54, [R1+0x2e0] ;  /* 0x0002e00001367983 */ /* 0x000f220000100800 */
[----:B------:R-:W-:Y:S02]  /*e440*/  FMNMX.FTZ R3, R34, R3, !PT ;  /* 0x0000000322037209 */ /* 0x000fe40007810000 */
[----:B0-----:R-:W-:Y:S01]  /*e450*/  FMNMX.FTZ R0, R10, R11, !PT ;  /* 0x0000000b0a007209 */ /* 0x001fe20007810000 */
[----:B------:R-:W4:Y:S01]  /*e460*/  LDL R144, [R1+0x2f8] ;  /* 0x0002f80001907983 */ /* 0x000f220000100800 */
[----:B------:R-:W-:-:S03]  /*e470*/  FMNMX.FTZ R9, R36, R3, !PT ;  /* 0x0000000324097209 */ /* 0x000fc60007810000 */
[----:B------:R-:W2:Y:S04]  /*e480*/  LDL.64 R10, [R1+0x118] ;  /* 0x00011800010a7983 */ /* 0x000ea80000100a00 */
[----:B------:R-:W-:Y:S04]  /*e490*/  STL.64 [R1+0x1e0], R8 ;  /* 0x0001e00801007387 */ /* 0x000fe80000100a00 */
[----:B------:R0:W-:Y:S04]  /*e4a0*/  STL [R1+0x1e0], R0 ;  /* 0x0001e00001007387 */ /* 0x0001e80000100800 */
[----:B------:R-:W3:Y:S04]  /*e4b0*/  LDL R7, [R1+0x1e0] ;  /* 0x0001e00001077983 */ /* 0x000ee80000100800 */
[----:B------:R-:W4:Y:S04]  /*e4c0*/  LDL R4, [R1+0x1e4] ;  /* 0x0001e40001047983 */ /* 0x000f280000100800 */
        /* <DEDUP_REMOVED lines=57> */
[----:B---3--:R-:W-:Y:S01]  /*e860*/  FMUL.FTZ R3, R38, R7 ;  /* 0x0000000726037220 */ /* 0x008fe20000410000 */
[----:B------:R-:W-:-:S02]  /*e870*/  FSETP.NEU.FTZ.AND P0, PT, R7, -INF , PT ;  /* 0xff8000000700780b */ /* 0x000fc40003f1d000 */
[----:B----4-:R-:W1:Y:S02]  /*e880*/  SHFL.BFLY PT, R7, R4, 0x2, 0x1f ;  /* 0x0c401f0004077f89 */ /* 0x010e6400000e0000 */
[----:B------:R-:W-:-:S05]  /*e890*/  FSEL R3, R3, RZ, P0 ;  /* 0x000000ff03037208 */ /* 0x000fca0000000000 */
[----:B0-----:R-:W-:Y:S01]  /*e8a0*/  FFMA.FTZ R0, R64, R38, -R3 ;  /* 0x0000002640007223 */ /* 0x001fe20000010803 */
[----:B-1----:R-:W-:-:S03]  /*e8b0*/  FMNMX.FTZ R7, R7, R4, !PT ;  /* 0x0000000407077209 */ /* 0x002fc60007810000 */
[----:B------:R0:W-:Y:S01]  /*e8c0*/  MUFU.EX2 R33, R0 ;  /* 0x0000000000217308 */ /* 0x0001e20000000800 */
        /* <DEDUP_REMOVED lines=8> */
[----:B0-----:R-:W0:Y:S01]  /*e950*/  SHFL.BFLY PT, R0, R7, 0x1, 0x1f ;  /* 0x0c201f0007007f89 */ /* 0x001e2200000e0000 */
[-CC-:B------:R-:W-:Y:S01]  /*e960*/  FFMA.FTZ R39, R70, R38.reuse, -R3.reuse ;  /* 0x0000002646277223 */ /* 0x180fe20000010803 */
[-CC-:B------:R-:W-:Y:S01]  /*e970*/  FFMA.FTZ R166, R44, R38.reuse, -R3.reuse ;  /* 0x000000262ca67223 */ /* 0x180fe20000010803 */
[-CC-:B------:R-:W-:Y:S01]  /*e980*/  FFMA.FTZ R41, R72, R38.reuse, -R3.reuse ;  /* 0x0000002648297223 */ /* 0x180fe20000010803 */
[-CC-:B------:R-:W-:Y:S01]  /*e990*/  FFMA.FTZ R168, R48, R38.reuse, -R3.reuse ;  /* 0x0000002630a87223 */ /* 0x180fe20000010803 */
[-CC-:B------:R-:W-:Y:S01]  /*e9a0*/  FFMA.FTZ R43, R74, R38.reuse, -R3.reuse ;  /* 0x000000264a2b7223 */ /* 0x180fe20000010803 */
[-CC-:B------:R-:W-:Y:S01]  /*e9b0*/  FFMA.FTZ R170, R52, R38.reuse, -R3.reuse ;  /* 0x0000002634aa7223 */ /* 0x180fe20000010803 */
[----:B------:R-:W-:Y:S01]  /*e9c0*/  FFMA.FTZ R45, R76, R38, -R3 ;  /* 0x000000264c2d7223 */ /* 0x000fe20000010803 */
[----:B------:R-:W-:Y:S01]  /*e9d0*/  MUFU.EX2 R156, R156 ;  /* 0x0000009c009c7308 */ /* 0x000fe20000000800 */
[----:B------:R-:W3:Y:S04]  /*e9e0*/  LDL R60, [R1+0x218] ;  /* 0x00021800013c7983 */ /* 0x000ee80000100800 */
[----:B------:R-:W4:Y:S03]  /*e9f0*/  LDL R62, [R1+0x21c] ;  /* 0x00021c00013e7983 */ /* 0x000f260000100800 */
[----:B------:R-:W1:Y:S01]  /*ea00*/  MUFU.EX2 R29, R29 ;  /* 0x0000001d001d7308 */ /* 0x000e620000000800 */
[----:B------:R-:W4:Y:S04]  /*ea10*/  LDL R64, [R1+0x224] ;  /* 0x0002240001407983 */ /* 0x000f280000100800 */
[----:B------:R-:W4:Y:S01]  /*ea20*/  LDL R66, [R1+0x228] ;  /* 0x0002280001427983 */ /* 0x000f220000100800 */
[----:B0-----:R-:W-:-:S02]  /*ea30*/  FMNMX.FTZ R0, R7, R0, !PT ;  /* 0x0000000007007209 */ /* 0x001fc40007810000 */
[----:B------:R-:W-:Y:S01]  /*ea40*/  MUFU.EX2 R158, R158 ;  /* 0x0000009e009e7308 */ /* 0x000fe20000000800 */
[----:B------:R-:W4:Y:S01]  /*ea50*/  LDL R68, [R1+0x22c] ;  /* 0x00022c0001447983 */ /* 0x000f220000100800 */
[C---:B------:R-:W-:Y:S01]  /*ea60*/  FSETP.NEU.FTZ.AND P0, PT, R0.reuse, -INF , PT ;  /* 0xff8000000000780b */ /* 0x040fe20003f1d000 */
[-C--:B------:R-:W-:Y:S02]  /*ea70*/  FMUL.FTZ R4, R0, R38.reuse ;  /* 0x0000002600047220 */ /* 0x080fe40000410000 */
[----:B------:R-:W4:Y:S03]  /*ea80*/  LDL R70, [R1+0x234] ;  /* 0x0002340001467983 */ /* 0x000f260000100800 */
[----:B------:R-:W-:Y:S01]  /*ea90*/  FSEL R3, R4, RZ, P0 ;  /* 0x000000ff04037208 */ /* 0x000fe20000000000 */
[----:B------:R-:W-:Y:S01]  /*eaa0*/  MUFU.EX2 R160, R160 ;  /* 0x000000a000a07308 */ /* 0x000fe20000000800 */
[----:B------:R-:W4:Y:S03]  /*eab0*/  LDL R72, [R1+0x238] ;  /* 0x0002380001487983 */ /* 0x000f260000100800 */
[-CC-:B------:R-:W-:Y:S01]  /*eac0*/  FFMA.FTZ R157, R26, R38.reuse, -R3.reuse ;  /* 0x000000261a9d7223 */ /* 0x180fe20000010803 */
[-CC-:B------:R-:W-:Y:S01]  /*ead0*/  FFMA.FTZ R148, R27, R38.reuse, -R3.reuse ;  /* 0x000000261b947223 */ /* 0x180fe20000010803 */
[-CC-:B------:R-:W-:Y:S01]  /*eae0*/  FFMA.FTZ R159, R12, R38.reuse, -R3.reuse ;  /* 0x000000260c9f7223 */ /* 0x180fe20000010803 */
[-CC-:B------:R-:W-:Y:S01]  /*eaf0*/  FFMA.FTZ R150, R13, R38.reuse, -R3.reuse ;  /* 0x000000260d967223 */ /* 0x180fe20000010803 */
[----:B------:R-:W-:Y:S01]  /*eb00*/  MUFU.EX2 R35, R35 ;  /* 0x0000002300237308 */ /* 0x000fe20000000800 */
[-CC-:B------:R-:W-:Y:S01]  /*eb10*/  FFMA.FTZ R161, R14, R38.reuse, -R3.reuse ;  /* 0x000000260ea17223 */ /* 0x180fe20000010803 */
[-CC-:B------:R-:W-:Y:S01]  /*eb20*/  FFMA.FTZ R47, R15, R38.reuse, -R3.reuse ;  /* 0x000000260f2f7223 */ /* 0x180fe20000010803 */
[-C--:B------:R-:W-:Y:S01]  /*eb30*/  FFMA.FTZ R163, R20, R38.reuse, -R3 ;  /* 0x0000002614a37223 */ /* 0x080fe20000010803 */
[----:B-1----:R-:W-:Y:S01]  /*eb40*/  FADD.FTZ R7, R156, R29 ;  /* 0x0000001d9c077221 */ /* 0x002fe20000010000 */
[-CC-:B------:R-:W-:Y:S01]  /*eb50*/  FFMA.FTZ R49, R21, R38.reuse, -R3.reuse ;  /* 0x0000002615317223 */ /* 0x180fe20000010803 */
[----:B------:R-:W-:-:S02]  /*eb60*/  FFMA.FTZ R165, R24, R38, -R3 ;  /* 0x0000002618a57223 */ /* 0x000fc40000010803 */
[----:B------:R-:W-:Y:S01]  /*eb70*/  MUFU.EX2 R162, R162 ;  /* 0x000000a200a27308 */ /* 0x000fe20000000800 */
[-CC-:B------:R-:W-:Y:S01]  /*eb80*/  FFMA.FTZ R51, R25, R38.reuse, -R3.reuse ;  /* 0x0000002619337223 */ /* 0x180fe20000010803 */
[-CC-:B------:R-:W-:Y:S01]  /*eb90*/  FFMA.FTZ R167, R28, R38.reuse, -R3.reuse ;  /* 0x000000261ca77223 */ /* 0x180fe20000010803 */
[----:B------:R-:W4:Y:S05]  /*eba0*/  LDL R40, [R1+0x270] ;  /* 0x0002700001287983 */ /* 0x000f2a0000100800 */
[----:B------:R-:W-:Y:S01]  /*ebb0*/  MUFU.EX2 R37, R37 ;  /* 0x0000002500257308 */ /* 0x000fe20000000800 */
[----:B------:R-:W-:-:S07]  /*ebc0*/  FFMA.FTZ R53, R30, R38, -R3 ;  /* 0x000000261e357223 */ /* 0x000fce0000010803 */
[----:B------:R-:W-:Y:S01]  /*ebd0*/  MUFU.EX2 R164, R164 ;  /* 0x000000a400a47308 */ /* 0x000fe20000000800 */
[----:B------:R-:W-:-:S07]  /*ebe0*/  FFMA.FTZ R169, R31, R38, -R3 ;  /* 0x000000261fa97223 */ /* 0x000fce0000010803 */
[----:B------:R-:W-:Y:S01]  /*ebf0*/  MUFU.EX2 R39, R39 ;  /* 0x0000002700277308 */ /* 0x000fe20000000800 */
[-CC-:B------:R-:W-:Y:S01]  /*ec00*/  FFMA.FTZ R55, R32, R38.reuse, -R3.reuse ;  /* 0x0000002620377223 */ /* 0x180fe20000010803 */
[----:B------:R-:W4:Y:S06]  /*ec10*/  LDL R44, [R1+0x290] ;  /* 0x00029000012c7983 */ /* 0x000f2c0000100800 */
[----:B------:R-:W-:Y:S08]  /*ec20*/  MUFU.EX2 R166, R166 ;  /* 0x000000a600a67308 */ /* 0x000ff00000000800 */
[----:B------:R-:W-:Y:S01]  /*ec30*/  MUFU.EX2 R41, R41 ;  /* 0x0000002900297308 */ /* 0x000fe20000000800 */
[----:B------:R-:W-:Y:S01]  /*ec40*/  FFMA.FTZ R34, R34, R38, -R3 ;  /* 0x0000002622227223 */ /* 0x000fe20000010803 */
[----:B------:R-:W4:Y:S04]  /*ec50*/  LDL R74, [R1+0x23c] ;  /* 0x00023c00014a7983 */ /* 0x000f280000100800 */
[----:B------:R-:W4:Y:S02]  /*ec60*/  LDL R76, [R1+0x244] ;  /* 0x00024400014c7983 */ /* 0x000f240000100800 */
[----:B------:R-:W-:Y:S02]  /*ec70*/  MUFU.EX2 R157, R157 ;  /* 0x0000009d009d7308 */ /* 0x000fe40000000800 */
[----:B------:R-:W4:Y:S04]  /*ec80*/  LDL R48, [R1+0x2b0] ;  /* 0x0002b00001307983 */ /* 0x000f280000100800 */
[----:B------:R-:W4:Y:S02]  /*ec90*/  LDL R52, [R1+0x2d0] ;  /* 0x0002d00001347983 */ /* 0x000f240000100800 */
[----:B------:R-:W0:Y:S08]  /*eca0*/  MUFU.EX2 R148, R148 ;  /* 0x0000009400947308 */ /* 0x000e300000000800 */
[----:B------:R-:W-:Y:S08]  /*ecb0*/  MUFU.EX2 R168, R168 ;  /* 0x000000a800a87308 */ /* 0x000ff00000000800 */
[----:B------:R-:W-:Y:S08]  /*ecc0*/  MUFU.EX2 R43, R43 ;  /* 0x0000002b002b7308 */ /* 0x000ff00000000800 */
[----:B------:R-:W1:Y:S08]  /*ecd0*/  MUFU.EX2 R159, R159 ;  /* 0x0000009f009f7308 */ /* 0x000e700000000800 */
[----:B------:R-:W1:Y:S01]  /*ece0*/  MUFU.EX2 R150, R150 ;  /* 0x0000009600967308 */ /* 0x000e620000000800 */
[----:B0-----:R-:W-:-:S07]  /*ecf0*/  FADD.FTZ R4, R157, R148 ;  /* 0x000000949d047221 */ /* 0x001fce0000010000 */
[----:B------:R-:W-:Y:S08]  /*ed00*/  MUFU.EX2 R170, R170 ;  /* 0x000000aa00aa7308 */ /* 0x000ff00000000800 */
[----:B------:R-:W-:Y:S01]  /*ed10*/  MUFU.EX2 R45, R45 ;  /* 0x0000002d002d7308 */ /* 0x000fe20000000800 */
[----:B------:R0:W-:Y:S04]  /*ed20*/  STL [R1+0x1e4], R0 ;  /* 0x0001e40001007387 */ /* 0x0001e80000100800 */
[----:B------:R-:W4:Y:S03]  /*ed30*/  LDL R14, [R1+0x328] ;  /* 0x00032800010e7983 */ /* 0x000f260000100800 */
[----:B------:R-:W0:Y:S01]  /*ed40*/  MUFU.EX2 R161, R161 ;  /* 0x000000a100a17308 */ /* 0x000e220000000800 */
[----:B------:R-:W-:Y:S01]  /*ed50*/  FADD.FTZ R8, R158, R7 ;  /* 0x000000079e087221 */ /* 0x000fe20000010000 */
[----:B-1----:R-:W-:Y:S01]  /*ed60*/  FADD.FTZ R7, R159, R4 ;  /* 0x000000049f077221 */ /* 0x002fe20000010000 */
[----:B------:R-:W4:Y:S04]  /*ed70*/  LDL R31, [R1+0x1c8] ;  /* 0x0001c800011f7983 */ /* 0x000f280000100800 */
[----:B------:R-:W4:Y:S01]  /*ed80*/  LDL R15, [R1+0x32c] ;  /* 0x00032c00010f7983 */ /* 0x000f220000100800 */
[----:B------:R-:W1:Y:S01]  /*ed90*/  MUFU.EX2 R47, R47 ;  /* 0x0000002f002f7308 */ /* 0x000e620000000800 */
[----:B------:R-:W-:Y:S01]  /*eda0*/  FADD.FTZ R9, R33, R8 ;  /* 0x0000000821097221 */ /* 0x000fe20000010000 */
[----:B------:R-:W-:Y:S01]  /*edb0*/  FADD.FTZ R4, R150, R7 ;  /* 0x0000000796047221 */ /* 0x000fe20000010000 */
[----:B------:R-:W4:Y:S04]  /*edc0*/  LDL R28, [R1+0x210] ;  /* 0x00021000011c7983 */ /* 0x000f280000100800 */
[----:B------:R-:W4:Y:S01]  /*edd0*/  LDL R20, [R1+0x330] ;  /* 0x0003300001147983 */ /* 0x000f220000100800 */
[----:B------:R-:W2:Y:S01]  /*ede0*/  MUFU.EX2 R163, R163 ;  /* 0x000000a300a37308 */ /* 0x000ea20000000800 */
[----:B------:R-:W-:Y:S01]  /*edf0*/  FADD.FTZ R8, R160, R9 ;  /* 0x00000009a0087221 */ /* 0x000fe20000010000 */
[----:B0-----:R-:W-:Y:S01]  /*ee00*/  FADD.FTZ R4, R161, R4 ;  /* 0x00000004a1047221 */ /* 0x001fe20000010000 */
[----:B------:R-:W4:Y:S04]  /*ee10*/  LDL R30, [R1+0x220] ;  /* 0x00022000011e7983 */ /* 0x000f280000100800 */
[----:B------:R-:W4:Y:S01]  /*ee20*/  LDL R21, [R1+0x334] ;  /* 0x0003340001157983 */ /* 0x000f220000100800 */
[----:B------:R-:W0:Y:S01]  /*ee30*/  MUFU.EX2 R49, R49 ;  /* 0x0000003100317308 */ /* 0x000e220000000800 */
[----:B------:R-:W-:Y:S01]  /*ee40*/  FADD.FTZ R7, R35, R8 ;  /* 0x0000000823077221 */ /* 0x000fe20000010000 */
[----:B-1----:R-:W-:-:S06]  /*ee50*/  FADD.FTZ R4, R47, R4 ;  /* 0x000000042f047221 */ /* 0x002fcc0000010000 */
[----:B------:R-:W1:Y:S01]  /*ee60*/  MUFU.EX2 R165, R165 ;  /* 0x000000a500a57308 */ /* 0x000e620000000800 */
[----:B------:R-:W-:Y:S01]  /*ee70*/  FADD.FTZ R8, R162, R7 ;  /* 0x00000007a2087221 */ /* 0x000fe20000010000 */
[----:B--2---:R-:W-:-:S06]  /*ee80*/  FADD.FTZ R4, R163, R4 ;  /* 0x00000004a3047221 */ /* 0x004fcc0000010000 */
[----:B------:R-:W2:Y:S01]  /*ee90*/  MUFU.EX2 R51, R51 ;  /* 0x0000003300337308 */ /* 0x000ea20000000800 */
[----:B------:R-:W-:Y:S01]  /*eea0*/  FADD.FTZ R7, R37, R8 ;  /* 0x0000000825077221 */ /* 0x000fe20000010000 */
[----:B0-----:R-:W-:-:S06]  /*eeb0*/  FADD.FTZ R4, R49, R4 ;  /* 0x0000000431047221 */ /* 0x001fcc0000010000 */
[----:B------:R-:W0:Y:S01]  /*eec0*/  MUFU.EX2 R167, R167 ;  /* 0x000000a700a77308 */ /* 0x000e220000000800 */
[----:B------:R-:W-:Y:S01]  /*eed0*/  FADD.FTZ R8, R164, R7 ;  /* 0x00000007a4087221 */ /* 0x000fe20000010000 */
[----:B-1----:R-:W-:-:S06]  /*eee0*/  FADD.FTZ R4, R165, R4 ;  /* 0x00000004a5047221 */ /* 0x002fcc0000010000 */
[----:B------:R-:W1:Y:S01]  /*eef0*/  MUFU.EX2 R53, R53 ;  /* 0x0000003500357308 */ /* 0x000e620000000800 */
[----:B------:R-:W-:Y:S01]  /*ef00*/  FADD.FTZ R7, R39, R8 ;  /* 0x0000000827077221 */ /* 0x000fe20000010000 */
[----:B--2---:R-:W-:-:S06]  /*ef10*/  FADD.FTZ R4, R51, R4 ;  /* 0x0000000433047221 */ /* 0x004fcc0000010000 */
[----:B------:R-:W2:Y:S01]  /*ef20*/  MUFU.EX2 R169, R169 ;  /* 0x000000a900a97308 */ /* 0x000ea20000000800 */
[----:B------:R-:W-:Y:S01]  /*ef30*/  FFMA.FTZ R3, R36, R38, -R3 ;  /* 0x0000002624037223 */ /* 0x000fe20000010803 */
[----:B------:R-:W-:Y:S01]  /*ef40*/  FADD.FTZ R8, R166, R7 ;  /* 0x00000007a6087221 */ /* 0x000fe20000010000 */
[----:B0-----:R-:W-:Y:S01]  /*ef50*/  FADD.FTZ R4, R167, R4 ;  /* 0x00000004a7047221 */ /* 0x001fe20000010000 */
[----:B------:R-:W4:Y:S04]  /*ef60*/  LDL R32, [R1+0x230] ;  /* 0x0002300001207983 */ /* 0x000f280000100800 */
[----:B------:R-:W0:Y:S01]  /*ef70*/  MUFU.EX2 R55, R55 ;  /* 0x0000003700377308 */ /* 0x000e220000000800 */
[----:B------:R-:W-:Y:S01]  /*ef80*/  FADD.FTZ R7, R41, R8 ;  /* 0x0000000829077221 */ /* 0x000fe20000010000 */
[----:B-1----:R-:W-:Y:S01]  /*ef90*/  FADD.FTZ R4, R53, R4 ;  /* 0x0000000435047221 */ /* 0x002fe20000010000 */
[----:B------:R-:W4:Y:S04]  /*efa0*/  LDL R36, [R1+0x250] ;  /* 0x0002500001247983 */ /* 0x000f280000100800 */
[----:B------:R-:W4:Y:S01]  /*efb0*/  LDL R38, [R1+0x260] ;  /* 0x0002600001267983 */ /* 0x000f220000100800 */
[----:B------:R1:W1:Y:S01]  /*efc0*/  MUFU.EX2 R171, R34 ;  /* 0x0000002200ab7308 */ /* 0x0002620000000800 */
[----:B------:R-:W-:Y:S01]  /*efd0*/  FADD.FTZ R8, R168, R7 ;  /* 0x00000007a8087221 */ /* 0x000fe20000010000 */
[----:B--2---:R-:W-:Y:S01]  /*efe0*/  FADD.FTZ R4, R169, R4 ;  /* 0x00000004a9047221 */ /* 0x004fe20000010000 */
[----:B------:R-:W2:Y:S05]  /*eff0*/  LDL R0, [R1+0x304] ;  /* 0x0003040001007983 */ /* 0x000eaa0000100800 */
[----:B------:R1:W1:Y:S01]  /*f000*/  MUFU.EX2 R57, R3 ;  /* 0x0000000300397308 */ /* 0x0002620000000800 */
[----:B------:R-:W-:Y:S01]  /*f010*/  FADD.FTZ R7, R43, R8 ;  /* 0x000000082b077221 */ /* 0x000fe20000010000 */
[----:B0-----:R-:W-:Y:S01]  /*f020*/  FADD.FTZ R4, R55, R4 ;  /* 0x0000000437047221 */ /* 0x001fe20000010000 */
[----:B------:R-:W2:Y:S02]  /*f030*/  LDL.64 R8, [R1+0x88] ;  /* 0x0000880001087983 */ /* 0x000ea40000100a00 */
[----:B------:R-:W-:-:S02]  /*f040*/  FADD.FTZ R12, R170, R7 ;  /* 0x00000007aa0c7221 */ /* 0x000fc40000010000 */
[----:B-1----:R-:W2:Y:S01]  /*f050*/  LDL R34, [R1+0x240] ;  /* 0x0002400001227983 */ /* 0x002ea20000100800 */
[----:B------:R-:W-:Y:S01]  /*f060*/  FADD.FTZ R4, R171, R4 ;  /* 0x00000004ab047221 */ /* 0x000fe20000010000 */
[----:B------:R-:W-:Y:S02]  /*f070*/  FADD.FTZ R12, R45, R12 ;  /* 0x0000000c2d0c7221 */ /* 0x000fe40000010000 */
[----:B------:R-:W2:Y:S04]  /*f080*/  LDL R3, [R1+0x308] ;  /* 0x0003080001037983 */ /* 0x000ea80000100800 */
[----:B------:R-:W2:Y:S01]  /*f090*/  LDL R7, [R1+0x314] ;  /* 0x0003140001077983 */ /* 0x000ea20000100800 */
[----:B------:R-:W-:-:S03]  /*f0a0*/  FADD.FTZ R13, R57, R4 ;  /* 0x00000004390d7221 */ /* 0x000fc60000010000 */
[----:B------:R-:W2:Y:S04]  /*f0b0*/  LDL R4, [R1+0x30c] ;  /* 0x00030c0001047983 */ /* 0x000ea80000100800 */
[----:B------:R0:W-:Y:S04]  /*f0c0*/  STL.64 [R1+0x1f0], R12 ;  /* 0x0001f00c01007387 */ /* 0x0001e80000100a00 */
[----:B------:R-:W2:Y:S04]  /*f0d0*/  LD.E.64 R26, desc[UR36][R10.64+0x8] ;  /* 0x000008240a1a7980 */ /* 0x000ea8000c101b00 */
[----:B------:R-:W2:Y:S04]  /*f0e0*/  LD.E.64 R24, desc[UR36][R10.64] ;  /* 0x000000240a187980 */ /* 0x000ea8000c101b00 */
[----:B0-----:R-:W2:Y:S04]  /*f0f0*/  LDL R12, [R1+0x320] ;  /* 0x00032000010c7983 */ /* 0x001ea80000100800 */
[----:B------:R-:W2:Y:S04]  /*f100*/  LDL R13, [R1+0x324] ;  /* 0x00032400010d7983 */ /* 0x000ea80000100800 */
[----:B------:R-:W2:Y:S04]  /*f110*/  LDL R10, [R1+0x318] ;  /* 0x00031800010a7983 */ /* 0x000ea80000100800 */
[----:B------:R-:W2:Y:S01]  /*f120*/  LDL R11, [R1+0x31c] ;  /* 0x00031c00010b7983 */ /* 0x000ea20000100800 */
[----:B------:R-:W-:-:S02]  /*f130*/  F2FP.BF16.F32.PACK_AB R156, R29, R156 ;  /* 0x0000009c1d9c723e */ /* 0x000fc400000010ff */
[----:B------:R-:W-:Y:S02]  /*f140*/  F2FP.BF16.F32.PACK_AB R158, R33, R158 ;  /* 0x0000009e219e723e */ /* 0x000fe400000010ff */
[----:B------:R-:W-:Y:S02]  /*f150*/  F2FP.BF16.F32.PACK_AB R157, R148, R157 ;  /* 0x0000009d949d723e */ /* 0x000fe400000010ff */
[----:B------:R-:W-:Y:S02]  /*f160*/  F2FP.BF16.F32.PACK_AB R159, R150, R159 ;  /* 0x0000009f969f723e */ /* 0x000fe400000010ff */
[----:B------:R-:W-:Y:S02]  /*f170*/  F2FP.BF16.F32.PACK_AB R160, R35, R160 ;  /* 0x000000a023a0723e */ /* 0x000fe400000010ff */
[----:B------:R-:W-:Y:S02]  /*f180*/  F2FP.BF16.F32.PACK_AB R162, R37, R162 ;  /* 0x000000a225a2723e */ /* 0x000fe400000010ff */
        /* <DEDUP_REMOVED lines=9> */
[----:B------:R-:W-:Y:S01]  /*f220*/  F2FP.BF16.F32.PACK_AB R171, R57, R171 ;  /* 0x000000ab39ab723e */ /* 0x000fe200000010ff */
[----:B------:R-:W-:Y:S04]  /*f230*/  STL [R1+0x214], R58 ;  /* 0x0002143a01007387 */ /* 0x000fe80000100800 */
        /* <DEDUP_REMOVED lines=53> */
[----:B--2---:R-:W-:Y:S01]  /*f590*/  IMAD R8, R31, 0x1000, R8 ;  /* 0x000010001f087824 */ /* 0x004fe200078e0208 */
[----:B------:R-:W-:-:S04]  /*f5a0*/  R2UR UR7, R9 ;  /* 0x00000000090772ca */ /* 0x000fc800000e0000 */
[----:B------:R-:W-:Y:S01]  /*f5b0*/  R2UR UR6, R8 ;  /* 0x00000000080672ca */ /* 0x000fe200000e0000 */
[----:B------:R-:W-:Y:S04]  /*f5c0*/  STL [R1+0x240], R34 ;  /* 0x0002402201007387 */ /* 0x000fe80000100800 */
[----:B------:R-:W-:Y:S01]  /*f5d0*/  STL [R1+0x2ec], R140 ;  /* 0x0002ec8c01007387 */ /* 0x000fe20000100800 */
[----:B------:R-:W-:-:S05]  /*f5e0*/  MOV R26, R26 ;  /* 0x0000001a001a7202 */ /* 0x000fca0000000f00 */
[--C-:B------:R-:W-:Y:S02]  /*f5f0*/  IMAD R27, R25, 0x2, R26.reuse ;  /* 0x00000002191b7824 */ /* 0x100fe400078e021a */
[C---:B------:R-:W-:Y:S02]  /*f600*/  IMAD R25, R24.reuse, 0x2, R26 ;  /* 0x0000000218197824 */ /* 0x040fe400078e021a */
[----:B------:R-:W-:Y:S01]  /*f610*/  IMAD R24, R24, 0x2, R27 ;  /* 0x0000000218187824 */ /* 0x000fe200078e021b */
[----:B------:R-:W-:Y:S04]  /*f620*/  STSM.16.M88.4 [R26], R156 ;  /* 0x0000009c1a007844 */ /* 0x000fe80000000200 */
[----:B------:R-:W-:Y:S04]  /*f630*/  STSM.16.M88.4 [R25], R160 ;  /* 0x000000a019007844 */ /* 0x000fe80000000200 */
[----:B------:R-:W-:Y:S04]  /*f640*/  STSM.16.M88.4 [R27], R164 ;  /* 0x000000a41b007844 */ /* 0x000fe80000000200 */
[----:B------:R-:W-:Y:S04]  /*f650*/  STSM.16.M88.4 [R24], R168 ;  /* 0x000000a818007844 */ /* 0x000fe80000000200 */
[----:B------:R-:W-:Y:S04]  /*f660*/  STL [R1+0x2f0], R56 ;  /* 0x0002f03801007387 */ /* 0x000fe80000100800 */
[----:B------:R-:W-:Y:S04]  /*f670*/  STL [R1+0x2f4], R142 ;  /* 0x0002f48e01007387 */ /* 0x000fe80000100800 */
[----:B------:R-:W-:Y:S04]  /*f680*/  STL [R1+0x2f8], R144 ;  /* 0x0002f89001007387 */ /* 0x000fe80000100800 */
[----:B------:R0:W-:Y:S02]  /*f690*/  STL [R1+0x2fc], R146 ;  /* 0x0002fc9201007387 */ /* 0x0001e40000100800 */
[----:B0-----:R-:W-:-:S06]  /*f6a0*/  WARPGROUP.ARRIVE ;  /* 0x00000000000079c5 */ /* 0x001fcc0000000000 */
[----:B------:R-:W-:Y:S01]  /*f6b0*/  HGMMA.64x256x16.F32.BF16 R24, R156, gdesc[UR4].tnspB, RZ, !UPT, gsb0 ;  /* 0x43e000049c187df0 */ /* 0x000fe2000c0018ff */
[----:B------:R0:W-:Y:S04]  /*f6c0*/  STL [R1+0x318], R10 ;  /* 0x0003180a01007387 */ /* 0x0001e80000100800 */
[----:B------:R1:W-:Y:S01]  /*f6d0*/  STL [R1+0x31c], R11 ;  /* 0x00031c0b01007387 */ /* 0x0003e20000100800 */
[----:B0-----:R-:W-:Y:S02]  /*f6e0*/  VIADD R10, R8, 0x80 ;  /* 0x00000080080a7836 */ /* 0x001fe40000000000 */
[----:B-1----:R-:W-:-:S03]  /*f6f0*/  IMAD.MOV.U32 R11, RZ, RZ, R9 ;  /* 0x000000ffff0b7224 */ /* 0x002fc600078e0009 */
[----:B------:R-:W-:Y:S02]  /*f700*/  R2UR UR6, R10 ;  /* 0x000000000a0672ca */ /* 0x000fe400000e0000 */
[----:B------:R-:W-:Y:S01]  /*f710*/  R2UR UR7, R11 ;  /* 0x000000000b0772ca */ /* 0x000fe200000e0000 */
        /* <DEDUP_REMOVED lines=100> */
[----:B------:R-:W-:Y:S01]  /*fd60*/  HGMMA.64x256x16.F32.BF16 R24, R160, gdesc[UR4].tnspB, R24, gsb0 ;  /* 0x43e00004a0187df0 */ /* 0x000fe20008001818 */
[----:B------:R-:W-:Y:S02]  /*fd70*/  VIADD R10, R8, 0x100 ;  /* 0x00000100080a7836 */ /* 0x000fe40000000000 */
[----:B------:R-:W-:-:S03]  /*fd80*/  IMAD.MOV.U32 R11, RZ, RZ, R9 ;  /* 0x000000ffff0b7224 */ /* 0x000fc600078e0009 */
[----:B------:R-:W-:Y:S02]  /*fd90*/  R2UR UR6, R10 ;  /* 0x000000000a0672ca */ /* 0x000fe400000e0000 */
[----:B------:R-:W-:Y:S01]  /*fda0*/  R2UR UR7, R11 ;  /* 0x000000000b0772ca */ /* 0x000fe200000e0000 */
[----:B------:R-:W-:Y:S01]  /*fdb0*/  VIADD R8, R8, 0x180 ;  /* 0x0000018008087836 */ /* 0x000fe20000000000 */
        /* <DEDUP_REMOVED lines=35> */
[----:B------:R-:W-:Y:S02]  /*fff0*/  R2UR UR6, R8 ;  /* 0x00000000080672ca */ /* 0x000fe400000e0000 */
[----:B------:R-:W-:Y:S01]  /*10000*/  R2UR UR7, R9 ;  /* 0x00000000090772ca */ /* 0x000fe200000e0000 */
        /* <DEDUP_REMOVED lines=34> */
[----:B------:R-:W-:Y:S03]  /*10230*/  HGMMA.64x256x16.F32.BF16 R24, R168, gdesc[UR4].tnspB, R24, gsb0 ;  /* 0x43e00004a8187df0 */ /* 0x000fe60008001818 */
        /* <DEDUP_REMOVED lines=34> */
[----:B0-----:R-:W4:Y:S04]  /*10460*/  LDL R74, [R1+0x214] ;  /* 0x00021400014a7983 */ /* 0x001f280000100800 */
[----:B-1----:R-:W4:Y:S04]  /*10470*/  LDL R76, [R1+0x218] ;  /* 0x00021800014c7983 */ /* 0x002f280000100800 */
[----:B------:R-:W4:Y:S04]  /*10480*/  LDL R78, [R1+0x21c] ;  /* 0x00021c00014e7983 */ /* 0x000f280000100800 */
[----:B------:R-:W4:Y:S04]  /*10490*/  LDL R4, [R1+0x220] ;  /* 0x0002200001047983 */ /* 0x000f280000100800 */
[----:B--2---:R-:W2:Y:S04]  /*104a0*/  LDL R80, [R1+0x224] ;  /* 0x0002240001507983 */ /* 0x004ea80000100800 */
[----:B------:R-:W2:Y:S04]  /*104b0*/  LDL R82, [R1+0x228] ;  /* 0x0002280001527983 */ /* 0x000ea80000100800 */
[----:B---3--:R-:W3:Y:S04]  /*104c0*/  LDL R84, [R1+0x22c] ;  /* 0x00022c0001547983 */ /* 0x008ee80000100800 */
        /* <DEDUP_REMOVED lines=120> */
[----:B------:R-:W-:Y:S01]  /*10c50*/  @!PT LDS RZ, [RZ] ;  /* 0x00000000fffff984 */ /* 0x000fe20000000800 */
[----:B------:R-:W-:Y:S01]  /*10c60*/  @!PT LDS RZ, [RZ] ;  /* 0x00000000fffff984 */ /* 0x000fe20000000800 */
[----:B------:R-:W-:Y:S01]  /*10c70*/  @!PT LDS RZ, [RZ] ;  /* 0x00000000fffff984 */ /* 0x000fe20000000800 */
[----:B------:R-:W-:Y:S01]  /*10c80*/  @!PT LDS RZ, [RZ] ;  /* 0x00000000fffff984 */ /* 0x000fe20000000800 */
[----:B------:R0:W-:Y:S06]  /*10c90*/  MEMBAR.ALL.CTA ;  /* 0x0000000000007992 */ /* 0x0001ec0000008000 */
[----:B0-----:R-:W0:Y:S04]  /*10ca0*/  FENCE.VIEW.ASYNC.S ;  /* 0x00000000000073c6 */ /* 0x001e280000000000 */
[----:B------:R-:W-:Y:S04]  /*10cb0*/  STL [R1+0x210], R0 ;  /* 0x0002100001007387 */ /* 0x000fe80000100800 */
[----:B------:R-:W-:Y:S04]  /*10cc0*/  STL [R1+0x214], R74 ;  /* 0x0002144a01007387 */ /* 0x000fe80000100800 */
[----:B------:R-:W-:Y:S04]  /*10cd0*/  STL [R1+0x218], R76 ;  /* 0x0002184c01007387 */ /* 0x000fe80000100800 */
[----:B------:R-:W-:Y:S04]  /*10ce0*/  STL [R1+0x21c], R78 ;  /* 0x00021c4e01007387 */ /* 0x000fe80000100800 */
[----:B------:R-:W-:Y:S04]  /*10cf0*/  STL [R1+0x220], R4 ;  /* 0x0002200401007387 */ /* 0x000fe80000100800 */
[----:B--2---:R-:W-:Y:S04]  /*10d00*/  STL [R1+0x224], R80 ;  /* 0x0002245001007387 */ /* 0x004fe80000100800 */
[----:B------:R-:W-:Y:S04]  /*10d10*/  STL [R1+0x228], R82 ;  /* 0x0002285201007387 */ /* 0x000fe80000100800 */
[----:B---3--:R-:W-:Y:S04]  /*10d20*/  STL [R1+0x22c], R84 ;  /* 0x00022c5401007387 */ /* 0x008fe80000100800 */
        /* <DEDUP_REMOVED lines=120> */
[----:B0-----:R-:W-:-:S03]  /*114b0*/  NOP ;  /* 0x0000000000007918 */ /* 0x001fc60000000000 */
[----:B-1----:R-:W3:Y:S04]  /*114c0*/  LDL R3, [R1+0x28] ;  /* 0x0000280001037983 */ /* 0x002ee80000100800 */
[----:B------:R2:W5:Y:S01]  /*114d0*/  LDL R0, [R1+0x1c8] ;  /* 0x0001c80001007983 */ /* 0x0005620000100800 */
[----:B------:R-:W-:Y:S01]  /*114e0*/  BSSY B0, `(.L_x_1960) ;  /* 0x0000006000007945 */ /* 0x000fe20003800000 */
[----:B------:R-:W-:Y:S06]  /*114f0*/  BAR.ARV 0xe, 0x100 ;  /* 0x0384000000007b1d */ /* 0x000fec0000002000 */
[----:B---3--:R-:W-:-:S04]  /*11500*/  LOP3.LUT R3, R3, 0x1, RZ, 0xfc, !PT ;  /* 0x0000000103037812 */ /* 0x008fc800078efcff */
[----:B------:R-:W-:-:S13]  /*11510*/  ISETP.NE.AND P0, PT, R3, 0x3, PT ;  /* 0x000000030300780c */ /* 0x000fda0003f05270 */
[----:B--2---:R-:W-:Y:S05]  /*11520*/  @!P0 BRA `(.L_x_1961) ;  /* 0x0000000000048947 */ /* 0x004fea0003800000 */
[----:B------:R-:W-:Y:S01]  /*11530*/  BPT.TRAP 0x1 ;  /* 0x000000040000795c */ /* 0x000fe20000300000 */
.L_x_1961:
[----:B------:R-:W-:Y:S05]  /*11540*/  BSYNC B0 ;  /* 0x0000000000007941 */ /* 0x000fea0003800000 */
.L_x_1960:
[----:B------:R-:W2:Y:S01]  /*11550*/  LDL.64 R8, [R1+0x48] ;  /* 0x0000480001087983 */ /* 0x000ea20000100a00 */
[----:B------:R-:W-:Y:S02]  /*11560*/  UISETP.NE.AND UP1, UPT, UR41, URZ, UPT ;  /* 0x0000003f2900728c */ /* 0x000fe4000bf25270 */
[----:B------:R-:W-:Y:S01]  /*11570*/  UISETP.NE.AND UP0, UPT, UR60, URZ, UPT ;  /* 0x0000003f3c00728c */ /* 0x000fe2000bf05270 */
[----:B------:R-:W3:Y:S01]  /*11580*/  LDL R3, [R1+0x34] ;  /* 0x0000340001037983 */ /* 0x000ee20000100800 */
[----:B--2---:R-:W-:-:S05]  /*11590*/  MOV R7, R8 ;  /* 0x0000000800077202 */ /* 0x004fca0000000f00 */
[----:B-----5:R-:W-:-:S05]  /*115a0*/  IMAD R0, R0, 0x8, R7 ;  /* 0x0000000800007824 */ /* 0x020fca00078e0207 */
[----:B---3--:R-:W-:-:S04]  /*115b0*/  PRMT R0, R3, 0x654, R0 ;  /* 0x0000065403007816 */ /* 0x008fc80000000000 */
[----:B------:R0:W-:Y:S02]  /*115c0*/  SYNCS.ARRIVE.TRANS64.RED.A1T0 RZ, [R0+URZ], RZ ;  /* 0x000000ff00ff79a7 */ /* 0x0001e4000810043f */
[----:B0-----:R-:W2:Y:S01]  /*115d0*/  LDL R0, [R1+0x50] ;  /* 0x0000500001007983 */ /* 0x001ea20000100800 */
[----:B------:R-:W-:Y:S02]  /*115e0*/  PLOP3.LUT P0, PT, PT, PT, UP1, 0x80, 0x0 ;  /* 0x000000000000781c */ /* 0x000fe40003f0f018 */
[----:B------:R-:W-:Y:S01]  /*115f0*/  PLOP3.LUT P1, PT, PT, PT, UP1, 0x80, 0x0 ;  /* 0x000000000000781c */ /* 0x000fe20003f2f018 */
[----:B--2---:R-:W-:-:S10]  /*11600*/  IMAD.SHL.U32 R4, R0, 0x40, RZ ;  /* 0x0000004000047824 */ /* 0x004fd400078e00ff */
[----:B------:R-:W-:Y:S01]  /*11610*/  @P0 IMAD.HI.U32 R5, R4, R5, RZ ;  /* 0x0000000504050227 */ /* 0x000fe200078e00ff */
[----:B------:R-:W-:-:S03]  /*11620*/  PLOP3.LUT P0, PT, PT, PT, UP0, 0x40, 0x0 ;  /* 0x000000000000781c */ /* 0x000fc60003f0e808 */
[----:B------:R-:W-:Y:S01]  /*11630*/  IMAD.MOV.U32 R0, RZ, RZ, R4 ;  /* 0x000000ffff007224 */ /* 0x000fe200078e0004 */
[----:B------:R-:W-:-:S05]  /*11640*/  @P1 SHF.R.U32.HI R0, RZ, R6, R5 ;  /* 0x00000006ff001219 */ /* 0x000fca0000011605 */
[----:B------:R-:W-:Y:S02]  /*11650*/  VIADD R3, R0, UR44 ;  /* 0x0000002c00037c36 */ /* 0x000fe40008000000 */
[----:B------:R-:W-:Y:S02]  /*11660*/  VIADD R0, R177, 0xfffffffe ;  /* 0xfffffffeb1007836 */ /* 0x000fe40000000000 */
[----:B------:R-:W-:Y:S01]  /*11670*/  IMAD.IADD R154, R3, 0x1, R154 ;  /* 0x00000001039a7824 */ /* 0x000fe200078e029a */
[----:B------:R-:W-:Y:S06]  /*11680*/  @P0 BRA `(.L_x_1962) ;  /* 0x0000000000400947 */ /* 0x000fec0003800000 */
[C---:B------:R-:W-:Y:S01]  /*11690*/  ISETP.GT.AND P0, PT, R3.reuse, RZ, PT ;  /* 0x000000ff0300720c */ /* 0x040fe20003f04270 */
[----:B------:R-:W-:Y:S01]  /*116a0*/  BSSY B0, `(.L_x_1963) ;  /* 0x000000c000007945 */ /* 0x000fe20003800000 */
[----:B------:R-:W-:-:S11]  /*116b0*/  VIADD R5, R3, 0xffffffff ;  /* 0xffffffff03057836 */ /* 0x000fd60000000000 */
[----:B------:R-:W-:Y:S05]  /*116c0*/  @P0 BRA `(.L_x_1964) ;  /* 0x0000000000180947 */ /* 0x000fea0003800000 */
[----:B------:R-:W-:Y:S01]  /*116d0*/  ISETP.NE.AND P0, PT, R155, 0x1, PT ;  /* 0x000000019b00780c */ /* 0x000fe20003f05270 */
[----:B------:R-:W-:-:S12]  /*116e0*/  IMAD.MOV R3, RZ, RZ, -R3 ;  /* 0x000000ffff037224 */ /* 0x000fd800078e0a03 */
[----:B------:R-:W-:-:S05]  /*116f0*/  @P0 IMAD.HI.U32 R172, R3, R172, RZ ;  /* 0x000000ac03ac0227 */ /* 0x000fca00078e00ff */
[----:B------:R-:W-:-:S04]  /*11700*/  @P0 SHF.R.U32.HI R3, RZ, R173, R172 ;  /* 0x000000adff030219 */ /* 0x000fc800000116ac */
[----:B------:R-:W-:Y:S01]  /*11710*/  LOP3.LUT R5, RZ, R3, RZ, 0x33, !PT ;  /* 0x00000003ff057212 */ /* 0x000fe200078e33ff */
[----:B------:R-:W-:Y:S06]  /*11720*/  BRA `(.L_x_1965) ;  /* 0x00000000000c7947 */ /* 0x000fec0003800000 */
.L_x_1964:
[----:B------:R-:W-:-:S13]  /*11730*/  ISETP.NE.AND P0, PT, R155, 0x1, PT ;  /* 0x000000019b00780c */ /* 0x000fda0003f05270 */
[----:B------:R-:W-:-:S05]  /*11740*/  @P0 IMAD.HI.U32 R172, R5, R172, RZ ;  /* 0x000000ac05ac0227 */ /* 0x000fca00078e00ff */
[----:B------:R-:W-:-:S07]  /*11750*/  @P0 SHF.R.U32.HI R5, RZ, R173, R172 ;  /* 0x000000adff050219 */ /* 0x000fce00000116ac */
.L_x_1965:
[----:B------:R-:W-:Y:S05]  /*11760*/  BSYNC B0 ;  /* 0x0000000000007941 */ /* 0x000fea0003800000 */
.L_x_1963:
[----:B------:R-:W-:-:S05]  /*11770*/  IMAD R5, R5, R155, R155 ;  /* 0x0000009b05057224 */ /* 0x000fca00078e029b */
[----:B------:R-:W-:-:S07]  /*11780*/  VIMNMX R154, R154, R5, PT ;  /* 0x000000059a9a7248 */ /* 0x000fce0003fe0100 */
.L_x_1962:
[----:B------:R-:W-:Y:S01]  /*11790*/  SHF.R.S32.HI R3, RZ, 0x1f, R154 ;  /* 0x0000001fff037819 */ /* 0x000fe2000001149a */
[----:B------:R-:W-:Y:S03]  /*117a0*/  BSSY B1, `(.L_x_1966) ;  /* 0x000000f000017945 */ /* 0x000fe60003800000 */
[----:B------:R-:W-:-:S04]  /*117b0*/  LEA.HI R3, R3, R154, RZ, 0x6 ;  /* 0x0000009a03037211 */ /* 0x000fc800078f30ff */
[----:B------:R-:W-:-:S04]  /*117c0*/  SHF.R.S32.HI R3, RZ, 0x6, R3 ;  /* 0x00000006ff037819 */ /* 0x000fc80000011403 */
[----:B------:R-:W-:-:S04]  /*117d0*/  VIMNMX R3, R22, R3, !PT ;  /* 0x0000000316037248 */ /* 0x000fc80007fe0100 */
[----:B------:R-:W-:-:S13]  /*117e0*/  ISETP.GE.AND P0, PT, R0, R3, PT ;  /* 0x000000030000720c */ /* 0x000fda0003f06270 */
[----:B------:R-:W-:Y:S05]  /*117f0*/  @!P0 BRA `(.L_x_1967) ;  /* 0x0000000000248947 */ /* 0x000fea0003800000 */
[----:B------:R-:W-:Y:S01]  /*11800*/  BSSY B0, `(.L_x_1968) ;  /* 0x0000006000007945 */ /* 0x000fe20003800000 */
.L_x_1969:
[----:B------:R-:W-:-:S07]  /*11810*/  MOV R6, 0x11830 ;  /* 0x0001183000067802 */ /* 0x000fce0000000f00 */
[----:B------:R-:W-:Y:S05]  /*11820*/  CALL.REL.NOINC `($_ZN7cutlass13device_kernelIN5flash11enable_sm90INS1_16FlashAttnFwdSm90INS1_25CollectiveMainloopFwdSm90ILi2EN4cute5tupleIJNS5_1CILi1EEES8_S8_EEENS6_IJNS7_ILi64EEESA_SA_EEELi512ENS_10bfloat16_tEfNS_4arch4Sm90ELb0ELb1ELb1ELb0ELb1ELb0ELb1ELb0ELb0ELb1ELb1ELb0EEENS1_21CollectiveEpilogueFwdINS6_IJSA_NS7_ILi512EEESA_EEES9_SC_SE_Li256ELb0ELb1ELb1ELb0EEENS1_19SingleTileSchedulerILb0ELb1ELb1ELi64EEEEEEEEEvNT_6ParamsE$_ZZN5flash25CollectiveMainloopFwdSm90ILi2EN4cute5tupleIJNS1_1CILi1EEES4_S4_EEENS2_IJNS3_ILi64EEES6_S6_EEELi512EN7cutlass10bfloat16_tEfNS8_4arch4Sm90ELb0ELb1ELb1ELb0ELb1ELb0ELb1ELb0ELb0ELb1ELb1ELb0EE3mmaINS_16FlashAttnFwdSm90ISC_NS_21CollectiveEpilogueFwdINS2_IJS6_NS3_ILi512EEES6_EEES5_S9_SB_Li256ELb0ELb1ELb1ELb0EEENS_19SingleTileSchedulerILb0ELb1ELb1ELi64EEEE13SharedStorageENS1_6TensorINS1_11ArrayEngineIfLm128EEENS1_6LayoutINS2_IJNS2_IJNS3_ILi2EEESR_NS3_ILi32EEEEEES4_S4_EEENS2_IJNS2_IJS4_SR_NS3_ILi4EEEEEENS3_ILi0EEESX_EEEEEEENS_7SoftmaxILi2ELi0EEEEEbRKNSC_6ParamsENS8_13PipelineAsyncILi2EEES17_RNS8_13PipelineStateILj2EEERT0_RT1_iRiRKNS_16SeqlenInfoQKNewKILb0ELb0EEENS2_IJiiiiEEERT_ENKUliT_T0_T1_E_clIZSD_ISM_S10_S12_EbS15_S17_S17_S1A_S1C_S1E_iS1F_S1J_S1K_S1M_EUlRS1N_iE1_NS3_ILb0EEENS3_ILb1EEEEEDaiS1N_S1O_S1P_) ;  /* 0x000001ac00447944 */ /* 0x000fea0003c00000 */
[C---:B------:R-:W-:Y:S01]  /*11830*/  ISETP.GT.AND P0, PT, R0.reuse, R3, PT ;  /* 0x000000030000720c */ /* 0x040fe20003f04270 */
[----:B------:R-:W-:-:S12]  /*11840*/  VIADD R0, R0, 0xffffffff ;  /* 0xffffffff00007836 */ /* 0x000fd80000000000 */
[----:B------:R-:W-:Y:S05]  /*11850*/  @P0 BRA `(.L_x_1969) ;  /* 0xfffffffc00ec0947 */ /* 0x000fea000383ffff */
[----:B------:R-:W-:Y:S05]  /*11860*/  BSYNC B0 ;  /* 0x0000000000007941 */ /* 0x000fea0003800000 */
.L_x_1968:
[----:B------:R-:W2:Y:S02]  /*11870*/  LDL R4, [R1+0x50] ;  /* 0x0000500001047983 */ /* 0x000ea40000100800 */
[----:B--2---:R-:W-:-:S07]  /*11880*/  IMAD.SHL.U32 R4, R4, 0x40, RZ ;  /* 0x0000004004047824 */ /* 0x004fce00078e00ff */
.L_x_1967:
[----:B------:R-:W-:Y:S05]  /*11890*/  BSYNC B1 ;  /* 0x0000000000017941 */ /* 0x000fea0003800000 */
.L_x_1966:
[----:B------:R-:W-:Y:S01]  /*118a0*/  UISETP.NE.AND UP1, UPT, UR41, URZ, UPT ;  /* 0x0000003f2900728c */ /* 0x000fe2000bf25270 */
[----:B------:R-:W-:Y:S01]  /*118b0*/  VIADD R4, R4, 0x3f ;  /* 0x0000003f04047836 */ /* 0x000fe20000000000 */
[----:B------:R-:W-:-:S04]  /*118c0*/  UISETP.NE.AND UP0, UPT, UR60, URZ, UPT ;  /* 0x0000003f3c00728c */ /* 0x000fc8000bf05270 */
[----:B------:R-:W-:Y:S02]  /*118d0*/  PLOP3.LUT P0, PT, PT, PT, UP1, 0x80, 0x0 ;  /* 0x000000000000781c */ /* 0x000fe40003f0f018 */
[----:B------:R-:W-:-:S03]  /*118e0*/  PLOP3.LUT P1, PT, PT, PT, UP1, 0x80, 0x0 ;  /* 0x000000000000781c */ /* 0x000fc60003f2f018 */
[----:B------:R-:W-:-:S08]  /*118f0*/  @UP1 ULDC UR4, c[0x0][0x44c] ;  /* 0x0001130000041ab9 */ /* 0x000fd00000000800 */
[----:B------:R-:W-:Y:S01]  /*11900*/  @P0 IMAD.HI.U32 R2, R4, UR4, RZ ;  /* 0x0000000404020c27 */ /* 0x000fe2000f8e00ff */
[----:B------:R-:W-:Y:S01]  /*11910*/  PLOP3.LUT P0, PT, PT, PT, UP0, 0x40, 0x0 ;  /* 0x000000000000781c */ /* 0x000fe20003f0e808 */
[----:B------:R-:W-:-:S03]  /*11920*/  @UP1 ULDC UR4, c[0x0][0x450] ;  /* 0x0001140000041ab9 */ /* 0x000fc60000000800 */
[----:B------:R-:W-:Y:S01]  /*11930*/  @P1 SHF.R.U32.HI R4, RZ, UR4, R2 ;  /* 0x00000004ff041c19 */ /* 0x000fe20008011602 */
[----:B------:R-:W-:-:S04]  /*11940*/  ULDC UR4, c[0x0][0xad4] ;  /* 0x0002b50000047ab9 */ /* 0x000fc80000000800 */
[----:B------:R-:W-:-:S04]  /*11950*/  VIADD R4, R4, UR40 ;  /* 0x0000002804047c36 */ /* 0x000fc80008000000 */
[----:B------:R-:W-:Y:S01]  /*11960*/  VIADD R2, R4, -UR4 ;  /* 0x8000000404027c36 */ /* 0x000fe20008000000 */
[----:B------:R-:W-:Y:S06]  /*11970*/  @P0 BRA `(.L_x_1970) ;  /* 0x0000000000540947 */ /* 0x000fec0003800000 */
[----:B------:R-:W-:Y:S01]  /*11980*/  ISETP.GT.AND P0, PT, R4, -0x1, PT ;  /* 0xffffffff0400780c */ /* 0x000fe20003f04270 */
[----:B------:R-:W-:-:S12]  /*11990*/  BSSY B0, `(.L_x_1971) ;  /* 0x0000011000007945 */ /* 0x000fd80003800000 */
[----:B------:R-:W-:Y:S05]  /*119a0*/  @P0 BRA `(.L_x_1972) ;  /* 0x0000000000240947 */ /* 0x000fea0003800000 */
[----:B------:R-:W-:Y:S01]  /*119b0*/  ULDC UR4, c[0x0][0xadc] ;  /* 0x0002b70000047ab9 */ /* 0x000fe20000000800 */
[----:B------:R-:W-:Y:S01]  /*119c0*/  LOP3.LUT R3, RZ, R4, RZ, 0x33, !PT ;  /* 0x00000004ff037212 */ /* 0x000fe200078e33ff */
[----:B------:R-:W-:-:S05]  /*119d0*/  IMAD.U32 R5, RZ, RZ, UR4 ;  /* 0x00000004ff057e24 */ /* 0x000fca000f8e00ff */
[----:B------:R-:W-:-:S13]  /*119e0*/  ISETP.NE.AND P0, PT, R5, 0x1, PT ;  /* 0x000000010500780c */ /* 0x000fda0003f05270 */
[----:B------:R-:W0:Y:S02]  /*119f0*/  @P0 LDC.64 R6, c[0x0][0xae0] ;  /* 0x0002b800ff060b82 */ /* 0x000e240000000a00 */
[----:B0-----:R-:W-:-:S05]  /*11a00*/  @P0 IMAD.HI.U32 R4, R3, R6, RZ ;  /* 0x0000000603040227 */ /* 0x001fca00078e00ff */
[----:B------:R-:W-:-:S04]  /*11a10*/  @P0 SHF.R.U32.HI R3, RZ, R7, R4 ;  /* 0x00000007ff030219 */ /* 0x000fc80000011604 */
[----:B------:R-:W-:Y:S01]  /*11a20*/  LOP3.LUT R4, RZ, R3, RZ, 0x33, !PT ;  /* 0x00000003ff047212 */ /* 0x000fe200078e33ff */
[----:B------:R-:W-:Y:S06]  /*11a30*/  BRA `(.L_x_1973) ;  /* 0x0000000000187947 */ /* 0x000fec0003800000 */
.L_x_1972:
[----:B------:R-:W-:Y:S02]  /*11a40*/  ULDC UR4, c[0x0][0xadc] ;  /* 0x0002b70000047ab9 */ /* 0x000fe40000000800 */
[----:B------:R-:W-:-:S05]  /*11a50*/  IMAD.U32 R5, RZ, RZ, UR4 ;  /* 0x00000004ff057e24 */ /* 0x000fca000f8e00ff */
[----:B------:R-:W-:-:S13]  /*11a60*/  ISETP.NE.AND P0, PT, R5, 0x1, PT ;  /* 0x000000010500780c */ /* 0x000fda0003f05270 */
[----:B------:R-:W0:Y:S02]  /*11a70*/  @P0 LDC.64 R6, c[0x0][0xae0] ;  /* 0x0002b800ff060b82 */ /* 0x000e240000000a00 */
[----:B0-----:R-:W-:-:S05]  /*11a80*/  @P0 IMAD.HI.U32 R6, R4, R6, RZ ;  /* 0x0000000604060227 */ /* 0x001fca00078e00ff */
[----:B------:R-:W-:-:S07]  /*11a90*/  @P0 SHF.R.U32.HI R4, RZ, R7, R6 ;  /* 0x00000007ff040219 */ /* 0x000fce0000011606 */
.L_x_1973:
[----:B------:R-:W-:Y:S05]  /*11aa0*/  BSYNC B0 ;  /* 0x0000000000007941 */ /* 0x000fea0003800000 */
.L_x_1971:
[----:B------:R-:W-:-:S05]  /*11ab0*/  IMAD R3, R4, R5, RZ ;  /* 0x0000000504037224 */ /* 0x000fca00078e02ff */
[----:B------:R-:W-:-:S07]  /*11ac0*/  VIMNMX R2, R2, R3, !PT ;  /* 0x0000000302027248 */ /* 0x000fce0007fe0100 */
.L_x_1970:
[----:B------:R-:W-:-:S05]  /*11ad0*/  VIADD R2, R2, 0x3f ;  /* 0x0000003f02027836 */ /* 0x000fca0000000000 */
[----:B------:R-:W-:-:S04]  /*11ae0*/  SHF.R.S32.HI R3, RZ, 0x1f, R2 ;  /* 0x0000001fff037819 */ /* 0x000fc80000011402 */
[----:B------:R-:W-:-:S04]  /*11af0*/  LEA.HI R3, R3, R2, RZ, 0x6 ;  /* 0x0000000203037211 */ /* 0x000fc800078f30ff */
[----:B------:R-:W-:-:S04]  /*11b00*/  SHF.R.S32.HI R3, RZ, 0x6, R3 ;  /* 0x00000006ff037819 */ /* 0x000fc80000011403 */
[----:B------:R-:W-:-:S04]  /*11b10*/  VIMNMX R21, R22, R3, !PT ;  /* 0x0000000316157248 */ /* 0x000fc80007fe0100 */
[----:B------:R-:W-:-:S13]  /*11b20*/  ISETP.GE.AND P0, PT, R0, R21, PT ;  /* 0x000000150000720c */ /* 0x000fda0003f06270 */
[----:B------:R-:W-:Y:S05]  /*11b30*/  @!P0 BRA `(.L_x_1974) ;  /* 0x0000007000588947 */ /* 0x000fea0003800000 */
.L_x_1997:
[----:B------:R-:W2:Y:S04]  /*11b40*/  LDL R20, [R1+0x1c8] ;  /* 0x0001c80001147983 */ /* 0x000ea80000100800 */
[----:B0-----:R-:W3:Y:S04]  /*11b50*/  LDL R2, [R1+0x1d0] ;  /* 0x0001d00001027983 */ /* 0x001ee80000100800 */
[----:B------:R-:W4:Y:S01]  /*11b60*/  LDL R3, [R1] ;  /* 0x0000000001037983 */ /* 0x000f220000100800 */
[----:B--2---:R-:W-:-:S05]  /*11b70*/  VIADD R4, R20, 0x1 ;  /* 0x0000000114047836 */ /* 0x004fca0000000000 */
[----:B------:R-:W-:-:S13]  /*11b80*/  ISETP.NE.AND P0, PT, R4, 0x2, PT ;  /* 0x000000020400780c */ /* 0x000fda0003f05270 */
[----:B------:R0:W5:Y:S04]  /*11b90*/  @P0 LDL R6, [R1+0x1cc] ;  /* 0x0001cc0001060983 */ /* 0x0001680000100800 */
[----:B------:R-:W2:Y:S01]  /*11ba0*/  @!P0 LDL R5, [R1+0x1cc] ;  /* 0x0001cc0001058983 */ /* 0x000ea20000100800 */
[----:B---3--:R-:W-:Y:S01]  /*11bb0*/  VIADD R2, R2, 0x1 ;  /* 0x0000000102027836 */ /* 0x008fe20000000000 */
[----:B----4-:R-:W-:Y:S02]  /*11bc0*/  LOP3.LUT R3, R3, 0x1, RZ, 0xfc, !PT ;  /* 0x0000000103037812 */ /* 0x010fe400078efcff */
[----:B------:R1:W-:Y:S04]  /*11bd0*/  STL [R1+0x1c8], R4 ;  /* 0x0001c80401007387 */ /* 0x0003e80000100800 */
[----:B------:R0:W-:Y:S04]  /*11be0*/  STL [R1+0x1d0], R2 ;  /* 0x0001d00201007387 */ /* 0x0001e80000100800 */
[----:B------:R0:W-:Y:S01]  /*11bf0*/  @!P0 STL [R1+0x1c8], RZ ;  /* 0x0001c8ff01008387 */ /* 0x0001e20000100800 */
[----:B------:R-:W-:Y:S01]  /*11c00*/  ISETP.NE.AND P1, PT, R3, 0x3, PT ;  /* 0x000000030300780c */ /* 0x000fe20003f25270 */
[----:B------:R-:W-:Y:S05]  /*11c10*/  YIELD ;  /* 0x0000000000007946 */ /* 0x000fea0003800000 */
[----:B------:R-:W-:Y:S01]  /*11c20*/  BSSY B0, `(.L_x_1975) ;  /* 0x0000006000007945 */ /* 0x000fe20003800000 */
[----:B-1----:R-:W-:Y:S01]  /*11c30*/  @!P0 IMAD.MOV.U32 R4, RZ, RZ, RZ ;  /* 0x000000ffff048224 */ /* 0x002fe200078e00ff */
[----:B--2---:R-:W-:-:S05]  /*11c40*/  @!P0 LOP3.LUT R6, R5, 0x1, RZ, 0x3c, !PT ;  /* 0x0000000105068812 */ /* 0x004fca00078e3cff */
[----:B------:R0:W-:Y:S01]  /*11c50*/  @!P0 STL [R1+0x1cc], R6 ;  /* 0x0001cc0601008387 */ /* 0x0001e20000100800 */
[----:B------:R-:W-:Y:S05]  /*11c60*/  @!P1 BRA `(.L_x_1976) ;  /* 0x0000000000049947 */ /* 0x000fea0003800000 */
[----:B------:R-:W-:Y:S01]  /*11c70*/  BPT.TRAP 0x1 ;  /* 0x000000040000795c */ /* 0x000fe20000300000 */
.L_x_1976:
[----:B------:R-:W-:Y:S05]  /*11c80*/  BSYNC B0 ;  /* 0x0000000000007941 */ /* 0x000fea0003800000 */
.L_x_1975:
[----:B0-----:R-:W2:Y:S01]  /*11c90*/  LDL.64 R2, [R1+0x18] ;  /* 0x0000180001027983 */ /* 0x001ea20000100a00 */
[----:B-----5:R-:W-:Y:S02]  /*11ca0*/  SHF.L.U32 R5, R6, 0x1f, RZ ;  /* 0x0000001f06057819 */ /* 0x020fe400000006ff */
[----:B--2---:R-:W-:-:S05]  /*11cb0*/  MOV R3, R2 ;  /* 0x0000000200037202 */ /* 0x004fca0000000f00 */
[----:B------:R-:W-:-:S04]  /*11cc0*/  IMAD R4, R4, 0x8, R3 ;  /* 0x0000000804047824 */ /* 0x000fc800078e0203 */
[----:B------:R0:W1:Y:S01]  /*11cd0*/  SYNCS.PHASECHK.TRANS64.TRYWAIT P0, [R4+URZ], R5 ;  /* 0x00000005040075a7 */ /* 0x000062000800017f */
[----:B------:R0:W5:Y:S01]  /*11ce0*/  LDL.64 R6, [R1+0x1c8] ;  /* 0x0001c80001067983 */ /* 0x0001620000100a00 */
[----:B------:R-:W-:Y:S04]  /*11cf0*/  BSSY B0, `(.L_x_1977) ;  /* 0x0000003000007945 */ /* 0x000fe80003800000 */
[----:B------:R-:W-:Y:S05]  /*11d00*/  @!P1 BRA `(.L_x_1978) ;  /* 0x0000000000049947 */ /* 0x000fea0003800000 */
[----:B------:R-:W-:Y:S01]  /*11d10*/  BPT.TRAP 0x1 ;  /* 0x000000040000795c */ /* 0x000fe20000300000 */
.L_x_1978:
[----:B------:R-:W-:Y:S05]  /*11d20*/  BSYNC B0 ;  /* 0x0000000000007941 */ /* 0x000fea0003800000 */
.L_x_1977:
[----:B------:R-:W-:Y:S04]  /*11d30*/  BSSY B0, `(.L_x_1979) ;  /* 0x0000006000007945 */ /* 0x000fe80003800000 */
[----:B-1----:R-:W-:Y:S05]  /*11d40*/  @P0 BRA `(.L_x_1980) ;  /* 0x0000000000100947 */ /* 0x002fea0003800000 */
[----:B-----5:R-:W-:Y:S01]  /*11d50*/  IMAD R6, R6, 0x8, R3 ;  /* 0x0000000806067824 */ /* 0x020fe200078e0203 */
[----:B------:R-:W-:-:S04]  /*11d60*/  SHF.L.U32 R7, R7, 0x1f, RZ ;  /* 0x0000001f07077819 */ /* 0x000fc800000006ff */
[----:B------:R-:W1:Y:S02]  /*11d70*/  SYNCS.PHASECHK.TRANS64.TRYWAIT P0, [R6+URZ], R7 ;  /* 0x00000007060075a7 */ /* 0x000e64000800017f */
[----:B-1----:R-:W-:Y:S05]  /*11d80*/  @!P0 BRA `(.L_x_1981) ;  /* 0x0000017800c08947 */ /* 0x002fea0003800000 */
.L_x_1980:
[----:B------:R-:W-:Y:S05]  /*11d90*/  BSYNC B0 ;  /* 0x0000000000007941 */ /* 0x000fea0003800000 */
.L_x_1979:
[----:B-1---5:R-:W2:Y:S04]  /*11da0*/  LDL R7, [R1+0x1c8] ;  /* 0x0001c80001077983 */ /* 0x022ea80000100800 */
[----:B------:R-:W2:Y:S01]  /*11db0*/  LDL.64 R2, [R1+0x80] ;  /* 0x0000800001027983 */ /* 0x000ea20000100a00 */
[----:B------:R-:W-:Y:S05]  /*11dc0*/  WARPSYNC.ALL ;  /* 0x0000000000007948 */ /* 0x000fea0003800000 */
[----:B------:R-:W3:Y:S04]  /*11dd0*/  LDL.64 R12, [R1+0x78] ;  /* 0x00007800010c7983 */ /* 0x000ee80000100a00 */
[----:B0-----:R-:W4:Y:S04]  /*11de0*/  LDL.64 R4, [R1+0x78] ;  /* 0x0000780001047983 */ /* 0x001f280000100a00 */
[----:B------:R-:W4:Y:S04]  /*11df0*/  LDL.64 R8, [R1+0x78] ;  /* 0x0000780001087983 */ /* 0x000f280000100a00 */
[----:B------:R-:W4:Y:S01]  /*11e00*/  LDL.64 R10, [R1+0x78] ;  /* 0x00007800010a7983 */ /* 0x000f220000100a00 */
[----:B--2---:R-:W-:Y:S01]  /*11e10*/  IMAD R2, R7, 0x200, R2 ;  /* 0x0000020007027824 */ /* 0x004fe200078e0202 */
[----:B------:R-:W-:-:S02]  /*11e20*/  R2UR UR7, R3 ;  /* 0x00000000030772ca */ /* 0x000fc400000e0000 */
[----:B------:R-:W2:Y:S02]  /*11e30*/  LDL R14, [R1+0x28] ;  /* 0x00002800010e7983 */ /* 0x000ea40000100800 */
[C---:B------:R-:W-:Y:S01]  /*11e40*/  R2UR UR6, R2.reuse ;  /* 0x00000000020672ca */ /* 0x040fe200000e0000 */
[----:B------:R-:W-:Y:S01]  /*11e50*/  WARPGROUP.ARRIVE ;  /* 0x00000000000079c5 */ /* 0x000fe20000000000 */
[----:B------:R-:W-:Y:S02]  /*11e60*/  VIADD R6, R2, 0x2 ;  /* 0x0000000202067836 */ /* 0x000fe40000000000 */
[----:B------:R-:W-:Y:S01]  /*11e70*/  IMAD.MOV.U32 R7, RZ, RZ, R3 ;  /* 0x000000ffff077224 */ /* 0x000fe200078e0003 */
[----:B---3--:R-:W-:Y:S02]  /*11e80*/  R2UR UR4, R12 ;  /* 0x000000000c0472ca */ /* 0x008fe400000e0000 */
[----:B------:R-:W-:Y:S02]  /*11e90*/  R2UR UR5, R13 ;  /* 0x000000000d0572ca */ /* 0x000fe400000e0000 */
[----:B------:R0:W5:Y:S11]  /*11ea0*/  LDL.64 R12, [R1+0x1c8] ;  /* 0x0001c800010c7983 */ /* 0x0001760000100a00 */
[----:B------:R-:W-:Y:S01]  /*11eb0*/  HGMMA.64x64x16.F32.BF16 R24, gdesc[UR4], RZ, !UPT, gsb0 ;  /* 0x00e00000041879f0 */ /* 0x000fe2000c0018ff */
[----:B----4-:R-:W-:Y:S01]  /*11ec0*/  VIADD R4, R4, 0x2 ;  /* 0x0000000204047836 */ /* 0x010fe20000000000 */
[----:B------:R-:W-:-:S02]  /*11ed0*/  R2UR UR6, R6 ;  /* 0x00000000060672ca */ /* 0x000fc400000e0000 */
[----:B------:R-:W-:Y:S02]  /*11ee0*/  R2UR UR7, R7 ;  /* 0x00000000070772ca */ /* 0x000fe400000e0000 */
[----:B------:R-:W-:Y:S02]  /*11ef0*/  R2UR UR4, R4 ;  /* 0x00000000040472ca */ /* 0x000fe400000e0000 */
[----:B------:R-:W-:Y:S01]  /*11f00*/  R2UR UR5, R5 ;  /* 0x00000000050572ca */ /* 0x000fe200000e0000 */
[----:B------:R-:W-:Y:S02]  /*11f10*/  WARPGROUP.DEPBAR.LE gsb0, 0x0 ;  /* 0x00008000000079c5 */ /* 0x000fe40000010000 */
[----:B------:R-:W-:-:S10]  /*11f20*/  WARPGROUP.ARRIVE ;  /* 0x00000000000079c5 */ /* 0x000fd40000000000 */
[----:B------:R-:W-:Y:S01]  /*11f30*/  HGMMA.64x64x16.F32.BF16 R24, gdesc[UR4], R24, gsb0 ;  /* 0x00e00000041879f0 */ /* 0x000fe20008001818 */
        /* <DEDUP_REMOVED lines=8> */
[----:B------:R-:W-:-:S10]  /*11fc0*/  WARPGROUP.ARRIVE ;  /* 0x00000000000079c5 */ /* 0x000fd40000000000 */
[----:B------:R-:W-:Y:S01]  /*11fd0*/  HGMMA.64x64x16.F32.BF16 R24, gdesc[UR4], R24, gsb0 ;  /* 0x00e00000041879f0 */ /* 0x000fe20008001818 */
[----:B------:R-:W-:Y:S02]  /*11fe0*/  VIADD R2, R2, 0x6 ;  /* 0x0000000602027836 */ /* 0x000fe40000000000 */
[----:B------:R-:W-:Y:S01]  /*11ff0*/  VIADD R10, R10, 0x6 ;  /* 0x000000060a0a7836 */ /* 0x000fe20000000000 */
[----:B------:R-:W-:Y:S02]  /*12000*/  R2UR UR7, R3 ;  /* 0x00000000030772ca */ /* 0x000fe400000e0000 */
[----:B------:R-:W-:Y:S02]  /*12010*/  R2UR UR6, R2 ;  /* 0x00000000020672ca */ /* 0x000fe400000e0000 */
[----:B------:R-:W-:Y:S02]  /*12020*/  R2UR UR4, R10 ;  /* 0x000000000a0472ca */ /* 0x000fe400000e0000 */
[----:B------:R-:W-:Y:S01]  /*12030*/  R2UR UR5, R11 ;  /* 0x000000000b0572ca */ /* 0x000fe200000e0000 */
[----:B------:R-:W-:Y:S01]  /*12040*/  IMAD.MOV.U32 R4, RZ, RZ, 0x1 ;  /* 0x00000001ff047424 */ /* 0x000fe200078e00ff */
[----:B------:R0:W-:Y:S01]  /*12050*/  STL [R1+0x60], RZ ;  /* 0x000060ff01007387 */ /* 0x0001e20000100800 */
[----:B------:R-:W-:-:S02]  /*12060*/  WARPGROUP.DEPBAR.LE gsb0, 0x0 ;  /* 0x00008000000079c5 */ /* 0x000fc40000010000 */
[----:B------:R-:W-:-:S08]  /*12070*/  WARPGROUP.ARRIVE ;  /* 0x00000000000079c5 */ /* 0x000fd00000000000 */
[----:B------:R-:W-:Y:S01]  /*12080*/  HGMMA.64x64x16.F32.BF16 R24, gdesc[UR4], R24, gsb0 ;  /* 0x00e00000041879f0 */ /* 0x000fe20008001818 */
[----:B------:R0:W-:Y:S01]  /*12090*/  STL [R1+0x60], R4 ;  /* 0x0000600401007387 */ /* 0x0001e20000100800 */
[----:B--2---:R-:W-:-:S03]  /*120a0*/  LOP3.LUT R14, R14, 0x1, RZ, 0xfc, !PT ;  /* 0x000000010e0e7812 */ /* 0x004fc600078efcff */
[----:B------:R0:W-:Y:S04]  /*120b0*/  STL [R1+0x60], R4 ;  /* 0x0000600401007387 */ /* 0x0001e80000100800 */
[----:B------:R0:W-:Y:S04]  /*120c0*/  STL [R1+0x60], R4 ;  /* 0x0000600401007387 */ /* 0x0001e80000100800 */
[----:B------:R0:W-:Y:S01]  /*120d0*/  STL [R1+0x60], R4 ;  /* 0x0000600401007387 */ /* 0x0001e20000100800 */
[----:B------:R-:W-:Y:S01]  /*120e0*/  ISETP.NE.AND P1, PT, R14, 0x3, PT ;  /* 0x000000030e00780c */ /* 0x000fe20003f25270 */
[----:B------:R-:W-:Y:S01]  /*120f0*/  BSSY B0, `(.L_x_1982) ;  /* 0x0000004000007945 */ /* 0x000fe20003800000 */
[----:B------:R-:W-:-:S11]  /*12100*/  WARPGROUP.DEPBAR.LE gsb0, 0x0 ;  /* 0x00008000000079c5 */ /* 0x000fd60000010000 */
[----:B0-----:R-:W-:Y:S05]  /*12110*/  @!P1 BRA `(.L_x_1983) ;  /* 0x0000000000049947 */ /* 0x001fea0003800000 */
[----:B------:R-:W-:Y:S01]  /*12120*/  BPT.TRAP 0x1 ;  /* 0x000000040000795c */ /* 0x000fe20000300000 */
.L_x_1983:
[----:B------:R-:W-:Y:S05]  /*12130*/  BSYNC B0 ;  /* 0x0000000000007941 */ /* 0x000fea0003800000 */
.L_x_1982:
        /* <DEDUP_REMOVED lines=8> */
.L_x_1985:
[----:B------:R-:W-:Y:S05]  /*121c0*/  BSYNC B0 ;  /* 0x0000000000007941 */ /* 0x000fea0003800000 */
.L_x_1984:
[----:B------:R-:W-:Y:S04]  /*121d0*/  BSSY B0, `(.L_x_1986) ;  /* 0x0000004000007945 */ /* 0x000fe80003800000 */
[----:B-1----:R-:W-:Y:S05]  /*121e0*/  @P0 BRA `(.L_x_1987) ;  /* 0x0000000000080947 */ /* 0x002fea0003800000 */
[----:B------:R-:W1:Y:S02]  /*121f0*/  SYNCS.PHASECHK.TRANS64.TRYWAIT P0, [R12+URZ], R13 ;  /* 0x0000000d0c0075a7 */ /* 0x000e64000800017f */
[----:B-1----:R-:W-:Y:S05]  /*12200*/  @!P0 BRA `(.L_x_1988) ;  /* 0x0000017400b48947 */ /* 0x002fea0003800000 */
.L_x_1987:
[----:B------:R-:W-:Y:S05]  /*12210*/  BSYNC B0 ;  /* 0x0000000000007941 */ /* 0x000fea0003800000 */
.L_x_1986:
[----:B------:R-:W2:Y:S04]  /*12220*/  LDL R14, [R1+0x68] ;  /* 0x00006800010e7983 */ /* 0x000ea80000100800 */
[----:B------:R-:W3:Y:S04]  /*12230*/  LDL R5, [R1+0x1c8] ;  /* 0x0001c80001057983 */ /* 0x000ee80000100800 */
[----:B------:R-:W3:Y:S04]  /*12240*/  LDL.64 R2, [R1+0x98] ;  /* 0x0000980001027983 */ /* 0x000ee80000100a00 */
[----:B------:R-:W4:Y:S04]  /*12250*/  LDL.64 R6, [R1+0x90] ;  /* 0x0000900001067983 */ /* 0x000f280000100a00 */
[----:B------:R-:W4:Y:S04]  /*12260*/  LDL.64 R8, [R1+0x90] ;  /* 0x0000900001087983 */ /* 0x000f280000100a00 */
[----:B------:R-:W4:Y:S04]  /*12270*/  LDL.64 R10, [R1+0x90] ;  /* 0x00009000010a7983 */ /* 0x000f280000100a00 */
[----:B01----:R-:W4:Y:S01]  /*12280*/  LDL.64 R12, [R1+0x90] ;  /* 0x00009000010c7983 */ /* 0x003f220000100a00 */
[----:B------:R-:W-:Y:S05]  /*12290*/  WARPSYNC.ALL ;  /* 0x0000000000007948 */ /* 0x000fea0003800000 */
[----:B------:R-:W-:Y:S01]  /*122a0*/  WARPGROUP.ARRIVE ;  /* 0x00000000000079c5 */ /* 0x000fe20000000000 */
[----:B------:R-:W4:Y:S05]  /*122b0*/  LDL.64 R16, [R1+0x90] ;  /* 0x0000900001107983 */ /* 0x000f2a0000100a00 */
[----:B------:R-:W0:Y:S01]  /*122c0*/  S2R R18, SR_TID.X ;  /* 0x0000000000127919 */ /* 0x000e220000002100 */
[----:B------:R-:W4:Y:S04]  /*122d0*/  LDL.64 R56, [R1+0x90] ;  /* 0x0000900001387983 */ /* 0x000f280000100a00 */
[----:B------:R-:W4:Y:S01]  /*122e0*/  LDL.64 R58, [R1+0x90] ;  /* 0x00009000013a7983 */ /* 0x000f220000100a00 */
[----:B--2---:R-:W-:-:S03]  /*122f0*/  ISETP.NE.U32.AND P0, PT, R14, RZ, PT ;  /* 0x000000ff0e00720c */ /* 0x004fc60003f05070 */
[----:B------:R-:W2:Y:S01]  /*12300*/  LDL.64 R14, [R1+0x90] ;  /* 0x00009000010e7983 */ /* 0x000ea20000100a00 */
[----:B---3--:R-:W-:Y:S01]  /*12310*/  IMAD R2, R5, 0x1000, R2 ;  /* 0x0000100005027824 */ /* 0x008fe200078e0202 */
[----:B------:R-:W-:Y:S02]  /*12320*/  R2UR UR7, R3 ;  /* 0x00000000030772ca */ /* 0x000fe400000e0000 */
[----:B----4-:R-:W-:Y:S02]  /*12330*/  R2UR UR4, R6 ;  /* 0x00000000060472ca */ /* 0x010fe400000e0000 */
[----:B------:R-:W-:Y:S02]  /*12340*/  R2UR UR6, R2 ;  /* 0x00000000020672ca */ /* 0x000fe400000e0000 */
[----:B------:R-:W-:Y:S02]  /*12350*/  R2UR UR5, R7 ;  /* 0x00000000070572ca */ /* 0x000fe400000e0000 */
[----:B------:R-:W-:-:S11]  /*12360*/  VOTEU.ANY UP0, P0 ;  /* 0x00000000003f7886 */ /* 0x000fd60000000100 */
        /* <DEDUP_REMOVED lines=25> */
[--C-:B------:R-:W-:Y:S01]  /*12500*/  IMAD.MOV.U32 R7, RZ, RZ, R3.reuse ;  /* 0x000000ffff077224 */ /* 0x100fe200078e0003 */
        /* <DEDUP_REMOVED lines=9> */
[----:B------:R-:W-:Y:S01]  /*125a0*/  IMAD.MOV.U32 R7, RZ, RZ, R3 ;  /* 0x000000ffff077224 */ /* 0x000fe200078e0003 */
[----:B------:R-:W-:-:S04]  /*125b0*/  R2UR UR6, R6 ;  /* 0x00000000060672ca */ /* 0x000fc800000e0000 */
[----:B------:R-:W-:Y:S01]  /*125c0*/  R2UR UR7, R7 ;  /* 0x00000000070772ca */ /* 0x000fe200000e0000 */
[----:B--2---:R-:W-:Y:S01]  /*125d0*/  VIADD R14, R14, 0x200 ;  /* 0x000002000e0e7836 */ /* 0x004fe20000000000 */
[----:B------:R-:W-:-:S04]  /*125e0*/  R2UR UR5, R15 ;  /* 0x000000000f0572ca */ /* 0x000fc800000e0000 */
        /* <DEDUP_REMOVED lines=121> */
[----:B------:R-:W-:Y:S02]  /*12d80*/  R2UR UR5, R17 ;  /* 0x00000000110572ca */ /* 0x000fe400000e0000 */
[----:B0-----:R-:W-:-:S05]  /*12d90*/  SHF.R.U32.HI R18, RZ, 0x7, R18 ;  /* 0x00000007ff127819 */ /* 0x001fca0000011612 */
[----:B------:R0:W1:Y:S01]  /*12da0*/  SHFL.IDX PT, R5, R18, RZ, 0x1f ;  /* 0x00001fff12057589 */ /* 0x00006200000e0000 */
[----:B------:R-:W-:Y:S02]  /*12db0*/  WARPGROUP.DEPBAR.LE gsb0, 0x0 ;  /* 0x00008000000079c5 */ /* 0x000fe40000010000 */
[----:B------:R-:W-:Y:S01]  /*12dc0*/  WARPGROUP.ARRIVE ;  /* 0x00000000000079c5 */ /* 0x000fe20000000000 */
[----:B------:R-:W-:Y:S01]  /*12dd0*/  VIADD R6, R2, 0x800 ;  /* 0x0000080002067836 */ /* 0x000fe20000000000 */
[----:B------:R-:W-:Y:S01]  /*12de0*/  R2UR UR9, R9 ;  /* 0x00000000090972ca */ /* 0x000fe200000e0000 */
[----:B------:R-:W-:Y:S01]  /*12df0*/  IMAD.MOV.U32 R17, RZ, RZ, R3 ;  /* 0x000000ffff117224 */ /* 0x000fe200078e0003 */
[----:B0-----:R-:W4:Y:S02]  /*12e00*/  LDL.64 R18, [R1+0x90] ;  /* 0x0000900001127983 */ /* 0x001f240000100a00 */
[----:B------:R-:W-:Y:S01]  /*12e10*/  HGMMA.64x64x16.F32.BF16 R24, gdesc[UR4], R24, gsb0 ;  /* 0x00e00000041879f0 */ /* 0x000fe20008001818 */
[----:B-1----:R-:W-:-:S04]  /*12e20*/  ISETP.GT.AND P0, PT, R5, 0x7f, PT ;  /* 0x0000007f0500780c */ /* 0x002fc80003f04270 */
[----:B------:R-:W-:-:S04]  /*12e30*/  SEL R5, RZ, 0x2, !P0 ;  /* 0x00000002ff057807 */ /* 0x000fc80004000000 */
[----:B------:R-:W-:Y:S01]  /*12e40*/  IADD3 R8, R8, 0x800, R5 ;  /* 0x0000080008087810 */ /* 0x000fe20007ffe005 */
[----:B------:R-:W-:Y:S01]  /*12e50*/  IMAD.IADD R16, R5, 0x1, R6 ;  /* 0x0000000105107824 */ /* 0x000fe200078e0206 */
[----:B------:R-:W-:Y:S01]  /*12e60*/  R2UR UR11, R17 ;  /* 0x00000000110b72ca */ /* 0x000fe200000e0000 */
[----:B------:R-:W-:Y:S01]  /*12e70*/  UMOV UR4, 0x1 ;  /* 0x0000000100047882 */ /* 0x000fe20000000000 */
[----:B------:R-:W-:Y:S02]  /*12e80*/  R2UR UR8, R8 ;  /* 0x00000000080872ca */ /* 0x000fe400000e0000 */
[----:B------:R-:W-:Y:S01]  /*12e90*/  R2UR UR10, R16 ;  /* 0x00000000100a72ca */ /* 0x000fe200000e0000 */
[----:B------:R-:W-:Y:S01]  /*12ea0*/  UISETP.NE.U32.AND UP0, UPT, UR4, URZ, UPT ;  /* 0x0000003f0400728c */ /* 0x000fe2000bf05070 */
[----:B------:R-:W-:Y:S02]  /*12eb0*/  WARPGROUP.DEPBAR.LE gsb0, 0x0 ;  /* 0x00008000000079c5 */ /* 0x000fe40000010000 */
[----:B------:R-:W-:-:S09]  /*12ec0*/  WARPGROUP.ARRIVE ;  /* 0x00000000000079c5 */ /* 0x000fd20000000000 */
[----:B------:R-:W-:Y:S01]  /*12ed0*/  HGMMA.64x64x16.F32.BF16 R24, gdesc[UR8], R24, UP0, gsb0 ;  /* 0x00e00000081879f0 */ /* 0x000fe2000b801818 */
[----:B------:R-:W-:-:S05]  /*12ee0*/  IMAD.MOV.U32 R16, RZ, RZ, 0x4 ;  /* 0x00000004ff107424 */ /* 0x000fca00078e00ff */
[----:B------:R-:W-:Y:S01]  /*12ef0*/  SEL R7, R16, 0x2, P0 ;  /* 0x0000000210077807 */ /* 0x000fe20000000000 */
[----:B------:R-:W-:-:S03]  /*12f00*/  IMAD.MOV.U32 R9, RZ, RZ, R3 ;  /* 0x000000ffff097224 */ /* 0x000fc600078e0003 */
[----:B--2---:R-:W-:Y:S01]  /*12f10*/  IADD3 R10, R7, 0x800, R10 ;  /* 0x00000800070a7810 */ /* 0x004fe20007ffe00a */
[----:B------:R-:W-:Y:S01]  /*12f20*/  IMAD.IADD R8, R6, 0x1, R7 ;  /* 0x0000000106087824 */ /* 0x000fe200078e0207 */
[----:B------:R-:W-:Y:S02]  /*12f30*/  R2UR UR7, R9 ;  /* 0x00000000090772ca */ /* 0x000fe400000e0000 */
[----:B------:R-:W-:Y:S02]  /*12f40*/  R2UR UR4, R10 ;  /* 0x000000000a0472ca */ /* 0x000fe400000e0000 */
[----:B------:R-:W-:Y:S02]  /*12f50*/  R2UR UR6, R8 ;  /* 0x00000000080672ca */ /* 0x000fe400000e0000 */
[----:B------:R-:W-:Y:S01]  /*12f60*/  R2UR UR5, R11 ;  /* 0x000000000b0572ca */ /* 0x000fe200000e0000 */
[----:B------:R-:W-:Y:S02]  /*12f70*/  WARPGROUP.DEPBAR.LE gsb0, 0x0 ;  /* 0x00008000000079c5 */ /* 0x000fe40000010000 */
[----:B------:R-:W-:Y:S01]  /*12f80*/  WARPGROUP.ARRIVE ;  /* 0x00000000000079c5 */ /* 0x000fe20000000000 */
[----:B------:R-:W-:Y:S01]  /*12f90*/  SEL R9, R16, 0x6, !P0 ;  /* 0x0000000610097807 */ /* 0x000fe20004000000 */
[----:B------:R-:W-:Y:S01]  /*12fa0*/  IMAD.MOV.U32 R11, RZ, RZ, R3 ;  /* 0x000000ffff0b7224 */ /* 0x000fe200078e0003 */
[----:B------:R-:W2:Y:S07]  /*12fb0*/  LDL.64 R16, [R1+0x90] ;  /* 0x0000900001107983 */ /* 0x000eae0000100a00 */
[----:B------:R-:W-:Y:S01]  /*12fc0*/  HGMMA.64x64x16.F32.BF16 R24, gdesc[UR4], R24, gsb0 ;  /* 0x00e00000041879f0 */ /* 0x000fe20008001818 */
[----:B------:R-:W-:Y:S01]  /*12fd0*/  IMAD.IADD R10, R6, 0x1, R9 ;  /* 0x00000001060a7824 */ /* 0x000fe200078e0209 */
[----:B---3--:R-:W-:Y:S01]  /*12fe0*/  IADD3 R12, R9, 0x800, R12 ;  /* 0x00000800090c7810 */ /* 0x008fe20007ffe00c */
[----:B------:R0:W5:Y:S01]  /*12ff0*/  LDL R8, [R1+0xc] ;  /* 0x00000c0001087983 */ /* 0x0001620000100800 */
        /* <DEDUP_REMOVED lines=12> */
[----:B------:R-:W-:-:S05]  /*130c0*/  LOP3.LUT R11, R6, 0xa06, RZ, 0xc0, !PT ;  /* 0x00000a06060b7812 */ /* 0x000fca00078ec0ff */
[----:B----4-:R-:W-:Y:S02]  /*130d0*/  IMAD.IADD R14, R11, 0x1, R14 ;  /* 0x000000010b0e7824 */ /* 0x010fe400078e020e */
        /* <DEDUP_REMOVED lines=16> */
[----:B------:R-:W4:Y:S01]  /*131e0*/  LDL.64 R18, [R1+0x90] ;  /* 0x0000900001127983 */ /* 0x000f220000100a00 */
        /* <DEDUP_REMOVED lines=10> */
[----:B------:R-:W-:Y:S01]  /*13290*/  R2UR UR6, R12 ;  /* 0x000000000c0672ca */ /* 0x000fe200000e0000 */
[----:B------:R-:W4:Y:S01]  /*132a0*/  LDL.64 R56, [R1+0x90] ;  /* 0x0000900001387983 */ /* 0x000f220000100a00 */
[----:B------:R-:W-:Y:S02]  /*132b0*/  R2UR UR4, R10 ;  /* 0x000000000a0472ca */ /* 0x000fe400000e0000 */
[----:B------:R-:W-:-:S02]  /*132c0*/  R2UR UR7, R13 ;  /* 0x000000000d0772ca */ /* 0x000fc400000e0000 */
[----:B------:R-:W-:Y:S01]  /*132d0*/  R2UR UR5, R11 ;  /* 0x000000000b0572ca */ /* 0x000fe200000e0000 */
[----:B------:R-:W-:Y:S02]  /*132e0*/  WARPGROUP.DEPBAR.LE gsb0, 0x0 ;  /* 0x00008000000079c5 */ /* 0x000fe40000010000 */
[----:B------:R-:W-:Y:S01]  /*132f0*/  WARPGROUP.ARRIVE ;  /* 0x00000000000079c5 */ /* 0x000fe20000000000 */
[C---:B------:R-:W-:Y:S01]  /*13300*/  IMAD.IADD R10, R9.reuse, 0x1, R6 ;  /* 0x00000001090a7824 */ /* 0x040fe200078e0206 */
[----:B--2---:R-:W-:Y:S01]  /*13310*/  IADD3 R16, R9, 0xa00, R16 ;  /* 0x00000a0009107810 */ /* 0x004fe20007ffe010 */
[----:B------:R-:W2:Y:S07]  /*13320*/  LDL.64 R12, [R1+0x90] ;  /* 0x00009000010c7983 */ /* 0x000eae0000100a00 */
        /* <DEDUP_REMOVED lines=26> */
[C---:B---3--:R-:W-:Y:S01]  /*134d0*/  IADD3 R14, R5.reuse, 0xc00, R14 ;  /* 0x00000c00050e7810 */ /* 0x048fe20007ffe00e */
[----:B------:R-:W3:Y:S07]  /*134e0*/  LDL.64 R16, [R1+0x90] ;  /* 0x0000900001107983 */ /* 0x000eee0000100a00 */
        /* <DEDUP_REMOVED lines=21> */
[----:B--2---:R-:W-:Y:S01]  /*13640*/  IADD3 R12, R9, 0xc00, R12 ;  /* 0x00000c00090c7810 */ /* 0x004fe20007ffe00c */
[----:B------:R-:W-:Y:S01]  /*13650*/  IMAD.MOV.U32 R11, RZ, RZ, R3 ;  /* 0x000000ffff0b7224 */ /* 0x000fe200078e0003 */
[----:B------:R-:W2:Y:S06]  /*13660*/  LDL.64 R18, [R1+0x90] ;  /* 0x0000900001127983 */ /* 0x000eac0000100a00 */
        /* <DEDUP_REMOVED lines=20> */
[----:B------:R-:W2:Y:S01]  /*137b0*/  LDL.64 R56, [R1+0x90] ;  /* 0x0000900001387983 */ /* 0x000ea20000100a00 */
[----:B------:R-:W-:Y:S02]  /*137c0*/  R2UR UR6, R12 ;  /* 0x000000000c0672ca */ /* 0x000fe400000e0000 */
[----:B------:R-:W-:Y:S01]  /*137d0*/  R2UR UR7, R13 ;  /* 0x000000000d0772ca */ /* 0x000fe200000e0000 */
[----:B------:R-:W-:-:S02]  /*137e0*/  WARPGROUP.DEPBAR.LE gsb0, 0x0 ;  /* 0x00008000000079c5 */ /* 0x000fc40000010000 */
[----:B------:R-:W-:Y:S01]  /*137f0*/  WARPGROUP.ARRIVE ;  /* 0x00000000000079c5 */ /* 0x000fe20000000000 */
[----:B------:R-:W-:Y:S01]  /*13800*/  VIADD R6, R2, 0xe00 ;  /* 0x00000e0002067836 */ /* 0x000fe20000000000 */
[C---:B---3--:R-:W-:Y:S01]  /*13810*/  IADD3 R16, R5.reuse, 0xe00, R16 ;  /* 0x00000e0005107810 */ /* 0x048fe20007ffe010 */
[----:B------:R-:W-:Y:S01]  /*13820*/  IMAD.MOV.U32 R11, RZ, RZ, R3 ;  /* 0x000000ffff0b7224 */ /* 0x000fe200078e0003 */
[----:B------:R-:W3:Y:S06]  /*13830*/  LDL R12, [R1] ;  /* 0x00000000010c7983 */ /* 0x000eec0000100800 */
[----:B------:R-:W-:Y:S01]  /*13840*/  HGMMA.64x64x16.F32.BF16 R24, gdesc[UR4], R24, gsb0 ;  /* 0x00e00000041879f0 */ /* 0x000fe20008001818 */
[----:B------:R-:W-:Y:S01]  /*13850*/  IMAD.IADD R10, R5, 0x1, R6 ;  /* 0x00000001050a7824 */ /* 0x000fe200078e0206 */
[----:B------:R-:W-:Y:S01]  /*13860*/  R2UR UR7, R11 ;  /* 0x000000000b0772ca */ /* 0x000fe200000e0000 */
[----:B------:R0:W5:Y:S01]  /*13870*/  LDL R5, [R1+0x1c8] ;  /* 0x0001c80001057983 */ /* 0x0001620000100800 */
[----:B------:R-:W-:-:S02]  /*13880*/  R2UR UR4, R16 ;  /* 0x00000000100472ca */ /* 0x000fc400000e0000 */
[----:B------:R-:W-:Y:S02]  /*13890*/  R2UR UR6, R10 ;  /* 0x000000000a0672ca */ /* 0x000fe400000e0000 */
[----:B------:R-:W-:Y:S01]  /*138a0*/  R2UR UR5, R17 ;  /* 0x00000000110572ca */ /* 0x000fe200000e0000 */
[----:B------:R-:W-:Y:S02]  /*138b0*/  WARPGROUP.DEPBAR.LE gsb0, 0x0 ;  /* 0x00008000000079c5 */ /* 0x000fe40000010000 */
[----:B------:R-:W-:-:S10]  /*138c0*/  WARPGROUP.ARRIVE ;  /* 0x00000000000079c5 */ /* 0x000fd40000000000 */
[----:B------:R-:W-:Y:S01]  /*138d0*/  HGMMA.64x64x16.F32.BF16 R24, gdesc[UR4], R24, gsb0 ;  /* 0x00e00000041879f0 */ /* 0x000fe20008001818 */
[C---:B------:R-:W-:Y:S01]  /*138e0*/  IMAD.IADD R10, R7.reuse, 0x1, R6 ;  /* 0x00000001070a7824 */ /* 0x040fe200078e0206 */
[----:B----4-:R-:W-:Y:S01]  /*138f0*/  IADD3 R14, R7, 0xe00, R14 ;  /* 0x00000e00070e7810 */ /* 0x010fe20007ffe00e */
        /* <DEDUP_REMOVED lines=8> */
[C---:B------:R-:W-:Y:S01]  /*13980*/  IMAD.IADD R6, R9.reuse, 0x1, R6 ;  /* 0x0000000109067824 */ /* 0x040fe200078e0206 */
[----:B--2---:R-:W-:Y:S01]  /*13990*/  IADD3 R18, R9, 0xe00, R18 ;  /* 0x00000e0009127810 */ /* 0x004fe20007ffe012 */
        /* <DEDUP_REMOVED lines=14> */
[----:B------:R-:W-:Y:S02]  /*13a80*/  IMAD.IADD R6, R2, 0x1, R7 ;  /* 0x0000000102067824 */ /* 0x000fe400078e0207 */
[----:B------:R-:W-:Y:S02]  /*13a90*/  IMAD.IADD R2, R7, 0x1, R56 ;  /* 0x0000000107027824 */ /* 0x000fe400078e0238 */
[----:B------:R-:W-:Y:S02]  /*13aa0*/  IMAD.MOV.U32 R7, RZ, RZ, R3 ;  /* 0x000000ffff077224 */ /* 0x000fe400078e0003 */
[----:B------:R-:W-:Y:S01]  /*13ab0*/  IMAD.MOV.U32 R3, RZ, RZ, R57 ;  /* 0x000000ffff037224 */ /* 0x000fe200078e0039 */
[----:B------:R-:W-:Y:S02]  /*13ac0*/  R2UR UR6, R6 ;  /* 0x00000000060672ca */ /* 0x000fe400000e0000 */
[----:B------:R-:W-:Y:S02]  /*13ad0*/  R2UR UR7, R7 ;  /* 0x00000000070772ca */ /* 0x000fe400000e0000 */
[----:B------:R-:W-:-:S02]  /*13ae0*/  R2UR UR4, R2 ;  /* 0x00000000020472ca */ /* 0x000fc400000e0000 */
[----:B------:R-:W-:Y:S01]  /*13af0*/  R2UR UR5, R3 ;  /* 0x00000000030572ca */ /* 0x000fe200000e0000 */
        /* <DEDUP_REMOVED lines=32> */
[----:B---3--:R-:W-:-:S03]  /*13d00*/  LOP3.LUT R2, R12, 0x1, RZ, 0xfc, !PT ;  /* 0x000000010c027812 */ /* 0x008fc600078efcff */
        /* <DEDUP_REMOVED lines=8> */
.L_x_1990:
[----:B------:R-:W-:Y:S05]  /*13d90*/  BSYNC B0 ;  /* 0x0000000000007941 */ /* 0x000fea0003800000 */
.L_x_1989:
[----:B------:R-:W2:Y:S02]  /*13da0*/  LDL.64 R2, [R1+0x20] ;  /* 0x0000200001027983 */ /* 0x000ea40000100a00 */
[----:B--2---:R-:W-:-:S05]  /*13db0*/  MOV R2, R2 ;  /* 0x0000000200027202 */ /* 0x004fca0000000f00 */
[----:B-----5:R-:W-:-:S05]  /*13dc0*/  IMAD R5, R5, 0x8, R2 ;  /* 0x0000000805057824 */ /* 0x020fca00078e0202 */
[----:B------:R-:W-:-:S04]  /*13dd0*/  PRMT R5, R8, 0x654, R5 ;  /* 0x0000065408057816 */ /* 0x000fc80000000005 */
[----:B------:R0:W-:Y:S01]  /*13de0*/  SYNCS.ARRIVE.TRANS64.RED.A1T0 RZ, [R5+URZ], RZ ;  /* 0x000000ff05ff79a7 */ /* 0x0001e2000810043f */
[----:B------:R-:W2:Y:S04]  /*13df0*/  LDL.64 R6, [R1+0x100] ;  /* 0x0001000001067983 */ /* 0x000ea80000100a00 */
[----:B------:R-:W3:Y:S04]  /*13e00*/  LDL.64 R12, [R1+0x1f0] ;  /* 0x0001f000010c7983 */ /* 0x000ee80000100a00 */
[----:B0-----:R-:W4:Y:S04]  /*13e10*/  LDL.64 R4, [R1+0x1e0] ;  /* 0x0001e00001047983 */ /* 0x001f280000100a00 */
[----:B------:R-:W3:Y:S04]  /*13e20*/  LDL.64 R18, [R1+0xb8] ;  /* 0x0000b80001127983 */ /* 0x000ee80000100a00 */
[----:B--2---:R-:W2:Y:S02]  /*13e30*/  LD.E R7, desc[UR36][R6.64] ;  /* 0x0000002406077980 */ /* 0x004ea4000c101900 */
[-C--:B--2---:R-:W-:Y:S01]  /*13e40*/  FMUL.FTZ R16, R26, R7.reuse ;  /* 0x000000071a107220 */ /* 0x084fe20000410000 */
[-C--:B------:R-:W-:Y:S01]  /*13e50*/  FMUL.FTZ R24, R24, R7.reuse ;  /* 0x0000000718187220 */ /* 0x080fe20000410000 */
[-C--:B------:R-:W-:Y:S01]  /*13e60*/  FMUL.FTZ R3, R25, R7.reuse ;  /* 0x0000000719037220 */ /* 0x080fe20000410000 */
[----:B------:R-:W-:-:S02]  /*13e70*/  FMUL.FTZ R2, R27, R7 ;  /* 0x000000071b027220 */ /* 0x000fc40000410000 */
[----:B------:R-:W4:Y:S01]  /*13e80*/  MUFU.TANH R15, R24 ;  /* 0x00000018000f7308 */ /* 0x000f220000002400 */
[-C--:B------:R-:W-:Y:S01]  /*13e90*/  FMUL.FTZ R159, R30, R7.reuse ;  /* 0x000000071e9f7220 */ /* 0x080fe20000410000 */
[-C--:B------:R-:W-:Y:S01]  /*13ea0*/  FMUL.FTZ R28, R28, R7.reuse ;  /* 0x000000071c1c7220 */ /* 0x080fe20000410000 */
[----:B------:R-:W-:-:S05]  /*13eb0*/  FMUL.FTZ R85, R29, R7 ;  /* 0x000000071d557220 */ /* 0x000fca0000410000 */
[----:B------:R-:W0:Y:S01]  /*13ec0*/  MUFU.TANH R16, R16 ;  /* 0x0000001000107308 */ /* 0x000e220000002400 */
[-C--:B------:R-:W-:Y:S01]  /*13ed0*/  FMUL.FTZ R153, R31, R7.reuse ;  /* 0x000000071f997220 */ /* 0x080fe20000410000 */
[----:B------:R-:W-:-:S06]  /*13ee0*/  FMUL.FTZ R89, R32, R7 ;  /* 0x0000000720597220 */ /* 0x000fcc0000410000 */
[----:B------:R-:W1:Y:S01]  /*13ef0*/  MUFU.TANH R3, R3 ;  /* 0x0000000300037308 */ /* 0x000e620000002400 */
[----:B------:R-:W-:-:S07]  /*13f00*/  FMUL.FTZ R161, R34, R7 ;  /* 0x0000000722a17220 */ /* 0x000fce0000410000 */
[----:B------:R-:W2:Y:S01]  /*13f10*/  MUFU.TANH R2, R2 ;  /* 0x0000000200027308 */ /* 0x000ea20000002400 */
[----:B------:R-:W-:-:S07]  /*13f20*/  FMUL.FTZ R95, R33, R7 ;  /* 0x00000007215f7220 */ /* 0x000fce0000410000 */
[----:B------:R-:W3:Y:S01]  /*13f30*/  MUFU.TANH R6, R28 ;  /* 0x0000001c00067308 */ /* 0x000ee20000002400 */
[----:B------:R-:W-:-:S07]  /*13f40*/  FMUL.FTZ R164, R35, R7 ;  /* 0x0000000723a47220 */ /* 0x000fce0000410000 */
[----:B------:R-:W3:Y:S01]  /*13f50*/  MUFU.TANH R159, R159 ;  /* 0x0000009f009f7308 */ /* 0x000ee20000002400 */
[----:B----4-:R-:W-:Y:S01]  /*13f60*/  FMNMX.FTZ R8, R15, R4, !PT ;  /* 0x000000040f087209 */ /* 0x010fe20007810000 */
[----:B------:R-:W-:-:S06]  /*13f70*/  FMUL.FTZ R99, R36, R7 ;  /* 0x0000000724637220 */ /* 0x000fcc0000410000 */
[----:B------:R-:W4:Y:S01]  /*13f80*/  MUFU.TANH R85, R85 ;  /* 0x0000005500557308 */ /* 0x000f220000002400 */
[----:B0-----:R-:W-:Y:S01]  /*13f90*/  FMNMX.FTZ R9, R16, R5, !PT ;  /* 0x0000000510097209 */ /* 0x001fe20007810000 */
[----:B------:R-:W-:-:S06]  /*13fa0*/  FMUL.FTZ R166, R38, R7 ;  /* 0x0000000726a67220 */ /* 0x000fcc0000410000 */
[----:B------:R-:W0:Y:S01]  /*13fb0*/  MUFU.TANH R153, R153 ;  /* 0x0000009900997308 */ /* 0x000e220000002400 */
[----:B-1----:R-:W-:Y:S01]  /*13fc0*/  FMNMX.FTZ R11, R3, R8, !PT ;  /* 0x00000008030b7209 */ /* 0x002fe20007810000 */
[----:B------:R-:W-:-:S06]  /*13fd0*/  FMUL.FTZ R105, R37, R7 ;  /* 0x0000000725697220 */ /* 0x000fcc0000410000 */
[----:B------:R-:W1:Y:S01]  /*13fe0*/  MUFU.TANH R89, R89 ;  /* 0x0000005900597308 */ /* 0x000e620000002400 */
[----:B--2---:R-:W-:Y:S01]  /*13ff0*/  FMNMX.FTZ R8, R2, R9, !PT ;  /* 0x0000000902087209 */ /* 0x004fe20007810000 */
[----:B------:R-:W-:-:S06]  /*14000*/  FMUL.FTZ R165, R39, R7 ;  /* 0x0000000727a57220 */ /* 0x000fcc0000410000 */
[----:B------:R-:W2:Y:S01]  /*14010*/  MUFU.TANH R161, R161 ;  /* 0x000000a100a17308 */ /* 0x000ea20000002400 */
[----:B---3--:R-:W-:Y:S01]  /*14020*/  FMNMX.FTZ R10, R6, R11, !PT ;  /* 0x0000000b060a7209 */ /* 0x008fe20007810000 */
[----:B------:R-:W-:-:S06]  /*14030*/  FMUL.FTZ R109, R40, R7 ;  /* 0x00000007286d7220 */ /* 0x000fcc0000410000 */
[----:B------:R-:W3:Y:S01]  /*14040*/  MUFU.TANH R95, R95 ;  /* 0x0000005f005f7308 */ /* 0x000ee20000002400 */
[----:B------:R-:W-:Y:S01]  /*14050*/  FMNMX.FTZ R8, R159, R8, !PT ;  /* 0x000000089f087209 */ /* 0x000fe20007810000 */
[----:B------:R-:W-:-:S06]  /*14060*/  FMUL.FTZ R168, R42, R7 ;  /* 0x000000072aa87220 */ /* 0x000fcc0000410000 */
        /* <DEDUP_REMOVED lines=14> */
[-C--:B------:R-:W-:Y:S01]  /*14150*/  FMUL.FTZ R125, R45, R7.reuse ;  /* 0x000000072d7d7220 */ /* 0x080fe20000410000 */
[-C--:B------:R-:W-:Y:S01]  /*14160*/  FMUL.FTZ R169, R47, R7.reuse ;  /* 0x000000072fa97220 */ /* 0x080fe20000410000 */
[-C--:B------:R-:W-:Y:S01]  /*14170*/  FMUL.FTZ R129, R48, R7.reuse ;  /* 0x0000000730817220 */ /* 0x080fe20000410000 */
[-C--:B------:R-:W-:Y:S01]  /*14180*/  FMUL.FTZ R174, R50, R7.reuse ;  /* 0x0000000732ae7220 */ /* 0x080fe20000410000 */
[-C--:B------:R-:W-:Y:S01]  /*14190*/  FMUL.FTZ R135, R49, R7.reuse ;  /* 0x0000000731877220 */ /* 0x080fe20000410000 */
[----:B------:R-:W-:Y:S01]  /*141a0*/  FMUL.FTZ R175, R51, R7 ;  /* 0x0000000733af7220 */ /* 0x000fe20000410000 */
[----:B------:R-:W3:Y:S01]  /*141b0*/  MUFU.TANH R109, R109 ;  /* 0x0000006d006d7308 */ /* 0x000ee20000002400 */
[----:B------:R-:W-:Y:S01]  /*141c0*/  FMNMX.FTZ R9, R164, R9, !PT ;  /* 0x00000009a4097209 */ /* 0x000fe20007810000 */
[-C--:B------:R-:W-:Y:S01]  /*141d0*/  FMUL.FTZ R137, R52, R7.reuse ;  /* 0x0000000734897220 */ /* 0x080fe20000410000 */
[-C--:B------:R-:W-:Y:S01]  /*141e0*/  FMUL.FTZ R176, R54, R7.reuse ;  /* 0x0000000736b07220 */ /* 0x080fe20000410000 */
[-C--:B------:R-:W-:Y:S01]  /*141f0*/  FMUL.FTZ R147, R53, R7.reuse ;  /* 0x0000000735937220 */ /* 0x080fe20000410000 */
[----:B------:R-:W-:Y:S01]  /*14200*/  FMUL.FTZ R177, R55, R7 ;  /* 0x0000000737b17220 */ /* 0x000fe20000410000 */
[----:B------:R-:W3:Y:S02]  /*14210*/  LDL R11, [R1+0x200] ;  /* 0x00020000010b7983 */ /* 0x000ee40000100800 */
[----:B------:R-:W3:Y:S01]  /*14220*/  MUFU.TANH R168, R168 ;  /* 0x000000a800a87308 */ /* 0x000ee20000002400 */
[----:B----4-:R-:W-:-:S07]  /*14230*/  FMNMX.FTZ R10, R99, R10, !PT ;  /* 0x0000000a630a7209 */ /* 0x010fce0007810000 */
[----:B------:R-:W4:Y:S01]  /*14240*/  MUFU.TANH R115, R115 ;  /* 0x0000007300737308 */ /* 0x000f220000002400 */
[----:B0-----:R-:W-:-:S07]  /*14250*/  FMNMX.FTZ R8, R166, R9, !PT ;  /* 0x00000009a6087209 */ /* 0x001fce0007810000 */
[----:B------:R-:W0:Y:S01]  /*14260*/  MUFU.TANH R167, R167 ;  /* 0x000000a700a77308 */ /* 0x000e220000002400 */
[----:B-1----:R-:W-:-:S07]  /*14270*/  FMNMX.FTZ R10, R105, R10, !PT ;  /* 0x0000000a690a7209 */ /* 0x002fce0007810000 */
[----:B------:R-:W1:Y:S01]  /*14280*/  MUFU.TANH R119, R119 ;  /* 0x0000007700777308 */ /* 0x000e620000002400 */
[----:B--2---:R-:W-:-:S07]  /*14290*/  FMNMX.FTZ R9, R165, R8, !PT ;  /* 0x00000008a5097209 */ /* 0x004fce0007810000 */
[----:B------:R-:W2:Y:S01]  /*142a0*/  MUFU.TANH R170, R170 ;  /* 0x000000aa00aa7308 */ /* 0x000ea20000002400 */
[----:B---3--:R-:W-:-:S07]  /*142b0*/  FMNMX.FTZ R10, R109, R10, !PT ;  /* 0x0000000a6d0a7209 */ /* 0x008fce0007810000 */
[----:B------:R-:W3:Y:S01]  /*142c0*/  MUFU.TANH R125, R125 ;  /* 0x0000007d007d7308 */ /* 0x000ee20000002400 */
[----:B------:R-:W-:-:S07]  /*142d0*/  FMNMX.FTZ R8, R168, R9, !PT ;  /* 0x00000009a8087209 */ /* 0x000fce0007810000 */
        /* <DEDUP_REMOVED lines=13> */
[----:B----4-:R-:W-:Y:S02]  /*143b0*/  FMNMX.FTZ R10, R129, R10, !PT ;  /* 0x0000000a810a7209 */ /* 0x010fe40007810000 */
[----:B0-----:R-:W-:-:S05]  /*143c0*/  FMNMX.FTZ R8, R174, R7, !PT ;  /* 0x00000007ae087209 */ /* 0x001fca0007810000 */
[----:B------:R-:W0:Y:S08]  /*143d0*/  MUFU.TANH R147, R147 ;  /* 0x0000009300937308 */ /* 0x000e300000002400 */
[----:B------:R-:W4:Y:S01]  /*143e0*/  MUFU.TANH R177, R177 ;  /* 0x000000b100b17308 */ /* 0x000f220000002400 */
[----:B-1----:R-:W-:Y:S02]  /*143f0*/  FMNMX.FTZ R10, R135, R10, !PT ;  /* 0x0000000a870a7209 */ /* 0x002fe40007810000 */
[----:B--2---:R-:W-:-:S02]  /*14400*/  FMNMX.FTZ R7, R175, R8, !PT ;  /* 0x00000008af077209 */ /* 0x004fc40007810000 */
[----:B---3--:R-:W-:Y:S02]  /*14410*/  FMNMX.FTZ R8, R137, R10, !PT ;  /* 0x0000000a89087209 */ /* 0x008fe40007810000 */
[----:B------:R-:W-:Y:S02]  /*14420*/  FMNMX.FTZ R10, R176, R7, !PT ;  /* 0x00000007b00a7209 */ /* 0x000fe40007810000 */
[----:B0-----:R-:W-:Y:S02]  /*14430*/  FMNMX.FTZ R8, R147, R8, !PT ;  /* 0x0000000893087209 */ /* 0x001fe40007810000 */
[----:B----4-:R-:W-:-:S03]  /*14440*/  FMNMX.FTZ R9, R177, R10, !PT ;  /* 0x0000000ab1097209 */ /* 0x010fc60007810000 */
[----:B------:R-:W0:Y:S04]  /*14450*/  SHFL.BFLY PT, R7, R8, 0x2, 0x1f ;  /* 0x0c401f0008077f89 */ /* 0x000e2800000e0000 */
[----:B------:R-:W-:Y:S04]  /*14460*/  STL.64 [R1+0x1e0], R8 ;  /* 0x0001e00801007387 */ /* 0x000fe80000100a00 */
[----:B------:R-:W2:Y:S01]  /*14470*/  LDL R24, [R1+0x1e4] ;  /* 0x0001e40001187983 */ /* 0x000ea20000100800 */
[----:B0-----:R-:W-:-:S05]  /*14480*/  FMNMX.FTZ R7, R8, R7, !PT ;  /* 0x0000000708077209 */ /* 0x001fca0007810000 */
[----:B------:R-:W0:Y:S02]  /*14490*/  SHFL.BFLY PT, R10, R7, 0x1, 0x1f ;  /* 0x0c201f00070a7f89 */ /* 0x000e2400000e0000 */
[----:B0-----:R-:W-:-:S05]  /*144a0*/  FMNMX.FTZ R10, R7, R10, !PT ;  /* 0x0000000a070a7209 */ /* 0x001fca0007810000 */
[----:B------:R-:W-:Y:S04]  /*144b0*/  STL [R1+0x1e0], R10 ;  /* 0x0001e00a01007387 */ /* 0x000fe80000100800 */
[----:B------:R-:W3:Y:S04]  /*144c0*/  LDL R17, [R1+0x1e0] ;  /* 0x0001e00001117983 */ /* 0x000ee80000100800 */
[----:B--2---:R-:W0:Y:S02]  /*144d0*/  SHFL.BFLY PT, R9, R24, 0x2, 0x1f ;  /* 0x0c401f0018097f89 */ /* 0x004e2400000e0000 */
[----:B0-----:R-:W-:-:S05]  /*144e0*/  FMNMX.FTZ R9, R9, R24, !PT ;  /* 0x0000001809097209 */ /* 0x001fca0007810000 */
[----:B------:R-:W0:Y:S02]  /*144f0*/  SHFL.BFLY PT, R8, R9, 0x1, 0x1f ;  /* 0x0c201f0009087f89 */ /* 0x000e2400000e0000 */
[----:B0-----:R-:W-:Y:S01]  /*14500*/  FMNMX.FTZ R8, R9, R8, !PT ;  /* 0x0000000809087209 */ /* 0x001fe20007810000 */
[----:B---3--:R-:W-:-:S04]  /*14510*/  FADD.FTZ R4, R4, -R17 ;  /* 0x8000001104047221 */ /* 0x008fc80000010000 */
[----:B------:R-:W-:Y:S01]  /*14520*/  FADD.FTZ R14, R5, -R8 ;  /* 0x80000008050e7221 */ /* 0x000fe20000010000 */
[----:B------:R-:W-:-:S03]  /*14530*/  FMUL.FTZ R4, R4, R11 ;  /* 0x0000000b04047220 */ /* 0x000fc60000410000 */
[----:B------:R-:W-:Y:S01]  /*14540*/  FMUL.FTZ R14, R11, R14 ;  /* 0x0000000e0b0e7220 */ /* 0x000fe20000410000 */
[----:B------:R-:W0:Y:S08]  /*14550*/  MUFU.EX2 R173, R4 ;  /* 0x0000000400ad7308 */ /* 0x000e300000000800 */
[----:B------:R-:W1:Y:S01]  /*14560*/  MUFU.EX2 R160, R14 ;  /* 0x0000000e00a07308 */ /* 0x000e620000000800 */
[----:B------:R2:W-:Y:S01]  /*14570*/  STL [R1+0x1e4], R8 ;  /* 0x0001e40801007387 */ /* 0x0005e20000100800 */
[----:B0-----:R-:W-:Y:S01]  /*14580*/  FMUL.FTZ R12, R173, R12 ;  /* 0x0000000cad0c7220 */ /* 0x001fe20000410000 */
[----:B-1----:R-:W-:-:S05]  /*14590*/  FMUL.FTZ R13, R13, R160 ;  /* 0x000000a00d0d7220 */ /* 0x002fca0000410000 */
[----:B------:R2:W-:Y:S04]  /*145a0*/  STL.64 [R1+0x1f0], R12 ;  /* 0x0001f00c01007387 */ /* 0x0005e80000100a00 */
[----:B------:R-:W3:Y:S01]  /*145b0*/  LD.E R5, desc[UR36][R18.64+0x4] ;  /* 0x0000042412057980 */ /* 0x000ee2000c101900 */
[----:B------:R-:W-:Y:S01]  /*145c0*/  BSSY B0, `(.L_x_1991) ;  /* 0x000000c000007945 */ /* 0x000fe20003800000 */
[----:B---3--:R-:W-:-:S13]  /*145d0*/  ISETP.NE.AND P0, PT, R5, RZ, PT ;  /* 0x000000ff0500720c */ /* 0x008fda0003f05270 */
[----:B--2---:R-:W-:Y:S05]  /*145e0*/  @P0 BRA `(.L_x_1992) ;  /* 0x0000000000240947 */ /* 0x004fea0003800000 */
[----:B------:R-:W2:Y:S04]  /*145f0*/  LDL.64 R8, [R1+0xc0] ;  /* 0x0000c00001087983 */ /* 0x000ea80000100a00 */
[----:B------:R-:W3:Y:S04]  /*14600*/  LD.E R19, desc[UR36][R18.64] ;  /* 0x0000002412137980 */ /* 0x000ee8000c101900 */
[----:B--2---:R-:W2:Y:S01]  /*14610*/  LD.E.64 R8, desc[UR36][R8.64] ;  /* 0x0000002408087980 */ /* 0x004ea2000c101b00 */
[----:B---3--:R-:W-:-:S04]  /*14620*/  IMAD R4, R20, 0x40, R19 ;  /* 0x0000004014047824 */ /* 0x008fc800078e0213 */
[----:B--2---:R-:W-:-:S05]  /*14630*/  IMAD.WIDE R4, R4, 0x4, R8 ;  /* 0x0000000404047825 */ /* 0x004fca00078e0208 */
[----:B------:R0:W-:Y:S04]  /*14640*/  ST.E desc[UR36][R4.64], R173 ;  /* 0x000000ad04007985 */ /* 0x0001e8000c101924 */
[----:B------:R-:W2:Y:S04]  /*14650*/  LDL.64 R18, [R1+0xb8] ;  /* 0x0000b80001127983 */ /* 0x000ea80000100a00 */
[----:B--2---:R-:W2:Y:S02]  /*14660*/  LD.E R7, desc[UR36][R18.64+0x4] ;  /* 0x0000042412077980 */ /* 0x004ea4000c101900 */
[----:B0-2---:R-:W-:-:S13]  /*14670*/  ISETP.NE.AND P0, PT, R7, RZ, PT ;  /* 0x000000ff0700720c */ /* 0x005fda0003f05270 */
.L_x_1992:
[----:B------:R-:W-:Y:S05]  /*14680*/  BSYNC B0 ;  /* 0x0000000000007941 */ /* 0x000fea0003800000 */
.L_x_1991:
[----:B------:R-:W-:Y:S04]  /*14690*/  BSSY B0, `(.L_x_1993) ;  /* 0x0000009000007945 */ /* 0x000fe80003800000 */
[----:B------:R-:W-:Y:S05]  /*146a0*/  @P0 BRA `(.L_x_1994) ;  /* 0x00000000001c0947 */ /* 0x000fea0003800000 */
[----:B------:R-:W2:Y:S04]  /*146b0*/  LDL.64 R8, [R1+0xc0] ;  /* 0x0000c00001087983 */ /* 0x000ea80000100a00 */
[----:B------:R-:W3:Y:S04]  /*146c0*/  LD.E R19, desc[UR36][R18.64] ;  /* 0x0000002412137980 */ /* 0x000ee8000c101900 */
[----:B--2---:R-:W2:Y:S01]  /*146d0*/  LD.E.64 R4, desc[UR36][R8.64] ;  /* 0x0000002408047980 */ /* 0x004ea2000c101b00 */
[----:B---3--:R-:W-:-:S04]  /*146e0*/  IMAD R20, R20, 0x40, R19 ;  /* 0x0000004014147824 */ /* 0x008fc800078e0213 */
[----:B------:R-:W-:-:S04]  /*146f0*/  VIADD R20, R20, 0x8 ;  /* 0x0000000814147836 */ /* 0x000fc80000000000 */
[----:B--2---:R-:W-:-:S05]  /*14700*/  IMAD.WIDE R4, R20, 0x4, R4 ;  /* 0x0000000414047825 */ /* 0x004fca00078e0204 */
[----:B------:R0:W-:Y:S02]  /*14710*/  ST.E desc[UR36][R4.64], R160 ;  /* 0x000000a004007985 */ /* 0x0001e4000c101924 */
.L_x_1994:
[----:B------:R-:W-:Y:S05]  /*14720*/  BSYNC B0 ;  /* 0x0000000000007941 */ /* 0x000fea0003800000 */
.L_x_1993:
[----:B------:R-:W2:Y:S04]  /*14730*/  LDL R178, [R1+0x200] ;  /* 0x0002000001b27983 */ /* 0x000ea80000100800 */
[----:B------:R-:W2:Y:S04]  /*14740*/  LDL.64 R144, [R1+0x1e0] ;  /* 0x0001e00001907983 */ /* 0x000ea80000100a00 */
        /* <DEDUP_REMOVED lines=51> */
[----:B------:R-:W4:Y:S01]  /*14a80*/  LDL.64 R150, [R1+0x3e8] ;  /* 0x0003e80001967983 */ /* 0x000f220000100a00 */
[----:B--2---:R-:W-:-:S04]  /*14a90*/  FMUL.FTZ R144, R144, R178 ;  /* 0x000000b290907220 */ /* 0x004fc80000410000 */
        /* <DEDUP_REMOVED lines=13> */
[-CC-:B0-----:R-:W-:Y:S01]  /*14b70*/  FFMA.FTZ R5, R135, R178.reuse, -R144.reuse ;  /* 0x000000b287057223 */ /* 0x181fe20000010890 */
[-CC-:B------:R-:W-:Y:S01]  /*14b80*/  FFMA.FTZ R7, R137, R178.reuse, -R144.reuse ;  /* 0x000000b289077223 */ /* 0x180fe20000010890 */
[-C--:B------:R-:W-:Y:S01]  /*14b90*/  FFMA.FTZ R4, R147, R178.reuse, -R144 ;  /* 0x000000b293047223 */ /* 0x080fe20000010890 */
[-C--:B------:R-:W-:Y:S01]  /*14ba0*/  FMUL.FTZ R3, R145, R178.reuse ;  /* 0x000000b291037220 */ /* 0x080fe20000410000 */
[----:B------:R-:W2:Y:S04]  /*14bb0*/  LDL.64 R84, [R1+0x3c0] ;  /* 0x0003c00001547983 */ /* 0x000ea80000100a00 */
        /* <DEDUP_REMOVED lines=12> */
[----:B------:R-:W2:Y:S01]  /*14c80*/  LDL.64 R146, [R1+0x3c8] ;  /* 0x0003c80001927983 */ /* 0x000ea20000100a00 */
[-CC-:B------:R-:W-:Y:S01]  /*14c90*/  FFMA.FTZ R20, R16, R178.reuse, -R3.reuse ;  /* 0x000000b210147223 */ /* 0x180fe20000010803 */
[-CC-:B------:R-:W-:Y:S01]  /*14ca0*/  FFMA.FTZ R157, R2, R178.reuse, -R3.reuse ;  /* 0x000000b2029d7223 */ /* 0x180fe20000010803 */
[----:B------:R-:W-:Y:S01]  /*14cb0*/  MUFU.EX2 R19, R19 ;  /* 0x0000001300137308 */ /* 0x000fe20000000800 */
[-CC-:B------:R-:W-:Y:S01]  /*14cc0*/  FFMA.FTZ R159, R159, R178.reuse, -R3.reuse ;  /* 0x000000b29f9f7223 */ /* 0x180fe20000010803 */
[----:B------:R-:W-:-:S06]  /*14cd0*/  FFMA.FTZ R18, R153, R178, -R3 ;  /* 0x000000b299127223 */ /* 0x000fcc0000010803 */
[----:B------:R-:W3:Y:S01]  /*14ce0*/  MUFU.EX2 R20, R20 ;  /* 0x0000001400147308 */ /* 0x000ee20000000800 */
[----:B------:R-:W-:-:S07]  /*14cf0*/  FFMA.FTZ R161, R161, R178, -R3 ;  /* 0x000000b2a1a17223 */ /* 0x000fce0000010803 */
[----:B------:R-:W0:Y:S08]  /*14d00*/  MUFU.EX2 R157, R157 ;  /* 0x0000009d009d7308 */ /* 0x000e300000000800 */
[----:B------:R-:W1:Y:S01]  /*14d10*/  MUFU.EX2 R156, R156 ;  /* 0x0000009c009c7308 */ /* 0x000e620000000800 */
[----:B------:R-:W-:-:S07]  /*14d20*/  FFMA.FTZ R16, R164, R178, -R3 ;  /* 0x000000b2a4107223 */ /* 0x000fce0000010803 */
[----:B------:R-:W1:Y:S08]  /*14d30*/  MUFU.EX2 R159, R159 ;  /* 0x0000009f009f7308 */ /* 0x000e700000000800 */
[----:B------:R-:W1:Y:S01]  /*14d40*/  MUFU.EX2 R158, R158 ;  /* 0x0000009e009e7308 */ /* 0x000e620000000800 */
[----:B---3--:R-:W-:Y:S01]  /*14d50*/  FADD.FTZ R2, R20, R163 ;  /* 0x000000a314027221 */ /* 0x008fe20000010000 */
[----:B------:R-:W-:-:S06]  /*14d60*/  FFMA.FTZ R164, R166, R178, -R3 ;  /* 0x000000b2a6a47223 */ /* 0x000fcc0000010803 */
[----:B------:R-:W3:Y:S01]  /*14d70*/  MUFU.EX2 R18, R18 ;  /* 0x0000001200127308 */ /* 0x000ee20000000800 */
[----:B------:R-:W-:-:S07]  /*14d80*/  FADD.FTZ R153, R19, R162 ;  /* 0x000000a213997221 */ /* 0x000fce0000010000 */
[----:B------:R-:W3:Y:S01]  /*14d90*/  MUFU.EX2 R17, R17 ;  /* 0x0000001100117308 */ /* 0x000ee20000000800 */
[----:B0-----:R-:W-:Y:S01]  /*14da0*/  FADD.FTZ R2, R157, R2 ;  /* 0x000000029d027221 */ /* 0x001fe20000010000 */
[----:B------:R-:W-:-:S06]  /*14db0*/  FFMA.FTZ R171, R165, R178, -R3 ;  /* 0x000000b2a5ab7223 */ /* 0x000fcc0000010803 */
[----:B------:R-:W0:Y:S01]  /*14dc0*/  MUFU.EX2 R161, R161 ;  /* 0x000000a100a17308 */ /* 0x000e220000000800 */
[----:B-1----:R-:W-:-:S07]  /*14dd0*/  FADD.FTZ R153, R156, R153 ;  /* 0x000000999c997221 */ /* 0x002fce0000010000 */
[----:B------:R-:W1:Y:S01]  /*14de0*/  MUFU.EX2 R14, R14 ;  /* 0x0000000e000e7308 */ /* 0x000e620000000800 */
[----:B------:R-:W-:Y:S01]  /*14df0*/  FADD.FTZ R163, R159, R2 ;  /* 0x000000029fa37221 */ /* 0x000fe20000010000 */
[----:B------:R-:W-:-:S06]  /*14e00*/  FFMA.FTZ R165, R168, R178, -R3 ;  /* 0x000000b2a8a57223 */ /* 0x000fcc0000010803 */
[----:B------:R-:W1:Y:S01]  /*14e10*/  MUFU.EX2 R16, R16 ;  /* 0x0000001000107308 */ /* 0x000e620000000800 */
[----:B------:R-:W-:-:S07]  /*14e20*/  FADD.FTZ R2, R158, R153 ;  /* 0x000000999e027221 */ /* 0x000fce0000010000 */
[----:B------:R-:W1:Y:S01]  /*14e30*/  MUFU.EX2 R15, R15 ;  /* 0x0000000f000f7308 */ /* 0x000e620000000800 */
[----:B---3--:R-:W-:Y:S01]  /*14e40*/  FADD.FTZ R162, R18, R163 ;  /* 0x000000a312a27221 */ /* 0x008fe20000010000 */
[----:B------:R-:W-:-:S06]  /*14e50*/  FFMA.FTZ R166, R167, R178, -R3 ;  /* 0x000000b2a7a67223 */ /* 0x000fcc0000010803 */
[----:B------:R-:W3:Y:S01]  /*14e60*/  MUFU.EX2 R164, R164 ;  /* 0x000000a400a47308 */ /* 0x000ee20000000800 */
[----:B------:R-:W-:-:S07]  /*14e70*/  FADD.FTZ R163, R17, R2 ;  /* 0x0000000211a37221 */ /* 0x000fce0000010000 */
[----:B------:R-:W3:Y:S01]  /*14e80*/  MUFU.EX2 R12, R12 ;  /* 0x0000000c000c7308 */ /* 0x000ee20000000800 */
[----:B------:R-:W-:Y:S01]  /*14e90*/  FFMA.FTZ R172, R169, R178, -R3 ;  /* 0x000000b2a9ac7223 */ /* 0x000fe20000010803 */
[----:B0-----:R-:W-:-:S06]  /*14ea0*/  FADD.FTZ R169, R161, R162 ;  /* 0x000000a2a1a97221 */ /* 0x001fcc0000010000 */
[----:B------:R-:W0:Y:S01]  /*14eb0*/  MUFU.EX2 R171, R171 ;  /* 0x000000ab00ab7308 */ /* 0x000e220000000800 */
[----:B------:R-:W-:Y:S01]  /*14ec0*/  FFMA.FTZ R167, R170, R178, -R3 ;  /* 0x000000b2aaa77223 */ /* 0x000fe20000010803 */
[----:B-1----:R-:W-:-:S06]  /*14ed0*/  FADD.FTZ R2, R14, R163 ;  /* 0x000000a30e027221 */ /* 0x002fcc0000010000 */
[----:B------:R-:W1:Y:S01]  /*14ee0*/  MUFU.EX2 R13, R13 ;  /* 0x0000000d000d7308 */ /* 0x000e620000000800 */
[----:B------:R-:W-:Y:S01]  /*14ef0*/  FADD.FTZ R169, R16, R169 ;  /* 0x000000a910a97221 */ /* 0x000fe20000010000 */
[----:B------:R-:W-:-:S06]  /*14f00*/  FADD.FTZ R163, R15, R2 ;  /* 0x000000020fa37221 */ /* 0x000fcc0000010000 */
[----:B------:R-:W4:Y:S08]  /*14f10*/  MUFU.EX2 R165, R165 ;  /* 0x000000a500a57308 */ /* 0x000f300000000800 */
[----:B------:R-:W4:Y:S01]  /*14f20*/  MUFU.EX2 R10, R10 ;  /* 0x0000000a000a7308 */ /* 0x000f220000000800 */
[----:B---3--:R-:W-:Y:S01]  /*14f30*/  FADD.FTZ R162, R164, R169 ;  /* 0x000000a9a4a27221 */ /* 0x008fe20000010000 */
[----:B------:R-:W-:-:S06]  /*14f40*/  FFMA.FTZ R153, R174, R178, -R3 ;  /* 0x000000b2ae997223 */ /* 0x000fcc0000010803 */
[----:B------:R-:W3:Y:S01]  /*14f50*/  MUFU.EX2 R166, R166 ;  /* 0x000000a600a67308 */ /* 0x000ee20000000800 */
[----:B------:R-:W-:-:S07]  /*14f60*/  FADD.FTZ R2, R12, R163 ;  /* 0x000000a30c027221 */ /* 0x000fce0000010000 */
[----:B------:R-:W3:Y:S01]  /*14f70*/  MUFU.EX2 R11, R11 ;  /* 0x0000000b000b7308 */ /* 0x000ee20000000800 */
[----:B0-----:R-:W-:Y:S01]  /*14f80*/  FADD.FTZ R162, R171, R162 ;  /* 0x000000a2aba27221 */ /* 0x001fe20000010000 */
[----:B-1----:R-:W-:-:S06]  /*14f90*/  FADD.FTZ R163, R13, R2 ;  /* 0x000000020da37221 */ /* 0x002fcc0000010000 */
[----:B------:R-:W0:Y:S01]  /*14fa0*/  MUFU.EX2 R167, R167 ;  /* 0x000000a700a77308 */ /* 0x000e220000000800 */
[----:B------:R-:W-:-:S07]  /*14fb0*/  FFMA.FTZ R168, R175, R178, -R3 ;  /* 0x000000b2afa87223 */ /* 0x000fce0000010803 */
[----:B------:R-:W1:Y:S01]  /*14fc0*/  MUFU.EX2 R9, R9 ;  /* 0x0000000900097308 */ /* 0x000e620000000800 */
[----:B----4-:R-:W-:Y:S01]  /*14fd0*/  FADD.FTZ R175, R165, R162 ;  /* 0x000000a2a5af7221 */ /* 0x010fe20000010000 */
[----:B------:R-:W-:-:S06]  /*14fe0*/  FADD.FTZ R2, R10, R163 ;  /* 0x000000a30a027221 */ /* 0x000fcc0000010000 */
[----:B------:R-:W4:Y:S01]  /*14ff0*/  MUFU.EX2 R172, R172 ;  /* 0x000000ac00ac7308 */ /* 0x000f220000000800 */
[----:B------:R-:W-:-:S07]  /*15000*/  FFMA.FTZ R169, R176, R178, -R3 ;  /* 0x000000b2b0a97223 */ /* 0x000fce0000010803 */
[----:B------:R-:W4:Y:S01]  /*15010*/  MUFU.EX2 R8, R8 ;  /* 0x0000000800087308 */ /* 0x000f220000000800 */
[----:B---3--:R-:W-:Y:S01]  /*15020*/  FADD.FTZ R162, R166, R175 ;  /* 0x000000afa6a27221 */ /* 0x008fe20000010000 */
[----:B------:R-:W-:-:S06]  /*15030*/  FADD.FTZ R2, R11, R2 ;  /* 0x000000020b027221 */ /* 0x000fcc0000010000 */
[----:B------:R-:W3:Y:S01]  /*15040*/  MUFU.EX2 R153, R153 ;  /* 0x0000009900997308 */ /* 0x000ee20000000800 */
[----:B------:R-:W-:-:S07]  /*15050*/  FFMA.FTZ R170, R177, R178, -R3 ;  /* 0x000000b2b1aa7223 */ /* 0x000fce0000010803 */
[----:B------:R-:W3:Y:S01]  /*15060*/  MUFU.EX2 R6, R6 ;  /* 0x0000000600067308 */ /* 0x000ee20000000800 */
[----:B0-----:R-:W-:Y:S01]  /*15070*/  FADD.FTZ R163, R167, R162 ;  /* 0x000000a2a7a37221 */ /* 0x001fe20000010000 */
[----:B-1----:R-:W-:-:S06]  /*15080*/  FADD.FTZ R3, R9, R2 ;  /* 0x0000000209037221 */ /* 0x002fcc0000010000 */
[----:B------:R-:W-:Y:S08]  /*15090*/  MUFU.EX2 R5, R5 ;  /* 0x0000000500057308 */ /* 0x000ff00000000800 */
[----:B------:R-:W0:Y:S01]  /*150a0*/  MUFU.EX2 R168, R168 ;  /* 0x000000a800a87308 */ /* 0x000e220000000800 */
[----:B----4-:R-:W-:Y:S01]  /*150b0*/  FADD.FTZ R2, R172, R163 ;  /* 0x000000a3ac027221 */ /* 0x010fe20000010000 */
[----:B------:R-:W-:-:S06]  /*150c0*/  FADD.FTZ R3, R8, R3 ;  /* 0x0000000308037221 */ /* 0x000fcc0000010000 */
[----:B------:R-:W-:Y:S08]  /*150d0*/  MUFU.EX2 R7, R7 ;  /* 0x0000000700077308 */ /* 0x000ff00000000800 */
[----:B------:R-:W1:Y:S01]  /*150e0*/  MUFU.EX2 R169, R169 ;  /* 0x000000a900a97308 */ /* 0x000e620000000800 */
[----:B---3--:R-:W-:Y:S01]  /*150f0*/  FADD.FTZ R163, R153, R2 ;  /* 0x0000000299a37221 */ /* 0x008fe20000010000 */
[----:B------:R-:W-:-:S06]  /*15100*/  FADD.FTZ R2, R6, R3 ;  /* 0x0000000306027221 */ /* 0x000fcc0000010000 */
[----:B------:R-:W3:Y:S08]  /*15110*/  MUFU.EX2 R4, R4 ;  /* 0x0000000400047308 */ /* 0x000ef00000000800 */
[----:B------:R-:W4:Y:S01]  /*15120*/  MUFU.EX2 R170, R170 ;  /* 0x000000aa00aa7308 */ /* 0x000f220000000800 */
[----:B0-----:R-:W-:Y:S01]  /*15130*/  FADD.FTZ R162, R168, R163 ;  /* 0x000000a3a8a27221 */ /* 0x001fe20000010000 */
[----:B------:R-:W-:-:S03]  /*15140*/  FADD.FTZ R2, R5, R2 ;  /* 0x0000000205027221 */ /* 0x000fc60000010000 */
[----:B-1----:R-:W-:Y:S01]  /*15150*/  FADD.FTZ R163, R169, R162 ;  /* 0x000000a2a9a37221 */ /* 0x002fe20000010000 */
[----:B------:R-:W-:Y:S01]  /*15160*/  FADD.FTZ R3, R7, R2 ;  /* 0x0000000207037221 */ /* 0x000fe20000010000 */
[C---:B------:R-:W-:Y:S01]  /*15170*/  FMUL.FTZ R113, R160.reuse, R113 ;  /* 0x00000071a0717220 */ /* 0x040fe20000410000 */
[----:B------:R-:W-:Y:S02]  /*15180*/  FMUL.FTZ R112, R160, R112 ;  /* 0x00000070a0707220 */ /* 0x000fe40000410000 */
[----:B---3--:R-:W-:Y:S01]  /*15190*/  FADD.FTZ R162, R4, R3 ;  /* 0x0000000304a27221 */ /* 0x008fe20000010000 */
[C---:B------:R-:W-:Y:S01]  /*151a0*/  FMUL.FTZ R155, R160.reuse, R155 ;  /* 0x0000009ba09b7220 */ /* 0x040fe20000410000 */
[----:B------:R-:W-:Y:S01]  /*151b0*/  FMUL.FTZ R154, R160, R154 ;  /* 0x0000009aa09a7220 */ /* 0x000fe20000410000 */
[----:B----4-:R-:W-:-:S05]  /*151c0*/  FADD.FTZ R163, R170, R163 ;  /* 0x000000a3aaa37221 */ /* 0x010fca0000010000 */
[----:B------:R0:W-:Y:S01]  /*151d0*/  STL.64 [R1+0x1f0], R162 ;  /* 0x0001f0a201007387 */ /* 0x0001e20000100a00 */
[----:B------:R-:W-:Y:S01]  /*151e0*/  BAR.SYNC.DEFER_BLOCKING 0xf, 0x100 ;  /* 0x03c4000000007b1d */ /* 0x000fe20000010000 */
        /* <DEDUP_REMOVED lines=16> */
[----:B------:R-:W3:Y:S04]  /*152f0*/  LD.E.64 R2, desc[UR36][R64.64+0x8] ;  /* 0x0000082440027980 */ /* 0x000ee8000c101b00 */
[----:B0-----:R-:W4:Y:S04]  /*15300*/  LD.E.64 R162, desc[UR36][R64.64] ;  /* 0x0000002440a27980 */ /* 0x001f28000c101b00 */
[----:B------:R-:W-:Y:S04]  /*15310*/  STL.64 [R1+0x2b8], R112 ;  /* 0x0002b87001007387 */ /* 0x000fe80000100a00 */
[----:B------:R0:W-:Y:S01]  /*15320*/  STL.64 [R1+0x3f8], R154 ;  /* 0x0003f89a01007387 */ /* 0x0001e20000100a00 */
[C---:B------:R-:W-:Y:S01]  /*15330*/  FMUL.FTZ R33, R173.reuse, R33 ;  /* 0x00000021ad217220 */ /* 0x040fe20000410000 */
[C---:B------:R-:W-:Y:S01]  /*15340*/  FMUL.FTZ R32, R173.reuse, R32 ;  /* 0x00000020ad207220 */ /* 0x040fe20000410000 */
[C---:B------:R-:W-:Y:S01]  /*15350*/  FMUL.FTZ R35, R173.reuse, R35 ;  /* 0x00000023ad237220 */ /* 0x040fe20000410000 */
[C---:B------:R-:W-:Y:S01]  /*15360*/  FMUL.FTZ R34, R173.reuse, R34 ;  /* 0x00000022ad227220 */ /* 0x040fe20000410000 */
[C---:B------:R-:W-:Y:S01]  /*15370*/  FMUL.FTZ R37, R173.reuse, R37 ;  /* 0x00000025ad257220 */ /* 0x040fe20000410000 */
[C---:B------:R-:W-:Y:S01]  /*15380*/  FMUL.FTZ R36, R173.reuse, R36 ;  /* 0x00000024ad247220 */ /* 0x040fe20000410000 */
[----:B0-----:R-:W3:Y:S01]  /*15390*/  LDL R154, [R1+0x2bc] ;  /* 0x0002bc00019a7983 */ /* 0x001ee20000100800 */
        /* <DEDUP_REMOVED lines=36> */
[C---:B--2---:R-:W-:Y:S01]  /*155e0*/  FMUL.FTZ R85, R173.reuse, R85 ;  /* 0x00000055ad557220 */ /* 0x044fe20000410000 */
        /* <DEDUP_REMOVED lines=127> */
[----:B0-----:R-:W3:Y:S04]  /*15de0*/  LDL R24, [R1+0x210] ;  /* 0x0002100001187983 */ /* 0x001ee80000100800 */
[----:B-1----:R-:W3:Y:S04]  /*15df0*/  LDL R88, [R1+0x214] ;  /* 0x0002140001587983 */ /* 0x002ee80000100800 */
[----:B--2---:R-:W2:Y:S04]  /*15e00*/  LDL R90, [R1+0x218] ;  /* 0x00021800015a7983 */ /* 0x004ea80000100800 */
[----:B------:R-:W2:Y:S04]  /*15e10*/  LDL R92, [R1+0x21c] ;  /* 0x00021c00015c7983 */ /* 0x000ea80000100800 */
[----:B------:R-:W2:Y:S04]  /*15e20*/  LDL R26, [R1+0x220] ;  /* 0x00022000011a7983 */ /* 0x000ea80000100800 */
[----:B------:R-:W2:Y:S04]  /*15e30*/  LDL R94, [R1+0x224] ;  /* 0x00022400015e7983 */ /* 0x000ea80000100800 */
[----:B------:R-:W2:Y:S04]  /*15e40*/  LDL R96, [R1+0x228] ;  /* 0x0002280001607983 */ /* 0x000ea80000100800 */
[----:B------:R-:W2:Y:S04]  /*15e50*/  LDL R98, [R1+0x22c] ;  /* 0x00022c0001627983 */ /* 0x000ea80000100800 */
[----:B------:R-:W2:Y:S04]  /*15e60*/  LDL R28, [R1+0x230] ;  /* 0x00023000011c7983 */ /* 0x000ea80000100800 */
[----:B----4-:R-:W4:Y:S04]  /*15e70*/  LDL R100, [R1+0x234] ;  /* 0x0002340001647983 */ /* 0x010f280000100800 */
[----:B------:R-:W4:Y:S04]  /*15e80*/  LDL R102, [R1+0x238] ;  /* 0x0002380001667983 */ /* 0x000f280000100800 */
[----:B------:R-:W4:Y:S04]  /*15e90*/  LDL R104, [R1+0x23c] ;  /* 0x00023c0001687983 */ /* 0x000f280000100800 */
[----:B------:R-:W4:Y:S04]  /*15ea0*/  LDL R30, [R1+0x240] ;  /* 0x00024000011e7983 */ /* 0x000f280000100800 */
[----:B------:R-:W4:Y:S04]  /*15eb0*/  LDL R106, [R1+0x244] ;  /* 0x00024400016a7983 */ /* 0x000f280000100800 */
[----:B------:R-:W4:Y:S04]  /*15ec0*/  LDL R108, [R1+0x248] ;  /* 0x00024800016c7983 */ /* 0x000f280000100800 */
[----:B---3--:R-:W3:Y:S04]  /*15ed0*/  LDL R110, [R1+0x24c] ;  /* 0x00024c00016e7983 */ /* 0x008ee80000100800 */
[----:B------:R-:W3:Y:S04]  /*15ee0*/  LDL R32, [R1+0x250] ;  /* 0x0002500001207983 */ /* 0x000ee80000100800 */
        /* <DEDUP_REMOVED lines=110> */
[----:B------:R0:W-:Y:S04]  /*165d0*/  STL [R1+0x2bc], R154 ;  /* 0x0002bc9a01007387 */ /* 0x0001e80000100800 */
[----:B------:R-:W3:Y:S04]  /*165e0*/  LDL R173, [R1+0x1c8] ;  /* 0x0001c80001ad7983 */ /* 0x000ee80000100800 */
[----:B0-----:R-:W3:Y:S04]  /*165f0*/  LDL.64 R154, [R1+0x88] ;  /* 0x00008800019a7983 */ /* 0x001ee80000100a00 */
        /* <DEDUP_REMOVED lines=15> */
[----:B---3--:R-:W-:Y:S04]  /*166f0*/  STL [R1+0x24c], R110 ;  /* 0x00024c6e01007387 */ /* 0x008fe80000100800 */
        /* <DEDUP_REMOVED lines=70> */
[----:B------:R1:W-:Y:S04]  /*16b60*/  STL [R1+0x36c], R31 ;  /* 0x00036c1f01007387 */ /* 0x0003e80000100800 */
[----:B------:R-:W-:Y:S04]  /*16b70*/  STL [R1+0x370], R68 ;  /* 0x0003704401007387 */ /* 0x000fe80000100800 */
[----:B------:R-:W-:Y:S04]  /*16b80*/  STL [R1+0x374], R33 ;  /* 0x0003742101007387 */ /* 0x000fe80000100800 */
[----:B------:R2:W-:Y:S04]  /*16b90*/  STL [R1+0x378], R35 ;  /* 0x0003782301007387 */ /* 0x0005e80000100800 */
        /* <DEDUP_REMOVED lines=37> */
[----:B0-----:R-:W4:Y:S04]  /*16df0*/  LDL.128 R24, [R1+0x210] ;  /* 0x0002100001187983 */ /* 0x001f280000100c00 */
[----:B-1----:R-:W4:Y:S04]  /*16e00*/  LDL.128 R28, [R1+0x220] ;  /* 0x00022000011c7983 */ /* 0x002f280000100c00 */
[----:B--2---:R-:W2:Y:S04]  /*16e10*/  LDL.128 R32, [R1+0x230] ;  /* 0x0002300001207983 */ /* 0x004ea80000100c00 */
        /* <DEDUP_REMOVED lines=29> */
[----:B------:R-:W-:Y:S01]  /*16ff0*/  MOV R177, R2 ;  /* 0x0000000200b17202 */ /* 0x000fe20000000f00 */
[----:B------:R-:W-:-:S04]  /*17000*/  IMAD R154, R173, 0x1000, R154 ;  /* 0x00001000ad9a7824 */ /* 0x000fc800078e029a */
[--C-:B------:R-:W-:Y:S01]  /*17010*/  IMAD R3, R163, 0x2, R177.reuse ;  /* 0x00000002a3037824 */ /* 0x100fe200078e02b1 */
[----:B------:R-:W-:Y:S01]  /*17020*/  F2FP.BF16.F32.PACK_AB R156, R156, R19 ;  /* 0x000000139c9c723e */ /* 0x000fe200000010ff */
[C---:B------:R-:W-:Y:S01]  /*17030*/  IMAD R2, R162.reuse, 0x2, R177 ;  /* 0x00000002a2027824 */ /* 0x040fe200078e02b1 */
[----:B------:R-:W-:Y:S01]  /*17040*/  F2FP.BF16.F32.PACK_AB R157, R157, R20 ;  /* 0x000000149d9d723e */ /* 0x000fe200000010ff */
[----:B------:R-:W-:Y:S01]  /*17050*/  IMAD R176, R162, 0x2, R3 ;  /* 0x00000002a2b07824 */ /* 0x000fe200078e0203 */
[----:B------:R-:W-:Y:S02]  /*17060*/  F2FP.BF16.F32.PACK_AB R158, R17, R158 ;  /* 0x0000009e119e723e */ /* 0x000fe400000010ff */
[----:B------:R-:W-:Y:S02]  /*17070*/  F2FP.BF16.F32.PACK_AB R159, R18, R159 ;  /* 0x0000009f129f723e */ /* 0x000fe400000010ff */
[----:B------:R-:W-:Y:S02]  /*17080*/  F2FP.BF16.F32.PACK_AB R160, R15, R14 ;  /* 0x0000000e0fa0723e */ /* 0x000fe400000010ff */
[----:B------:R-:W-:-:S02]  /*17090*/  F2FP.BF16.F32.PACK_AB R161, R16, R161 ;  /* 0x000000a110a1723e */ /* 0x000fc400000010ff */
[----:B------:R-:W-:Y:S02]  /*170a0*/  F2FP.BF16.F32.PACK_AB R162, R13, R12 ;  /* 0x0000000c0da2723e */ /* 0x000fe400000010ff */
[----:B------:R-:W-:Y:S02]  /*170b0*/  F2FP.BF16.F32.PACK_AB R163, R171, R164 ;  /* 0x000000a4aba3723e */ /* 0x000fe400000010ff */
[----:B------:R-:W-:Y:S02]  /*170c0*/  F2FP.BF16.F32.PACK_AB R165, R166, R165 ;  /* 0x000000a5a6a5723e */ /* 0x000fe400000010ff */
[----:B------:R-:W-:Y:S02]  /*170d0*/  R2UR UR6, R154 ;  /* 0x000000009a0672ca */ /* 0x000fe400000e0000 */
[----:B------:R-:W-:Y:S02]  /*170e0*/  R2UR UR7, R155 ;  /* 0x000000009b0772ca */ /* 0x000fe400000e0000 */
[----:B------:R-:W-:-:S02]  /*170f0*/  F2FP.BF16.F32.PACK_AB R164, R11, R10 ;  /* 0x0000000a0ba4723e */ /* 0x000fc400000010ff */
[----:B------:R-:W-:Y:S02]  /*17100*/  F2FP.BF16.F32.PACK_AB R166, R8, R9 ;  /* 0x0000000908a6723e */ /* 0x000fe400000010ff */
[----:B------:R-:W-:Y:S02]  /*17110*/  F2FP.BF16.F32.PACK_AB R167, R172, R167 ;  /* 0x000000a7aca7723e */ /* 0x000fe400000010ff */
[----:B------:R-:W-:Y:S02]  /*17120*/  F2FP.BF16.F32.PACK_AB R172, R5, R6 ;  /* 0x0000000605ac723e */ /* 0x000fe400000010ff */
[----:B------:R-:W-:Y:S02]  /*17130*/  F2FP.BF16.F32.PACK_AB R173, R168, R153 ;  /* 0x00000099a8ad723e */ /* 0x000fe400000010ff */
[----:B------:R-:W-:Y:S02]  /*17140*/  F2FP.BF16.F32.PACK_AB R174, R4, R7 ;  /* 0x0000000704ae723e */ /* 0x000fe400000010ff */
[----:B------:R-:W-:Y:S01]  /*17150*/  F2FP.BF16.F32.PACK_AB R175, R170, R169 ;  /* 0x000000a9aaaf723e */ /* 0x000fe200000010ff */
[----:B------:R-:W-:Y:S04]  /*17160*/  STSM.16.M88.4 [R177], R156 ;  /* 0x0000009cb1007844 */ /* 0x000fe80000000200 */
[----:B------:R0:W-:Y:S04]  /*17170*/  STSM.16.M88.4 [R2], R160 ;  /* 0x000000a002007844 */ /* 0x0001e80000000200 */
[----:B------:R1:W-:Y:S04]  /*17180*/  STSM.16.M88.4 [R3], R164 ;  /* 0x000000a403007844 */ /* 0x0003e80000000200 */
[----:B------:R-:W-:Y:S01]  /*17190*/  STSM.16.M88.4 [R176], R172 ;  /* 0x000000acb0007844 */ /* 0x000fe20000000200 */
[----:B------:R-:W-:-:S02]  /*171a0*/  VIADD R4, R154, 0x80 ;  /* 0x000000809a047836 */ /* 0x000fc40000000000 */
[----:B------:R-:W-:Y:S01]  /*171b0*/  IMAD.MOV.U32 R5, RZ, RZ, R155 ;  /* 0x000000ffff057224 */ /* 0x000fe200078e009b */
[----:B--2---:R-:W-:-:S06]  /*171c0*/  WARPGROUP.ARRIVE ;  /* 0x00000000000079c5 */ /* 0x004fcc0000000000 */
[----:B------:R-:W-:Y:S01]  /*171d0*/  HGMMA.64x256x16.F32.BF16 R24, R156, gdesc[UR4].tnspB, R24, gsb0 ;  /* 0x43e000049c187df0 */ /* 0x000fe20008001818 */
[----:B------:R-:W-:Y:S02]  /*171e0*/  R2UR UR6, R4 ;  /* 0x00000000040672ca */ /* 0x000fe400000e0000 */
[----:B------:R-:W-:Y:S01]  /*171f0*/  R2UR UR7, R5 ;  /* 0x00000000050772ca */ /* 0x000fe200000e0000 */
[----:B0-----:R-:W-:Y:S02]  /*17200*/  VIADD R2, R154, 0x100 ;  /* 0x000001009a027836 */ /* 0x001fe40000000000 */
[----:B-1----:R-:W-:Y:S01]  /*17210*/  IMAD.MOV.U32 R3, RZ, RZ, R155 ;  /* 0x000000ffff037224 */ /* 0x002fe200078e009b */
        /* <DEDUP_REMOVED lines=145> */
[----:B------:R-:W4:Y:S04]  /*17b30*/  LDL R70, [R1+0x218] ;  /* 0x0002180001467983 */ /* 0x000f280000100800 */
[----:B-1----:R-:W4:Y:S04]  /*17b40*/  LDL R72, [R1+0x21c] ;  /* 0x00021c0001487983 */ /* 0x002f280000100800 */
[----:B------:R-:W4:Y:S04]  /*17b50*/  LDL R4, [R1+0x220] ;  /* 0x0002200001047983 */ /* 0x000f280000100800 */
[----:B------:R-:W4:Y:S04]  /*17b60*/  LDL R74, [R1+0x224] ;  /* 0x00022400014a7983 */ /* 0x000f280000100800 */
        /* <DEDUP_REMOVED lines=137> */
[----:B---3--:R-:W-:Y:S04]  /*18400*/  STL [R1+0x234], R80 ;  /* 0x0002345001007387 */ /* 0x008fe80000100800 */
        /* <DEDUP_REMOVED lines=127> */
.L_x_1996:
[----:B------:R-:W-:Y:S05]  /*18c00*/  BSYNC B0 ;  /* 0x0000000000007941 */ /* 0x000fea0003800000 */
.L_x_1995:
[----:B------:R-:W2:Y:S04]  /*18c10*/  LDL.64 R4, [R1+0x48] ;  /* 0x0000480001047983 */ /* 0x000ea80000100a00 */
[----:B------:R-:W3:Y:S01]  /*18c20*/  LDL R3, [R1+0x34] ;  /* 0x0000340001037983 */ /* 0x000ee20000100800 */
[C---:B------:R-:W-:Y:S01]  /*18c30*/  ISETP.GT.AND P0, PT, R0.reuse, R21, PT ;  /* 0x000000150000720c */ /* 0x040fe20003f04270 */
[----:B------:R-:W-:Y:S01]  /*18c40*/  VIADD R0, R0, 0xffffffff ;  /* 0xffffffff00007836 */ /* 0x000fe20000000000 */
[----:B--2---:R-:W-:-:S05]  /*18c50*/  MOV R5, R4 ;  /* 0x0000000400057202 */ /* 0x004fca0000000f00 */
[----:B-----5:R-:W-:-:S05]  /*18c60*/  IMAD R2, R2, 0x8, R5 ;  /* 0x0000000802027824 */ /* 0x020fca00078e0205 */
[----:B---3--:R-:W-:-:S04]  /*18c70*/  PRMT R2, R3, 0x654, R2 ;  /* 0x0000065403027816 */ /* 0x008fc80000000002 */
[----:B------:R0:W-:Y:S01]  /*18c80*/  SYNCS.ARRIVE.TRANS64.RED.A1T0 RZ, [R2+URZ], RZ ;  /* 0x000000ff02ff79a7 */ /* 0x0001e2000810043f */
[----:B------:R-:W-:Y:S05]  /*18c90*/  @P0 BRA `(.L_x_1997) ;  /* 0xffffff8c00a80947 */ /* 0x000fea000383ffff */
.L_x_1974:
[----:B------:R-:W-:-:S13]  /*18ca0*/  ISETP.GE.AND P0, PT, R0, R22, PT ;  /* 0x000000160000720c */ /* 0x000fda0003f06270 */
[----:B------:R-:W-:Y:S05]  /*18cb0*/  @!P0 BRA `(.L_x_1998) ;  /* 0x0000007c00f48947 */ /* 0x000fea0003800000 */
.L_x_2031:
[----:B------:R-:W2:Y:S04]  /*18cc0*/  LDL R20, [R1+0x1c8] ;  /* 0x0001c80001147983 */ /* 0x000ea80000100800 */
[----:B01----:R-:W3:Y:S04]  /*18cd0*/  LDL R2, [R1+0x1d0] ;  /* 0x0001d00001027983 */ /* 0x003ee80000100800 */
        /* <DEDUP_REMOVED lines=18> */
.L_x_2000:
[----:B------:R-:W-:Y:S05]  /*18e00*/  BSYNC B0 ;  /* 0x0000000000007941 */ /* 0x000fea0003800000 */
.L_x_1999:
        /* <DEDUP_REMOVED lines=9> */
.L_x_2002:
[----:B------:R-:W-:Y:S05]  /*18ea0*/  BSYNC B0 ;  /* 0x0000000000007941 */ /* 0x000fea0003800000 */
.L_x_2001:
[----:B------:R-:W-:Y:S04]  /*18eb0*/  BSSY B0, `(.L_x_2003) ;  /* 0x0000006000007945 */ /* 0x000fe80003800000 */
[----:B-1----:R-:W-:Y:S05]  /*18ec0*/  @P0 BRA `(.L_x_2004) ;  /* 0x0000000000100947 */ /* 0x002fea0003800000 */
[----:B-----5:R-:W-:Y:S01]  /*18ed0*/  IMAD R6, R6, 0x8, R3 ;  /* 0x0000000806067824 */ /* 0x020fe200078e0203 */
[----:B------:R-:W-:-:S04]  /*18ee0*/  SHF.L.U32 R7, R7, 0x1f, RZ ;  /* 0x0000001f07077819 */ /* 0x000fc800000006ff */
[----:B------:R-:W1:Y:S02]  /*18ef0*/  SYNCS.PHASECHK.TRANS64.TRYWAIT P0, [R6+URZ], R7 ;  /* 0x00000007060075a7 */ /* 0x000e64000800017f */
[----:B-1----:R-:W-:Y:S05]  /*18f00*/  @!P0 BRA `(.L_x_2005) ;  /* 0x0000010800888947 */ /* 0x002fea0003800000 */
.L_x_2004:
[----:B------:R-:W-:Y:S05]  /*18f10*/  BSYNC B0 ;  /* 0x0000000000007941 */ /* 0x000fea0003800000 */
.L_x_2003:
        /* <DEDUP_REMOVED lines=57> */
.L_x_2007:
[----:B------:R-:W-:Y:S05]  /*192b0*/  BSYNC B0 ;  /* 0x0000000000007941 */ /* 0x000fea0003800000 */
.L_x_2006:
        /* <DEDUP_REMOVED lines=8> */
.L_x_2009:
[----:B------:R-:W-:Y:S05]  /*19340*/  BSYNC B0 ;  /* 0x0000000000007941 */ /* 0x000fea0003800000 */
.L_x_2008:
[----:B------:R-:W-:Y:S04]  /*19350*/  BSSY B0, `(.L_x_2010) ;  /* 0x0000004000007945 */ /* 0x000fe80003800000 */
[----:B-1----:R-:W-:Y:S05]  /*19360*/  @P0 BRA `(.L_x_2011) ;  /* 0x0000000000080947 */ /* 0x002fea0003800000 */
[----:B------:R-:W1:Y:S02]  /*19370*/  SYNCS.PHASECHK.TRANS64.TRYWAIT P0, [R12+URZ], R13 ;  /* 0x0000000d0c0075a7 */ /* 0x000e64000800017f */
[----:B-1----:R-:W-:Y:S05]  /*19380*/  @!P0 BRA `(.L_x_2012) ;  /* 0x00000104007c8947 */ /* 0x002fea0003800000 */
.L_x_2011:
[----:B------:R-:W-:Y:S05]  /*19390*/  BSYNC B0 ;  /* 0x0000000000007941 */ /* 0x000fea0003800000 */
.L_x_2010:
        /* <DEDUP_REMOVED lines=439> */
.L_x_2014:
[----:B------:R-:W-:Y:S05]  /*1af10*/  BSYNC B0 ;  /* 0x0000000000007941 */ /* 0x000fea0003800000 */
.L_x_2013:
        /* <DEDUP_REMOVED lines=8> */
[----:B------:R-:W4:Y:S04]  /*1afa0*/  LDL R13, [R1+0x50] ;  /* 0x00005000010d7983 */ /* 0x000f280000100800 */
[----:B------:R-:W4:Y:S04]  /*1afb0*/  LDL R16, [R1+0xf8] ;  /* 0x0000f80001107983 */ /* 0x000f280000100800 */
[----:B------:R-:W4:Y:S04]  /*1afc0*/  LDL.128 R8, [R1+0xe0] ;  /* 0x0000e00001087983 */ /* 0x000f280000100c00 */
[----:B0-----:R-:W4:Y:S04]  /*1afd0*/  LDL.128 R4, [R1+0xd0] ;  /* 0x0000d00001047983 */ /* 0x001f280000100c00 */
[----:B--2---:R3:W2:Y:S02]  /*1afe0*/  LD.E R2, desc[UR36][R2.64] ;  /* 0x0000002402027980 */ /* 0x0046a4000c101900 */
[----:B---3--:R-:W-:-:S04]  /*1aff0*/  SHF.R.S32.HI R3, RZ, 0x1f, R12 ;  /* 0x0000001fff037819 */ /* 0x008fc8000001140c */
[----:B------:R-:W-:-:S04]  /*1b000*/  LEA.HI R17, R3, R12, RZ, 0x7 ;  /* 0x0000000c03117211 */ /* 0x000fc800078f38ff */
[----:B------:R-:W-:-:S05]  /*1b010*/  LOP3.LUT R17, R17, 0xffffff80, RZ, 0xc0, !PT ;  /* 0xffffff8011117812 */ /* 0x000fca00078ec0ff */
[----:B------:R-:W-:Y:S01]  /*1b020*/  IMAD.IADD R17, R12, 0x1, -R17 ;  /* 0x000000010c117824 */ /* 0x000fe200078e0a11 */
[----:B------:R-:W-:-:S04]  /*1b030*/  LEA.HI R21, R3, R12, RZ, 0x2 ;  /* 0x0000000c03157211 */ /* 0x000fc800078f10ff */
[----:B------:R-:W-:-:S05]  /*1b040*/  LOP3.LUT R21, R21, 0xfffffffc, RZ, 0xc0, !PT ;  /* 0xfffffffc15157812 */ /* 0x000fca00078ec0ff */
[----:B------:R-:W-:Y:S01]  /*1b050*/  IMAD.IADD R21, R12, 0x1, -R21 ;  /* 0x000000010c157824 */ /* 0x000fe200078e0a15 */
[----:B----4-:R-:W-:-:S04]  /*1b060*/  ISETP.NE.AND P0, PT, R14, 0x1, PT ;  /* 0x000000010e00780c */ /* 0x010fc80003f05270 */
[----:B------:R-:W-:-:S04]  /*1b070*/  LEA.HI R12, R21, R21, RZ, 0x1 ;  /* 0x00000015150c7211 */ /* 0x000fc800078f08ff */
[----:B------:R-:W-:-:S05]  /*1b080*/  LOP3.LUT R12, R12, 0x1ffffffe, RZ, 0xc0, !PT ;  /* 0x1ffffffe0c0c7812 */ /* 0x000fca00078ec0ff */
[----:B------:R-:W-:Y:S01]  /*1b090*/  IMAD.IADD R12, R21, 0x1, -R12 ;  /* 0x00000001150c7824 */ /* 0x000fe200078e0a0c */
[----:B------:R-:W-:Y:S01]  /*1b0a0*/  ISETP.GE.AND P1, PT, R9, 0x1, PT ;  /* 0x000000010900780c */ /* 0x000fe20003f26270 */
[----:B------:R-:W-:Y:S01]  /*1b0b0*/  BSSY B0, `(.L_x_2015) ;  /* 0x000006f000007945 */ /* 0x000fe20003800000 */
[----:B--2---:R-:W-:-:S04]  /*1b0c0*/  FMUL.FTZ R26, R26, R2 ;  /* 0x000000021a1a7220 */ /* 0x004fc80000410000 */
[----:B------:R0:W1:Y:S01]  /*1b0d0*/  MUFU.TANH R18, R26 ;  /* 0x0000001a00127308 */ /* 0x0000620000002400 */
[----:B------:R-:W-:Y:S01]  /*1b0e0*/  FMUL.FTZ R30, R30, R2 ;  /* 0x000000021e1e7220 */ /* 0x000fe20000410000 */
[----:B0-----:R-:W-:-:S06]  /*1b0f0*/  SHF.R.S32.HI R26, RZ, 0x1f, R17 ;  /* 0x0000001fff1a7819 */ /* 0x001fcc0000011411 */
[----:B------:R0:W2:Y:S01]  /*1b100*/  MUFU.TANH R159, R30 ;  /* 0x0000001e009f7308 */ /* 0x0000a20000002400 */
[----:B------:R-:W-:-:S04]  /*1b110*/  LEA.HI R19, R26, R17, RZ, 0x2 ;  /* 0x000000111a137211 */ /* 0x000fc800078f10ff */
[--C-:B------:R-:W-:Y:S02]  /*1b120*/  SHF.R.S32.HI R3, RZ, 0x2, R19.reuse ;  /* 0x00000002ff037819 */ /* 0x100fe40000011413 */
[----:B0-----:R-:W-:Y:S02]  /*1b130*/  SHF.R.S32.HI R30, RZ, 0x1f, R19 ;  /* 0x0000001fff1e7819 */ /* 0x001fe40000011413 */
[----:B------:R-:W-:Y:S02]  /*1b140*/  LEA.HI R26, R26, R17, RZ, 0x5 ;  /* 0x000000111a1a7211 */ /* 0x000fe400078f28ff */
[----:B------:R-:W-:Y:S02]  /*1b150*/  LEA.HI R30, R30, R3, RZ, 0x3 ;  /* 0x000000031e1e7211 */ /* 0x000fe400078f18ff */
[----:B------:R-:W-:Y:S02]  /*1b160*/  SHF.R.S32.HI R26, RZ, 0x5, R26 ;  /* 0x00000005ff1a7819 */ /* 0x000fe4000001141a */
[----:B------:R-:W-:-:S05]  /*1b170*/  LOP3.LUT R30, R30, 0xfffffff8, RZ, 0xc0, !PT ;  /* 0xfffffff81e1e7812 */ /* 0x000fca00078ec0ff */
[----:B------:R-:W-:Y:S02]  /*1b180*/  IMAD.IADD R30, R3, 0x1, -R30 ;  /* 0x00000001031e7824 */ /* 0x000fe400078e0a1e */
[----:B------:R-:W-:-:S04]  /*1b190*/  IMAD R3, R13, 0x4, R26 ;  /* 0x000000040d037824 */ /* 0x000fc800078e021a */
[----:B------:R-:W-:-:S04]  /*1b1a0*/  IMAD.U32 R3, R3, 0x10, R30 ;  /* 0x0000001003037824 */ /* 0x000fc800078e001e */
[----:B------:R-:W-:-:S04]  /*1b1b0*/  IMAD R14, R12, 0x8, R3 ;  /* 0x000000080c0e7824 */ /* 0x000fc800078e0203 */
[----:B------:R-:W-:-:S05]  /*1b1c0*/  @P0 IMAD.HI.U32 R15, R14, R15, RZ ;  /* 0x0000000f0e0f0227 */ /* 0x000fca00078e00ff */
[----:B------:R-:W-:Y:S01]  /*1b1d0*/  @P0 SHF.R.U32.HI R14, RZ, R16, R15 ;  /* 0x00000010ff0e0219 */ /* 0x000fe2000001160f */
[----:B------:R-:W-:Y:S01]  /*1b1e0*/  IMAD.SHL.U32 R13, R0, 0x40, RZ ;  /* 0x00000040000d7824 */ /* 0x000fe200078e00ff */
[----:B------:R-:W-:-:S03]  /*1b1f0*/  LOP3.LUT R12, R19, 0x7ffffffc, RZ, 0xc0, !PT ;  /* 0x7ffffffc130c7812 */ /* 0x000fc600078ec0ff */
[----:B------:R-:W0:Y:S01]  /*1b200*/  SHFL.IDX PT, R15, R14, RZ, 0x1c1f ;  /* 0x001c1fff0e0f7589 */ /* 0x000e2200000e0000 */
[----:B------:R-:W-:Y:S01]  /*1b210*/  IADD3 R3, -R13, 0x1, RZ ;  /* 0x000000010d037810 */ /* 0x000fe20007ffe1ff */
[----:B------:R-:W-:Y:S02]  /*1b220*/  IMAD.IADD R12, R17, 0x1, -R12 ;  /* 0x00000001110c7824 */ /* 0x000fe400078e0a0c */
        /* <DEDUP_REMOVED lines=30> */
[----:B------:R-:W-:Y:S01]  /*1b410*/  IMAD R3, R12, -0x2, R3 ;  /* 0xfffffffe0c037824 */ /* 0x000fe200078e0203 */
[----:B------:R-:W3:Y:S04]  /*1b420*/  MUFU.TANH R24, R24 ;  /* 0x0000001800187308 */ /* 0x000ee80000002400 */
[----:B------:R-:W-:-:S04]  /*1b430*/  IADD3 R16, -R4, R3, R5 ;  /* 0x0000000304107210 */ /* 0x000fc80007ffe105 */
[----:B------:R-:W4:Y:S01]  /*1b440*/  MUFU.TANH R25, R25 ;  /* 0x0000001900197308 */ /* 0x000f220000002400 */
[----:B------:R-:W-:-:S07]  /*1b450*/  LOP3.LUT R3, RZ, R6, RZ, 0x33, !PT ;  /* 0x00000006ff037212 */ /* 0x000fce00078e33ff */
        /* <DEDUP_REMOVED lines=27> */
[----:B------:R-:W1:Y:S08]  /*1b610*/  MUFU.TANH R54, R54 ;  /* 0x0000003600367308 */ /* 0x000e700000002400 */
[----:B------:R1:W1:Y:S01]  /*1b620*/  MUFU.TANH R162, R2 ;  /* 0x0000000200a27308 */ /* 0x0002620000002400 */
[----:B------:R-:W-:-:S02]  /*1b630*/  IMAD.IADD R16, R16, 0x1, R3 ;  /* 0x0000000110107824 */ /* 0x000fc400078e0203 */
[----:B------:R-:W-:Y:S02]  /*1b640*/  IMAD.IADD R21, R8, 0x1, -R13 ;  /* 0x0000000108157824 */ /* 0x000fe400078e0a0d */
[--C-:B0-----:R-:W-:Y:S02]  /*1b650*/  IMAD.IADD R6, R19, 0x1, R15.reuse ;  /* 0x0000000113067824 */ /* 0x101fe400078e020f */
[----:B------:R-:W-:Y:S01]  /*1b660*/  IMAD.IADD R3, R16, 0x1, R15 ;  /* 0x0000000110037824 */ /* 0x000fe200078e020f */
[----:B--234-:R-:W-:Y:S06]  /*1b670*/  @!P1 BRA `(.L_x_2016) ;  /* 0x0000000000489947 */ /* 0x01cfec0003800000 */
[----:B-1----:R-:W-:Y:S01]  /*1b680*/  IADD3 R2, -R4, R5, R15 ;  /* 0x0000000504027210 */ /* 0x002fe20007ffe10f */
        /* <DEDUP_REMOVED lines=9> */
.L_x_2018:
[----:B------:R-:W-:-:S13]  /*1b720*/  ISETP.NE.AND P0, PT, R9, 0x1, PT ;  /* 0x000000010900780c */ /* 0x000fda0003f05270 */
[----:B------:R-:W-:-:S05]  /*1b730*/  @P0 IMAD.HI.U32 R8, R2, R10, RZ ;  /* 0x0000000a02080227 */ /* 0x000fca00078e00ff */
[----:B------:R-:W-:-:S07]  /*1b740*/  @P0 SHF.R.U32.HI R2, RZ, R11, R8 ;  /* 0x0000000bff020219 */ /* 0x000fce0000011608 */
.L_x_2019:
[----:B------:R-:W-:Y:S05]  /*1b750*/  BSYNC B1 ;  /* 0x0000000000017941 */ /* 0x000fea0003800000 */
.L_x_2017:
[----:B------:R-:W-:-:S04]  /*1b760*/  IMAD R7, R2, R9, -R13 ;  /* 0x0000000902077224 */ /* 0x000fc800078e0a0d */
[----:B------:R-:W-:-:S05]  /*1b770*/  IMAD R2, R12, -0x2, R7 ;  /* 0xfffffffe0c027824 */ /* 0x000fca00078e0207 */
[----:B------:R-:W-:Y:S02]  /*1b780*/  VIMNMX R3, R3, R2, !PT ;  /* 0x0000000203037248 */ /* 0x000fe40007fe0100 */
[----:B------:R-:W-:-:S07]  /*1b790*/  VIADDMNMX R6, R2, R9, R6, PT ;  /* 0x0000000902067246 */ /* 0x000fce0003800106 */
.L_x_2016:
[----:B------:R-:W-:Y:S05]  /*1b7a0*/  BSYNC B0 ;  /* 0x0000000000007941 */ /* 0x000fea0003800000 */
.L_x_2015:
        /* <DEDUP_REMOVED lines=8> */
[----:B------:R-:W-:Y:S02]  /*1b830*/  ISETP.LT.OR P3, PT, R6, 0x2, P3 ;  /* 0x000000020600780c */ /* 0x000fe40001f61670 */
[----:B------:R-:W-:Y:S02]  /*1b840*/  FSEL R71, R28, -INF , !P2 ;  /* 0xff8000001c477808 */ /* 0x000fe40005000000 */
[----:B------:R-:W-:Y:S02]  /*1b850*/  ISETP.GT.AND P2, PT, R3, 0x10, !P4 ;  /* 0x000000100300780c */ /* 0x000fe40006744270 */
[----:B------:R-:W-:Y:S02]  /*1b860*/  ISETP.GE.AND P5, PT, R21, 0xa, PT ;  /* 0x0000000a1500780c */ /* 0x000fe40003fa6270 */
[----:B------:R-:W-:Y:S02]  /*1b870*/  FSEL R73, R25, -INF , !P3 ;  /* 0xff80000019497808 */ /* 0x000fe40005800000 */
[----:B------:R-:W-:-:S02]  /*1b880*/  P2R R25, PR, RZ, 0x10 ;  /* 0x00000010ff197803 */ /* 0x000fc40000000000 */
[----:B------:R-:W-:Y:S01]  /*1b890*/  ISETP.LT.OR P2, PT, R6, 0x11, P2 ;  /* 0x000000110600780c */ /* 0x000fe20001741670 */
[----:B0-----:R-:W-:Y:S01]  /*1b8a0*/  IMAD.IADD R7, R16, 0x1, R14 ;  /* 0x0000000110077824 */ /* 0x001fe200078e020e */
[----:B------:R-:W-:Y:S02]  /*1b8b0*/  ISETP.GT.AND P3, PT, R3, 0x9, !P5 ;  /* 0x000000090300780c */ /* 0x000fe40006f64270 */
[----:B------:R-:W-:Y:S02]  /*1b8c0*/  ISETP.GE.AND P4, PT, R21, 0x12, PT ;  /* 0x000000121500780c */ /* 0x000fe40003f86270 */
[----:B------:R-:W-:Y:S02]  /*1b8d0*/  FSEL R81, R32, -INF , !P2 ;  /* 0xff80000020517808 */ /* 0x000fe40005000000 */
[----:B------:R-:W-:Y:S02]  /*1b8e0*/  ISETP.LT.OR P3, PT, R6, 0xa, P3 ;  /* 0x0000000a0600780c */ /* 0x000fe40001f61670 */
[----:B------:R-:W-:-:S02]  /*1b8f0*/  ISETP.GT.AND P2, PT, R3, 0x11, !P4 ;  /* 0x000000110300780c */ /* 0x000fc40006744270 */
[----:B------:R-:W-:Y:S02]  /*1b900*/  FSEL R17, R29, -INF , !P3 ;  /* 0xff8000001d117808 */ /* 0x000fe40005800000 */
        /* <DEDUP_REMOVED lines=46> */
[----:B-1----:R-:W-:Y:S02]  /*1bbf0*/  P2R R2, PR, RZ, 0x40 ;  /* 0x00000040ff027803 */ /* 0x002fe40000000000 */
[----:B------:R-:W-:-:S04]  /*1bc00*/  ISETP.GT.AND P6, PT, R3, RZ, !P6 ;  /* 0x000000ff0300720c */ /* 0x000fc800077c4270 */
[----:B------:R-:W-:-:S04]  /*1bc10*/  ISETP.LT.OR P6, PT, R6, 0x1, P6 ;  /* 0x000000010600780c */ /* 0x000fc800037c1670 */
[----:B------:R-:W-:Y:S02]  /*1bc20*/  FSEL R59, R24, -INF , !P6 ;  /* 0xff800000183b7808 */ /* 0x000fe40007000000 */
[----:B------:R-:W-:-:S04]  /*1bc30*/  ISETP.GE.AND P6, PT, R21, 0x3a, PT ;  /* 0x0000003a1500780c */ /* 0x000fc80003fc6270 */
[----:B------:R-:W-:Y:S02]  /*1bc40*/  P2R R21, PR, RZ, 0x40 ;  /* 0x00000040ff157803 */ /* 0x000fe40000000000 */
[----:B------:R-:W-:-:S04]  /*1bc50*/  ISETP.GT.AND P6, PT, R3, 0x39, !P6 ;  /* 0x000000390300780c */ /* 0x000fc800077c4270 */
[----:B------:R-:W-:Y:S01]  /*1bc60*/  ISETP.LT.OR P6, PT, R6, 0x3a, P6 ;  /* 0x0000003a0600780c */ /* 0x000fe200037c1670 */
[----:B------:R-:W-:-:S03]  /*1bc70*/  IMAD.IADD R6, R19, 0x1, R14 ;  /* 0x0000000113067824 */ /* 0x000fc600078e020e */
        /* <DEDUP_REMOVED lines=13> */
.L_x_2023:
[----:B------:R-:W-:-:S13]  /*1bd50*/  ISETP.NE.AND P6, PT, R9, 0x1, PT ;  /* 0x000000010900780c */ /* 0x000fda0003fc5270 */
[----:B------:R-:W-:-:S05]  /*1bd60*/  @P6 IMAD.HI.U32 R10, R4, R10, RZ ;  /* 0x0000000a040a6227 */ /* 0x000fca00078e00ff */
[----:B------:R-:W-:-:S07]  /*1bd70*/  @P6 SHF.R.U32.HI R4, RZ, R11, R10 ;  /* 0x0000000bff046219 */ /* 0x000fce000001160a */
.L_x_2024:
[----:B------:R-:W-:Y:S05]  /*1bd80*/  BSYNC B1 ;  /* 0x0000000000017941 */ /* 0x000fea0003800000 */
.L_x_2022:
[----:B------:R-:W-:-:S04]  /*1bd90*/  IMAD R3, R4, R9, -R13 ;  /* 0x0000000904037224 */ /* 0x000fc800078e0a0d */
[----:B------:R-:W-:-:S05]  /*1bda0*/  IMAD R12, R12, -0x2, R3 ;  /* 0xfffffffe0c0c7824 */ /* 0x000fca00078e0203 */
[----:B------:R-:W-:Y:S02]  /*1bdb0*/  VIADDMNMX R6, R12, R9, R6, PT ;  /* 0x000000090c067246 */ /* 0x000fe40003800106 */
[----:B------:R-:W-:-:S07]  /*1bdc0*/  VIMNMX R7, R7, R12, !PT ;  /* 0x0000000c07077248 */ /* 0x000fce0007fe0100 */
.L_x_2021:
[----:B------:R-:W-:Y:S05]  /*1bdd0*/  BSYNC B0 ;  /* 0x0000000000007941 */ /* 0x000fea0003800000 */
.L_x_2020:
[C---:B------:R-:W-:Y:S01]  /*1bde0*/  ISETP.GT.AND P1, PT, R7.reuse, 0x8, !P1 ;  /* 0x000000080700780c */ /* 0x040fe20004f24270 */
[----:B------:R-:W2:Y:S01]  /*1bdf0*/  LDL.64 R10, [R1+0x1f0] ;  /* 0x0001f000010a7983 */ /* 0x000ea20000100a00 */
[----:B------:R-:W-:Y:S02]  /*1be00*/  ISETP.GT.AND P0, PT, R7, 0x1, !P0 ;  /* 0x000000010700780c */ /* 0x000fe40004704270 */
[C---:B------:R-:W-:Y:S01]  /*1be10*/  ISETP.LT.OR P1, PT, R6.reuse, 0x9, P1 ;  /* 0x000000090600780c */ /* 0x040fe20000f21670 */
[----:B------:R-:W3:Y:S01]  /*1be20*/  LDL.64 R12, [R1+0xb8] ;  /* 0x0000b800010c7983 */ /* 0x000ee20000100a00 */
[----:B------:R-:W-:Y:S02]  /*1be30*/  ISETP.LT.OR P0, PT, R6, 0x2, P0 ;  /* 0x000000020600780c */ /* 0x000fe40000701670 */
[----:B------:R-:W-:Y:S02]  /*1be40*/  FSEL R159, R159, -INF , !P1 ;  /* 0xff8000009f9f7808 */ /* 0x000fe40004800000 */
[----:B------:R-:W-:-:S02]  /*1be50*/  ISETP.NE.AND P1, PT, R25, RZ, PT ;  /* 0x000000ff1900720c */ /* 0x000fc40003f25270 */
[----:B------:R-:W4:Y:S01]  /*1be60*/  LDL.64 R24, [R1+0x1e0] ;  /* 0x0001e00001187983 */ /* 0x000f220000100a00 */
[----:B------:R-:W-:Y:S02]  /*1be70*/  FSEL R151, R27, -INF , !P0 ;  /* 0xff8000001b977808 */ /* 0x000fe40004000000 */
[----:B------:R-:W-:Y:S02]  /*1be80*/  ISETP.NE.AND P0, PT, R8, RZ, PT ;  /* 0x000000ff0800720c */ /* 0x000fe40003f05270 */
[----:B------:R-:W-:Y:S01]  /*1be90*/  ISETP.NE.AND P6, PT, R29, RZ, PT ;  /* 0x000000ff1d00720c */ /* 0x000fe20003fc5270 */
[----:B------:R-:W5:Y:S01]  /*1bea0*/  LDL R8, [R1+0x200] ;  /* 0x0002000001087983 */ /* 0x000f620000100800 */
[----:B------:R-:W-:-:S04]  /*1beb0*/  ISETP.GT.AND P0, PT, R7, 0x9, !P0 ;  /* 0x000000090700780c */ /* 0x000fc80004704270 */
[----:B------:R-:W-:-:S04]  /*1bec0*/  ISETP.LT.OR P0, PT, R6, 0xa, P0 ;  /* 0x0000000a0600780c */ /* 0x000fc80000701670 */
[----:B------:R-:W-:Y:S02]  /*1bed0*/  FSEL R163, R31, -INF , !P0 ;  /* 0xff8000001fa37808 */ /* 0x000fe40004000000 */
[----:B------:R-:W-:Y:S02]  /*1bee0*/  ISETP.GT.AND P0, PT, R7, 0x10, !P1 ;  /* 0x000000100700780c */ /* 0x000fe40004f04270 */
[----:B------:R-:W-:Y:S02]  /*1bef0*/  ISETP.NE.AND P1, PT, R33, RZ, PT ;  /* 0x000000ff2100720c */ /* 0x000fe40003f25270 */
[----:B------:R-:W-:-:S04]  /*1bf00*/  ISETP.LT.OR P0, PT, R6, 0x11, P0 ;  /* 0x000000110600780c */ /* 0x000fc80000701670 */
[----:B------:R-:W-:Y:S02]  /*1bf10*/  FSEL R161, R34, -INF , !P0 ;  /* 0xff80000022a17808 */ /* 0x000fe40004000000 */
[----:B------:R-:W-:-:S04]  /*1bf20*/  ISETP.NE.AND P0, PT, R26, RZ, PT ;  /* 0x000000ff1a00720c */ /* 0x000fc80003f05270 */
[----:B------:R-:W-:-:S04]  /*1bf30*/  ISETP.GT.AND P0, PT, R7, 0x11, !P0 ;  /* 0x000000110700780c */ /* 0x000fc80004704270 */
[----:B------:R-:W-:-:S04]  /*1bf40*/  ISETP.LT.OR P0, PT, R6, 0x12, P0 ;  /* 0x000000120600780c */ /* 0x000fc80000701670 */
[----:B------:R-:W-:Y:S02]  /*1bf50*/  FSEL R14, R35, -INF , !P0 ;  /* 0xff800000230e7808 */ /* 0x000fe40004000000 */
[----:B------:R-:W-:-:S04]  /*1bf60*/  ISETP.NE.AND P0, PT, R28, RZ, PT ;  /* 0x000000ff1c00720c */ /* 0x000fc80003f05270 */
[----:B------:R-:W-:-:S04]  /*1bf70*/  ISETP.GT.AND P0, PT, R7, 0x18, !P0 ;  /* 0x000000180700780c */ /* 0x000fc80004704270 */
[----:B------:R-:W-:-:S04]  /*1bf80*/  ISETP.LT.OR P0, PT, R6, 0x19, P0 ;  /* 0x000000190600780c */ /* 0x000fc80000701670 */
[----:B------:R-:W-:Y:S02]  /*1bf90*/  FSEL R155, R38, -INF , !P0 ;  /* 0xff800000269b7808 */ /* 0x000fe40004000000 */
[C---:B------:R-:W-:Y:S02]  /*1bfa0*/  ISETP.GT.AND P0, PT, R7.reuse, 0x19, !P6 ;  /* 0x000000190700780c */ /* 0x040fe40007704270 */
[C---:B------:R-:W-:Y:S02]  /*1bfb0*/  ISETP.GT.AND P1, PT, R7.reuse, 0x28, !P1 ;  /* 0x000000280700780c */ /* 0x040fe40004f24270 */
[----:B------:R-:W-:Y:S02]  /*1bfc0*/  ISETP.LT.OR P0, PT, R6, 0x1a, P0 ;  /* 0x0000001a0600780c */ /* 0x000fe40000701670 */
[----:B------:R-:W-:Y:S02]  /*1bfd0*/  ISETP.GT.AND P2, PT, R7, 0x29, !P2 ;  /* 0x000000290700780c */ /* 0x000fe40005744270 */
[----:B------:R-:W-:-:S02]  /*1bfe0*/  FSEL R154, R39, -INF , !P0 ;  /* 0xff800000279a7808 */ /* 0x000fc40004000000 */
[----:B------:R-:W-:Y:S02]  /*1bff0*/  ISETP.NE.AND P0, PT, R30, RZ, PT ;  /* 0x000000ff1e00720c */ /* 0x000fe40003f05270 */
[C---:B------:R-:W-:Y:S02]  /*1c000*/  ISETP.GT.AND P3, PT, R7.reuse, 0x30, !P3 ;  /* 0x000000300700780c */ /* 0x040fe40005f64270 */
[C---:B------:R-:W-:Y:S02]  /*1c010*/  ISETP.GT.AND P0, PT, R7.reuse, 0x20, !P0 ;  /* 0x000000200700780c */ /* 0x040fe40004704270 */
[----:B------:R-:W-:Y:S02]  /*1c020*/  ISETP.GT.AND P4, PT, R7, 0x31, !P4 ;  /* 0x000000310700780c */ /* 0x000fe40006784270 */
[----:B------:R-:W-:Y:S02]  /*1c030*/  ISETP.LT.OR P0, PT, R6, 0x21, P0 ;  /* 0x000000210600780c */ /* 0x000fe40000701670 */
[----:B------:R-:W-:-:S02]  /*1c040*/  ISETP.NE.AND P6, PT, R21, RZ, PT ;  /* 0x000000ff1500720c */ /* 0x000fc40003fc5270 */
[----:B------:R-:W-:Y:S02]  /*1c050*/  FSEL R153, R42, -INF , !P0 ;  /* 0xff8000002a997808 */ /* 0x000fe40004000000 */
[----:B------:R-:W-:-:S04]  /*1c060*/  ISETP.NE.AND P0, PT, R2, RZ, PT ;  /* 0x000000ff0200720c */ /* 0x000fc80003f05270 */
[----:B------:R-:W-:-:S04]  /*1c070*/  ISETP.GT.AND P0, PT, R7, RZ, !P0 ;  /* 0x000000ff0700720c */ /* 0x000fc80004704270 */
[----:B------:R-:W-:-:S04]  /*1c080*/  ISETP.LT.OR P0, PT, R6, 0x1, P0 ;  /* 0x000000010600780c */ /* 0x000fc80000701670 */
[----:B------:R-:W-:Y:S02]  /*1c090*/  FSEL R18, R18, -INF , !P0 ;  /* 0xff80000012127808 */ /* 0x000fe40004000000 */
[----:B------:R-:W-:-:S04]  /*1c0a0*/  ISETP.NE.AND P0, PT, R32, RZ, PT ;  /* 0x000000ff2000720c */ /* 0x000fc80003f05270 */
[----:B------:R-:W-:-:S04]  /*1c0b0*/  ISETP.GT.AND P0, PT, R7, 0x21, !P0 ;  /* 0x000000210700780c */ /* 0x000fc80004704270 */
[C---:B------:R-:W-:Y:S02]  /*1c0c0*/  ISETP.LT.OR P0, PT, R6.reuse, 0x22, P0 ;  /* 0x000000220600780c */ /* 0x040fe40000701670 */
[C---:B------:R-:W-:Y:S02]  /*1c0d0*/  ISETP.LT.OR P1, PT, R6.reuse, 0x29, P1 ;  /* 0x000000290600780c */ /* 0x040fe40000f21670 */
[----:B------:R-:W-:Y:S02]  /*1c0e0*/  FSEL R166, R43, -INF , !P0 ;  /* 0xff8000002ba67808 */ /* 0x000fe40004000000 */
[----:B------:R-:W-:Y:S02]  /*1c0f0*/  ISETP.LT.OR P2, PT, R6, 0x2a, P2 ;  /* 0x0000002a0600780c */ /* 0x000fe40001741670 */
[----:B------:R-:W-:Y:S02]  /*1c100*/  FSEL R167, R46, -INF , !P1 ;  /* 0xff8000002ea77808 */ /* 0x000fe40004800000 */
[----:B------:R-:W-:-:S02]  /*1c110*/  ISETP.LT.OR P3, PT, R6, 0x31, P3 ;  /* 0x000000310600780c */ /* 0x000fc40001f61670 */
[----:B------:R-:W-:Y:S02]  /*1c120*/  FSEL R171, R47, -INF , !P2 ;  /* 0xff8000002fab7808 */ /* 0x000fe40005000000 */
[C---:B------:R-:W-:Y:S02]  /*1c130*/  ISETP.GT.AND P5, PT, R7.reuse, 0x38, !P5 ;  /* 0x000000380700780c */ /* 0x040fe40006fa4270 */
[----:B------:R-:W-:Y:S02]  /*1c140*/  ISETP.LT.OR P4, PT, R6, 0x32, P4 ;  /* 0x000000320600780c */ /* 0x000fe40002781670 */
[----:B------:R-:W-:Y:S02]  /*1c150*/  FSEL R170, R50, -INF , !P3 ;  /* 0xff80000032aa7808 */ /* 0x000fe40005800000 */
[----:B------:R-:W-:Y:S02]  /*1c160*/  ISETP.GT.AND P6, PT, R7, 0x39, !P6 ;  /* 0x000000390700780c */ /* 0x000fe400077c4270 */
[----:B------:R-:W-:-:S02]  /*1c170*/  ISETP.LT.OR P5, PT, R6, 0x39, P5 ;  /* 0x000000390600780c */ /* 0x000fc40002fa1670 */
[----:B------:R-:W-:Y:S02]  /*1c180*/  FSEL R168, R51, -INF , !P4 ;  /* 0xff80000033a87808 */ /* 0x000fe40006000000 */
[----:B------:R-:W-:Y:S02]  /*1c190*/  ISETP.LT.OR P6, PT, R6, 0x3a, P6 ;  /* 0x0000003a0600780c */ /* 0x000fe400037c1670 */
[----:B------:R-:W-:Y:S02]  /*1c1a0*/  FSEL R169, R54, -INF , !P5 ;  /* 0xff80000036a97808 */ /* 0x000fe40006800000 */
[----:B------:R-:W-:Y:S02]  /*1c1b0*/  FSEL R162, R162, -INF , !P6 ;  /* 0xff800000a2a27808 */ /* 0x000fe40007000000 */
[----:B----4-:R-:W-:-:S04]  /*1c1c0*/  FMNMX.FTZ R2, R59, R24, !PT ;  /* 0x000000183b027209 */ /* 0x010fc80007810000 */
[----:B------:R-:W-:Y:S02]  /*1c1d0*/  FMNMX.FTZ R3, R73, R2, !PT ;  /* 0x0000000249037209 */ /* 0x000fe40007810000 */
[----:B------:R-:W-:Y:S02]  /*1c1e0*/  FMNMX.FTZ R2, R18, R25, !PT ;  /* 0x0000001912027209 */ /* 0x000fe40007810000 */
[----:B------:R-:W-:Y:S02]  /*1c1f0*/  FMNMX.FTZ R3, R71, R3, !PT ;  /* 0x0000000347037209 */ /* 0x000fe40007810000 */
[----:B------:R-:W-:Y:S02]  /*1c200*/  FMNMX.FTZ R2, R151, R2, !PT ;  /* 0x0000000297027209 */ /* 0x000fe40007810000 */
[----:B------:R-:W-:Y:S02]  /*1c210*/  FMNMX.FTZ R3, R17, R3, !PT ;  /* 0x0000000311037209 */ /* 0x000fe40007810000 */
[----:B------:R-:W-:-:S02]  /*1c220*/  FMNMX.FTZ R2, R159, R2, !PT ;  /* 0x000000029f027209 */ /* 0x000fc40007810000 */
        /* <DEDUP_REMOVED lines=23> */
[----:B------:R-:W-:-:S03]  /*1c3a0*/  FMNMX.FTZ R3, R169, R4, !PT ;  /* 0x00000004a9037209 */ /* 0x000fc60007810000 */
[----:B------:R-:W0:Y:S01]  /*1c3b0*/  SHFL.BFLY PT, R5, R2, 0x2, 0x1f ;  /* 0x0c401f0002057f89 */ /* 0x000e2200000e0000 */
[----:B------:R-:W-:-:S05]  /*1c3c0*/  FMNMX.FTZ R3, R162, R3, !PT ;  /* 0x00000003a2037209 */ /* 0x000fca0007810000 */
[----:B------:R-:W-:Y:S04]  /*1c3d0*/  STL.64 [R1+0x1e0], R2 ;  /* 0x0001e00201007387 */ /* 0x000fe80000100a00 */
[----:B------:R-:W4:Y:S01]  /*1c3e0*/  LDL R16, [R1+0x1e4] ;  /* 0x0001e40001107983 */ /* 0x000f220000100800 */
[----:B0-----:R-:W-:-:S05]  /*1c3f0*/  FMNMX.FTZ R4, R2, R5, !PT ;  /* 0x0000000502047209 */ /* 0x001fca0007810000 */
[----:B------:R-:W0:Y:S02]  /*1c400*/  SHFL.BFLY PT, R5, R4, 0x1, 0x1f ;  /* 0x0c201f0004057f89 */ /* 0x000e2400000e0000 */
[----:B0-----:R-:W-:-:S05]  /*1c410*/  FMNMX.FTZ R6, R4, R5, !PT ;  /* 0x0000000504067209 */ /* 0x001fca0007810000 */
[----:B------:R-:W-:Y:S04]  /*1c420*/  STL [R1+0x1e0], R6 ;  /* 0x0001e00601007387 */ /* 0x000fe80000100800 */
[----:B------:R-:W2:Y:S04]  /*1c430*/  LDL R7, [R1+0x1e0] ;  /* 0x0001e00001077983 */ /* 0x000ea80000100800 */
[----:B----4-:R-:W0:Y:S02]  /*1c440*/  SHFL.BFLY PT, R5, R16, 0x2, 0x1f ;  /* 0x0c401f0010057f89 */ /* 0x010e2400000e0000 */
[----:B0-----:R-:W-:-:S05]  /*1c450*/  FMNMX.FTZ R5, R5, R16, !PT ;  /* 0x0000001005057209 */ /* 0x001fca0007810000 */
[----:B------:R-:W0:Y:S01]  /*1c460*/  SHFL.BFLY PT, R2, R5, 0x1, 0x1f ;  /* 0x0c201f0005027f89 */ /* 0x000e2200000e0000 */
[----:B--2---:R-:W-:Y:S02]  /*1c470*/  FSETP.NEU.FTZ.AND P0, PT, R7, -INF , PT ;  /* 0xff8000000700780b */ /* 0x004fe40003f1d000 */
[----:B0-----:R-:W-:Y:S02]  /*1c480*/  FMNMX.FTZ R2, R5, R2, !PT ;  /* 0x0000000205027209 */ /* 0x001fe40007810000 */
[----:B------:R-:W-:Y:S02]  /*1c490*/  FSEL R3, R7, RZ, P0 ;  /* 0x000000ff07037208 */ /* 0x000fe40000000000 */
[----:B------:R-:W-:-:S04]  /*1c4a0*/  FSETP.NEU.FTZ.AND P0, PT, R2, -INF , PT ;  /* 0xff8000000200780b */ /* 0x000fc80003f1d000 */
[----:B------:R-:W-:Y:S01]  /*1c4b0*/  FSEL R4, R2, RZ, P0 ;  /* 0x000000ff02047208 */ /* 0x000fe20000000000 */
[----:B------:R-:W-:-:S04]  /*1c4c0*/  FADD.FTZ R3, R24, -R3 ;  /* 0x8000000318037221 */ /* 0x000fc80000010000 */
[----:B------:R-:W-:Y:S01]  /*1c4d0*/  FADD.FTZ R25, R25, -R4 ;  /* 0x8000000419197221 */ /* 0x000fe20000010000 */
[----:B-----5:R-:W-:-:S03]  /*1c4e0*/  FMUL.FTZ R3, R3, R8 ;  /* 0x0000000803037220 */ /* 0x020fc60000410000 */
[----:B------:R-:W-:Y:S01]  /*1c4f0*/  FMUL.FTZ R25, R8, R25 ;  /* 0x0000001908197220 */ /* 0x000fe20000410000 */
[----:B------:R-:W0:Y:S08]  /*1c500*/  MUFU.EX2 R173, R3 ;  /* 0x0000000300ad7308 */ /* 0x000e300000000800 */
[----:B------:R-:W1:Y:S01]  /*1c510*/  MUFU.EX2 R174, R25 ;  /* 0x0000001900ae7308 */ /* 0x000e620000000800 */
[----:B------:R2:W-:Y:S01]  /*1c520*/  STL [R1+0x1e4], R2 ;  /* 0x0001e40201007387 */ /* 0x0005e20000100800 */
[----:B0-----:R-:W-:Y:S01]  /*1c530*/  FMUL.FTZ R10, R173, R10 ;  /* 0x0000000aad0a7220 */ /* 0x001fe20000410000 */
[----:B-1----:R-:W-:-:S05]  /*1c540*/  FMUL.FTZ R11, R11, R174 ;  /* 0x000000ae0b0b7220 */ /* 0x002fca0000410000 */
[----:B------:R2:W-:Y:S04]  /*1c550*/  STL.64 [R1+0x1f0], R10 ;  /* 0x0001f00a01007387 */ /* 0x0005e80000100a00 */
[----:B---3--:R-:W3:Y:S01]  /*1c560*/  LD.E R4, desc[UR36][R12.64+0x4] ;  /* 0x000004240c047980 */ /* 0x008ee2000c101900 */
        /* <DEDUP_REMOVED lines=12> */
.L_x_2026:
[----:B------:R-:W-:Y:S05]  /*1c630*/  BSYNC B0 ;  /* 0x0000000000007941 */ /* 0x000fea0003800000 */
.L_x_2025:
        /* <DEDUP_REMOVED lines=9> */
.L_x_2028:
[----:B------:R-:W-:Y:S05]  /*1c6d0*/  BSYNC B0 ;  /* 0x0000000000007941 */ /* 0x000fea0003800000 */
.L_x_2027:
[----:B------:R-:W2:Y:S04]  /*1c6e0*/  LDL R175, [R1+0x200] ;  /* 0x0002000001af7983 */ /* 0x000ea80000100800 */
[----:B------:R-:W2:Y:S04]  /*1c6f0*/  LDL.64 R6, [R1+0x1e0] ;  /* 0x0001e00001067983 */ /* 0x000ea80000100a00 */
[----:B------:R-:W3:Y:S04]  /*1c700*/  LDL.64 R98, [R1+0x1f0] ;  /* 0x0001f00001627983 */ /* 0x000ee80000100a00 */
[----:B------:R-:W4:Y:S04]  /*1c710*/  LDL.64 R62, [R1+0x210] ;  /* 0x00021000013e7983 */ /* 0x000f280000100a00 */
[----:B------:R-:W4:Y:S04]  /*1c720*/  LDL.64 R20, [R1+0x230] ;  /* 0x0002300001147983 */ /* 0x000f280000100a00 */
[----:B------:R-:W4:Y:S04]  /*1c730*/  LDL.64 R130, [R1+0x358] ;  /* 0x0003580001827983 */ /* 0x000f280000100a00 */
[----:B0-----:R-:W4:Y:S04]  /*1c740*/  LDL.64 R2, [R1+0x400] ;  /* 0x0004000001027983 */ /* 0x001f280000100a00 */
        /* <DEDUP_REMOVED lines=45> */
[CC--:B--2---:R-:W-:Y:S01]  /*1ca20*/  FMUL.FTZ R4, R6.reuse, R175.reuse ;  /* 0x000000af06047220 */ /* 0x0c4fe20000410000 */
[----:B------:R-:W-:Y:S01]  /*1ca30*/  FSETP.NEU.FTZ.AND P0, PT, R6, -INF , PT ;  /* 0xff8000000600780b */ /* 0x000fe20003f1d000 */
[----:B------:R-:W-:-:S03]  /*1ca40*/  FMUL.FTZ R142, R7, R175 ;  /* 0x000000af078e7220 */ /* 0x000fc60000410000 */
[----:B------:R-:W-:Y:S02]  /*1ca50*/  FSEL R4, R4, RZ, P0 ;  /* 0x000000ff04047208 */ /* 0x000fe40000000000 */
[----:B------:R-:W-:-:S04]  /*1ca60*/  FSETP.NEU.FTZ.AND P0, PT, R7, -INF , PT ;  /* 0xff8000000700780b */ /* 0x000fc80003f1d000 */
[----:B------:R-:W-:Y:S01]  /*1ca70*/  FSEL R176, R142, RZ, P0 ;  /* 0x000000ff8eb07208 */ /* 0x000fe20000000000 */
        /* <DEDUP_REMOVED lines=15> */
[-C--:B------:R-:W-:Y:S01]  /*1cb70*/  FFMA.FTZ R4, R141, R175.reuse, -R4 ;  /* 0x000000af8d047223 */ /* 0x080fe20000010804 */
[-CC-:B------:R-:W-:Y:S01]  /*1cb80*/  FFMA.FTZ R157, R151, R175.reuse, -R176.reuse ;  /* 0x000000af979d7223 */ /* 0x180fe200000108b0 */
        /* <DEDUP_REMOVED lines=17> */
[----:B------:R-:W-:Y:S01]  /*1cca0*/  MUFU.EX2 R19, R19 ;  /* 0x0000001300137308 */ /* 0x000fe20000000800 */
[----:B------:R-:W-:-:S07]  /*1ccb0*/  FFMA.FTZ R159, R159, R175, -R176 ;  /* 0x000000af9f9f7223 */ /* 0x000fce00000108b0 */
[----:B------:R-:W3:Y:S01]  /*1ccc0*/  MUFU.EX2 R18, R18 ;  /* 0x0000001200127308 */ /* 0x000ee20000000800 */
[----:B------:R-:W-:-:S07]  /*1ccd0*/  FFMA.FTZ R161, R161, R175, -R176 ;  /* 0x000000afa1a17223 */ /* 0x000fce00000108b0 */
[----:B------:R-:W0:Y:S08]  /*1cce0*/  MUFU.EX2 R157, R157 ;  /* 0x0000009d009d7308 */ /* 0x000e300000000800 */
[----:B------:R-:W1:Y:S08]  /*1ccf0*/  MUFU.EX2 R156, R156 ;  /* 0x0000009c009c7308 */ /* 0x000e700000000800 */
[----:B------:R3:W-:Y:S01]  /*1cd00*/  MUFU.EX2 R7, R16 ;  /* 0x0000001000077308 */ /* 0x0007e20000000800 */
[-CC-:B------:R-:W-:Y:S01]  /*1cd10*/  FFMA.FTZ R14, R14, R175.reuse, -R176.reuse ;  /* 0x000000af0e0e7223 */ /* 0x180fe200000108b0 */
[----:B---3--:R-:W-:-:S06]  /*1cd20*/  FFMA.FTZ R16, R163, R175, -R176 ;  /* 0x000000afa3107223 */ /* 0x008fcc00000108b0 */
[----:B------:R-:W3:Y:S01]  /*1cd30*/  MUFU.EX2 R159, R159 ;  /* 0x0000009f009f7308 */ /* 0x000ee20000000800 */
[----:B------:R-:W-:-:S07]  /*1cd40*/  FFMA.FTZ R164, R154, R175, -R176 ;  /* 0x000000af9aa47223 */ /* 0x000fce00000108b0 */
[----:B------:R-:W3:Y:S01]  /*1cd50*/  MUFU.EX2 R158, R158 ;  /* 0x0000009e009e7308 */ /* 0x000ee20000000800 */
[----:B------:R-:W-:Y:S01]  /*1cd60*/  FADD.FTZ R154, R18, R99 ;  /* 0x00000063129a7221 */ /* 0x000fe20000010000 */
[----:B------:R-:W-:-:S06]  /*1cd70*/  FFMA.FTZ R163, R155, R175, -R176 ;  /* 0x000000af9ba37223 */ /* 0x000fcc00000108b0 */
[----:B------:R-:W3:Y:S01]  /*1cd80*/  MUFU.EX2 R16, R16 ;  /* 0x0000001000107308 */ /* 0x000ee20000000800 */
[----:B------:R-:W-:-:S07]  /*1cd90*/  FADD.FTZ R99, R19, R98 ;  /* 0x0000006213637221 */ /* 0x000fce0000010000 */
[----:B------:R-:W4:Y:S01]  /*1cda0*/  MUFU.EX2 R17, R17 ;  /* 0x0000001100117308 */ /* 0x000f220000000800 */
[----:B0-----:R-:W-:Y:S01]  /*1cdb0*/  FADD.FTZ R154, R157, R154 ;  /* 0x0000009a9d9a7221 */ /* 0x001fe20000010000 */
[----:B-1----:R-:W-:-:S06]  /*1cdc0*/  FADD.FTZ R99, R156, R99 ;  /* 0x000000639c637221 */ /* 0x002fcc0000010000 */
[----:B------:R-:W0:Y:S01]  /*1cdd0*/  MUFU.EX2 R161, R161 ;  /* 0x000000a100a17308 */ /* 0x000e220000000800 */
[----:B------:R-:W-:-:S07]  /*1cde0*/  FFMA.FTZ R165, R153, R175, -R176 ;  /* 0x000000af99a57223 */ /* 0x000fce00000108b0 */
[----:B------:R-:W1:Y:S01]  /*1cdf0*/  MUFU.EX2 R160, R160 ;  /* 0x000000a000a07308 */ /* 0x000e620000000800 */
[----:B---3--:R-:W-:Y:S01]  /*1ce00*/  FADD.FTZ R153, R159, R154 ;  /* 0x0000009a9f997221 */ /* 0x008fe20000010000 */
[----:B------:R-:W-:-:S06]  /*1ce10*/  FADD.FTZ R98, R158, R99 ;  /* 0x000000639e627221 */ /* 0x000fcc0000010000 */
[----:B------:R-:W3:Y:S08]  /*1ce20*/  MUFU.EX2 R14, R14 ;  /* 0x0000000e000e7308 */ /* 0x000ef00000000800 */
[----:B------:R-:W3:Y:S01]  /*1ce30*/  MUFU.EX2 R15, R15 ;  /* 0x0000000f000f7308 */ /* 0x000ee20000000800 */
[----:B------:R-:W-:Y:S01]  /*1ce40*/  FADD.FTZ R154, R16, R153 ;  /* 0x00000099109a7221 */ /* 0x000fe20000010000 */
[----:B------:R-:W-:-:S06]  /*1ce50*/  FFMA.FTZ R166, R166, R175, -R176 ;  /* 0x000000afa6a67223 */ /* 0x000fcc00000108b0 */
[----:B------:R-:W3:Y:S01]  /*1ce60*/  MUFU.EX2 R163, R163 ;  /* 0x000000a300a37308 */ /* 0x000ee20000000800 */
[----:B----4-:R-:W-:-:S07]  /*1ce70*/  FADD.FTZ R99, R17, R98 ;  /* 0x0000006211637221 */ /* 0x010fce0000010000 */
[----:B------:R-:W4:Y:S01]  /*1ce80*/  MUFU.EX2 R12, R12 ;  /* 0x0000000c000c7308 */ /* 0x000f220000000800 */
[----:B0-----:R-:W-:Y:S01]  /*1ce90*/  FADD.FTZ R155, R161, R154 ;  /* 0x0000009aa19b7221 */ /* 0x001fe20000010000 */
[----:B------:R-:W-:-:S06]  /*1cea0*/  FFMA.FTZ R167, R167, R175, -R176 ;  /* 0x000000afa7a77223 */ /* 0x000fcc00000108b0 */
[----:B------:R-:W0:Y:S01]  /*1ceb0*/  MUFU.EX2 R164, R164 ;  /* 0x000000a400a47308 */ /* 0x000e220000000800 */
[----:B-1----:R-:W-:-:S07]  /*1cec0*/  FADD.FTZ R98, R160, R99 ;  /* 0x00000063a0627221 */ /* 0x002fce0000010000 */
[----:B------:R-:W1:Y:S01]  /*1ced0*/  MUFU.EX2 R13, R13 ;  /* 0x0000000d000d7308 */ /* 0x000e620000000800 */
[----:B---3--:R-:W-:Y:S01]  /*1cee0*/  FADD.FTZ R154, R14, R155 ;  /* 0x0000009b0e9a7221 */ /* 0x008fe20000010000 */
[----:B------:R-:W-:-:S06]  /*1cef0*/  FFMA.FTZ R172, R171, R175, -R176 ;  /* 0x000000afabac7223 */ /* 0x000fcc00000108b0 */
[----:B------:R-:W3:Y:S01]  /*1cf00*/  MUFU.EX2 R165, R165 ;  /* 0x000000a500a57308 */ /* 0x000ee20000000800 */
[----:B------:R-:W-:-:S07]  /*1cf10*/  FADD.FTZ R99, R15, R98 ;  /* 0x000000620f637221 */ /* 0x000fce0000010000 */
[----:B------:R-:W3:Y:S01]  /*1cf20*/  MUFU.EX2 R10, R10 ;  /* 0x0000000a000a7308 */ /* 0x000ee20000000800 */
[----:B------:R-:W-:Y:S01]  /*1cf30*/  FADD.FTZ R155, R163, R154 ;  /* 0x0000009aa39b7221 */ /* 0x000fe20000010000 */
[----:B------:R-:W-:-:S06]  /*1cf40*/  FFMA.FTZ R153, R170, R175, -R176 ;  /* 0x000000afaa997223 */ /* 0x000fcc00000108b0 */
[----:B------:R-:W3:Y:S01]  /*1cf50*/  MUFU.EX2 R166, R166 ;  /* 0x000000a600a67308 */ /* 0x000ee20000000800 */
[----:B----4-:R-:W-:-:S07]  /*1cf60*/  FADD.FTZ R98, R12, R99 ;  /* 0x000000630c627221 */ /* 0x010fce0000010000 */
[----:B------:R-:W4:Y:S01]  /*1cf70*/  MUFU.EX2 R11, R11 ;  /* 0x0000000b000b7308 */ /* 0x000f220000000800 */
[----:B0-----:R-:W-:Y:S01]  /*1cf80*/  FADD.FTZ R154, R164, R155 ;  /* 0x0000009ba49a7221 */ /* 0x001fe20000010000 */
[----:B-1----:R-:W-:Y:S01]  /*1cf90*/  FADD.FTZ R99, R13, R98 ;  /* 0x000000620d637221 */ /* 0x002fe20000010000 */
[-CC-:B------:R-:W-:Y:S01]  /*1cfa0*/  FFMA.FTZ R168, R168, R175.reuse, -R176.reuse ;  /* 0x000000afa8a87223 */ /* 0x180fe200000108b0 */
[----:B------:R-:W-:Y:S01]  /*1cfb0*/  FFMA.FTZ R169, R169, R175, -R176 ;  /* 0x000000afa9a97223 */ /* 0x000fe200000108b0 */
[C---:B------:R-:W-:Y:S01]  /*1cfc0*/  FMUL.FTZ R63, R173.reuse, R63 ;  /* 0x0000003fad3f7220 */ /* 0x040fe20000410000 */
[C---:B------:R-:W-:Y:S01]  /*1cfd0*/  FMUL.FTZ R62, R173.reuse, R62 ;  /* 0x0000003ead3e7220 */ /* 0x040fe20000410000 */
[----:B------:R-:W-:Y:S01]  /*1cfe0*/  FMUL.FTZ R21, R173, R21 ;  /* 0x00000015ad157220 */ /* 0x000fe20000410000 */
[----:B------:R-:W0:Y:S08]  /*1cff0*/  MUFU.EX2 R167, R167 ;  /* 0x000000a700a77308 */ /* 0x000e300000000800 */
[----:B------:R-:W1:Y:S01]  /*1d000*/  MUFU.EX2 R9, R9 ;  /* 0x0000000900097308 */ /* 0x000e620000000800 */
[----:B---3--:R-:W-:Y:S01]  /*1d010*/  FADD.FTZ R155, R165, R154 ;  /* 0x0000009aa59b7221 */ /* 0x008fe20000010000 */
[----:B------:R-:W-:Y:S01]  /*1d020*/  FADD.FTZ R98, R10, R99 ;  /* 0x000000630a627221 */ /* 0x000fe20000010000 */
[C---:B------:R-:W-:Y:S01]  /*1d030*/  FMUL.FTZ R20, R173.reuse, R20 ;  /* 0x00000014ad147220 */ /* 0x040fe20000410000 */
[C---:B------:R-:W-:Y:S01]  /*1d040*/  FMUL.FTZ R131, R174.reuse, R131 ;  /* 0x00000083ae837220 */ /* 0x040fe20000410000 */
[C---:B------:R-:W-:Y:S01]  /*1d050*/  FMUL.FTZ R130, R174.reuse, R130 ;  /* 0x00000082ae827220 */ /* 0x040fe20000410000 */
[----:B------:R-:W-:Y:S01]  /*1d060*/  FMUL.FTZ R177, R173, R3 ;  /* 0x00000003adb17220 */ /* 0x000fe20000410000 */
[----:B------:R-:W-:Y:S01]  /*1d070*/  FMUL.FTZ R67, R174, R67 ;  /* 0x00000043ae437220 */ /* 0x000fe20000410000 */
[----:B------:R-:W3:Y:S08]  /*1d080*/  MUFU.EX2 R172, R172 ;  /* 0x000000ac00ac7308 */ /* 0x000ef00000000800 */
[----:B------:R-:W3:Y:S01]  /*1d090*/  MUFU.EX2 R8, R8 ;  /* 0x0000000800087308 */ /* 0x000ee20000000800 */
[----:B------:R-:W-:Y:S01]  /*1d0a0*/  FADD.FTZ R154, R166, R155 ;  /* 0x0000009ba69a7221 */ /* 0x000fe20000010000 */
[----:B----4-:R-:W-:Y:S01]  /*1d0b0*/  FADD.FTZ R98, R11, R98 ;  /* 0x000000620b627221 */ /* 0x010fe20000010000 */
[----:B------:R-:W-:Y:S01]  /*1d0c0*/  FMUL.FTZ R66, R174, R66 ;  /* 0x00000042ae427220 */ /* 0x000fe20000410000 */
[C---:B------:R-:W-:Y:S01]  /*1d0d0*/  FMUL.FTZ R65, R173.reuse, R65 ;  /* 0x00000041ad417220 */ /* 0x040fe20000410000 */
[C---:B------:R-:W-:Y:S01]  /*1d0e0*/  FMUL.FTZ R64, R173.reuse, R64 ;  /* 0x00000040ad407220 */ /* 0x040fe20000410000 */
[C---:B------:R-:W-:Y:S01]  /*1d0f0*/  FMUL.FTZ R25, R173.reuse, R25 ;  /* 0x00000019ad197220 */ /* 0x040fe20000410000 */
[----:B------:R-:W-:Y:S01]  /*1d100*/  FMUL.FTZ R24, R173, R24 ;  /* 0x00000018ad187220 */ /* 0x000fe20000410000 */
[----:B------:R-:W4:Y:S01]  /*1d110*/  MUFU.EX2 R153, R153 ;  /* 0x0000009900997308 */ /* 0x000f220000000800 */
[----:B------:R-:W-:-:S07]  /*1d120*/  FFMA.FTZ R170, R162, R175, -R176 ;  /* 0x000000afa2aa7223 */ /* 0x000fce00000108b0 */
[----:B------:R-:W4:Y:S01]  /*1d130*/  MUFU.EX2 R6, R6 ;  /* 0x0000000600067308 */ /* 0x000f220000000800 */
[----:B0-----:R-:W-:Y:S01]  /*1d140*/  FADD.FTZ R155, R167, R154 ;  /* 0x0000009aa79b7221 */ /* 0x001fe20000010000 */
[----:B-1----:R-:W-:Y:S01]  /*1d150*/  FADD.FTZ R99, R9, R98 ;  /* 0x0000006209637221 */ /* 0x002fe20000010000 */
[C---:B------:R-:W-:Y:S01]  /*1d160*/  FMUL.FTZ R27, R173.reuse, R27 ;  /* 0x0000001bad1b7220 */ /* 0x040fe20000410000 */
[C---:B------:R-:W-:Y:S01]  /*1d170*/  FMUL.FTZ R26, R173.reuse, R26 ;  /* 0x0000001aad1a7220 */ /* 0x040fe20000410000 */
[C---:B------:R-:W-:Y:S01]  /*1d180*/  FMUL.FTZ R29, R173.reuse, R29 ;  /* 0x0000001dad1d7220 */ /* 0x040fe20000410000 */
[C---:B------:R-:W-:Y:S01]  /*1d190*/  FMUL.FTZ R28, R173.reuse, R28 ;  /* 0x0000001cad1c7220 */ /* 0x040fe20000410000 */
[C---:B------:R-:W-:Y:S01]  /*1d1a0*/  FMUL.FTZ R31, R173.reuse, R31 ;  /* 0x0000001fad1f7220 */ /* 0x040fe20000410000 */
[----:B------:R-:W-:Y:S01]  /*1d1b0*/  MUFU.EX2 R5, R5 ;  /* 0x0000000500057308 */ /* 0x000fe20000000800 */
[C---:B------:R-:W-:Y:S01]  /*1d1c0*/  FMUL.FTZ R30, R173.reuse, R30 ;  /* 0x0000001ead1e7220 */ /* 0x040fe20000410000 */
[C---:B------:R-:W-:Y:S01]  /*1d1d0*/  FMUL.FTZ R33, R173.reuse, R33 ;  /* 0x00000021ad217220 */ /* 0x040fe20000410000 */
[C---:B------:R-:W-:Y:S01]  /*1d1e0*/  FMUL.FTZ R32, R173.reuse, R32 ;  /* 0x00000020ad207220 */ /* 0x040fe20000410000 */
[C---:B------:R-:W-:Y:S01]  /*1d1f0*/  FMUL.FTZ R35, R173.reuse, R35 ;  /* 0x00000023ad237220 */ /* 0x040fe20000410000 */
[C---:B------:R-:W-:Y:S01]  /*1d200*/  FMUL.FTZ R34, R173.reuse, R34 ;  /* 0x00000022ad227220 */ /* 0x040fe20000410000 */
[C---:B------:R-:W-:Y:S01]  /*1d210*/  FMUL.FTZ R37, R173.reuse, R37 ;  /* 0x00000025ad257220 */ /* 0x040fe20000410000 */
[C---:B------:R-:W-:Y:S01]  /*1d220*/  FMUL.FTZ R36, R173.reuse, R36 ;  /* 0x00000024ad247220 */ /* 0x040fe20000410000 */
[----:B------:R-:W0:Y:S01]  /*1d230*/  MUFU.EX2 R168, R168 ;  /* 0x000000a800a87308 */ /* 0x000e220000000800 */
[----:B---3--:R-:W-:Y:S01]  /*1d240*/  FADD.FTZ R98, R172, R155 ;  /* 0x0000009bac627221 */ /* 0x008fe20000010000 */
[----:B------:R-:W-:Y:S01]  /*1d250*/  FADD.FTZ R99, R8, R99 ;  /* 0x0000006308637221 */ /* 0x000fe20000010000 */
[C---:B------:R-:W-:Y:S01]  /*1d260*/  FMUL.FTZ R39, R173.reuse, R39 ;  /* 0x00000027ad277220 */ /* 0x040fe20000410000 */
[C---:B------:R-:W-:Y:S01]  /*1d270*/  FMUL.FTZ R38, R173.reuse, R38 ;  /* 0x00000026ad267220 */ /* 0x040fe20000410000 */
[C---:B------:R-:W-:Y:S01]  /*1d280*/  FMUL.FTZ R41, R173.reuse, R41 ;  /* 0x00000029ad297220 */ /* 0x040fe20000410000 */
[C---:B------:R-:W-:Y:S01]  /*1d290*/  FMUL.FTZ R40, R173.reuse, R40 ;  /* 0x00000028ad287220 */ /* 0x040fe20000410000 */
[----:B------:R-:W-:Y:S01]  /*1d2a0*/  FMUL.FTZ R43, R173, R43 ;  /* 0x0000002bad2b7220 */ /* 0x000fe20000410000 */
[----:B------:R-:W1:Y:S01]  /*1d2b0*/  MUFU.EX2 R169, R169 ;  /* 0x000000a900a97308 */ /* 0x000e620000000800 */
[----:B----4-:R-:W-:Y:S01]  /*1d2c0*/  FADD.FTZ R155, R153, R98 ;  /* 0x00000062999b7221 */ /* 0x010fe20000010000 */
[----:B------:R-:W-:Y:S01]  /*1d2d0*/  FADD.FTZ R98, R6, R99 ;  /* 0x0000006306627221 */ /* 0x000fe20000010000 */
[----:B------:R-:W-:-:S05]  /*1d2e0*/  FMUL.FTZ R42, R173, R42 ;  /* 0x0000002aad2a7220 */ /* 0x000fca0000410000 */
[----:B------:R-:W3:Y:S01]  /*1d2f0*/  MUFU.EX2 R4, R4 ;  /* 0x0000000400047308 */ /* 0x000ee20000000800 */
[C---:B------:R-:W-:Y:S01]  /*1d300*/  FMUL.FTZ R45, R173.reuse, R45 ;  /* 0x0000002dad2d7220 */ /* 0x040fe20000410000 */
[C---:B------:R-:W-:Y:S01]  /*1d310*/  FMUL.FTZ R44, R173.reuse, R44 ;  /* 0x0000002cad2c7220 */ /* 0x040fe20000410000 */
[C---:B------:R-:W-:Y:S01]  /*1d320*/  FMUL.FTZ R47, R173.reuse, R47 ;  /* 0x0000002fad2f7220 */ /* 0x040fe20000410000 */
[C---:B------:R-:W-:Y:S01]  /*1d330*/  FMUL.FTZ R46, R173.reuse, R46 ;  /* 0x0000002ead2e7220 */ /* 0x040fe20000410000 */
[C---:B------:R-:W-:Y:S01]  /*1d340*/  FMUL.FTZ R49, R173.reuse, R49 ;  /* 0x00000031ad317220 */ /* 0x040fe20000410000 */
[C---:B------:R-:W-:Y:S01]  /*1d350*/  FMUL.FTZ R48, R173.reuse, R48 ;  /* 0x00000030ad307220 */ /* 0x040fe20000410000 */
[----:B------:R-:W-:Y:S01]  /*1d360*/  FMUL.FTZ R51, R173, R51 ;  /* 0x00000033ad337220 */ /* 0x000fe20000410000 */
[----:B------:R-:W4:Y:S01]  /*1d370*/  MUFU.EX2 R170, R170 ;  /* 0x000000aa00aa7308 */ /* 0x000f220000000800 */
[----:B0-----:R-:W-:Y:S01]  /*1d380*/  FADD.FTZ R154, R168, R155 ;  /* 0x0000009ba89a7221 */ /* 0x001fe20000010000 */
[----:B------:R-:W-:Y:S01]  /*1d390*/  FADD.FTZ R98, R5, R98 ;  /* 0x0000006205627221 */ /* 0x000fe20000010000 */
[C---:B------:R-:W-:Y:S01]  /*1d3a0*/  FMUL.FTZ R50, R173.reuse, R50 ;  /* 0x00000032ad327220 */ /* 0x040fe20000410000 */
[----:B------:R-:W-:Y:S01]  /*1d3b0*/  FMUL.FTZ R55, R173, R55 ;  /* 0x00000037ad377220 */ /* 0x000fe20000410000 */
[----:B-1----:R-:W-:Y:S01]  /*1d3c0*/  FADD.FTZ R99, R169, R154 ;  /* 0x0000009aa9637221 */ /* 0x002fe20000010000 */
[----:B------:R-:W-:Y:S01]  /*1d3d0*/  FADD.FTZ R155, R7, R98 ;  /* 0x00000062079b7221 */ /* 0x000fe20000010000 */
[C---:B------:R-:W-:Y:S01]  /*1d3e0*/  FMUL.FTZ R54, R173.reuse, R54 ;  /* 0x00000036ad367220 */ /* 0x040fe20000410000 */
[C---:B------:R-:W-:Y:S01]  /*1d3f0*/  FMUL.FTZ R57, R173.reuse, R57 ;  /* 0x00000039ad397220 */ /* 0x040fe20000410000 */
[C---:B------:R-:W-:Y:S01]  /*1d400*/  FMUL.FTZ R56, R173.reuse, R56 ;  /* 0x00000038ad387220 */ /* 0x040fe20000410000 */
[----:B---3--:R-:W-:Y:S01]  /*1d410*/  FADD.FTZ R98, R4, R155 ;  /* 0x0000009b04627221 */ /* 0x008fe20000010000 */
[C---:B------:R-:W-:Y:S01]  /*1d420*/  FMUL.FTZ R176, R173.reuse, R2 ;  /* 0x00000002adb07220 */ /* 0x040fe20000410000 */
[C---:B--2---:R-:W-:Y:S01]  /*1d430*/  FMUL.FTZ R59, R173.reuse, R59 ;  /* 0x0000003bad3b7220 */ /* 0x044fe20000410000 */
[C---:B------:R-:W-:Y:S01]  /*1d440*/  FMUL.FTZ R58, R173.reuse, R58 ;  /* 0x0000003aad3a7220 */ /* 0x040fe20000410000 */
[C---:B------:R-:W-:Y:S01]  /*1d450*/  FMUL.FTZ R61, R173.reuse, R61 ;  /* 0x0000003dad3d7220 */ /* 0x040fe20000410000 */
[C---:B------:R-:W-:Y:S01]  /*1d460*/  FMUL.FTZ R60, R173.reuse, R60 ;  /* 0x0000003cad3c7220 */ /* 0x040fe20000410000 */
[C---:B------:R-:W-:Y:S01]  /*1d470*/  FMUL.FTZ R69, R173.reuse, R69 ;  /* 0x00000045ad457220 */ /* 0x040fe20000410000 */
[----:B----4-:R-:W-:Y:S01]  /*1d480*/  FADD.FTZ R99, R170, R99 ;  /* 0x00000063aa637221 */ /* 0x010fe20000010000 */
[C---:B------:R-:W-:Y:S01]  /*1d490*/  FMUL.FTZ R68, R173.reuse, R68 ;  /* 0x00000044ad447220 */ /* 0x040fe20000410000 */
[C---:B------:R-:W-:Y:S01]  /*1d4a0*/  FMUL.FTZ R77, R173.reuse, R77 ;  /* 0x0000004dad4d7220 */ /* 0x040fe20000410000 */
[C---:B------:R-:W-:Y:S01]  /*1d4b0*/  FMUL.FTZ R76, R173.reuse, R76 ;  /* 0x0000004cad4c7220 */ /* 0x040fe20000410000 */
[C---:B------:R-:W-:Y:S01]  /*1d4c0*/  FMUL.FTZ R75, R173.reuse, R75 ;  /* 0x0000004bad4b7220 */ /* 0x040fe20000410000 */
[----:B------:R-:W-:Y:S01]  /*1d4d0*/  STL.64 [R1+0x1f0], R98 ;  /* 0x0001f06201007387 */ /* 0x000fe20000100a00 */
        /* <DEDUP_REMOVED lines=24> */
[----:B------:R-:W2:Y:S04]  /*1d660*/  LD.E.64 R2, desc[UR36][R52.64+0x8] ;  /* 0x0000082434027980 */ /* 0x000ea8000c101b00 */
[----:B------:R-:W3:Y:S04]  /*1d670*/  LD.E.64 R154, desc[UR36][R52.64] ;  /* 0x00000024349a7980 */ /* 0x000ee8000c101b00 */
[----:B------:R-:W-:Y:S04]  /*1d680*/  STL.64 [R1+0x210], R62 ;  /* 0x0002103e01007387 */ /* 0x000fe80000100a00 */
[----:B------:R0:W-:Y:S04]  /*1d690*/  STL.64 [R1+0x230], R20 ;  /* 0x0002301401007387 */ /* 0x0001e80000100a00 */
[----:B------:R-:W-:Y:S01]  /*1d6a0*/  STL.64 [R1+0x358], R130 ;  /* 0x0003588201007387 */ /* 0x000fe20000100a00 */
[C---:B------:R-:W-:Y:S01]  /*1d6b0*/  FMUL.FTZ R97, R174.reuse, R97 ;  /* 0x00000061ae617220 */ /* 0x040fe20000410000 */
[C---:B------:R-:W-:Y:S01]  /*1d6c0*/  FMUL.FTZ R96, R174.reuse, R96 ;  /* 0x00000060ae607220 */ /* 0x040fe20000410000 */
[C---:B------:R-:W-:Y:S01]  /*1d6d0*/  FMUL.FTZ R101, R174.reuse, R101 ;  /* 0x00000065ae657220 */ /* 0x040fe20000410000 */
[C---:B------:R-:W-:Y:S01]  /*1d6e0*/  FMUL.FTZ R100, R174.reuse, R100 ;  /* 0x00000064ae647220 */ /* 0x040fe20000410000 */
[C---:B------:R-:W-:Y:S01]  /*1d6f0*/  FMUL.FTZ R103, R174.reuse, R103 ;  /* 0x00000067ae677220 */ /* 0x040fe20000410000 */
[C---:B------:R-:W-:Y:S01]  /*1d700*/  FMUL.FTZ R102, R174.reuse, R102 ;  /* 0x00000066ae667220 */ /* 0x040fe20000410000 */
[C---:B------:R-:W-:Y:S01]  /*1d710*/  FMUL.FTZ R105, R174.reuse, R105 ;  /* 0x00000069ae697220 */ /* 0x040fe20000410000 */
[----:B0-----:R-:W4:Y:S04]  /*1d720*/  LDL R20, [R1+0x210] ;  /* 0x0002100001147983 */ /* 0x001f280000100800 */
[----:B------:R-:W2:Y:S01]  /*1d730*/  LDL R21, [R1+0x35c] ;  /* 0x00035c0001157983 */ /* 0x000ea20000100800 */
        /* <DEDUP_REMOVED lines=106> */
[----:B0-----:R-:W2:Y:S04]  /*1dde0*/  LDL R86, [R1+0x214] ;  /* 0x0002140001567983 */ /* 0x001ea80000100800 */
[----:B-1----:R-:W2:Y:S04]  /*1ddf0*/  LDL R88, [R1+0x218] ;  /* 0x0002180001587983 */ /* 0x002ea80000100800 */
        /* <DEDUP_REMOVED lines=124> */
[----:B------:R-:W-:Y:S04]  /*1e5c0*/  STL [R1+0x210], R20 ;  /* 0x0002101401007387 */ /* 0x000fe80000100800 */
[----:B------:R0:W-:Y:S04]  /*1e5d0*/  STL [R1+0x35c], R21 ;  /* 0x00035c1501007387 */ /* 0x0001e80000100800 */
[----:B------:R-:W2:Y:S04]  /*1e5e0*/  LDL R171, [R1+0x1c8] ;  /* 0x0001c80001ab7983 */ /* 0x000ea80000100800 */
[----:B0-----:R-:W2:Y:S04]  /*1e5f0*/  LDL.64 R20, [R1+0x88] ;  /* 0x0000880001147983 */ /* 0x001ea80000100a00 */
        /* <DEDUP_REMOVED lines=159> */
[----:B------:R-:W-:Y:S01]  /*1eff0*/  IMAD R20, R171, 0x1000, R20 ;  /* 0x00001000ab147824 */ /* 0x000fe200078e0214 */
[----:B------:R-:W-:-:S02]  /*1f000*/  F2FP.BF16.F32.PACK_AB R156, R156, R19 ;  /* 0x000000139c9c723e */ /* 0x000fc400000010ff */
[----:B------:R-:W-:Y:S01]  /*1f010*/  F2FP.BF16.F32.PACK_AB R157, R157, R18 ;  /* 0x000000129d9d723e */ /* 0x000fe200000010ff */
[--C-:B------:R-:W-:Y:S01]  /*1f020*/  IMAD R155, R155, 0x2, R3.reuse ;  /* 0x000000029b9b7824 */ /* 0x100fe200078e0203 */
[----:B------:R-:W-:Y:S01]  /*1f030*/  F2FP.BF16.F32.PACK_AB R158, R17, R158 ;  /* 0x0000009e119e723e */ /* 0x000fe200000010ff */
[----:B------:R-:W-:Y:S01]  /*1f040*/  IMAD R2, R154, 0x2, R3 ;  /* 0x000000029a027824 */ /* 0x000fe200078e0203 */
[----:B------:R-:W-:Y:S02]  /*1f050*/  F2FP.BF16.F32.PACK_AB R159, R16, R159 ;  /* 0x0000009f109f723e */ /* 0x000fe400000010ff */
[----:B------:R-:W-:Y:S02]  /*1f060*/  F2FP.BF16.F32.PACK_AB R160, R15, R160 ;  /* 0x000000a00fa0723e */ /* 0x000fe400000010ff */
[----:B------:R-:W-:Y:S02]  /*1f070*/  F2FP.BF16.F32.PACK_AB R161, R14, R161 ;  /* 0x000000a10ea1723e */ /* 0x000fe400000010ff */
[----:B------:R-:W-:-:S02]  /*1f080*/  F2FP.BF16.F32.PACK_AB R162, R13, R12 ;  /* 0x0000000c0da2723e */ /* 0x000fc400000010ff */
[----:B------:R-:W-:Y:S02]  /*1f090*/  F2FP.BF16.F32.PACK_AB R163, R164, R163 ;  /* 0x000000a3a4a3723e */ /* 0x000fe400000010ff */
[----:B------:R-:W-:Y:S01]  /*1f0a0*/  F2FP.BF16.F32.PACK_AB R165, R166, R165 ;  /* 0x000000a5a6a5723e */ /* 0x000fe200000010ff */
[----:B------:R-:W-:Y:S01]  /*1f0b0*/  IMAD R154, R154, 0x2, R155 ;  /* 0x000000029a9a7824 */ /* 0x000fe200078e029b */
[----:B------:R-:W-:Y:S02]  /*1f0c0*/  R2UR UR6, R20 ;  /* 0x00000000140672ca */ /* 0x000fe400000e0000 */
[----:B------:R-:W-:Y:S02]  /*1f0d0*/  R2UR UR7, R21 ;  /* 0x00000000150772ca */ /* 0x000fe400000e0000 */
[----:B------:R-:W-:Y:S02]  /*1f0e0*/  F2FP.BF16.F32.PACK_AB R164, R11, R10 ;  /* 0x0000000a0ba4723e */ /* 0x000fe400000010ff */
[----:B------:R-:W-:-:S02]  /*1f0f0*/  F2FP.BF16.F32.PACK_AB R166, R8, R9 ;  /* 0x0000000908a6723e */ /* 0x000fc400000010ff */
[----:B------:R-:W-:Y:S02]  /*1f100*/  F2FP.BF16.F32.PACK_AB R167, R172, R167 ;  /* 0x000000a7aca7723e */ /* 0x000fe400000010ff */
[----:B------:R-:W-:Y:S02]  /*1f110*/  F2FP.BF16.F32.PACK_AB R172, R5, R6 ;  /* 0x0000000605ac723e */ /* 0x000fe400000010ff */
[----:B------:R-:W-:Y:S02]  /*1f120*/  F2FP.BF16.F32.PACK_AB R173, R168, R153 ;  /* 0x00000099a8ad723e */ /* 0x000fe400000010ff */
[----:B------:R-:W-:Y:S02]  /*1f130*/  F2FP.BF16.F32.PACK_AB R174, R4, R7 ;  /* 0x0000000704ae723e */ /* 0x000fe400000010ff */
[----:B------:R-:W-:Y:S01]  /*1f140*/  F2FP.BF16.F32.PACK_AB R175, R170, R169 ;  /* 0x000000a9aaaf723e */ /* 0x000fe200000010ff */
[----:B------:R-:W-:Y:S04]  /*1f150*/  STSM.16.M88.4 [R3], R156 ;  /* 0x0000009c03007844 */ /* 0x000fe80000000200 */
[----:B------:R0:W-:Y:S04]  /*1f160*/  STSM.16.M88.4 [R2], R160 ;  /* 0x000000a002007844 */ /* 0x0001e80000000200 */
[----:B------:R-:W-:Y:S04]  /*1f170*/  STSM.16.M88.4 [R155], R164 ;  /* 0x000000a49b007844 */ /* 0x000fe80000000200 */
        /* <DEDUP_REMOVED lines=8> */
[----:B------:R-:W-:Y:S01]  /*1f200*/  IMAD.MOV.U32 R3, RZ, RZ, R21 ;  /* 0x000000ffff037224 */ /* 0x000fe200078e0015 */
        /* <DEDUP_REMOVED lines=414> */
.L_x_2030:
[----:B------:R-:W-:Y:S05]  /*20bf0*/  BSYNC B0 ;  /* 0x0000000000007941 */ /* 0x000fea0003800000 */
.L_x_2029:
        /* <DEDUP_REMOVED lines=9> */
.L_x_1998:
[----:B------:R-:W-:Y:S05]  /*20c90*/  WARPSYNC.ALL ;  /* 0x0000000000007948 */ /* 0x000fea0003800000 */
[----:B------:R-:W2:Y:S04]  /*20ca0*/  LDL R5, [R1+0x1f0] ;  /* 0x0001f00001057983 */ /* 0x000ea80000100800 */
[----:B------:R-:W3:Y:S04]  /*20cb0*/  LDL R6, [R1+0x1f4] ;  /* 0x0001f40001067983 */ /* 0x000ee80000100800 */
[----:B------:R-:W4:Y:S01]  /*20cc0*/  LDL.64 R14, [R1+0xb8] ;  /* 0x0000b800010e7983 */ /* 0x000f220000100a00 */
[----:B------:R-:W-:Y:S01]  /*20cd0*/  IMAD.MOV.U32 R8, RZ, RZ, -0x800000 ;  /* 0xff800000ff087424 */ /* 0x000fe200078e00ff */
[----:B------:R-:W-:Y:S08]  /*20ce0*/  BAR.ARV 0x8, 0x100 ;  /* 0x0204000000007b1d */ /* 0x000ff00000002000 */
[----:B------:R-:W-:Y:S06]  /*20cf0*/  BAR.SYNC.DEFER_BLOCKING 0xf, 0x100 ;  /* 0x03c4000000007b1d */ /* 0x000fec0000010000 */
[----:B--2---:R-:W2:Y:S02]  /*20d00*/  SHFL.BFLY PT, R0, R5, 0x2, 0x1f ;  /* 0x0c401f0005007f89 */ /* 0x004ea400000e0000 */
[----:B--2---:R-:W-:-:S05]  /*20d10*/  FADD.FTZ R0, R5, R0 ;  /* 0x0000000005007221 */ /* 0x004fca0000010000 */
[----:B------:R-:W0:Y:S02]  /*20d20*/  SHFL.BFLY PT, R3, R0, 0x1, 0x1f ;  /* 0x0c201f0000037f89 */ /* 0x000e2400000e0000 */
[----:B01----:R-:W-:-:S05]  /*20d30*/  FADD.FTZ R2, R0, R3 ;  /* 0x0000000300027221 */ /* 0x003fca0000010000 */
[----:B------:R-:W-:Y:S04]  /*20d40*/  STL [R1+0x1f0], R2 ;  /* 0x0001f00201007387 */ /* 0x000fe80000100800 */
[----:B------:R-:W2:Y:S04]  /*20d50*/  LDL R13, [R1+0x1f0] ;  /* 0x0001f000010d7983 */ /* 0x000ea80000100800 */
[----:B---3--:R-:W0:Y:S02]  /*20d60*/  SHFL.BFLY PT, R3, R6, 0x2, 0x1f ;  /* 0x0c401f0006037f89 */ /* 0x008e2400000e0000 */
[----:B0-----:R-:W-:-:S05]  /*20d70*/  FADD.FTZ R3, R3, R6 ;  /* 0x0000000603037221 */ /* 0x001fca0000010000 */
[----:B------:R-:W0:Y:S02]  /*20d80*/  SHFL.BFLY PT, R4, R3, 0x1, 0x1f ;  /* 0x0c201f0003047f89 */ /* 0x000e2400000e0000 */
[----:B0-----:R-:W-:-:S05]  /*20d90*/  FADD.FTZ R4, R3, R4 ;  /* 0x0000000403047221 */ /* 0x001fca0000010000 */
[----:B------:R-:W-:-:S13]  /*20da0*/  FSETP.NE.FTZ.AND P2, PT, R4, RZ, PT ;  /* 0x000000ff0400720b */ /* 0x000fda0003f55000 */
[----:B------:R-:W3:Y:S04]  /*20db0*/  @P2 LDL R7, [R1+0x200] ;  /* 0x0002000001072983 */ /* 0x000ee80000100800 */
[----:B------:R-:W5:Y:S01]  /*20dc0*/  @P2 LDL R10, [R1+0x1e4] ;  /* 0x0001e400010a2983 */ /* 0x000f620000100800 */
[----:B--2---:R-:W-:-:S13]  /*20dd0*/  FSETP.NE.FTZ.AND P1, PT, R13, RZ, PT ;  /* 0x000000ff0d00720b */ /* 0x004fda0003f35000 */
[----:B------:R-:W2:Y:S04]  /*20de0*/  @P1 LDL R5, [R1+0x200] ;  /* 0x0002000001051983 */ /* 0x000ea80000100800 */
[----:B------:R-:W4:Y:S01]  /*20df0*/  @P1 LDL R2, [R1+0x1e0] ;  /* 0x0001e00001021983 */ /* 0x000f220000100800 */
[----:B------:R-:W0:Y:S08]  /*20e00*/  @P2 MUFU.LG2 R9, R4 ;  /* 0x0000000400092308 */ /* 0x000e300000000c00 */
[----:B------:R-:W1:Y:S01]  /*20e10*/  @P1 MUFU.LG2 R6, R13 ;  /* 0x0000000d00061308 */ /* 0x000e620000000c00 */
[----:B------:R-:W-:-:S02]  /*20e20*/  IMAD.MOV.U32 R0, RZ, RZ, -0x800000 ;  /* 0xff800000ff007424 */ /* 0x000fc400078e00ff */
[----:B0-----:R-:W-:Y:S01]  /*20e30*/  @P2 FMUL.FTZ R12, R9, 0.69314718246459960938 ;  /* 0x3f317218090c2820 */ /* 0x001fe20000410000 */
[----:B-1----:R-:W-:Y:S01]  /*20e40*/  @P1 FMUL.FTZ R6, R6, 0.69314718246459960938 ;  /* 0x3f31721806061820 */ /* 0x002fe20000410000 */
[----:B------:R-:W-:Y:S01]  /*20e50*/  STL [R1+0x1f4], R4 ;  /* 0x0001f40401007387 */ /* 0x000fe20000100800 */
[----:B---3--:R-:W-:-:S04]  /*20e60*/  @P2 FMUL.FTZ R7, R7, 0.69314718246459960938 ;  /* 0x3f31721807072820 */ /* 0x008fc80000410000 */
[----:B-----5:R-:W-:-:S05]  /*20e70*/  @P2 FFMA.FTZ R8, R7, R10, R12 ;  /* 0x0000000a07082223 */ /* 0x020fca000001000c */
[----:B------:R0:W-:Y:S01]  /*20e80*/  STL [R1+0x1f4], R8 ;  /* 0x0001f40801007387 */ /* 0x0001e20000100800 */
[----:B--2---:R-:W-:-:S04]  /*20e90*/  @P1 FMUL.FTZ R5, R5, 0.69314718246459960938 ;  /* 0x3f31721805051820 */ /* 0x004fc80000410000 */
[----:B----4-:R-:W-:-:S05]  /*20ea0*/  @P1 FFMA.FTZ R0, R5, R2, R6 ;  /* 0x0000000205001223 */ /* 0x010fca0000010006 */
[----:B------:R1:W-:Y:S04]  /*20eb0*/  STL [R1+0x1f0], R0 ;  /* 0x0001f00001007387 */ /* 0x0003e80000100800 */
[----:B------:R-:W2:Y:S02]  /*20ec0*/  LD.E R2, desc[UR36][R14.64+0x4] ;  /* 0x000004240e027980 */ /* 0x000ea4000c101900 */
[----:B--2---:R-:W-:Y:S02]  /*20ed0*/  ISETP.NE.AND P0, PT, R2, RZ, PT ;  /* 0x000000ff0200720c */ /* 0x004fe40003f05270 */
[----:B------:R-:W2:Y:S11]  /*20ee0*/  LDL R2, [R1+0x1c8] ;  /* 0x0001c80001027983 */ /* 0x000eb60000100800 */
[----:B------:R-:W3:Y:S04]  /*20ef0*/  @!P0 LDL.64 R6, [R1+0xc0] ;  /* 0x0000c00001068983 */ /* 0x000ee80000100a00 */
[----:B------:R-:W2:Y:S01]  /*20f00*/  @!P0 LD.E R3, desc[UR36][R14.64] ;  /* 0x000000240e038980 */ /* 0x000ea2000c101900 */
[----:B------:R-:W-:-:S06]  /*20f10*/  IMAD.MOV.U32 R47, RZ, RZ, RZ ;  /* 0x000000ffff2f7224 */ /* 0x000fcc00078e00ff */
[----:B------:R-:W4:Y:S01]  /*20f20*/  @P1 MUFU.RCP R47, R13 ;  /* 0x0000000d002f1308 */ /* 0x000f220000001000 */
[----:B---3--:R-:W0:Y:S01]  /*20f30*/  @!P0 LD.E.64 R6, desc[UR36][R6.64] ;  /* 0x0000002406068980 */ /* 0x008e22000c101b00 */
[----:B--2---:R-:W-:-:S04]  /*20f40*/  @!P0 IMAD R3, R2, 0x40, R3 ;  /* 0x0000004002038824 */ /* 0x004fc800078e0203 */
[----:B0-----:R-:W-:-:S05]  /*20f50*/  @!P0 IMAD.WIDE R8, R3, 0x4, R6 ;  /* 0x0000000403088825 */ /* 0x001fca00078e0206 */
[----:B----4-:R0:W-:Y:S04]  /*20f60*/  @!P0 ST.E desc[UR36][R8.64], R47 ;  /* 0x0000002f08008985 */ /* 0x0101e8000c101924 */
[----:B------:R-:W1:Y:S04]  /*20f70*/  @!P0 LDL.64 R14, [R1+0xb8] ;  /* 0x0000b800010e8983 */ /* 0x000e680000100a00 */
[----:B-1----:R-:W2:Y:S02]  /*20f80*/  @!P0 LD.E R0, desc[UR36][R14.64+0x4] ;  /* 0x000004240e008980 */ /* 0x002ea4000c101900 */
[----:B--2---:R-:W-:-:S13]  /*20f90*/  @!P0 ISETP.NE.AND P0, PT, R0, RZ, PT ;  /* 0x000000ff0000820c */ /* 0x004fda0003f05270 */
[----:B------:R-:W2:Y:S04]  /*20fa0*/  @!P0 LDL.64 R10, [R1+0xc0] ;  /* 0x0000c000010a8983 */ /* 0x000ea80000100a00 */
[----:B------:R-:W3:Y:S01]  /*20fb0*/  @!P0 LD.E R3, desc[UR36][R14.64] ;  /* 0x000000240e038980 */ /* 0x000ee2000c101900 */
[----:B------:R-:W-:-:S06]  /*20fc0*/  IMAD.MOV.U32 R0, RZ, RZ, RZ ;  /* 0x000000ffff007224 */ /* 0x000fcc00078e00ff */
[----:B------:R-:W1:Y:S01]  /*20fd0*/  @P2 MUFU.RCP R0, R4 ;  /* 0x0000000400002308 */ /* 0x000e620000001000 */
[----:B--2---:R-:W2:Y:S01]  /*20fe0*/  @!P0 LD.E.64 R10, desc[UR36][R10.64] ;  /* 0x000000240a0a8980 */ /* 0x004ea2000c101b00 */
[----:B---3--:R-:W-:-:S04]  /*20ff0*/  @!P0 IMAD R3, R2, 0x40, R3 ;  /* 0x0000004002038824 */ /* 0x008fc800078e0203 */
[----:B------:R-:W-:-:S04]  /*21000*/  @!P0 VIADD R3, R3, 0x8 ;  /* 0x0000000803038836 */ /* 0x000fc80000000000 */
[----:B--2---:R-:W-:-:S05]  /*21010*/  @!P0 IMAD.WIDE R2, R3, 0x4, R10 ;  /* 0x0000000403028825 */ /* 0x004fca00078e020a */
[----:B-1----:R1:W-:Y:S04]  /*21020*/  @!P0 ST.E desc[UR36][R2.64], R0 ;  /* 0x0000000002008985 */ /* 0x0023e8000c101924 */
        /* <DEDUP_REMOVED lines=28> */
[----:B0-----:R-:W5:Y:S04]  /*211f0*/  LDL.64 R8, [R1+0x3b8] ;  /* 0x0003b80001087983 */ /* 0x001f680000100a00 */
[----:B------:R-:W5:Y:S04]  /*21200*/  LDL.64 R4, [R1+0x3c8] ;  /* 0x0003c80001047983 */ /* 0x000f680000100a00 */
[----:B------:R-:W5:Y:S04]  /*21210*/  LDL.64 R10, [R1+0x3d8] ;  /* 0x0003d800010a7983 */ /* 0x000f680000100a00 */
[----:B-1----:R-:W5:Y:S04]  /*21220*/  LDL.64 R2, [R1+0x3e8] ;  /* 0x0003e80001027983 */ /* 0x002f680000100a00 */
        /* <DEDUP_REMOVED lines=33> */
[----:B------:R-:W5:Y:S04]  /*21440*/  LDL R45, [R1+0x1d0] ;  /* 0x0001d000012d7983 */ /* 0x000f680000100800 */
[----:B------:R-:W5:Y:S01]  /*21450*/  LDL R22, [R1+0x1d4] ;  /* 0x0001d40001167983 */ /* 0x000f620000100800 */
[----:B--2---:R-:W-:-:S05]  /*21460*/  VIADD R46, R46, 0x1 ;  /* 0x000000012e2e7836 */ /* 0x004fca0000000000 */
[----:B------:R-:W-:-:S13]  /*21470*/  ISETP.NE.AND P0, PT, R46, 0x2, PT ;  /* 0x000000022e00780c */ /* 0x000fda0003f05270 */
[----:B------:R-:W2:Y:S01]  /*21480*/  @!P0 LDL R44, [R1+0x1cc] ;  /* 0x0001cc00012c8983 */ /* 0x000ea20000100800 */
[-C--:B---3--:R-:W-:Y:S01]  /*21490*/  FMUL.FTZ R135, R135, R0.reuse ;  /* 0x0000000087877220 */ /* 0x088fe20000410000 */
[-C--:B------:R-:W-:Y:S01]  /*214a0*/  FMUL.FTZ R134, R134, R0.reuse ;  /* 0x0000000086867220 */ /* 0x080fe20000410000 */
[-C--:B----4-:R-:W-:Y:S01]  /*214b0*/  FMUL.FTZ R119, R119, R0.reuse ;  /* 0x0000000077777220 */ /* 0x090fe20000410000 */
[-C--:B------:R-:W-:Y:S01]  /*214c0*/  FMUL.FTZ R118, R118, R0.reuse ;  /* 0x0000000076767220 */ /* 0x080fe20000410000 */
[-C--:B-----5:R-:W-:Y:S01]  /*214d0*/  FMUL.FTZ R121, R121, R0.reuse ;  /* 0x0000000079797220 */ /* 0x0a0fe20000410000 */
        /* <DEDUP_REMOVED lines=123> */
[----:B------:R-:W-:-:S02]  /*21c90*/  VIADD R0, R45, 0x1 ;  /* 0x000000012d007836 */ /* 0x000fc40000000000 */
[----:B------:R-:W-:Y:S01]  /*21ca0*/  VIADD R22, R22, 0x1 ;  /* 0x0000000116167836 */ /* 0x000fe20000000000 */
[----:B------:R-:W-:Y:S04]  /*21cb0*/  STL [R1+0x1c8], R46 ;  /* 0x0001c82e01007387 */ /* 0x000fe80000100800 */
        /* <DEDUP_REMOVED lines=11> */
[----:B------:R-:W-:Y:S01]  /*21d70*/  STL.64 [R1+0x2a0], R72 ;  /* 0x0002a04801007387 */ /* 0x000fe20000100a00 */
[----:B--2---:R-:W-:-:S03]  /*21d80*/  @!P0 LOP3.LUT R44, R44, 0x1, RZ, 0x3c, !PT ;  /* 0x000000012c2c8812 */ /* 0x004fc600078e3cff */
        /* <DEDUP_REMOVED lines=51> */
[----:B------:R-:W-:Y:S04]  /*220c0*/  STL [R1+0x1d0], R0 ;  /* 0x0001d00001007387 */ /* 0x000fe80000100800 */
[----:B------:R-:W-:Y:S04]  /*220d0*/  @!P0 STL [R1+0x1cc], R44 ;  /* 0x0001cc2c01008387 */ /* 0x000fe80000100800 */
[----:B------:R-:W-:Y:S04]  /*220e0*/  STL [R1+0x1d4], R22 ;  /* 0x0001d41601007387 */ /* 0x000fe80000100800 */
[----:B------:R-:W-:Y:S04]  /*220f0*/  @!P0 STL [R1+0x1c8], RZ ;  /* 0x0001c8ff01008387 */ /* 0x000fe80000100800 */
[----:B------:R0:W-:Y:S02]  /*22100*/  STL.64 [R1+0x3e8], R2 ;  /* 0x0003e80201007387 */ /* 0x0001e40000100a00 */
[----:B0-----:R-:W-:Y:S01]  /*22110*/  IMAD.MOV.U32 R3, RZ, RZ, 0x1 ;  /* 0x00000001ff037424 */ /* 0x001fe200078e00ff */
[----:B------:R-:W-:Y:S06]  /*22120*/  BAR.ARV 0xe, 0x100 ;  /* 0x0384000000007b1d */ /* 0x000fec0000002000 */
.L_x_1914:
[----:B0-----:R-:W-:-:S04]  /*22130*/  PRMT R0, R3, 0x9910, RZ ;  /* 0x0000991003007816 */ /* 0x001fc800000000ff */
[----:B------:R-:W-:-:S13]  /*22140*/  ISETP.NE.AND P0, PT, R0, RZ, PT ;  /* 0x000000ff0000720c */ /* 0x000fda0003f05270 */
[----:B------:R-:W-:Y:S05]  /*22150*/  @!P0 BRA `(.L_x_2032) ;  /* 0x0000002400f88947 */ /* 0x000fea0003800000 */
[----:B------:R-:W0:Y:S01]  /*22160*/  S2R R0, SR_TID.X ;  /* 0x0000000000007919 */ /* 0x000e220000002100 */
[----:B------:R-:W1:Y:S01]  /*22170*/  S2UR UR5, SR_CgaCtaId ;  /* 0x00000000000579c3 */ /* 0x000e620000008800 */
[----:B------:R-:W-:Y:S01]  /*22180*/  UMOV UR4, 0x400 ;  /* 0x0000040000047882 */ /* 0x000fe20000000000 */
[----:B------:R-:W-:-:S06]  /*22190*/  SHF.R.S32.HI R14, RZ, 0x1f, R152 ;  /* 0x0000001fff0e7819 */ /* 0x000fcc0000011498 */
[----:B------:R-:W-:Y:S01]  /*221a0*/  BAR.SYNC.DEFER_BLOCKING 0x1, 0x100 ;  /* 0x0044000000007b1d */ /* 0x000fe20000010000 */
[----:B------:R-:W-:-:S07]  /*221b0*/  SHF.R.S32.HI R16, RZ, 0x1f, R23 ;  /* 0x0000001fff107819 */ /* 0x000fce0000011417 */
[----:B------:R-:W2:Y:S01]  /*221c0*/  LDC R29, c[0x0][0xce8] ;  /* 0x00033a00ff1d7b82 */ /* 0x000ea20000000800 */
[----:B------:R-:W3:Y:S07]  /*221d0*/  S2R R20, SR_CTAID.X ;  /* 0x0000000000147919 */ /* 0x000eee0000002500 */
[----:B------:R-:W4:Y:S01]  /*221e0*/  LDC.64 R18, c[0x0][0xc40] ;  /* 0x00031000ff127b82 */ /* 0x000f220000000a00 */
[----:B-1----:R-:W-:-:S04]  /*221f0*/  ULEA UR4, UR5, UR4, 0x18 ;  /* 0x0000000405047291 */ /* 0x002fc8000f8ec03f */
[----:B------:R-:W-:Y:S01]  /*22200*/  UIADD3 UR4, UR4, 0x38820, URZ ;  /* 0x0003882004047890 */ /* 0x000fe2000fffe03f */
[----:B0-----:R-:W-:-:S03]  /*22210*/  VIADD R5, R0, 0xffffff80 ;  /* 0xffffff8000057836 */ /* 0x001fc60000000000 */
[----:B------:R-:W-:Y:S01]  /*22220*/  UPRMT UR4, URZ, 0x654, UR4 ;  /* 0x000006543f047896 */ /* 0x000fe20008000004 */
[----:B--2---:R-:W-:Y:S02]  /*22230*/  ISETP.NE.AND P1, PT, R29, 0x1, PT ;  /* 0x000000011d00780c */ /* 0x004fe40003f25270 */
[----:B------:R-:W-:-:S04]  /*22240*/  SHF.R.S32.HI R2, RZ, 0x1f, R5 ;  /* 0x0000001fff027819 */ /* 0x000fc80000011405 */
[----:B------:R-:W-:Y:S02]  /*22250*/  LEA.HI R0, R2, R5, RZ, 0x7 ;  /* 0x0000000502007211 */ /* 0x000fe400078f38ff */
[----:B------:R-:W-:Y:S02]  /*22260*/  SYNCS.ARRIVE.TRANS64.RED.A1T0 RZ, [UR4], RZ ;  /* 0x000000ffffff79a7 */ /* 0x000fe40008100404 */
[----:B------:R-:W-:Y:S02]  /*22270*/  SHF.R.S32.HI R24, RZ, 0x7, R0 ;  /* 0x00000007ff187819 */ /* 0x000fe40000011400 */
[----:B------:R-:W-:-:S03]  /*22280*/  LOP3.LUT R4, R0, 0xffffff80, RZ, 0xc0, !PT ;  /* 0xffffff8000047812 */ /* 0x000fc600078ec0ff */
[----:B------:R-:W0:Y:S02]  /*22290*/  SHFL.IDX PT, R3, R24, RZ, 0x1f ;  /* 0x00001fff18037589 */ /* 0x000e2400000e0000 */
[----:B------:R-:W-:Y:S01]  /*222a0*/  IMAD.IADD R25, R5, 0x1, -R4 ;  /* 0x0000000105197824 */ /* 0x000fe200078e0a04 */
[----:B------:R-:W-:-:S04]  /*222b0*/  LEA.HI R4, R2, R5, RZ, 0x2 ;  /* 0x0000000502047211 */ /* 0x000fc800078f10ff */
[----:B------:R-:W-:Y:S02]  /*222c0*/  SHF.R.S32.HI R22, RZ, 0x1f, R25 ;  /* 0x0000001fff167819 */ /* 0x000fe40000011419 */
[----:B------:R-:W-:Y:S02]  /*222d0*/  LOP3.LUT R4, R4, 0xfffffffc, RZ, 0xc0, !PT ;  /* 0xfffffffc04047812 */ /* 0x000fe400078ec0ff */
[----:B------:R-:W-:-:S03]  /*222e0*/  LEA.HI R21, R22, R25, RZ, 0x2 ;  /* 0x0000001916157211 */ /* 0x000fc600078f10ff */
[----:B------:R-:W-:Y:S01]  /*222f0*/  IMAD.IADD R28, R5, 0x1, -R4 ;  /* 0x00000001051c7824 */ /* 0x000fe200078e0a04 */
[--C-:B------:R-:W-:Y:S02]  /*22300*/  SHF.R.S32.HI R26, RZ, 0x2, R21.reuse ;  /* 0x00000002ff1a7819 */ /* 0x100fe40000011415 */
[----:B0-----:R-:W-:Y:S02]  /*22310*/  ISETP.NE.AND P0, PT, R3, RZ, PT ;  /* 0x000000ff0300720c */ /* 0x001fe40003f05270 */
[----:B------:R-:W-:-:S04]  /*22320*/  SHF.R.S32.HI R3, RZ, 0x1f, R21 ;  /* 0x0000001fff037819 */ /* 0x000fc80000011415 */
[----:B------:R-:W-:-:S04]  /*22330*/  LEA.HI R3, R3, R26, RZ, 0x3 ;  /* 0x0000001a03037211 */ /* 0x000fc800078f18ff */
[----:B------:R-:W-:-:S03]  /*22340*/  LOP3.LUT R27, R3, 0xfffffff8, RZ, 0xc0, !PT ;  /* 0xfffffff8031b7812 */ /* 0x000fc600078ec0ff */
[----:B---34-:R-:W-:Y:S05]  /*22350*/  @P0 BRA `(.L_x_2033) ;  /* 0x0000000400500947 */ /* 0x018fea0003800000 */
[----:B------:R-:W-:Y:S01]  /*22360*/  LOP3.LUT R0, R0, 0xffffff80, RZ, 0xc0, !PT ;  /* 0xffffff8000007812 */ /* 0x000fe200078ec0ff */
[----:B------:R-:W0:Y:S01]  /*22370*/  S2R R11, SR_CTAID.X ;  /* 0x00000000000b7919 */ /* 0x000e220000002500 */
[----:B------:R-:W1:Y:S01]  /*22380*/  LDC R12, c[0x0][0xce8] ;  /* 0x00033a00ff0c7b82 */ /* 0x000e620000000800 */
[----:B------:R-:W-:Y:S01]  /*22390*/  LEA.HI R9, R24, R24, RZ, 0x1 ;  /* 0x0000001818097211 */ /* 0x000fe200078f08ff */
[----:B------:R-:W-:Y:S01]  /*223a0*/  ULDC UR4, c[0x0][0xb88] ;  /* 0x0002e20000047ab9 */ /* 0x000fe20000000800 */
[----:B------:R-:W-:Y:S02]  /*223b0*/  IMAD.IADD R0, R5, 0x1, -R0 ;  /* 0x0000000105007824 */ /* 0x000fe400078e0a00 */
[----:B------:R-:W-:-:S03]  /*223c0*/  LOP3.LUT R13, R9, 0xfffffe, RZ, 0xc0, !PT ;  /* 0x00fffffe090d7812 */ /* 0x000fc600078ec0ff */
[----:B------:R-:W-:Y:S02]  /*223d0*/  SHF.R.S32.HI R3, RZ, 0x1f, R0 ;  /* 0x0000001fff037819 */ /* 0x000fe40000011400 */
[----:B------:R-:W-:Y:S02]  /*223e0*/  IMAD.IADD R13, R24, 0x1, -R13 ;  /* 0x00000001180d7824 */ /* 0x000fe400078e0a0d */
[CC--:B------:R-:W-:Y:S02]  /*223f0*/  LEA.HI R4, R3.reuse, R0.reuse, RZ, 0x2 ;  /* 0x0000000003047211 */ /* 0x0c0fe400078f10ff */
[----:B------:R-:W-:Y:S02]  /*22400*/  LEA.HI R3, R3, R0, RZ, 0x5 ;  /* 0x0000000003037211 */ /* 0x000fe400078f28ff */
[--C-:B------:R-:W-:Y:S02]  /*22410*/  SHF.R.S32.HI R6, RZ, 0x2, R4.reuse ;  /* 0x00000002ff067819 */ /* 0x100fe40000011404 */
[----:B------:R-:W-:-:S04]  /*22420*/  SHF.R.S32.HI R7, RZ, 0x1f, R4 ;  /* 0x0000001fff077819 */ /* 0x000fc80000011404 */
[----:B------:R-:W-:Y:S02]  /*22430*/  LEA.HI R8, R7, R6, RZ, 0x3 ;  /* 0x0000000607087211 */ /* 0x000fe400078f18ff */
[----:B------:R-:W-:Y:S02]  /*22440*/  LOP3.LUT R7, R4, 0x7ffffffc, RZ, 0xc0, !PT ;  /* 0x7ffffffc04077812 */ /* 0x000fe400078ec0ff */
[----:B------:R-:W-:Y:S01]  /*22450*/  LOP3.LUT R9, R8, 0xfffffff8, RZ, 0xc0, !PT ;  /* 0xfffffff808097812 */ /* 0x000fe200078ec0ff */
[----:B-1----:R-:W-:Y:S01]  /*22460*/  IMAD R8, R12, UR4, RZ ;  /* 0x000000040c087c24 */ /* 0x002fe2000f8e02ff */
[----:B------:R-:W-:Y:S01]  /*22470*/  SHF.R.S32.HI R4, RZ, 0x5, R3 ;  /* 0x00000005ff047819 */ /* 0x000fe20000011403 */
[----:B------:R-:W-:Y:S01]  /*22480*/  IMAD.IADD R0, R0, 0x1, -R7 ;  /* 0x0000000100007824 */ /* 0x000fe200078e0a07 */
[----:B------:R-:W1:Y:S01]  /*22490*/  S2UR UR6, SR_CTAID.Z ;  /* 0x00000000000679c3 */ /* 0x000e620000002700 */
[----:B------:R-:W-:Y:S01]  /*224a0*/  IMAD.IADD R9, R6, 0x1, -R9 ;  /* 0x0000000106097824 */ /* 0x000fe200078e0a09 */
[----:B------:R-:W-:Y:S01]  /*224b0*/  ISETP.NE.AND P3, PT, R12, 0x1, PT ;  /* 0x000000010c00780c */ /* 0x000fe20003f65270 */
[----:B------:R-:W-:Y:S01]  /*224c0*/  IMAD.U32 R3, R13, -0x100, RZ ;  /* 0xffffff000d037824 */ /* 0x000fe200078e00ff */
[----:B------:R-:W-:Y:S01]  /*224d0*/  ULDC.64 UR4, c[0x0][0xcd0] ;  /* 0x0003340000047ab9 */ /* 0x000fe20000000a00 */
[----:B------:R-:W-:-:S02]  /*224e0*/  IMAD.SHL.U32 R0, R0, 0x2, RZ ;  /* 0x0000000200007824 */ /* 0x000fc400078e00ff */
[----:B------:R-:W-:Y:S01]  /*224f0*/  IMAD R10, R4, 0x10, R9 ;  /* 0x00000010040a7824 */ /* 0x000fe200078e0209 */
[----:B------:R-:W2:Y:S02]  /*22500*/  LDC.64 R6, c[0x0][0xcd8] ;  /* 0x00033600ff067b82 */ /* 0x000ea40000000a00 */
[----:B------:R-:W-:Y:S01]  /*22510*/  ISETP.NE.AND P0, PT, R0, R3, PT ;  /* 0x000000030000720c */ /* 0x000fe20003f05270 */
[----:B0-----:R-:W-:-:S05]  /*22520*/  IMAD R13, R11, 0x40, R10 ;  /* 0x000000400b0d7824 */ /* 0x001fca00078e020a */
[----:B------:R-:W-:Y:S01]  /*22530*/  ISETP.GE.OR P2, PT, R13, R8, P0 ;  /* 0x000000080d00720c */ /* 0x000fe20000746670 */
[----:B------:R-:W0:-:S12]  /*22540*/  @P3 LDC R4, c[0x0][0xcec] ;  /* 0x00033b00ff043b82 */ /* 0x000e180000000800 */
[----:B------:R-:W3:Y:S01]  /*22550*/  @!P2 LDL R15, [R1+0x1f0] ;  /* 0x0001f000010fa983 */ /* 0x000ee20000100800 */
[----:B------:R-:W-:Y:S01]  /*22560*/  LEA.HI R0, R2, R5, RZ, 0x2 ;  /* 0x0000000502007211 */ /* 0x000fe200078f10ff */
[----:B-1----:R-:W-:Y:S01]  /*22570*/  USHF.R.S32.HI UR7, URZ, 0x1f, UR6 ;  /* 0x0000001f3f077899 */ /* 0x002fe20008011406 */
[----:B------:R-:W1:Y:S01]  /*22580*/  S2UR UR6, SR_CTAID.Z ;  /* 0x00000000000679c3 */ /* 0x000e620000002700 */
[----:B------:R-:W-:Y:S01]  /*22590*/  IMAD R9, R14, UR4, RZ ;  /* 0x000000040e097c24 */ /* 0x000fe2000f8e02ff */
[----:B------:R-:W-:Y:S01]  /*225a0*/  LOP3.LUT R0, R0, 0xfffffffc, RZ, 0xc0, !PT ;  /* 0xfffffffc00007812 */ /* 0x000fe200078ec0ff */
[----:B------:R-:W-:Y:S01]  /*225b0*/  VIADD R13, R13, 0x8 ;  /* 0x000000080d0d7836 */ /* 0x000fe20000000000 */
[----:B------:R-:W-:Y:S01]  /*225c0*/  BSSY B0, `(.L_x_2033) ;  /* 0x000002d000007945 */ /* 0x000fe20003800000 */
[----:B------:R-:W-:Y:S02]  /*225d0*/  IMAD R9, R152, UR5, R9 ;  /* 0x0000000598097c24 */ /* 0x000fe4000f8e0209 */
[----:B------:R-:W-:Y:S01]  /*225e0*/  IMAD.IADD R0, R5, 0x1, -R0 ;  /* 0x0000000105007824 */ /* 0x000fe200078e0a00 */
[----:B------:R-:W-:Y:S01]  /*225f0*/  ISETP.GE.OR P0, PT, R13, R8, P0 ;  /* 0x000000080d00720c */ /* 0x000fe20000706670 */
[----:B------:R-:W4:Y:S03]  /*22600*/  @P3 LDC R5, c[0x0][0xcf0] ;  /* 0x00033c00ff053b82 */ /* 0x000f260000000800 */
[----:B------:R-:W-:-:S04]  /*22610*/  LEA.HI R2, R0, R0, RZ, 0x1 ;  /* 0x0000000000027211 */ /* 0x000fc800078f08ff */
[----:B------:R-:W-:-:S05]  /*22620*/  LOP3.LUT R3, R2, 0x1ffffffe, RZ, 0xc0, !PT ;  /* 0x1ffffffe02037812 */ /* 0x000fca00078ec0ff */
[----:B------:R-:W-:Y:S02]  /*22630*/  IMAD.IADD R0, R0, 0x1, -R3 ;  /* 0x0000000100007824 */ /* 0x000fe400078e0a03 */
[----:B------:R-:W-:Y:S01]  /*22640*/  IMAD.WIDE.U32 R2, R152, UR4, RZ ;  /* 0x0000000498027c25 */ /* 0x000fe2000f8e00ff */
[----:B------:R-:W-:-:S03]  /*22650*/  ULDC.64 UR4, c[0x0][0xce0] ;  /* 0x0003380000047ab9 */ /* 0x000fc60000000a00 */
[----:B------:R-:W-:Y:S02]  /*22660*/  IMAD R0, R0, 0x8, R10 ;  /* 0x0000000800007824 */ /* 0x000fe400078e020a */
[----:B------:R-:W-:Y:S02]  /*22670*/  IMAD.IADD R3, R3, 0x1, R9 ;  /* 0x0000000103037824 */ /* 0x000fe400078e0209 */
[----:B------:R-:W-:Y:S02]  /*22680*/  IMAD R9, R11, 0x40, R0 ;  /* 0x000000400b097824 */ /* 0x000fe400078e0200 */
[----:B--2---:R-:W-:Y:S02]  /*22690*/  IMAD R10, R6, UR7, RZ ;  /* 0x00000007060a7c24 */ /* 0x004fe4000f8e02ff */
[----:B0-----:R-:W-:-:S04]  /*226a0*/  @P3 IMAD.HI.U32 R4, R9, R4, RZ ;  /* 0x0000000409043227 */ /* 0x001fc800078e00ff */
[----:B-1----:R-:W-:Y:S02]  /*226b0*/  IMAD R17, R7, UR6, R10 ;  /* 0x0000000607117c24 */ /* 0x002fe4000f8e020a */
[----:B------:R-:W-:Y:S01]  /*226c0*/  IMAD.MOV.U32 R11, RZ, RZ, R9 ;  /* 0x000000ffff0b7224 */ /* 0x000fe200078e0009 */
[----:B----4-:R-:W-:Y:S01]  /*226d0*/  @P3 SHF.R.U32.HI R11, RZ, R5, R4 ;  /* 0x00000005ff0b3219 */ /* 0x010fe20000011604 */
[----:B------:R-:W-:-:S04]  /*226e0*/  IMAD.WIDE.U32 R6, R6, UR6, R2 ;  /* 0x0000000606067c25 */ /* 0x000fc8000f8e0002 */
[----:B------:R-:W-:Y:S02]  /*226f0*/  IMAD.IADD R7, R7, 0x1, R17 ;  /* 0x0000000107077824 */ /* 0x000fe400078e0211 */
[----:B------:R-:W-:Y:S02]  /*22700*/  IMAD.MOV R5, RZ, RZ, -R11 ;  /* 0x000000ffff057224 */ /* 0x000fe400078e0a0b */
[----:B------:R-:W-:Y:S02]  /*22710*/  IMAD R0, R16, UR4, RZ ;  /* 0x0000000410007c24 */ /* 0x000fe4000f8e02ff */
[----:B------:R-:W-:Y:S01]  /*22720*/  IMAD.WIDE.U32 R2, R23, UR4, R6 ;  /* 0x0000000417027c25 */ /* 0x000fe2000f8e0006 */
[----:B------:R-:W-:-:S03]  /*22730*/  SHF.R.S32.HI R7, RZ, 0x1f, R11 ;  /* 0x0000001fff077819 */ /* 0x000fc6000001140b */
[----:B------:R-:W-:Y:S01]  /*22740*/  IMAD R5, R12, R5, R9 ;  /* 0x000000050c057224 */ /* 0x000fe200078e0209 */
[----:B------:R-:W-:Y:S01]  /*22750*/  IADD3 R2, P3, R11, R2, RZ ;  /* 0x000000020b027210 */ /* 0x000fe20007f7e0ff */
[----:B------:R-:W-:Y:S01]  /*22760*/  IMAD R4, R23, UR5, R0 ;  /* 0x0000000517047c24 */ /* 0x000fe2000f8e0200 */
[----:B------:R-:W-:Y:S02]  /*22770*/  ULDC.64 UR4, c[0x0][0xcc8] ;  /* 0x0003320000047ab9 */ /* 0x000fe40000000a00 */
[----:B------:R-:W-:Y:S02]  /*22780*/  SHF.R.S32.HI R0, RZ, 0x1f, R5 ;  /* 0x0000001fff007819 */ /* 0x000fe40000011405 */
[----:B------:R-:W-:-:S03]  /*22790*/  IADD3.X R3, R7, R3, R4, P3, !PT ;  /* 0x0000000307037210 */ /* 0x000fc60001ffe404 */
[----:B------:R-:W-:Y:S02]  /*227a0*/  IMAD R0, R0, UR4, RZ ;  /* 0x0000000400007c24 */ /* 0x000fe4000f8e02ff */
[----:B------:R-:W-:-:S04]  /*227b0*/  IMAD.WIDE.U32 R2, R5, UR4, R2 ;  /* 0x0000000405027c25 */ /* 0x000fc8000f8e0002 */
[----:B------:R-:W-:Y:S01]  /*227c0*/  IMAD R5, R5, UR5, R0 ;  /* 0x0000000505057c24 */ /* 0x000fe2000f8e0200 */
[----:B------:R-:W-:Y:S02]  /*227d0*/  ULDC.64 UR4, c[0x0][0xca8] ;  /* 0x00032a0000047ab9 */ /* 0x000fe40000000a00 */
[----:B------:R-:W-:Y:S01]  /*227e0*/  LEA R0, P3, R2, UR4, 0x2 ;  /* 0x0000000402007c11 */ /* 0x000fe2000f8610ff */
[----:B------:R-:W-:-:S04]  /*227f0*/  IMAD.IADD R3, R3, 0x1, R5 ;  /* 0x0000000103037824 */ /* 0x000fc800078e0205 */
[----:B------:R-:W-:Y:S01]  /*22800*/  SHFL.IDX PT, R4, R0, 0x1, 0x1c1f ;  /* 0x003c1f0000047f89 */ /* 0x000fe200000e0000 */
[----:B------:R-:W-:-:S03]  /*22810*/  LEA.HI.X R6, R2, UR5, R3, 0x2, P3 ;  /* 0x0000000502067c11 */ /* 0x000fc600098f1403 */
[----:B------:R-:W-:Y:S04]  /*22820*/  SHFL.IDX PT, R2, R0, RZ, 0x1c1f ;  /* 0x001c1fff00027589 */ /* 0x000fe800000e0000 */
[----:B------:R-:W3:Y:S04]  /*22830*/  SHFL.IDX PT, R3, R6, RZ, 0x1c1f ;  /* 0x001c1fff06037589 */ /* 0x000ee800000e0000 */
[----:B------:R0:W1:Y:S04]  /*22840*/  SHFL.IDX PT, R5, R6, 0x1, 0x1c1f ;  /* 0x003c1f0006057f89 */ /* 0x00006800000e0000 */
[----:B---3--:R0:W-:Y:S01]  /*22850*/  @!P2 ST.E desc[UR36][R2.64], R15 ;  /* 0x0000000f0200a985 */ /* 0x0081e2000c101924 */
[----:B-1----:R-:W-:Y:S05]  /*22860*/  @P0 BRA `(.L_x_2034) ;  /* 0x0000000000080947 */ /* 0x002fea0003800000 */
[----:B0-----:R-:W2:Y:S04]  /*22870*/  LDL R3, [R1+0x1f4] ;  /* 0x0001f40001037983 */ /* 0x001ea80000100800 */
[----:B--2---:R1:W-:Y:S02]  /*22880*/  ST.E desc[UR36][R4.64], R3 ;  /* 0x0000000304007985 */ /* 0x0043e4000c101924 */
.L_x_2034:
[----:B------:R-:W-:Y:S05]  /*22890*/  BSYNC B0 ;  /* 0x0000000000007941 */ /* 0x000fea0003800000 */
.L_x_2033:
[----:B------:R-:W2:Y:S01]  /*228a0*/  S2UR UR6, SR_CTAID.Z ;  /* 0x00000000000679c3 */ /* 0x000ea20000002700 */
[----:B------:R-:W-:Y:S01]  /*228b0*/  LEA.HI R0, R28, R28, RZ, 0x1 ;  /* 0x0000001c1c007211 */ /* 0x000fe200078f08ff */
[----:B------:R-:W-:Y:S01]  /*228c0*/  ULDC.64 UR4, c[0x0][0xc38] ;  /* 0x00030e0000047ab9 */ /* 0x000fe20000000a00 */
[----:B------:R-:W-:Y:S01]  /*228d0*/  LEA.HI R22, R22, R25, RZ, 0x5 ;  /* 0x0000001916167211 */ /* 0x000fe200078f28ff */
[----:B01----:R-:W-:Y:S01]  /*228e0*/  IMAD R3, R14, UR4, RZ ;  /* 0x000000040e037c24 */ /* 0x003fe2000f8e02ff */
[----:B------:R-:W-:Y:S01]  /*228f0*/  LOP3.LUT R7, R0, 0x1ffffffe, RZ, 0xc0, !PT ;  /* 0x1ffffffe00077812 */ /* 0x000fe200078ec0ff */
[----:B------:R-:W-:Y:S01]  /*22900*/  IMAD.IADD R27, R26, 0x1, -R27 ;  /* 0x000000011a1b7824 */ /* 0x000fe200078e0a1b */
[----:B------:R-:W-:Y:S01]  /*22910*/  SHF.R.S32.HI R22, RZ, 0x5, R22 ;  /* 0x00000005ff167819 */ /* 0x000fe20000011416 */
[----:B------:R-:W0:Y:S01]  /*22920*/  @P1 LDC R4, c[0x0][0xcec] ;  /* 0x00033b00ff041b82 */ /* 0x000e220000000800 */
[C---:B------:R-:W-:Y:S01]  /*22930*/  IMAD R5, R152.reuse, UR5, R3 ;  /* 0x0000000598057c24 */ /* 0x040fe2000f8e0203 */
[----:B------:R-:W-:Y:S01]  /*22940*/  BSSY B0, `(.L_x_2035) ;  /* 0x0000115000007945 */ /* 0x000fe20003800000 */
[----:B------:R-:W-:Y:S01]  /*22950*/  IMAD.WIDE.U32 R2, R152, UR4, RZ ;  /* 0x0000000498027c25 */ /* 0x000fe2000f8e00ff */
[----:B------:R-:W-:-:S03]  /*22960*/  ULDC.64 UR4, c[0x0][0xc48] ;  /* 0x0003120000047ab9 */ /* 0x000fc60000000a00 */
[----:B------:R-:W-:Y:S01]  /*22970*/  IMAD.IADD R28, R28, 0x1, -R7 ;  /* 0x000000011c1c7824 */ /* 0x000fe200078e0a07 */
[----:B------:R-:W1:Y:S01]  /*22980*/  @P1 LDC R11, c[0x0][0xcf0] ;  /* 0x00033c00ff0b1b82 */ /* 0x000e620000000800 */
[----:B------:R-:W-:Y:S02]  /*22990*/  IMAD R27, R22, 0x10, R27 ;  /* 0x00000010161b7824 */ /* 0x000fe400078e021b */
[----:B------:R-:W-:Y:S02]  /*229a0*/  IMAD.IADD R3, R3, 0x1, R5 ;  /* 0x0000000103037824 */ /* 0x000fe400078e0205 */
[----:B------:R-:W-:Y:S01]  /*229b0*/  IMAD R5, R28, 0x8, R27 ;  /* 0x000000081c057824 */ /* 0x000fe200078e021b */
[----:B--2---:R-:W-:Y:S02]  /*229c0*/  USHF.R.S32.HI UR7, URZ, 0x1f, UR6 ;  /* 0x0000001f3f077899 */ /* 0x004fe40008011406 */
[----:B------:R-:W2:Y:S01]  /*229d0*/  S2UR UR6, SR_CTAID.Z ;  /* 0x00000000000679c3 */ /* 0x000ea20000002700 */
[----:B------:R-:W-:-:S02]  /*229e0*/  IMAD R9, R20, 0x40, R5 ;  /* 0x0000004014097824 */ /* 0x000fc400078e0205 */
[----:B------:R-:W-:Y:S02]  /*229f0*/  IMAD R20, R20, 0x40, R27 ;  /* 0x0000004014147824 */ /* 0x000fe400078e021b */
[----:B------:R-:W-:Y:S02]  /*22a00*/  IMAD R0, R18, UR7, RZ ;  /* 0x0000000712007c24 */ /* 0x000fe4000f8e02ff */
[----:B0-----:R-:W-:-:S04]  /*22a10*/  @P1 IMAD.HI.U32 R4, R9, R4, RZ ;  /* 0x0000000409041227 */ /* 0x001fc800078e00ff */
[----:B------:R-:W-:Y:S01]  /*22a20*/  IMAD.MOV.U32 R5, RZ, RZ, R9 ;  /* 0x000000ffff057224 */ /* 0x000fe200078e0009 */
[----:B-1----:R-:W-:-:S05]  /*22a30*/  @P1 SHF.R.U32.HI R5, RZ, R11, R4 ;  /* 0x0000000bff051219 */ /* 0x002fca0000011604 */
[----:B------:R-:W-:Y:S02]  /*22a40*/  IMAD.MOV R4, RZ, RZ, -R5 ;  /* 0x000000ffff047224 */ /* 0x000fe400078e0a05 */
[----:B--2---:R-:W-:Y:S02]  /*22a50*/  IMAD R7, R19, UR6, R0 ;  /* 0x0000000613077c24 */ /* 0x004fe4000f8e0200 */
[----:B------:R-:W-:-:S04]  /*22a60*/  IMAD.WIDE.U32 R2, R18, UR6, R2 ;  /* 0x0000000612027c25 */ /* 0x000fc8000f8e0002 */
[----:B------:R-:W-:Y:S02]  /*22a70*/  IMAD R0, R16, UR4, RZ ;  /* 0x0000000410007c24 */ /* 0x000fe4000f8e02ff */
[----:B------:R-:W-:Y:S02]  /*22a80*/  IMAD.IADD R3, R3, 0x1, R7 ;  /* 0x0000000103037824 */ /* 0x000fe400078e0207 */
[C---:B------:R-:W-:Y:S01]  /*22a90*/  IMAD R7, R23.reuse, UR5, R0 ;  /* 0x0000000517077c24 */ /* 0x040fe2000f8e0200 */
[----:B------:R-:W-:Y:S01]  /*22aa0*/  SHF.R.S32.HI R0, RZ, 0x1f, R5 ;  /* 0x0000001fff007819 */ /* 0x000fe20000011405 */
        /* <DEDUP_REMOVED lines=9> */
[----:B------:R-:W-:Y:S02]  /*22b40*/  IMAD R0, R0, UR4, RZ ;  /* 0x0000000400007c24 */ /* 0x000fe4000f8e02ff */
[----:B------:R-:W-:Y:S02]  /*22b50*/  IMAD.IADD R3, R3, 0x1, R7 ;  /* 0x0000000103037824 */ /* 0x000fe400078e0207 */
[C---:B------:R-:W-:Y:S01]  /*22b60*/  IMAD R5, R23.reuse, UR5, R0 ;  /* 0x0000000517057c24 */ /* 0x040fe2000f8e0200 */
[----:B------:R-:W-:Y:S01]  /*22b70*/  LEA.HI R0, R24, R24, RZ, 0x1 ;  /* 0x0000001818007211 */ /* 0x000fe200078f08ff */
[----:B------:R-:W-:Y:S01]  /*22b80*/  IMAD.WIDE.U32 R22, R23, UR4, R2 ;  /* 0x0000000417167c25 */ /* 0x000fe2000f8e0002 */
[----:B------:R-:W-:-:S03]  /*22b90*/  ULDC.64 UR4, c[0x0][0xc00] ;  /* 0x0003000000047ab9 */ /* 0x000fc60000000a00 */
[----:B------:R-:W-:Y:S01]  /*22ba0*/  IMAD.IADD R3, R23, 0x1, R5 ;  /* 0x0000000117037824 */ /* 0x000fe200078e0205 */
[----:B------:R-:W-:Y:S01]  /*22bb0*/  LEA R19, P0, R22, UR4, 0x2 ;  /* 0x0000000416137c11 */ /* 0x000fe2000f8010ff */
[----:B------:R-:W-:-:S03]  /*22bc0*/  ULDC UR4, c[0x0][0xb88] ;  /* 0x0002e20000047ab9 */ /* 0x000fc60000000800 */
[----:B------:R-:W-:Y:S01]  /*22bd0*/  LEA.HI.X R22, R22, UR5, R3, 0x2, P0 ;  /* 0x0000000516167c11 */ /* 0x000fe200080f1403 */
[----:B------:R0:W1:Y:S01]  /*22be0*/  SHFL.IDX PT, R14, R19, RZ, 0x1c1f ;  /* 0x001c1fff130e7589 */ /* 0x00006200000e0000 */
[----:B------:R-:W-:Y:S02]  /*22bf0*/  LOP3.LUT R3, R0, 0xfffffe, RZ, 0xc0, !PT ;  /* 0x00fffffe00037812 */ /* 0x000fe400078ec0ff */
[----:B------:R-:W-:Y:S01]  /*22c00*/  LOP3.LUT R0, R21, 0x7ffffffc, RZ, 0xc0, !PT ;  /* 0x7ffffffc15007812 */ /* 0x000fe200078ec0ff */
[----:B------:R-:W-:Y:S01]  /*22c10*/  IMAD R21, R29, UR4, RZ ;  /* 0x000000041d157c24 */ /* 0x000fe2000f8e02ff */
[----:B------:R0:W2:Y:S01]  /*22c20*/  SHFL.IDX PT, R15, R22, RZ, 0x1c1f ;  /* 0x001c1fff160f7589 */ /* 0x0000a200000e0000 */
[----:B------:R-:W-:Y:S02]  /*22c30*/  IMAD.IADD R3, R24, 0x1, -R3 ;  /* 0x0000000118037824 */ /* 0x000fe400078e0a03 */
[----:B------:R-:W-:Y:S01]  /*22c40*/  IMAD.IADD R0, R25, 0x1, -R0 ;  /* 0x0000000119007824 */ /* 0x000fe200078e0a00 */
[----:B------:R-:W-:-:S03]  /*22c50*/  ISETP.GE.AND P0, PT, R20, R21, PT ;  /* 0x000000151400720c */ /* 0x000fc60003f06270 */
[----:B------:R-:W-:-:S04]  /*22c60*/  IMAD R0, R3, 0x80, R0 ;  /* 0x0000008003007824 */ /* 0x000fc800078e0200 */
[----:B------:R-:W-:-:S06]  /*22c70*/  IMAD.SHL.U32 R18, R0, 0x2, RZ ;  /* 0x0000000200127824 */ /* 0x000fcc00078e00ff */
[----:B0-----:R-:W-:Y:S05]  /*22c80*/  @P0 BRA `(.L_x_2036) ;  /* 0x0000000c00800947 */ /* 0x001fea0003800000 */
[----:B------:R-:W-:Y:S02]  /*22c90*/  ULDC UR4, c[0x0][0xbc8] ;  /* 0x0002f20000047ab9 */ /* 0x000fe40000000800 */
[----:B------:R-:W-:-:S13]  /*22ca0*/  ISETP.GE.AND P0, PT, R18, UR4, PT ;  /* 0x0000000412007c0c */ /* 0x000fda000bf06270 */
[----:B------:R-:W3:Y:S01]  /*22cb0*/  @!P0 LDL.64 R12, [R1+0x210] ;  /* 0x00021000010c8983 */ /* 0x000ee20000100a00 */
[C---:B------:R-:W-:Y:S01]  /*22cc0*/  VIADD R4, R18.reuse, 0x8 ;  /* 0x0000000812047836 */ /* 0x040fe20000000000 */
[----:B------:R-:W-:-:S04]  /*22cd0*/  @!P0 LEA.HI R0, R18, R18, RZ, 0x1 ;  /* 0x0000001212008211 */ /* 0x000fc800078f08ff */
[----:B------:R-:W-:Y:S02]  /*22ce0*/  ISETP.GE.AND P1, PT, R4, UR4, PT ;  /* 0x0000000404007c0c */ /* 0x000fe4000bf26270 */
[----:B------:R-:W-:-:S05]  /*22cf0*/  @!P0 LOP3.LUT R0, R0, 0xfffffffe, RZ, 0xc0, !PT ;  /* 0xfffffffe00008812 */ /* 0x000fca00078ec0ff */
[----:B-12---:R-:W-:-:S05]  /*22d00*/  @!P0 IMAD.WIDE R2, R0, 0x4, R14 ;  /* 0x0000000400028825 */ /* 0x006fca00078e020e */
[----:B---3--:R0:W-:Y:S04]  /*22d10*/  @!P0 ST.E.64 desc[UR36][R2.64], R12 ;  /* 0x0000000c02008985 */ /* 0x0081e8000c101b24 */
[----:B------:R-:W2:Y:S01]  /*22d20*/  @!P1 LDL.64 R6, [R1+0x220] ;  /* 0x0002200001069983 */ /* 0x000ea20000100a00 */
[----:B------:R-:W-:Y:S01]  /*22d30*/  VIADD R0, R18, 0x10 ;  /* 0x0000001012007836 */ /* 0x000fe20000000000 */
[----:B------:R-:W-:-:S04]  /*22d40*/  @!P1 LEA.HI R4, R4, R4, RZ, 0x1 ;  /* 0x0000000404049211 */ /* 0x000fc800078f08ff */
[----:B------:R-:W-:Y:S02]  /*22d50*/  ISETP.GE.AND P0, PT, R0, UR4, PT ;  /* 0x0000000400007c0c */ /* 0x000fe4000bf06270 */
[----:B------:R-:W-:-:S05]  /*22d60*/  @!P1 LOP3.LUT R4, R4, 0xfffffffe, RZ, 0xc0, !PT ;  /* 0xfffffffe04049812 */ /* 0x000fca00078ec0ff */
[----:B------:R-:W-:-:S05]  /*22d70*/  @!P1 IMAD.WIDE R4, R4, 0x4, R14 ;  /* 0x0000000404049825 */ /* 0x000fca00078e020e */
[----:B--2---:R1:W-:Y:S04]  /*22d80*/  @!P1 ST.E.64 desc[UR36][R4.64], R6 ;  /* 0x0000000604009985 */ /* 0x0043e8000c101b24 */
[----:B------:R-:W2:Y:S01]  /*22d90*/  @!P0 LDL.64 R8, [R1+0x230] ;  /* 0x0002300001088983 */ /* 0x000ea20000100a00 */
[----:B------:R-:W-:Y:S01]  /*22da0*/  VIADD R10, R18, 0x18 ;  /* 0x00000018120a7836 */ /* 0x000fe20000000000 */
[----:B------:R-:W-:-:S04]  /*22db0*/  @!P0 LEA.HI R0, R0, R0, RZ, 0x1 ;  /* 0x0000000000008211 */ /* 0x000fc800078f08ff */
[----:B------:R-:W-:Y:S02]  /*22dc0*/  ISETP.GE.AND P1, PT, R10, UR4, PT ;  /* 0x000000040a007c0c */ /* 0x000fe4000bf26270 */
[----:B------:R-:W-:-:S05]  /*22dd0*/  @!P0 LOP3.LUT R0, R0, 0xfffffffe, RZ, 0xc0, !PT ;  /* 0xfffffffe00008812 */ /* 0x000fca00078ec0ff */
[----:B0-----:R-:W-:-:S05]  /*22de0*/  @!P0 IMAD.WIDE R2, R0, 0x4, R14 ;  /* 0x0000000400028825 */ /* 0x001fca00078e020e */
[----:B--2---:R0:W-:Y:S04]  /*22df0*/  @!P0 ST.E.64 desc[UR36][R2.64], R8 ;  /* 0x0000000802008985 */ /* 0x0041e8000c101b24 */
[----:B------:R-:W2:Y:S01]  /*22e00*/  @!P1 LDL.64 R12, [R1+0x240] ;  /* 0x00024000010c9983 */ /* 0x000ea20000100a00 */
[----:B------:R-:W-:Y:S01]  /*22e10*/  VIADD R0, R18, 0x20 ;  /* 0x0000002012007836 */ /* 0x000fe20000000000 */
[----:B------:R-:W-:-:S04]  /*22e20*/  @!P1 LEA.HI R10, R10, R10, RZ, 0x1 ;  /* 0x0000000a0a0a9211 */ /* 0x000fc800078f08ff */
[----:B------:R-:W-:Y:S02]  /*22e30*/  ISETP.GE.AND P0, PT, R0, UR4, PT ;  /* 0x0000000400007c0c */ /* 0x000fe4000bf06270 */
[----:B------:R-:W-:-:S05]  /*22e40*/  @!P1 LOP3.LUT R10, R10, 0xfffffffe, RZ, 0xc0, !PT ;  /* 0xfffffffe0a0a9812 */ /* 0x000fca00078ec0ff */
[----:B------:R-:W-:-:S05]  /*22e50*/  @!P1 IMAD.WIDE R10, R10, 0x4, R14 ;  /* 0x000000040a0a9825 */ /* 0x000fca00078e020e */
[----:B--2---:R2:W-:Y:S04]  /*22e60*/  @!P1 ST.E.64 desc[UR36][R10.64], R12 ;  /* 0x0000000c0a009985 */ /* 0x0045e8000c101b24 */
[----:B-1----:R-:W3:Y:S01]  /*22e70*/  @!P0 LDL.64 R4, [R1+0x250] ;  /* 0x0002500001048983 */ /* 0x002ee20000100a00 */
[----:B------:R-:W-:Y:S01]  /*22e80*/  VIADD R6, R18, 0x28 ;  /* 0x0000002812067836 */ /* 0x000fe20000000000 */
[----:B------:R-:W-:-:S04]  /*22e90*/  @!P0 LEA.HI R0, R0, R0, RZ, 0x1 ;  /* 0x0000000000008211 */ /* 0x000fc800078f08ff */
[----:B------:R-:W-:Y:S02]  /*22ea0*/  ISETP.GE.AND P1, PT, R6, UR4, PT ;  /* 0x0000000406007c0c */ /* 0x000fe4000bf26270 */
[----:B------:R-:W-:-:S05]  /*22eb0*/  @!P0 LOP3.LUT R0, R0, 0xfffffffe, RZ, 0xc0, !PT ;  /* 0xfffffffe00008812 */ /* 0x000fca00078ec0ff */
[----:B0-----:R-:W-:-:S05]  /*22ec0*/  @!P0 IMAD.WIDE R2, R0, 0x4, R14 ;  /* 0x0000000400028825 */ /* 0x001fca00078e020e */
[----:B---3--:R0:W-:Y:S04]  /*22ed0*/  @!P0 ST.E.64 desc[UR36][R2.64], R4 ;  /* 0x0000000402008985 */ /* 0x0081e8000c101b24 */
[----:B------:R-:W3:Y:S01]  /*22ee0*/  @!P1 LDL.64 R8, [R1+0x260] ;  /* 0x0002600001089983 */ /* 0x000ee20000100a00 */
[----:B------:R-:W-:Y:S01]  /*22ef0*/  VIADD R0, R18, 0x30 ;  /* 0x0000003012007836 */ /* 0x000fe20000000000 */
[----:B------:R-:W-:-:S04]  /*22f00*/  @!P1 LEA.HI R6, R6, R6, RZ, 0x1 ;  /* 0x0000000606069211 */ /* 0x000fc800078f08ff */
[----:B------:R-:W-:Y:S02]  /*22f10*/  ISETP.GE.AND P0, PT, R0, UR4, PT ;  /* 0x0000000400007c0c */ /* 0x000fe4000bf06270 */
[----:B------:R-:W-:-:S05]  /*22f20*/  @!P1 LOP3.LUT R6, R6, 0xfffffffe, RZ, 0xc0, !PT ;  /* 0xfffffffe06069812 */ /* 0x000fca00078ec0ff */
[----:B------:R-:W-:-:S05]  /*22f30*/  @!P1 IMAD.WIDE R6, R6, 0x4, R14 ;  /* 0x0000000406069825 */ /* 0x000fca00078e020e */
[----:B---3--:R1:W-:Y:S04]  /*22f40*/  @!P1 ST.E.64 desc[UR36][R6.64], R8 ;  /* 0x0000000806009985 */ /* 0x0083e8000c101b24 */
[----:B--2---:R-:W2:Y:S01]  /*22f50*/  @!P0 LDL.64 R10, [R1+0x270] ;  /* 0x00027000010a8983 */ /* 0x004ea20000100a00 */
        /* <DEDUP_REMOVED lines=129> */
[----:B0-----:R-:W-:-:S05]  /*23770*/  @!P0 LOP3.LUT R3, R0, 0xfffffffe, RZ, 0xc0, !PT ;  /* 0xfffffffe00038812 */ /* 0x001fca00078ec0ff */
[----:B------:R-:W-:-:S05]  /*23780*/  @!P0 IMAD.WIDE R2, R3, 0x4, R14 ;  /* 0x0000000403028825 */ /* 0x000fca00078e020e */
        /* <DEDUP_REMOVED lines=12> */
[----:B0-----:R-:W-:-:S05]  /*23850*/  @!P0 LOP3.LUT R3, R0, 0xfffffffe, RZ, 0xc0, !PT ;  /* 0xfffffffe00038812 */ /* 0x001fca00078ec0ff */
[----:B------:R-:W-:-:S05]  /*23860*/  @!P0 IMAD.WIDE R2, R3, 0x4, R14 ;  /* 0x0000000403028825 */ /* 0x000fca00078e020e */
[----:B--2---:R0:W-:Y:S04]  /*23870*/  @!P0 ST.E.64 desc[UR36][R2.64], R6 ;  /* 0x0000000602008985 */ /* 0x0041e8000c101b24 */
[----:B------:R-:W2:Y:S01]  /*23880*/  @!P1 LDL.64 R8, [R1+0x3c0] ;  /* 0x0003c00001089983 */ /* 0x000ea20000100a00 */
[----:B------:R-:W-:Y:S01]  /*23890*/  VIADD R0, R18, 0xe0 ;  /* 0x000000e012007836 */ /* 0x000fe20000000000 */
[----:B------:R-:W-:-:S04]  /*238a0*/  @!P1 LEA.HI R10, R10, R10, RZ, 0x1 ;  /* 0x0000000a0a0a9211 */ /* 0x000fc800078f08ff */
[----:B------:R-:W-:Y:S02]  /*238b0*/  ISETP.GE.AND P0, PT, R0, UR4, PT ;  /* 0x0000000400007c0c */ /* 0x000fe4000bf06270 */
[----:B-1----:R-:W-:-:S05]  /*238c0*/  @!P1 LOP3.LUT R5, R10, 0xfffffffe, RZ, 0xc0, !PT ;  /* 0xfffffffe0a059812 */ /* 0x002fca00078ec0ff */
[----:B------:R-:W-:-:S05]  /*238d0*/  @!P1 IMAD.WIDE R4, R5, 0x4, R14 ;  /* 0x0000000405049825 */ /* 0x000fca00078e020e */
[----:B--2---:R1:W-:Y:S04]  /*238e0*/  @!P1 ST.E.64 desc[UR36][R4.64], R8 ;  /* 0x0000000804009985 */ /* 0x0043e8000c101b24 */
[----:B------:R-:W2:Y:S01]  /*238f0*/  @!P0 LDL.64 R10, [R1+0x3d0] ;  /* 0x0003d000010a8983 */ /* 0x000ea20000100a00 */
        /* <DEDUP_REMOVED lines=21> */
[----:B------:R-:W-:-:S04]  /*23a50*/  @!P1 LEA.HI R12, R12, R12, RZ, 0x1 ;  /* 0x0000000c0c0c9211 */ /* 0x000fc800078f08ff */
[----:B------:R-:W-:-:S05]  /*23a60*/  @!P1 LOP3.LUT R11, R12, 0xfffffffe, RZ, 0xc0, !PT ;  /* 0xfffffffe0c0b9812 */ /* 0x000fca00078ec0ff */
[----:B------:R-:W-:-:S05]  /*23a70*/  @!P1 IMAD.WIDE R14, R11, 0x4, R14 ;  /* 0x000000040b0e9825 */ /* 0x000fca00078e020e */
[----:B--2---:R3:W-:Y:S02]  /*23a80*/  @!P1 ST.E.64 desc[UR36][R14.64], R16 ;  /* 0x000000100e009985 */ /* 0x0047e4000c101b24 */
.L_x_2036:
[----:B------:R-:W-:Y:S05]  /*23a90*/  BSYNC B0 ;  /* 0x0000000000007941 */ /* 0x000fea0003800000 */
.L_x_2035:
[----:B------:R-:W-:Y:S01]  /*23aa0*/  VIADD R20, R20, 0x8 ;  /* 0x0000000814147836 */ /* 0x000fe20000000000 */
[----:B--23--:R2:W3:Y:S04]  /*23ab0*/  SHFL.IDX PT, R15, R22, 0x1, 0x1c1f ;  /* 0x003c1f00160f7f89 */ /* 0x00c4e800000e0000 */
[----:B------:R-:W-:Y:S01]  /*23ac0*/  ISETP.GE.AND P0, PT, R20, R21, PT ;  /* 0x000000151400720c */ /* 0x000fe20003f06270 */
[----:B-1----:R2:W1:-:S12]  /*23ad0*/  SHFL.IDX PT, R14, R19, 0x1, 0x1c1f ;  /* 0x003c1f00130e7f89 */ /* 0x00245800000e0000 */
[----:B--2---:R-:W-:Y:S05]  /*23ae0*/  @P0 BRA `(.L_x_1905) ;  /* 0x0000005c00080947 */ /* 0x004fea0003800000 */
[----:B------:R-:W0:Y:S02]  /*23af0*/  LDC R17, c[0x0][0xbc8] ;  /* 0x0002f200ff117b82 */ /* 0x000e240000000800 */
[----:B0-----:R-:W-:-:S13]  /*23b00*/  ISETP.GE.AND P0, PT, R18, R17, PT ;  /* 0x000000111200720c */ /* 0x001fda0003f06270 */
[----:B------:R-:W2:Y:S01]  /*23b10*/  @!P0 LDL.64 R10, [R1+0x218] ;  /* 0x00021800010a8983 */ /* 0x000ea20000100a00 */
[C---:B------:R-:W-:Y:S01]  /*23b20*/  VIADD R4, R18.reuse, 0x8 ;  /* 0x0000000812047836 */ /* 0x040fe20000000000 */
[----:B------:R-:W-:-:S04]  /*23b30*/  @!P0 LEA.HI R0, R18, R18, RZ, 0x1 ;  /* 0x0000001212008211 */ /* 0x000fc800078f08ff */
[----:B------:R-:W-:Y:S02]  /*23b40*/  ISETP.GE.AND P1, PT, R4, R17, PT ;  /* 0x000000110400720c */ /* 0x000fe40003f26270 */
[----:B------:R-:W-:-:S05]  /*23b50*/  @!P0 LOP3.LUT R0, R0, 0xfffffffe, RZ, 0xc0, !PT ;  /* 0xfffffffe00008812 */ /* 0x000fca00078ec0ff */
[----:B-1-3--:R-:W-:-:S05]  /*23b60*/  @!P0 IMAD.WIDE R2, R0, 0x4, R14 ;  /* 0x0000000400028825 */ /* 0x00afca00078e020e */
[----:B--2---:R0:W-:Y:S04]  /*23b70*/  @!P0 ST.E.64 desc[UR36][R2.64], R10 ;  /* 0x0000000a02008985 */ /* 0x0041e8000c101b24 */
[----:B------:R-:W2:Y:S01]  /*23b80*/  @!P1 LDL.64 R6, [R1+0x228] ;  /* 0x0002280001069983 */ /* 0x000ea20000100a00 */
[----:B------:R-:W-:Y:S01]  /*23b90*/  VIADD R0, R18, 0x10 ;  /* 0x0000001012007836 */ /* 0x000fe20000000000 */
[----:B------:R-:W-:-:S04]  /*23ba0*/  @!P1 LEA.HI R4, R4, R4, RZ, 0x1 ;  /* 0x0000000404049211 */ /* 0x000fc800078f08ff */
[----:B------:R-:W-:Y:S02]  /*23bb0*/  ISETP.GE.AND P0, PT, R0, R17, PT ;  /* 0x000000110000720c */ /* 0x000fe40003f06270 */
[----:B------:R-:W-:-:S05]  /*23bc0*/  @!P1 LOP3.LUT R4, R4, 0xfffffffe, RZ, 0xc0, !PT ;  /* 0xfffffffe04049812 */ /* 0x000fca00078ec0ff */
[----:B------:R-:W-:-:S05]  /*23bd0*/  @!P1 IMAD.WIDE R4, R4, 0x4, R14 ;  /* 0x0000000404049825 */ /* 0x000fca00078e020e */
[----:B--2---:R1:W-:Y:S04]  /*23be0*/  @!P1 ST.E.64 desc[UR36][R4.64], R6 ;  /* 0x0000000604009985 */ /* 0x0043e8000c101b24 */
[----:B------:R-:W2:Y:S01]  /*23bf0*/  @!P0 LDL.64 R8, [R1+0x238] ;  /* 0x0002380001088983 */ /* 0x000ea20000100a00 */
[----:B------:R-:W-:Y:S01]  /*23c00*/  VIADD R12, R18, 0x18 ;  /* 0x00000018120c7836 */ /* 0x000fe20000000000 */
[----:B------:R-:W-:-:S04]  /*23c10*/  @!P0 LEA.HI R0, R0, R0, RZ, 0x1 ;  /* 0x0000000000008211 */ /* 0x000fc800078f08ff */
[----:B------:R-:W-:Y:S02]  /*23c20*/  ISETP.GE.AND P1, PT, R12, R17, PT ;  /* 0x000000110c00720c */ /* 0x000fe40003f26270 */
[----:B------:R-:W-:-:S05]  /*23c30*/  @!P0 LOP3.LUT R0, R0, 0xfffffffe, RZ, 0xc0, !PT ;  /* 0xfffffffe00008812 */ /* 0x000fca00078ec0ff */
[----:B0-----:R-:W-:-:S05]  /*23c40*/  @!P0 IMAD.WIDE R2, R0, 0x4, R14 ;  /* 0x0000000400028825 */ /* 0x001fca00078e020e */
[----:B--2---:R0:W-:Y:S04]  /*23c50*/  @!P0 ST.E.64 desc[UR36][R2.64], R8 ;  /* 0x0000000802008985 */ /* 0x0041e8000c101b24 */
[----:B------:R-:W2:Y:S01]  /*23c60*/  @!P1 LDL.64 R10, [R1+0x248] ;  /* 0x00024800010a9983 */ /* 0x000ea20000100a00 */
[----:B------:R-:W-:Y:S01]  /*23c70*/  VIADD R0, R18, 0x20 ;  /* 0x0000002012007836 */ /* 0x000fe20000000000 */
[----:B------:R-:W-:-:S04]  /*23c80*/  @!P1 LEA.HI R12, R12, R12, RZ, 0x1 ;  /* 0x0000000c0c0c9211 */ /* 0x000fc800078f08ff */
[----:B------:R-:W-:Y:S02]  /*23c90*/  ISETP.GE.AND P0, PT, R0, R17, PT ;  /* 0x000000110000720c */ /* 0x000fe40003f06270 */
[----:B-1----:R-:W-:-:S05]  /*23ca0*/  @!P1 LOP3.LUT R4, R12, 0xfffffffe, RZ, 0xc0, !PT ;  /* 0xfffffffe0c049812 */ /* 0x002fca00078ec0ff */
        /* <DEDUP_REMOVED lines=90> */
[----:B0-----:R-:W-:-:S05]  /*24250*/  @!P0 LOP3.LUT R3, R0, 0xfffffffe, RZ, 0xc0, !PT ;  /* 0xfffffffe00038812 */ /* 0x001fca00078ec0ff */
[----:B------:R-:W-:-:S05]  /*24260*/  @!P0 IMAD.WIDE R2, R3, 0x4, R14 ;  /* 0x0000000403028825 */ /* 0x000fca00078e020e */
        /* <DEDUP_REMOVED lines=83> */
[----:B------:R-:W-:-:S04]  /*247a0*/  @!P0 IMAD.WIDE R2, R3, 0x4, R14 ;  /* 0x0000000403028825 */ /* 0x000fc800078e020e */
[----:B------:R-:W-:Y:S01]  /*247b0*/  VIADD R0, R18, 0xf0 ;  /* 0x000000f012007836 */ /* 0x000fe20000000000 */
[----:B--2---:R0:W-:Y:S04]  /*247c0*/  @!P0 ST.E.64 desc[UR36][R2.64], R6 ;  /* 0x0000000602008985 */ /* 0x0041e8000c101b24 */
[----:B------:R-:W2:Y:S01]  /*247d0*/  @!P1 LDL.64 R8, [R1+0x3e8] ;  /* 0x0003e80001089983 */ /* 0x000ea20000100a00 */
[----:B------:R-:W-:Y:S01]  /*247e0*/  @!P1 LEA.HI R12, R12, R12, RZ, 0x1 ;  /* 0x0000000c0c0c9211 */ /* 0x000fe200078f08ff */
[----:B------:R-:W-:Y:S01]  /*247f0*/  VIADD R18, R18, 0xf8 ;  /* 0x000000f812127836 */ /* 0x000fe20000000000 */
[----:B------:R-:W-:Y:S01]  /*24800*/  ISETP.GE.AND P0, PT, R0, R17, PT ;  /* 0x000000110000720c */ /* 0x000fe20003f06270 */
[----:B------:R-:W-:Y:S01]  /*24810*/  BSSY B0, `(.L_x_2037) ;  /* 0x000000b000007945 */ /* 0x000fe20003800000 */
[----:B------:R-:W-:-:S05]  /*24820*/  @!P1 LOP3.LUT R13, R12, 0xfffffffe, RZ, 0xc0, !PT ;  /* 0xfffffffe0c0d9812 */ /* 0x000fca00078ec0ff */
[----:B-1----:R-:W-:-:S05]  /*24830*/  @!P1 IMAD.WIDE R4, R13, 0x4, R14 ;  /* 0x000000040d049825 */ /* 0x002fca00078e020e */
[----:B--2---:R0:W-:Y:S01]  /*24840*/  @!P1 ST.E.64 desc[UR36][R4.64], R8 ;  /* 0x0000000804009985 */ /* 0x0041e2000c101b24 */
[----:B------:R-:W-:Y:S01]  /*24850*/  ISETP.GE.AND P1, PT, R18, R17, PT ;  /* 0x000000111200720c */ /* 0x000fe20003f26270 */
[----:B------:R-:W-:-:S12]  /*24860*/  @P0 BRA `(.L_x_2038) ;  /* 0x0000000000140947 */ /* 0x000fd80003800000 */
[----:B0-----:R-:W2:Y:S01]  /*24870*/  LDL.64 R4, [R1+0x3f8] ;  /* 0x0003f80001047983 */ /* 0x001ea20000100a00 */
[----:B------:R-:W-:-:S04]  /*24880*/  LEA.HI R0, R0, R0, RZ, 0x1 ;  /* 0x0000000000007211 */ /* 0x000fc800078f08ff */
[----:B------:R-:W-:-:S05]  /*24890*/  LOP3.LUT R3, R0, 0xfffffffe, RZ, 0xc0, !PT ;  /* 0xfffffffe00037812 */ /* 0x000fca00078ec0ff */
[----:B------:R-:W-:-:S05]  /*248a0*/  IMAD.WIDE R2, R3, 0x4, R14 ;  /* 0x0000000403027825 */ /* 0x000fca00078e020e */
[----:B--2---:R1:W-:Y:S02]  /*248b0*/  ST.E.64 desc[UR36][R2.64], R4 ;  /* 0x0000000402007985 */ /* 0x0043e4000c101b24 */
.L_x_2038:
[----:B------:R-:W-:Y:S05]  /*248c0*/  BSYNC B0 ;  /* 0x0000000000007941 */ /* 0x000fea0003800000 */
.L_x_2037:
[----:B------:R-:W-:Y:S05]  /*248d0*/  @P1 BRA `(.L_x_1905) ;  /* 0x0000004c008c1947 */ /* 0x000fea0003800000 */
[----:B01----:R-:W2:Y:S01]  /*248e0*/  LDL.64 R4, [R1+0x408] ;  /* 0x0004080001047983 */ /* 0x003ea20000100a00 */
[----:B------:R-:W-:-:S04]  /*248f0*/  LEA.HI R18, R18, R18, RZ, 0x1 ;  /* 0x0000001212127211 */ /* 0x000fc800078f08ff */
[----:B------:R-:W-:-:S05]  /*24900*/  LOP3.LUT R3, R18, 0xfffffffe, RZ, 0xc0, !PT ;  /* 0xfffffffe12037812 */ /* 0x000fca00078ec0ff */
[----:B------:R-:W-:-:S05]  /*24910*/  IMAD.WIDE R2, R3, 0x4, R14 ;  /* 0x0000000403027825 */ /* 0x000fca00078e020e */
[----:B--2---:R2:W-:Y:S01]  /*24920*/  ST.E.64 desc[UR36][R2.64], R4 ;  /* 0x0000000402007985 */ /* 0x0045e2000c101b24 */
[----:B------:R-:W-:Y:S05]  /*24930*/  BRA `(.L_x_1905) ;  /* 0x0000004c00747947 */ /* 0x000fea0003800000 */
.L_x_2032:
[----:B------:R-:W0:Y:S02]  /*24940*/  S2R R0, SR_TID.X ;  /* 0x0000000000007919 */ /* 0x000e240000002100 */
[----:B0-----:R-:W-:-:S05]  /*24950*/  VIADD R0, R0, 0xffffff80 ;  /* 0xffffff8000007836 */ /* 0x001fca0000000000 */
[----:B------:R-:W-:-:S13]  /*24960*/  ISETP.GT.AND P0, PT, R0, 0x3f, PT ;  /* 0x0000003f0000780c */ /* 0x000fda0003f04270 */
[----:B------:R-:W-:Y:S05]  /*24970*/  @P0 BRA `(.L_x_1905) ;  /* 0x0000004c00640947 */ /* 0x000fea0003800000 */
[----:B------:R-:W0:Y:S01]  /*24980*/  S2R R3, SR_CTAID.X ;  /* 0x0000000000037919 */ /* 0x000e220000002500 */
[----:B------:R-:W1:Y:S01]  /*24990*/  LDC R6, c[0x0][0xce8] ;  /* 0x00033a00ff067b82 */ /* 0x000e620000000800 */
[----:B------:R-:W-:Y:S02]  /*249a0*/  ULDC UR4, c[0x0][0xb88] ;  /* 0x0002e20000047ab9 */ /* 0x000fe40000000800 */
[----:B-1----:R-:W-:Y:S02]  /*249b0*/  IMAD R5, R6, UR4, RZ ;  /* 0x0000000406057c24 */ /* 0x002fe4000f8e02ff */
[----:B0-----:R-:W-:-:S05]  /*249c0*/  IMAD R0, R3, 0x40, R0 ;  /* 0x0000004003007824 */ /* 0x001fca00078e0200 */
[----:B------:R-:W-:-:S13]  /*249d0*/  ISETP.GE.AND P0, PT, R0, R5, PT ;  /* 0x000000050000720c */ /* 0x000fda0003f06270 */
[----:B------:R-:W-:Y:S05]  /*249e0*/  @P0 BRA `(.L_x_1905) ;  /* 0x0000004c00480947 */ /* 0x000fea0003800000 */
[----:B------:R-:W0:Y:S01]  /*249f0*/  S2UR UR6, SR_CTAID.Z ;  /* 0x00000000000679c3 */ /* 0x000e220000002700 */
[----:B------:R-:W-:Y:S01]  /*24a00*/  ISETP.NE.AND P0, PT, R6, 0x1, PT ;  /* 0x000000010600780c */ /* 0x000fe20003f05270 */
[----:B------:R-:W-:Y:S01]  /*24a10*/  ULDC.64 UR4, c[0x0][0xcd0] ;  /* 0x0003340000047ab9 */ /* 0x000fe20000000a00 */
[----:B------:R-:W-:Y:S01]  /*24a20*/  SHF.R.S32.HI R3, RZ, 0x1f, R152 ;  /* 0x0000001fff037819 */ /* 0x000fe20000011498 */
[----:B------:R-:W-:-:S04]  /*24a30*/  IMAD.MOV.U32 R5, RZ, RZ, R0 ;  /* 0x000000ffff057224 */ /* 0x000fc800078e0000 */
[----:B------:R-:W1:Y:S01]  /*24a40*/  LDC.64 R12, c[0x0][0xcd8] ;  /* 0x00033600ff0c7b82 */ /* 0x000e620000000a00 */
[----:B------:R-:W-:-:S04]  /*24a50*/  IMAD R3, R3, UR4, RZ ;  /* 0x0000000403037c24 */ /* 0x000fc8000f8e02ff */
[C---:B------:R-:W-:Y:S02]  /*24a60*/  IMAD R7, R152.reuse, UR5, R3 ;  /* 0x0000000598077c24 */ /* 0x040fe4000f8e0203 */
[----:B------:R-:W-:Y:S01]  /*24a70*/  IMAD.WIDE.U32 R2, R152, UR4, RZ ;  /* 0x0000000498027c25 */ /* 0x000fe2000f8e00ff */
[----:B------:R-:W2:Y:S01]  /*24a80*/  @P0 LDC R9, c[0x0][0xcec] ;  /* 0x00033b00ff090b82 */ /* 0x000ea20000000800 */
[----:B------:R-:W-:Y:S02]  /*24a90*/  ULDC.64 UR4, c[0x0][0xce0] ;  /* 0x0003380000047ab9 */ /* 0x000fe40000000a00 */
[----:B------:R-:W-:-:S05]  /*24aa0*/  IMAD.IADD R3, R3, 0x1, R7 ;  /* 0x0000000103037824 */ /* 0x000fca00078e0207 */
[----:B------:R-:W3:Y:S01]  /*24ab0*/  @P0 LDC R11, c[0x0][0xcf0] ;  /* 0x00033c00ff0b0b82 */ /* 0x000ee20000000800 */
[----:B0-----:R-:W-:-:S07]  /*24ac0*/  USHF.R.S32.HI UR7, URZ, 0x1f, UR6 ;  /* 0x0000001f3f077899 */ /* 0x001fce0008011406 */
[----:B------:R-:W0:Y:S01]  /*24ad0*/  S2UR UR6, SR_CTAID.Z ;  /* 0x00000000000679c3 */ /* 0x000e220000002700 */
[----:B-1----:R-:W-:Y:S02]  /*24ae0*/  IMAD R8, R12, UR7, RZ ;  /* 0x000000070c087c24 */ /* 0x002fe4000f8e02ff */
[----:B--2---:R-:W-:-:S05]  /*24af0*/  @P0 IMAD.HI.U32 R4, R0, R9, RZ ;  /* 0x0000000900040227 */ /* 0x004fca00078e00ff */
[----:B---3--:R-:W-:Y:S02]  /*24b00*/  @P0 SHF.R.U32.HI R5, RZ, R11, R4 ;  /* 0x0000000bff050219 */ /* 0x008fe40000011604 */
[----:B------:R-:W-:Y:S02]  /*24b10*/  SHF.R.S32.HI R4, RZ, 0x1f, R23 ;  /* 0x0000001fff047819 */ /* 0x000fe40000011417 */
[--C-:B------:R-:W-:Y:S01]  /*24b20*/  SHF.R.S32.HI R9, RZ, 0x1f, R5.reuse ;  /* 0x0000001fff097819 */ /* 0x100fe20000011405 */
[----:B------:R-:W-:Y:S02]  /*24b30*/  IMAD.MOV R7, RZ, RZ, -R5 ;  /* 0x000000ffff077224 */ /* 0x000fe400078e0a05 */
[----:B------:R-:W-:Y:S02]  /*24b40*/  IMAD R4, R4, UR4, RZ ;  /* 0x0000000404047c24 */ /* 0x000fe4000f8e02ff */
[----:B0-----:R-:W-:Y:S02]  /*24b50*/  IMAD R13, R13, UR6, R8 ;  /* 0x000000060d0d7c24 */ /* 0x001fe4000f8e0208 */
[----:B------:R-:W-:-:S04]  /*24b60*/  IMAD.WIDE.U32 R2, R12, UR6, R2 ;  /* 0x000000060c027c25 */ /* 0x000fc8000f8e0002 */
[----:B------:R-:W-:Y:S02]  /*24b70*/  IMAD.IADD R3, R13, 0x1, R3 ;  /* 0x000000010d037824 */ /* 0x000fe400078e0203 */
[----:B------:R-:W-:Y:S02]  /*24b80*/  IMAD R7, R6, R7, R0 ;  /* 0x0000000706077224 */ /* 0x000fe400078e0200 */
[----:B------:R-:W-:-:S03]  /*24b90*/  IMAD.WIDE.U32 R2, R23, UR4, R2 ;  /* 0x0000000417027c25 */ /* 0x000fc6000f8e0002 */
[----:B------:R-:W-:Y:S01]  /*24ba0*/  SHF.R.S32.HI R0, RZ, 0x1f, R7 ;  /* 0x0000001fff007819 */ /* 0x000fe20000011407 */
[----:B------:R-:W-:Y:S01]  /*24bb0*/  IMAD R4, R23, UR5, R4 ;  /* 0x0000000517047c24 */ /* 0x000fe2000f8e0204 */
[----:B------:R-:W-:Y:S01]  /*24bc0*/  IADD3 R2, P0, R5, R2, RZ ;  /* 0x0000000205027210 */ /* 0x000fe20007f1e0ff */
        /* <DEDUP_REMOVED lines=12> */
.L_x_1903:
        /* <DEDUP_REMOVED lines=18> */
.L_x_2039:
[----:B------:R-:W-:Y:S01]  /*24db0*/  ULDC UR7, c[0x0][0xd50] ;  /* 0x0003540000077ab9 */ /* 0x000fe20000000800 */
[----:B------:R-:W-:Y:S01]  /*24dc0*/  UMOV UR39, UR6 ;  /* 0x0000000600277c82 */ /* 0x000fe20008000000 */
[----:B------:R-:W-:-:S11]  /*24dd0*/  UISETP.NE.AND UP0, UPT, UR7, 0x1, UPT ;  /* 0x000000010700788c */ /* 0x000fd6000bf05270 */
[----:B------:R-:W-:Y:S01]  /*24de0*/  @UP0 ULDC UR4, c[0x0][0xd54] ;  /* 0x0003550000040ab9 */ /* 0x000fe20000000800 */
[----:B------:R-:W-:Y:S01]  /*24df0*/  @UP0 ULDC UR8, c[0x0][0xd58] ;  /* 0x0003560000080ab9 */ /* 0x000fe20000000800 */
[----:B------:R-:W-:-:S04]  /*24e00*/  UIMAD.WIDE.U32 UR4, UR6, UR4, URZ ;  /* 0x00000004060472a5 */ /* 0x000fc8000f8e003f */
[----:B------:R-:W-:-:S12]  /*24e10*/  @UP0 USHF.R.U32.HI UR39, URZ, UR8, UR5 ;  /* 0x000000083f270299 */ /* 0x000fd80008011605 */
.L_x_2040:
[----:B------:R-:W-:Y:S01]  /*24e20*/  ISETP.GE.AND P0, PT, R17, RZ, PT ;  /* 0x000000ff1100720c */ /* 0x000fe20003f06270 */
[----:B------:R-:W-:Y:S01]  /*24e30*/  UIADD3 UR44, -UR39, URZ, URZ ;  /* 0x0000003f272c7290 */ /* 0x000fe2000fffe13f */
[----:B------:R-:W-:Y:S02]  /*24e40*/  IMAD.MOV.U32 R21, RZ, RZ, 0x1 ;  /* 0x00000001ff157424 */ /* 0x000fe400078e00ff */
[----:B------:R-:W-:Y:S01]  /*24e50*/  IMAD.MOV.U32 R8, RZ, RZ, RZ ;  /* 0x000000ffff087224 */ /* 0x000fe200078e00ff */
[----:B------:R-:W-:Y:S01]  /*24e60*/  UIMAD UR44, UR7, UR44, UR6 ;  /* 0x0000002c072c72a4 */ /* 0x000fe2000f8e0206 */
[----:B------:R-:W-:-:S07]  /*24e70*/  IMAD.MOV.U32 R4, RZ, RZ, 0x1 ;  /* 0x00000001ff047424 */ /* 0x000fce00078e00ff */
        /* <DEDUP_REMOVED lines=29> */
[----:B------:R-:W-:Y:S02]  /*25050*/  USHF.R.S32.HI UR6, URZ, 0x1f, UR9 ;  /* 0x0000001f3f067899 */ /* 0x000fe40008011409 */
[----:B------:R-:W-:Y:S02]  /*25060*/  @UP1 USHF.R.U32.HI UR8, URZ, UR12, UR7 ;  /* 0x0000000c3f081299 */ /* 0x000fe40008011607 */
[----:B------:R-:W-:Y:S02]  /*25070*/  UIADD3 UR7, UR46, 0x1, -UR11 ;  /* 0x000000012e077890 */ /* 0x000fe4000fffe80b */
[----:B------:R-:W-:Y:S02]  /*25080*/  ULEA.HI UR6, UR6, UR9, URZ, 0x6 ;  /* 0x0000000906067291 */ /* 0x000fe4000f8f303f */
[----:B------:R-:W-:-:S02]  /*25090*/  UIADD3 UR7, UR7, UR8, URZ ;  /* 0x0000000807077290 */ /* 0x000fc4000fffe03f */
[----:B------:R-:W-:Y:S02]  /*250a0*/  USHF.R.S32.HI UR41, URZ, 0x6, UR6 ;  /* 0x000000063f297899 */ /* 0x000fe40008011406 */
[----:B------:R-:W-:Y:S01]  /*250b0*/  UIADD3 UR4, UR7, UR4, URZ ;  /* 0x0000000407047290 */ /* 0x000fe2000fffe03f */
        /* <DEDUP_REMOVED lines=11> */
.L_x_2043:
[----:B------:R-:W-:-:S11]  /*25170*/  UISETP.NE.AND UP0, UPT, UR5, 0x1, UPT ;  /* 0x000000010500788c */ /* 0x000fd6000bf05270 */
[----:B------:R-:W-:Y:S02]  /*25180*/  @UP0 ULDC.64 UR12, c[0x0][0xae0] ;  /* 0x0002b800000c0ab9 */ /* 0x000fe40000000a00 */
[----:B------:R-:W-:-:S04]  /*25190*/  UIMAD.WIDE.U32 UR6, UR8, UR12, URZ ;  /* 0x0000000c080672a5 */ /* 0x000fc8000f8e003f */
[----:B------:R-:W-:-:S12]  /*251a0*/  @UP0 USHF.R.U32.HI UR8, URZ, UR13, UR7 ;  /* 0x0000000d3f080299 */ /* 0x000fd80008011607 */
.L_x_2044:
[----:B------:R-:W-:-:S04]  /*251b0*/  UIMAD UR8, UR8, UR5, UR5 ;  /* 0x00000005080872a4 */ /* 0x000fc8000f8e0205 */
[----:B------:R-:W-:-:S04]  /*251c0*/  UISETP.LT.AND UP0, UPT, UR4, UR8, UPT ;  /* 0x000000080400728c */ /* 0x000fc8000bf01270 */
[----:B------:R-:W-:-:S12]  /*251d0*/  USEL UR4, UR4, UR8, UP0 ;  /* 0x0000000804047287 */ /* 0x000fd80008000000 */
.L_x_2042:
        /* <DEDUP_REMOVED lines=26> */
.L_x_2046:
[----:B------:R-:W-:-:S11]  /*25380*/  UISETP.NE.AND UP0, UPT, UR5, 0x1, UPT ;  /* 0x000000010500788c */ /* 0x000fd6000bf05270 */
[----:B------:R-:W-:Y:S02]  /*25390*/  @UP0 ULDC.64 UR10, c[0x0][0xae0] ;  /* 0x0002b800000a0ab9 */ /* 0x000fe40000000a00 */
[----:B------:R-:W-:-:S04]  /*253a0*/  UIMAD.WIDE.U32 UR6, UR4, UR10, URZ ;  /* 0x0000000a040672a5 */ /* 0x000fc8000f8e003f */
[----:B------:R-:W-:-:S12]  /*253b0*/  @UP0 USHF.R.U32.HI UR4, URZ, UR11, UR7 ;  /* 0x0000000b3f040299 */ /* 0x000fd80008011607 */
.L_x_2047:
[----:B------:R-:W-:-:S04]  /*253c0*/  UIMAD UR4, UR4, UR5, URZ ;  /* 0x00000005040472a4 */ /* 0x000fc8000f8e023f */
[----:B------:R-:W-:-:S04]  /*253d0*/  UISETP.LT.AND UP0, UPT, UR8, UR4, UPT ;  /* 0x000000040800728c */ /* 0x000fc8000bf01270 */
[----:B------:R-:W-:-:S12]  /*253e0*/  USEL UR8, UR8, UR4, !UP0 ;  /* 0x0000000408087287 */ /* 0x000fd8000c000000 */
.L_x_2045:
        /* <DEDUP_REMOVED lines=44> */
.L_x_2048:
[----:B------:R-:W-:Y:S02]  /*256b0*/  UIMAD UR48, UR44, UR38, UR43 ;  /* 0x000000262c3072a4 */ /* 0x000fe4000f8e022b */
[----:B------:R-:W-:Y:S02]  /*256c0*/  IMAD.U32 R3, RZ, RZ, UR38 ;  /* 0x00000026ff037e24 */ /* 0x000fe4000f8e00ff */
[----:B------:R-:W-:Y:S02]  /*256d0*/  IMAD.MOV.U32 R8, RZ, RZ, RZ ;  /* 0x000000ffff087224 */ /* 0x000fe400078e00ff */
[----:B------:R-:W-:Y:S02]  /*256e0*/  IMAD.MOV.U32 R21, RZ, RZ, 0x1 ;  /* 0x00000001ff157424 */ /* 0x000fe400078e00ff */
[----:B------:R-:W-:Y:S02]  /*256f0*/  IMAD.U32 R28, RZ, RZ, UR48 ;  /* 0x00000030ff1c7e24 */ /* 0x000fe4000f8e00ff */
[----:B------:R-:W-:-:S03]  /*25700*/  IMAD.MOV.U32 R4, RZ, RZ, 0x1 ;  /* 0x00000001ff047424 */ /* 0x000fc600078e00ff */
        /* <DEDUP_REMOVED lines=26> */
.L_x_2049:
        /* <DEDUP_REMOVED lines=19> */
[----:B-1---5:R-:W-:Y:S05]  /*259e0*/  CALL.ABS.NOINC R2 ;  /* 0x0000000002007343 */ /* 0x022fea0003c00000 */
.L_x_2051:
[----:B------:R0:W1:Y:S01]  /*259f0*/  LDC.64 R2, c[0x4][R16] ;  /* 0x0100000010027b82 */ /* 0x0000620000000a00 */
[----:B------:R-:W-:Y:S01]  /*25a00*/  ULDC.64 UR4, c[0x4][0x90] ;  /* 0x0100240000047ab9 */ /* 0x000fe20000000a00 */
[----:B------:R-:W-:Y:S01]  /*25a10*/  ULDC.64 UR6, c[0x4][0x98] ;  /* 0x0100260000067ab9 */ /* 0x000fe20000000a00 */
[----:B------:R-:W-:Y:S02]  /*25a20*/  IMAD.U32 R4, RZ, RZ, UR4 ;  /* 0x00000004ff047e24 */ /* 0x000fe4000f8e00ff */
        /* <DEDUP_REMOVED lines=11> */
.L_x_2050:
        /* <DEDUP_REMOVED lines=16> */
[----:B------:R-:W-:Y:S01]  /*25be0*/  LOP3.LUT R16, R16, 0xffffdfff, RZ, 0xc0, !PT ;  /* 0xffffdfff10107812 */ /* 0x000fe200078ec0ff */
[----:B------:R-:W-:-:S04]  /*25bf0*/  IMAD.IADD R4, R31, 0x1, R18 ;  /* 0x000000011f047824 */ /* 0x000fc800078e0212 */
[C---:B-----5:R-:W-:Y:S01]  /*25c00*/  IMAD.IADD R10, R4.reuse, 0x1, R29 ;  /* 0x00000001040a7824 */ /* 0x060fe200078e021d */
[----:B------:R-:W-:-:S03]  /*25c10*/  ISETP.GE.AND P0, PT, R4, UR46, PT ;  /* 0x0000002e04007c0c */ /* 0x000fc6000bf06270 */
[----:B------:R-:W-:Y:S01]  /*25c20*/  IMAD.MOV.U32 R7, RZ, RZ, R10 ;  /* 0x000000ffff077224 */ /* 0x000fe200078e000a */
[----:B------:R-:W-:Y:S01]  /*25c30*/  ISETP.GT.U32.OR P0, PT, R31, 0x3f, P0 ;  /* 0x0000003f1f00780c */ /* 0x000fe20000704470 */
[----:B------:R-:W1:Y:S01]  /*25c40*/  @P1 LDC R0, c[0x0][0x434] ;  /* 0x00010d00ff001b82 */ /* 0x000e620000000800 */
[----:B------:R-:W-:-:S07]  /*25c50*/  @P1 LOP3.LUT R16, R16, 0x2000, RZ, 0xfc, !PT ;  /* 0x0000200010101812 */ /* 0x000fce00078efcff */
[----:B0-----:R-:W0:Y:S08]  /*25c60*/  @P1 LDC R3, c[0x0][0x438] ;  /* 0x00010e00ff031b82 */ /* 0x001e300000000800 */
[----:B------:R-:W3:Y:S08]  /*25c70*/  @!P0 LDC.64 R8, c[0x0][0x428] ;  /* 0x00010a00ff088b82 */ /* 0x000ef00000000a00 */
[----:B------:R-:W4:Y:S01]  /*25c80*/  @!P0 LDC.64 R4, c[0x0][0x418] ;  /* 0x00010600ff048b82 */ /* 0x000f220000000a00 */
[----:B-1----:R-:W-:-:S05]  /*25c90*/  @P1 IMAD.HI.U32 R0, R10, R0, RZ ;  /* 0x000000000a001227 */ /* 0x002fca00078e00ff */
[----:B0-----:R-:W-:-:S04]  /*25ca0*/  @P1 SHF.R.U32.HI R7, RZ, R3, R0 ;  /* 0x00000003ff071219 */ /* 0x001fc80000011600 */
[--C-:B------:R-:W-:Y:S01]  /*25cb0*/  @!P0 SHF.R.S32.HI R3, RZ, 0x1f, R7.reuse ;  /* 0x0000001fff038819 */ /* 0x100fe20000011407 */
[----:B------:R-:W-:Y:S01]  /*25cc0*/  @!P0 IMAD.MOV.U32 R2, RZ, RZ, R7 ;  /* 0x000000ffff028224 */ /* 0x000fe200078e0007 */
[----:B--2---:R-:W-:-:S03]  /*25cd0*/  SHF.R.S32.HI R32, RZ, 0x1f, R25 ;  /* 0x0000001fff207819 */ /* 0x004fc60000011419 */
[----:B---3--:R-:W-:-:S04]  /*25ce0*/  @!P0 IMAD.WIDE.U32 R2, R25, R8, R2 ;  /* 0x0000000819028225 */ /* 0x008fc800078e0002 */
[----:B------:R-:W-:Y:S01]  /*25cf0*/  @!P0 IMAD R0, R32, R8, RZ ;  /* 0x0000000820008224 */ /* 0x000fe200078e02ff */
[----:B----4-:R-:W-:-:S03]  /*25d00*/  @!P0 LEA R4, P1, R2, R4, 0x2 ;  /* 0x0000000402048211 */ /* 0x010fc600078210ff */
[----:B------:R-:W-:-:S04]  /*25d10*/  @!P0 IMAD R9, R25, R9, R0 ;  /* 0x0000000919098224 */ /* 0x000fc800078e0200 */
[----:B------:R-:W-:-:S05]  /*25d20*/  @!P0 IMAD.IADD R0, R3, 0x1, R9 ;  /* 0x0000000103008824 */ /* 0x000fca00078e0209 */
        /* <DEDUP_REMOVED lines=38> */
[----:B------:R-:W-:-:S02]  /*25f90*/  LOP3.LUT R2, R22, 0x1c0, RZ, 0xfc, !PT ;  /* 0x000001c016027812 */ /* 0x000fc400078efcff */
[----:B------:R-:W-:Y:S02]  /*25fa0*/  @P2 LOP3.LUT R16, R16, 0x4, RZ, 0xfc, !PT ;  /* 0x0000000410102812 */ /* 0x000fe400078efcff */
[----:B------:R-:W-:Y:S02]  /*25fb0*/  SEL R34, RZ, 0x40, P0 ;  /* 0x00000040ff227807 */ /* 0x000fe40000000000 */
[----:B------:R-:W-:Y:S01]  /*25fc0*/  ISETP.GE.AND P0, PT, R2, UR4, PT ;  /* 0x0000000402007c0c */ /* 0x000fe2000bf06270 */
[----:B------:R-:W-:Y:S01]  /*25fd0*/  UMOV UR4, 0xffffffff ;  /* 0xffffffff00047882 */ /* 0x000fe20000000000 */
[----:B------:R-:W-:Y:S02]  /*25fe0*/  SEL R3, RZ, 0x10, P2 ;  /* 0x00000010ff037807 */ /* 0x000fe40001000000 */
[----:B------:R-:W-:Y:S02]  /*25ff0*/  LOP3.LUT R16, R16, 0xfffffffd, RZ, 0xc0, !PT ;  /* 0xfffffffd10107812 */ /* 0x000fe400078ec0ff */
[----:B------:R-:W-:-:S02]  /*26000*/  SEL R2, RZ, 0x20, P1 ;  /* 0x00000020ff027807 */ /* 0x000fc40000800000 */
[----:B------:R-:W-:Y:S02]  /*26010*/  SEL R17, RZ, 0x80, P0 ;  /* 0x00000080ff117807 */ /* 0x000fe40000000000 */
[----:B------:R-:W-:Y:S02]  /*26020*/  @P1 LOP3.LUT R16, R16, 0x2, RZ, 0xfc, !PT ;  /* 0x0000000210101812 */ /* 0x000fe400078efcff */
[----:B------:R-:W-:Y:S01]  /*26030*/  LOP3.LUT R3, R2, R0, R3, 0xfe, !PT ;  /* 0x0000000002037212 */ /* 0x000fe200078efe03 */
[----:B------:R-:W-:Y:S06]  /*26040*/  BRA.DIV UR4, `(.L_x_2052) ;  /* 0x0000003a04607947 */ /* 0x000fec000b800000 */
.L_x_2098:
[----:B------:R-:W-:Y:S01]  /*26050*/  ULOP3.LUT UR4, UR61, 0x2, URZ, 0xfc, !UPT ;  /* 0x000000023d047892 */ /* 0x000fe2000f8efc3f */
[----:B------:R-:W-:Y:S01]  /*26060*/  ISETP.GT.U32.AND P1, PT, R31, 0x3f, PT ;  /* 0x0000003f1f00780c */ /* 0x000fe20003f24070 */
[----:B------:R-:W-:Y:S01]  /*26070*/  IMAD.U32 R24, RZ, RZ, UR39 ;  /* 0x00000027ff187e24 */ /* 0x000fe2000f8e00ff */
[----:B------:R-:W-:Y:S02]  /*26080*/  LOP3.LUT R16, R16, 0xfffffbff, RZ, 0xc0, !PT ;  /* 0xfffffbff10107812 */ /* 0x000fe400078ec0ff */
[----:B------:R-:W-:Y:S01]  /*26090*/  LOP3.LUT R34, R3, R34, RZ, 0xfc, !PT ;  /* 0x0000002203227212 */ /* 0x000fe200078efcff */
[----:B------:R-:W-:Y:S01]  /*260a0*/  IMAD.U32 R33, RZ, RZ, UR4 ;  /* 0x00000004ff217e24 */ /* 0x000fe2000f8e00ff */
[----:B------:R-:W-:Y:S02]  /*260b0*/  SHF.R.S32.HI R24, RZ, 0x1f, R24 ;  /* 0x0000001fff187819 */ /* 0x000fe40000011418 */
[----:B------:R-:W-:Y:S02]  /*260c0*/  LOP3.LUT R17, R34, R17, RZ, 0xfc, !PT ;  /* 0x0000001122117212 */ /* 0x000fe400078efcff */
[----:B------:R-:W-:-:S13]  /*260d0*/  ISETP.NE.AND P0, PT, R33, 0x3, PT ;  /* 0x000000032100780c */ /* 0x000fda0003f05270 */
[----:B------:R-:W-:-:S04]  /*260e0*/  @P0 LOP3.LUT R16, R16, 0x400, RZ, 0xfc, !PT ;  /* 0x0000040010100812 */ /* 0x000fc800078efcff */
[----:B------:R-:W-:-:S04]  /*260f0*/  LOP3.LUT R16, R16, 0xffffbfff, RZ, 0xc0, !PT ;  /* 0xffffbfff10107812 */ /* 0x000fc800078ec0ff */
[----:B------:R-:W-:Y:S01]  /*26100*/  @P1 LOP3.LUT R16, R16, 0x4000, RZ, 0xfc, !PT ;  /* 0x0000400010101812 */ /* 0x000fe200078efcff */
[----:B------:R-:W-:Y:S06]  /*26110*/  @!P0 BRA `(.L_x_2053) ;  /* 0x0000000000048947 */ /* 0x000fec0003800000 */
[----:B------:R-:W-:Y:S01]  /*26120*/  BPT.TRAP 0x1 ;  /* 0x000000040000795c */ /* 0x000fe20000300000 */
.L_x_2053:
[----:B------:R-:W-:-:S05]  /*26130*/  IMAD.MOV.U32 R0, RZ, RZ, 0x1 ;  /* 0x00000001ff007424 */ /* 0x000fca00078e00ff */
[----:B------:R-:W-:-:S04]  /*26140*/  SHF.L.U32 R0, R0, 0x1f, RZ ;  /* 0x0000001f00007819 */ /* 0x000fc800000006ff */
[----:B------:R-:W0:Y:S02]  /*26150*/  SYNCS.PHASECHK.TRANS64.TRYWAIT P0, [UR45+0x38840], R0 ;  /* 0x03884000ff0075a7 */ /* 0x000e24000800016d */
[----:B0-----:R-:W-:Y:S05]  /*26160*/  @!P0 BRA `(.L_x_2054) ;  /* 0x0000003800388947 */ /* 0x001fea0003800000 */
.L_x_2099:
[----:B------:R-:W-:Y:S01]  /*26170*/  SHF.R.S32.HI R30, RZ, 0x1f, R19 ;  /* 0x0000001fff1e7819 */ /* 0x000fe20000011413 */
[----:B------:R-:W-:Y:S01]  /*26180*/  ULDC.64 UR4, c[0x0][0x300] ;  /* 0x0000c00000047ab9 */ /* 0x000fe20000000a00 */
[----:B------:R-:W-:Y:S01]  /*26190*/  R2UR UR6, R24 ;  /* 0x00000000180672ca */ /* 0x000fe200000e0000 */
[C---:B0-----:R-:W-:Y:S01]  /*261a0*/  IMAD.WIDE.U32 R2, R19.reuse, UR4, RZ ;  /* 0x0000000413027c25 */ /* 0x041fe2000f8e00ff */
[----:B------:R-:W-:Y:S02]  /*261b0*/  SHF.R.U32.HI R8, RZ, 0x3, R6 ;  /* 0x00000003ff087819 */ /* 0x000fe40000011606 */
[----:B------:R-:W-:Y:S01]  /*261c0*/  LOP3.LUT R16, R16, 0xfffffffe, RZ, 0xc0, !PT ;  /* 0xfffffffe10107812 */ /* 0x000fe200078ec0ff */
[----:B------:R-:W-:Y:S01]  /*261d0*/  IMAD R0, R30, UR4, RZ ;  /* 0x000000041e007c24 */ /* 0x000fe2000f8e02ff */
[----:B------:R-:W-:Y:S01]  /*261e0*/  IADD3 R18, -R8, UR46, -R18 ;  /* 0x0000002e08127c10 */ /* 0x000fe2000fffe912 */
[----:B------:R-:W-:Y:S02]  /*261f0*/  IMAD.SHL.U32 R23, R6, 0x8, RZ ;  /* 0x0000000806177824 */ /* 0x000fe400078e00ff */
        /* <DEDUP_REMOVED lines=15> */
[----:B------:R-:W-:Y:S01]  /*262f0*/  VIADD R3, R3, UR4 ;  /* 0x0000000403037c36 */ /* 0x000fe20008000000 */
[----:B------:R-:W-:Y:S02]  /*26300*/  ULDC UR4, c[0x0][0x2f4] ;  /* 0x0000bd0000047ab9 */ /* 0x000fe40000000800 */
[----:B------:R-:W-:-:S02]  /*26310*/  ISETP.GE.AND P2, PT, R22, UR4, PT ;  /* 0x0000000416007c0c */ /* 0x000fc4000bf46270 */
[----:B------:R-:W-:Y:S02]  /*26320*/  LEA.HI.X R4, R2, UR7, R3, 0x1, P0 ;  /* 0x0000000702047c11 */ /* 0x000fe400080f0c03 */
[----:B------:R-:W-:Y:S02]  /*26330*/  LOP3.LUT R2, R5, 0x1c0, RZ, 0xc0, !PT ;  /* 0x000001c005027812 */ /* 0x000fe400078ec0ff */
[----:B------:R-:W-:Y:S02]  /*26340*/  ISETP.GE.AND P0, PT, R18, 0x1, PT ;  /* 0x000000011200780c */ /* 0x000fe40003f06270 */
[----:B------:R-:W-:-:S04]  /*26350*/  LOP3.LUT R2, R2, 0x38, R5, 0xf8, !PT ;  /* 0x0000003802027812 */ /* 0x000fc800078ef805 */
[----:B------:R-:W-:Y:S02]  /*26360*/  LOP3.LUT R2, R2, 0x38, R37, 0x78, !PT ;  /* 0x0000003802027812 */ /* 0x000fe400078e7825 */
[----:B------:R-:W-:Y:S02]  /*26370*/  @P2 LOP3.LUT R16, R16, 0x1, RZ, 0xfc, !PT ;  /* 0x0000000110102812 */ /* 0x000fe400078efcff */
        /* <DEDUP_REMOVED lines=25> */
.L_x_2109:
        /* <DEDUP_REMOVED lines=15> */
.L_x_2056:
[----:B------:R-:W-:Y:S01]  /*26600*/  SYNCS.ARRIVE.TRANS64.A1T0 RZ, [UR45+0x38830], RZ ;  /* 0x038830ffffff79a7 */ /* 0x000fe2000810002d */
[----:B------:R-:W-:Y:S05]  /*26610*/  WARPSYNC.ALL ;  /* 0x0000000000007948 */ /* 0x000fea0003800000 */
[----:B------:R-:W-:Y:S01]  /*26620*/  UIADD3 UR4, UR45, 0x20400, URZ ;  /* 0x000204002d047890 */ /* 0x000fe2000fffe03f */
[----:B------:R-:W-:Y:S03]  /*26630*/  BAR.SYNC.DEFER_BLOCKING 0x8, 0x100 ;  /* 0x0204000000007b1d */ /* 0x000fe60000010000 */
[----:B------:R-:W-:-:S06]  /*26640*/  ULOP3.LUT UP0, URZ, UR4, 0x3ff, URZ, 0xc0, !UPT ;  /* 0x000003ff043f7892 */ /* 0x000fcc000f80c03f */
[----:B------:R-:W-:-:S13]  /*26650*/  PLOP3.LUT P0, PT, PT, PT, UP0, 0x80, 0x0 ;  /* 0x000000000000781c */ /* 0x000fda0003f0f008 */
        /* <DEDUP_REMOVED lines=17> */
.L_x_2057:
[----:B------:R-:W0:Y:S01]  /*26770*/  S2R R20, SR_CTAID.Z ;  /* 0x0000000000147919 */ /* 0x000e220000002700 */
[----:B------:R-:W-:Y:S01]  /*26780*/  UISETP.NE.AND UP0, UPT, UR47, URZ, UPT ;  /* 0x0000003f2f00728c */ /* 0x000fe2000bf05270 */
[----:B------:R-:W-:Y:S01]  /*26790*/  VIADD R37, R31, UR40 ;  /* 0x000000281f257c36 */ /* 0x000fe20008000000 */
[----:B------:R-:W-:Y:S01]  /*267a0*/  R2UR UR6, R24 ;  /* 0x00000000180672ca */ /* 0x000fe200000e0000 */
[----:B------:R-:W-:Y:S01]  /*267b0*/  ULDC.64 UR8, c[0x0][0x2d8] ;  /* 0x0000b60000087ab9 */ /* 0x000fe20000000a00 */
[----:B------:R-:W1:Y:S01]  /*267c0*/  LDC R6, c[0x0][0x448] ;  /* 0x00011200ff067b82 */ /* 0x000e620000000800 */
[----:B------:R-:W-:Y:S01]  /*267d0*/  IMAD.MOV.U32 R0, RZ, RZ, R37 ;  /* 0x000000ffff007224 */ /* 0x000fe200078e0025 */
[----:B------:R-:W-:-:S05]  /*267e0*/  PLOP3.LUT P0, PT, PT, PT, UP0, 0x80, 0x0 ;  /* 0x000000000000781c */ /* 0x000fca0003f0f008 */
[----:B------:R-:W-:-:S04]  /*267f0*/  @UP0 ULDC UR4, c[0x0][0x44c] ;  /* 0x0001130000040ab9 */ /* 0x000fc80000000800 */
[----:B------:R-:W-:-:S04]  /*26800*/  UIMAD UR6, UR6, UR8, URZ ;  /* 0x00000008060672a4 */ /* 0x000fc8000f8e023f */
[----:B------:R-:W-:Y:S01]  /*26810*/  @P0 IMAD.HI.U32 R2, R37, UR4, RZ ;  /* 0x0000000425020c27 */ /* 0x000fe2000f8e00ff */
[----:B------:R-:W-:Y:S01]  /*26820*/  PLOP3.LUT P0, PT, PT, PT, UP0, 0x80, 0x0 ;  /* 0x000000000000781c */ /* 0x000fe20003f0f008 */
[----:B------:R-:W-:Y:S01]  /*26830*/  @UP0 ULDC UR4, c[0x0][0x450] ;  /* 0x0001140000040ab9 */ /* 0x000fe20000000800 */
[----:B------:R-:W-:Y:S01]  /*26840*/  UIMAD UR6, UR39, UR9, UR6 ;  /* 0x00000009270672a4 */ /* 0x000fe2000f8e0206 */
[----:B0-----:R-:W-:Y:S02]  /*26850*/  SHF.R.S32.HI R21, RZ, 0x1f, R20 ;  /* 0x0000001fff157819 */ /* 0x001fe40000011414 */
[----:B------:R-:W0:Y:S08]  /*26860*/  S2R R20, SR_CTAID.Z ;  /* 0x0000000000147919 */ /* 0x000e300000002700 */
[----:B------:R-:W-:Y:S01]  /*26870*/  @P0 SHF.R.U32.HI R0, RZ, UR4, R2 ;  /* 0x00000004ff000c19 */ /* 0x000fe20008011602 */
[----:B------:R-:W-:-:S04]  /*26880*/  UIMAD.WIDE.U32 UR4, UR39, UR8, URZ ;  /* 0x00000008270472a5 */ /* 0x000fc8000f8e003f */
[----:B------:R-:W-:Y:S02]  /*26890*/  UIADD3 UR6, UR5, UR6, URZ ;  /* 0x0000000605067290 */ /* 0x000fe4000fffe03f */
[----:B------:R-:W-:Y:S02]  /*268a0*/  IMAD.U32 R4, RZ, RZ, UR4 ;  /* 0x00000004ff047e24 */ /* 0x000fe4000f8e00ff */
[----:B------:R-:W-:Y:S01]  /*268b0*/  IMAD.U32 R5, RZ, RZ, UR5 ;  /* 0x00000005ff057e24 */ /* 0x000fe2000f8e00ff */
[----:B------:R-:W-:Y:S01]  /*268c0*/  ULDC.64 UR4, c[0x0][0x2e0] ;  /* 0x0000b80000047ab9 */ /* 0x000fe20000000a00 */
[----:B------:R-:W-:Y:S01]  /*268d0*/  IMAD.MOV.U32 R2, RZ, RZ, R4 ;  /* 0x000000ffff027224 */ /* 0x000fe200078e0004 */
[----:B------:R-:W-:Y:S01]  /*268e0*/  SHF.R.S32.HI R5, RZ, 0x1f, R0 ;  /* 0x0000001fff057819 */ /* 0x000fe20000011400 */
[----:B------:R-:W-:Y:S02]  /*268f0*/  IMAD.U32 R3, RZ, RZ, UR6 ;  /* 0x00000006ff037e24 */ /* 0x000fe4000f8e00ff */
[----:B------:R-:W-:-:S04]  /*26900*/  IMAD R4, R21, UR4, RZ ;  /* 0x0000000415047c24 */ /* 0x000fc8000f8e02ff */
[C---:B0-----:R-:W-:Y:S02]  /*26910*/  IMAD R4, R20.reuse, UR5, R4 ;  /* 0x0000000514047c24 */ /* 0x041fe4000f8e0204 */
[----:B------:R-:W-:Y:S01]  /*26920*/  IMAD.WIDE.U32 R2, R20, UR4, R2 ;  /* 0x0000000414027c25 */ /* 0x000fe2000f8e0002 */
[----:B------:R-:W-:Y:S01]  /*26930*/  ULDC.64 UR4, c[0x0][0x2d0] ;  /* 0x0000b40000047ab9 */ /* 0x000fe20000000a00 */
[----:B------:R-:W0:Y:S02]  /*26940*/  S2R R20, SR_TID.X ;  /* 0x0000000000147919 */ /* 0x000e240000002100 */
[----:B------:R-:W-:Y:S02]  /*26950*/  IMAD.IADD R3, R3, 0x1, R4 ;  /* 0x0000000103037824 */ /* 0x000fe400078e0204 */
[----:B------:R-:W-:Y:S02]  /*26960*/  IMAD.MOV R4, RZ, RZ, -R0 ;  /* 0x000000ffff047224 */ /* 0x000fe400078e0a00 */
[----:B------:R-:W-:-:S02]  /*26970*/  IMAD R5, R5, UR4, RZ ;  /* 0x0000000405057c24 */ /* 0x000fc4000f8e02ff */
[----:B-1----:R-:W-:Y:S02]  /*26980*/  IMAD R4, R6, R4, R37 ;  /* 0x0000000406047224 */ /* 0x002fe400078e0225 */
[C---:B------:R-:W-:Y:S02]  /*26990*/  IMAD R5, R0.reuse, UR5, R5 ;  /* 0x0000000500057c24 */ /* 0x040fe4000f8e0205 */
[----:B------:R-:W-:Y:S01]  /*269a0*/  IMAD.WIDE.U32 R2, R0, UR4, R2 ;  /* 0x0000000400027c25 */ /* 0x000fe2000f8e0002 */
[----:B------:R-:W-:Y:S01]  /*269b0*/  SHF.R.S32.HI R0, RZ, 0x1f, R4 ;  /* 0x0000001fff007819 */ /* 0x000fe20000011404 */
[----:B------:R-:W-:Y:S02]  /*269c0*/  ULDC.64 UR4, c[0x0][0x2c8] ;  /* 0x0000b20000047ab9 */ /* 0x000fe40000000a00 */
[----:B------:R-:W-:Y:S02]  /*269d0*/  IMAD.IADD R3, R3, 0x1, R5 ;  /* 0x0000000103037824 */ /* 0x000fe400078e0205 */
[----:B------:R-:W-:-:S02]  /*269e0*/  IMAD R0, R0, UR4, RZ ;  /* 0x0000000400007c24 */ /* 0x000fc4000f8e02ff */
[----:B------:R-:W-:-:S04]  /*269f0*/  IMAD.WIDE.U32 R2, R4, UR4, R2 ;  /* 0x0000000404027c25 */ /* 0x000fc8000f8e0002 */
[----:B------:R-:W-:Y:S01]  /*26a00*/  IMAD R0, R4, UR5, R0 ;  /* 0x0000000504007c24 */ /* 0x000fe2000f8e0200 */
[----:B------:R-:W-:-:S03]  /*26a10*/  ULDC.64 UR4, c[0x0][0x280] ;  /* 0x0000a00000047ab9 */ /* 0x000fc60000000a00 */
[----:B------:R-:W-:Y:S01]  /*26a20*/  IMAD.IADD R3, R3, 0x1, R0 ;  /* 0x0000000103037824 */ /* 0x000fe200078e0200 */
[----:B------:R-:W-:Y:S01]  /*26a30*/  LEA R0, P0, R2, UR4, 0x1 ;  /* 0x0000000402007c11 */ /* 0x000fe2000f8008ff */
[----:B------:R-:W-:Y:S01]  /*26a40*/  ULDC UR4, c[0x0][0x2b8] ;  /* 0x0000ae0000047ab9 */ /* 0x000fe20000000800 */
[----:B0-----:R-:W-:Y:S02]  /*26a50*/  LOP3.LUT R20, R20, 0x7f, RZ, 0xc0, !PT ;  /* 0x0000007f14147812 */ /* 0x001fe400078ec0ff */
[----:B------:R-:W-:Y:S01]  /*26a60*/  LEA.HI.X R4, R2, UR5, R3, 0x1, P0 ;  /* 0x0000000502047c11 */ /* 0x000fe200080f0c03 */
[----:B------:R-:W-:Y:S01]  /*26a70*/  UMOV UR5, 0xffffffff ;  /* 0xffffffff00057882 */ /* 0x000fe20000000000 */
[----:B------:R-:W-:Y:S02]  /*26a80*/  ISETP.GE.AND P0, PT, R22, UR4, PT ;  /* 0x0000000416007c0c */ /* 0x000fe4000bf06270 */
[----:B------:R-:W-:Y:S01]  /*26a90*/  SHF.R.U32.HI R20, RZ, 0x3, R20 ;  /* 0x00000003ff147819 */ /* 0x000fe20000011614 */
[----:B------:R-:W-:Y:S10]  /*26aa0*/  BRA.DIV UR5, `(.L_x_2058) ;  /* 0x0000003605207947 */ /* 0x000ff4000b800000 */
[----:B------:R-:W0:Y:S01]  /*26ab0*/  SHFL.IDX PT, R3, R0, RZ, 0x181f ;  /* 0x00181fff00037589 */ /* 0x000e2200000e0000 */
[----:B------:R-:W-:Y:S01]  /*26ac0*/  ULDC UR4, c[0x0][0x288] ;  /* 0x0000a20000047ab9 */ /* 0x000fe20000000800 */
[----:B------:R-:W-:Y:S01]  /*26ad0*/  LOP3.LUT R16, R16, 0xfffffeff, RZ, 0xc0, !PT ;  /* 0xfffffeff10107812 */ /* 0x000fe200078ec0ff */
[----:B------:R-:W-:Y:S01]  /*26ae0*/  IMAD R5, R6, UR4, RZ ;  /* 0x0000000406057c24 */ /* 0x000fe2000f8e02ff */
[----:B------:R-:W1:Y:S01]  /*26af0*/  SHFL.IDX PT, R2, R4, RZ, 0x181f ;  /* 0x00181fff04027589 */ /* 0x000e6200000e0000 */
[----:B------:R-:W-:-:S03]  /*26b00*/  VIADD R6, R20, UR40 ;  /* 0x0000002814067c36 */ /* 0x000fc60008000000 */
[----:B------:R-:W-:Y:S02]  /*26b10*/  SHFL.IDX PT, R14, R0, 0x3, 0x181f ;  /* 0x00781f00000e7f89 */ /* 0x000fe400000e0000 */
[----:B------:R-:W-:-:S13]  /*26b20*/  ISETP.GE.AND P2, PT, R6, R5, PT ;  /* 0x000000050600720c */ /* 0x000fda0003f46270 */
[----:B------:R-:W-:Y:S02]  /*26b30*/  @!P2 LEA R7, R23, UR45, 0x1 ;  /* 0x0000002d1707ac11 */ /* 0x000fe4000f8e08ff */
[----:B0-----:R-:W-:Y:S02]  /*26b40*/  @!P2 LEA R3, P1, R22, R3, 0x1 ;  /* 0x000000031603a211 */ /* 0x001fe400078208ff */
[----:B------:R-:W-:-:S03]  /*26b50*/  @P2 LOP3.LUT R16, R16, 0x100, RZ, 0xfc, !PT ;  /* 0x0000010010102812 */ /* 0x000fc600078efcff */
[----:B-1----:R-:W-:Y:S01]  /*26b60*/  @!P2 IMAD.X R2, RZ, RZ, R2, P1 ;  /* 0x000000ffff02a224 */ /* 0x002fe200008e0602 */
[----:B------:R-:W-:-:S04]  /*26b70*/  LOP3.LUT R16, R16, 0xffffff7f, RZ, 0xc0, !PT ;  /* 0xffffff7f10107812 */ /* 0x000fc800078ec0ff */
[----:B------:R-:W-:-:S04]  /*26b80*/  @!P2 LOP3.LUT R3, R3, R2, RZ, 0x3c, !PT ;  /* 0x000000020303a212 */ /* 0x000fc800078e3cff */
[----:B------:R-:W-:-:S04]  /*26b90*/  @!P2 LOP3.LUT R2, R3, R2, RZ, 0x3c, !PT ;  /* 0x000000020302a212 */ /* 0x000fc800078e3cff */
[----:B------:R-:W-:-:S05]  /*26ba0*/  @!P2 LOP3.LUT R3, R3, R2, RZ, 0x3c, !PT ;  /* 0x000000020303a212 */ /* 0x000fca00078e3cff */
[----:B------:R0:W-:Y:S04]  /*26bb0*/  @!P2 LDGSTS.E.BYPASS.LTC128B.128 [R7+0x20400], desc[UR36][R2.64], !P0 ;  /* 0x204000000207afae */ /* 0x0001e8000c101d64 */
[----:B0-----:R-:W0:Y:S01]  /*26bc0*/  SHFL.IDX PT, R3, R0, 0x1, 0x181f ;  /* 0x00381f0000037f89 */ /* 0x001e2200000e0000 */
[----:B------:R-:W-:-:S03]  /*26bd0*/  VIADD R7, R6, 0x10 ;  /* 0x0000001006077836 */ /* 0x000fc60000000000 */
[----:B------:R-:W1:Y:S02]  /*26be0*/  SHFL.IDX PT, R2, R4, 0x1, 0x181f ;  /* 0x00381f0004027f89 */ /* 0x000e6400000e0000 */
[----:B------:R-:W-:-:S13]  /*26bf0*/  ISETP.GE.AND P2, PT, R7, R5, PT ;  /* 0x000000050700720c */ /* 0x000fda0003f46270 */
[----:B------:R-:W-:Y:S02]  /*26c00*/  @!P2 LEA R7, R23, UR45, 0x1 ;  /* 0x0000002d1707ac11 */ /* 0x000fe4000f8e08ff */
[----:B------:R-:W-:Y:S02]  /*26c10*/  @P2 LOP3.LUT R16, R16, 0x80, RZ, 0xfc, !PT ;  /* 0x0000008010102812 */ /* 0x000fe400078efcff */
[----:B0-----:R-:W-:Y:S02]  /*26c20*/  @!P2 LEA R3, P1, R22, R3, 0x1 ;  /* 0x000000031603a211 */ /* 0x001fe400078208ff */
[----:B------:R-:W-:-:S03]  /*26c30*/  LOP3.LUT R16, R16, 0xffffffbf, RZ, 0xc0, !PT ;  /* 0xffffffbf10107812 */ /* 0x000fc600078ec0ff */
[----:B-1----:R-:W-:-:S05]  /*26c40*/  @!P2 IMAD.X R2, RZ, RZ, R2, P1 ;  /* 0x000000ffff02a224 */ /* 0x002fca00008e0602 */
[----:B------:R-:W-:-:S04]  /*26c50*/  @!P2 LOP3.LUT R3, R3, R2, RZ, 0x3c, !PT ;  /* 0x000000020303a212 */ /* 0x000fc800078e3cff */
[----:B------:R-:W-:-:S04]  /*26c60*/  @!P2 LOP3.LUT R2, R3, R2, RZ, 0x3c, !PT ;  /* 0x000000020302a212 */ /* 0x000fc800078e3cff */
[----:B------:R-:W-:-:S05]  /*26c70*/  @!P2 LOP3.LUT R3, R3, R2, RZ, 0x3c, !PT ;  /* 0x000000020303a212 */ /* 0x000fca00078e3cff */
[----:B------:R0:W-:Y:S04]  /*26c80*/  @!P2 LDGSTS.E.BYPASS.LTC128B.128 [R7+0x20c00], desc[UR36][R2.64], !P0 ;  /* 0x20c000000207afae */ /* 0x0001e8000c101d64 */
[----:B0-----:R-:W0:Y:S01]  /*26c90*/  SHFL.IDX PT, R3, R0, 0x2, 0x181f ;  /* 0x00581f0000037f89 */ /* 0x001e2200000e0000 */
[----:B------:R-:W-:-:S03]  /*26ca0*/  VIADD R7, R6, 0x20 ;  /* 0x0000002006077836 */ /* 0x000fc60000000000 */
[----:B------:R-:W1:Y:S02]  /*26cb0*/  SHFL.IDX PT, R2, R4, 0x2, 0x181f ;  /* 0x00581f0004027f89 */ /* 0x000e6400000e0000 */
[----:B------:R-:W-:Y:S02]  /*26cc0*/  ISETP.GE.AND P2, PT, R7, R5, PT ;  /* 0x000000050700720c */ /* 0x000fe40003f46270 */
[----:B------:R-:W2:Y:S11]  /*26cd0*/  SHFL.IDX PT, R4, R4, 0x3, 0x181f ;  /* 0x00781f0004047f89 */ /* 0x000eb600000e0000 */
[----:B------:R-:W-:-:S02]  /*26ce0*/  @!P2 LEA R7, R23, UR45, 0x1 ;  /* 0x0000002d1707ac11 */ /* 0x000fc4000f8e08ff */
[----:B------:R-:W-:Y:S02]  /*26cf0*/  @P2 LOP3.LUT R16, R16, 0x40, RZ, 0xfc, !PT ;  /* 0x0000004010102812 */ /* 0x000fe400078efcff */
[----:B0-----:R-:W-:-:S05]  /*26d00*/  @!P2 LEA R3, P1, R22, R3, 0x1 ;  /* 0x000000031603a211 */ /* 0x001fca00078208ff */
[----:B-1----:R-:W-:-:S05]  /*26d10*/  @!P2 IMAD.X R2, RZ, RZ, R2, P1 ;  /* 0x000000ffff02a224 */ /* 0x002fca00008e0602 */
[----:B------:R-:W-:-:S04]  /*26d20*/  @!P2 LOP3.LUT R3, R3, R2, RZ, 0x3c, !PT ;  /* 0x000000020303a212 */ /* 0x000fc800078e3cff */
[----:B------:R-:W-:-:S04]  /*26d30*/  @!P2 LOP3.LUT R2, R3, R2, RZ, 0x3c, !PT ;  /* 0x000000020302a212 */ /* 0x000fc800078e3cff */
[----:B------:R-:W-:-:S05]  /*26d40*/  @!P2 LOP3.LUT R3, R3, R2, RZ, 0x3c, !PT ;  /* 0x000000020303a212 */ /* 0x000fca00078e3cff */
[----:B--2---:R0:W-:Y:S02]  /*26d50*/  @!P2 LDGSTS.E.BYPASS.LTC128B.128 [R7+0x21400], desc[UR36][R2.64], !P0 ;  /* 0x214000000207afae */ /* 0x0041e4000c101d64 */
.L_x_2118:
        /* <DEDUP_REMOVED lines=36> */
.L_x_2059:
[----:B------:R-:W-:Y:S01]  /*26fa0*/  UISETP.NE.AND UP0, UPT, UR47, URZ, UPT ;  /* 0x0000003f2f00728c */ /* 0x000fe2000bf05270 */
[----:B------:R-:W0:Y:S01]  /*26fb0*/  S2R R20, SR_CTAID.Z ;  /* 0x0000000000147919 */ /* 0x000e220000002700 */
[----:B------:R-:W-:Y:S01]  /*26fc0*/  R2UR UR6, R24 ;  /* 0x00000000180672ca */ /* 0x000fe200000e0000 */
[----:B------:R-:W-:Y:S01]  /*26fd0*/  ULDC.64 UR8, c[0x0][0x3d8] ;  /* 0x0000f60000087ab9 */ /* 0x000fe20000000a00 */
[----:B------:R-:W-:Y:S01]  /*26fe0*/  IMAD.MOV.U32 R0, RZ, RZ, R37 ;  /* 0x000000ffff007224 */ /* 0x000fe200078e0025 */
[C---:B------:R-:W-:Y:S02]  /*26ff0*/  LOP3.LUT R8, R22.reuse, 0x80, RZ, 0xfc, !PT ;  /* 0x0000008016087812 */ /* 0x040fe400078efcff */
[----:B------:R-:W-:Y:S02]  /*27000*/  PLOP3.LUT P0, PT, PT, PT, UP0, 0x80, 0x0 ;  /* 0x000000000000781c */ /* 0x000fe40003f0f008 */
[C---:B------:R-:W-:Y:S02]  /*27010*/  LOP3.LUT R7, R22.reuse, 0x40, RZ, 0xfc, !PT ;  /* 0x0000004016077812 */ /* 0x040fe400078efcff */
[----:B------:R-:W-:Y:S01]  /*27020*/  @UP0 ULDC UR4, c[0x0][0x44c] ;  /* 0x0001130000040ab9 */ /* 0x000fe20000000800 */
[----:B------:R-:W-:-:S02]  /*27030*/  LOP3.LUT R21, R22, 0x180, RZ, 0xfc, !PT ;  /* 0x0000018016157812 */ /* 0x000fc400078efcff */
[----:B------:R-:W-:Y:S01]  /*27040*/  LOP3.LUT R16, R16, 0xfffff7ff, RZ, 0xc0, !PT ;  /* 0xfffff7ff10107812 */ /* 0x000fe200078ec0ff */
[----:B------:R-:W-:-:S04]  /*27050*/  UIMAD UR6, UR6, UR8, URZ ;  /* 0x00000008060672a4 */ /* 0x000fc8000f8e023f */
[----:B------:R-:W-:Y:S01]  /*27060*/  UIMAD UR6, UR39, UR9, UR6 ;  /* 0x00000009270672a4 */ /* 0x000fe2000f8e0206 */
[----:B------:R-:W-:Y:S01]  /*27070*/  @P0 IMAD.HI.U32 R2, R37, UR4, RZ ;  /* 0x0000000425020c27 */ /* 0x000fe2000f8e00ff */
[----:B------:R-:W-:Y:S01]  /*27080*/  PLOP3.LUT P0, PT, PT, PT, UP0, 0x80, 0x0 ;  /* 0x000000000000781c */ /* 0x000fe20003f0f008 */
[----:B------:R-:W-:Y:S01]  /*27090*/  @UP0 ULDC UR4, c[0x0][0x450] ;  /* 0x0001140000040ab9 */ /* 0x000fe20000000800 */
[----:B0-----:R-:W-:-:S11]  /*270a0*/  SHF.R.S32.HI R20, RZ, 0x1f, R20 ;  /* 0x0000001fff147819 */ /* 0x001fd60000011414 */
[----:B------:R-:W-:Y:S01]  /*270b0*/  @P0 SHF.R.U32.HI R0, RZ, UR4, R2 ;  /* 0x00000004ff000c19 */ /* 0x000fe20008011602 */
[----:B------:R-:W-:-:S03]  /*270c0*/  UIMAD.WIDE.U32 UR4, UR39, UR8, URZ ;  /* 0x00000008270472a5 */ /* 0x000fc6000f8e003f */
[----:B------:R-:W-:Y:S01]  /*270d0*/  ULDC.64 UR8, c[0x0][0x3e0] ;  /* 0x0000f80000087ab9 */ /* 0x000fe20000000a00 */
[----:B------:R-:W-:Y:S01]  /*270e0*/  UIADD3 UR6, UR5, UR6, URZ ;  /* 0x0000000605067290 */ /* 0x000fe2000fffe03f */
[----:B------:R-:W-:Y:S02]  /*270f0*/  IMAD R6, R20, UR8, RZ ;  /* 0x0000000814067c24 */ /* 0x000fe4000f8e02ff */
[----:B------:R-:W0:Y:S01]  /*27100*/  S2R R20, SR_CTAID.Z ;  /* 0x0000000000147919 */ /* 0x000e220000002700 */
[----:B------:R-:W-:Y:S02]  /*27110*/  IMAD.U32 R4, RZ, RZ, UR4 ;  /* 0x00000004ff047e24 */ /* 0x000fe4000f8e00ff */
[----:B------:R-:W-:Y:S01]  /*27120*/  IMAD.U32 R3, RZ, RZ, UR6 ;  /* 0x00000006ff037e24 */ /* 0x000fe2000f8e00ff */
[----:B------:R-:W-:Y:S01]  /*27130*/  ULDC UR6, c[0x0][0x448] ;  /* 0x0001120000067ab9 */ /* 0x000fe20000000800 */
[----:B------:R-:W-:Y:S01]  /*27140*/  IMAD.MOV.U32 R2, RZ, RZ, R4 ;  /* 0x000000ffff027224 */ /* 0x000fe200078e0004 */
[----:B------:R-:W-:Y:S01]  /*27150*/  SHF.R.S32.HI R4, RZ, 0x1f, R0 ;  /* 0x0000001fff047819 */ /* 0x000fe20000011400 */
[----:B------:R-:W-:Y:S01]  /*27160*/  IMAD.U32 R5, RZ, RZ, UR5 ;  /* 0x00000005ff057e24 */ /* 0x000fe2000f8e00ff */
[----:B------:R-:W-:Y:S01]  /*27170*/  ULDC.64 UR4, c[0x0][0x3d0] ;  /* 0x0000f40000047ab9 */ /* 0x000fe20000000a00 */
[----:B0-----:R-:W-:-:S02]  /*27180*/  IMAD R5, R20, UR9, R6 ;  /* 0x0000000914057c24 */ /* 0x001fc4000f8e0206 */
[----:B------:R-:W-:Y:S01]  /*27190*/  IMAD.WIDE.U32 R2, R20, UR8, R2 ;  /* 0x0000000814027c25 */ /* 0x000fe2000f8e0002 */
[----:B------:R-:W-:-:S03]  /*271a0*/  LOP3.LUT R20, R22, 0x1c0, RZ, 0xfc, !PT ;  /* 0x000001c016147812 */ /* 0x000fc600078efcff */
[----:B------:R-:W-:Y:S02]  /*271b0*/  IMAD.MOV R6, RZ, RZ, -R0 ;  /* 0x000000ffff067224 */ /* 0x000fe400078e0a00 */
[----:B------:R-:W-:Y:S02]  /*271c0*/  IMAD.IADD R3, R3, 0x1, R5 ;  /* 0x0000000103037824 */ /* 0x000fe400078e0205 */
[----:B------:R-:W-:Y:S02]  /*271d0*/  IMAD R5, R4, UR4, RZ ;  /* 0x0000000404057c24 */ /* 0x000fe4000f8e02ff */
[----:B------:R-:W-:Y:S02]  /*271e0*/  IMAD R4, R6, UR6, R37 ;  /* 0x0000000606047c24 */ /* 0x000fe4000f8e0225 */
[C---:B------:R-:W-:Y:S02]  /*271f0*/  IMAD R5, R0.reuse, UR5, R5 ;  /* 0x0000000500057c24 */ /* 0x040fe4000f8e0205 */
[----:B------:R-:W-:Y:S01]  /*27200*/  IMAD.WIDE.U32 R2, R0, UR4, R2 ;  /* 0x0000000400027c25 */ /* 0x000fe2000f8e0002 */
[----:B------:R-:W-:Y:S01]  /*27210*/  SHF.R.S32.HI R0, RZ, 0x1f, R4 ;  /* 0x0000001fff007819 */ /* 0x000fe20000011404 */
[----:B------:R-:W-:-:S02]  /*27220*/  ULDC.64 UR4, c[0x0][0x3c8] ;  /* 0x0000f20000047ab9 */ /* 0x000fc40000000a00 */
[----:B------:R-:W-:Y:S02]  /*27230*/  IMAD.IADD R3, R3, 0x1, R5 ;  /* 0x0000000103037824 */ /* 0x000fe400078e0205 */
        /* <DEDUP_REMOVED lines=65> */
[C---:B------:R-:W-:Y:S01]  /*27650*/  LOP3.LUT P0, RZ, R16.reuse, 0x800, RZ, 0xc0, !PT ;  /* 0x0000080010ff7812 */ /* 0x040fe2000780c0ff */
        /* <DEDUP_REMOVED lines=24> */
[----:B0-----:R-:W-:-:S05]  /*277e0*/  @!P5 LEA R14, P0, R22, R14, 0x1 ;  /* 0x0000000e160ed211 */ /* 0x001fca00078008ff */
[----:B-1----:R-:W-:Y:S01]  /*277f0*/  @!P5 IMAD.X R7, RZ, RZ, R7, P0 ;  /* 0x000000ffff07d224 */ /* 0x002fe200000e0607 */
        /* <DEDUP_REMOVED lines=21> */
.L_x_2128:
        /* <DEDUP_REMOVED lines=24> */
.L_x_2062:
[----:B------:R-:W-:Y:S05]  /*27ad0*/  BSYNC B0 ;  /* 0x0000000000007941 */ /* 0x000fea0003800000 */
.L_x_2061:
        /* <DEDUP_REMOVED lines=9> */
.L_x_2129:
[----:B------:R-:W-:-:S13]  /*27b70*/  ISETP.NE.AND P0, PT, R33, 0x3, PT ;  /* 0x000000032100780c */ /* 0x000fda0003f05270 */
[----:B------:R-:W-:Y:S05]  /*27b80*/  @!P0 BRA `(.L_x_2064) ;  /* 0x0000000000048947 */ /* 0x000fea0003800000 */
[----:B------:R-:W-:Y:S01]  /*27b90*/  BPT.TRAP 0x1 ;  /* 0x000000040000795c */ /* 0x000fe20000300000 */
.L_x_2064:
[----:B------:R-:W2:Y:S02]  /*27ba0*/  SYNCS.PHASECHK.TRANS64.TRYWAIT P0, [UR45+0x38860], R0 ;  /* 0x03886000ff0075a7 */ /* 0x000ea4000800016d */
[----:B--2---:R-:W-:Y:S05]  /*27bb0*/  @!P0 BRA `(.L_x_2065) ;  /* 0x00000030009c8947 */ /* 0x004fea0003800000 */
.L_x_2130:
        /* <DEDUP_REMOVED lines=23> */
[----:B------:R-:W-:Y:S01]  /*27d30*/  IMAD.SHL.U32 R0, R22, 0x2, RZ ;  /* 0x0000000216007824 */ /* 0x000fe200078e00ff */
[----:B------:R-:W-:Y:S02]  /*27d40*/  LOP3.LUT R4, R17, 0x1, RZ, 0xc0, !PT ;  /* 0x0000000111047812 */ /* 0x000fe400078ec0ff */
        /* <DEDUP_REMOVED lines=80> */
.L_x_2140:
        /* <DEDUP_REMOVED lines=30> */
.L_x_2067:
        /* <DEDUP_REMOVED lines=13> */
[----:B------:R-:W-:Y:S01]  /*28500*/  LOP3.LUT R5, RZ, UR41, RZ, 0x33, !PT ;  /* 0x00000029ff057c12 */ /* 0x000fe2000f8e33ff */
[----:B------:R-:W-:Y:S01]  /*28510*/  IMAD.MOV.U32 R21, RZ, RZ, 0x1 ;  /* 0x00000001ff157424 */ /* 0x000fe200078e00ff */
[----:B------:R-:W-:Y:S02]  /*28520*/  LOP3.LUT R30, R34, 0x40, RZ, 0xc0, !PT ;  /* 0x00000040221e7812 */ /* 0x000fe400078ec0ff */
[----:B------:R-:W-:-:S02]  /*28530*/  LOP3.LUT R28, R17, 0x80, RZ, 0xc0, !PT ;  /* 0x00000080111c7812 */ /* 0x000fc400078ec0ff */
[----:B------:R-:W-:Y:S02]  /*28540*/  LOP3.LUT R2, RZ, UR4, RZ, 0x33, !PT ;  /* 0x00000004ff027c12 */ /* 0x000fe4000f8e33ff */
[----:B------:R-:W-:Y:S02]  /*28550*/  SHF.R.U32.HI R30, RZ, 0x2, R30 ;  /* 0x00000002ff1e7819 */ /* 0x000fe4000001161e */
[----:B------:R-:W-:Y:S02]  /*28560*/  VIADDMNMX R2, R2, -UR43, R3, !PT ;  /* 0x8000002b02027c46 */ /* 0x000fe4000f800103 */
[----:B------:R-:W-:Y:S02]  /*28570*/  SHF.R.U32.HI R28, RZ, 0x3, R28 ;  /* 0x00000003ff1c7819 */ /* 0x000fe4000001161c */
[----:B------:R-:W-:-:S04]  /*28580*/  VIMNMX R2, R2, R5, !PT ;  /* 0x0000000502027248 */ /* 0x000fc80007fe0100 */
[----:B------:R-:W-:Y:S01]  /*28590*/  IADD3 R22, -R2, -0x2, RZ ;  /* 0xfffffffe02167810 */ /* 0x000fe20007ffe1ff */
[----:B0-----:R-:W-:Y:S01]  /*285a0*/  IMAD.SHL.U32 R6, R6, 0x10, RZ ;  /* 0x0000001006067824 */ /* 0x001fe200078e00ff */
[----:B-1----:R-:W-:-:S04]  /*285b0*/  LOP3.LUT R7, R7, 0x7f, RZ, 0xc0, !PT ;  /* 0x0000007f07077812 */ /* 0x002fc800078ec0ff */
[----:B------:R-:W-:Y:S02]  /*285c0*/  LOP3.LUT R6, R6, 0x70, RZ, 0xc0, !PT ;  /* 0x0000007006067812 */ /* 0x000fe400078ec0ff */
[----:B------:R-:W-:-:S04]  /*285d0*/  SHF.R.U32.HI R7, RZ, 0x3, R7 ;  /* 0x00000003ff077819 */ /* 0x000fc80000011607 */
[----:B------:R-:W-:-:S05]  /*285e0*/  IADD3 R29, R6, R29, R7 ;  /* 0x0000001d061d7210 */ /* 0x000fca0007ffe007 */
[----:B------:R-:W-:-:S04]  /*285f0*/  VIADD R29, R29, 0xffffff40 ;  /* 0xffffff401d1d7836 */ /* 0x000fc80000000000 */
[----:B------:R-:W-:-:S07]  /*28600*/  IMAD R9, R2, -0x40, R29 ;  /* 0xffffffc002097824 */ /* 0x000fce00078e021d */
.L_x_2083:
        /* <DEDUP_REMOVED lines=22> */
.L_x_2070:
[----:B------:R-:W-:Y:S05]  /*28770*/  BSYNC B1 ;  /* 0x0000000000017941 */ /* 0x000fea0003800000 */
.L_x_2069:
[----:B------:R-:W-:-:S13]  /*28780*/  ISETP.NE.AND P0, PT, R33, 0x3, PT ;  /* 0x000000032100780c */ /* 0x000fda0003f05270 */
[----:B------:R-:W-:Y:S05]  /*28790*/  @!P0 BRA `(.L_x_2071) ;  /* 0x0000000000048947 */ /* 0x000fea0003800000 */
[----:B------:R-:W-:Y:S01]  /*287a0*/  BPT.TRAP 0x1 ;  /* 0x000000040000795c */ /* 0x000fe20000300000 */
.L_x_2071:
[----:B------:R-:W-:Y:S01]  /*287b0*/  LEA R10, R8, UR45, 0x3 ;  /* 0x0000002d080a7c11 */ /* 0x000fe2000f8e18ff */
[----:B------:R-:W-:Y:S01]  /*287c0*/  BSSY B1, `(.L_x_2072) ;  /* 0x0000004000017945 */ /* 0x000fe20003800000 */
[----:B------:R-:W-:-:S04]  /*287d0*/  SHF.L.U32 R20, R21, 0x1f, RZ ;  /* 0x0000001f15147819 */ /* 0x000fc800000006ff */
[----:B------:R-:W1:Y:S02]  /*287e0*/  SYNCS.PHASECHK.TRANS64.TRYWAIT P0, [R10+URZ+0x38840], R20 ;  /* 0x038840140a0075a7 */ /* 0x000e64000800017f */
[----:B-1----:R-:W-:Y:S05]  /*287f0*/  @!P0 BRA `(.L_x_2073) ;  /* 0x0000002c00b48947 */ /* 0x002fea0003800000 */
.L_x_2141:
[----:B------:R-:W-:Y:S05]  /*28800*/  BSYNC B1 ;  /* 0x0000000000017941 */ /* 0x000fea0003800000 */
.L_x_2072:
        /* <DEDUP_REMOVED lines=47> */
.L_x_2151:
        /* <DEDUP_REMOVED lines=8> */
.L_x_2075:
        /* <DEDUP_REMOVED lines=10> */
.L_x_2076:
[----:B------:R2:W-:Y:S01]  /*28c20*/  SYNCS.ARRIVE.TRANS64.A1T0 RZ, [R10+URZ+0x38830], RZ ;  /* 0x038830ff0aff79a7 */ /* 0x0005e2000810003f */
[----:B------:R-:W-:Y:S05]  /*28c30*/  @!P2 BRA `(.L_x_2077) ;  /* 0x000000000004a947 */ /* 0x000fea0003800000 */
[----:B------:R-:W-:Y:S01]  /*28c40*/  BPT.TRAP 0x1 ;  /* 0x000000040000795c */ /* 0x000fe20000300000 */
.L_x_2077:
[----:B------:R-:W3:Y:S01]  /*28c50*/  SYNCS.PHASECHK.TRANS64.TRYWAIT P0, [R10+URZ+0x38860], R20 ;  /* 0x038860140a0075a7 */ /* 0x000ee2000800017f */
[----:B------:R-:W-:Y:S04]  /*28c60*/  BSSY B1, `(.L_x_2078) ;  /* 0x0000002000017945 */ /* 0x000fe80003800000 */
[----:B---3--:R-:W-:Y:S05]  /*28c70*/  @!P0 BRA `(.L_x_2079) ;  /* 0x0000002c00b48947 */ /* 0x008fea0003800000 */
.L_x_2152:
[----:B------:R-:W-:Y:S05]  /*28c80*/  BSYNC B1 ;  /* 0x0000000000017941 */ /* 0x000fea0003800000 */
.L_x_2078:
        /* <DEDUP_REMOVED lines=16> */
[----:B------:R-:W-:Y:S02]  /*28d90*/  IMAD.IADD R3, R3, 0x1, R7 ;  /* 0x0000000103037824 */ /* 0x000fe400078e0207 */
        /* <DEDUP_REMOVED lines=60> */
.L_x_2162:
        /* <DEDUP_REMOVED lines=20> */
.L_x_2081:
        /* <DEDUP_REMOVED lines=10> */
.L_x_2082:
[----:B------:R-:W-:Y:S01]  /*29340*/  VIADD R8, R8, 0x1 ;  /* 0x0000000108087836 */ /* 0x000fe20000000000 */
[----:B------:R1:W-:Y:S01]  /*29350*/  SYNCS.ARRIVE.TRANS64.A1T0 RZ, [R10+URZ+0x38850], RZ ;  /* 0x038850ff0aff79a7 */ /* 0x0003e2000810003f */
[----:B------:R-:W-:Y:S02]  /*29360*/  VIADD R22, R22, 0xffffffff ;  /* 0xffffffff16167836 */ /* 0x000fe40000000000 */
[----:B------:R-:W-:Y:S01]  /*29370*/  VIADD R9, R9, 0xffffffc0 ;  /* 0xffffffc009097836 */ /* 0x000fe20000000000 */
[----:B------:R-:W-:-:S04]  /*29380*/  ISETP.NE.AND P0, PT, R8, 0x2, PT ;  /* 0x000000020800780c */ /* 0x000fc80003f05270 */
[----:B------:R-:W-:Y:S02]  /*29390*/  SEL R8, R8, RZ, P0 ;  /* 0x000000ff08087207 */ /* 0x000fe40000000000 */
[----:B0-----:R-:W-:Y:S02]  /*293a0*/  SEL R2, RZ, 0x1, P0 ;  /* 0x00000001ff027807 */ /* 0x001fe40000000000 */
[----:B------:R-:W-:Y:S02]  /*293b0*/  ISETP.GT.AND P0, PT, R22, UR48, PT ;  /* 0x0000003016007c0c */ /* 0x000fe4000bf04270 */
[----:B------:R-:W-:-:S11]  /*293c0*/  LOP3.LUT R21, R21, R2, RZ, 0x3c, !PT ;  /* 0x0000000215157212 */ /* 0x000fd600078e3cff */
[----:B-1----:R-:W-:Y:S05]  /*293d0*/  @P0 BRA `(.L_x_2083) ;  /* 0xfffffff0008c0947 */ /* 0x002fea000383ffff */
.L_x_2068:
[----:B------:R-:W-:Y:S05]  /*293e0*/  BSYNC B0 ;  /* 0x0000000000007941 */ /* 0x000fea0003800000 */
.L_x_2041:
[----:B------:R-:W0:Y:S01]  /*293f0*/  S2R R3, SR_CgaCtaId ;  /* 0x0000000000037919 */ /* 0x000e220000008800 */
[----:B------:R-:W-:Y:S01]  /*29400*/  MOV R0, 0x400 ;  /* 0x0000040000007802 */ /* 0x000fe20000000f00 */
[----:B------:R-:W-:Y:S01]  /*29410*/  BSSY B0, `(.L_x_2084) ;  /* 0x0000005000007945 */ /* 0x000fe20003800000 */
[----:B------:R-:W-:Y:S02]  /*29420*/  SHF.L.U32 R4, R4, 0x1f, RZ ;  /* 0x0000001f04047819 */ /* 0x000fe400000006ff */
[----:B0-----:R-:W-:-:S04]  /*29430*/  LEA R5, R3, R0, 0x18 ;  /* 0x0000000003057211 */ /* 0x001fc800078ec0ff */
[----:B------:R-:W0:Y:S02]  /*29440*/  SYNCS.PHASECHK.TRANS64.TRYWAIT P0, [R5+URZ+0x38820], R4 ;  /* 0x03882004050075a7 */ /* 0x000e24000800017f */
[----:B0-----:R-:W-:Y:S05]  /*29450*/  @!P0 BRA `(.L_x_2085) ;  /* 0x0000002c00948947 */ /* 0x001fea0003800000 */
.L_x_2163:
[----:B------:R-:W-:Y:S05]  /*29460*/  BSYNC B0 ;  /* 0x0000000000007941 */ /* 0x000fea0003800000 */
.L_x_2084:
[----:B------:R-:W-:-:S03]  /*29470*/  UMOV UR4, 0xffffffff ;  /* 0xffffffff00047882 */ /* 0x000fc60000000000 */
[----:B------:R-:W-:Y:S05]  /*29480*/  BRA.DIV UR4, `(.L_x_2086) ;  /* 0x0000002e049c7947 */ /* 0x000fea000b800000 */
[----:B------:R-:W1:Y:S02]  /*29490*/  S2R R0, SR_TID.X ;  /* 0x0000000000007919 */ /* 0x000e640000002100 */
[----:B-1----:R-:W-:-:S04]  /*294a0*/  SHF.R.U32.HI R0, RZ, 0x5, R0 ;  /* 0x00000005ff007819 */ /* 0x002fc80000011600 */
[----:B------:R-:W-:-:S05]  /*294b0*/  LOP3.LUT R0, R0, 0x3, RZ, 0xc0, !PT ;  /* 0x0000000300007812 */ /* 0x000fca00078ec0ff */
[----:B------:R1:W3:Y:S02]  /*294c0*/  SHFL.IDX PT, R14, R0, RZ, 0x1f ;  /* 0x00001fff000e7589 */ /* 0x0002e400000e0000 */
.L_x_2166:
[----:B---3--:R-:W-:-:S13]  /*294d0*/  ISETP.NE.AND P0, PT, R14, RZ, PT ;  /* 0x000000ff0e00720c */ /* 0x008fda0003f05270 */
[----:B------:R-:W-:Y:S05]  /*294e0*/  @P0 BRA `(.L_x_1905) ;  /* 0x0000000000880947 */ /* 0x000fea0003800000 */
[----:B------:R-:W-:-:S03]  /*294f0*/  UMOV UR4, 0xffffffff ;  /* 0xffffffff00047882 */ /* 0x000fc60000000000 */
[----:B------:R-:W-:Y:S05]  /*29500*/  BRA.DIV UR4, `(.L_x_2087) ;  /* 0x0000002e04b07947 */ /* 0x000fea000b800000 */
[----:B------:R-:W-:-:S13]  /*29510*/  ELECT P6, URZ, PT ;  /* 0x00000000003f782f */ /* 0x000fda00038c0000 */
.L_x_2169:
[----:B------:R-:W-:Y:S05]  /*29520*/  @!P6 BRA `(.L_x_1905) ;  /* 0x000000000078e947 */ /* 0x000fea0003800000 */
[----:B------:R-:W-:-:S06]  /*29530*/  ULOP3.LUT UR4, UR61, 0x2, URZ, 0xfc, !UPT ;  /* 0x000000023d047892 */ /* 0x000fcc000f8efc3f */
[----:B-1----:R-:W-:-:S05]  /*29540*/  IMAD.U32 R0, RZ, RZ, UR4 ;  /* 0x00000004ff007e24 */ /* 0x002fca000f8e00ff */
[----:B------:R-:W-:-:S13]  /*29550*/  ISETP.NE.AND P0, PT, R0, 0x3, PT ;  /* 0x000000030000780c */ /* 0x000fda0003f05270 */
[----:B------:R-:W-:Y:S05]  /*29560*/  @!P0 BRA `(.L_x_2088) ;  /* 0x0000000000048947 */ /* 0x000fea0003800000 */
[----:B------:R-:W-:Y:S01]  /*29570*/  BPT.TRAP 0x1 ;  /* 0x000000040000795c */ /* 0x000fe20000300000 */
.L_x_2088:
[C---:B------:R-:W-:Y:S01]  /*29580*/  IMAD R3, R8.reuse, 0x8, R5 ;  /* 0x0000000808037824 */ /* 0x040fe200078e0205 */
[----:B------:R-:W-:Y:S01]  /*29590*/  SHF.L.U32 R2, R21, 0x1f, RZ ;  /* 0x0000001f15027819 */ /* 0x000fe200000006ff */
[----:B------:R-:W-:-:S03]  /*295a0*/  VIADD R8, R8, 0x1 ;  /* 0x0000000108087836 */ /* 0x000fc60000000000 */
[----:B------:R-:W1:Y:S02]  /*295b0*/  SYNCS.PHASECHK.TRANS64.TRYWAIT P1, [R3+URZ+0x38840], R2 ;  /* 0x03884002030075a7 */ /* 0x000e64000802017f */
[----:B------:R-:W-:-:S04]  /*295c0*/  ISETP.NE.AND P2, PT, R8, 0x2, PT ;  /* 0x000000020800780c */ /* 0x000fc80003f45270 */
[----:B------:R-:W-:Y:S01]  /*295d0*/  SEL R0, RZ, 0x1, P2 ;  /* 0x00000001ff007807 */ /* 0x000fe20001000000 */
[----:B-1----:R-:W-:Y:S08]  /*295e0*/  @!P1 BRA `(.L_x_2089) ;  /* 0x0000002c00989947 */ /* 0x002ff00003800000 */
.L_x_2170:
[----:B------:R-:W-:Y:S02]  /*295f0*/  SEL R8, R8, RZ, P2 ;  /* 0x000000ff08087207 */ /* 0x000fe40001000000 */
[----:B------:R-:W-:Y:S01]  /*29600*/  LOP3.LUT R0, R21, R0, RZ, 0x3c, !PT ;  /* 0x0000000015007212 */ /* 0x000fe200078e3cff */
[----:B------:R-:W-:Y:S06]  /*29610*/  @!P0 BRA `(.L_x_2090) ;  /* 0x0000000000048947 */ /* 0x000fec0003800000 */
[----:B------:R-:W-:Y:S01]  /*29620*/  BPT.TRAP 0x1 ;  /* 0x000000040000795c */ /* 0x000fe20000300000 */
.L_x_2090:
[----:B0-----:R-:W-:Y:S01]  /*29630*/  IMAD R5, R8, 0x8, R5 ;  /* 0x0000000808057824 */ /* 0x001fe200078e0205 */
[----:B------:R-:W-:-:S04]  /*29640*/  SHF.L.U32 R0, R0, 0x1f, RZ ;  /* 0x0000001f00007819 */ /* 0x000fc800000006ff */
[----:B------:R-:W0:Y:S02]  /*29650*/  SYNCS.PHASECHK.TRANS64.TRYWAIT P1, [R5+URZ+0x38840], R0 ;  /* 0x03884000050075a7 */ /* 0x000e24000802017f */
[----:B0-----:R-:W-:Y:S05]  /*29660*/  @!P1 BRA `(.L_x_2091) ;  /* 0x0000002c008c9947 */ /* 0x001fea0003800000 */
.L_x_2171:
[----:B------:R-:W-:Y:S05]  /*29670*/  @!P0 BRA `(.L_x_2092) ;  /* 0x0000000000048947 */ /* 0x000fea0003800000 */
[----:B------:R-:W-:Y:S01]  /*29680*/  BPT.TRAP 0x1 ;  /* 0x000000040000795c */ /* 0x000fe20000300000 */
.L_x_2092:
[----:B------:R-:W3:Y:S02]  /*29690*/  SYNCS.PHASECHK.TRANS64.TRYWAIT P1, [R3+URZ+0x38860], R2 ;  /* 0x03886002030075a7 */ /* 0x000ee4000802017f */
[----:B---3--:R-:W-:Y:S05]  /*296a0*/  @!P1 BRA `(.L_x_2093) ;  /* 0x0000002c00909947 */ /* 0x008fea0003800000 */
.L_x_2172:
[----:B------:R-:W-:Y:S05]  /*296b0*/  @!P0 BRA `(.L_x_2094) ;  /* 0x0000000000048947 */ /* 0x000fea0003800000 */
[----:B------:R-:W-:Y:S01]  /*296c0*/  BPT.TRAP 0x1 ;  /* 0x000000040000795c */ /* 0x000fe20000300000 */
.L_x_2094:
[----:B----4-:R4:W0:Y:S02]  /*296d0*/  SYNCS.PHASECHK.TRANS64.TRYWAIT P0, [R5+URZ+0x38860], R0 ;  /* 0x03886000050075a7 */ /* 0x010824000800017f */
[----:B0-----:R-:W-:Y:S05]  /*296e0*/  @!P0 NANOSLEEP.SYNCS 0x989680 ;  /* 0x009896800000895d */ /* 0x001fea0003900000 */
[----:B------:R-:W0:Y:S02]  /*296f0*/  @!P0 SYNCS.PHASECHK.TRANS64 P0, [R5+URZ+0x38860], R0 ;  /* 0x03886000050085a7 */ /* 0x000e24000800007f */
[----:B0-----:R-:W-:Y:S05]  /*29700*/  @!P0 BRA `(.L_x_2094) ;  /* 0xfffffffc00f08947 */ /* 0x001fea000383ffff */
.L_x_1905:
[----:B------:R-:W-:Y:S05]  /*29710*/  BSYNC B6 ;  /* 0x0000000000067941 */ /* 0x000fea0003800000 */
.L_x_1902:
[----:B------:R-:W-:Y:S05]  /*29720*/  EXIT ;  /* 0x000000000000794d */ /* 0x000fea0003800000 */
.L_x_1931:
[----:B0-----:R-:W-:-:S04]  /*29730*/  IMAD.U32 R3, RZ, RZ, UR43 ;  /* 0x0000002bff037e24 */ /* 0x001fc8000f8e00ff */
[----:B------:R0:W1:Y:S03]  /*29740*/  SYNCS.PHASECHK.TRANS64.TRYWAIT P0, [R3+URZ+0x38800], R0 ;  /* 0x03880000030075a7 */ /* 0x000066000800017f */
[----:B-1----:R-:W-:Y:S05]  /*29750*/  @!P0 NANOSLEEP.SYNCS 0x989680 ;  /* 0x009896800000895d */ /* 0x002fea0003900000 */
[----:B------:R-:W1:Y:S02]  /*29760*/  @!P0 SYNCS.PHASECHK.TRANS64 P0, [R3+URZ+0x38800], R0 ;  /* 0x03880000030085a7 */ /* 0x000e64000800007f */
[----:B-1----:R-:W-:Y:S05]  /*29770*/  @!P0 BRA `(.L_x_1931) ;  /* 0xfffffffc00ec8947 */ /* 0x002fea000383ffff */
[----:B------:R-:W-:Y:S05]  /*29780*/  BRA `(.L_x_2095) ;  /* 0xfffffe10002c7947 */ /* 0x000fea000383ffff */
.L_x_1938:
[----:B-1----:R1:W2:Y:S02]  /*29790*/  SYNCS.PHASECHK.TRANS64.TRYWAIT P0, [R12+URZ], R13 ;  /* 0x0000000d0c0075a7 */ /* 0x0022a4000800017f */
[----:B--2---:R-:W-:Y:S05]  /*297a0*/  @!P0 NANOSLEEP.SYNCS 0x989680 ;  /* 0x009896800000895d */ /* 0x004fea0003900000 */
[----:B------:R-:W2:Y:S02]  /*297b0*/  @!P0 SYNCS.PHASECHK.TRANS64 P0, [R12+URZ], R13 ;  /* 0x0000000d0c0085a7 */ /* 0x000ea4000800007f */
[----:B--2---:R-:W-:Y:S05]  /*297c0*/  @!P0 BRA `(.L_x_1938) ;  /* 0xfffffffc00f08947 */ /* 0x004fea000383ffff */
[----:B------:R-:W-:Y:S05]  /*297d0*/  BRA `(.L_x_1937) ;  /* 0xfffffe1400287947 */ /* 0x000fea000383ffff */
.L_x_1940:
[----:B0-----:R-:W-:-:S04]  /*297e0*/  IMAD.U32 R4, RZ, RZ, UR43 ;  /* 0x0000002bff047e24 */ /* 0x001fc8000f8e00ff */
[----:B------:R0:W1:Y:S03]  /*297f0*/  SYNCS.PHASECHK.TRANS64.TRYWAIT P0, [R4+URZ+0x38810], R3 ;  /* 0x03881003040075a7 */ /* 0x000066000800017f */
[----:B-1----:R-:W-:Y:S05]  /*29800*/  @!P0 NANOSLEEP.SYNCS 0x989680 ;  /* 0x009896800000895d */ /* 0x002fea0003900000 */
[----:B------:R-:W1:Y:S02]  /*29810*/  @!P0 SYNCS.PHASECHK.TRANS64 P0, [R4+URZ+0x38810], R3 ;  /* 0x03881003040085a7 */ /* 0x000e64000800007f */
[----:B-1----:R-:W-:Y:S05]  /*29820*/  @!P0 BRA `(.L_x_1940) ;  /* 0xfffffffc00ec8947 */ /* 0x002fea000383ffff */
[----:B------:R-:W-:Y:S05]  /*29830*/  BRA `(.L_x_2096) ;  /* 0xfffffe1400fc7947 */ /* 0x000fea000383ffff */
.L_x_1947:
[----:B-1----:R1:W2:Y:S02]  /*29840*/  SYNCS.PHASECHK.TRANS64.TRYWAIT P0, [R8+URZ], R9 ;  /* 0x00000009080075a7 */ /* 0x0022a4000800017f */
[----:B--2---:R-:W-:Y:S05]  /*29850*/  @!P0 NANOSLEEP.SYNCS 0x989680 ;  /* 0x009896800000895d */ /* 0x004fea0003900000 */
[----:B------:R-:W2:Y:S02]  /*29860*/  @!P0 SYNCS.PHASECHK.TRANS64 P0, [R8+URZ], R9 ;  /* 0x00000009080085a7 */ /* 0x000ea4000800007f */
[----:B--2---:R-:W-:Y:S05]  /*29870*/  @!P0 BRA `(.L_x_1947) ;  /* 0xfffffffc00f08947 */ /* 0x004fea000383ffff */
[----:B------:R-:W-:Y:S05]  /*29880*/  BRA `(.L_x_1946) ;  /* 0xfffffe1800407947 */ /* 0x000fea000383ffff */
.L_x_1981:
[----:B-1----:R1:W2:Y:S02]  /*29890*/  SYNCS.PHASECHK.TRANS64.TRYWAIT P0, [R6+URZ], R7 ;  /* 0x00000007060075a7 */ /* 0x0022a4000800017f */
[----:B--2---:R-:W-:Y:S05]  /*298a0*/  @!P0 NANOSLEEP.SYNCS 0x989680 ;  /* 0x009896800000895d */ /* 0x004fea0003900000 */
[----:B------:R-:W2:Y:S02]  /*298b0*/  @!P0 SYNCS.PHASECHK.TRANS64 P0, [R6+URZ], R7 ;  /* 0x00000007060085a7 */ /* 0x000ea4000800007f */
[----:B--2---:R-:W-:Y:S05]  /*298c0*/  @!P0 BRA `(.L_x_1981) ;  /* 0xfffffffc00f08947 */ /* 0x004fea000383ffff */
[----:B------:R-:W-:Y:S05]  /*298d0*/  BRA `(.L_x_1980) ;  /* 0xfffffe84002c7947 */ /* 0x000fea000383ffff */
.L_x_1988:
[----:B-1----:R1:W2:Y:S02]  /*298e0*/  SYNCS.PHASECHK.TRANS64.TRYWAIT P0, [R12+URZ], R13 ;  /* 0x0000000d0c0075a7 */ /* 0x0022a4000800017f */
[----:B--2---:R-:W-:Y:S05]  /*298f0*/  @!P0 NANOSLEEP.SYNCS 0x989680 ;  /* 0x009896800000895d */ /* 0x004fea0003900000 */
[----:B------:R-:W2:Y:S02]  /*29900*/  @!P0 SYNCS.PHASECHK.TRANS64 P0, [R12+URZ], R13 ;  /* 0x0000000d0c0085a7 */ /* 0x000ea4000800007f */
[----:B--2---:R-:W-:Y:S05]  /*29910*/  @!P0 BRA `(.L_x_1988) ;  /* 0xfffffffc00f08947 */ /* 0x004fea000383ffff */
[----:B------:R-:W-:Y:S05]  /*29920*/  BRA `(.L_x_1987) ;  /* 0xfffffe8800387947 */ /* 0x000fea000383ffff */
.L_x_2005:
[----:B-1----:R1:W2:Y:S02]  /*29930*/  SYNCS.PHASECHK.TRANS64.TRYWAIT P0, [R6+URZ], R7 ;  /* 0x00000007060075a7 */ /* 0x0022a4000800017f */
[----:B--2---:R-:W-:Y:S05]  /*29940*/  @!P0 NANOSLEEP.SYNCS 0x989680 ;  /* 0x009896800000895d */ /* 0x004fea0003900000 */
[----:B------:R-:W2:Y:S02]  /*29950*/  @!P0 SYNCS.PHASECHK.TRANS64 P0, [R6+URZ], R7 ;  /* 0x00000007060085a7 */ /* 0x000ea4000800007f */
[----:B--2---:R-:W-:Y:S05]  /*29960*/  @!P0 BRA `(.L_x_2005) ;  /* 0xfffffffc00f08947 */ /* 0x004fea000383ffff */
[----:B------:R-:W-:Y:S05]  /*29970*/  BRA `(.L_x_2004) ;  /* 0xfffffef400647947 */ /* 0x000fea000383ffff */
.L_x_2012:
[----:B-1----:R1:W2:Y:S02]  /*29980*/  SYNCS.PHASECHK.TRANS64.TRYWAIT P0, [R12+URZ], R13 ;  /* 0x0000000d0c0075a7 */ /* 0x0022a4000800017f */
[----:B--2---:R-:W-:Y:S05]  /*29990*/  @!P0 NANOSLEEP.SYNCS 0x989680 ;  /* 0x009896800000895d */ /* 0x004fea0003900000 */
[----:B------:R-:W2:Y:S02]  /*299a0*/  @!P0 SYNCS.PHASECHK.TRANS64 P0, [R12+URZ], R13 ;  /* 0x0000000d0c0085a7 */ /* 0x000ea4000800007f */
[----:B--2---:R-:W-:Y:S05]  /*299b0*/  @!P0 BRA `(.L_x_2012) ;  /* 0xfffffffc00f08947 */ /* 0x004fea000383ffff */
[----:B------:R-:W-:Y:S05]  /*299c0*/  BRA `(.L_x_2011) ;  /* 0xfffffef800707947 */ /* 0x000fea000383ffff */
.L_x_2052:
[----:B------:R-:W-:Y:S02]  /*299d0*/  IMAD.MOV.U32 R13, RZ, RZ, R23 ;  /* 0x000000ffff0d7224 */ /* 0x000fe400078e0017 */
[----:B------:R-:W-:Y:S02]  /*299e0*/  IMAD.MOV.U32 R12, RZ, RZ, RZ ;  /* 0x000000ffff0c7224 */ /* 0x000fe400078e00ff */
[----:B------:R-:W-:Y:S02]  /*299f0*/  IMAD.MOV.U32 R11, RZ, RZ, 0x1f ;  /* 0x0000001fff0b7424 */ /* 0x000fe400078e00ff */
[----:B------:R-:W-:-:S07]  /*29a00*/  IMAD.MOV.U32 R15, RZ, RZ, -0x1 ;  /* 0xffffffffff0f7424 */ /* 0x000fce00078e00ff */
[----:B------:R-:W-:Y:S05]  /*29a10*/  WARPSYNC.COLLECTIVE R15, `(.L_x_2097) ;  /* 0x000000000f087348 */ /* 0x000fea0003c00000 */
[----:B------:R0:W1:Y:S02]  /*29a20*/  SHFL.IDX P6, R14, R13, R12, R11 ;  /* 0x0000000c0d0e7389 */ /* 0x00006400000c000b */
[----:B01----:R-:W-:Y:S01]  /*29a30*/  ENDCOLLECTIVE ;  /* 0x000000000000791b */ /* 0x003fe20003800000 */
.L_x_2097:
[----:B------:R-:W-:Y:S05]  /*29a40*/  BRA `(.L_x_2098) ;  /* 0xffffffc400807947 */ /* 0x000fea000383ffff */
.L_x_2054:
[----:B0-----:R-:W-:-:S04]  /*29a50*/  IMAD.U32 R3, RZ, RZ, UR45 ;  /* 0x0000002dff037e24 */ /* 0x001fc8000f8e00ff */
[----:B------:R0:W1:Y:S03]  /*29a60*/  SYNCS.PHASECHK.TRANS64.TRYWAIT P0, [R3+URZ+0x38840], R0 ;  /* 0x03884000030075a7 */ /* 0x000066000800017f */
[----:B-1----:R-:W-:Y:S05]  /*29a70*/  @!P0 NANOSLEEP.SYNCS 0x989680 ;  /* 0x009896800000895d */ /* 0x002fea0003900000 */
[----:B------:R-:W1:Y:S02]  /*29a80*/  @!P0 SYNCS.PHASECHK.TRANS64 P0, [R3+URZ+0x38840], R0 ;  /* 0x03884000030085a7 */ /* 0x000e64000800007f */
[----:B-1----:R-:W-:Y:S05]  /*29a90*/  @!P0 BRA `(.L_x_2054) ;  /* 0xfffffffc00ec8947 */ /* 0x002fea000383ffff */
[----:B------:R-:W-:Y:S05]  /*29aa0*/  BRA `(.L_x_2099) ;  /* 0xffffffc400b07947 */ /* 0x000fea000383ffff */
.L_x_2055:
        /* <DEDUP_REMOVED lines=8> */
.L_x_2101:
[----:B------:R-:W-:Y:S05]  /*29b30*/  BSYNC B0 ;  /* 0x0000000000007941 */ /* 0x000fea0003800000 */
.L_x_2100:
[----:B------:R-:W-:Y:S01]  /*29b40*/  IMAD.MOV.U32 R13, RZ, RZ, R0 ;  /* 0x000000ffff0d7224 */ /* 0x000fe200078e0000 */
[----:B------:R-:W-:Y:S01]  /*29b50*/  @P0 LEA R7, R23, UR45, 0x1 ;  /* 0x0000002d17070c11 */ /* 0x000fe2000f8e08ff */
[----:B------:R-:W-:Y:S02]  /*29b60*/  IMAD.MOV.U32 R12, RZ, RZ, RZ ;  /* 0x000000ffff0c7224 */ /* 0x000fe400078e00ff */
[----:B------:R-:W-:Y:S02]  /*29b70*/  IMAD.MOV.U32 R11, RZ, RZ, 0x181f ;  /* 0x0000181fff0b7424 */ /* 0x000fe400078e00ff */
[----:B------:R-:W-:Y:S02]  /*29b80*/  IMAD.MOV.U32 R15, RZ, RZ, -0x1 ;  /* 0xffffffffff0f7424 */ /* 0x000fe400078e00ff */
[----:B------:R-:W-:-:S07]  /*29b90*/  IMAD.MOV.U32 R2, RZ, RZ, R14 ;  /* 0x000000ffff027224 */ /* 0x000fce00078e000e */
[----:B------:R-:W-:Y:S05]  /*29ba0*/  WARPSYNC.COLLECTIVE R15, `(.L_x_2102) ;  /* 0x000000000f087348 */ /* 0x000fea0003c00000 */
[----:B------:R0:W1:Y:S02]  /*29bb0*/  SHFL.IDX P6, R14, R13, R12, R11 ;  /* 0x0000000c0d0e7389 */ /* 0x00006400000c000b */
[----:B01----:R-:W-:Y:S01]  /*29bc0*/  ENDCOLLECTIVE ;  /* 0x000000000000791b */ /* 0x003fe20003800000 */
.L_x_2102:
        /* <DEDUP_REMOVED lines=8> */
.L_x_2103:
        /* <DEDUP_REMOVED lines=11> */
.L_x_2104:
[----:B------:R-:W-:Y:S02]  /*29d00*/  IMAD.MOV.U32 R13, RZ, RZ, R4 ;  /* 0x000000ffff0d7224 */ /* 0x000fe400078e0004 */
[----:B------:R-:W-:Y:S01]  /*29d10*/  IMAD.MOV.U32 R12, RZ, RZ, 0x2 ;  /* 0x00000002ff0c7424 */ /* 0x000fe200078e00ff */
[----:B------:R-:W-:-:S13]  /*29d20*/  @P0 LEA R2, P1, R22, R14, 0x1 ;  /* 0x0000000e16020211 */ /* 0x000fda00078208ff */
[----:B------:R-:W-:Y:S05]  /*29d30*/  WARPSYNC.COLLECTIVE R15, `(.L_x_2105) ;  /* 0x000000000f087348 */ /* 0x000fea0003c00000 */
[----:B------:R0:W1:Y:S02]  /*29d40*/  SHFL.IDX P6, R14, R13, R12, R11 ;  /* 0x0000000c0d0e7389 */ /* 0x00006400000c000b */
[----:B01----:R-:W-:Y:S01]  /*29d50*/  ENDCOLLECTIVE ;  /* 0x000000000000791b */ /* 0x003fe20003800000 */
.L_x_2105:
        /* <DEDUP_REMOVED lines=11> */
.L_x_2106:
[----:B------:R-:W-:Y:S02]  /*29e10*/  IMAD.MOV.U32 R13, RZ, RZ, R4 ;  /* 0x000000ffff0d7224 */ /* 0x000fe400078e0004 */
[----:B------:R-:W-:Y:S01]  /*29e20*/  IMAD.MOV.U32 R12, RZ, RZ, 0x3 ;  /* 0x00000003ff0c7424 */ /* 0x000fe200078e00ff */
[----:B------:R-:W-:-:S13]  /*29e30*/  @P0 LEA R2, P1, R22, R14, 0x1 ;  /* 0x0000000e16020211 */ /* 0x000fda00078208ff */
[----:B------:R-:W-:Y:S05]  /*29e40*/  WARPSYNC.COLLECTIVE R15, `(.L_x_2107) ;  /* 0x000000000f087348 */ /* 0x000fea0003c00000 */
[----:B------:R0:W1:Y:S02]  /*29e50*/  SHFL.IDX P6, R14, R13, R12, R11 ;  /* 0x0000000c0d0e7389 */ /* 0x00006400000c000b */
[----:B01----:R-:W-:Y:S01]  /*29e60*/  ENDCOLLECTIVE ;  /* 0x000000000000791b */ /* 0x003fe20003800000 */
.L_x_2107:
        /* <DEDUP_REMOVED lines=11> */
.L_x_2108:
[----:B------:R-:W-:Y:S05]  /*29f20*/  BRA `(.L_x_2109) ;  /* 0xffffffc400787947 */ /* 0x000fea000383ffff */
.L_x_2058:
[----:B------:R-:W-:Y:S01]  /*29f30*/  IMAD.MOV.U32 R13, RZ, RZ, R4 ;  /* 0x000000ffff0d7224 */ /* 0x000fe200078e0004 */
[----:B------:R-:W-:Y:S01]  /*29f40*/  LOP3.LUT R16, R16, 0xfffffeff, RZ, 0xc0, !PT ;  /* 0xfffffeff10107812 */ /* 0x000fe200078ec0ff */
[----:B------:R-:W-:Y:S02]  /*29f50*/  IMAD.MOV.U32 R12, RZ, RZ, RZ ;  /* 0x000000ffff0c7224 */ /* 0x000fe400078e00ff */
[----:B------:R-:W-:Y:S02]  /*29f60*/  IMAD.MOV.U32 R11, RZ, RZ, 0x181f ;  /* 0x0000181fff0b7424 */ /* 0x000fe400078e00ff */
[----:B------:R-:W-:-:S07]  /*29f70*/  IMAD.MOV.U32 R15, RZ, RZ, -0x1 ;  /* 0xffffffffff0f7424 */ /* 0x000fce00078e00ff */
[----:B------:R-:W-:Y:S05]  /*29f80*/  WARPSYNC.COLLECTIVE R15, `(.L_x_2110) ;  /* 0x000000000f087348 */ /* 0x000fea0003c00000 */
[----:B------:R0:W1:Y:S02]  /*29f90*/  SHFL.IDX P6, R14, R13, R12, R11 ;  /* 0x0000000c0d0e7389 */ /* 0x00006400000c000b */
[----:B01----:R-:W-:Y:S01]  /*29fa0*/  ENDCOLLECTIVE ;  /* 0x000000000000791b */ /* 0x003fe20003800000 */
.L_x_2110:
[----:B------:R-:W-:Y:S02]  /*29fb0*/  IMAD.MOV.U32 R13, RZ, RZ, R0 ;  /* 0x000000ffff0d7224 */ /* 0x000fe400078e0000 */
[----:B------:R-:W-:-:S07]  /*29fc0*/  IMAD.MOV.U32 R2, RZ, RZ, R14 ;  /* 0x000000ffff027224 */ /* 0x000fce00078e000e */
[----:B------:R-:W-:Y:S05]  /*29fd0*/  WARPSYNC.COLLECTIVE R15, `(.L_x_2111) ;  /* 0x000000000f087348 */ /* 0x000fea0003c00000 */
[----:B------:R0:W1:Y:S02]  /*29fe0*/  SHFL.IDX P6, R14, R13, R12, R11 ;  /* 0x0000000c0d0e7389 */ /* 0x00006400000c000b */
[----:B01----:R-:W-:Y:S01]  /*29ff0*/  ENDCOLLECTIVE ;  /* 0x000000000000791b */ /* 0x003fe20003800000 */
.L_x_2111:
[----:B------:R-:W-:Y:S02]  /*2a000*/  ULDC UR4, c[0x0][0x288] ;  /* 0x0000a20000047ab9 */ /* 0x000fe40000000800 */
[----:B------:R-:W-:Y:S02]  /*2a010*/  IMAD R5, R6, UR4, RZ ;  /* 0x0000000406057c24 */ /* 0x000fe4000f8e02ff */
[----:B------:R-:W-:-:S04]  /*2a020*/  VIADD R6, R20, UR40 ;  /* 0x0000002814067c36 */ /* 0x000fc80008000000 */
[C---:B------:R-:W-:Y:S01]  /*2a030*/  VIADD R8, R6.reuse, 0x10 ;  /* 0x0000001006087836 */ /* 0x040fe20000000000 */
[----:B------:R-:W-:Y:S01]  /*2a040*/  ISETP.GE.AND P2, PT, R6, R5, PT ;  /* 0x000000050600720c */ /* 0x000fe20003f46270 */
[----:B------:R-:W-:Y:S02]  /*2a050*/  IMAD.MOV.U32 R13, RZ, RZ, R4 ;  /* 0x000000ffff0d7224 */ /* 0x000fe400078e0004 */
[----:B------:R-:W-:-:S10]  /*2a060*/  IMAD.MOV.U32 R12, RZ, RZ, 0x1 ;  /* 0x00000001ff0c7424 */ /* 0x000fd400078e00ff */
[----:B------:R-:W-:Y:S01]  /*2a070*/  @!P2 LEA R7, R23, UR45, 0x1 ;  /* 0x0000002d1707ac11 */ /* 0x000fe2000f8e08ff */
[----:B------:R-:W-:Y:S01]  /*2a080*/  IMAD.MOV.U32 R3, RZ, RZ, R14 ;  /* 0x000000ffff037224 */ /* 0x000fe200078e000e */
[----:B------:R-:W-:-:S07]  /*2a090*/  @P2 LOP3.LUT R16, R16, 0x100, RZ, 0xfc, !PT ;  /* 0x0000010010102812 */ /* 0x000fce00078efcff */
[----:B------:R-:W-:Y:S05]  /*2a0a0*/  WARPSYNC.COLLECTIVE R15, `(.L_x_2112) ;  /* 0x000000000f087348 */ /* 0x000fea0003c00000 */
[----:B------:R0:W1:Y:S02]  /*2a0b0*/  SHFL.IDX P6, R14, R13, R12, R11 ;  /* 0x0000000c0d0e7389 */ /* 0x00006400000c000b */
[----:B01----:R-:W-:Y:S01]  /*2a0c0*/  ENDCOLLECTIVE ;  /* 0x000000000000791b */ /* 0x003fe20003800000 */
.L_x_2112:
[----:B------:R-:W-:Y:S02]  /*2a0d0*/  @!P2 LEA R3, P1, R22, R3, 0x1 ;  /* 0x000000031603a211 */ /* 0x000fe400078208ff */
[----:B------:R-:W-:-:S03]  /*2a0e0*/  LOP3.LUT R16, R16, 0xffffff7f, RZ, 0xc0, !PT ;  /* 0xffffff7f10107812 */ /* 0x000fc600078ec0ff */
        /* <DEDUP_REMOVED lines=10> */
[----:B------:R-:W-:Y:S02]  /*2a190*/  VIADD R8, R6, 0x20 ;  /* 0x0000002006087836 */ /* 0x000fe40000000000 */
[----:B0-----:R-:W-:-:S10]  /*2a1a0*/  IMAD.MOV.U32 R2, RZ, RZ, R14 ;  /* 0x000000ffff027224 */ /* 0x001fd400078e000e */
[----:B------:R-:W-:Y:S05]  /*2a1b0*/  WARPSYNC.COLLECTIVE R15, `(.L_x_2113) ;  /* 0x000000000f087348 */ /* 0x000fea0003c00000 */
[----:B------:R0:W1:Y:S02]  /*2a1c0*/  SHFL.IDX P6, R14, R13, R12, R11 ;  /* 0x0000000c0d0e7389 */ /* 0x00006400000c000b */
[----:B01----:R-:W-:Y:S01]  /*2a1d0*/  ENDCOLLECTIVE ;  /* 0x000000000000791b */ /* 0x003fe20003800000 */
.L_x_2113:
[----:B------:R-:W-:Y:S02]  /*2a1e0*/  @!P2 LEA R7, R23, UR45, 0x1 ;  /* 0x0000002d1707ac11 */ /* 0x000fe4000f8e08ff */
        /* <DEDUP_REMOVED lines=8> */
.L_x_2114:
        /* <DEDUP_REMOVED lines=15> */
.L_x_2115:
[----:B------:R-:W-:Y:S02]  /*2a360*/  @!P2 LEA R7, R23, UR45, 0x1 ;  /* 0x0000002d1707ac11 */ /* 0x000fe4000f8e08ff */
[----:B------:R-:W-:Y:S01]  /*2a370*/  @P2 LOP3.LUT R16, R16, 0x40, RZ, 0xfc, !PT ;  /* 0x0000004010102812 */ /* 0x000fe200078efcff */
[----:B------:R-:W-:Y:S02]  /*2a380*/  IMAD.MOV.U32 R13, RZ, RZ, R4 ;  /* 0x000000ffff0d7224 */ /* 0x000fe400078e0004 */
[----:B------:R-:W-:Y:S02]  /*2a390*/  IMAD.MOV.U32 R12, RZ, RZ, 0x3 ;  /* 0x00000003ff0c7424 */ /* 0x000fe400078e00ff */
[----:B------:R-:W-:-:S07]  /*2a3a0*/  IMAD.MOV.U32 R3, RZ, RZ, R14 ;  /* 0x000000ffff037224 */ /* 0x000fce00078e000e */
[----:B------:R-:W-:Y:S05]  /*2a3b0*/  WARPSYNC.COLLECTIVE R15, `(.L_x_2116) ;  /* 0x000000000f087348 */ /* 0x000fea0003c00000 */
[----:B------:R0:W1:Y:S02]  /*2a3c0*/  SHFL.IDX P6, R14, R13, R12, R11 ;  /* 0x0000000c0d0e7389 */ /* 0x00006400000c000b */
[----:B01----:R-:W-:Y:S01]  /*2a3d0*/  ENDCOLLECTIVE ;  /* 0x000000000000791b */ /* 0x003fe20003800000 */
.L_x_2116:
[----:B------:R-:W-:-:S05]  /*2a3e0*/  @!P2 LEA R3, P1, R22, R3, 0x1 ;  /* 0x000000031603a211 */ /* 0x000fca00078208ff */
[----:B------:R-:W-:-:S05]  /*2a3f0*/  @!P2 IMAD.X R2, RZ, RZ, R2, P1 ;  /* 0x000000ffff02a224 */ /* 0x000fca00008e0602 */
[----:B------:R-:W-:Y:S01]  /*2a400*/  @!P2 LOP3.LUT R3, R3, R2, RZ, 0x3c, !PT ;  /* 0x000000020303a212 */ /* 0x000fe200078e3cff */
[----:B------:R-:W-:-:S03]  /*2a410*/  IMAD.MOV.U32 R13, RZ, RZ, R0 ;  /* 0x000000ffff0d7224 */ /* 0x000fc600078e0000 */
[----:B------:R-:W-:-:S04]  /*2a420*/  @!P2 LOP3.LUT R2, R3, R2, RZ, 0x3c, !PT ;  /* 0x000000020302a212 */ /* 0x000fc800078e3cff */
[----:B------:R-:W-:Y:S01]  /*2a430*/  @!P2 LOP3.LUT R3, R3, R2, RZ, 0x3c, !PT ;  /* 0x000000020303a212 */ /* 0x000fe200078e3cff */
[----:B------:R-:W-:-:S04]  /*2a440*/  IMAD.MOV.U32 R4, RZ, RZ, R14 ;  /* 0x000000ffff047224 */ /* 0x000fc800078e000e */
[----:B------:R-:W-:Y:S01]  /*2a450*/  @!PT LDS RZ, [RZ] ;  /* 0x00000000fffff984 */ /* 0x000fe20000000800 */
[----:B------:R-:W-:Y:S01]  /*2a460*/  @!PT LDS RZ, [RZ] ;  /* 0x00000000fffff984 */ /* 0x000fe20000000800 */
[----:B------:R-:W-:Y:S01]  /*2a470*/  @!PT LDS RZ, [RZ] ;  /* 0x00000000fffff984 */ /* 0x000fe20000000800 */
[----:B------:R0:W-:Y:S03]  /*2a480*/  @!P2 LDGSTS.E.BYPASS.LTC128B.128 [R7+0x21400], desc[UR36][R2.64], !P0 ;  /* 0x214000000207afae */ /* 0x0001e6000c101d64 */
[----:B0-----:R-:W-:Y:S05]  /*2a490*/  WARPSYNC.COLLECTIVE R15, `(.L_x_2117) ;  /* 0x000000000f087348 */ /* 0x001fea0003c00000 */
[----:B------:R1:W2:Y:S02]  /*2a4a0*/  SHFL.IDX P6, R14, R13, R12, R11 ;  /* 0x0000000c0d0e7389 */ /* 0x0002a400000c000b */
[----:B012---:R-:W-:Y:S01]  /*2a4b0*/  ENDCOLLECTIVE ;  /* 0x000000000000791b */ /* 0x007fe20003800000 */
.L_x_2117:
[----:B------:R-:W-:Y:S05]  /*2a4c0*/  BRA `(.L_x_2118) ;  /* 0xffffffc800247947 */ /* 0x000fea000383ffff */
.L_x_2060:
        /* <DEDUP_REMOVED lines=8> */
.L_x_2120:
[----:B------:R-:W-:Y:S05]  /*2a550*/  BSYNC B0 ;  /* 0x0000000000007941 */ /* 0x000fea0003800000 */
.L_x_2119:
[----:B------:R-:W-:Y:S01]  /*2a560*/  IMAD.MOV.U32 R13, RZ, RZ, R0 ;  /* 0x000000ffff0d7224 */ /* 0x000fe200078e0000 */
[----:B------:R-:W-:Y:S01]  /*2a570*/  P2R R3, PR, RZ, 0x4 ;  /* 0x00000004ff037803 */ /* 0x000fe20000000000 */
[----:B------:R-:W-:Y:S01]  /*2a580*/  IMAD.MOV.U32 R12, RZ, RZ, RZ ;  /* 0x000000ffff0c7224 */ /* 0x000fe200078e00ff */
[C---:B------:R-:W-:Y:S01]  /*2a590*/  LOP3.LUT P2, RZ, R16.reuse, 0x100, RZ, 0xc0, !PT ;  /* 0x0000010010ff7812 */ /* 0x040fe2000784c0ff */
[----:B------:R-:W-:Y:S01]  /*2a5a0*/  IMAD.MOV.U32 R11, RZ, RZ, 0x181f ;  /* 0x0000181fff0b7424 */ /* 0x000fe200078e00ff */
[----:B------:R-:W-:Y:S01]  /*2a5b0*/  P2R R8, PR, RZ, 0x2 ;  /* 0x00000002ff087803 */ /* 0x000fe20000000000 */
[----:B------:R-:W-:Y:S01]  /*2a5c0*/  IMAD.MOV.U32 R15, RZ, RZ, -0x1 ;  /* 0xffffffffff0f7424 */ /* 0x000fe200078e00ff */
[----:B------:R-:W-:Y:S01]  /*2a5d0*/  LOP3.LUT P1, RZ, R16, 0x800, RZ, 0xc0, !PT ;  /* 0x0000080010ff7812 */ /* 0x000fe2000782c0ff */
[----:B------:R-:W-:Y:S01]  /*2a5e0*/  IMAD.MOV.U32 R2, RZ, RZ, R14 ;  /* 0x000000ffff027224 */ /* 0x000fe200078e000e */
[----:B------:R-:W-:-:S11]  /*2a5f0*/  P2R R10, PR, RZ, 0x8 ;  /* 0x00000008ff0a7803 */ /* 0x000fd60000000000 */
[----:B------:R-:W-:Y:S05]  /*2a600*/  WARPSYNC.COLLECTIVE R15, `(.L_x_2121) ;  /* 0x000000000f087348 */ /* 0x000fea0003c00000 */
[----:B------:R0:W1:Y:S02]  /*2a610*/  SHFL.IDX P6, R14, R13, R12, R11 ;  /* 0x0000000c0d0e7389 */ /* 0x00006400000c000b */
[----:B01----:R-:W-:Y:S01]  /*2a620*/  ENDCOLLECTIVE ;  /* 0x000000000000791b */ /* 0x003fe20003800000 */
.L_x_2121:
        /* <DEDUP_REMOVED lines=38> */
.L_x_2122:
[----:B------:R-:W-:-:S04]  /*2a890*/  @!P3 LOP3.LUT R7, R6, 0x80, RZ, 0xc0, !PT ;  /* 0x000000800607b812 */ /* 0x000fc800078ec0ff */
[----:B------:R-:W-:Y:S01]  /*2a8a0*/  @!P3 SHF.R.U32.HI R7, RZ, 0x3, R7 ;  /* 0x00000003ff07b819 */ /* 0x000fe20000011607 */
[----:B------:R-:W-:Y:S02]  /*2a8b0*/  IMAD.MOV.U32 R13, RZ, RZ, R0 ;  /* 0x000000ffff0d7224 */ /* 0x000fe400078e0000 */
[----:B------:R-:W-:-:S07]  /*2a8c0*/  IMAD.MOV.U32 R9, RZ, RZ, R14 ;  /* 0x000000ffff097224 */ /* 0x000fce00078e000e */
[----:B------:R-:W-:Y:S05]  /*2a8d0*/  WARPSYNC.COLLECTIVE R15, `(.L_x_2123) ;  /* 0x000000000f087348 */ /* 0x000fea0003c00000 */
[----:B------:R0:W1:Y:S02]  /*2a8e0*/  SHFL.IDX P6, R14, R13, R12, R11 ;  /* 0x0000000c0d0e7389 */ /* 0x00006400000c000b */
[----:B01----:R-:W-:Y:S01]  /*2a8f0*/  ENDCOLLECTIVE ;  /* 0x000000000000791b */ /* 0x003fe20003800000 */
.L_x_2123:
        /* <DEDUP_REMOVED lines=35> */
.L_x_2124:
[----:B------:R-:W-:-:S04]  /*2ab30*/  @!P1 LOP3.LUT R9, R6, 0x80, RZ, 0xc0, !PT ;  /* 0x0000008006099812 */ /* 0x000fc800078ec0ff */
[----:B------:R-:W-:Y:S01]  /*2ab40*/  @!P1 SHF.R.U32.HI R9, RZ, 0x3, R9 ;  /* 0x00000003ff099819 */ /* 0x000fe20000011609 */
[----:B------:R-:W-:Y:S02]  /*2ab50*/  IMAD.MOV.U32 R13, RZ, RZ, R0 ;  /* 0x000000ffff0d7224 */ /* 0x000fe400078e0000 */
[----:B------:R-:W-:-:S07]  /*2ab60*/  IMAD.MOV.U32 R7, RZ, RZ, R14 ;  /* 0x000000ffff077224 */ /* 0x000fce00078e000e */
[----:B------:R-:W-:Y:S05]  /*2ab70*/  WARPSYNC.COLLECTIVE R15, `(.L_x_2125) ;  /* 0x000000000f087348 */ /* 0x000fea0003c00000 */
[----:B------:R0:W1:Y:S02]  /*2ab80*/  SHFL.IDX P6, R14, R13, R12, R11 ;  /* 0x0000000c0d0e7389 */ /* 0x00006400000c000b */
[----:B01----:R-:W-:Y:S01]  /*2ab90*/  ENDCOLLECTIVE ;  /* 0x000000000000791b */ /* 0x003fe20003800000 */
.L_x_2125:
        /* <DEDUP_REMOVED lines=29> */
.L_x_2126:
[----:B------:R-:W-:Y:S02]  /*2ad70*/  IMAD.MOV.U32 R13, RZ, RZ, R0 ;  /* 0x000000ffff0d7224 */ /* 0x000fe400078e0000 */
[----:B------:R-:W-:-:S07]  /*2ad80*/  IMAD.MOV.U32 R4, RZ, RZ, R14 ;  /* 0x000000ffff047224 */ /* 0x000fce00078e000e */
[----:B------:R-:W-:Y:S05]  /*2ad90*/  WARPSYNC.COLLECTIVE R15, `(.L_x_2127) ;  /* 0x000000000f087348 */ /* 0x000fea0003c00000 */
[----:B------:R0:W1:Y:S02]  /*2ada0*/  SHFL.IDX P6, R14, R13, R12, R11 ;  /* 0x0000000c0d0e7389 */ /* 0x00006400000c000b */
[----:B01----:R-:W-:Y:S01]  /*2adb0*/  ENDCOLLECTIVE ;  /* 0x000000000000791b */ /* 0x003fe20003800000 */
.L_x_2127:
[----:B------:R-:W-:Y:S05]  /*2adc0*/  BRA `(.L_x_2128) ;  /* 0xffffffc800e07947 */ /* 0x000fea000383ffff */
.L_x_2063:
[----:B01----:R-:W-:-:S04]  /*2add0*/  IMAD.U32 R3, RZ, RZ, UR45 ;  /* 0x0000002dff037e24 */ /* 0x003fc8000f8e00ff */
[----:B------:R0:W1:Y:S03]  /*2ade0*/  SYNCS.PHASECHK.TRANS64.TRYWAIT P0, [R3+URZ+0x38820], R0 ;  /* 0x03882000030075a7 */ /* 0x000066000800017f */
[----:B-1----:R-:W-:Y:S05]  /*2adf0*/  @!P0 NANOSLEEP.SYNCS 0x989680 ;  /* 0x009896800000895d */ /* 0x002fea0003900000 */
[----:B------:R-:W1:Y:S02]  /*2ae00*/  @!P0 SYNCS.PHASECHK.TRANS64 P0, [R3+URZ+0x38820], R0 ;  /* 0x03882000030085a7 */ /* 0x000e64000800007f */
[----:B-1----:R-:W-:Y:S05]  /*2ae10*/  @!P0 BRA `(.L_x_2063) ;  /* 0xfffffffc00ec8947 */ /* 0x002fea000383ffff */
[----:B------:R-:W-:Y:S05]  /*2ae20*/  BRA `(.L_x_2129) ;  /* 0xffffffcc00507947 */ /* 0x000fea000383ffff */
.L_x_2065:
[----:B01----:R-:W-:-:S04]  /*2ae30*/  IMAD.U32 R3, RZ, RZ, UR45 ;  /* 0x0000002dff037e24 */ /* 0x003fc8000f8e00ff */
[----:B------:R0:W1:Y:S03]  /*2ae40*/  SYNCS.PHASECHK.TRANS64.TRYWAIT P0, [R3+URZ+0x38860], R0 ;  /* 0x03886000030075a7 */ /* 0x000066000800017f */
[----:B-1----:R-:W-:Y:S05]  /*2ae50*/  @!P0 NANOSLEEP.SYNCS 0x989680 ;  /* 0x009896800000895d */ /* 0x002fea0003900000 */
[----:B------:R-:W1:Y:S02]  /*2ae60*/  @!P0 SYNCS.PHASECHK.TRANS64 P0, [R3+URZ+0x38860], R0 ;  /* 0x03886000030085a7 */ /* 0x000e64000800007f */
[----:B-1----:R-:W-:Y:S05]  /*2ae70*/  @!P0 BRA `(.L_x_2065) ;  /* 0xfffffffc00ec8947 */ /* 0x002fea000383ffff */
[----:B------:R-:W-:Y:S05]  /*2ae80*/  BRA `(.L_x_2130) ;  /* 0xffffffcc004c7947 */ /* 0x000fea000383ffff */
.L_x_2066:
        /* <DEDUP_REMOVED lines=8> */
.L_x_2132:
[----:B------:R-:W-:Y:S05]  /*2af10*/  BSYNC B0 ;  /* 0x0000000000007941 */ /* 0x000fea0003800000 */
.L_x_2131:
[----:B------:R-:W-:Y:S01]  /*2af20*/  IMAD.MOV.U32 R13, RZ, RZ, R6 ;  /* 0x000000ffff0d7224 */ /* 0x000fe200078e0006 */
[----:B------:R-:W-:Y:S01]  /*2af30*/  LOP3.LUT R4, R17, 0x1, RZ, 0xc0, !PT ;  /* 0x0000000111047812 */ /* 0x000fe200078ec0ff */
[----:B------:R-:W-:Y:S01]  /*2af40*/  IMAD.MOV.U32 R12, RZ, RZ, RZ ;  /* 0x000000ffff0c7224 */ /* 0x000fe200078e00ff */
[----:B------:R-:W-:Y:S01]  /*2af50*/  LEA R7, R23, UR45, 0x1 ;  /* 0x0000002d17077c11 */ /* 0x000fe2000f8e08ff */
[----:B------:R-:W-:Y:S01]  /*2af60*/  IMAD.MOV.U32 R11, RZ, RZ, 0x181f ;  /* 0x0000181fff0b7424 */ /* 0x000fe200078e00ff */
[----:B------:R-:W-:Y:S01]  /*2af70*/  ISETP.NE.U32.AND P1, PT, R4, 0x1, PT ;  /* 0x000000010400780c */ /* 0x000fe20003f25070 */
[----:B------:R-:W-:Y:S01]  /*2af80*/  IMAD.MOV.U32 R15, RZ, RZ, -0x1 ;  /* 0xffffffffff0f7424 */ /* 0x000fe200078e00ff */
[C---:B------:R-:W-:Y:S01]  /*2af90*/  LOP3.LUT P5, RZ, R17.reuse, 0x2, RZ, 0xc0, !PT ;  /* 0x0000000211ff7812 */ /* 0x040fe200078ac0ff */
[----:B------:R-:W-:Y:S01]  /*2afa0*/  IMAD.MOV.U32 R3, RZ, RZ, R14 ;  /* 0x000000ffff037224 */ /* 0x000fe200078e000e */
[----:B------:R-:W-:Y:S01]  /*2afb0*/  LOP3.LUT P4, RZ, R17, 0x4, RZ, 0xc0, !PT ;  /* 0x0000000411ff7812 */ /* 0x000fe2000788c0ff */
[----:B------:R-:W-:-:S12]  /*2afc0*/  IMAD.SHL.U32 R0, R22, 0x2, RZ ;  /* 0x0000000216007824 */ /* 0x000fd800078e00ff */
[----:B------:R-:W-:Y:S05]  /*2afd0*/  WARPSYNC.COLLECTIVE R15, `(.L_x_2133) ;  /* 0x000000000f087348 */ /* 0x000fea0003c00000 */
[----:B------:R0:W1:Y:S02]  /*2afe0*/  SHFL.IDX P6, R14, R13, R12, R11 ;  /* 0x0000000c0d0e7389 */ /* 0x00006400000c000b */
[----:B01----:R-:W-:Y:S01]  /*2aff0*/  ENDCOLLECTIVE ;  /* 0x000000000000791b */ /* 0x003fe20003800000 */
.L_x_2133:
[C---:B------:R-:W-:Y:S02]  /*2b000*/  LOP3.LUT P3, RZ, R17.reuse, 0x8, RZ, 0xc0, !PT ;  /* 0x0000000811ff7812 */ /* 0x040fe4000786c0ff */
[C---:B------:R-:W-:Y:S02]  /*2b010*/  LOP3.LUT P2, RZ, R17.reuse, 0x10, RZ, 0xc0, !PT ;  /* 0x0000001011ff7812 */ /* 0x040fe4000784c0ff */
[----:B------:R-:W-:Y:S02]  /*2b020*/  LOP3.LUT R16, R16, 0xffffffbf, RZ, 0xc0, !PT ;  /* 0xffffffbf10107812 */ /* 0x000fe400078ec0ff */
[----:B------:R-:W-:Y:S02]  /*2b030*/  PRMT R4, R17, 0x8880, RZ ;  /* 0x0000888011047816 */ /* 0x000fe400000000ff */
[----:B------:R-:W-:-:S04]  /*2b040*/  @P1 LOP3.LUT R16, R16, 0x40, RZ, 0xfc, !PT ;  /* 0x0000004010101812 */ /* 0x000fc800078efcff */
[----:B------:R-:W-:Y:S01]  /*2b050*/  LOP3.LUT R16, R16, 0xffffff7f, RZ, 0xc0, !PT ;  /* 0xffffff7f10107812 */ /* 0x000fe200078ec0ff */
[----:B------:R-:W-:Y:S02]  /*2b060*/  IMAD.MOV.U32 R13, RZ, RZ, R8 ;  /* 0x000000ffff0d7224 */ /* 0x000fe400078e0008 */
        /* <DEDUP_REMOVED lines=30> */
.L_x_2134:
[----:B------:R-:W-:Y:S02]  /*2b250*/  IMAD.MOV.U32 R13, RZ, RZ, R6 ;  /* 0x000000ffff0d7224 */ /* 0x000fe400078e0006 */
[----:B------:R-:W-:-:S07]  /*2b260*/  IMAD.MOV.U32 R5, RZ, RZ, R14 ;  /* 0x000000ffff057224 */ /* 0x000fce00078e000e */
[----:B------:R-:W-:Y:S05]  /*2b270*/  WARPSYNC.COLLECTIVE R15, `(.L_x_2135) ;  /* 0x000000000f087348 */ /* 0x000fea0003c00000 */
[----:B------:R0:W1:Y:S02]  /*2b280*/  SHFL.IDX P6, R14, R13, R12, R11 ;  /* 0x0000000c0d0e7389 */ /* 0x00006400000c000b */
[----:B01----:R-:W-:Y:S01]  /*2b290*/  ENDCOLLECTIVE ;  /* 0x000000000000791b */ /* 0x003fe20003800000 */
.L_x_2135:
        /* <DEDUP_REMOVED lines=28> */
.L_x_2136:
[----:B------:R-:W-:Y:S02]  /*2b460*/  IMAD.MOV.U32 R13, RZ, RZ, R6 ;  /* 0x000000ffff0d7224 */ /* 0x000fe400078e0006 */
[----:B------:R-:W-:-:S07]  /*2b470*/  IMAD.MOV.U32 R9, RZ, RZ, R14 ;  /* 0x000000ffff097224 */ /* 0x000fce00078e000e */
[----:B------:R-:W-:Y:S05]  /*2b480*/  WARPSYNC.COLLECTIVE R15, `(.L_x_2137) ;  /* 0x000000000f087348 */ /* 0x000fea0003c00000 */
[----:B------:R0:W1:Y:S02]  /*2b490*/  SHFL.IDX P6, R14, R13, R12, R11 ;  /* 0x0000000c0d0e7389 */ /* 0x00006400000c000b */
[----:B01----:R-:W-:Y:S01]  /*2b4a0*/  ENDCOLLECTIVE ;  /* 0x000000000000791b */ /* 0x003fe20003800000 */
.L_x_2137:
        /* <DEDUP_REMOVED lines=28> */
.L_x_2138:
[----:B------:R-:W-:Y:S02]  /*2b670*/  IMAD.MOV.U32 R13, RZ, RZ, R6 ;  /* 0x000000ffff0d7224 */ /* 0x000fe400078e0006 */
[----:B------:R-:W-:-:S07]  /*2b680*/  IMAD.MOV.U32 R8, RZ, RZ, R14 ;  /* 0x000000ffff087224 */ /* 0x000fce00078e000e */
[----:B------:R-:W-:Y:S05]  /*2b690*/  WARPSYNC.COLLECTIVE R15, `(.L_x_2139) ;  /* 0x000000000f087348 */ /* 0x000fea0003c00000 */
[----:B------:R0:W1:Y:S02]  /*2b6a0*/  SHFL.IDX P6, R14, R13, R12, R11 ;  /* 0x0000000c0d0e7389 */ /* 0x00006400000c000b */
[----:B01----:R-:W-:Y:S01]  /*2b6b0*/  ENDCOLLECTIVE ;  /* 0x000000000000791b */ /* 0x003fe20003800000 */
.L_x_2139:
[----:B------:R-:W-:Y:S05]  /*2b6c0*/  BRA `(.L_x_2140) ;  /* 0xffffffc800e07947 */ /* 0x000fea000383ffff */
.L_x_2073:
[----:B-1----:R1:W2:Y:S02]  /*2b6d0*/  SYNCS.PHASECHK.TRANS64.TRYWAIT P0, [R10+URZ+0x38840], R20 ;  /* 0x038840140a0075a7 */ /* 0x0022a4000800017f */
[----:B--2---:R-:W-:Y:S05]  /*2b6e0*/  @!P0 NANOSLEEP.SYNCS 0x989680 ;  /* 0x009896800000895d */ /* 0x004fea0003900000 */
[----:B------:R-:W2:Y:S02]  /*2b6f0*/  @!P0 SYNCS.PHASECHK.TRANS64 P0, [R10+URZ+0x38840], R20 ;  /* 0x038840140a0085a7 */ /* 0x000ea4000800007f */
[----:B--2---:R-:W-:Y:S05]  /*2b700*/  @!P0 BRA `(.L_x_2073) ;  /* 0xfffffffc00f08947 */ /* 0x004fea000383ffff */
[----:B------:R-:W-:Y:S05]  /*2b710*/  BRA `(.L_x_2141) ;  /* 0xffffffd000387947 */ /* 0x000fea000383ffff */
.L_x_2074:
[----:B------:R-:W-:Y:S01]  /*2b720*/  BSSY B1, `(.L_x_2142) ;  /* 0x0000008000017945 */ /* 0x000fe20003800000 */
[----:B------:R-:W-:Y:S02]  /*2b730*/  IMAD.MOV.U32 R13, RZ, RZ, R29 ;  /* 0x000000ffff0d7224 */ /* 0x000fe400078e001d */
[----:B------:R-:W-:Y:S02]  /*2b740*/  IMAD.MOV.U32 R12, RZ, RZ, RZ ;  /* 0x000000ffff0c7224 */ /* 0x000fe400078e00ff */
[----:B------:R-:W-:Y:S02]  /*2b750*/  IMAD.MOV.U32 R11, RZ, RZ, 0x181f ;  /* 0x0000181fff0b7424 */ /* 0x000fe400078e00ff */
[----:B------:R-:W-:-:S07]  /*2b760*/  IMAD.MOV.U32 R15, RZ, RZ, -0x1 ;  /* 0xffffffffff0f7424 */ /* 0x000fce00078e00ff */
[----:B-1----:R-:W-:Y:S05]  /*2b770*/  WARPSYNC.COLLECTIVE R15, `(.L_x_2143) ;  /* 0x000000000f087348 */ /* 0x002fea0003c00000 */
[----:B------:R0:W2:Y:S02]  /*2b780*/  SHFL.IDX P6, R14, R13, R12, R11 ;  /* 0x0000000c0d0e7389 */ /* 0x0000a400000c000b */
[----:B012---:R-:W-:Y:S01]  /*2b790*/  ENDCOLLECTIVE ;  /* 0x000000000000791b */ /* 0x007fe20003800000 */
.L_x_2143:
[----:B------:R-:W-:Y:S05]  /*2b7a0*/  BSYNC B1 ;  /* 0x0000000000017941 */ /* 0x000fea0003800000 */
.L_x_2142:
        /* <DEDUP_REMOVED lines=9> */
.L_x_2144:
[----:B------:R-:W-:Y:S02]  /*2b840*/  IMAD.MOV.U32 R13, RZ, RZ, R29 ;  /* 0x000000ffff0d7224 */ /* 0x000fe400078e001d */
[----:B------:R-:W-:Y:S01]  /*2b850*/  IMAD.MOV.U32 R12, RZ, RZ, 0x1 ;  /* 0x00000001ff0c7424 */ /* 0x000fe200078e00ff */
[----:B------:R-:W-:-:S13]  /*2b860*/  IADD3 R2, P0, R14, R0, RZ ;  /* 0x000000000e027210 */ /* 0x000fda0007f1e0ff */
[----:B------:R-:W-:Y:S05]  /*2b870*/  WARPSYNC.COLLECTIVE R15, `(.L_x_2145) ;  /* 0x000000000f087348 */ /* 0x000fea0003c00000 */
[----:B------:R0:W1:Y:S02]  /*2b880*/  SHFL.IDX P6, R14, R13, R12, R11 ;  /* 0x0000000c0d0e7389 */ /* 0x00006400000c000b */
[----:B01----:R-:W-:Y:S01]  /*2b890*/  ENDCOLLECTIVE ;  /* 0x000000000000791b */ /* 0x003fe20003800000 */
.L_x_2145:
        /* <DEDUP_REMOVED lines=10> */
.L_x_2146:
[----:B------:R-:W-:Y:S02]  /*2b940*/  IMAD.MOV.U32 R13, RZ, RZ, R29 ;  /* 0x000000ffff0d7224 */ /* 0x000fe400078e001d */
[----:B------:R-:W-:Y:S01]  /*2b950*/  IMAD.MOV.U32 R12, RZ, RZ, 0x2 ;  /* 0x00000002ff0c7424 */ /* 0x000fe200078e00ff */
[----:B------:R-:W-:-:S13]  /*2b960*/  IADD3 R2, P0, R14, R0, RZ ;  /* 0x000000000e027210 */ /* 0x000fda0007f1e0ff */
[----:B------:R-:W-:Y:S05]  /*2b970*/  WARPSYNC.COLLECTIVE R15, `(.L_x_2147) ;  /* 0x000000000f087348 */ /* 0x000fea0003c00000 */
[----:B------:R0:W1:Y:S02]  /*2b980*/  SHFL.IDX P6, R14, R13, R12, R11 ;  /* 0x0000000c0d0e7389 */ /* 0x00006400000c000b */
[----:B01----:R-:W-:Y:S01]  /*2b990*/  ENDCOLLECTIVE ;  /* 0x000000000000791b */ /* 0x003fe20003800000 */
.L_x_2147:
        /* <DEDUP_REMOVED lines=10> */
.L_x_2148:
[----:B------:R-:W-:Y:S02]  /*2ba40*/  IMAD.MOV.U32 R13, RZ, RZ, R29 ;  /* 0x000000ffff0d7224 */ /* 0x000fe400078e001d */
[----:B------:R-:W-:Y:S01]  /*2ba50*/  IMAD.MOV.U32 R12, RZ, RZ, 0x3 ;  /* 0x00000003ff0c7424 */ /* 0x000fe200078e00ff */
[----:B------:R-:W-:-:S13]  /*2ba60*/  IADD3 R2, P0, R14, R0, RZ ;  /* 0x000000000e027210 */ /* 0x000fda0007f1e0ff */
[----:B------:R-:W-:Y:S05]  /*2ba70*/  WARPSYNC.COLLECTIVE R15, `(.L_x_2149) ;  /* 0x000000000f087348 */ /* 0x000fea0003c00000 */
[----:B------:R0:W1:Y:S02]  /*2ba80*/  SHFL.IDX P6, R14, R13, R12, R11 ;  /* 0x0000000c0d0e7389 */ /* 0x00006400000c000b */
[----:B01----:R-:W-:Y:S01]  /*2ba90*/  ENDCOLLECTIVE ;  /* 0x000000000000791b */ /* 0x003fe20003800000 */
.L_x_2149:
        /* <DEDUP_REMOVED lines=10> */
.L_x_2150:
[----:B------:R-:W-:Y:S05]  /*2bb40*/  BRA `(.L_x_2151) ;  /* 0xffffffcc00ec7947 */ /* 0x000fea000383ffff */
.L_x_2079:
[----:B---3--:R3:W4:Y:S02]  /*2bb50*/  SYNCS.PHASECHK.TRANS64.TRYWAIT P0, [R10+URZ+0x38860], R20 ;  /* 0x038860140a0075a7 */ /* 0x008724000800017f */
[----:B----4-:R-:W-:Y:S05]  /*2bb60*/  @!P0 NANOSLEEP.SYNCS 0x989680 ;  /* 0x009896800000895d */ /* 0x010fea0003900000 */
[----:B------:R-:W4:Y:S02]  /*2bb70*/  @!P0 SYNCS.PHASECHK.TRANS64 P0, [R10+URZ+0x38860], R20 ;  /* 0x038860140a0085a7 */ /* 0x000f24000800007f */
[----:B----4-:R-:W-:Y:S05]  /*2bb80*/  @!P0 BRA `(.L_x_2079) ;  /* 0xfffffffc00f08947 */ /* 0x010fea000383ffff */
[----:B------:R-:W-:Y:S05]  /*2bb90*/  BRA `(.L_x_2152) ;  /* 0xffffffd000387947 */ /* 0x000fea000383ffff */
.L_x_2080:
        /* <DEDUP_REMOVED lines=8> */
.L_x_2154:
[----:B------:R-:W-:Y:S05]  /*2bc20*/  BSYNC B1 ;  /* 0x0000000000017941 */ /* 0x000fea0003800000 */
.L_x_2153:
[----:B------:R-:W-:Y:S01]  /*2bc30*/  IMAD.MOV.U32 R13, RZ, RZ, R18 ;  /* 0x000000ffff0d7224 */ /* 0x000fe200078e0012 */
[----:B------:R-:W-:Y:S01]  /*2bc40*/  LEA R17, R17, UR45, 0x1 ;  /* 0x0000002d11117c11 */ /* 0x000fe2000f8e08ff */
[----:B------:R-:W-:Y:S01]  /*2bc50*/  IMAD.MOV.U32 R12, RZ, RZ, RZ ;  /* 0x000000ffff0c7224 */ /* 0x000fe200078e00ff */
[C---:B------:R-:W-:Y:S01]  /*2bc60*/  LOP3.LUT P2, RZ, R16.reuse, 0x20, RZ, 0xc0, !PT ;  /* 0x0000002010ff7812 */ /* 0x040fe2000784c0ff */
[----:B------:R-:W-:Y:S01]  /*2bc70*/  IMAD.MOV.U32 R11, RZ, RZ, 0x181f ;  /* 0x0000181fff0b7424 */ /* 0x000fe200078e00ff */
[----:B------:R-:W-:Y:S01]  /*2bc80*/  LOP3.LUT P1, RZ, R16, 0x10, RZ, 0xc0, !PT ;  /* 0x0000001010ff7812 */ /* 0x000fe2000782c0ff */
[----:B------:R-:W-:Y:S01]  /*2bc90*/  IMAD.MOV.U32 R15, RZ, RZ, -0x1 ;  /* 0xffffffffff0f7424 */ /* 0x000fe200078e00ff */
[----:B------:R-:W-:Y:S01]  /*2bca0*/  P2R R4, PR, RZ, 0x20 ;  /* 0x00000020ff047803 */ /* 0x000fe20000000000 */
[----:B------:R-:W-:-:S10]  /*2bcb0*/  IMAD.MOV.U32 R3, RZ, RZ, R14 ;  /* 0x000000ffff037224 */ /* 0x000fd400078e000e */
[----:B------:R-:W-:Y:S05]  /*2bcc0*/  WARPSYNC.COLLECTIVE R15, `(.L_x_2155) ;  /* 0x000000000f087348 */ /* 0x000fea0003c00000 */
[----:B------:R0:W1:Y:S02]  /*2bcd0*/  SHFL.IDX P6, R14, R13, R12, R11 ;  /* 0x0000000c0d0e7389 */ /* 0x00006400000c000b */
[----:B01----:R-:W-:Y:S01]  /*2bce0*/  ENDCOLLECTIVE ;  /* 0x000000000000791b */ /* 0x003fe20003800000 */
.L_x_2155:
        /* <DEDUP_REMOVED lines=13> */
.L_x_2156:
        /* <DEDUP_REMOVED lines=16> */
.L_x_2157:
        /* <DEDUP_REMOVED lines=18> */
.L_x_2158:
        /* <DEDUP_REMOVED lines=14> */
.L_x_2159:
        /* <DEDUP_REMOVED lines=17> */
.L_x_2160:
        /* <DEDUP_REMOVED lines=13> */
.L_x_2161:
[----:B------:R-:W-:Y:S05]  /*2c2a0*/  BRA `(.L_x_2162) ;  /* 0xffffffcc00ac7947 */ /* 0x000fea000383ffff */
.L_x_2085:
[----:B0-----:R0:W1:Y:S02]  /*2c2b0*/  SYNCS.PHASECHK.TRANS64.TRYWAIT P0, [R5+URZ+0x38820], R4 ;  /* 0x03882004050075a7 */ /* 0x001064000800017f */
[----:B-1----:R-:W-:Y:S05]  /*2c2c0*/  @!P0 NANOSLEEP.SYNCS 0x989680 ;  /* 0x009896800000895d */ /* 0x002fea0003900000 */
[----:B------:R-:W1:Y:S02]  /*2c2d0*/  @!P0 SYNCS.PHASECHK.TRANS64 P0, [R5+URZ+0x38820], R4 ;  /* 0x03882004050085a7 */ /* 0x000e64000800007f */
[----:B-1----:R-:W-:Y:S05]  /*2c2e0*/  @!P0 BRA `(.L_x_2085) ;  /* 0xfffffffc00f08947 */ /* 0x002fea000383ffff */
[----:B------:R-:W-:Y:S05]  /*2c2f0*/  BRA `(.L_x_2163) ;  /* 0xffffffd000587947 */ /* 0x000fea000383ffff */
.L_x_2086:
        /* <DEDUP_REMOVED lines=11> */
.L_x_2165:
[----:B------:R-:W-:Y:S05]  /*2c3b0*/  BSYNC B0 ;  /* 0x0000000000007941 */ /* 0x000fea0003800000 */
.L_x_2164:
[----:B------:R-:W-:Y:S05]  /*2c3c0*/  BRA `(.L_x_2166) ;  /* 0xffffffd000407947 */ /* 0x000fea000383ffff */
.L_x_2087:
[----:B------:R-:W-:Y:S01]  /*2c3d0*/  BSSY B0, `(.L_x_2167) ;  /* 0x0000006000007945 */ /* 0x000fe20003800000 */
[----:B------:R-:W-:-:S07]  /*2c3e0*/  IMAD.MOV.U32 R15, RZ, RZ, -0x1 ;  /* 0xffffffffff0f7424 */ /* 0x000fce00078e00ff */
[----:B012--5:R-:W-:Y:S05]  /*2c3f0*/  WARPSYNC.COLLECTIVE R15, `(.L_x_2168) ;  /* 0x000000000f0c7348 */ /* 0x027fea0003c00000 */
[----:B------:R-:W-:Y:S02]  /*2c400*/  ELECT P6, UR62, PT ;  /* 0x00000000003e782f */ /* 0x000fe400038c0000 */
[----:B------:R-:W-:Y:S01]  /*2c410*/  MOV R14, UR62 ;  /* 0x0000003e000e7c02 */ /* 0x000fe20008000f00 */
[----:B012--5:R-:W-:Y:S10]  /*2c420*/  ENDCOLLECTIVE ;  /* 0x000000000000791b */ /* 0x027ff40003800000 */
.L_x_2168:
[----:B------:R-:W-:Y:S05]  /*2c430*/  BSYNC B0 ;  /* 0x0000000000007941 */ /* 0x000fea0003800000 */
.L_x_2167:
[----:B------:R-:W-:Y:S05]  /*2c440*/  BRA `(.L_x_2169) ;  /* 0xffffffd000347947 */ /* 0x000fea000383ffff */
.L_x_2089:
[----:B-1----:R1:W3:Y:S02]  /*2c450*/  SYNCS.PHASECHK.TRANS64.TRYWAIT P1, [R3+URZ+0x38840], R2 ;  /* 0x03884002030075a7 */ /* 0x0022e4000802017f */
[----:B---3--:R-:W-:Y:S05]  /*2c460*/  @!P1 NANOSLEEP.SYNCS 0x989680 ;  /* 0x009896800000995d */ /* 0x008fea0003900000 */
[----:B------:R-:W3:Y:S02]  /*2c470*/  @!P1 SYNCS.PHASECHK.TRANS64 P1, [R3+URZ+0x38840], R2 ;  /* 0x03884002030095a7 */ /* 0x000ee4000802007f */
[----:B---3--:R-:W-:Y:S05]  /*2c480*/  @!P1 BRA `(.L_x_2089) ;  /* 0xfffffffc00f09947 */ /* 0x008fea000383ffff */
[----:B------:R-:W-:Y:S05]  /*2c490*/  BRA `(.L_x_2170) ;  /* 0xffffffd000547947 */ /* 0x000fea000383ffff */
.L_x_2091:
[----:B0-----:R0:W3:Y:S02]  /*2c4a0*/  SYNCS.PHASECHK.TRANS64.TRYWAIT P1, [R5+URZ+0x38840], R0 ;  /* 0x03884000050075a7 */ /* 0x0010e4000802017f */
[----:B---3--:R-:W-:Y:S05]  /*2c4b0*/  @!P1 NANOSLEEP.SYNCS 0x989680 ;  /* 0x009896800000995d */ /* 0x008fea0003900000 */
[----:B------:R-:W3:Y:S02]  /*2c4c0*/  @!P1 SYNCS.PHASECHK.TRANS64 P1, [R5+URZ+0x38840], R0 ;  /* 0x03884000050095a7 */ /* 0x000ee4000802007f */
[----:B---3--:R-:W-:Y:S05]  /*2c4d0*/  @!P1 BRA `(.L_x_2091) ;  /* 0xfffffffc00f09947 */ /* 0x008fea000383ffff */
[----:B------:R-:W-:Y:S05]  /*2c4e0*/  BRA `(.L_x_2171) ;  /* 0xffffffd000607947 */ /* 0x000fea000383ffff */
.L_x_2093:
[----:B---3--:R3:W4:Y:S02]  /*2c4f0*/  SYNCS.PHASECHK.TRANS64.TRYWAIT P1, [R3+URZ+0x38860], R2 ;  /* 0x03886002030075a7 */ /* 0x008724000802017f */
[----:B----4-:R-:W-:Y:S05]  /*2c500*/  @!P1 NANOSLEEP.SYNCS 0x989680 ;  /* 0x009896800000995d */ /* 0x010fea0003900000 */
[----:B------:R-:W4:Y:S02]  /*2c510*/  @!P1 SYNCS.PHASECHK.TRANS64 P1, [R3+URZ+0x38860], R2 ;  /* 0x03886002030095a7 */ /* 0x000f24000802007f */
[----:B----4-:R-:W-:Y:S05]  /*2c520*/  @!P1 BRA `(.L_x_2093) ;  /* 0xfffffffc00f09947 */ /* 0x010fea000383ffff */
[----:B------:R-:W-:Y:S05]  /*2c530*/  BRA `(.L_x_2172) ;  /* 0xffffffd0005c7947 */ /* 0x000fea000383ffff */
        .type           $_ZN7cutlass13device_kernelIN5flash11enable_sm90INS1_16FlashAttnFwdSm90INS1_25CollectiveMainloopFwdSm90ILi2EN4cute5tupleIJNS5_1CILi1EEES8_S8_EEENS6_IJNS7_ILi64EEESA_SA_EEELi512ENS_10bfloat16_tEfNS_4arch4Sm90ELb0ELb1ELb1ELb0ELb1ELb0ELb1ELb0ELb0ELb1ELb1ELb0EEENS1_21CollectiveEpilogueFwdINS6_IJSA_NS7_ILi512EEESA_EEES9_SC_SE_Li256ELb0ELb1ELb1ELb0EEENS1_19SingleTileSchedulerILb0ELb1ELb1ELi64EEEEEEEEEvNT_6ParamsE$_ZZN5flash25CollectiveMainloopFwdSm90ILi2EN4cute5tupleIJNS1_1CILi1EEES4_S4_EEENS2_IJNS3_ILi64EEES6_S6_EEELi512EN7cutlass10bfloat16_tEfNS8_4arch4Sm90ELb0ELb1ELb1ELb0ELb1ELb0ELb1ELb0ELb0ELb1ELb1ELb0EE3mmaINS_16FlashAttnFwdSm90ISC_NS_21CollectiveEpilogueFwdINS2_IJS6_NS3_ILi512EEES6_EEES5_S9_SB_Li256ELb0ELb1ELb1ELb0EEENS_19SingleTileSchedulerILb0ELb1ELb1ELi64EEEE13SharedStorageENS1_6TensorINS1_11ArrayEngineIfLm128EEENS1_6LayoutINS2_IJNS2_IJNS3_ILi2EEESR_NS3_ILi32EEEEEES4_S4_EEENS2_IJNS2_IJS4_SR_NS3_ILi4EEEEEENS3_ILi0EEESX_EEEEEEENS_7SoftmaxILi2ELi0EEEEEbRKNSC_6ParamsENS8_13PipelineAsyncILi2EEES17_RNS8_13PipelineStateILj2EEERT0_RT1_iRiRKNS_16SeqlenInfoQKNewKILb0ELb0EEENS2_IJiiiiEEERT_ENKUliT_T0_T1_E_clIZSD_ISM_S10_S12_EbS15_S17_S17_S1A_S1C_S1E_iS1F_S1J_S1K_S1M_EUlRS1N_iE1_NS3_ILb0EEENS3_ILb1EEEEEDaiS1N_S1O_S1P_,@function
        .size           $_ZN7cutlass13device_kernelIN5flash11enable_sm90INS1_16FlashAttnFwdSm90INS1_25CollectiveMainloopFwdSm90ILi2EN4cute5tupleIJNS5_1CILi1EEES8_S8_EEENS6_IJNS7_ILi64EEESA_SA_EEELi512ENS_10bfloat16_tEfNS_4arch4Sm90ELb0ELb1ELb1ELb0ELb1ELb0ELb1ELb0ELb0ELb1ELb1ELb0EEENS1_21CollectiveEpilogueFwdINS6_IJSA_NS7_ILi512EEESA_EEES9_SC_SE_Li256ELb0ELb1ELb1ELb0EEENS1_19SingleTileSchedulerILb0ELb1ELb1ELi64EEEEEEEEEvNT_6ParamsE$_ZZN5flash25CollectiveMainloopFwdSm90ILi2EN4cute5tupleIJNS1_1CILi1EEES4_S4_EEENS2_IJNS3_ILi64EEES6_S6_EEELi512EN7cutlass10bfloat16_tEfNS8_4arch4Sm90ELb0ELb1ELb1ELb0ELb1ELb0ELb1ELb0ELb0ELb1ELb1ELb0EE3mmaINS_16FlashAttnFwdSm90ISC_NS_21CollectiveEpilogueFwdINS2_IJS6_NS3_ILi512EEES6_EEES5_S9_SB_Li256ELb0ELb1ELb1ELb0EEENS_19SingleTileSchedulerILb0ELb1ELb1ELi64EEEE13SharedStorageENS1_6TensorINS1_11ArrayEngineIfLm128EEENS1_6LayoutINS2_IJNS2_IJNS3_ILi2EEESR_NS3_ILi32EEEEEES4_S4_EEENS2_IJNS2_IJS4_SR_NS3_ILi4EEEEEENS3_ILi0EEESX_EEEEEEENS_7SoftmaxILi2ELi0EEEEEbRKNSC_6ParamsENS8_13PipelineAsyncILi2EEES17_RNS8_13PipelineStateILj2EEERT0_RT1_iRiRKNS_16SeqlenInfoQKNewKILb0ELb0EEENS2_IJiiiiEEERT_ENKUliT_T0_T1_E_clIZSD_ISM_S10_S12_EbS15_S17_S17_S1A_S1C_S1E_iS1F_S1J_S1K_S1M_EUlRS1N_iE1_NS3_ILb0EEENS3_ILb1EEEEEDaiS1N_S1O_S1P_,(.L_x_5834 - $_ZN7cutlass13device_kernelIN5flash11enable_sm90INS1_16FlashAttnFwdSm90INS1_25CollectiveMainloopFwdSm90ILi2EN4cute5tupleIJNS5_1CILi1EEES8_S8_EEENS6_IJNS7_ILi64EEESA_SA_EEELi512ENS_10bfloat16_tEfNS_4arch4Sm90ELb0ELb1ELb1ELb0ELb1ELb0ELb1ELb0ELb0ELb1ELb1ELb0EEENS1_21CollectiveEpilogueFwdINS6_IJSA_NS7_ILi512EEESA_EEES9_SC_SE_Li256ELb0ELb1ELb1ELb0EEENS1_19SingleTileSchedulerILb0ELb1ELb1ELi64EEEEEEEEEvNT_6ParamsE$_ZZN5flash25CollectiveMainloopFwdSm90ILi2EN4cute5tupleIJNS1_1CILi1EEES4_S4_EEENS2_IJNS3_ILi64EEES6_S6_EEELi512EN7cutlass10bfloat16_tEfNS8_4arch4Sm90ELb0ELb1ELb1ELb0ELb1ELb0ELb1ELb0ELb0ELb1ELb1ELb0EE3mmaINS_16FlashAttnFwdSm90ISC_NS_21CollectiveEpilogueFwdINS2_IJS6_NS3_ILi512EEES6_EEES5_S9_SB_Li256ELb0ELb1ELb1ELb0EEENS_19SingleTileSchedulerILb0ELb1ELb1ELi64EEEE13SharedStorageENS1_6TensorINS1_11ArrayEngineIfLm128EEENS1_6LayoutINS2_IJNS2_IJNS3_ILi2EEESR_NS3_ILi32EEEEEES4_S4_EEENS2_IJNS2_IJS4_SR_NS3_ILi4EEEEEENS3_ILi0EEESX_EEEEEEENS_7SoftmaxILi2ELi0EEEEEbRKNSC_6ParamsENS8_13PipelineAsyncILi2EEES17_RNS8_13PipelineStateILj2EEERT0_RT1_iRiRKNS_16SeqlenInfoQKNewKILb0ELb0EEENS2_IJiiiiEEERT_ENKUliT_T0_T1_E_clIZSD_ISM_S10_S12_EbS15_S17_S17_S1A_S1C_S1E_iS1F_S1J_S1K_S1M_EUlRS1N_iE1_NS3_ILb0EEENS3_ILb1EEEEEDaiS1N_S1O_S1P_)
$_ZN7cutlass13device_kernelIN5flash11enable_sm90INS1_16FlashAttnFwdSm90INS1_25CollectiveMainloopFwdSm90ILi2EN4cute5tupleIJNS5_1CILi1EEES8_S8_EEENS6_IJNS7_ILi64EEESA_SA_EEELi512ENS_10bfloat16_tEfNS_4arch4Sm90ELb0ELb1ELb1ELb0ELb1ELb0ELb1ELb0ELb0ELb1ELb1ELb0EEENS1_21CollectiveEpilogueFwdINS6_IJSA_NS7_ILi512EEESA_EEES9_SC_SE_Li256ELb0ELb1ELb1ELb0EEENS1_19SingleTileSchedulerILb0ELb1ELb1ELi64EEEEEEEEEvNT_6ParamsE$_ZZN5flash25CollectiveMainloopFwdSm90ILi2EN4cute5tupleIJNS1_1CILi1EEES4_S4_EEENS2_IJNS3_ILi64EEES6_S6_EEELi512EN7cutlass10bfloat16_tEfNS8_4arch4Sm90ELb0ELb1ELb1ELb0ELb1ELb0ELb1ELb0ELb0ELb1ELb1ELb0EE3mmaINS_16FlashAttnFwdSm90ISC_NS_21CollectiveEpilogueFwdINS2_IJS6_NS3_ILi512EEES6_EEES5_S9_SB_Li256ELb0ELb1ELb1ELb0EEENS_19SingleTileSchedulerILb0ELb1ELb1ELi64EEEE13SharedStorageENS1_6TensorINS1_11ArrayEngineIfLm128EEENS1_6LayoutINS2_IJNS2_IJNS3_ILi2EEESR_NS3_ILi32EEEEEES4_S4_EEENS2_IJNS2_IJS4_SR_NS3_ILi4EEEEEENS3_ILi0EEESX_EEEEEEENS_7SoftmaxILi2ELi0EEEEEbRKNSC_6ParamsENS8_13PipelineAsyncILi2EEES17_RNS8_13PipelineStateILj2EEERT0_RT1_iRiRKNS_16SeqlenInfoQKNewKILb0ELb0EEENS2_IJiiiiEEERT_ENKUliT_T0_T1_E_clIZSD_ISM_S10_S12_EbS15_S17_S17_S1A_S1C_S1E_iS1F_S1J_S1K_S1M_EUlRS1N_iE1_NS3_ILb0EEENS3_ILb1EEEEEDaiS1N_S1O_S1P_:
[----:B------:R-:W-:Y:S05]  /*2c540*/  YIELD ;  /* 0x0000000000007946 */ /* 0x000fea0003800000 */
[----:B------:R-:W-:Y:S02]  /*2c550*/  ULDC UR4, c[0x0][0x20] ;  /* 0x0000080000047ab9 */ /* 0x000fe40000000800 */
[----:B------:R-:W-:-:S05]  /*2c560*/  VIADD R7, R17, -UR4 ;  /* 0x8000000411077c36 */ /* 0x000fca0008000000 */
[----:B------:R-:W2:Y:S01]  /*2c570*/  LDL.64 R8, [R7] ;  /* 0x0000000007087983 */ /* 0x000ea20000100a00 */
[----:B------:R-:W0:Y:S02]  /*2c580*/  LDC.64 R4, c[0x0][0x208] ;  /* 0x00008200ff047b82 */ /* 0x000e240000000a00 */
[----:B0-----:R-:W-:Y:S02]  /*2c590*/  R2UR UR4, R4 ;  /* 0x00000000040472ca */ /* 0x001fe400000e0000 */
[----:B------:R-:W-:-:S13]  /*2c5a0*/  R2UR UR5, R5 ;  /* 0x00000000050572ca */ /* 0x000fda00000e0000 */
[----:B--2---:R-:W2:Y:S01]  /*2c5b0*/  LD.E R10, desc[UR4][R8.64] ;  /* 0x00000004080a7980 */ /* 0x004ea2000c101900 */
[----:B------:R-:W-:Y:S02]  /*2c5c0*/  R2UR UR4, R4 ;  /* 0x00000000040472ca */ /* 0x000fe400000e0000 */
[----:B------:R-:W-:-:S13]  /*2c5d0*/  R2UR UR5, R5 ;  /* 0x00000000050572ca */ /* 0x000fda00000e0000 */
[----:B------:R-:W3:Y:S01]  /*2c5e0*/  LD.E R12, desc[UR4][R8.64+0x8] ;  /* 0x00000804080c7980 */ /* 0x000ee2000c101900 */
[----:B--2---:R-:W-:-:S05]  /*2c5f0*/  VIADD R11, R10, 0x1 ;  /* 0x000000010a0b7836 */ /* 0x004fca0000000000 */
[----:B------:R-:W-:-:S13]  /*2c600*/  ISETP.NE.AND P0, PT, R11, 0x2, PT ;  /* 0x000000020b00780c */ /* 0x000fda0003f05270 */
[----:B------:R-:W-:Y:S02]  /*2c610*/  @!P0 R2UR UR6, R4 ;  /* 0x00000000040682ca */ /* 0x000fe400000e0000 */
[----:B------:R-:W-:-:S13]  /*2c620*/  @!P0 R2UR UR7, R5 ;  /* 0x00000000050782ca */ /* 0x000fda00000e0000 */
[----:B------:R-:W2:Y:S01]  /*2c630*/  @!P0 LD.E R13, desc[UR6][R8.64+0x4] ;  /* 0x00000406080d8980 */ /* 0x000ea2000c101900 */
[C---:B------:R-:W-:Y:S02]  /*2c640*/  R2UR UR4, R4.reuse ;  /* 0x00000000040472ca */ /* 0x040fe400000e0000 */
[C---:B------:R-:W-:Y:S02]  /*2c650*/  R2UR UR5, R5.reuse ;  /* 0x00000000050572ca */ /* 0x040fe400000e0000 */
[C---:B------:R-:W-:Y:S02]  /*2c660*/  R2UR UR6, R4.reuse ;  /* 0x00000000040672ca */ /* 0x040fe400000e0000 */
[C---:B------:R-:W-:Y:S02]  /*2c670*/  R2UR UR7, R5.reuse ;  /* 0x00000000050772ca */ /* 0x040fe400000e0000 */
[----:B------:R-:W-:Y:S02]  /*2c680*/  @!P0 R2UR UR8, R4 ;  /* 0x00000000040882ca */ /* 0x000fe400000e0000 */
[----:B------:R-:W-:-:S02]  /*2c690*/  @!P0 R2UR UR9, R5 ;  /* 0x00000000050982ca */ /* 0x000fc400000e0000 */
[----:B------:R-:W-:Y:S02]  /*2c6a0*/  @!P0 R2UR UR10, R4 ;  /* 0x00000000040a82ca */ /* 0x000fe400000e0000 */
[----:B------:R-:W-:Y:S01]  /*2c6b0*/  @!P0 R2UR UR11, R5 ;  /* 0x00000000050b82ca */ /* 0x000fe200000e0000 */
[----:B---3--:R-:W-:Y:S01]  /*2c6c0*/  VIADD R21, R12, 0x1 ;  /* 0x000000010c157836 */ /* 0x008fe20000000000 */
[----:B------:R-:W-:Y:S04]  /*2c6d0*/  ST.E desc[UR4][R8.64], R11 ;  /* 0x0000000b08007985 */ /* 0x000fe8000c101904 */
[----:B------:R-:W-:Y:S04]  /*2c6e0*/  ST.E desc[UR6][R8.64+0x8], R21 ;  /* 0x0000081508007985 */ /* 0x000fe8000c101906 */
[----:B------:R-:W-:Y:S01]  /*2c6f0*/  @!P0 ST.E desc[UR8][R8.64], RZ ;  /* 0x000000ff08008985 */ /* 0x000fe2000c101908 */
[----:B--2---:R-:W-:-:S05]  /*2c700*/  @!P0 LOP3.LUT R25, R13, 0x1, RZ, 0x3c, !PT ;  /* 0x000000010d198812 */ /* 0x004fca00078e3cff */
[----:B------:R0:W-:Y:S04]  /*2c710*/  @!P0 ST.E desc[UR10][R8.64+0x4], R25 ;  /* 0x0000041908008985 */ /* 0x0001e8000c10190a */
[----:B------:R-:W2:Y:S01]  /*2c720*/  LDL.64 R14, [R7+0x18] ;  /* 0x00001800070e7983 */ /* 0x000ea20000100a00 */
[----:B------:R-:W-:Y:S02]  /*2c730*/  R2UR UR4, R4 ;  /* 0x00000000040472ca */ /* 0x000fe400000e0000 */
[----:B------:R-:W-:Y:S01]  /*2c740*/  R2UR UR5, R5 ;  /* 0x00000000050572ca */ /* 0x000fe200000e0000 */
[----:B------:R-:W3:-:S12]  /*2c750*/  LDL.64 R12, [R7] ;  /* 0x00000000070c7983 */ /* 0x000ed80000100a00 */
[----:B--2---:R-:W2:Y:S01]  /*2c760*/  LD.E R20, desc[UR4][R14.64] ;  /* 0x000000040e147980 */ /* 0x004ea2000c101900 */
[C---:B------:R-:W-:Y:S02]  /*2c770*/  R2UR UR4, R4.reuse ;  /* 0x00000000040472ca */ /* 0x040fe400000e0000 */
[C---:B------:R-:W-:Y:S02]  /*2c780*/  R2UR UR5, R5.reuse ;  /* 0x00000000050572ca */ /* 0x040fe400000e0000 */
[----:B------:R-:W-:Y:S02]  /*2c790*/  R2UR UR6, R4 ;  /* 0x00000000040672ca */ /* 0x000fe400000e0000 */
[----:B------:R-:W-:Y:S01]  /*2c7a0*/  R2UR UR7, R5 ;  /* 0x00000000050772ca */ /* 0x000fe200000e0000 */
[----:B------:R-:W-:Y:S01]  /*2c7b0*/  BSSY B2, `(.L_x_2173) ;  /* 0x0000009000027945 */ /* 0x000fe20003800000 */
[----:B0-----:R-:W-:Y:S02]  /*2c7c0*/  IMAD.MOV.U32 R8, RZ, RZ, R16 ;  /* 0x000000ffff087224 */ /* 0x001fe400078e0010 */
[----:B------:R-:W-:-:S05]  /*2c7d0*/  IMAD.MOV.U32 R9, RZ, RZ, R2 ;  /* 0x000000ffff097224 */ /* 0x000fca00078e0002 */
[----:B---3--:R0:W5:Y:S04]  /*2c7e0*/  LD.E R24, desc[UR4][R12.64] ;  /* 0x000000040c187980 */ /* 0x008168000c101900 */
[----:B------:R0:W5:Y:S01]  /*2c7f0*/  LD.E R11, desc[UR6][R12.64+0x4] ;  /* 0x000004060c0b7980 */ /* 0x000162000c101900 */
[----:B--2---:R-:W-:-:S04]  /*2c800*/  LOP3.LUT R20, R20, 0x1, RZ, 0xfc, !PT ;  /* 0x0000000114147812 */ /* 0x004fc800078efcff */
[----:B------:R-:W-:-:S13]  /*2c810*/  ISETP.NE.AND P0, PT, R20, 0x3, PT ;  /* 0x000000031400780c */ /* 0x000fda0003f05270 */
[----:B0-----:R-:W-:Y:S05]  /*2c820*/  @!P0 BRA `(.L_x_2174) ;  /* 0x0000000000048947 */ /* 0x001fea0003800000 */
[----:B------:R-:W-:Y:S01]  /*2c830*/  BPT.TRAP 0x1 ;  /* 0x000000040000795c */ /* 0x000fe20000300000 */
.L_x_2174:
[----:B------:R-:W-:Y:S05]  /*2c840*/  BSYNC B2 ;  /* 0x0000000000027941 */ /* 0x000fea0003800000 */
.L_x_2173:
[----:B------:R-:W-:Y:S02]  /*2c850*/  R2UR UR4, R4 ;  /* 0x00000000040472ca */ /* 0x000fe400000e0000 */
[----:B------:R-:W-:-:S13]  /*2c860*/  R2UR UR5, R5 ;  /* 0x00000000050572ca */ /* 0x000fda00000e0000 */
[----:B------:R-:W2:Y:S01]  /*2c870*/  LD.E.64 R20, desc[UR4][R14.64+0x18] ;  /* 0x000018040e147980 */ /* 0x000ea2000c101b00 */
[----:B-----5:R-:W-:Y:S02]  /*2c880*/  SHF.L.U32 R25, R11, 0x1f, RZ ;  /* 0x0000001f0b197819 */ /* 0x020fe400000006ff */
[----:B--2---:R-:W-:-:S05]  /*2c890*/  MOV R21, R20 ;  /* 0x0000001400157202 */ /* 0x004fca0000000f00 */
[----:B------:R-:W-:-:S04]  /*2c8a0*/  IMAD R24, R24, 0x8, R21 ;  /* 0x0000000818187824 */ /* 0x000fc800078e0215 */
[----:B------:R0:W1:Y:S01]  /*2c8b0*/  SYNCS.PHASECHK.TRANS64.TRYWAIT P0, [R24+URZ], R25 ;  /* 0x00000019180075a7 */ /* 0x000062000800017f */
[----:B------:R-:W2:Y:S01]  /*2c8c0*/  LD.E R21, desc[UR4][R14.64] ;  /* 0x000000040e157980 */ /* 0x000ea2000c101900 */
[----:B------:R-:W-:Y:S02]  /*2c8d0*/  R2UR UR6, R4 ;  /* 0x00000000040672ca */ /* 0x000fe400000e0000 */
[----:B------:R-:W-:Y:S01]  /*2c8e0*/  R2UR UR7, R5 ;  /* 0x00000000050772ca */ /* 0x000fe200000e0000 */
[----:B------:R0:W5:Y:S01]  /*2c8f0*/  LD.E R11, desc[UR4][R12.64] ;  /* 0x000000040c0b7980 */ /* 0x000162000c101900 */
[----:B------:R-:W-:Y:S11]  /*2c900*/  BSSY B2, `(.L_x_2175) ;  /* 0x0000006000027945 */ /* 0x000ff60003800000 */
[----:B------:R0:W5:Y:S01]  /*2c910*/  LD.E R20, desc[UR6][R12.64+0x4] ;  /* 0x000004060c147980 */ /* 0x000162000c101900 */
[----:B--2---:R-:W-:-:S04]  /*2c920*/  LOP3.LUT R21, R21, 0x1, RZ, 0xfc, !PT ;  /* 0x0000000115157812 */ /* 0x004fc800078efcff */
[----:B------:R-:W-:-:S13]  /*2c930*/  ISETP.NE.AND P1, PT, R21, 0x3, PT ;  /* 0x000000031500780c */ /* 0x000fda0003f25270 */
[----:B01----:R-:W-:Y:S05]  /*2c940*/  @!P1 BRA `(.L_x_2176) ;  /* 0x0000000000049947 */ /* 0x003fea0003800000 */
[----:B------:R-:W-:Y:S01]  /*2c950*/  BPT.TRAP 0x1 ;  /* 0x000000040000795c */ /* 0x000fe20000300000 */
.L_x_2176:
[----:B------:R-:W-:Y:S05]  /*2c960*/  BSYNC B2 ;  /* 0x0000000000027941 */ /* 0x000fea0003800000 */
.L_x_2175:
[----:B------:R-:W-:Y:S04]  /*2c970*/  BSSY B2, `(.L_x_2177) ;  /* 0x000000a000027945 */ /* 0x000fe80003800000 */
[----:B------:R-:W-:Y:S05]  /*2c980*/  @P0 BRA `(.L_x_2178) ;  /* 0x0000000000200947 */ /* 0x000fea0003800000 */
[----:B------:R-:W-:Y:S02]  /*2c990*/  R2UR UR4, R4 ;  /* 0x00000000040472ca */ /* 0x000fe400000e0000 */
[----:B------:R-:W-:-:S13]  /*2c9a0*/  R2UR UR5, R5 ;  /* 0x00000000050572ca */ /* 0x000fda00000e0000 */
[----:B------:R-:W2:Y:S01]  /*2c9b0*/  LD.E.64 R14, desc[UR4][R14.64+0x18] ;  /* 0x000018040e0e7980 */ /* 0x000ea2000c101b00 */
[----:B-----5:R-:W-:Y:S02]  /*2c9c0*/  SHF.L.U32 R20, R20, 0x1f, RZ ;  /* 0x0000001f14147819 */ /* 0x020fe400000006ff */
[----:B--2---:R-:W-:-:S05]  /*2c9d0*/  MOV R12, R14 ;  /* 0x0000000e000c7202 */ /* 0x004fca0000000f00 */
[----:B------:R-:W-:-:S04]  /*2c9e0*/  IMAD R11, R11, 0x8, R12 ;  /* 0x000000080b0b7824 */ /* 0x000fc800078e020c */
[----:B------:R-:W0:Y:S02]  /*2c9f0*/  SYNCS.PHASECHK.TRANS64.TRYWAIT P0, [R11+URZ], R20 ;  /* 0x000000140b0075a7 */ /* 0x000e24000800017f */
[----:B0-----:R-:W-:Y:S05]  /*2ca00*/  @!P0 BRA `(.L_x_2179) ;  /* 0x0000011800348947 */ /* 0x001fea0003800000 */
.L_x_2178:
[----:B------:R-:W-:Y:S05]  /*2ca10*/  BSYNC B2 ;  /* 0x0000000000027941 */ /* 0x000fea0003800000 */
.L_x_2177:
[----:B0----5:R-:W2:Y:S04]  /*2ca20*/  LDL.64 R20, [R7] ;  /* 0x0000000007147983 */ /* 0x021ea80000100a00 */
[----:B------:R-:W3:Y:S01]  /*2ca30*/  LDL.64 R14, [R7+0x28] ;  /* 0x00002800070e7983 */ /* 0x000ee20000100a00 */
[C---:B------:R-:W-:Y:S02]  /*2ca40*/  R2UR UR6, R4.reuse ;  /* 0x00000000040672ca */ /* 0x040fe400000e0000 */
[C---:B------:R-:W-:Y:S01]  /*2ca50*/  R2UR UR7, R5.reuse ;  /* 0x00000000050772ca */ /* 0x040fe200000e0000 */
[----:B------:R-:W4:Y:S01]  /*2ca60*/  LDL.64 R12, [R7+0x20] ;  /* 0x00002000070c7983 */ /* 0x000f220000100a00 */
[C---:B------:R-:W-:Y:S02]  /*2ca70*/  R2UR UR4, R4.reuse ;  /* 0x00000000040472ca */ /* 0x040fe400000e0000 */
[----:B------:R-:W-:Y:S01]  /*2ca80*/  R2UR UR5, R5 ;  /* 0x00000000050572ca */ /* 0x000fe200000e0000 */
[----:B------:R-:W4:Y:S08]  /*2ca90*/  LDL.64 R56, [R7+0x8] ;  /* 0x0000080007387983 */ /* 0x000f300000100a00 */
[----:B--2---:R-:W2:Y:S04]  /*2caa0*/  LD.E R21, desc[UR6][R20.64] ;  /* 0x0000000614157980 */ /* 0x004ea8000c101900 */
[----:B---3--:R-:W2:Y:S01]  /*2cab0*/  LD.E.64 R58, desc[UR4][R14.64] ;  /* 0x000000040e3a7980 */ /* 0x008ea2000c101b00 */
[----:B------:R-:W-:Y:S05]  /*2cac0*/  WARPSYNC.ALL ;  /* 0x0000000000007948 */ /* 0x000fea0003800000 */
[----:B------:R-:W-:-:S02]  /*2cad0*/  R2UR UR4, R4 ;  /* 0x00000000040472ca */ /* 0x000fc400000e0000 */
[C---:B------:R-:W-:Y:S02]  /*2cae0*/  R2UR UR5, R5.reuse ;  /* 0x00000000050572ca */ /* 0x040fe400000e0000 */
[----:B------:R-:W-:Y:S02]  /*2caf0*/  R2UR UR6, R4 ;  /* 0x00000000040672ca */ /* 0x000fe400000e0000 */
[----:B------:R-:W-:-:S09]  /*2cb00*/  R2UR UR7, R5 ;  /* 0x00000000050772ca */ /* 0x000fd200000e0000 */
[----:B----4-:R0:W-:Y:S04]  /*2cb10*/  ST.E desc[UR4][R56.64], RZ ;  /* 0x000000ff38007985 */ /* 0x0101e8000c101904 */
[----:B------:R-:W3:Y:S01]  /*2cb20*/  LD.E.64 R14, desc[UR6][R12.64] ;  /* 0x000000060c0e7980 */ /* 0x000ee2000c101b00 */
[----:B--2---:R-:W-:Y:S01]  /*2cb30*/  IMAD R20, R21, 0x200, R58 ;  /* 0x0000020015147824 */ /* 0x004fe200078e023a */
[----:B------:R-:W-:Y:S01]  /*2cb40*/  WARPGROUP.ARRIVE ;  /* 0x00000000000079c5 */ /* 0x000fe20000000000 */
[----:B------:R-:W-:Y:S01]  /*2cb50*/  IMAD.MOV.U32 R21, RZ, RZ, R59 ;  /* 0x000000ffff157224 */ /* 0x000fe200078e003b */
[----:B------:R-:W-:Y:S01]  /*2cb60*/  R2UR UR8, R4 ;  /* 0x00000000040872ca */ /* 0x000fe200000e0000 */
[----:B------:R-:W-:Y:S01]  /*2cb70*/  IMAD.MOV.U32 R11, RZ, RZ, 0x1 ;  /* 0x00000001ff0b7424 */ /* 0x000fe200078e00ff */
[----:B------:R-:W-:-:S02]  /*2cb80*/  R2UR UR6, R20 ;  /* 0x00000000140672ca */ /* 0x000fc400000e0000 */
[----:B------:R-:W-:Y:S02]  /*2cb90*/  R2UR UR7, R21 ;  /* 0x00000000150772ca */ /* 0x000fe400000e0000 */
[C---:B------:R-:W-:Y:S02]  /*2cba0*/  R2UR UR9, R5.reuse ;  /* 0x00000000050972ca */ /* 0x040fe400000e0000 */
[----:B------:R-:W-:Y:S02]  /*2cbb0*/  R2UR UR10, R4 ;  /* 0x00000000040a72ca */ /* 0x000fe400000e0000 */
[----:B------:R-:W-:Y:S02]  /*2cbc0*/  R2UR UR11, R5 ;  /* 0x00000000050b72ca */ /* 0x000fe400000e0000 */
[----:B---3--:R-:W-:Y:S02]  /*2cbd0*/  R2UR UR4, R14 ;  /* 0x000000000e0472ca */ /* 0x008fe400000e0000 */
[----:B------:R-:W-:-:S13]  /*2cbe0*/  R2UR UR5, R15 ;  /* 0x000000000f0572ca */ /* 0x000fda00000e0000 */
[----:B------:R-:W-:Y:S03]  /*2cbf0*/  HGMMA.64x64x16.F32.BF16 R24, gdesc[UR4], RZ, !UPT, gsb0 ;  /* 0x00e00000041879f0 */ /* 0x000fe6000c0018ff */
[----:B------:R-:W-:Y:S02]  /*2cc00*/  WARPGROUP.DEPBAR.LE gsb0, 0x0 ;  /* 0x00008000000079c5 */ /* 0x000fe40000010000 */
[----:B------:R0:W-:Y:S04]  /*2cc10*/  ST.E desc[UR8][R56.64], R11 ;  /* 0x0000000b38007985 */ /* 0x0001e8000c101908 */
[----:B------:R-:W2:Y:S01]  /*2cc20*/  LD.E.64 R14, desc[UR10][R12.64] ;  /* 0x0000000a0c0e7980 */ /* 0x000ea2000c101b00 */
[----:B------:R-:W-:Y:S01]  /*2cc30*/  VIADD R58, R20, 0x2 ;  /* 0x00000002143a7836 */ /* 0x000fe20000000000 */
[----:B------:R-:W-:Y:S01]  /*2cc40*/  R2UR UR7, R59 ;  /* 0x000000003b0772ca */ /* 0x000fe200000e0000 */
[----:B------:R-:W-:Y:S01]  /*2cc50*/  WARPGROUP.ARRIVE ;  /* 0x00000000000079c5 */ /* 0x000fe20000000000 */
[----:B------:R-:W-:-:S02]  /*2cc60*/  R2UR UR8, R4 ;  /* 0x00000000040872ca */ /* 0x000fc400000e0000 */
[----:B------:R-:W-:Y:S02]  /*2cc70*/  R2UR UR6, R58 ;  /* 0x000000003a0672ca */ /* 0x000fe400000e0000 */
[C---:B------:R-:W-:Y:S02]  /*2cc80*/  R2UR UR9, R5.reuse ;  /* 0x00000000050972ca */ /* 0x040fe400000e0000 */
[----:B------:R-:W-:Y:S02]  /*2cc90*/  R2UR UR10, R4 ;  /* 0x00000000040a72ca */ /* 0x000fe400000e0000 */
[----:B------:R-:W-:Y:S01]  /*2cca0*/  R2UR UR11, R5 ;  /* 0x00000000050b72ca */ /* 0x000fe200000e0000 */
[----:B--2---:R-:W-:Y:S01]  /*2ccb0*/  VIADD R14, R14, 0x2 ;  /* 0x000000020e0e7836 */ /* 0x004fe20000000000 */
[----:B------:R-:W-:-:S04]  /*2ccc0*/  R2UR UR5, R15 ;  /* 0x000000000f0572ca */ /* 0x000fc800000e0000 */
[----:B------:R-:W-:-:S13]  /*2ccd0*/  R2UR UR4, R14 ;  /* 0x000000000e0472ca */ /* 0x000fda00000e0000 */
[----:B------:R-:W-:Y:S03]  /*2cce0*/  HGMMA.64x64x16.F32.BF16 R24, gdesc[UR4], R24, gsb0 ;  /* 0x00e00000041879f0 */ /* 0x000fe60008001818 */
        /* <DEDUP_REMOVED lines=19> */
[----:B------:R-:W-:Y:S01]  /*2ce20*/  WARPGROUP.ARRIVE ;  /* 0x00000000000079c5 */ /* 0x000fe20000000000 */
[----:B------:R-:W-:Y:S01]  /*2ce30*/  IMAD.MOV.U32 R21, RZ, RZ, R59 ;  /* 0x000000ffff157224 */ /* 0x000fe200078e003b */
[----:B------:R-:W-:-:S02]  /*2ce40*/  R2UR UR8, R4 ;  /* 0x00000000040872ca */ /* 0x000fc400000e0000 */
[----:B------:R-:W-:Y:S02]  /*2ce50*/  R2UR UR6, R20 ;  /* 0x00000000140672ca */ /* 0x000fe400000e0000 */
        /* <DEDUP_REMOVED lines=8> */
[----:B------:R-:W2:Y:S01]  /*2cee0*/  LDL.64 R14, [R7+0x40] ;  /* 0x00004000070e7983 */ /* 0x000ea20000100a00 */
[----:B------:R-:W-:-:S02]  /*2cef0*/  R2UR UR4, R4 ;  /* 0x00000000040472ca */ /* 0x000fc400000e0000 */
[----:B------:R-:W-:Y:S01]  /*2cf00*/  R2UR UR5, R5 ;  /* 0x00000000050572ca */ /* 0x000fe200000e0000 */
[----:B------:R-:W3:-:S12]  /*2cf10*/  LDL.64 R12, [R7] ;  /* 0x00000000070c7983 */ /* 0x000ed80000100a00 */
[----:B--2---:R-:W2:Y:S01]  /*2cf20*/  LD.E R20, desc[UR4][R14.64] ;  /* 0x000000040e147980 */ /* 0x004ea2000c101900 */
[C---:B------:R-:W-:Y:S02]  /*2cf30*/  R2UR UR4, R4.reuse ;  /* 0x00000000040472ca */ /* 0x040fe400000e0000 */
[C---:B------:R-:W-:Y:S02]  /*2cf40*/  R2UR UR5, R5.reuse ;  /* 0x00000000050572ca */ /* 0x040fe400000e0000 */
[----:B------:R-:W-:Y:S02]  /*2cf50*/  R2UR UR6, R4 ;  /* 0x00000000040672ca */ /* 0x000fe400000e0000 */
[----:B------:R-:W-:Y:S01]  /*2cf60*/  R2UR UR7, R5 ;  /* 0x00000000050772ca */ /* 0x000fe200000e0000 */
[----:B------:R-:W-:Y:S08]  /*2cf70*/  BSSY B2, `(.L_x_2180) ;  /* 0x0000007000027945 */ /* 0x000ff00003800000 */
[----:B---3--:R0:W5:Y:S04]  /*2cf80*/  LD.E R58, desc[UR4][R12.64] ;  /* 0x000000040c3a7980 */ /* 0x008168000c101900 */
[----:B------:R0:W5:Y:S01]  /*2cf90*/  LD.E R59, desc[UR6][R12.64+0x4] ;  /* 0x000004060c3b7980 */ /* 0x000162000c101900 */
[----:B--2---:R-:W-:-:S04]  /*2cfa0*/  LOP3.LUT R20, R20, 0x1, RZ, 0xfc, !PT ;  /* 0x0000000114147812 */ /* 0x004fc800078efcff */
[----:B------:R-:W-:-:S13]  /*2cfb0*/  ISETP.NE.AND P0, PT, R20, 0x3, PT ;  /* 0x000000031400780c */ /* 0x000fda0003f05270 */
[----:B0-----:R-:W-:Y:S05]  /*2cfc0*/  @!P0 BRA `(.L_x_2181) ;  /* 0x0000000000048947 */ /* 0x001fea0003800000 */
[----:B------:R-:W-:Y:S01]  /*2cfd0*/  BPT.TRAP 0x1 ;  /* 0x000000040000795c */ /* 0x000fe20000300000 */
.L_x_2181:
[----:B------:R-:W-:Y:S05]  /*2cfe0*/  BSYNC B2 ;  /* 0x0000000000027941 */ /* 0x000fea0003800000 */
.L_x_2180:
        /* <DEDUP_REMOVED lines=17> */
.L_x_2183:
[----:B------:R-:W-:Y:S05]  /*2d100*/  BSYNC B2 ;  /* 0x0000000000027941 */ /* 0x000fea0003800000 */
.L_x_2182:
        /* <DEDUP_REMOVED lines=10> */
.L_x_2185:
[----:B------:R-:W-:Y:S05]  /*2d1b0*/  BSYNC B2 ;  /* 0x0000000000027941 */ /* 0x000fea0003800000 */
.L_x_2184:
[----:B------:R-:W2:Y:S04]  /*2d1c0*/  LDL.64 R58, [R7] ;  /* 0x00000000073a7983 */ /* 0x000ea80000100a00 */
[----:B------:R-:W3:Y:S04]  /*2d1d0*/  LDL.64 R56, [R7+0x58] ;  /* 0x0000580007387983 */ /* 0x000ee80000100a00 */
[----:B------:R-:W4:Y:S04]  /*2d1e0*/  LDL.64 R12, [R7+0x48] ;  /* 0x00004800070c7983 */ /* 0x000f280000100a00 */
[----:B0----5:R-:W4:Y:S01]  /*2d1f0*/  LDL.64 R20, [R7+0x50] ;  /* 0x0000500007147983 */ /* 0x021f220000100a00 */
[----:B------:R-:W-:-:S02]  /*2d200*/  R2UR UR6, R4 ;  /* 0x00000000040672ca */ /* 0x000fc400000e0000 */
[C---:B------:R-:W-:Y:S02]  /*2d210*/  R2UR UR7, R5.reuse ;  /* 0x00000000050772ca */ /* 0x040fe400000e0000 */
[----:B------:R-:W-:Y:S02]  /*2d220*/  R2UR UR4, R4 ;  /* 0x00000000040472ca */ /* 0x000fe400000e0000 */
[----:B------:R-:W-:-:S09]  /*2d230*/  R2UR UR5, R5 ;  /* 0x00000000050572ca */ /* 0x000fd200000e0000 */
[----:B--2---:R-:W2:Y:S04]  /*2d240*/  LD.E R59, desc[UR6][R58.64] ;  /* 0x000000063a3b7980 */ /* 0x004ea8000c101900 */
[----:B---3--:R-:W2:Y:S01]  /*2d250*/  LD.E.64 R14, desc[UR4][R56.64] ;  /* 0x00000004380e7980 */ /* 0x008ea2000c101b00 */
[----:B------:R-:W-:Y:S05]  /*2d260*/  WARPSYNC.ALL ;  /* 0x0000000000007948 */ /* 0x000fea0003800000 */
[----:B------:R-:W-:-:S02]  /*2d270*/  R2UR UR6, R4 ;  /* 0x00000000040672ca */ /* 0x000fc400000e0000 */
[C---:B------:R-:W-:Y:S02]  /*2d280*/  R2UR UR7, R5.reuse ;  /* 0x00000000050772ca */ /* 0x040fe400000e0000 */
[----:B------:R-:W-:Y:S02]  /*2d290*/  R2UR UR4, R4 ;  /* 0x00000000040472ca */ /* 0x000fe400000e0000 */
[----:B------:R-:W-:-:S09]  /*2d2a0*/  R2UR UR5, R5 ;  /* 0x00000000050572ca */ /* 0x000fd200000e0000 */
[----:B----4-:R-:W3:Y:S04]  /*2d2b0*/  LD.E R62, desc[UR6][R12.64] ;  /* 0x000000060c3e7980 */ /* 0x010ee8000c101900 */
[----:B------:R-:W4:Y:S01]  /*2d2c0*/  LD.E.64 R60, desc[UR4][R20.64] ;  /* 0x00000004143c7980 */ /* 0x000f22000c101b00 */
[----:B------:R-:W-:Y:S01]  /*2d2d0*/  WARPGROUP.ARRIVE ;  /* 0x00000000000079c5 */ /* 0x000fe20000000000 */
[C---:B------:R-:W-:Y:S02]  /*2d2e0*/  R2UR UR8, R4.reuse ;  /* 0x00000000040872ca */ /* 0x040fe400000e0000 */
[----:B------:R-:W-:Y:S02]  /*2d2f0*/  R2UR UR9, R5 ;  /* 0x00000000050972ca */ /* 0x000fe400000e0000 */
[----:B------:R-:W-:-:S02]  /*2d300*/  R2UR UR10, R4 ;  /* 0x00000000040a72ca */ /* 0x000fc400000e0000 */
[----:B------:R-:W-:Y:S01]  /*2d310*/  R2UR UR11, R5 ;  /* 0x00000000050b72ca */ /* 0x000fe200000e0000 */
[----:B--2---:R-:W-:Y:S01]  /*2d320*/  IMAD R14, R59, 0x1000, R14 ;  /* 0x000010003b0e7824 */ /* 0x004fe200078e020e */
[----:B------:R-:W-:-:S04]  /*2d330*/  R2UR UR7, R15 ;  /* 0x000000000f0772ca */ /* 0x000fc800000e0000 */
[----:B------:R-:W-:Y:S02]  /*2d340*/  R2UR UR6, R14 ;  /* 0x000000000e0672ca */ /* 0x000fe400000e0000 */
[----:B---3--:R-:W-:Y:S02]  /*2d350*/  ISETP.NE.U32.AND P0, PT, R62, RZ, PT ;  /* 0x000000ff3e00720c */ /* 0x008fe40003f05070 */
[----:B----4-:R-:W-:Y:S02]  /*2d360*/  R2UR UR4, R60 ;  /* 0x000000003c0472ca */ /* 0x010fe400000e0000 */
[----:B------:R-:W-:-:S09]  /*2d370*/  R2UR UR5, R61 ;  /* 0x000000003d0572ca */ /* 0x000fd200000e0000 */
[----:B------:R-:W-:-:S05]  /*2d380*/  VOTEU.ANY UP0, P0 ;  /* 0x00000000003f7886 */ /* 0x000fca0000000100 */
[----:B------:R-:W-:Y:S03]  /*2d390*/  HGMMA.64x64x16.F32.BF16 R24, gdesc[UR4], R24, UP0, gsb0 ;  /* 0x00e00000041879f0 */ /* 0x000fe6000b801818 */
[----:B------:R-:W-:Y:S02]  /*2d3a0*/  WARPGROUP.DEPBAR.LE gsb0, 0x0 ;  /* 0x00008000000079c5 */ /* 0x000fe40000010000 */
[----:B------:R-:W-:Y:S04]  /*2d3b0*/  ST.E desc[UR8][R12.64], R11 ;  /* 0x0000000b0c007985 */ /* 0x000fe8000c101908 */
[----:B------:R-:W2:Y:S01]  /*2d3c0*/  LD.E.64 R56, desc[UR10][R20.64] ;  /* 0x0000000a14387980 */ /* 0x000ea2000c101b00 */
[----:B------:R-:W-:Y:S01]  /*2d3d0*/  VIADD R58, R14, 0x2 ;  /* 0x000000020e3a7836 */ /* 0x000fe20000000000 */
[----:B------:R-:W-:Y:S01]  /*2d3e0*/  WARPGROUP.ARRIVE ;  /* 0x00000000000079c5 */ /* 0x000fe20000000000 */
[----:B------:R-:W-:Y:S01]  /*2d3f0*/  IMAD.MOV.U32 R59, RZ, RZ, R15 ;  /* 0x000000ffff3b7224 */ /* 0x000fe200078e000f */
[----:B------:R-:W-:-:S02]  /*2d400*/  R2UR UR8, R4 ;  /* 0x00000000040872ca */ /* 0x000fc400000e0000 */
[----:B------:R-:W-:Y:S02]  /*2d410*/  R2UR UR6, R58 ;  /* 0x000000003a0672ca */ /* 0x000fe400000e0000 */
        /* <DEDUP_REMOVED lines=236> */
[----:B------:R-:W-:Y:S01]  /*2e2e0*/  UMOV UR4, 0x1 ;  /* 0x0000000100047882 */ /* 0x000fe20000000000 */
[----:B------:R-:W-:Y:S01]  /*2e2f0*/  IMAD.MOV.U32 R59, RZ, RZ, R15 ;  /* 0x000000ffff3b7224 */ /* 0x000fe200078e000f */
[----:B------:R-:W0:Y:S01]  /*2e300*/  S2R R60, SR_TID.X ;  /* 0x00000000003c7919 */ /* 0x000e220000002100 */
[----:B------:R-:W-:Y:S01]  /*2e310*/  UISETP.NE.U32.AND UP0, UPT, UR4, URZ, UPT ;  /* 0x0000003f0400728c */ /* 0x000fe2000bf05070 */
[----:B------:R-:W-:Y:S01]  /*2e320*/  WARPGROUP.ARRIVE ;  /* 0x00000000000079c5 */ /* 0x000fe20000000000 */
[----:B------:R-:W-:-:S02]  /*2e330*/  R2UR UR6, R4 ;  /* 0x00000000040672ca */ /* 0x000fc400000e0000 */
[----:B------:R-:W-:Y:S02]  /*2e340*/  R2UR UR11, R59 ;  /* 0x000000003b0b72ca */ /* 0x000fe400000e0000 */
[C---:B------:R-:W-:Y:S02]  /*2e350*/  R2UR UR7, R5.reuse ;  /* 0x00000000050772ca */ /* 0x040fe400000e0000 */
[----:B------:R-:W-:Y:S02]  /*2e360*/  R2UR UR12, R4 ;  /* 0x00000000040c72ca */ /* 0x000fe400000e0000 */
[----:B------:R-:W-:Y:S02]  /*2e370*/  R2UR UR13, R5 ;  /* 0x00000000050d72ca */ /* 0x000fe400000e0000 */
[----:B0-----:R-:W-:-:S06]  /*2e380*/  SHF.R.U32.HI R60, RZ, 0x7, R60 ;  /* 0x00000007ff3c7819 */ /* 0x001fcc000001163c */
[----:B------:R-:W0:Y:S02]  /*2e390*/  SHFL.IDX PT, R60, R60, RZ, 0x1f ;  /* 0x00001fff3c3c7589 */ /* 0x000e2400000e0000 */
[----:B0-----:R-:W-:-:S04]  /*2e3a0*/  ISETP.GT.AND P0, PT, R60, 0x7f, PT ;  /* 0x0000007f3c00780c */ /* 0x001fc80003f04270 */
[----:B------:R-:W-:-:S05]  /*2e3b0*/  SEL R61, RZ, 0x2, !P0 ;  /* 0x00000002ff3d7807 */ /* 0x000fca0004000000 */
[----:B------:R-:W-:-:S05]  /*2e3c0*/  IMAD.IADD R58, R61, 0x1, R62 ;  /* 0x000000013d3a7824 */ /* 0x000fca00078e023e */
[----:B------:R-:W-:Y:S02]  /*2e3d0*/  R2UR UR10, R58 ;  /* 0x000000003a0a72ca */ /* 0x000fe400000e0000 */
[----:B--2---:R-:W-:Y:S02]  /*2e3e0*/  IADD3 R56, R61, 0x800, R56 ;  /* 0x000008003d387810 */ /* 0x004fe40007ffe038 */
[----:B------:R-:W-:Y:S02]  /*2e3f0*/  R2UR UR9, R57 ;  /* 0x00000000390972ca */ /* 0x000fe400000e0000 */
[----:B------:R-:W-:-:S13]  /*2e400*/  R2UR UR8, R56 ;  /* 0x00000000380872ca */ /* 0x000fda00000e0000 */
[----:B------:R-:W-:Y:S03]  /*2e410*/  HGMMA.64x64x16.F32.BF16 R24, gdesc[UR8], R24, UP0, gsb0 ;  /* 0x00e00000081879f0 */ /* 0x000fe6000b801818 */
[----:B------:R-:W-:Y:S02]  /*2e420*/  WARPGROUP.DEPBAR.LE gsb0, 0x0 ;  /* 0x00008000000079c5 */ /* 0x000fe40000010000 */
[----:B------:R0:W-:Y:S04]  /*2e430*/  ST.E desc[UR6][R12.64], R11 ;  /* 0x0000000b0c007985 */ /* 0x0001e8000c101906 */
[----:B------:R-:W2:Y:S01]  /*2e440*/  LD.E.64 R56, desc[UR12][R20.64] ;  /* 0x0000000c14387980 */ /* 0x000ea2000c101b00 */
[----:B------:R-:W-:Y:S01]  /*2e450*/  IMAD.MOV.U32 R65, RZ, RZ, 0x4 ;  /* 0x00000004ff417424 */ /* 0x000fe200078e00ff */
[----:B------:R-:W-:Y:S01]  /*2e460*/  WARPGROUP.ARRIVE ;  /* 0x00000000000079c5 */ /* 0x000fe20000000000 */
[----:B------:R-:W-:Y:S01]  /*2e470*/  IMAD.MOV.U32 R59, RZ, RZ, R15 ;  /* 0x000000ffff3b7224 */ /* 0x000fe200078e000f */
[----:B------:R-:W-:-:S02]  /*2e480*/  R2UR UR8, R4 ;  /* 0x00000000040872ca */ /* 0x000fc400000e0000 */
[----:B------:R-:W-:Y:S02]  /*2e490*/  SEL R63, R65, 0x2, P0 ;  /* 0x00000002413f7807 */ /* 0x000fe40000000000 */
[----:B------:R-:W-:Y:S02]  /*2e4a0*/  R2UR UR7, R59 ;  /* 0x000000003b0772ca */ /* 0x000fe400000e0000 */
[C---:B------:R-:W-:Y:S01]  /*2e4b0*/  R2UR UR9, R5.reuse ;  /* 0x00000000050972ca */ /* 0x040fe200000e0000 */
[----:B------:R-:W-:Y:S01]  /*2e4c0*/  IMAD.IADD R58, R62, 0x1, R63 ;  /* 0x000000013e3a7824 */ /* 0x000fe200078e023f */
[----:B------:R-:W-:Y:S02]  /*2e4d0*/  R2UR UR10, R4 ;  /* 0x00000000040a72ca */ /* 0x000fe400000e0000 */
[----:B------:R-:W-:Y:S02]  /*2e4e0*/  R2UR UR11, R5 ;  /* 0x00000000050b72ca */ /* 0x000fe400000e0000 */
[----:B------:R-:W-:-:S02]  /*2e4f0*/  R2UR UR6, R58 ;  /* 0x000000003a0672ca */ /* 0x000fc400000e0000 */
[----:B--2---:R-:W-:Y:S02]  /*2e500*/  IADD3 R56, R63, 0x800, R56 ;  /* 0x000008003f387810 */ /* 0x004fe40007ffe038 */
[----:B------:R-:W-:Y:S02]  /*2e510*/  R2UR UR5, R57 ;  /* 0x00000000390572ca */ /* 0x000fe400000e0000 */
[----:B------:R-:W-:-:S13]  /*2e520*/  R2UR UR4, R56 ;  /* 0x00000000380472ca */ /* 0x000fda00000e0000 */
[----:B------:R-:W-:Y:S03]  /*2e530*/  HGMMA.64x64x16.F32.BF16 R24, gdesc[UR4], R24, gsb0 ;  /* 0x00e00000041879f0 */ /* 0x000fe60008001818 */
[----:B------:R-:W-:Y:S02]  /*2e540*/  WARPGROUP.DEPBAR.LE gsb0, 0x0 ;  /* 0x00008000000079c5 */ /* 0x000fe40000010000 */
[----:B------:R0:W-:Y:S04]  /*2e550*/  ST.E desc[UR8][R12.64], R11 ;  /* 0x0000000b0c007985 */ /* 0x0001e8000c101908 */
[----:B------:R-:W2:Y:S01]  /*2e560*/  LD.E.64 R56, desc[UR10][R20.64] ;  /* 0x0000000a14387980 */ /* 0x000ea2000c101b00 */
[----:B------:R-:W-:Y:S01]  /*2e570*/  SEL R65, R65, 0x6, !P0 ;  /* 0x0000000641417807 */ /* 0x000fe20004000000 */
[----:B------:R-:W-:Y:S01]  /*2e580*/  IMAD.MOV.U32 R59, RZ, RZ, R15 ;  /* 0x000000ffff3b7224 */ /* 0x000fe200078e000f */
[----:B------:R-:W-:Y:S01]  /*2e590*/  WARPGROUP.ARRIVE ;  /* 0x00000000000079c5 */ /* 0x000fe20000000000 */
[----:B------:R-:W-:-:S02]  /*2e5a0*/  R2UR UR8, R4 ;  /* 0x00000000040872ca */ /* 0x000fc400000e0000 */
[----:B------:R-:W-:Y:S01]  /*2e5b0*/  IMAD.IADD R58, R62, 0x1, R65 ;  /* 0x000000013e3a7824 */ /* 0x000fe200078e0241 */
[----:B------:R-:W-:Y:S02]  /*2e5c0*/  R2UR UR7, R59 ;  /* 0x000000003b0772ca */ /* 0x000fe400000e0000 */
[C---:B------:R-:W-:Y:S02]  /*2e5d0*/  R2UR UR9, R5.reuse ;  /* 0x00000000050972ca */ /* 0x040fe400000e0000 */
[----:B------:R-:W-:Y:S02]  /*2e5e0*/  R2UR UR6, R58 ;  /* 0x000000003a0672ca */ /* 0x000fe400000e0000 */
[----:B------:R-:W-:Y:S02]  /*2e5f0*/  R2UR UR10, R4 ;  /* 0x00000000040a72ca */ /* 0x000fe400000e0000 */
[----:B------:R-:W-:Y:S02]  /*2e600*/  R2UR UR11, R5 ;  /* 0x00000000050b72ca */ /* 0x000fe400000e0000 */
[----:B--2---:R-:W-:-:S02]  /*2e610*/  IADD3 R56, R65, 0x800, R56 ;  /* 0x0000080041387810 */ /* 0x004fc40007ffe038 */
[----:B------:R-:W-:Y:S02]  /*2e620*/  R2UR UR5, R57 ;  /* 0x00000000390572ca */ /* 0x000fe400000e0000 */
[----:B------:R-:W-:-:S13]  /*2e630*/  R2UR UR4, R56 ;  /* 0x00000000380472ca */ /* 0x000fda00000e0000 */
[----:B------:R-:W-:Y:S03]  /*2e640*/  HGMMA.64x64x16.F32.BF16 R24, gdesc[UR4], R24, gsb0 ;  /* 0x00e00000041879f0 */ /* 0x000fe60008001818 */
[----:B------:R-:W-:Y:S02]  /*2e650*/  WARPGROUP.DEPBAR.LE gsb0, 0x0 ;  /* 0x00008000000079c5 */ /* 0x000fe40000010000 */
[----:B------:R0:W-:Y:S04]  /*2e660*/  ST.E desc[UR8][R12.64], R11 ;  /* 0x0000000b0c007985 */ /* 0x0001e8000c101908 */
[----:B------:R-:W2:Y:S01]  /*2e670*/  LD.E.64 R66, desc[UR10][R20.64] ;  /* 0x0000000a14427980 */ /* 0x000ea2000c101b00 */
[----:B------:R-:W-:Y:S01]  /*2e680*/  IMAD.MOV.U32 R56, RZ, RZ, 0x28 ;  /* 0x00000028ff387424 */ /* 0x000fe200078e00ff */
[----:B------:R-:W-:Y:S01]  /*2e690*/  WARPGROUP.ARRIVE ;  /* 0x00000000000079c5 */ /* 0x000fe20000000000 */
[----:B------:R-:W-:Y:S01]  /*2e6a0*/  IMAD.MOV.U32 R57, RZ, RZ, 0xa00 ;  /* 0x00000a00ff397424 */ /* 0x000fe200078e00ff */
[----:B------:R-:W-:Y:S01]  /*2e6b0*/  R2UR UR8, R4 ;  /* 0x00000000040872ca */ /* 0x000fe200000e0000 */
[----:B------:R-:W-:Y:S01]  /*2e6c0*/  IMAD.MOV.U32 R59, RZ, RZ, R15 ;  /* 0x000000ffff3b7224 */ /* 0x000fe200078e000f */
[----:B------:R-:W-:-:S02]  /*2e6d0*/  SEL R56, R56, 0x26, P0 ;  /* 0x0000002638387807 */ /* 0x000fc40000000000 */
[----:B------:R-:W-:Y:S02]  /*2e6e0*/  SEL R57, R57, 0x980, P0 ;  /* 0x0000098039397807 */ /* 0x000fe40000000000 */
[----:B------:R-:W-:Y:S02]  /*2e6f0*/  R2UR UR7, R59 ;  /* 0x000000003b0772ca */ /* 0x000fe400000e0000 */
[C---:B------:R-:W-:Y:S01]  /*2e700*/  R2UR UR9, R5.reuse ;  /* 0x00000000050972ca */ /* 0x040fe200000e0000 */
[----:B------:R-:W-:Y:S01]  /*2e710*/  IMAD.IADD R56, R56, 0x1, R57 ;  /* 0x0000000138387824 */ /* 0x000fe200078e0239 */
[----:B------:R-:W-:Y:S02]  /*2e720*/  R2UR UR10, R4 ;  /* 0x00000000040a72ca */ /* 0x000fe400000e0000 */
[----:B------:R-:W-:Y:S02]  /*2e730*/  R2UR UR11, R5 ;  /* 0x00000000050b72ca */ /* 0x000fe400000e0000 */
[----:B------:R-:W-:-:S05]  /*2e740*/  LOP3.LUT R57, R56, 0xa06, RZ, 0xc0, !PT ;  /* 0x00000a0638397812 */ /* 0x000fca00078ec0ff */
[----:B------:R-:W-:-:S05]  /*2e750*/  IMAD.IADD R58, R14, 0x1, R57 ;  /* 0x000000010e3a7824 */ /* 0x000fca00078e0239 */
[----:B------:R-:W-:Y:S01]  /*2e760*/  R2UR UR6, R58 ;  /* 0x000000003a0672ca */ /* 0x000fe200000e0000 */
[----:B--2---:R-:W-:Y:S02]  /*2e770*/  IMAD.IADD R56, R57, 0x1, R66 ;  /* 0x0000000139387824 */ /* 0x004fe400078e0242 */
[----:B------:R-:W-:-:S03]  /*2e780*/  IMAD.MOV.U32 R57, RZ, RZ, R67 ;  /* 0x000000ffff397224 */ /* 0x000fc600078e0043 */
[----:B------:R-:W-:Y:S02]  /*2e790*/  R2UR UR4, R56 ;  /* 0x00000000380472ca */ /* 0x000fe400000e0000 */
        /* <DEDUP_REMOVED lines=8> */
[----:B------:R-:W-:Y:S01]  /*2e820*/  R2UR UR8, R4 ;  /* 0x00000000040872ca */ /* 0x000fe200000e0000 */
[----:B------:R-:W-:Y:S01]  /*2e830*/  IMAD.IADD R58, R61, 0x1, R60 ;  /* 0x000000013d3a7824 */ /* 0x000fe200078e023c */
[----:B------:R-:W-:-:S02]  /*2e840*/  R2UR UR9, R5 ;  /* 0x00000000050972ca */ /* 0x000fc400000e0000 */
[----:B------:R-:W-:Y:S02]  /*2e850*/  R2UR UR7, R59 ;  /* 0x000000003b0772ca */ /* 0x000fe400000e0000 */
[----:B------:R-:W-:Y:S02]  /*2e860*/  R2UR UR6, R58 ;  /* 0x000000003a0672ca */ /* 0x000fe400000e0000 */
[----:B------:R-:W-:Y:S02]  /*2e870*/  R2UR UR10, R4 ;  /* 0x00000000040a72ca */ /* 0x000fe400000e0000 */
[----:B------:R-:W-:Y:S02]  /*2e880*/  R2UR UR11, R5 ;  /* 0x00000000050b72ca */ /* 0x000fe400000e0000 */
[----:B--2---:R-:W-:Y:S02]  /*2e890*/  IADD3 R56, R61, 0xa00, R56 ;  /* 0x00000a003d387810 */ /* 0x004fe40007ffe038 */
[----:B------:R-:W-:-:S02]  /*2e8a0*/  R2UR UR5, R57 ;  /* 0x00000000390572ca */ /* 0x000fc400000e0000 */
[----:B------:R-:W-:-:S13]  /*2e8b0*/  R2UR UR4, R56 ;  /* 0x00000000380472ca */ /* 0x000fda00000e0000 */
[----:B------:R-:W-:Y:S03]  /*2e8c0*/  HGMMA.64x64x16.F32.BF16 R24, gdesc[UR4], R24, gsb0 ;  /* 0x00e00000041879f0 */ /* 0x000fe60008001818 */
[----:B------:R-:W-:Y:S02]  /*2e8d0*/  WARPGROUP.DEPBAR.LE gsb0, 0x0 ;  /* 0x00008000000079c5 */ /* 0x000fe40000010000 */
[----:B------:R0:W-:Y:S04]  /*2e8e0*/  ST.E desc[UR8][R12.64], R11 ;  /* 0x0000000b0c007985 */ /* 0x0001e8000c101908 */
[----:B------:R-:W2:Y:S01]  /*2e8f0*/  LD.E.64 R56, desc[UR10][R20.64] ;  /* 0x0000000a14387980 */ /* 0x000ea2000c101b00 */
[----:B------:R-:W-:Y:S01]  /*2e900*/  IMAD.IADD R58, R63, 0x1, R60 ;  /* 0x000000013f3a7824 */ /* 0x000fe200078e023c */
[----:B------:R-:W-:Y:S01]  /*2e910*/  WARPGROUP.ARRIVE ;  /* 0x00000000000079c5 */ /* 0x000fe20000000000 */
[----:B------:R-:W-:Y:S01]  /*2e920*/  IMAD.MOV.U32 R59, RZ, RZ, R15 ;  /* 0x000000ffff3b7224 */ /* 0x000fe200078e000f */
[----:B------:R-:W-:-:S02]  /*2e930*/  R2UR UR8, R4 ;  /* 0x00000000040872ca */ /* 0x000fc400000e0000 */
[----:B------:R-:W-:Y:S02]  /*2e940*/  R2UR UR6, R58 ;  /* 0x000000003a0672ca */ /* 0x000fe400000e0000 */
[----:B------:R-:W-:Y:S02]  /*2e950*/  R2UR UR7, R59 ;  /* 0x000000003b0772ca */ /* 0x000fe400000e0000 */
[C---:B------:R-:W-:Y:S02]  /*2e960*/  R2UR UR9, R5.reuse ;  /* 0x00000000050972ca */ /* 0x040fe400000e0000 */
        /* <DEDUP_REMOVED lines=172> */
[----:B------:R-:W-:-:S02]  /*2f430*/  R2UR UR8, R4 ;  /* 0x00000000040872ca */ /* 0x000fc400000e0000 */
[----:B------:R-:W-:Y:S02]  /*2f440*/  SEL R56, R56, 0x3e, P0 ;  /* 0x0000003e38387807 */ /* 0x000fe40000000000 */
[----:B------:R-:W-:Y:S02]  /*2f450*/  SEL R57, R57, 0xf80, P0 ;  /* 0x00000f8039397807 */ /* 0x000fe40000000000 */
[----:B------:R-:W-:-:S03]  /*2f460*/  R2UR UR9, R5 ;  /* 0x00000000050972ca */ /* 0x000fc600000e0000 */
[----:B------:R-:W-:-:S05]  /*2f470*/  IMAD.IADD R56, R56, 0x1, R57 ;  /* 0x0000000138387824 */ /* 0x000fca00078e0239 */
[----:B------:R-:W-:-:S05]  /*2f480*/  LOP3.LUT R57, R56, 0x1e06, RZ, 0xc0, !PT ;  /* 0x00001e0638397812 */ /* 0x000fca00078ec0ff */
[----:B------:R-:W-:-:S05]  /*2f490*/  IMAD.IADD R56, R14, 0x1, R57 ;  /* 0x000000010e387824 */ /* 0x000fca00078e0239 */
[----:B------:R-:W-:Y:S01]  /*2f4a0*/  R2UR UR6, R56 ;  /* 0x00000000380672ca */ /* 0x000fe200000e0000 */
[----:B--2---:R-:W-:Y:S02]  /*2f4b0*/  IMAD.IADD R14, R57, 0x1, R20 ;  /* 0x00000001390e7824 */ /* 0x004fe400078e0214 */
[----:B------:R-:W-:Y:S02]  /*2f4c0*/  IMAD.MOV.U32 R57, RZ, RZ, R15 ;  /* 0x000000ffff397224 */ /* 0x000fe400078e000f */
[----:B------:R-:W-:Y:S01]  /*2f4d0*/  IMAD.MOV.U32 R15, RZ, RZ, R21 ;  /* 0x000000ffff0f7224 */ /* 0x000fe200078e0015 */
[----:B------:R-:W-:Y:S02]  /*2f4e0*/  R2UR UR4, R14 ;  /* 0x000000000e0472ca */ /* 0x000fe400000e0000 */
[----:B------:R-:W-:Y:S02]  /*2f4f0*/  R2UR UR7, R57 ;  /* 0x00000000390772ca */ /* 0x000fe400000e0000 */
        /* <DEDUP_REMOVED lines=9> */
[----:B------:R-:W-:Y:S02]  /*2f590*/  R2UR UR4, R4 ;  /* 0x00000000040472ca */ /* 0x000fe400000e0000 */
[----:B------:R-:W-:Y:S01]  /*2f5a0*/  R2UR UR5, R5 ;  /* 0x00000000050572ca */ /* 0x000fe200000e0000 */
[----:B------:R-:W-:-:S12]  /*2f5b0*/  BSSY B2, `(.L_x_2187) ;  /* 0x0000006000027945 */ /* 0x000fd80003800000 */
[----:B---3--:R0:W5:Y:S01]  /*2f5c0*/  LD.E R14, desc[UR4][R14.64] ;  /* 0x000000040e0e7980 */ /* 0x008162000c101900 */
[----:B--2---:R-:W-:-:S04]  /*2f5d0*/  LOP3.LUT R56, R56, 0x1, RZ, 0xfc, !PT ;  /* 0x0000000138387812 */ /* 0x004fc800078efcff */
[----:B------:R-:W-:-:S13]  /*2f5e0*/  ISETP.NE.AND P0, PT, R56, 0x3, PT ;  /* 0x000000033800780c */ /* 0x000fda0003f05270 */
[----:B0-----:R-:W-:Y:S05]  /*2f5f0*/  @!P0 BRA `(.L_x_2188) ;  /* 0x0000000000048947 */ /* 0x001fea0003800000 */
[----:B------:R-:W-:Y:S01]  /*2f600*/  BPT.TRAP 0x1 ;  /* 0x000000040000795c */ /* 0x000fe20000300000 */
.L_x_2188:
[----:B------:R-:W-:Y:S05]  /*2f610*/  BSYNC B2 ;  /* 0x0000000000027941 */ /* 0x000fea0003800000 */
.L_x_2187:
[C---:B------:R-:W-:Y:S02]  /*2f620*/  R2UR UR6, R4.reuse ;  /* 0x00000000040672ca */ /* 0x040fe400000e0000 */
[C---:B------:R-:W-:Y:S02]  /*2f630*/  R2UR UR7, R5.reuse ;  /* 0x00000000050772ca */ /* 0x040fe400000e0000 */
[----:B------:R-:W-:Y:S02]  /*2f640*/  R2UR UR4, R4 ;  /* 0x00000000040472ca */ /* 0x000fe400000e0000 */
[----:B------:R-:W-:-:S09]  /*2f650*/  R2UR UR5, R5 ;  /* 0x00000000050572ca */ /* 0x000fd200000e0000 */
[----:B------:R-:W2:Y:S04]  /*2f660*/  LD.E.64 R12, desc[UR6][R20.64+0x20] ;  /* 0x00002006140c7980 */ /* 0x000ea8000c101b00 */
[----:B------:R-:W3:Y:S01]  /*2f670*/  LD.E R11, desc[UR4][R20.64+0xc] ;  /* 0x00000c04140b7980 */ /* 0x000ee2000c101900 */
[----:B--2---:R-:W-:-:S05]  /*2f680*/  MOV R13, R12 ;  /* 0x0000000c000d7202 */ /* 0x004fca0000000f00 */
[----:B-----5:R-:W-:-:S05]  /*2f690*/  IMAD R14, R14, 0x8, R13 ;  /* 0x000000080e0e7824 */ /* 0x020fca00078e020d */
[----:B---3--:R-:W-:-:S04]  /*2f6a0*/  PRMT R11, R11, 0x654, R14 ;  /* 0x000006540b0b7816 */ /* 0x008fc8000000000e */
[----:B------:R0:W-:Y:S01]  /*2f6b0*/  SYNCS.ARRIVE.TRANS64.RED.A1T0 RZ, [R11+URZ], RZ ;  /* 0x000000ff0bff79a7 */ /* 0x0001e2000810043f */
[----:B------:R-:W2:Y:S04]  /*2f6c0*/  LDL.64 R12, [R7+0x68] ;  /* 0x00006800070c7983 */ /* 0x000ea80000100a00 */
[----:B------:R-:W3:Y:S04]  /*2f6d0*/  LD.E R15, desc[UR4][R8.64+0x24] ;  /* 0x00002404080f7980 */ /* 0x000ee8000c101900 */
[----:B------:R-:W4:Y:S04]  /*2f6e0*/  LD.E R14, desc[UR4][R8.64] ;  /* 0x00000004080e7980 */ /* 0x000f28000c101900 */
[----:B--2---:R-:W0:Y:S01]  /*2f6f0*/  LD.E.64 R12, desc[UR4][R12.64] ;  /* 0x000000040c0c7980 */ /* 0x004e22000c101b00 */
[----:B---3--:R-:W-:-:S13]  /*2f700*/  ISETP.NE.AND P0, PT, R15, 0x1, PT ;  /* 0x000000010f00780c */ /* 0x008fda0003f05270 */
[C---:B------:R-:W-:Y:S02]  /*2f710*/  @P0 R2UR UR6, R4.reuse ;  /* 0x00000000040602ca */ /* 0x040fe400000e0000 */
[C---:B------:R-:W-:Y:S02]  /*2f720*/  @P0 R2UR UR7, R5.reuse ;  /* 0x00000000050702ca */ /* 0x040fe400000e0000 */
[C---:B------:R-:W-:Y:S02]  /*2f730*/  R2UR UR14, R4.reuse ;  /* 0x00000000040e72ca */ /* 0x040fe400000e0000 */
[----:B------:R-:W-:Y:S02]  /*2f740*/  R2UR UR15, R5 ;  /* 0x00000000050f72ca */ /* 0x000fe400000e0000 */
[----:B------:R-:W-:-:S07]  /*2f750*/  R2UR UR10, R4 ;  /* 0x00000000040a72ca */ /* 0x000fce00000e0000 */
[----:B------:R-:W2:Y:S01]  /*2f760*/  @P0 LD.E R57, desc[UR6][R8.64+0x2c] ;  /* 0x00002c0608390980 */ /* 0x000ea2000c101900 */
[C---:B------:R-:W-:Y:S02]  /*2f770*/  R2UR UR6, R4.reuse ;  /* 0x00000000040672ca */ /* 0x040fe400000e0000 */
[C---:B------:R-:W-:Y:S01]  /*2f780*/  R2UR UR7, R5.reuse ;  /* 0x00000000050772ca */ /* 0x040fe200000e0000 */
[----:B------:R-:W3:Y:S01]  /*2f790*/  LD.E R63, desc[UR14][R8.64+0x18] ;  /* 0x0000180e083f7980 */ /* 0x000ee2000c101900 */
[C---:B------:R-:W-:Y:S02]  /*2f7a0*/  R2UR UR11, R5.reuse ;  /* 0x00000000050b72ca */ /* 0x040fe400000e0000 */
[C---:B------:R-:W-:Y:S02]  /*2f7b0*/  R2UR UR8, R4.reuse ;  /* 0x00000000040872ca */ /* 0x040fe400000e0000 */
[----:B------:R-:W-:Y:S02]  /*2f7c0*/  R2UR UR9, R5 ;  /* 0x00000000050972ca */ /* 0x000fe400000e0000 */
[----:B------:R-:W-:-:S02]  /*2f7d0*/  R2UR UR12, R4 ;  /* 0x00000000040c72ca */ /* 0x000fc400000e0000 */
[----:B------:R-:W-:-:S03]  /*2f7e0*/  R2UR UR13, R5 ;  /* 0x00000000050d72ca */ /* 0x000fc600000e0000 */
[----:B------:R-:W2:Y:S04]  /*2f7f0*/  LD.E R59, desc[UR6][R8.64+0x4] ;  /* 0x00000406083b7980 */ /* 0x000ea8000c101900 */
[----:B------:R-:W2:Y:S04]  /*2f800*/  LD.E R61, desc[UR10][R8.64+0xc] ;  /* 0x00000c0a083d7980 */ /* 0x000ea8000c101900 */
[----:B------:R-:W2:Y:S04]  /*2f810*/  LD.E R60, desc[UR8][R8.64+0x10] ;  /* 0x00001008083c7980 */ /* 0x000ea8000c101900 */
[----:B------:R-:W2:Y:S04]  /*2f820*/  LD.E R62, desc[UR12][R8.64+0x14] ;  /* 0x0000140c083e7980 */ /* 0x000ea8000c101900 */
[----:B0-----:R0:W2:Y:S02]  /*2f830*/  LD.E R11, desc[UR4][R12.64] ;  /* 0x000000040c0b7980 */ /* 0x0010a4000c101900 */
[----:B0-----:R-:W-:-:S02]  /*2f840*/  IMAD.MOV.U32 R12, RZ, RZ, R19 ;  /* 0x000000ffff0c7224 */ /* 0x001fc400078e0013 */
[----:B------:R-:W-:-:S05]  /*2f850*/  IMAD.MOV.U32 R13, RZ, RZ, R18 ;  /* 0x000000ffff0d7224 */ /* 0x000fca00078e0012 */
[----:B------:R4:W2:Y:S01]  /*2f860*/  LD.E R21, desc[UR4][R12.64] ;  /* 0x000000040c157980 */ /* 0x0008a2000c101900 */
[----:B------:R-:W-:Y:S02]  /*2f870*/  @P0 R2UR UR4, R4 ;  /* 0x00000000040402ca */ /* 0x000fe400000e0000 */
[----:B------:R-:W-:-:S13]  /*2f880*/  @P0 R2UR UR5, R5 ;  /* 0x00000000050502ca */ /* 0x000fda00000e0000 */
[----:B------:R-:W2:Y:S01]  /*2f890*/  @P0 LD.E R56, desc[UR4][R8.64+0x28] ;  /* 0x0000280408380980 */ /* 0x000ea2000c101900 */
[----:B------:R-:W-:Y:S02]  /*2f8a0*/  R2UR UR4, R4 ;  /* 0x00000000040472ca */ /* 0x000fe400000e0000 */
[----:B------:R-:W-:-:S13]  /*2f8b0*/  R2UR UR5, R5 ;  /* 0x00000000050572ca */ /* 0x000fda00000e0000 */
[----:B------:R-:W2:Y:S01]  /*2f8c0*/  LD.E R58, desc[UR4][R8.64+0x8] ;  /* 0x00000804083a7980 */ /* 0x000ea2000c101900 */
[----:B----4-:R-:W-:-:S04]  /*2f8d0*/  SHF.R.S32.HI R13, RZ, 0x1f, R14 ;  /* 0x0000001fff0d7819 */ /* 0x010fc8000001140e */
[----:B------:R-:W-:-:S04]  /*2f8e0*/  LEA.HI R12, R13, R14, RZ, 0x7 ;  /* 0x0000000e0d0c7211 */ /* 0x000fc800078f38ff */
[----:B------:R-:W-:-:S05]  /*2f8f0*/  LOP3.LUT R15, R12, 0xffffff80, RZ, 0xc0, !PT ;  /* 0xffffff800c0f7812 */ /* 0x000fca00078ec0ff */
[----:B------:R-:W-:-:S05]  /*2f900*/  IMAD.IADD R15, R14, 0x1, -R15 ;  /* 0x000000010e0f7824 */ /* 0x000fca00078e0a0f */
[----:B------:R-:W-:-:S04]  /*2f910*/  SHF.R.S32.HI R12, RZ, 0x1f, R15 ;  /* 0x0000001fff0c7819 */ /* 0x000fc8000001140f */
[CC--:B------:R-:W-:Y:S02]  /*2f920*/  LEA.HI R20, R12.reuse, R15.reuse, RZ, 0x2 ;  /* 0x0000000f0c147211 */ /* 0x0c0fe400078f10ff */
[----:B------:R-:W-:-:S04]  /*2f930*/  LEA.HI R12, R12, R15, RZ, 0x5 ;  /* 0x0000000f0c0c7211 */ /* 0x000fc800078f28ff */
[----:B------:R-:W-:Y:S02]  /*2f940*/  SHF.R.S32.HI R12, RZ, 0x5, R12 ;  /* 0x00000005ff0c7819 */ /* 0x000fe4000001140c */
[----:B---3--:R-:W-:Y:S01]  /*2f950*/  ISETP.GE.AND P1, PT, R63, 0x1, PT ;  /* 0x000000013f00780c */ /* 0x008fe20003f26270 */
[----:B------:R-:W-:Y:S01]  /*2f960*/  BSSY B2, `(.L_x_2189) ;  /* 0x0000081000027945 */ /* 0x000fe20003800000 */
[-C--:B--2---:R-:W-:Y:S01]  /*2f970*/  FMUL.FTZ R25, R25, R11.reuse ;  /* 0x0000000b19197220 */ /* 0x084fe20000410000 */
[----:B------:R-:W-:-:S03]  /*2f980*/  FMUL.FTZ R24, R24, R11 ;  /* 0x0000000b18187220 */ /* 0x000fc60000410000 */
[----:B------:R0:W1:Y:S02]  /*2f990*/  MUFU.TANH R65, R25 ;  /* 0x0000001900417308 */ /* 0x0000640000002400 */
[----:B0-----:R-:W-:-:S06]  /*2f9a0*/  LEA.HI R25, R13, R14, RZ, 0x2 ;  /* 0x0000000e0d197211 */ /* 0x001fcc00078f10ff */
[----:B------:R0:W2:Y:S01]  /*2f9b0*/  MUFU.TANH R64, R24 ;  /* 0x0000001800407308 */ /* 0x0000a20000002400 */
[--C-:B------:R-:W-:Y:S02]  /*2f9c0*/  SHF.R.S32.HI R13, RZ, 0x2, R20.reuse ;  /* 0x00000002ff0d7819 */ /* 0x100fe40000011414 */
[----:B------:R-:W-:Y:S02]  /*2f9d0*/  LOP3.LUT R25, R25, 0xfffffffc, RZ, 0xc0, !PT ;  /* 0xfffffffc19197812 */ /* 0x000fe400078ec0ff */
[----:B0-----:R-:W-:-:S03]  /*2f9e0*/  SHF.R.S32.HI R24, RZ, 0x1f, R20 ;  /* 0x0000001fff187819 */ /* 0x001fc60000011414 */
[----:B------:R-:W-:Y:S01]  /*2f9f0*/  IMAD.IADD R25, R14, 0x1, -R25 ;  /* 0x000000010e197824 */ /* 0x000fe200078e0a19 */
[----:B------:R-:W-:-:S04]  /*2fa00*/  LEA.HI R24, R24, R13, RZ, 0x3 ;  /* 0x0000000d18187211 */ /* 0x000fc800078f18ff */
[----:B------:R-:W-:Y:S02]  /*2fa10*/  LEA.HI R14, R25, R25, RZ, 0x1 ;  /* 0x00000019190e7211 */ /* 0x000fe400078f08ff */
[----:B------:R-:W-:Y:S02]  /*2fa20*/  LOP3.LUT R24, R24, 0xfffffff8, RZ, 0xc0, !PT ;  /* 0xfffffff818187812 */ /* 0x000fe400078ec0ff */
[----:B------:R-:W-:-:S03]  /*2fa30*/  LOP3.LUT R14, R14, 0x1ffffffe, RZ, 0xc0, !PT ;  /* 0x1ffffffe0e0e7812 */ /* 0x000fc600078ec0ff */
[----:B------:R-:W-:Y:S02]  /*2fa40*/  IMAD.IADD R24, R13, 0x1, -R24 ;  /* 0x000000010d187824 */ /* 0x000fe400078e0a18 */
[----:B------:R-:W-:Y:S02]  /*2fa50*/  IMAD R13, R21, 0x4, R12 ;  /* 0x00000004150d7824 */ /* 0x000fe400078e020c */
[----:B------:R-:W-:Y:S02]  /*2fa60*/  IMAD.IADD R14, R25, 0x1, -R14 ;  /* 0x00000001190e7824 */ /* 0x000fe400078e0a0e */
[----:B------:R-:W-:-:S04]  /*2fa70*/  IMAD.U32 R13, R13, 0x10, R24 ;  /* 0x000000100d0d7824 */ /* 0x000fc800078e0018 */
[----:B------:R-:W-:-:S04]  /*2fa80*/  IMAD R13, R14, 0x8, R13 ;  /* 0x000000080e0d7824 */ /* 0x000fc800078e020d */
[----:B------:R-:W-:Y:S01]  /*2fa90*/  @P0 IMAD.HI.U32 R56, R13, R56, RZ ;  /* 0x000000380d380227 */ /* 0x000fe200078e00ff */
[----:B------:R-:W-:-:S04]  /*2faa0*/  LOP3.LUT R20, R20, 0x7ffffffc, RZ, 0xc0, !PT ;  /* 0x7ffffffc14147812 */ /* 0x000fc800078ec0ff */
[----:B------:R-:W-:Y:S01]  /*2fab0*/  @P0 SHF.R.U32.HI R13, RZ, R57, R56 ;  /* 0x00000039ff0d0219 */ /* 0x000fe20000011638 */
[----:B------:R-:W-:-:S04]  /*2fac0*/  IMAD.SHL.U32 R25, R0, 0x40, RZ ;  /* 0x0000004000197824 */ /* 0x000fc800078e00ff */
[----:B------:R-:W0:Y:S01]  /*2fad0*/  SHFL.IDX PT, R24, R13, RZ, 0x1c1f ;  /* 0x001c1fff0d187589 */ /* 0x000e2200000e0000 */
[----:B------:R-:W-:Y:S01]  /*2fae0*/  IMAD.IADD R20, R15, 0x1, -R20 ;  /* 0x000000010f147824 */ /* 0x000fe200078e0a14 */
[----:B------:R-:W-:Y:S01]  /*2faf0*/  IADD3 R15, -R25, 0x1, RZ ;  /* 0x00000001190f7810 */ /* 0x000fe20007ffe1ff */
        /* <DEDUP_REMOVED lines=31> */
[----:B------:R-:W3:Y:S01]  /*2fcf0*/  MUFU.TANH R27, R27 ;  /* 0x0000001b001b7308 */ /* 0x000ee20000002400 */
[----:B------:R-:W-:-:S03]  /*2fd00*/  LOP3.LUT R12, RZ, R61, RZ, 0x33, !PT ;  /* 0x0000003dff0c7212 */ /* 0x000fc600078e33ff */
[----:B------:R-:W-:-:S04]  /*2fd10*/  IADD3 R15, -R59, R15, R58 ;  /* 0x0000000f3b0f7210 */ /* 0x000fc80007ffe13a */
[----:B------:R4:W0:Y:S01]  /*2fd20*/  MUFU.TANH R66, R26 ;  /* 0x0000001a00427308 */ /* 0x0008220000002400 */
        /* <DEDUP_REMOVED lines=33> */
[----:B--23--:R-:W-:Y:S06]  /*2ff40*/  @!P1 BRA `(.L_x_2190) ;  /* 0x0000000000889947 */ /* 0x00cfec0003800000 */
[----:B------:R-:W-:Y:S01]  /*2ff50*/  IADD3 R24, -R59, R58, R24 ;  /* 0x0000003a3b187210 */ /* 0x000fe20007ffe118 */
[----:B------:R-:W-:Y:S03]  /*2ff60*/  BSSY B3, `(.L_x_2191) ;  /* 0x000001c000037945 */ /* 0x000fe60003800000 */
[----:B------:R-:W-:-:S13]  /*2ff70*/  ISETP.GT.AND P0, PT, R24, -0x1, PT ;  /* 0xffffffff1800780c */ /* 0x000fda0003f04270 */
[----:B------:R-:W-:Y:S05]  /*2ff80*/  @P0 BRA `(.L_x_2192) ;  /* 0x00000000003c0947 */ /* 0x000fea0003800000 */
[----:B------:R-:W-:Y:S01]  /*2ff90*/  ISETP.NE.AND P0, PT, R63, 0x1, PT ;  /* 0x000000013f00780c */ /* 0x000fe20003f05270 */
[----:B------:R-:W-:Y:S01]  /*2ffa0*/  BSSY B4, `(.L_x_2193) ;  /* 0x000000b000047945 */ /* 0x000fe20003800000 */
[----:B------:R-:W-:-:S11]  /*2ffb0*/  LOP3.LUT R24, RZ, R24, RZ, 0x33, !PT ;  /* 0x00000018ff187212 */ /* 0x000fd600078e33ff */
[----:B------:R-:W-:Y:S05]  /*2ffc0*/  @!P0 BRA `(.L_x_2194) ;  /* 0x0000000000208947 */ /* 0x000fea0003800000 */
[C---:B------:R-:W-:Y:S02]  /*2ffd0*/  R2UR UR4, R4.reuse ;  /* 0x00000000040472ca */ /* 0x040fe400000e0000 */
[C---:B------:R-:W-:Y:S02]  /*2ffe0*/  R2UR UR5, R5.reuse ;  /* 0x00000000050572ca */ /* 0x040fe400000e0000 */
[----:B------:R-:W-:Y:S02]  /*2fff0*/  R2UR UR6, R4 ;  /* 0x00000000040672ca */ /* 0x000fe400000e0000 */
[----:B------:R-:W-:-:S09]  /*30000*/  R2UR UR7, R5 ;  /* 0x00000000050772ca */ /* 0x000fd200000e0000 */
[----:B----4-:R-:W2:Y:S04]  /*30010*/  LD.E R11, desc[UR4][R8.64+0x1c] ;  /* 0x00001c04080b7980 */ /* 0x010ea8000c101900 */
[----:B------:R-:W3:Y:S01]  /*30020*/  LD.E R26, desc[UR6][R8.64+0x20] ;  /* 0x00002006081a7980 */ /* 0x000ee2000c101900 */
[----:B--2---:R-:W-:-:S05]  /*30030*/  IMAD.HI.U32 R11, R24, R11, RZ ;  /* 0x0000000b180b7227 */ /* 0x004fca00078e00ff */
[----:B---3--:R-:W-:-:S07]  /*30040*/  SHF.R.U32.HI R24, RZ, R26, R11 ;  /* 0x0000001aff187219 */ /* 0x008fce000001160b */
.L_x_2194:
[----:B------:R-:W-:Y:S05]  /*30050*/  BSYNC B4 ;  /* 0x0000000000047941 */ /* 0x000fea0003800000 */
.L_x_2193:
[----:B------:R-:W-:Y:S01]  /*30060*/  LOP3.LUT R24, RZ, R24, RZ, 0x33, !PT ;  /* 0x00000018ff187212 */ /* 0x000fe200078e33ff */
[----:B------:R-:W-:Y:S06]  /*30070*/  BRA `(.L_x_2195) ;  /* 0x0000000000287947 */ /* 0x000fec0003800000 */
.L_x_2192:
[----:B------:R-:W-:-:S13]  /*30080*/  ISETP.NE.AND P0, PT, R63, 0x1, PT ;  /* 0x000000013f00780c */ /* 0x000fda0003f05270 */
        /* <DEDUP_REMOVED lines=9> */
.L_x_2195:
[----:B------:R-:W-:Y:S05]  /*30120*/  BSYNC B3 ;  /* 0x0000000000037941 */ /* 0x000fea0003800000 */
.L_x_2191:
[----:B----4-:R-:W-:-:S04]  /*30130*/  IMAD R11, R63, R24, -R25 ;  /* 0x000000183f0b7224 */ /* 0x010fc800078e0a19 */
[----:B------:R-:W-:-:S05]  /*30140*/  IMAD R11, R20, -0x2, R11 ;  /* 0xfffffffe140b7824 */ /* 0x000fca00078e020b */
[----:B------:R-:W-:Y:S02]  /*30150*/  VIMNMX R14, R14, R11, !PT ;  /* 0x0000000b0e0e7248 */ /* 0x000fe40007fe0100 */
[----:B------:R-:W-:-:S07]  /*30160*/  VIADDMNMX R12, R11, R63, R12, PT ;  /* 0x0000003f0b0c7246 */ /* 0x000fce000380010c */
.L_x_2190:
[----:B------:R-:W-:Y:S05]  /*30170*/  BSYNC B2 ;  /* 0x0000000000027941 */ /* 0x000fea0003800000 */
.L_x_2189:
[C---:B------:R-:W-:Y:S01]  /*30180*/  ISETP.GE.AND P1, PT, R62.reuse, 0x9, PT ;  /* 0x000000093e00780c */ /* 0x040fe20003f26270 */
[----:B------:R-:W4:Y:S01]  /*30190*/  SHFL.IDX PT, R13, R13, 0x1, 0x1c1f ;  /* 0x003c1f000d0d7f89 */ /* 0x000f2200000e0000 */
        /* <DEDUP_REMOVED lines=10> */
[----:B-1----:R-:W-:Y:S02]  /*30240*/  FSEL R65, R65, -INF , !P3 ;  /* 0xff80000041417808 */ /* 0x002fe40005800000 */
[----:B------:R-:W-:-:S02]  /*30250*/  P2R R56, PR, RZ, 0x10 ;  /* 0x00000010ff387803 */ /* 0x000fc40000000000 */
[----:B------:R-:W-:Y:S01]  /*30260*/  ISETP.LT.OR P2, PT, R12, 0x11, P2 ;  /* 0x000000110c00780c */ /* 0x000fe20001741670 */
[----:B----4-:R-:W-:Y:S01]  /*30270*/  IMAD.IADD R11, R15, 0x1, R13 ;  /* 0x000000010f0b7824 */ /* 0x010fe200078e020d */
        /* <DEDUP_REMOVED lines=76> */
[----:B------:R-:W2:Y:S04]  /*30740*/  LD.E R13, desc[UR4][R8.64+0x1c] ;  /* 0x00001c04080d7980 */ /* 0x000ea8000c101900 */
[----:B------:R-:W3:Y:S01]  /*30750*/  LD.E R15, desc[UR6][R8.64+0x20] ;  /* 0x00002006080f7980 */ /* 0x000ee2000c101900 */
[----:B--2---:R-:W-:-:S05]  /*30760*/  IMAD.HI.U32 R58, R58, R13, RZ ;  /* 0x0000000d3a3a7227 */ /* 0x004fca00078e00ff */
[----:B---3--:R-:W-:-:S07]  /*30770*/  SHF.R.U32.HI R58, RZ, R15, R58 ;  /* 0x0000000fff3a7219 */ /* 0x008fce000001163a */
.L_x_2201:
[----:B------:R-:W-:Y:S05]  /*30780*/  BSYNC B4 ;  /* 0x0000000000047941 */ /* 0x000fea0003800000 */
.L_x_2200:
[----:B------:R-:W-:Y:S01]  /*30790*/  LOP3.LUT R58, RZ, R58, RZ, 0x33, !PT ;  /* 0x0000003aff3a7212 */ /* 0x000fe200078e33ff */
[----:B------:R-:W-:Y:S06]  /*307a0*/  BRA `(.L_x_2202) ;  /* 0x0000000000287947 */ /* 0x000fec0003800000 */
.L_x_2199:
[----:B------:R-:W-:-:S13]  /*307b0*/  ISETP.NE.AND P6, PT, R63, 0x1, PT ;  /* 0x000000013f00780c */ /* 0x000fda0003fc5270 */
        /* <DEDUP_REMOVED lines=9> */
.L_x_2202:
[----:B------:R-:W-:Y:S05]  /*30850*/  BSYNC B3 ;  /* 0x0000000000037941 */ /* 0x000fea0003800000 */
.L_x_2198:
[----:B------:R-:W-:-:S04]  /*30860*/  IMAD R9, R63, R58, -R25 ;  /* 0x0000003a3f097224 */ /* 0x000fc800078e0a19 */
[----:B------:R-:W-:-:S05]  /*30870*/  IMAD R20, R20, -0x2, R9 ;  /* 0xfffffffe14147824 */ /* 0x000fca00078e0209 */
[----:B------:R-:W-:Y:S02]  /*30880*/  VIADDMNMX R12, R20, R63, R12, PT ;  /* 0x0000003f140c7246 */ /* 0x000fe4000380010c */
[----:B------:R-:W-:-:S07]  /*30890*/  VIMNMX R11, R11, R20, !PT ;  /* 0x000000140b0b7248 */ /* 0x000fce0007fe0100 */
.L_x_2197:
[----:B------:R-:W-:Y:S05]  /*308a0*/  BSYNC B2 ;  /* 0x0000000000027941 */ /* 0x000fea0003800000 */
.L_x_2196:
[----:B------:R-:W2:Y:S01]  /*308b0*/  LDL.64 R8, [R7+0x70] ;  /* 0x0000700007087983 */ /* 0x000ea20000100a00 */
[----:B------:R-:W-:Y:S02]  /*308c0*/  R2UR UR4, R4 ;  /* 0x00000000040472ca */ /* 0x000fe400000e0000 */
[----:B------:R-:W-:Y:S02]  /*308d0*/  R2UR UR5, R5 ;  /* 0x00000000050572ca */ /* 0x000fe400000e0000 */
[C---:B------:R-:W-:Y:S02]  /*308e0*/  ISETP.GT.AND P0, PT, R11.reuse, 0x1, !P0 ;  /* 0x000000010b00780c */ /* 0x040fe40004704270 */
[----:B------:R-:W-:Y:S02]  /*308f0*/  ISETP.NE.AND P6, PT, R36, RZ, PT ;  /* 0x000000ff2400720c */ /* 0x000fe40003fc5270 */
[----:B------:R-:W-:Y:S02]  /*30900*/  ISETP.LT.OR P0, PT, R12, 0x2, P0 ;  /* 0x000000020c00780c */ /* 0x000fe40000701670 */
[----:B------:R-:W-:-:S02]  /*30910*/  ISETP.GT.AND P1, PT, R11, 0x8, !P1 ;  /* 0x000000080b00780c */ /* 0x000fc40004f24270 */
[----:B------:R-:W-:Y:S02]  /*30920*/  FSEL R59, R27, -INF , !P0 ;  /* 0xff8000001b3b7808 */ /* 0x000fe40004000000 */
[----:B------:R-:W-:Y:S02]  /*30930*/  ISETP.NE.AND P0, PT, R26, RZ, PT ;  /* 0x000000ff1a00720c */ /* 0x000fe40003f05270 */
[----:B------:R-:W-:Y:S02]  /*30940*/  ISETP.LT.OR P1, PT, R12, 0x9, P1 ;  /* 0x000000090c00780c */ /* 0x000fe40000f21670 */
[----:B------:R-:W-:Y:S02]  /*30950*/  ISETP.GT.AND P0, PT, R11, 0x9, !P0 ;  /* 0x000000090b00780c */ /* 0x000fe40004704270 */
[----:B------:R-:W-:Y:S02]  /*30960*/  FSEL R63, R30, -INF , !P1 ;  /* 0xff8000001e3f7808 */ /* 0x000fe40004800000 */
[----:B------:R-:W-:-:S02]  /*30970*/  ISETP.LT.OR P0, PT, R12, 0xa, P0 ;  /* 0x0000000a0c00780c */ /* 0x000fc40000701670 */
[----:B------:R-:W-:Y:S02]  /*30980*/  ISETP.NE.AND P1, PT, R68, RZ, PT ;  /* 0x000000ff4400720c */ /* 0x000fe40003f25270 */
        /* <DEDUP_REMOVED lines=13> */
[C---:B------:R-:W-:Y:S01]  /*30a60*/  ISETP.GT.AND P0, PT, R11.reuse, 0x19, !P6 ;  /* 0x000000190b00780c */ /* 0x040fe20007704270 */
[----:B--2---:R-:W2:Y:S03]  /*30a70*/  LD.E.64 R14, desc[UR4][R8.64] ;  /* 0x00000004080e7980 */ /* 0x004ea6000c101b00 */
[----:B------:R-:W-:Y:S02]  /*30a80*/  ISETP.LT.OR P0, PT, R12, 0x1a, P0 ;  /* 0x0000001a0c00780c */ /* 0x000fe40000701670 */
[----:B------:R-:W-:Y:S02]  /*30a90*/  ISETP.GT.AND P1, PT, R11, 0x28, !P1 ;  /* 0x000000280b00780c */ /* 0x000fe40004f24270 */
[----:B------:R-:W-:-:S02]  /*30aa0*/  FSEL R39, R39, -INF , !P0 ;  /* 0xff80000027277808 */ /* 0x000fc40004000000 */
[----:B------:R-:W-:Y:S02]  /*30ab0*/  ISETP.NE.AND P0, PT, R57, RZ, PT ;  /* 0x000000ff3900720c */ /* 0x000fe40003f05270 */
[C---:B------:R-:W-:Y:S02]  /*30ac0*/  ISETP.GT.AND P2, PT, R11.reuse, 0x29, !P2 ;  /* 0x000000290b00780c */ /* 0x040fe40005744270 */
[C---:B------:R-:W-:Y:S02]  /*30ad0*/  ISETP.GT.AND P0, PT, R11.reuse, 0x20, !P0 ;  /* 0x000000200b00780c */ /* 0x040fe40004704270 */
[C---:B------:R-:W-:Y:S02]  /*30ae0*/  ISETP.GT.AND P3, PT, R11.reuse, 0x30, !P3 ;  /* 0x000000300b00780c */ /* 0x040fe40005f64270 */
[----:B------:R-:W-:Y:S02]  /*30af0*/  ISETP.LT.OR P0, PT, R12, 0x21, P0 ;  /* 0x000000210c00780c */ /* 0x000fe40000701670 */
[----:B------:R-:W-:-:S02]  /*30b00*/  ISETP.GT.AND P4, PT, R11, 0x31, !P4 ;  /* 0x000000310b00780c */ /* 0x000fc40006784270 */
[----:B------:R-:W-:Y:S02]  /*30b10*/  FSEL R87, R42, -INF , !P0 ;  /* 0xff8000002a577808 */ /* 0x000fe40004000000 */
[----:B------:R-:W-:Y:S02]  /*30b20*/  ISETP.NE.AND P0, PT, R24, RZ, PT ;  /* 0x000000ff1800720c */ /* 0x000fe40003f05270 */
[----:B------:R-:W-:Y:S01]  /*30b30*/  ISETP.LT.OR P1, PT, R12, 0x29, P1 ;  /* 0x000000290c00780c */ /* 0x000fe20000f21670 */
[----:B------:R-:W3:Y:S01]  /*30b40*/  LD.E R24, desc[UR4][R8.64+0x10] ;  /* 0x0000100408187980 */ /* 0x000ee2000c101900 */
[----:B------:R-:W-:Y:S02]  /*30b50*/  ISETP.GT.AND P0, PT, R11, RZ, !P0 ;  /* 0x000000ff0b00720c */ /* 0x000fe40004704270 */
[----:B------:R-:W-:Y:S02]  /*30b60*/  ISETP.NE.AND P6, PT, R44, RZ, PT ;  /* 0x000000ff2c00720c */ /* 0x000fe40003fc5270 */
[----:B------:R-:W-:-:S04]  /*30b70*/  ISETP.LT.OR P0, PT, R12, 0x1, P0 ;  /* 0x000000010c00780c */ /* 0x000fc80000701670 */
[----:B------:R-:W-:Y:S02]  /*30b80*/  FSEL R31, R66, -INF , !P0 ;  /* 0xff800000421f7808 */ /* 0x000fe40004000000 */
[----:B------:R-:W-:-:S04]  /*30b90*/  ISETP.NE.AND P0, PT, R40, RZ, PT ;  /* 0x000000ff2800720c */ /* 0x000fc80003f05270 */
[----:B------:R-:W-:-:S04]  /*30ba0*/  ISETP.GT.AND P0, PT, R11, 0x21, !P0 ;  /* 0x000000210b00780c */ /* 0x000fc80004704270 */
[----:B------:R-:W-:-:S04]  /*30bb0*/  ISETP.LT.OR P0, PT, R12, 0x22, P0 ;  /* 0x000000220c00780c */ /* 0x000fc80000701670 */
[----:B------:R-:W-:Y:S02]  /*30bc0*/  FSEL R89, R43, -INF , !P0 ;  /* 0xff8000002b597808 */ /* 0x000fe40004000000 */
[----:B------:R-:W-:Y:S02]  /*30bd0*/  ISETP.LT.OR P2, PT, R12, 0x2a, P2 ;  /* 0x0000002a0c00780c */ /* 0x000fe40001741670 */
[----:B------:R-:W-:Y:S02]  /*30be0*/  FSEL R91, R46, -INF , !P1 ;  /* 0xff8000002e5b7808 */ /* 0x000fe40004800000 */
[----:B------:R-:W-:Y:S02]  /*30bf0*/  ISETP.LT.OR P3, PT, R12, 0x31, P3 ;  /* 0x000000310c00780c */ /* 0x000fe40001f61670 */
[----:B------:R-:W-:Y:S02]  /*30c00*/  FSEL R93, R47, -INF , !P2 ;  /* 0xff8000002f5d7808 */ /* 0x000fe40005000000 */
[----:B------:R-:W-:-:S02]  /*30c10*/  ISETP.GT.AND P5, PT, R11, 0x38, !P5 ;  /* 0x000000380b00780c */ /* 0x000fc40006fa4270 */
[----:B------:R-:W-:Y:S02]  /*30c20*/  ISETP.LT.OR P4, PT, R12, 0x32, P4 ;  /* 0x000000320c00780c */ /* 0x000fe40002781670 */
[----:B------:R-:W-:Y:S02]  /*30c30*/  FSEL R95, R50, -INF , !P3 ;  /* 0xff800000325f7808 */ /* 0x000fe40005800000 */
[----:B------:R-:W-:Y:S02]  /*30c40*/  ISETP.GT.AND P6, PT, R11, 0x39, !P6 ;  /* 0x000000390b00780c */ /* 0x000fe400077c4270 */
[C---:B------:R-:W-:Y:S02]  /*30c50*/  ISETP.LT.OR P5, PT, R12.reuse, 0x39, P5 ;  /* 0x000000390c00780c */ /* 0x040fe40002fa1670 */
[----:B------:R-:W-:Y:S02]  /*30c60*/  FSEL R97, R51, -INF , !P4 ;  /* 0xff80000033617808 */ /* 0x000fe40006000000 */
[----:B------:R-:W-:-:S02]  /*30c70*/  ISETP.LT.OR P6, PT, R12, 0x3a, P6 ;  /* 0x0000003a0c00780c */ /* 0x000fc400037c1670 */
[----:B------:R-:W-:Y:S02]  /*30c80*/  FSEL R99, R54, -INF , !P5 ;  /* 0xff80000036637808 */ /* 0x000fe40006800000 */
[----:B------:R-:W-:Y:S02]  /*30c90*/  R2UR UR6, R4 ;  /* 0x00000000040672ca */ /* 0x000fe400000e0000 */
[----:B------:R-:W-:Y:S02]  /*30ca0*/  R2UR UR7, R5 ;  /* 0x00000000050772ca */ /* 0x000fe400000e0000 */
[----:B------:R-:W-:-:S11]  /*30cb0*/  FSEL R101, R21, -INF , !P6 ;  /* 0xff80000015657808 */ /* 0x000fd60007000000 */
[----:B------:R-:W4:Y:S01]  /*30cc0*/  LD.E R27, desc[UR6][R8.64+0x14] ;  /* 0x00001406081b7980 */ /* 0x000f22000c101900 */
[----:B--2---:R-:W-:Y:S02]  /*30cd0*/  FMNMX.FTZ R13, R29, R14, !PT ;  /* 0x0000000e1d0d7209 */ /* 0x004fe40007810000 */
        /* <DEDUP_REMOVED lines=30> */
[----:B------:R-:W-:-:S03]  /*30ec0*/  FMNMX.FTZ R13, R101, R20, !PT ;  /* 0x00000014650d7209 */ /* 0x000fc60007810000 */
[----:B------:R-:W0:Y:S04]  /*30ed0*/  SHFL.BFLY PT, R11, R12, 0x2, 0x1f ;  /* 0x0c401f000c0b7f89 */ /* 0x000e2800000e0000 */
[----:B------:R-:W-:Y:S04]  /*30ee0*/  ST.E.64 desc[UR4][R8.64], R12 ;  /* 0x0000000c08007985 */ /* 0x000fe8000c101b04 */
[----:B------:R-:W2:Y:S01]  /*30ef0*/  LD.E R28, desc[UR6][R8.64+0x4] ;  /* 0x00000406081c7980 */ /* 0x000ea2000c101900 */
[----:B0-----:R-:W-:-:S05]  /*30f00*/  FMNMX.FTZ R11, R12, R11, !PT ;  /* 0x0000000b0c0b7209 */ /* 0x001fca0007810000 */
[----:B------:R-:W0:Y:S02]  /*30f10*/  SHFL.BFLY PT, R20, R11, 0x1, 0x1f ;  /* 0x0c201f000b147f89 */ /* 0x000e2400000e0000 */
[----:B0-----:R-:W-:Y:S02]  /*30f20*/  FMNMX.FTZ R21, R11, R20, !PT ;  /* 0x000000140b157209 */ /* 0x001fe40007810000 */
[----:B------:R-:W5:Y:S04]  /*30f30*/  LD.E R20, desc[UR4][R8.64+0x20] ;  /* 0x0000200408147980 */ /* 0x000f68000c101900 */
[----:B------:R-:W-:Y:S04]  /*30f40*/  ST.E desc[UR4][R8.64], R21 ;  /* 0x0000001508007985 */ /* 0x000fe8000c101904 */
[----:B------:R-:W3:Y:S01]  /*30f50*/  LD.E R25, desc[UR6][R8.64] ;  /* 0x0000000608197980 */ /* 0x000ee2000c101900 */
[----:B------:R-:W-:-:S02]  /*30f60*/  R2UR UR8, R4 ;  /* 0x00000000040872ca */ /* 0x000fc400000e0000 */
[----:B------:R-:W-:Y:S01]  /*30f70*/  R2UR UR9, R5 ;  /* 0x00000000050972ca */ /* 0x000fe200000e0000 */
[----:B--2---:R-:W0:Y:S02]  /*30f80*/  SHFL.BFLY PT, R11, R28, 0x2, 0x1f ;  /* 0x0c401f001c0b7f89 */ /* 0x004e2400000e0000 */
[----:B0-----:R-:W-:-:S05]  /*30f90*/  FMNMX.FTZ R12, R11, R28, !PT ;  /* 0x0000001c0b0c7209 */ /* 0x001fca0007810000 */
[----:B------:R-:W0:Y:S02]  /*30fa0*/  SHFL.BFLY PT, R11, R12, 0x1, 0x1f ;  /* 0x0c201f000c0b7f89 */ /* 0x000e2400000e0000 */
[----:B0-----:R-:W-:Y:S02]  /*30fb0*/  FMNMX.FTZ R13, R12, R11, !PT ;  /* 0x0000000b0c0d7209 */ /* 0x001fe40007810000 */
[----:B---3--:R-:W-:Y:S02]  /*30fc0*/  FSETP.NEU.FTZ.AND P0, PT, R25, -INF , PT ;  /* 0xff8000001900780b */ /* 0x008fe40003f1d000 */
[----:B------:R-:W-:Y:S02]  /*30fd0*/  FSETP.NEU.FTZ.AND P1, PT, R13, -INF , PT ;  /* 0xff8000000d00780b */ /* 0x000fe40003f3d000 */
[----:B------:R-:W-:Y:S02]  /*30fe0*/  FSEL R11, R25, RZ, P0 ;  /* 0x000000ff190b7208 */ /* 0x000fe40000000000 */
[----:B------:R-:W-:-:S03]  /*30ff0*/  FSEL R26, R13, RZ, P1 ;  /* 0x000000ff0d1a7208 */ /* 0x000fc60000800000 */
[----:B------:R-:W-:Y:S02]  /*31000*/  FADD.FTZ R11, R14, -R11 ;  /* 0x8000000b0e0b7221 */ /* 0x000fe40000010000 */
[----:B------:R-:W-:Y:S02]  /*31010*/  FADD.FTZ R15, R15, -R26 ;  /* 0x8000001a0f0f7221 */ /* 0x000fe40000010000 */
[----:B-----5:R-:W-:Y:S02]  /*31020*/  FMUL.FTZ R11, R11, R20 ;  /* 0x000000140b0b7220 */ /* 0x020fe40000410000 */
[----:B------:R-:W-:-:S04]  /*31030*/  FMUL.FTZ R20, R20, R15 ;  /* 0x0000000f14147220 */ /* 0x000fc80000410000 */
[----:B------:R-:W0:Y:S08]  /*31040*/  MUFU.EX2 R11, R11 ;  /* 0x0000000b000b7308 */ /* 0x000e300000000800 */
[----:B------:R-:W4:Y:S01]  /*31050*/  MUFU.EX2 R12, R20 ;  /* 0x00000014000c7308 */ /* 0x000f220000000800 */
[----:B------:R1:W-:Y:S01]  /*31060*/  ST.E desc[UR4][R8.64+0x4], R13 ;  /* 0x0000040d08007985 */ /* 0x0003e2000c101904 */
[----:B0-----:R-:W-:Y:S01]  /*31070*/  FMUL.FTZ R25, R11, R24 ;  /* 0x000000180b197220 */ /* 0x001fe20000410000 */
[----:B----4-:R-:W-:-:S04]  /*31080*/  FMUL.FTZ R27, R12, R27 ;  /* 0x0000001b0c1b7220 */ /* 0x010fc80000410000 */
[----:B------:R1:W-:Y:S04]  /*31090*/  ST.E desc[UR6][R8.64+0x10], R25 ;  /* 0x0000101908007985 */ /* 0x0003e8000c101906 */
[----:B------:R1:W-:Y:S04]  /*310a0*/  ST.E desc[UR8][R8.64+0x14], R27 ;  /* 0x0000141b08007985 */ /* 0x0003e8000c101908 */
[----:B------:R-:W2:Y:S04]  /*310b0*/  LDL.64 R14, [R7+0x78] ;  /* 0x00007800070e7983 */ /* 0x000ea80000100a00 */
[----:B--2---:R-:W2:Y:S04]  /*310c0*/  LD.E.64 R20, desc[UR4][R14.64] ;  /* 0x000000040e147980 */ /* 0x004ea8000c101b00 */
[----:B--2---:R-:W2:Y:S01]  /*310d0*/  LD.E R24, desc[UR4][R20.64+0x4] ;  /* 0x0000040414187980 */ /* 0x004ea2000c101900 */
[----:B------:R-:W-:Y:S01]  /*310e0*/  BSSY B2, `(.L_x_2203) ;  /* 0x0000010000027945 */ /* 0x000fe20003800000 */
[----:B--2---:R-:W-:-:S13]  /*310f0*/  ISETP.NE.AND P0, PT, R24, RZ, PT ;  /* 0x000000ff1800720c */ /* 0x004fda0003f05270 */
[----:B-1----:R-:W-:Y:S05]  /*31100*/  @P0 BRA `(.L_x_2204) ;  /* 0x0000000000340947 */ /* 0x002fea0003800000 */
[----:B------:R-:W-:Y:S02]  /*31110*/  R2UR UR4, R4 ;  /* 0x00000000040472ca */ /* 0x000fe400000e0000 */
[----:B------:R-:W-:-:S13]  /*31120*/  R2UR UR5, R5 ;  /* 0x00000000050572ca */ /* 0x000fda00000e0000 */
[----:B------:R-:W2:Y:S01]  /*31130*/  LD.E.64 R8, desc[UR4][R14.64+0x8] ;  /* 0x000008040e087980 */ /* 0x000ea2000c101b00 */
[----:B------:R-:W-:Y:S02]  /*31140*/  R2UR UR6, R4 ;  /* 0x00000000040672ca */ /* 0x000fe400000e0000 */
[----:B------:R-:W-:Y:S01]  /*31150*/  R2UR UR7, R5 ;  /* 0x00000000050772ca */ /* 0x000fe200000e0000 */
[----:B------:R-:W3:-:S12]  /*31160*/  LD.E R21, desc[UR4][R20.64] ;  /* 0x0000000414157980 */ /* 0x000ed8000c101900 */
[----:B--2---:R-:W2:Y:S01]  /*31170*/  LD.E.64 R8, desc[UR6][R8.64] ;  /* 0x0000000608087980 */ /* 0x004ea2000c101b00 */
[----:B---3--:R-:W-:-:S04]  /*31180*/  IMAD R25, R10, 0x40, R21 ;  /* 0x000000400a197824 */ /* 0x008fc800078e0215 */
[----:B--2---:R-:W-:-:S05]  /*31190*/  IMAD.WIDE R24, R25, 0x4, R8 ;  /* 0x0000000419187825 */ /* 0x004fca00078e0208 */
[----:B------:R0:W-:Y:S04]  /*311a0*/  ST.E desc[UR4][R24.64], R11 ;  /* 0x0000000b18007985 */ /* 0x0001e8000c101904 */
[----:B------:R-:W2:Y:S04]  /*311b0*/  LD.E.64 R20, desc[UR6][R14.64] ;  /* 0x000000060e147980 */ /* 0x000ea8000c101b00 */
[----:B--2---:R-:W2:Y:S02]  /*311c0*/  LD.E R13, desc[UR4][R20.64+0x4] ;  /* 0x00000404140d7980 */ /* 0x004ea4000c101900 */
[----:B0-2---:R-:W-:-:S13]  /*311d0*/  ISETP.NE.AND P0, PT, R13, RZ, PT ;  /* 0x000000ff0d00720c */ /* 0x005fda0003f05270 */
.L_x_2204:
[----:B------:R-:W-:Y:S05]  /*311e0*/  BSYNC B2 ;  /* 0x0000000000027941 */ /* 0x000fea0003800000 */
.L_x_2203:
[----:B------:R-:W-:Y:S04]  /*311f0*/  BSSY B2, `(.L_x_2205) ;  /* 0x000000d000027945 */ /* 0x000fe80003800000 */
[----:B------:R-:W-:Y:S05]  /*31200*/  @P0 BRA `(.L_x_2206) ;  /* 0x00000000002c0947 */ /* 0x000fea0003800000 */
        /* <DEDUP_REMOVED lines=8> */
[----:B------:R-:W-:-:S04]  /*31290*/  VIADD R13, R10, 0x8 ;  /* 0x000000080a0d7836 */ /* 0x000fc80000000000 */
[----:B--2---:R-:W-:-:S05]  /*312a0*/  IMAD.WIDE R8, R13, 0x4, R8 ;  /* 0x000000040d087825 */ /* 0x004fca00078e0208 */
[----:B------:R0:W-:Y:S02]  /*312b0*/  ST.E desc[UR4][R8.64], R12 ;  /* 0x0000000c08007985 */ /* 0x0001e4000c101904 */
.L_x_2206:
[----:B------:R-:W-:Y:S05]  /*312c0*/  BSYNC B2 ;  /* 0x0000000000027941 */ /* 0x000fea0003800000 */
.L_x_2205:
[----:B0-----:R-:W2:Y:S01]  /*312d0*/  LDL.64 R8, [R7+0x70] ;  /* 0x0000700007087983 */ /* 0x001ea20000100a00 */
[C---:B------:R-:W-:Y:S02]  /*312e0*/  R2UR UR4, R4.reuse ;  /* 0x00000000040472ca */ /* 0x040fe400000e0000 */
[C---:B------:R-:W-:Y:S02]  /*312f0*/  R2UR UR5, R5.reuse ;  /* 0x00000000050572ca */ /* 0x040fe400000e0000 */
[C---:B------:R-:W-:Y:S02]  /*31300*/  R2UR UR6, R4.reuse ;  /* 0x00000000040672ca */ /* 0x040fe400000e0000 */
[C---:B------:R-:W-:Y:S02]  /*31310*/  R2UR UR7, R5.reuse ;  /* 0x00000000050772ca */ /* 0x040fe400000e0000 */
[----:B------:R-:W-:Y:S02]  /*31320*/  R2UR UR8, R4 ;  /* 0x00000000040872ca */ /* 0x000fe400000e0000 */
[----:B------:R-:W-:-:S05]  /*31330*/  R2UR UR9, R5 ;  /* 0x00000000050972ca */ /* 0x000fca00000e0000 */
[----:B--2---:R-:W2:Y:S04]  /*31340*/  LD.E R10, desc[UR4][R8.64] ;  /* 0x00000004080a7980 */ /* 0x004ea8000c101900 */
[----:B------:R-:W3:Y:S04]  /*31350*/  LD.E R13, desc[UR6][R8.64+0x20] ;  /* 0x00002006080d7980 */ /* 0x000ee8000c101900 */
[----:B------:R-:W4:Y:S04]  /*31360*/  LD.E R20, desc[UR8][R8.64+0x4] ;  /* 0x0000040808147980 */ /* 0x000f28000c101900 */
[----:B------:R-:W4:Y:S04]  /*31370*/  LD.E R57, desc[UR4][R8.64+0x10] ;  /* 0x0000100408397980 */ /* 0x000f28000c101900 */
[----:B------:R-:W4:Y:S01]  /*31380*/  LD.E R56, desc[UR6][R8.64+0x14] ;  /* 0x0000140608387980 */ /* 0x000f22000c101900 */
[C---:B--2---:R-:W-:Y:S01]  /*31390*/  FSETP.NEU.FTZ.AND P0, PT, R10.reuse, -INF , PT ;  /* 0xff8000000a00780b */ /* 0x044fe20003f1d000 */
[----:B---3--:R-:W-:Y:S01]  /*313a0*/  FMUL.FTZ R14, R10, R13 ;  /* 0x0000000d0a0e7220 */ /* 0x008fe20000410000 */
[----:B----4-:R-:W-:Y:S01]  /*313b0*/  FSETP.NEU.FTZ.AND P1, PT, R20, -INF , PT ;  /* 0xff8000001400780b */ /* 0x010fe20003f3d000 */
[----:B------:R-:W-:-:S03]  /*313c0*/  FMUL.FTZ R20, R13, R20 ;  /* 0x000000140d147220 */ /* 0x000fc60000410000 */
[----:B------:R-:W-:Y:S02]  /*313d0*/  FSEL R14, R14, RZ, P0 ;  /* 0x000000ff0e0e7208 */ /* 0x000fe40000000000 */
[----:B------:R-:W-:-:S03]  /*313e0*/  FSEL R40, R20, RZ, P1 ;  /* 0x000000ff14287208 */ /* 0x000fc60000800000 */
[-CC-:B------:R-:W-:Y:S01]  /*313f0*/  FFMA.FTZ R10, R29, R13.reuse, -R14.reuse ;  /* 0x0000000d1d0a7223 */ /* 0x180fe2000001080e */
[-CC-:B------:R-:W-:Y:S01]  /*31400*/  FFMA.FTZ R32, R41, R13.reuse, -R14.reuse ;  /* 0x0000000d29207223 */ /* 0x180fe2000001080e */
[-CC-:B------:R-:W-:Y:S01]  /*31410*/  FFMA.FTZ R28, R37, R13.reuse, -R14.reuse ;  /* 0x0000000d251c7223 */ /* 0x180fe2000001080e */
[-C--:B------:R-:W-:Y:S01]  /*31420*/  FFMA.FTZ R15, R65, R13.reuse, -R14 ;  /* 0x0000000d410f7223 */ /* 0x080fe2000001080e */
[-CC-:B------:R-:W-:Y:S01]  /*31430*/  FFMA.FTZ R41, R31, R13.reuse, -R40.reuse ;  /* 0x0000000d1f297223 */ /* 0x180fe20000010828 */
[-C--:B------:R-:W-:Y:S01]  /*31440*/  FFMA.FTZ R42, R59, R13.reuse, -R40 ;  /* 0x0000000d3b2a7223 */ /* 0x080fe20000010828 */
        /* <DEDUP_REMOVED lines=12> */
[-C--:B------:R-:W-:Y:S01]  /*31510*/  FFMA.FTZ R14, R53, R13.reuse, -R14 ;  /* 0x0000000d350e7223 */ /* 0x080fe2000001080e */
        /* <DEDUP_REMOVED lines=15> */
[----:B------:R-:W-:Y:S08]  /*31610*/  MUFU.EX2 R42, R42 ;  /* 0x0000002a002a7308 */ /* 0x000ff00000000800 */
[----:B------:R0:W1:Y:S08]  /*31620*/  MUFU.EX2 R13, R15 ;  /* 0x0000000f000d7308 */ /* 0x0000700000000800 */
[----:B------:R2:W-:Y:S01]  /*31630*/  MUFU.EX2 R158, R20 ;  /* 0x00000014009e7308 */ /* 0x0005e20000000800 */
[----:B0-----:R-:W-:-:S07]  /*31640*/  FADD.FTZ R15, R41, R56 ;  /* 0x00000038290f7221 */ /* 0x001fce0000010000 */
[----:B------:R-:W0:Y:S01]  /*31650*/  MUFU.EX2 R43, R43 ;  /* 0x0000002b002b7308 */ /* 0x000e220000000800 */
[----:B--2---:R-:W-:-:S07]  /*31660*/  FADD.FTZ R20, R10, R57 ;  /* 0x000000390a147221 */ /* 0x004fce0000010000 */
[----:B------:R1:W2:Y:S08]  /*31670*/  MUFU.EX2 R27, R21 ;  /* 0x00000015001b7308 */ /* 0x0002b00000000800 */
[----:B------:R-:W3:Y:S01]  /*31680*/  MUFU.EX2 R44, R44 ;  /* 0x0000002c002c7308 */ /* 0x000ee20000000800 */
[----:B-1----:R-:W-:Y:S01]  /*31690*/  FADD.FTZ R21, R13, R20 ;  /* 0x000000140d157221 */ /* 0x002fe20000010000 */
[----:B------:R-:W-:-:S04]  /*316a0*/  FADD.FTZ R20, R42, R15 ;  /* 0x0000000f2a147221 */ /* 0x000fc80000010000 */
[----:B0-----:R-:W-:Y:S02]  /*316b0*/  FADD.FTZ R15, R43, R20 ;  /* 0x000000142b0f7221 */ /* 0x001fe40000010000 */
[----:B------:R-:W0:Y:S08]  /*316c0*/  MUFU.EX2 R160, R24 ;  /* 0x0000001800a07308 */ /* 0x000e300000000800 */
[----:B------:R-:W1:Y:S08]  /*316d0*/  MUFU.EX2 R45, R45 ;  /* 0x0000002d002d7308 */ /* 0x000e700000000800 */
[----:B------:R-:W4:Y:S08]  /*316e0*/  MUFU.EX2 R29, R25 ;  /* 0x00000019001d7308 */ /* 0x000f300000000800 */
[----:B------:R-:W4:Y:S08]  /*316f0*/  MUFU.EX2 R46, R46 ;  /* 0x0000002e002e7308 */ /* 0x000f300000000800 */
[----:B------:R2:W-:Y:S08]  /*31700*/  MUFU.EX2 R39, R14 ;  /* 0x0000000e00277308 */ /* 0x0005f00000000800 */
[----:B------:R-:W4:Y:S01]  /*31710*/  MUFU.EX2 R26, R26 ;  /* 0x0000001a001a7308 */ /* 0x000f220000000800 */
[----:B--2---:R-:W-:-:S04]  /*31720*/  FADD.FTZ R14, R158, R21 ;  /* 0x000000159e0e7221 */ /* 0x004fc80000010000 */
[----:B------:R-:W-:Y:S01]  /*31730*/  FADD.FTZ R21, R27, R14 ;  /* 0x0000000e1b157221 */ /* 0x000fe20000010000 */
[----:B---3--:R-:W-:Y:S02]  /*31740*/  FADD.FTZ R14, R44, R15 ;  /* 0x0000000f2c0e7221 */ /* 0x008fe40000010000 */
[----:B------:R-:W2:Y:S01]  /*31750*/  MUFU.EX2 R47, R47 ;  /* 0x0000002f002f7308 */ /* 0x000ea20000000800 */
[----:B0-----:R-:W-:Y:S01]  /*31760*/  FADD.FTZ R20, R160, R21 ;  /* 0x00000015a0147221 */ /* 0x001fe20000010000 */
[----:B-1----:R-:W-:-:S03]  /*31770*/  FADD.FTZ R15, R45, R14 ;  /* 0x0000000e2d0f7221 */ /* 0x002fc60000010000 */
[----:B----4-:R-:W-:Y:S01]  /*31780*/  FADD.FTZ R21, R29, R20 ;  /* 0x000000141d157221 */ /* 0x010fe20000010000 */
[----:B------:R-:W-:Y:S02]  /*31790*/  FADD.FTZ R14, R46, R15 ;  /* 0x0000000f2e0e7221 */ /* 0x000fe40000010000 */
[----:B------:R-:W0:Y:S01]  /*317a0*/  MUFU.EX2 R31, R28 ;  /* 0x0000001c001f7308 */ /* 0x000e220000000800 */
[----:B------:R-:W-:-:S07]  /*317b0*/  FADD.FTZ R20, R26, R21 ;  /* 0x000000151a147221 */ /* 0x000fce0000010000 */
[----:B------:R-:W1:Y:S01]  /*317c0*/  MUFU.EX2 R48, R48 ;  /* 0x0000003000307308 */ /* 0x000e620000000800 */
[----:B--2---:R-:W-:-:S07]  /*317d0*/  FADD.FTZ R15, R47, R14 ;  /* 0x0000000e2f0f7221 */ /* 0x004fce0000010000 */
[----:B------:R-:W2:Y:S01]  /*317e0*/  MUFU.EX2 R30, R30 ;  /* 0x0000001e001e7308 */ /* 0x000ea20000000800 */
[----:B0-----:R-:W-:-:S07]  /*317f0*/  FADD.FTZ R21, R31, R20 ;  /* 0x000000141f157221 */ /* 0x001fce0000010000 */
[----:B------:R-:W0:Y:S01]  /*31800*/  MUFU.EX2 R49, R49 ;  /* 0x0000003100317308 */ /* 0x000e220000000800 */
[----:B-1----:R-:W-:-:S07]  /*31810*/  FADD.FTZ R14, R48, R15 ;  /* 0x0000000f300e7221 */ /* 0x002fce0000010000 */
        /* <DEDUP_REMOVED lines=25> */
[----:B--2---:R-:W-:-:S04]  /*319b0*/  FADD.FTZ R20, R38, R21 ;  /* 0x0000001526147221 */ /* 0x004fc80000010000 */
[----:B------:R-:W-:Y:S01]  /*319c0*/  FADD.FTZ R57, R39, R20 ;  /* 0x0000001427397221 */ /* 0x000fe20000010000 */
[----:B0-----:R-:W-:-:S04]  /*319d0*/  FADD.FTZ R15, R55, R14 ;  /* 0x0000000e370f7221 */ /* 0x001fc80000010000 */
[----:B------:R-:W-:Y:S01]  /*319e0*/  ST.E desc[UR4][R8.64+0x10], R57 ;  /* 0x0000103908007985 */ /* 0x000fe2000c101904 */
[----:B-1----:R-:W-:-:S05]  /*319f0*/  FADD.FTZ R59, R40, R15 ;  /* 0x0000000f283b7221 */ /* 0x002fca0000010000 */
[----:B------:R0:W-:Y:S04]  /*31a00*/  ST.E desc[UR6][R8.64+0x14], R59 ;  /* 0x0000143b08007985 */ /* 0x0001e8000c101906 */
[----:B------:R-:W2:Y:S01]  /*31a10*/  LDL.64 R20, [R7+0x80] ;  /* 0x0000800007147983 */ /* 0x000ea20000100a00 */
[----:B------:R-:W-:Y:S06]  /*31a20*/  BAR.SYNC.DEFER_BLOCKING 0xf, 0x100 ;  /* 0x03c4000000007b1d */ /* 0x000fec0000010000 */
[----:B------:R-:W3:Y:S04]  /*31a30*/  LDL.64 R14, [R7+0x88] ;  /* 0x00008800070e7983 */ /* 0x000ee80000100a00 */
[----:B--2---:R-:W2:Y:S04]  /*31a40*/  LD.E.64 R20, desc[UR4][R20.64+0x10] ;  /* 0x0000100414147980 */ /* 0x004ea8000c101b00 */
[----:B--2---:R-:W2:Y:S04]  /*31a50*/  LD.E.64 R24, desc[UR6][R20.64+0x8] ;  /* 0x0000080614187980 */ /* 0x004ea8000c101b00 */
[----:B------:R-:W4:Y:S01]  /*31a60*/  LD.E.64 R60, desc[UR4][R20.64] ;  /* 0x00000004143c7980 */ /* 0x000f22000c101b00 */
        /* <DEDUP_REMOVED lines=16> */
[----:B--2---:R-:W-:-:S05]  /*31b70*/  MOV R24, R24 ;  /* 0x0000001800187202 */ /* 0x004fca0000000f00 */
[--C-:B----4-:R-:W-:Y:S02]  /*31b80*/  IMAD R60, R60, 0x2, R24.reuse ;  /* 0x000000023c3c7824 */ /* 0x110fe400078e0218 */
[C---:B0-----:R-:W-:Y:S02]  /*31b90*/  IMAD R8, R61.reuse, 0x2, R24 ;  /* 0x000000023d087824 */ /* 0x041fe400078e0218 */
[----:B------:R-:W-:Y:S01]  /*31ba0*/  IMAD R61, R61, 0x2, R60 ;  /* 0x000000023d3d7824 */ /* 0x000fe200078e023c */
[----:B------:R-:W-:Y:S04]  /*31bb0*/  STSM.16.M88.4 [R24], R156 ;  /* 0x0000009c18007844 */ /* 0x000fe80000000200 */
[----:B------:R-:W-:Y:S04]  /*31bc0*/  STSM.16.M88.4 [R60], R160 ;  /* 0x000000a03c007844 */ /* 0x000fe80000000200 */
[----:B------:R0:W-:Y:S04]  /*31bd0*/  STSM.16.M88.4 [R8], R164 ;  /* 0x000000a408007844 */ /* 0x0001e80000000200 */
[----:B------:R-:W-:Y:S04]  /*31be0*/  STSM.16.M88.4 [R61], R168 ;  /* 0x000000a83d007844 */ /* 0x000fe80000000200 */
[----:B---3--:R-:W2:Y:S04]  /*31bf0*/  LD.E R10, desc[UR4][R14.64] ;  /* 0x000000040e0a7980 */ /* 0x008ea8000c101900 */
[----:B------:R-:W3:Y:S04]  /*31c00*/  LD.E R36, desc[UR4][R14.64+0x44] ;  /* 0x000044040e247980 */ /* 0x000ee8000c101900 */
[----:B0-----:R-:W4:Y:S04]  /*31c10*/  LD.E R8, desc[UR4][R14.64+0x14] ;  /* 0x000014040e087980 */ /* 0x001f28000c101900 */
[----:B------:R-:W3:Y:S01]  /*31c20*/  LD.E R50, desc[UR4][R14.64+0x80] ;  /* 0x000080040e327980 */ /* 0x000ee2000c101900 */
[----:B------:R-:W-:-:S02]  /*31c30*/  R2UR UR18, R4 ;  /* 0x00000000041272ca */ /* 0x000fc400000e0000 */
[----:B------:R-:W-:Y:S01]  /*31c40*/  R2UR UR19, R5 ;  /* 0x00000000051372ca */ /* 0x000fe200000e0000 */
[----:B------:R-:W3:Y:S04]  /*31c50*/  LD.E R66, desc[UR4][R14.64+0xc0] ;  /* 0x0000c0040e427980 */ /* 0x000ee8000c101900 */
        /* <DEDUP_REMOVED lines=11> */
[----:B------:R-:W3:Y:S01]  /*31d10*/  LD.E R86, desc[UR8][R14.64+0x110] ;  /* 0x000110080e567980 */ /* 0x000ee2000c101900 */
[----:B------:R-:W-:-:S02]  /*31d20*/  R2UR UR10, R4 ;  /* 0x00000000040a72ca */ /* 0x000fc400000e0000 */
[C---:B------:R-:W-:Y:S01]  /*31d30*/  R2UR UR11, R5.reuse ;  /* 0x00000000050b72ca */ /* 0x040fe200000e0000 */
[----:B------:R-:W3:Y:S01]  /*31d40*/  LD.E R64, desc[UR18][R14.64+0xb4] ;  /* 0x0000b4120e407980 */ /* 0x000ee2000c101900 */
[C---:B------:R-:W-:Y:S02]  /*31d50*/  R2UR UR12, R4.reuse ;  /* 0x00000000040c72ca */ /* 0x040fe400000e0000 */
[C---:B------:R-:W-:Y:S01]  /*31d60*/  R2UR UR13, R5.reuse ;  /* 0x00000000050d72ca */ /* 0x040fe200000e0000 */
[----:B------:R-:W3:Y:S01]  /*31d70*/  LD.E R80, desc[UR18][R14.64+0xf4] ;  /* 0x0000f4120e507980 */ /* 0x000ee2000c101900 */
[C---:B------:R-:W-:Y:S02]  /*31d80*/  R2UR UR14, R4.reuse ;  /* 0x00000000040e72ca */ /* 0x040fe400000e0000 */
[----:B------:R-:W-:Y:S02]  /*31d90*/  R2UR UR15, R5 ;  /* 0x00000000050f72ca */ /* 0x000fe400000e0000 */
        /* <DEDUP_REMOVED lines=22> */
[----:B--2---:R-:W-:-:S05]  /*31f00*/  FMUL.FTZ R9, R11, R10 ;  /* 0x0000000a0b097220 */ /* 0x004fca0000410000 */
[----:B------:R4:W-:Y:S02]  /*31f10*/  ST.E desc[UR4][R14.64], R9 ;  /* 0x000000090e007985 */ /* 0x0009e4000c101904 */
[C---:B----4-:R-:W-:Y:S02]  /*31f20*/  FMUL.FTZ R9, R11.reuse, R8 ;  /* 0x000000080b097220 */ /* 0x050fe40000410000 */
[----:B------:R-:W2:Y:S04]  /*31f30*/  LD.E R8, desc[UR18][R14.64+0x134] ;  /* 0x000134120e087980 */ /* 0x000ea8000c101900 */
[----:B------:R3:W-:Y:S02]  /*31f40*/  ST.E desc[UR4][R14.64+0x14], R9 ;  /* 0x000014090e007985 */ /* 0x0007e4000c101904 */
[----:B---3--:R-:W-:-:S05]  /*31f50*/  FMUL.FTZ R9, R11, R36 ;  /* 0x000000240b097220 */ /* 0x008fca0000410000 */
[----:B------:R0:W-:Y:S02]  /*31f60*/  ST.E desc[UR4][R14.64+0x44], R9 ;  /* 0x000044090e007985 */ /* 0x0001e4000c101904 */
[----:B0-----:R-:W-:-:S05]  /*31f70*/  FMUL.FTZ R9, R11, R50 ;  /* 0x000000320b097220 */ /* 0x001fca0000410000 */
[----:B------:R0:W-:Y:S02]  /*31f80*/  ST.E desc[UR4][R14.64+0x80], R9 ;  /* 0x000080090e007985 */ /* 0x0001e4000c101904 */
[----:B0-----:R-:W-:-:S05]  /*31f90*/  FMUL.FTZ R9, R11, R66 ;  /* 0x000000420b097220 */ /* 0x001fca0000410000 */
[----:B------:R0:W-:Y:S02]  /*31fa0*/  ST.E desc[UR4][R14.64+0xc0], R9 ;  /* 0x0000c0090e007985 */ /* 0x0001e4000c101904 */
[----:B0-----:R-:W-:-:S05]  /*31fb0*/  FMUL.FTZ R9, R11, R82 ;  /* 0x000000520b097220 */ /* 0x001fca0000410000 */
[----:B------:R2:W-:Y:S02]  /*31fc0*/  ST.E desc[UR4][R14.64+0x100], R9 ;  /* 0x000100090e007985 */ /* 0x0005e4000c101904 */
[C---:B--2---:R-:W-:Y:S02]  /*31fd0*/  FMUL.FTZ R9, R11.reuse, R8 ;  /* 0x000000080b097220 */ /* 0x044fe40000410000 */
[----:B------:R-:W2:Y:S01]  /*31fe0*/  LD.E R8, desc[UR6][R14.64+0x140] ;  /* 0x000140060e087980 */ /* 0x000ea2000c101900 */
[----:B------:R-:W-:-:S05]  /*31ff0*/  FMUL.FTZ R13, R11, R20 ;  /* 0x000000140b0d7220 */ /* 0x000fca0000410000 */
[----:B------:R0:W-:Y:S02]  /*32000*/  ST.E desc[UR6][R14.64+0x4], R13 ;  /* 0x0000040d0e007985 */ /* 0x0001e4000c101906 */
[----:B0-----:R-:W-:-:S05]  /*32010*/  FMUL.FTZ R13, R11, R34 ;  /* 0x000000220b0d7220 */ /* 0x001fca0000410000 */
        /* <DEDUP_REMOVED lines=22> */
[----:B------:R-:W2:Y:S04]  /*32180*/  LD.E R8, desc[UR6][R14.64+0x150] ;  /* 0x000150060e087980 */ /* 0x000ea8000c101900 */
[----:B------:R2:W-:Y:S02]  /*32190*/  ST.E desc[UR4][R14.64+0x134], R9 ;  /* 0x000134090e007985 */ /* 0x0005e4000c101904 */
[----:B--2---:R-:W-:-:S02]  /*321a0*/  FMUL.FTZ R9, R11, R8 ;  /* 0x000000080b097220 */ /* 0x004fc40000410000 */
[----:B------:R-:W2:Y:S04]  /*321b0*/  LD.E R8, desc[UR6][R14.64+0x154] ;  /* 0x000154060e087980 */ /* 0x000ea8000c101900 */
        /* <DEDUP_REMOVED lines=57> */
[----:B------:R2:W-:Y:S01]  /*32550*/  ST.E desc[UR4][R14.64+0x1d4], R21 ;  /* 0x0001d4150e007985 */ /* 0x0005e2000c101904 */
[C---:B------:R-:W-:Y:S01]  /*32560*/  FMUL.FTZ R25, R11.reuse, R26 ;  /* 0x0000001a0b197220 */ /* 0x040fe20000410000 */
[C---:B------:R-:W-:Y:S01]  /*32570*/  FMUL.FTZ R27, R11.reuse, R28 ;  /* 0x0000001c0b1b7220 */ /* 0x040fe20000410000 */
[C---:B------:R-:W-:Y:S01]  /*32580*/  FMUL.FTZ R29, R11.reuse, R30 ;  /* 0x0000001e0b1d7220 */ /* 0x040fe20000410000 */
[----:B------:R-:W-:-:S02]  /*32590*/  FMUL.FTZ R31, R11, R32 ;  /* 0x000000200b1f7220 */ /* 0x000fc40000410000 */
[----:B------:R0:W-:Y:S04]  /*325a0*/  ST.E desc[UR10][R14.64+0x20], R25 ;  /* 0x000020190e007985 */ /* 0x0001e8000c10190a */
[----:B------:R1:W-:Y:S04]  /*325b0*/  ST.E desc[UR12][R14.64+0x24], R27 ;  /* 0x0000241b0e007985 */ /* 0x0003e8000c10190c */
[----:B------:R3:W-:Y:S01]  /*325c0*/  ST.E desc[UR14][R14.64+0x30], R29 ;  /* 0x0000301d0e007985 */ /* 0x0007e2000c10190e */
[----:B--2---:R-:W-:-:S03]  /*325d0*/  FMUL.FTZ R21, R11, R8 ;  /* 0x000000080b157220 */ /* 0x004fc60000410000 */
[----:B------:R-:W2:Y:S01]  /*325e0*/  LD.E R8, desc[UR6][R14.64+0x1f4] ;  /* 0x0001f4060e087980 */ /* 0x000ea2000c101900 */
[C---:B0-----:R-:W-:Y:S01]  /*325f0*/  FMUL.FTZ R25, R11.reuse, R40 ;  /* 0x000000280b197220 */ /* 0x041fe20000410000 */
[C---:B-1----:R-:W-:Y:S01]  /*32600*/  FMUL.FTZ R27, R11.reuse, R42 ;  /* 0x0000002a0b1b7220 */ /* 0x042fe20000410000 */
[C---:B---3--:R-:W-:Y:S01]  /*32610*/  FMUL.FTZ R29, R11.reuse, R44 ;  /* 0x0000002c0b1d7220 */ /* 0x048fe20000410000 */
[----:B------:R0:W-:Y:S04]  /*32620*/  ST.E desc[UR16][R14.64+0x34], R31 ;  /* 0x0000341f0e007985 */ /* 0x0001e8000c101910 */
[----:B------:R1:W-:Y:S01]  /*32630*/  ST.E desc[UR10][R14.64+0x54], R25 ;  /* 0x000054190e007985 */ /* 0x0003e2000c10190a */
[----:B0-----:R-:W-:-:S03]  /*32640*/  FMUL.FTZ R31, R11, R48 ;  /* 0x000000300b1f7220 */ /* 0x001fc60000410000 */
[----:B------:R0:W-:Y:S01]  /*32650*/  ST.E desc[UR12][R14.64+0x60], R27 ;  /* 0x0000601b0e007985 */ /* 0x0001e2000c10190c */
[----:B-1----:R-:W-:-:S03]  /*32660*/  FMUL.FTZ R25, R11, R54 ;  /* 0x000000360b197220 */ /* 0x002fc60000410000 */
[----:B------:R1:W-:Y:S04]  /*32670*/  ST.E desc[UR14][R14.64+0x64], R29 ;  /* 0x0000641d0e007985 */ /* 0x0003e8000c10190e */
[----:B------:R3:W-:Y:S01]  /*32680*/  ST.E desc[UR16][R14.64+0x74], R31 ;  /* 0x0000741f0e007985 */ /* 0x0007e2000c101910 */
[C---:B0-----:R-:W-:Y:S01]  /*32690*/  FMUL.FTZ R27, R11.reuse, R58 ;  /* 0x0000003a0b1b7220 */ /* 0x041fe20000410000 */
[C---:B-1----:R-:W-:Y:S01]  /*326a0*/  FMUL.FTZ R29, R11.reuse, R60 ;  /* 0x0000003c0b1d7220 */ /* 0x042fe20000410000 */
[C---:B---3--:R-:W-:Y:S01]  /*326b0*/  FMUL.FTZ R31, R11.reuse, R62 ;  /* 0x0000003e0b1f7220 */ /* 0x048fe20000410000 */
[----:B------:R0:W-:Y:S01]  /*326c0*/  ST.E desc[UR10][R14.64+0x90], R25 ;  /* 0x000090190e007985 */ /* 0x0001e2000c10190a */
[----:B------:R-:W-:-:S03]  /*326d0*/  FMUL.FTZ R33, R11, R64 ;  /* 0x000000400b217220 */ /* 0x000fc60000410000 */
[----:B------:R1:W-:Y:S04]  /*326e0*/  ST.E desc[UR12][R14.64+0xa0], R27 ;  /* 0x0000a01b0e007985 */ /* 0x0003e8000c10190c */
[----:B------:R3:W-:Y:S04]  /*326f0*/  ST.E desc[UR14][R14.64+0xa4], R29 ;  /* 0x0000a41d0e007985 */ /* 0x0007e8000c10190e */
[----:B------:R4:W-:Y:S01]  /*32700*/  ST.E desc[UR16][R14.64+0xb0], R31 ;  /* 0x0000b01f0e007985 */ /* 0x0009e2000c101910 */
[C---:B0-----:R-:W-:Y:S01]  /*32710*/  FMUL.FTZ R25, R11.reuse, R72 ;  /* 0x000000480b197220 */ /* 0x041fe20000410000 */
[C---:B-1----:R-:W-:Y:S01]  /*32720*/  FMUL.FTZ R27, R11.reuse, R74 ;  /* 0x0000004a0b1b7220 */ /* 0x042fe20000410000 */
[C---:B---3--:R-:W-:Y:S01]  /*32730*/  FMUL.FTZ R29, R11.reuse, R76 ;  /* 0x0000004c0b1d7220 */ /* 0x048fe20000410000 */
[C---:B----4-:R-:W-:Y:S01]  /*32740*/  FMUL.FTZ R31, R11.reuse, R78 ;  /* 0x0000004e0b1f7220 */ /* 0x050fe20000410000 */
[----:B------:R0:W-:Y:S04]  /*32750*/  ST.E desc[UR18][R14.64+0xb4], R33 ;  /* 0x0000b4210e007985 */ /* 0x0001e8000c101912 */
[----:B------:R1:W-:Y:S04]  /*32760*/  ST.E desc[UR10][R14.64+0xd4], R25 ;  /* 0x0000d4190e007985 */ /* 0x0003e8000c10190a */
[----:B------:R3:W-:Y:S04]  /*32770*/  ST.E desc[UR12][R14.64+0xe0], R27 ;  /* 0x0000e01b0e007985 */ /* 0x0007e8000c10190c */
[----:B------:R4:W-:Y:S01]  /*32780*/  ST.E desc[UR14][R14.64+0xe4], R29 ;  /* 0x0000e41d0e007985 */ /* 0x0009e2000c10190e */
[----:B0-----:R-:W-:-:S03]  /*32790*/  FMUL.FTZ R33, R11, R80 ;  /* 0x000000500b217220 */ /* 0x001fc60000410000 */
[----:B------:R0:W-:Y:S01]  /*327a0*/  ST.E desc[UR16][R14.64+0xf0], R31 ;  /* 0x0000f01f0e007985 */ /* 0x0001e2000c101910 */
[C---:B-1----:R-:W-:Y:S01]  /*327b0*/  FMUL.FTZ R25, R11.reuse, R88 ;  /* 0x000000580b197220 */ /* 0x042fe20000410000 */
[C---:B---3--:R-:W-:Y:S01]  /*327c0*/  FMUL.FTZ R27, R11.reuse, R90 ;  /* 0x0000005a0b1b7220 */ /* 0x048fe20000410000 */
[C---:B----4-:R-:W-:Y:S01]  /*327d0*/  FMUL.FTZ R29, R11.reuse, R92 ;  /* 0x0000005c0b1d7220 */ /* 0x050fe20000410000 */
[C---:B0-----:R-:W-:Y:S01]  /*327e0*/  FMUL.FTZ R31, R11.reuse, R94 ;  /* 0x0000005e0b1f7220 */ /* 0x041fe20000410000 */
[----:B------:R0:W-:Y:S04]  /*327f0*/  ST.E desc[UR4][R14.64+0x1e0], R9 ;  /* 0x0001e0090e007985 */ /* 0x0001e8000c101904 */
[----:B------:R1:W-:Y:S04]  /*32800*/  ST.E desc[UR4][R14.64+0x1e4], R13 ;  /* 0x0001e40d0e007985 */ /* 0x0003e8000c101904 */
[----:B0-----:R-:W3:Y:S04]  /*32810*/  LD.E R9, desc[UR6][R14.64+0x8] ;  /* 0x000008060e097980 */ /* 0x001ee8000c101900 */
[----:B-1----:R-:W4:Y:S01]  /*32820*/  LD.E R13, desc[UR6][R14.64+0xc] ;  /* 0x00000c060e0d7980 */ /* 0x002f22000c101900 */
[----:B--2---:R-:W-:-:S05]  /*32830*/  FMUL.FTZ R11, R11, R8 ;  /* 0x000000080b0b7220 */ /* 0x004fca0000410000 */
[----:B------:R0:W-:Y:S04]  /*32840*/  ST.E desc[UR4][R14.64+0x1f4], R11 ;  /* 0x0001f40b0e007985 */ /* 0x0001e8000c101904 */
[----:B0-----:R-:W2:Y:S01]  /*32850*/  LD.E R11, desc[UR6][R14.64+0x18] ;  /* 0x000018060e0b7980 */ /* 0x001ea2000c101900 */
[C---:B---3--:R-:W-:Y:S01]  /*32860*/  FMUL.FTZ R9, R12.reuse, R9 ;  /* 0x000000090c097220 */ /* 0x048fe20000410000 */
[----:B----4-:R-:W-:-:S04]  /*32870*/  FMUL.FTZ R13, R12, R13 ;  /* 0x0000000d0c0d7220 */ /* 0x010fc80000410000 */
        /* <DEDUP_REMOVED lines=60> */
[----:B0-----:R-:W2:Y:S04]  /*32c40*/  LD.E R11, desc[UR6][R14.64+0xbc] ;  /* 0x0000bc060e0b7980 */ /* 0x001ea8000c101900 */
[----:B------:R-:W-:Y:S04]  /*32c50*/  ST.E desc[UR18][R14.64+0xf4], R33 ;  /* 0x0000f4210e007985 */ /* 0x000fe8000c101912 */
[----:B------:R-:W-:Y:S04]  /*32c60*/  ST.E desc[UR10][R14.64+0x114], R25 ;  /* 0x000114190e007985 */ /* 0x000fe8000c10190a */
[----:B------:R-:W-:Y:S04]  /*32c70*/  ST.E desc[UR12][R14.64+0x120], R27 ;  /* 0x0001201b0e007985 */ /* 0x000fe8000c10190c */
[----:B------:R-:W-:Y:S04]  /*32c80*/  ST.E desc[UR14][R14.64+0x124], R29 ;  /* 0x0001241d0e007985 */ /* 0x000fe8000c10190e */
[----:B------:R-:W-:Y:S04]  /*32c90*/  ST.E desc[UR16][R14.64+0x130], R31 ;  /* 0x0001301f0e007985 */ /* 0x000fe8000c101910 */
[----:B------:R-:W-:Y:S01]  /*32ca0*/  ST.E desc[UR4][R14.64+0x1f0], R21 ;  /* 0x0001f0150e007985 */ /* 0x000fe2000c101904 */
[C---:B---3--:R-:W-:Y:S01]  /*32cb0*/  FMUL.FTZ R9, R12.reuse, R9 ;  /* 0x000000090c097220 */ /* 0x048fe20000410000 */
[----:B----4-:R-:W-:-:S04]  /*32cc0*/  FMUL.FTZ R13, R12, R13 ;  /* 0x0000000d0c0d7220 */ /* 0x010fc80000410000 */
[----:B------:R0:W-:Y:S04]  /*32cd0*/  ST.E desc[UR4][R14.64+0xac], R9 ;  /* 0x0000ac090e007985 */ /* 0x0001e8000c101904 */
[----:B------:R1:W-:Y:S01]  /*32ce0*/  ST.E desc[UR4][R14.64+0xb8], R13 ;  /* 0x0000b80d0e007985 */ /* 0x0003e2000c101904 */
[----:B--2---:R-:W-:-:S05]  /*32cf0*/  FMUL.FTZ R11, R12, R11 ;  /* 0x0000000b0c0b7220 */ /* 0x004fca0000410000 */
[----:B------:R2:W-:Y:S04]  /*32d00*/  ST.E desc[UR4][R14.64+0xbc], R11 ;  /* 0x0000bc0b0e007985 */ /* 0x0005e8000c101904 */
[----:B0-----:R-:W3:Y:S02]  /*32d10*/  LD.E R9, desc[UR6][R14.64+0xc8] ;  /* 0x0000c8060e097980 */ /* 0x001ee4000c101900 */
[----:B---3--:R-:W-:-:S05]  /*32d20*/  FMUL.FTZ R9, R12, R9 ;  /* 0x000000090c097220 */ /* 0x008fca0000410000 */
[----:B------:R0:W-:Y:S04]  /*32d30*/  ST.E desc[UR4][R14.64+0xc8], R9 ;  /* 0x0000c8090e007985 */ /* 0x0001e8000c101904 */
[----:B-1----:R-:W3:Y:S02]  /*32d40*/  LD.E R13, desc[UR6][R14.64+0xcc] ;  /* 0x0000cc060e0d7980 */ /* 0x002ee4000c101900 */
[----:B---3--:R-:W-:-:S05]  /*32d50*/  FMUL.FTZ R13, R12, R13 ;  /* 0x0000000d0c0d7220 */ /* 0x008fca0000410000 */
[----:B------:R1:W-:Y:S04]  /*32d60*/  ST.E desc[UR4][R14.64+0xcc], R13 ;  /* 0x0000cc0d0e007985 */ /* 0x0003e8000c101904 */
[----:B--2---:R-:W2:Y:S02]  /*32d70*/  LD.E R11, desc[UR6][R14.64+0xd8] ;  /* 0x0000d8060e0b7980 */ /* 0x004ea4000c101900 */
        /* <DEDUP_REMOVED lines=109> */
[----:B------:R-:W-:Y:S04]  /*33450*/  ST.E desc[UR4][R14.64+0x1f8], R21 ;  /* 0x0001f8150e007985 */ /* 0x000fe8000c101904 */
[----:B0-----:R-:W2:Y:S02]  /*33460*/  LD.E R9, desc[UR6][R14.64+0x1fc] ;  /* 0x0001fc060e097980 */ /* 0x001ea4000c101900 */
[----:B--2---:R-:W-:-:S05]  /*33470*/  FMUL.FTZ R25, R12, R9 ;  /* 0x000000090c197220 */ /* 0x004fca0000410000 */
[----:B------:R0:W-:Y:S04]  /*33480*/  ST.E desc[UR4][R14.64+0x1fc], R25 ;  /* 0x0001fc190e007985 */ /* 0x0001e8000c101904 */
[----:B------:R-:W2:Y:S04]  /*33490*/  LDL.64 R8, [R7+0x88] ;  /* 0x0000880007087983 */ /* 0x000ea80000100a00 */
[----:B-1----:R-:W3:Y:S04]  /*334a0*/  LDL.64 R12, [R7] ;  /* 0x00000000070c7983 */ /* 0x002ee80000100a00 */
[----:B------:R-:W4:Y:S04]  /*334b0*/  LDL.64 R10, [R7+0x90] ;  /* 0x00009000070a7983 */ /* 0x000f280000100a00 */
[----:B--2---:R-:W2:Y:S04]  /*334c0*/  LD.E R27, desc[UR4][R8.64] ;  /* 0x00000004081b7980 */ /* 0x004ea8000c101900 */
[----:B---3--:R-:W3:Y:S04]  /*334d0*/  LD.E R13, desc[UR6][R12.64] ;  /* 0x000000060c0d7980 */ /* 0x008ee8000c101900 */
[----:B----4-:R-:W3:Y:S04]  /*334e0*/  LD.E.64 R10, desc[UR4][R10.64] ;  /* 0x000000040a0a7980 */ /* 0x010ee8000c101b00 */
[----:B--2---:R1:W-:Y:S04]  /*334f0*/  ST.E desc[UR8][R8.64], R27 ;  /* 0x0000001b08007985 */ /* 0x0043e8000c101908 */
[----:B0-----:R-:W2:Y:S04]  /*33500*/  LD.E R15, desc[UR10][R8.64+0x4] ;  /* 0x0000040a080f7980 */ /* 0x001ea8000c101900 */
[----:B--2---:R0:W-:Y:S04]  /*33510*/  ST.E desc[UR4][R8.64+0x4], R15 ;  /* 0x0000040f08007985 */ /* 0x0041e8000c101904 */
[----:B------:R-:W2:Y:S04]  /*33520*/  LD.E R21, desc[UR6][R8.64+0x8] ;  /* 0x0000080608157980 */ /* 0x000ea8000c101900 */
[----:B--2---:R2:W-:Y:S04]  /*33530*/  ST.E desc[UR4][R8.64+0x8], R21 ;  /* 0x0000081508007985 */ /* 0x0045e8000c101904 */
[----:B------:R-:W4:Y:S04]  /*33540*/  LD.E R25, desc[UR6][R8.64+0xc] ;  /* 0x00000c0608197980 */ /* 0x000f28000c101900 */
[----:B----4-:R4:W-:Y:S04]  /*33550*/  ST.E desc[UR4][R8.64+0xc], R25 ;  /* 0x00000c1908007985 */ /* 0x0109e8000c101904 */
[----:B-1----:R-:W3:Y:S04]  /*33560*/  LD.E R27, desc[UR6][R8.64+0x10] ;  /* 0x00001006081b7980 */ /* 0x002ee8000c101900 */
[----:B---3--:R1:W-:Y:S04]  /*33570*/  ST.E desc[UR4][R8.64+0x10], R27 ;  /* 0x0000101b08007985 */ /* 0x0083e8000c101904 */
[----:B0-----:R-:W3:Y:S04]  /*33580*/  LD.E R15, desc[UR6][R8.64+0x14] ;  /* 0x00001406080f7980 */ /* 0x001ee8000c101900 */
[----:B---3--:R0:W-:Y:S04]  /*33590*/  ST.E desc[UR4][R8.64+0x14], R15 ;  /* 0x0000140f08007985 */ /* 0x0081e8000c101904 */
[----:B--2---:R-:W2:Y:S04]  /*335a0*/  LD.E R21, desc[UR6][R8.64+0x18] ;  /* 0x0000180608157980 */ /* 0x004ea8000c101900 */
[----:B--2---:R2:W-:Y:S04]  /*335b0*/  ST.E desc[UR4][R8.64+0x18], R21 ;  /* 0x0000181508007985 */ /* 0x0045e8000c101904 */
[----:B----4-:R-:W3:Y:S04]  /*335c0*/  LD.E R25, desc[UR6][R8.64+0x1c] ;  /* 0x00001c0608197980 */ /* 0x010ee8000c101900 */
[----:B---3--:R3:W-:Y:S04]  /*335d0*/  ST.E desc[UR4][R8.64+0x1c], R25 ;  /* 0x00001c1908007985 */ /* 0x0087e8000c101904 */
[----:B-1----:R-:W4:Y:S04]  /*335e0*/  LD.E R27, desc[UR6][R8.64+0x20] ;  /* 0x00002006081b7980 */ /* 0x002f28000c101900 */
[----:B----4-:R1:W-:Y:S04]  /*335f0*/  ST.E desc[UR4][R8.64+0x20], R27 ;  /* 0x0000201b08007985 */ /* 0x0103e8000c101904 */
[----:B0-----:R-:W4:Y:S04]  /*33600*/  LD.E R15, desc[UR6][R8.64+0x24] ;  /* 0x00002406080f7980 */ /* 0x001f28000c101900 */
[----:B----4-:R0:W-:Y:S04]  /*33610*/  ST.E desc[UR4][R8.64+0x24], R15 ;  /* 0x0000240f08007985 */ /* 0x0101e8000c101904 */
[----:B--2---:R-:W2:Y:S04]  /*33620*/  LD.E R21, desc[UR6][R8.64+0x28] ;  /* 0x0000280608157980 */ /* 0x004ea8000c101900 */
[----:B--2---:R2:W-:Y:S04]  /*33630*/  ST.E desc[UR4][R8.64+0x28], R21 ;  /* 0x0000281508007985 */ /* 0x0045e8000c101904 */
[----:B---3--:R-:W3:Y:S04]  /*33640*/  LD.E R25, desc[UR6][R8.64+0x2c] ;  /* 0x00002c0608197980 */ /* 0x008ee8000c101900 */
        /* <DEDUP_REMOVED lines=226> */
[----:B----4-:R-:W-:Y:S04]  /*34470*/  ST.E desc[UR4][R8.64+0x1f0], R27 ;  /* 0x0001f01b08007985 */ /* 0x010fe8000c101904 */
[----:B0-----:R-:W4:Y:S04]  /*34480*/  LD.E R15, desc[UR6][R8.64+0x1f4] ;  /* 0x0001f406080f7980 */ /* 0x001f28000c101900 */
[----:B----4-:R-:W-:Y:S04]  /*34490*/  ST.E desc[UR4][R8.64+0x1f4], R15 ;  /* 0x0001f40f08007985 */ /* 0x010fe8000c101904 */
[----:B--2---:R-:W2:Y:S01]  /*344a0*/  LD.E R21, desc[UR6][R8.64+0x1f8] ;  /* 0x0001f80608157980 */ /* 0x004ea2000c101900 */
[----:B------:R-:W-:-:S02]  /*344b0*/  R2UR UR20, R4 ;  /* 0x00000000041472ca */ /* 0x000fc400000e0000 */
[C---:B------:R-:W-:Y:S02]  /*344c0*/  R2UR UR21, R5.reuse ;  /* 0x00000000051572ca */ /* 0x040fe400000e0000 */
[C---:B------:R-:W-:Y:S02]  /*344d0*/  R2UR UR22, R4.reuse ;  /* 0x00000000041672ca */ /* 0x040fe400000e0000 */
[C---:B------:R-:W-:Y:S02]  /*344e0*/  R2UR UR23, R5.reuse ;  /* 0x00000000051772ca */ /* 0x040fe400000e0000 */
[C---:B------:R-:W-:Y:S02]  /*344f0*/  R2UR UR24, R4.reuse ;  /* 0x00000000041872ca */ /* 0x040fe400000e0000 */
[----:B------:R-:W-:Y:S01]  /*34500*/  R2UR UR25, R5 ;  /* 0x00000000051972ca */ /* 0x000fe200000e0000 */
[----:B--2---:R-:W-:Y:S04]  /*34510*/  ST.E desc[UR4][R8.64+0x1f8], R21 ;  /* 0x0001f81508007985 */ /* 0x004fe8000c101904 */
[----:B---3--:R-:W2:Y:S01]  /*34520*/  LD.E R25, desc[UR6][R8.64+0x1fc] ;  /* 0x0001fc0608197980 */ /* 0x008ea2000c101900 */
[----:B------:R-:W-:-:S02]  /*34530*/  R2UR UR26, R4 ;  /* 0x00000000041a72ca */ /* 0x000fc400000e0000 */
[C---:B------:R-:W-:Y:S02]  /*34540*/  R2UR UR27, R5.reuse ;  /* 0x00000000051b72ca */ /* 0x040fe400000e0000 */
[C---:B------:R-:W-:Y:S02]  /*34550*/  R2UR UR28, R4.reuse ;  /* 0x00000000041c72ca */ /* 0x040fe400000e0000 */
[C---:B------:R-:W-:Y:S02]  /*34560*/  R2UR UR29, R5.reuse ;  /* 0x00000000051d72ca */ /* 0x040fe400000e0000 */
[C---:B------:R-:W-:Y:S02]  /*34570*/  R2UR UR30, R4.reuse ;  /* 0x00000000041e72ca */ /* 0x040fe400000e0000 */
[----:B------:R-:W-:Y:S02]  /*34580*/  R2UR UR31, R5 ;  /* 0x00000000051f72ca */ /* 0x000fe400000e0000 */
        /* <DEDUP_REMOVED lines=22> */
[----:B------:R-:W-:Y:S02]  /*346f0*/  R2UR UR58, R4 ;  /* 0x00000000043a72ca */ /* 0x000fe400000e0000 */
[----:B------:R-:W-:Y:S01]  /*34700*/  R2UR UR59, R5 ;  /* 0x00000000053b72ca */ /* 0x000fe200000e0000 */
[----:B--2---:R0:W-:Y:S04]  /*34710*/  ST.E desc[UR4][R8.64+0x1fc], R25 ;  /* 0x0001fc1908007985 */ /* 0x0041e8000c101904 */
[----:B------:R-:W2:Y:S04]  /*34720*/  LD.E R24, desc[UR6][R8.64] ;  /* 0x0000000608187980 */ /* 0x000ea8000c101900 */
[----:B------:R-:W2:Y:S04]  /*34730*/  LD.E R26, desc[UR10][R8.64+0x8] ;  /* 0x0000080a081a7980 */ /* 0x000ea8000c101900 */
[----:B0-----:R-:W2:Y:S04]  /*34740*/  LD.E R25, desc[UR8][R8.64+0x4] ;  /* 0x0000040808197980 */ /* 0x001ea8000c101900 */
[----:B------:R-:W2:Y:S04]  /*34750*/  LD.E R27, desc[UR12][R8.64+0xc] ;  /* 0x00000c0c081b7980 */ /* 0x000ea8000c101900 */
        /* <DEDUP_REMOVED lines=123> */
[----:B------:R-:W2:Y:S01]  /*34f10*/  LD.E R151, desc[UR56][R8.64+0x1fc] ;  /* 0x0001fc3808977980 */ /* 0x000ea2000c101900 */
[----:B------:R-:W-:Y:S01]  /*34f20*/  IMAD R10, R13, 0x1000, R10 ;  /* 0x000010000d0a7824 */ /* 0x000fe200078e020a */
[----:B------:R-:W-:-:S04]  /*34f30*/  R2UR UR7, R11 ;  /* 0x000000000b0772ca */ /* 0x000fc800000e0000 */
[----:B------:R-:W-:Y:S02]  /*34f40*/  R2UR UR6, R10 ;  /* 0x000000000a0672ca */ /* 0x000fe400000e0000 */
        /* <DEDUP_REMOVED lines=48> */
[----:B------:R-:W-:Y:S02]  /*35250*/  R2UR UR14, R4 ;  /* 0x00000000040e72ca */ /* 0x000fe400000e0000 */
[----:B------:R-:W-:Y:S01]  /*35260*/  R2UR UR15, R5 ;  /* 0x00000000050f72ca */ /* 0x000fe200000e0000 */
[----:B--2---:R-:W-:-:S06]  /*35270*/  WARPGROUP.ARRIVE ;  /* 0x00000000000079c5 */ /* 0x004fcc0000000000 */
[----:B------:R-:W-:Y:S01]  /*35280*/  HGMMA.64x256x16.F32.BF16 R24, R156, gdesc[UR4].tnspB, R24, gsb0 ;  /* 0x43e000049c187df0 */ /* 0x000fe20008001818 */
[----:B------:R-:W-:Y:S02]  /*35290*/  VIADD R12, R10, 0x80 ;  /* 0x000000800a0c7836 */ /* 0x000fe40000000000 */
[----:B------:R-:W-:-:S03]  /*352a0*/  IMAD.MOV.U32 R13, RZ, RZ, R11 ;  /* 0x000000ffff0d7224 */ /* 0x000fc600078e000b */
[----:B------:R-:W-:Y:S02]  /*352b0*/  R2UR UR6, R12 ;  /* 0x000000000c0672ca */ /* 0x000fe400000e0000 */
[----:B------:R-:W-:Y:S01]  /*352c0*/  R2UR UR7, R13 ;  /* 0x000000000d0772ca */ /* 0x000fe200000e0000 */
[----:B------:R-:W-:Y:S02]  /*352d0*/  WARPGROUP.DEPBAR.LE gsb0, 0x0 ;  /* 0x00008000000079c5 */ /* 0x000fe40000010000 */
[----:B------:R-:W-:Y:S04]  /*352e0*/  ST.E desc[UR12][R8.64], R24 ;  /* 0x0000001808007985 */ /* 0x000fe8000c10190c */
[----:B------:R-:W-:Y:S04]  /*352f0*/  ST.E desc[UR58][R8.64+0x4], R25 ;  /* 0x0000041908007985 */ /* 0x000fe8000c10193a */
[----:B------:R-:W-:Y:S04]  /*35300*/  ST.E desc[UR56][R8.64+0x8], R26 ;  /* 0x0000081a08007985 */ /* 0x000fe8000c101938 */
[----:B------:R-:W-:Y:S04]  /*35310*/  ST.E desc[UR10][R8.64+0xc], R27 ;  /* 0x00000c1b08007985 */ /* 0x000fe8000c10190a */
[----:B------:R-:W-:Y:S04]  /*35320*/  ST.E desc[UR8][R8.64+0x10], R28 ;  /* 0x0000101c08007985 */ /* 0x000fe8000c101908 */
[----:B------:R-:W-:Y:S04]  /*35330*/  ST.E desc[UR4][R8.64+0x14], R29 ;  /* 0x0000141d08007985 */ /* 0x000fe8000c101904 */
[----:B------:R-:W-:Y:S04]  /*35340*/  ST.E desc[UR54][R8.64+0x18], R30 ;  /* 0x0000181e08007985 */ /* 0x000fe8000c101936 */
[----:B------:R-:W-:Y:S04]  /*35350*/  ST.E desc[UR52][R8.64+0x1c], R31 ;  /* 0x00001c1f08007985 */ /* 0x000fe8000c101934 */
[----:B------:R-:W-:Y:S01]  /*35360*/  ST.E desc[UR50][R8.64+0x20], R32 ;  /* 0x0000202008007985 */ /* 0x000fe2000c101932 */
[----:B------:R-:W-:-:S03]  /*35370*/  R2UR UR12, R4 ;  /* 0x00000000040c72ca */ /* 0x000fc600000e0000 */
[----:B------:R-:W-:Y:S01]  /*35380*/  ST.E desc[UR48][R8.64+0x24], R33 ;  /* 0x0000242108007985 */ /* 0x000fe2000c101930 */
[----:B------:R-:W-:-:S03]  /*35390*/  R2UR UR13, R5 ;  /* 0x00000000050d72ca */ /* 0x000fc600000e0000 */
[----:B------:R-:W-:Y:S01]  /*353a0*/  ST.E desc[UR46][R8.64+0x28], R34 ;  /* 0x0000282208007985 */ /* 0x000fe2000c10192e */
[----:B------:R-:W-:-:S03]  /*353b0*/  R2UR UR58, R4 ;  /* 0x00000000043a72ca */ /* 0x000fc600000e0000 */
[----:B------:R-:W-:Y:S01]  /*353c0*/  ST.E desc[UR44][R8.64+0x2c], R35 ;  /* 0x00002c2308007985 */ /* 0x000fe2000c10192c */
[----:B------:R-:W-:-:S03]  /*353d0*/  R2UR UR59, R5 ;  /* 0x00000000053b72ca */ /* 0x000fc600000e0000 */
[----:B------:R-:W-:Y:S01]  /*353e0*/  ST.E desc[UR42][R8.64+0x30], R36 ;  /* 0x0000302408007985 */ /* 0x000fe2000c10192a */
[C---:B------:R-:W-:Y:S02]  /*353f0*/  R2UR UR56, R4.reuse ;  /* 0x00000000043872ca */ /* 0x040fe400000e0000 */
[C---:B------:R-:W-:Y:S01]  /*35400*/  R2UR UR57, R5.reuse ;  /* 0x00000000053972ca */ /* 0x040fe200000e0000 */
[----:B------:R-:W-:Y:S01]  /*35410*/  ST.E desc[UR38][R8.64+0x34], R37 ;  /* 0x0000342508007985 */ /* 0x000fe2000c101926 */
[C---:B------:R-:W-:Y:S02]  /*35420*/  R2UR UR10, R4.reuse ;  /* 0x00000000040a72ca */ /* 0x040fe400000e0000 */
[C---:B------:R-:W-:Y:S01]  /*35430*/  R2UR UR11, R5.reuse ;  /* 0x00000000050b72ca */ /* 0x040fe200000e0000 */
[----:B------:R-:W-:Y:S01]  /*35440*/  ST.E desc[UR34][R8.64+0x38], R38 ;  /* 0x0000382608007985 */ /* 0x000fe2000c101922 */
[C---:B------:R-:W-:Y:S02]  /*35450*/  R2UR UR8, R4.reuse ;  /* 0x00000000040872ca */ /* 0x040fe400000e0000 */
[----:B------:R-:W-:Y:S01]  /*35460*/  R2UR UR9, R5 ;  /* 0x00000000050972ca */ /* 0x000fe200000e0000 */
[----:B------:R-:W-:Y:S01]  /*35470*/  ST.E desc[UR32][R8.64+0x3c], R39 ;  /* 0x00003c2708007985 */ /* 0x000fe2000c101920 */
[----:B------:R-:W-:-:S02]  /*35480*/  R2UR UR4, R4 ;  /* 0x00000000040472ca */ /* 0x000fc400000e0000 */
        /* <DEDUP_REMOVED lines=290> */
[----:B------:R-:W-:Y:S02]  /*366b0*/  R2UR UR56, R4 ;  /* 0x00000000043872ca */ /* 0x000fe400000e0000 */
[----:B------:R-:W-:Y:S01]  /*366c0*/  R2UR UR57, R5 ;  /* 0x00000000053972ca */ /* 0x000fe200000e0000 */
        /* <DEDUP_REMOVED lines=14> */
[----:B------:R0:W-:Y:S02]  /*367b0*/  ST.E desc[UR56][R8.64+0x1fc], R151 ;  /* 0x0001fc9708007985 */ /* 0x0001e4000c101938 */
[----:B0-----:R-:W-:-:S06]  /*367c0*/  WARPGROUP.ARRIVE ;  /* 0x00000000000079c5 */ /* 0x001fcc0000000000 */
[----:B------:R-:W-:Y:S01]  /*367d0*/  HGMMA.64x256x16.F32.BF16 R24, R160, gdesc[UR4].tnspB, R24, gsb0 ;  /* 0x43e00004a0187df0 */ /* 0x000fe20008001818 */
        /* <DEDUP_REMOVED lines=48> */
[----:B------:R-:W-:Y:S02]  /*36ae0*/  R2UR UR14, R4 ;  /* 0x00000000040e72ca */ /* 0x000fe400000e0000 */
[----:B------:R-:W-:Y:S01]  /*36af0*/  R2UR UR15, R5 ;  /* 0x00000000050f72ca */ /* 0x000fe200000e0000 */
        /* <DEDUP_REMOVED lines=391> */
[----:B------:R-:W-:Y:S01]  /*38370*/  VIADD R10, R10, 0x180 ;  /* 0x000001800a0a7836 */ /* 0x000fe20000000000 */
[----:B------:R-:W-:-:S04]  /*38380*/  R2UR UR7, R11 ;  /* 0x000000000b0772ca */ /* 0x000fc800000e0000 */
        /* <DEDUP_REMOVED lines=359> */
[----:B------:R-:W-:Y:S01]  /*39a00*/  R2UR UR25, R5 ;  /* 0x00000000051972ca */ /* 0x000fe200000e0000 */
[----:B------:R-:W-:Y:S02]  /*39a10*/  WARPGROUP.DEPBAR.LE gsb0, 0x0 ;  /* 0x00008000000079c5 */ /* 0x000fe40000010000 */
[----:B------:R-:W-:Y:S01]  /*39a20*/  ST.E desc[UR4][R8.64], R24 ;  /* 0x0000001808007985 */ /* 0x000fe2000c101904 */
[----:B------:R-:W-:-:S02]  /*39a30*/  R2UR UR4, R4 ;  /* 0x00000000040472ca */ /* 0x000fc400000e0000 */
[----:B------:R-:W-:Y:S01]  /*39a40*/  R2UR UR5, R5 ;  /* 0x00000000050572ca */ /* 0x000fe200000e0000 */
[----:B------:R-:W-:Y:S04]  /*39a50*/  ST.E desc[UR6][R8.64+0x4], R25 ;  /* 0x0000041908007985 */ /* 0x000fe8000c101906 */
[----:B------:R-:W-:Y:S04]  /*39a60*/  ST.E desc[UR8][R8.64+0x8], R26 ;  /* 0x0000081a08007985 */ /* 0x000fe8000c101908 */
[----:B------:R-:W-:Y:S01]  /*39a70*/  ST.E desc[UR10][R8.64+0xc], R27 ;  /* 0x00000c1b08007985 */ /* 0x000fe2000c10190a */
[----:B------:R-:W-:-:S03]  /*39a80*/  R2UR UR6, R4 ;  /* 0x00000000040672ca */ /* 0x000fc600000e0000 */
[----:B------:R-:W-:Y:S01]  /*39a90*/  ST.E desc[UR12][R8.64+0x10], R28 ;  /* 0x0000101c08007985 */ /* 0x000fe2000c10190c */
[----:B------:R-:W-:-:S03]  /*39aa0*/  R2UR UR7, R5 ;  /* 0x00000000050772ca */ /* 0x000fc600000e0000 */
        /* <DEDUP_REMOVED lines=21> */
[C---:B------:R-:W-:Y:S02]  /*39c00*/  R2UR UR20, R4.reuse ;  /* 0x00000000041472ca */ /* 0x040fe400000e0000 */
[----:B------:R-:W-:Y:S01]  /*39c10*/  R2UR UR21, R5 ;  /* 0x00000000051572ca */ /* 0x000fe200000e0000 */
[----:B------:R-:W-:Y:S01]  /*39c20*/  ST.E desc[UR6][R8.64+0x30], R36 ;  /* 0x0000302408007985 */ /* 0x000fe2000c101906 */
[----:B------:R-:W-:-:S02]  /*39c30*/  R2UR UR22, R4 ;  /* 0x00000000041672ca */ /* 0x000fc400000e0000 */
[C---:B------:R-:W-:Y:S02]  /*39c40*/  R2UR UR23, R5.reuse ;  /* 0x00000000051772ca */ /* 0x040fe400000e0000 */
[C---:B------:R-:W-:Y:S02]  /*39c50*/  R2UR UR24, R4.reuse ;  /* 0x00000000041872ca */ /* 0x040fe400000e0000 */
[C---:B------:R-:W-:Y:S02]  /*39c60*/  R2UR UR25, R5.reuse ;  /* 0x00000000051972ca */ /* 0x040fe400000e0000 */
[C---:B------:R-:W-:Y:S02]  /*39c70*/  R2UR UR6, R4.reuse ;  /* 0x00000000040672ca */ /* 0x040fe400000e0000 */
[----:B------:R-:W-:Y:S01]  /*39c80*/  R2UR UR7, R5 ;  /* 0x00000000050772ca */ /* 0x000fe200000e0000 */
[----:B------:R-:W-:Y:S01]  /*39c90*/  ST.E desc[UR8][R8.64+0x34], R37 ;  /* 0x0000342508007985 */ /* 0x000fe2000c101908 */
[----:B------:R-:W-:-:S02]  /*39ca0*/  R2UR UR8, R4 ;  /* 0x00000000040872ca */ /* 0x000fc400000e0000 */
[----:B------:R-:W-:Y:S01]  /*39cb0*/  R2UR UR9, R5 ;  /* 0x00000000050972ca */ /* 0x000fe200000e0000 */
        /* <DEDUP_REMOVED lines=28> */
[C---:B------:R-:W-:Y:S01]  /*39e80*/  R2UR UR21, R5.reuse ;  /* 0x00000000051572ca */ /* 0x040fe200000e0000 */
[----:B------:R-:W-:Y:S01]  /*39e90*/  ST.E desc[UR4][R8.64+0x64], R49 ;  /* 0x0000643108007985 */ /* 0x000fe2000c101904 */
[C---:B------:R-:W-:Y:S02]  /*39ea0*/  R2UR UR22, R4.reuse ;  /* 0x00000000041672ca */ /* 0x040fe400000e0000 */
[C---:B------:R-:W-:Y:S01]  /*39eb0*/  R2UR UR23, R5.reuse ;  /* 0x00000000051772ca */ /* 0x040fe200000e0000 */
[----:B------:R-:W-:Y:S01]  /*39ec0*/  ST.E desc[UR6][R8.64+0x68], R50 ;  /* 0x0000683208007985 */ /* 0x000fe2000c101906 */
[C---:B------:R-:W-:Y:S02]  /*39ed0*/  R2UR UR24, R4.reuse ;  /* 0x00000000041872ca */ /* 0x040fe400000e0000 */
[----:B------:R-:W-:Y:S02]  /*39ee0*/  R2UR UR25, R5 ;  /* 0x00000000051972ca */ /* 0x000fe400000e0000 */
[----:B------:R-:W-:-:S02]  /*39ef0*/  R2UR UR4, R4 ;  /* 0x00000000040472ca */ /* 0x000fc400000e0000 */
[C---:B------:R-:W-:Y:S02]  /*39f00*/  R2UR UR5, R5.reuse ;  /* 0x00000000050572ca */ /* 0x040fe400000e0000 */
[C---:B------:R-:W-:Y:S02]  /*39f10*/  R2UR UR6, R4.reuse ;  /* 0x00000000040672ca */ /* 0x040fe400000e0000 */
        /* <DEDUP_REMOVED lines=9> */
[----:B------:R-:W-:Y:S04]  /*39fb0*/  ST.E desc[UR20][R8.64+0x84], R57 ;  /* 0x0000843908007985 */ /* 0x000fe8000c101914 */
[----:B------:R-:W-:Y:S04]  /*39fc0*/  ST.E desc[UR22][R8.64+0x88], R58 ;  /* 0x0000883a08007985 */ /* 0x000fe8000c101916 */
[----:B------:R-:W-:Y:S01]  /*39fd0*/  ST.E desc[UR24][R8.64+0x8c], R59 ;  /* 0x00008c3b08007985 */ /* 0x000fe2000c101918 */
[----:B------:R-:W-:-:S03]  /*39fe0*/  R2UR UR10, R4 ;  /* 0x00000000040a72ca */ /* 0x000fc600000e0000 */
[----:B------:R-:W-:Y:S01]  /*39ff0*/  ST.E desc[UR4][R8.64+0x90], R60 ;  /* 0x0000903c08007985 */ /* 0x000fe2000c101904 */
[C---:B------:R-:W-:Y:S02]  /*3a000*/  R2UR UR4, R4.reuse ;  /* 0x00000000040472ca */ /* 0x040fe400000e0000 */
[C---:B------:R-:W-:Y:S01]  /*3a010*/  R2UR UR5, R5.reuse ;  /* 0x00000000050572ca */ /* 0x040fe200000e0000 */
[----:B------:R-:W-:Y:S01]  /*3a020*/  ST.E desc[UR6][R8.64+0x94], R61 ;  /* 0x0000943d08007985 */ /* 0x000fe2000c101906 */
        /* <DEDUP_REMOVED lines=267> */
[----:B------:R-:W2:Y:S01]  /*3b0e0*/  LD.E R21, desc[UR28][R8.64+0x1fc] ;  /* 0x0001fc1c08157980 */ /* 0x000ea2000c101900 */
[----:B------:R-:W-:-:S02]  /*3b0f0*/  R2UR UR6, R4 ;  /* 0x00000000040672ca */ /* 0x000fc400000e0000 */
[C---:B------:R-:W-:Y:S02]  /*3b100*/  R2UR UR7, R5.reuse ;  /* 0x00000000050772ca */ /* 0x040fe400000e0000 */
[----:B------:R-:W-:Y:S02]  /*3b110*/  R2UR UR4, R4 ;  /* 0x00000000040472ca */ /* 0x000fe400000e0000 */
[----:B------:R-:W-:-:S09]  /*3b120*/  R2UR UR5, R5 ;  /* 0x00000000050572ca */ /* 0x000fd200000e0000 */
[----:B--2---:R0:W-:Y:S04]  /*3b130*/  ST.E desc[UR6][R8.64+0x1fc], R21 ;  /* 0x0001fc1508007985 */ /* 0x0041e8000c101906 */
[----:B------:R-:W2:Y:S01]  /*3b140*/  LD.E R11, desc[UR4][R8.64] ;  /* 0x00000004080b7980 */ /* 0x000ea2000c101900 */
[C---:B------:R-:W-:Y:S02]  /*3b150*/  R2UR UR4, R4.reuse ;  /* 0x00000000040472ca */ /* 0x040fe400000e0000 */
        /* <DEDUP_REMOVED lines=10> */
[----:B------:R-:W3:Y:S01]  /*3b200*/  LD.E R15, desc[UR6][R8.64+0x8] ;  /* 0x00000806080f7980 */ /* 0x000ee2000c101900 */
[C---:B------:R-:W-:Y:S02]  /*3b210*/  R2UR UR4, R4.reuse ;  /* 0x00000000040472ca */ /* 0x040fe400000e0000 */
[C---:B------:R-:W-:Y:S02]  /*3b220*/  R2UR UR5, R5.reuse ;  /* 0x00000000050572ca */ /* 0x040fe400000e0000 */
[----:B------:R-:W-:Y:S02]  /*3b230*/  R2UR UR6, R4 ;  /* 0x00000000040672ca */ /* 0x000fe400000e0000 */
[----:B------:R-:W-:-:S09]  /*3b240*/  R2UR UR7, R5 ;  /* 0x00000000050772ca */ /* 0x000fd200000e0000 */
[----:B---3--:R3:W-:Y:S04]  /*3b250*/  ST.E desc[UR4][R8.64+0x8], R15 ;  /* 0x0000080f08007985 */ /* 0x0087e8000c101904 */
[----:B0-----:R-:W4:Y:S01]  /*3b260*/  LD.E R21, desc[UR6][R8.64+0xc] ;  /* 0x00000c0608157980 */ /* 0x001f22000c101900 */
[C---:B------:R-:W-:Y:S02]  /*3b270*/  R2UR UR4, R4.reuse ;  /* 0x00000000040472ca */ /* 0x040fe400000e0000 */
[C---:B------:R-:W-:Y:S02]  /*3b280*/  R2UR UR5, R5.reuse ;  /* 0x00000000050572ca */ /* 0x040fe400000e0000 */
[----:B------:R-:W-:Y:S02]  /*3b290*/  R2UR UR6, R4 ;  /* 0x00000000040672ca */ /* 0x000fe400000e0000 */
[----:B------:R-:W-:-:S09]  /*3b2a0*/  R2UR UR7, R5 ;  /* 0x00000000050772ca */ /* 0x000fd200000e0000 */
[----:B----4-:R0:W-:Y:S04]  /*3b2b0*/  ST.E desc[UR4][R8.64+0xc], R21 ;  /* 0x00000c1508007985 */ /* 0x0101e8000c101904 */
[----:B-1----:R-:W4:Y:S01]  /*3b2c0*/  LD.E R11, desc[UR6][R8.64+0x10] ;  /* 0x00001006080b7980 */ /* 0x002f22000c101900 */
[C---:B------:R-:W-:Y:S02]  /*3b2d0*/  R2UR UR4, R4.reuse ;  /* 0x00000000040472ca */ /* 0x040fe400000e0000 */
[C---:B------:R-:W-:Y:S02]  /*3b2e0*/  R2UR UR5, R5.reuse ;  /* 0x00000000050572ca */ /* 0x040fe400000e0000 */
[----:B------:R-:W-:Y:S02]  /*3b2f0*/  R2UR UR6, R4 ;  /* 0x00000000040672ca */ /* 0x000fe400000e0000 */
[----:B------:R-:W-:-:S09]  /*3b300*/  R2UR UR7, R5 ;  /* 0x00000000050772ca */ /* 0x000fd200000e0000 */
[----:B----4-:R1:W-:Y:S04]  /*3b310*/  ST.E desc[UR4][R8.64+0x10], R11 ;  /* 0x0000100b08007985 */ /* 0x0103e8000c101904 */
[----:B--2---:R-:W2:Y:S01]  /*3b320*/  LD.E R13, desc[UR6][R8.64+0x14] ;  /* 0x00001406080d7980 */ /* 0x004ea2000c101900 */
[C---:B------:R-:W-:Y:S02]  /*3b330*/  R2UR UR4, R4.reuse ;  /* 0x00000000040472ca */ /* 0x040fe400000e0000 */
[C---:B------:R-:W-:Y:S02]  /*3b340*/  R2UR UR5, R5.reuse ;  /* 0x00000000050572ca */ /* 0x040fe400000e0000 */
[----:B------:R-:W-:Y:S02]  /*3b350*/  R2UR UR6, R4 ;  /* 0x00000000040672ca */ /* 0x000fe400000e0000 */
[----:B------:R-:W-:-:S09]  /*3b360*/  R2UR UR7, R5 ;  /* 0x00000000050772ca */ /* 0x000fd200000e0000 */
[----:B--2---:R2:W-:Y:S04]  /*3b370*/  ST.E desc[UR4][R8.64+0x14], R13 ;  /* 0x0000140d08007985 */ /* 0x0045e8000c101904 */
[----:B---3--:R-:W3:Y:S01]  /*3b380*/  LD.E R15, desc[UR6][R8.64+0x18] ;  /* 0x00001806080f7980 */ /* 0x008ee2000c101900 */
        /* <DEDUP_REMOVED lines=694> */
[----:B--2---:R-:W-:Y:S04]  /*3def0*/  ST.E desc[UR4][R8.64+0x1e4], R13 ;  /* 0x0001e40d08007985 */ /* 0x004fe8000c101904 */
[----:B---3--:R-:W2:Y:S01]  /*3df00*/  LD.E R15, desc[UR6][R8.64+0x1e8] ;  /* 0x0001e806080f7980 */ /* 0x008ea2000c101900 */
[C---:B------:R-:W-:Y:S02]  /*3df10*/  R2UR UR4, R4.reuse ;  /* 0x00000000040472ca */ /* 0x040fe400000e0000 */
[C---:B------:R-:W-:Y:S02]  /*3df20*/  R2UR UR5, R5.reuse ;  /* 0x00000000050572ca */ /* 0x040fe400000e0000 */
[----:B------:R-:W-:Y:S02]  /*3df30*/  R2UR UR6, R4 ;  /* 0x00000000040672ca */ /* 0x000fe400000e0000 */
[----:B------:R-:W-:-:S09]  /*3df40*/  R2UR UR7, R5 ;  /* 0x00000000050772ca */ /* 0x000fd200000e0000 */
[----:B--2---:R2:W-:Y:S04]  /*3df50*/  ST.E desc[UR4][R8.64+0x1e8], R15 ;  /* 0x0001e80f08007985 */ /* 0x0045e8000c101904 */
[----:B0-----:R-:W3:Y:S01]  /*3df60*/  LD.E R21, desc[UR6][R8.64+0x1ec] ;  /* 0x0001ec0608157980 */ /* 0x001ee2000c101900 */
[C---:B------:R-:W-:Y:S02]  /*3df70*/  R2UR UR4, R4.reuse ;  /* 0x00000000040472ca */ /* 0x040fe400000e0000 */
[C---:B------:R-:W-:Y:S02]  /*3df80*/  R2UR UR5, R5.reuse ;  /* 0x00000000050572ca */ /* 0x040fe400000e0000 */
[----:B------:R-:W-:Y:S02]  /*3df90*/  R2UR UR6, R4 ;  /* 0x00000000040672ca */ /* 0x000fe400000e0000 */
[----:B------:R-:W-:-:S09]  /*3dfa0*/  R2UR UR7, R5 ;  /* 0x00000000050772ca */ /* 0x000fd200000e0000 */
[----:B---3--:R-:W-:Y:S04]  /*3dfb0*/  ST.E desc[UR4][R8.64+0x1ec], R21 ;  /* 0x0001ec1508007985 */ /* 0x008fe8000c101904 */
[----:B-1----:R-:W3:Y:S01]  /*3dfc0*/  LD.E R11, desc[UR6][R8.64+0x1f0] ;  /* 0x0001f006080b7980 */ /* 0x002ee2000c101900 */
[C---:B------:R-:W-:Y:S02]  /*3dfd0*/  R2UR UR4, R4.reuse ;  /* 0x00000000040472ca */ /* 0x040fe400000e0000 */
[C---:B------:R-:W-:Y:S02]  /*3dfe0*/  R2UR UR5, R5.reuse ;  /* 0x00000000050572ca */ /* 0x040fe400000e0000 */
[----:B------:R-:W-:Y:S02]  /*3dff0*/  R2UR UR6, R4 ;  /* 0x00000000040672ca */ /* 0x000fe400000e0000 */
[----:B------:R-:W-:-:S09]  /*3e000*/  R2UR UR7, R5 ;  /* 0x00000000050772ca */ /* 0x000fd200000e0000 */
[----:B---3--:R0:W-:Y:S04]  /*3e010*/  ST.E desc[UR4][R8.64+0x1f0], R11 ;  /* 0x0001f00b08007985 */ /* 0x0081e8000c101904 */
[----:B------:R-:W3:Y:S01]  /*3e020*/  LD.E R25, desc[UR6][R8.64+0x1f4] ;  /* 0x0001f40608197980 */ /* 0x000ee2000c101900 */
[C---:B------:R-:W-:Y:S02]  /*3e030*/  R2UR UR4, R4.reuse ;  /* 0x00000000040472ca */ /* 0x040fe400000e0000 */
[C---:B------:R-:W-:Y:S02]  /*3e040*/  R2UR UR5, R5.reuse ;  /* 0x00000000050572ca */ /* 0x040fe400000e0000 */
[----:B------:R-:W-:Y:S02]  /*3e050*/  R2UR UR6, R4 ;  /* 0x00000000040672ca */ /* 0x000fe400000e0000 */
[----:B------:R-:W-:-:S09]  /*3e060*/  R2UR UR7, R5 ;  /* 0x00000000050772ca */ /* 0x000fd200000e0000 */
[----:B---3--:R1:W-:Y:S04]  /*3e070*/  ST.E desc[UR4][R8.64+0x1f4], R25 ;  /* 0x0001f41908007985 */ /* 0x0083e8000c101904 */
[----:B--2---:R-:W2:Y:S01]  /*3e080*/  LD.E R15, desc[UR6][R8.64+0x1f8] ;  /* 0x0001f806080f7980 */ /* 0x004ea2000c101900 */
[----:B------:R-:W-:Y:S02]  /*3e090*/  R2UR UR4, R4 ;  /* 0x00000000040472ca */ /* 0x000fe400000e0000 */
[----:B------:R-:W-:-:S13]  /*3e0a0*/  R2UR UR5, R5 ;  /* 0x00000000050572ca */ /* 0x000fda00000e0000 */
[----:B--2---:R1:W-:Y:S01]  /*3e0b0*/  ST.E desc[UR4][R8.64+0x1f8], R15 ;  /* 0x0001f80f08007985 */ /* 0x0043e2000c101904 */
[----:B------:R-:W-:Y:S01]  /*3e0c0*/  @!PT LDS RZ, [RZ] ;  /* 0x00000000fffff984 */ /* 0x000fe20000000800 */
[----:B------:R-:W-:Y:S01]  /*3e0d0*/  @!PT LDS RZ, [RZ] ;  /* 0x00000000fffff984 */ /* 0x000fe20000000800 */
[----:B------:R-:W-:Y:S01]  /*3e0e0*/  @!PT LDS RZ, [RZ] ;  /* 0x00000000fffff984 */ /* 0x000fe20000000800 */
[----:B------:R-:W-:Y:S01]  /*3e0f0*/  @!PT LDS RZ, [RZ] ;  /* 0x00000000fffff984 */ /* 0x000fe20000000800 */
[----:B------:R2:W-:Y:S06]  /*3e100*/  MEMBAR.ALL.CTA ;  /* 0x0000000000007992 */ /* 0x0005ec0000008000 */
[----:B--2---:R-:W2:Y:S02]  /*3e110*/  FENCE.VIEW.ASYNC.S ;  /* 0x00000000000073c6 */ /* 0x004ea40000000000 */
[----:B--2---:R-:W-:Y:S02]  /*3e120*/  NOP ;  /* 0x0000000000007918 */ /* 0x004fe40000000000 */
[----:B------:R-:W2:Y:S01]  /*3e130*/  LDL.64 R12, [R7+0x40] ;  /* 0x00004000070c7983 */ /* 0x000ea20000100a00 */
[----:B------:R-:W-:-:S02]  /*3e140*/  R2UR UR4, R4 ;  /* 0x00000000040472ca */ /* 0x000fc400000e0000 */
[----:B------:R-:W-:Y:S01]  /*3e150*/  R2UR UR5, R5 ;  /* 0x00000000050572ca */ /* 0x000fe200000e0000 */
[----:B------:R-:W-:Y:S06]  /*3e160*/  BAR.ARV 0xe, 0x100 ;  /* 0x0384000000007b1d */ /* 0x000fec0000002000 */
[----:B0-----:R-:W3:Y:S06]  /*3e170*/  LDL.64 R10, [R7] ;  /* 0x00000000070a7983 */ /* 0x001eec0000100a00 */
[----:B--2---:R-:W2:Y:S01]  /*3e180*/  LD.E R14, desc[UR4][R12.64] ;  /* 0x000000040c0e7980 */ /* 0x004ea2000c101900 */
[----:B------:R-:W-:-:S02]  /*3e190*/  R2UR UR4, R4 ;  /* 0x00000000040472ca */ /* 0x000fc400000e0000 */
[----:B------:R-:W-:Y:S01]  /*3e1a0*/  R2UR UR5, R5 ;  /* 0x00000000050572ca */ /* 0x000fe200000e0000 */
[----:B------:R-:W-:-:S12]  /*3e1b0*/  BSSY B2, `(.L_x_2207) ;  /* 0x0000006000027945 */ /* 0x000fd80003800000 */
[----:B---3--:R1:W5:Y:S01]  /*3e1c0*/  LD.E R10, desc[UR4][R10.64] ;  /* 0x000000040a0a7980 */ /* 0x008362000c101900 */
[----:B--2---:R-:W-:-:S04]  /*3e1d0*/  LOP3.LUT R14, R14, 0x1, RZ, 0xfc, !PT ;  /* 0x000000010e0e7812 */ /* 0x004fc800078efcff */
[----:B------:R-:W-:-:S13]  /*3e1e0*/  ISETP.NE.AND P0, PT, R14, 0x3, PT ;  /* 0x000000030e00780c */ /* 0x000fda0003f05270 */
[----:B-1----:R-:W-:Y:S05]  /*3e1f0*/  @!P0 BRA `(.L_x_2208) ;  /* 0x0000000000048947 */ /* 0x002fea0003800000 */
[----:B------:R-:W-:Y:S01]  /*3e200*/  BPT.TRAP 0x1 ;  /* 0x000000040000795c */ /* 0x000fe20000300000 */
.L_x_2208:
[----:B------:R-:W-:Y:S05]  /*3e210*/  BSYNC B2 ;  /* 0x0000000000027941 */ /* 0x000fea0003800000 */
.L_x_2207:
        /* <DEDUP_REMOVED lines=9> */
[----:B------:R0:W-:Y:S02]  /*3e2b0*/  SYNCS.ARRIVE.TRANS64.RED.A1T0 RZ, [R7+URZ], RZ ;  /* 0x000000ff07ff79a7 */ /* 0x0001e4000810043f */
[----:B0-----:R-:W-:-:S04]  /*3e2c0*/  IMAD.MOV.U32 R7, RZ, RZ, 0x0 ;  /* 0x00000000ff077424 */ /* 0x001fc800078e00ff */
[----:B------:R-:W-:Y:S05]  /*3e2d0*/  RET.REL.NODEC R6 `(_ZN7cutlass13device_kernelIN5flash11enable_sm90INS1_16FlashAttnFwdSm90INS1_25CollectiveMainloopFwdSm90ILi2EN4cute5tupleIJNS5_1CILi1EEES8_S8_EEENS6_IJNS7_ILi64EEESA_SA_EEELi512ENS_10bfloat16_tEfNS_4arch4Sm90ELb0ELb1ELb1ELb0ELb1ELb0ELb1ELb0ELb0ELb1ELb1ELb0EEENS1_21CollectiveEpilogueFwdINS6_IJSA_NS7_ILi512EEESA_EEES9_SC_SE_Li256ELb0ELb1ELb1ELb0EEENS1_19SingleTileSchedulerILb0ELb1ELb1ELi64EEEEEEEEEvNT_6ParamsE) ;  /* 0xfffffc1c06487950 */ /* 0x000fea0003c3ffff */
.L_x_2179:
[----:B0-----:R0:W1:Y:S02]  /*3e2e0*/  SYNCS.PHASECHK.TRANS64.TRYWAIT P0, [R11+URZ], R20 ;  /* 0x000000140b0075a7 */ /* 0x001064000800017f */
[----:B-1----:R-:W-:Y:S05]  /*3e2f0*/  @!P0 NANOSLEEP.SYNCS 0x989680 ;  /* 0x009896800000895d */ /* 0x002fea0003900000 */
[----:B------:R-:W1:Y:S02]  /*3e300*/  @!P0 SYNCS.PHASECHK.TRANS64 P0, [R11+URZ], R20 ;  /* 0x000000140b0085a7 */ /* 0x000e64000800007f */
[----:B-1----:R-:W-:Y:S05]  /*3e310*/  @!P0 BRA `(.L_x_2179) ;  /* 0xfffffffc00f08947 */ /* 0x002fea000383ffff */
[----:B------:R-:W-:Y:S05]  /*3e320*/  BRA `(.L_x_2178) ;  /* 0xfffffee400b87947 */ /* 0x000fea000383ffff */
.L_x_2186:
[----:B0-----:R0:W1:Y:S02]  /*3e330*/  SYNCS.PHASECHK.TRANS64.TRYWAIT P0, [R20+URZ], R21 ;  /* 0x00000015140075a7 */ /* 0x001064000800017f */
[----:B-1----:R-:W-:Y:S05]  /*3e340*/  @!P0 NANOSLEEP.SYNCS 0x989680 ;  /* 0x009896800000895d */ /* 0x002fea0003900000 */
[----:B------:R-:W1:Y:S02]  /*3e350*/  @!P0 SYNCS.PHASECHK.TRANS64 P0, [R20+URZ], R21 ;  /* 0x00000015140085a7 */ /* 0x000e64000800007f */
[----:B-1----:R-:W-:Y:S05]  /*3e360*/  @!P0 BRA `(.L_x_2186) ;  /* 0xfffffffc00f08947 */ /* 0x002fea000383ffff */
[----:B------:R-:W-:Y:S05]  /*3e370*/  BRA `(.L_x_2185) ;  /* 0xfffffeec008c7947 */ /* 0x000fea000383ffff */
.L_x_2209:
        /* <DEDUP_REMOVED lines=16> */
.L_x_5834:


//--------------------- .text._ZN7cutlass13device_kernelIN5flash11enable_sm90INS1_16FlashAttnFwdSm90INS1_25CollectiveMainloopFwdSm90ILi2EN4cute5tupleIJNS5_1CILi1EEES8_S8_EEENS6_IJNS7_ILi64EEESA_SA_EEELi512ENS_10bfloat16_tEfNS_4arch4Sm90ELb0ELb1ELb1ELb1ELb1ELb0ELb0ELb0ELb0ELb1ELb1ELb0EEENS1_21CollectiveEpilogueFwdINS6_IJSA_NS7_ILi512EEESA_EEES9_SC_SE_Li256ELb1ELb1ELb1ELb0EEENS1_36VarlenDynamicPersistentTileSchedulerILi64ELi64ELi256ELi128ELb1ELb1ELb1ELb1ELb0ELb1EEEEEEEEEvNT_6ParamsE --------------------------
	.section	.text._ZN7cutlass13device_kernelIN5flash11enable_sm90INS1_16FlashAttnFwdSm90INS1_25CollectiveMainloopFwdSm90ILi2EN4cute5tupleIJNS5_1CILi1EEES8_S8_EEENS6_IJNS7_ILi64EEESA_SA_EEELi512ENS_10bfloat16_tEfNS_4arch4Sm90ELb0ELb1ELb1ELb1ELb1ELb0ELb0ELb0ELb0ELb1ELb1ELb0EEENS1_21CollectiveEpilogueFwdINS6_IJSA_NS7_ILi512EEESA_EEES9_SC_SE_Li256ELb1ELb1ELb1ELb0EEENS1_36VarlenDynamicPersistentTileSchedulerILi64ELi64ELi256ELi128ELb1ELb1ELb1ELb1ELb0ELb1EEEEEEEEEvNT_6ParamsE,"ax",@progbits
	.align	128
.text._ZN7cutlass13device_kernelIN5flash11enable_sm90INS1_16FlashAttnFwdSm90INS1_25CollectiveMainloopFwdSm90ILi2EN4cute5tupleIJNS5_1CILi1EEES8_S8_EEENS6_IJNS7_ILi64EEESA_SA_EEELi512ENS_10bfloat16_tEfNS_4arch4Sm90ELb0ELb1ELb1ELb1ELb1ELb0ELb0ELb0ELb0ELb1ELb1ELb0EEENS1_21CollectiveEpilogueFwdINS6_IJSA_NS7_ILi512EEESA_EEES9_SC_SE_Li256ELb1ELb1ELb1ELb0EEENS1_36VarlenDynamicPersistentTileSchedulerILi64ELi64ELi256ELi128ELb1ELb1ELb1ELb1ELb0ELb1EEEEEEEEEvNT_6ParamsE:
        .type           _ZN7cutlass13device_kernelIN5flash11enable_sm90INS1_16FlashAttnFwdSm90INS1_25CollectiveMainloopFwdSm90ILi2EN4cute5tupleIJNS5_1CILi1EEES8_S8_EEENS6_IJNS7_ILi64EEESA_SA_EEELi512ENS_10bfloat16_tEfNS_4arch4Sm90ELb0ELb1ELb1ELb1ELb1ELb0ELb0ELb0ELb0ELb1ELb1ELb0EEENS1_21CollectiveEpilogueFwdINS6_IJSA_NS7_ILi512EEESA_EEES9_SC_SE_Li256ELb1ELb1ELb1ELb0EEENS1_36VarlenDynamicPersistentTileSchedulerILi64ELi64ELi256ELi128ELb1ELb1ELb1ELb1ELb0ELb1EEEEEEEEEvNT_6ParamsE,@function
        .size           _ZN7cutlass13device_kernelIN5flash11enable_sm90INS1_16FlashAttnFwdSm90INS1_25CollectiveMainloopFwdSm90ILi2EN4cute5tupleIJNS5_1CILi1EEES8_S8_EEENS6_IJNS7_ILi64EEESA_SA_EEELi512ENS_10bfloat16_tEfNS_4arch4Sm90ELb0ELb1ELb1ELb1ELb1ELb0ELb0ELb0ELb0ELb1ELb1ELb0EEENS1_21CollectiveEpilogueFwdINS6_IJSA_NS7_ILi512EEESA_EEES9_SC_SE_Li256ELb1ELb1ELb1ELb0EEENS1_36VarlenDynamicPersistentTileSchedulerILi64ELi64ELi256ELi128ELb1ELb1ELb1ELb1ELb0ELb1EEEEEEEEEvNT_6ParamsE,(.L_x_5836 - _ZN7cutlass13device_kernelIN5flash11enable_sm90INS1_16FlashAttnFwdSm90INS1_25CollectiveMainloopFwdSm90ILi2EN4cute5tupleIJNS5_1CILi1EEES8_S8_EEENS6_IJNS7_ILi64EEESA_SA_EEELi512ENS_10bfloat16_tEfNS_4arch4Sm90ELb0ELb1ELb1ELb1ELb1ELb0ELb0ELb0ELb0ELb1ELb1ELb0EEENS1_21CollectiveEpilogueFwdINS6_IJSA_NS7_ILi512EEESA_EEES9_SC_SE_Li256ELb1ELb1ELb1ELb0EEENS1_36VarlenDynamicPersistentTileSchedulerILi64ELi64ELi256ELi128ELb1ELb1ELb1ELb1ELb0ELb1EEEEEEEEEvNT_6ParamsE)
        .other          _ZN7cutlass13device_kernelIN5flash11enable_sm90INS1_16FlashAttnFwdSm90INS1_25CollectiveMainloopFwdSm90ILi2EN4cute5tupleIJNS5_1CILi1EEES8_S8_EEENS6_IJNS7_ILi64EEESA_SA_EEELi512ENS_10bfloat16_tEfNS_4arch4Sm90ELb0ELb1ELb1ELb1ELb1ELb0ELb0ELb0ELb0ELb1ELb1ELb0EEENS1_21CollectiveEpilogueFwdINS6_IJSA_NS7_ILi512EEESA_EEES9_SC_SE_Li256ELb1ELb1ELb1ELb0EEENS1_36VarlenDynamicPersistentTileSchedulerILi64ELi64ELi256ELi128ELb1ELb1ELb1ELb1ELb0ELb1EEEEEEEEEvNT_6ParamsE,@"STO_CUDA_ENTRY STV_DEFAULT"
_ZN7cutlass13device_kernelIN5flash11enable_sm90INS1_16FlashAttnFwdSm90INS1_25CollectiveMainloopFwdSm90ILi2EN4cute5tupleIJNS5_1CILi1EEES8_S8_EEENS6_IJNS7_ILi64EEESA_SA_EEELi512ENS_10bfloat16_tEfNS_4arch4Sm90ELb0ELb1ELb1ELb1ELb1ELb0ELb0ELb0ELb0ELb1ELb1ELb0EEENS1_21CollectiveEpilogueFwdINS6_IJSA_NS7_ILi512EEESA_EEES9_SC_SE_Li256ELb1ELb1ELb1ELb0EEENS1_36VarlenDynamicPersistentTileSchedulerILi64ELi64ELi256ELi128ELb1ELb1ELb1ELb1ELb0ELb1EEEEEEEEEvNT_6ParamsE:
        /* <DEDUP_REMOVED lines=41> */
.L_x_2210:
        /* <DEDUP_REMOVED lines=22> */
.L_x_2211:
        /* <DEDUP_REMOVED lines=18> */
.L_x_2212:
        /* <DEDUP_REMOVED lines=22> */
.L_x_2213:
        /* <DEDUP_REMOVED lines=23> */
.L_x_2214:
        /* <DEDUP_REMOVED lines=8> */
.L_x_2216:
        /* <DEDUP_REMOVED lines=30> */
[CC--:B------:R-:W-:Y:S02]  /*0a40*/  LEA.HI R6, R3.reuse, R0.reuse, RZ, 0x2 ;  /* 0x0000000003067211 */ /* 0x0c0fe400078f10ff */
[----:B------:R-:W-:Y:S02]  /*0a50*/  LEA.HI R219, R3, R0, RZ, 0x3 ;  /* 0x0000000003db7211 */ /* 0x000fe400078f18ff */
[----:B------:R-:W-:Y:S02]  /*0a60*/  SHF.R.S32.HI R7, RZ, 0x4, R2 ;  /* 0x00000004ff077819 */ /* 0x000fe40000011402 */
[----:B------:R-:W-:Y:S02]  /*0a70*/  LOP3.LUT R3, R2, 0xfffffff0, RZ, 0xc0, !PT ;  /* 0xfffffff002037812 */ /* 0x000fe400078ec0ff */
[----:B------:R-:W-:-:S02]  /*0a80*/  SHF.R.S32.HI R5, RZ, 0x5, R4 ;  /* 0x00000005ff057819 */ /* 0x000fc40000011404 */
[----:B------:R-:W-:Y:S01]  /*0a90*/  SHF.R.S32.HI R4, RZ, 0x1f, R4 ;  /* 0x0000001fff047819 */ /* 0x000fe20000011404 */
[----:B------:R-:W-:Y:S01]  /*0aa0*/  IMAD.IADD R3, R0, 0x1, -R3 ;  /* 0x0000000100037824 */ /* 0x000fe200078e0a03 */
[----:B------:R-:W-:Y:S02]  /*0ab0*/  LOP3.LUT R13, R6, 0xfffffffc, RZ, 0xc0, !PT ;  /* 0xfffffffc060d7812 */ /* 0x000fe400078ec0ff */
[----:B------:R-:W-:Y:S02]  /*0ac0*/  LOP3.LUT R11, R9, 0xffffff80, RZ, 0xc0, !PT ;  /* 0xffffff80090b7812 */ /* 0x000fe400078ec0ff */
[----:B------:R-:W-:Y:S01]  /*0ad0*/  LOP3.LUT R187, R219, 0xfffffff8, RZ, 0xc0, !PT ;  /* 0xfffffff8dbbb7812 */ /* 0x000fe200078ec0ff */
[----:B------:R-:W-:Y:S01]  /*0ae0*/  IMAD.IADD R13, R0, 0x1, -R13 ;  /* 0x00000001000d7824 */ /* 0x000fe200078e0a0d */
[----:B------:R-:W-:Y:S01]  /*0af0*/  LEA.HI R2, R2, R7, RZ, 0x1 ;  /* 0x0000000702027211 */ /* 0x000fe200078f08ff */
[----:B------:R-:W-:Y:S01]  /*0b00*/  IMAD.IADD R11, R0, 0x1, -R11 ;  /* 0x00000001000b7824 */ /* 0x000fe200078e0a0b */
[----:B------:R-:W-:Y:S01]  /*0b10*/  LEA.HI R4, R4, R5, RZ, 0x2 ;  /* 0x0000000504047211 */ /* 0x000fe200078f10ff */
[----:B------:R-:W-:Y:S01]  /*0b20*/  IMAD.IADD R187, R0, 0x1, -R187 ;  /* 0x0000000100bb7824 */ /* 0x000fe200078e0abb */
[----:B------:R-:W-:-:S02]  /*0b30*/  LOP3.LUT R2, R2, 0x1ffffffe, RZ, 0xc0, !PT ;  /* 0x1ffffffe02027812 */ /* 0x000fc400078ec0ff */
[----:B------:R-:W-:Y:S01]  /*0b40*/  SHF.R.S32.HI R220, RZ, 0x7, R9 ;  /* 0x00000007ffdc7819 */ /* 0x000fe20000011409 */
[----:B------:R-:W-:Y:S01]  /*0b50*/  IMAD.SHL.U32 R19, R187, 0x8, RZ ;  /* 0x00000008bb137824 */ /* 0x000fe200078e00ff */
[--C-:B------:R-:W-:Y:S01]  /*0b60*/  SHF.R.S32.HI R0, RZ, 0x1f, R3.reuse ;  /* 0x0000001fff007819 */ /* 0x100fe20000011403 */
[----:B------:R-:W-:Y:S01]  /*0b70*/  IMAD.IADD R2, R7, 0x1, -R2 ;  /* 0x0000000107027824 */ /* 0x000fe200078e0a02 */
[----:B------:R-:W-:Y:S01]  /*0b80*/  LOP3.LUT R4, R4, 0x3ffffc, RZ, 0xc0, !PT ;  /* 0x003ffffc04047812 */ /* 0x000fe200078ec0ff */
[----:B------:R-:W-:Y:S01]  /*0b90*/  IMAD R15, R220, 0x100, R3 ;  /* 0x00000100dc0f7824 */ /* 0x000fe200078e0203 */
[----:B------:R-:W-:Y:S01]  /*0ba0*/  LEA.HI R7, R13, R13, RZ, 0x1 ;  /* 0x0000000d0d077211 */ /* 0x000fe200078f08ff */
[----:B------:R-:W-:Y:S01]  /*0bb0*/  IMAD.SHL.U32 R2, R2, 0x8, RZ ;  /* 0x0000000802027824 */ /* 0x000fe200078e00ff */
[----:B------:R-:W-:Y:S01]  /*0bc0*/  LEA.HI R6, R0, R3, RZ, 0x3 ;  /* 0x0000000300067211 */ /* 0x000fe200078f18ff */
[----:B------:R-:W-:Y:S01]  /*0bd0*/  IMAD.IADD R4, R5, 0x1, -R4 ;  /* 0x0000000105047824 */ /* 0x000fe200078e0a04 */
[----:B------:R-:W-:-:S02]  /*0be0*/  SHF.R.S32.HI R0, RZ, 0x1f, R11 ;  /* 0x0000001fff007819 */ /* 0x000fc4000001140b */
[----:B------:R-:W-:Y:S01]  /*0bf0*/  LOP3.LUT R10, R7, 0x1ffffffe, RZ, 0xc0, !PT ;  /* 0x1ffffffe070a7812 */ /* 0x000fe200078ec0ff */
[----:B------:R-:W-:Y:S01]  /*0c00*/  IMAD R15, R4, 0x10, R15 ;  /* 0x00000010040f7824 */ /* 0x000fe200078e020f */
[C---:B------:R-:W-:Y:S01]  /*0c10*/  LOP3.LUT R8, R6.reuse, 0xfffffff8, RZ, 0xc0, !PT ;  /* 0xfffffff806087812 */ /* 0x040fe200078ec0ff */
[----:B------:R-:W-:Y:S01]  /*0c20*/  IMAD.SHL.U32 R7, R6, 0x40, RZ ;  /* 0x0000004006077824 */ /* 0x000fe200078e00ff */
[----:B------:R-:W-:Y:S01]  /*0c30*/  LEA.HI R4, R0, R11, RZ, 0x2 ;  /* 0x0000000b00047211 */ /* 0x000fe200078f10ff */
[----:B------:R-:W-:Y:S01]  /*0c40*/  IMAD.IADD R186, R13, 0x1, -R10 ;  /* 0x000000010dba7824 */ /* 0x000fe200078e0a0a */
[----:B------:R-:W-:Y:S01]  /*0c50*/  LEA.HI R9, R9, R220, RZ, 0x1 ;  /* 0x000000dc09097211 */ /* 0x000fe200078f08ff */
[----:B------:R-:W-:Y:S01]  /*0c60*/  IMAD.IADD R8, R3, 0x1, -R8 ;  /* 0x0000000103087824 */ /* 0x000fe200078e0a08 */
[--C-:B------:R-:W-:Y:S02]  /*0c70*/  SHF.R.S32.HI R3, RZ, 0x2, R4.reuse ;  /* 0x00000002ff037819 */ /* 0x100fe40000011404 */
[----:B------:R-:W-:-:S02]  /*0c80*/  SHF.R.S32.HI R6, RZ, 0x1f, R4 ;  /* 0x0000001fff067819 */ /* 0x000fc40000011404 */
[----:B------:R-:W-:Y:S02]  /*0c90*/  LOP3.LUT R10, R4, 0x7ffffffc, RZ, 0xc0, !PT ;  /* 0x7ffffffc040a7812 */ /* 0x000fe400078ec0ff */
[----:B------:R-:W-:Y:S02]  /*0ca0*/  LOP3.LUT R4, R7, 0x7ffffe00, RZ, 0xc0, !PT ;  /* 0x7ffffe0007047812 */ /* 0x000fe400078ec0ff */
[----:B------:R-:W-:Y:S01]  /*0cb0*/  LEA.HI R6, R6, R3, RZ, 0x3 ;  /* 0x0000000306067211 */ /* 0x000fe200078f18ff */
[----:B------:R-:W-:Y:S01]  /*0cc0*/  IMAD.IADD R10, R11, 0x1, -R10 ;  /* 0x000000010b0a7824 */ /* 0x000fe200078e0a0a */
[----:B------:R-:W-:Y:S01]  /*0cd0*/  LOP3.LUT R9, R9, 0xfffffe, RZ, 0xc0, !PT ;  /* 0x00fffffe09097812 */ /* 0x000fe200078ec0ff */
[----:B------:R-:W-:Y:S01]  /*0ce0*/  IMAD R7, R5, 0x400, R4 ;  /* 0x0000040005077824 */ /* 0x000fe200078e0204 */
[----:B------:R-:W-:Y:S01]  /*0cf0*/  LOP3.LUT R6, R6, 0xfffffff8, RZ, 0xc0, !PT ;  /* 0xfffffff806067812 */ /* 0x000fe200078ec0ff */
[----:B------:R-:W-:Y:S01]  /*0d00*/  IMAD.SHL.U32 R4, R8, 0x40, RZ ;  /* 0x0000004008047824 */ /* 0x000fe200078e00ff */
[----:B------:R-:W-:Y:S01]  /*0d10*/  LEA.HI R0, R0, R11, RZ, 0x5 ;  /* 0x0000000b00007211 */ /* 0x000fe200078f28ff */
[----:B------:R-:W-:Y:S01]  /*0d20*/  IMAD.IADD R9, R220, 0x1, -R9 ;  /* 0x00000001dc097824 */ /* 0x000fe200078e0a09 */
[----:B------:R-:W-:Y:S01]  /*0d30*/  R2P PR, R8, 0x6 ;  /* 0x0000000608007804 */ /* 0x000fe20000000000 */
[----:B------:R-:W-:Y:S01]  /*0d40*/  IMAD.IADD R17, R3, 0x1, -R6 ;  /* 0x0000000103117824 */ /* 0x000fe200078e0a06 */
[----:B------:R-:W-:Y:S01]  /*0d50*/  LOP3.LUT R5, R4, 0x1c0, RZ, 0xc0, !PT ;  /* 0x000001c004057812 */ /* 0x000fe200078ec0ff */
[----:B------:R-:W-:Y:S01]  /*0d60*/  IMAD.U32 R3, R15, 0x40, R2 ;  /* 0x000000400f037824 */ /* 0x000fe200078e0002 */
[----:B------:R-:W-:-:S02]  /*0d70*/  SHF.R.S32.HI R0, RZ, 0x5, R0 ;  /* 0x00000005ff007819 */ /* 0x000fc40000011400 */
[----:B------:R-:W-:Y:S02]  /*0d80*/  LOP3.LUT R2, R5, 0x8, R2, 0xf8, !PT ;  /* 0x0000000805027812 */ /* 0x000fe400078ef802 */
[----:B------:R-:W-:Y:S01]  /*0d90*/  SHF.R.U32.HI R5, RZ, 0x3, R5 ;  /* 0x00000003ff057819 */ /* 0x000fe20000011605 */
[----:B------:R0:W-:Y:S01]  /*0da0*/  STL [R1+0x20], R3 ;  /* 0x0000200301007387 */ /* 0x0001e20000100800 */
[----:B------:R-:W-:Y:S01]  /*0db0*/  IMAD R17, R0, 0x10, R17 ;  /* 0x0000001000117824 */ /* 0x000fe200078e0211 */
[----:B------:R-:W-:Y:S02]  /*0dc0*/  SEL R184, R184, 0xffffffc0, !P2 ;  /* 0xffffffc0b8b87807 */ /* 0x000fe40005000000 */
[----:B------:R-:W-:Y:S01]  /*0dd0*/  LOP3.LUT R4, R2, R5, RZ, 0x3c, !PT ;  /* 0x0000000502047212 */ /* 0x000fe200078e3cff */
[----:B------:R-:W-:Y:S01]  /*0de0*/  IMAD.SHL.U32 R2, R10, 0x2, RZ ;  /* 0x000000020a027824 */ /* 0x000fe200078e00ff */
[----:B------:R-:W-:Y:S01]  /*0df0*/  SHF.R.S32.HI R219, RZ, 0x3, R219 ;  /* 0x00000003ffdb7819 */ /* 0x000fe200000114db */
[----:B------:R-:W-:-:S02]  /*0e00*/  IMAD R186, R186, 0x8, R17 ;  /* 0x00000008baba7824 */ /* 0x000fc400078e0211 */
[----:B------:R-:W-:Y:S02]  /*0e10*/  IMAD.IADD R4, R7, 0x1, R4 ;  /* 0x0000000107047824 */ /* 0x000fe400078e0204 */
[----:B0-----:R-:W-:-:S03]  /*0e20*/  IMAD.SHL.U32 R3, R9, 0x100, RZ ;  /* 0x0000010009037824 */ /* 0x001fc600078e00ff */
[----:B------:R-:W-:Y:S01]  /*0e30*/  LEA R22, R4, UR41, 0x1 ;  /* 0x0000002904167c11 */ /* 0x000fe2000f8e08ff */
[----:B------:R-:W-:Y:S01]  /*0e40*/  IMAD.IADD R18, R2, 0x1, R3 ;  /* 0x0000000102127824 */ /* 0x000fe200078e0203 */
[----:B------:R0:W-:Y:S03]  /*0e50*/  STL [R1+0x1c], R3 ;  /* 0x00001c0301007387 */ /* 0x0001e60000100800 */
[C---:B------:R-:W-:Y:S01]  /*0e60*/  VIADD R218, R18.reuse, 0x8 ;  /* 0x0000000812da7836 */ /* 0x040fe20000000000 */
[----:B------:R-:W-:Y:S01]  /*0e70*/  SHF.R.S32.HI R0, RZ, 0x1f, R18 ;  /* 0x0000001fff007819 */ /* 0x000fe20000011412 */
[C---:B------:R-:W-:Y:S02]  /*0e80*/  VIADD R217, R18.reuse, 0x10 ;  /* 0x0000001012d97836 */ /* 0x040fe40000000000 */
[C---:B------:R-:W-:Y:S02]  /*0e90*/  VIADD R216, R18.reuse, 0x18 ;  /* 0x0000001812d87836 */ /* 0x040fe40000000000 */
        /* <DEDUP_REMOVED lines=62> */
[----:B------:R-:W-:-:S02]  /*1280*/  IMAD.IADD R185, R185, 0x1, R184 ;  /* 0x00000001b9b97824 */ /* 0x000fc400078e02b8 */
[----:B------:R-:W-:-:S07]  /*1290*/  IMAD.IADD R184, R184, 0x1, R23 ;  /* 0x00000001b8b87824 */ /* 0x000fce00078e0217 */
.L_x_2339:
[----:B------:R-:W-:Y:S02]  /*12a0*/  ULDC.64 UR8, c[0x0][0xa28] ;  /* 0x00028a0000087ab9 */ /* 0x000fe40000000a00 */
[----:B------:R-:W-:-:S04]  /*12b0*/  UISETP.NE.U32.AND UP0, UPT, UR8, URZ, UPT ;  /* 0x0000003f0800728c */ /* 0x000fc8000bf05070 */
[----:B------:R-:W-:-:S03]  /*12c0*/  UISETP.NE.AND.EX UP0, UPT, UR9, URZ, UPT, UP0 ;  /* 0x0000003f0900728c */ /* 0x000fc6000bf05300 */
[----:B------:R-:W-:Y:S02]  /*12d0*/  ULDC.64 UR8, c[0x0][0xa18] ;  /* 0x0002860000087ab9 */ /* 0x000fe40000000a00 */
[----:B------:R-:W-:Y:S01]  /*12e0*/  UISETP.NE.U32.AND UP1, UPT, UR8, URZ, UPT ;  /* 0x0000003f0800728c */ /* 0x000fe2000bf25070 */
[----:B------:R-:W-:-:S03]  /*12f0*/  PLOP3.LUT P0, PT, PT, PT, UP0, 0x80, 0x0 ;  /* 0x000000000000781c */ /* 0x000fc60003f0f008 */
[----:B------:R-:W-:-:S03]  /*1300*/  UISETP.NE.AND.EX UP1, UPT, UR9, URZ, UPT, UP1 ;  /* 0x0000003f0900728c */ /* 0x000fc6000bf25310 */
[----:B------:R-:W-:Y:S02]  /*1310*/  @UP0 ULDC.64 UR8, c[0x0][0xa28] ;  /* 0x00028a0000080ab9 */ /* 0x000fe40000000a00 */
[----:B------:R-:W-:Y:S01]  /*1320*/  @UP0 UIMAD.WIDE UR8, UR6, 0x4, UR8 ;  /* 0x00000004060808a5 */ /* 0x000fe2000f8e0208 */
[----:B------:R-:W-:-:S05]  /*1330*/  PLOP3.LUT P2, PT, PT, PT, UP1, 0x80, 0x0 ;  /* 0x000000000000781c */ /* 0x000fca0003f4f018 */
[----:B------:R-:W-:Y:S01]  /*1340*/  @UP1 ULDC.64 UR10, c[0x0][0xa18] ;  /* 0x00028600000a1ab9 */ /* 0x000fe20000000a00 */
[----:B0-234-:R-:W-:Y:S02]  /*1350*/  IMAD.U32 R4, RZ, RZ, UR8 ;  /* 0x00000008ff047e24 */ /* 0x01dfe4000f8e00ff */
[----:B------:R-:W-:Y:S01]  /*1360*/  IMAD.U32 R5, RZ, RZ, UR9 ;  /* 0x00000009ff057e24 */ /* 0x000fe2000f8e00ff */
[----:B------:R-:W-:Y:S02]  /*1370*/  @UP1 UIMAD.WIDE UR8, UR6, 0x4, UR10 ;  /* 0x00000004060818a5 */ /* 0x000fe4000f8e020a */
[----:B------:R-:W-:Y:S02]  /*1380*/  ULOP3.LUT UR4, UR7, 0xff000000, URZ, 0xc0, !UPT ;  /* 0xff00000007047892 */ /* 0x000fe4000f8ec03f */
[----:B------:R-:W2:Y:S01]  /*1390*/  @P0 LDG.E R4, desc[UR54][R4.64] ;  /* 0x0000003604040981 */ /* 0x000ea2000c1e1900 */
[----:B------:R-:W-:Y:S01]  /*13a0*/  ULDC.64 UR10, c[0x0][0xa20] ;  /* 0x00028800000a7ab9 */ /* 0x000fe20000000a00 */
[----:B-1----:R-:W-:-:S02]  /*13b0*/  IMAD.U32 R6, RZ, RZ, UR8 ;  /* 0x00000008ff067e24 */ /* 0x002fc4000f8e00ff */
[----:B------:R-:W-:Y:S01]  /*13c0*/  IMAD.U32 R7, RZ, RZ, UR9 ;  /* 0x00000009ff077e24 */ /* 0x000fe2000f8e00ff */
[----:B------:R-:W-:-:S04]  /*13d0*/  ULDC.64 UR8, c[0x0][0x418] ;  /* 0x0001060000087ab9 */ /* 0x000fc80000000a00 */
[----:B------:R-:W3:Y:S01]  /*13e0*/  @P2 LDG.E R6, desc[UR54][R6.64] ;  /* 0x0000003606062981 */ /* 0x000ee2000c1e1900 */
[----:B------:R-:W-:Y:S01]  /*13f0*/  UISETP.NE.U32.AND UP0, UPT, UR8, URZ, UPT ;  /* 0x0000003f0800728c */ /* 0x000fe2000bf05070 */
[----:B------:R-:W-:Y:S01]  /*1400*/  ISETP.NE.U32.AND P1, PT, RZ, UR10, PT ;  /* 0x0000000aff007c0c */ /* 0x000fe2000bf25070 */
[----:B------:R-:W-:Y:S02]  /*1410*/  ULOP3.LUT UR42, UR7, 0xff0000, URZ, 0xc0, !UPT ;  /* 0x00ff0000072a7892 */ /* 0x000fe4000f8ec03f */
[----:B------:R-:W-:Y:S01]  /*1420*/  UISETP.NE.AND.EX UP0, UPT, UR9, URZ, UPT, UP0 ;  /* 0x0000003f0900728c */ /* 0x000fe2000bf05300 */
[----:B------:R-:W-:Y:S01]  /*1430*/  ISETP.NE.AND.EX P1, PT, RZ, UR11, PT, P1 ;  /* 0x0000000bff007c0c */ /* 0x000fe2000bf25310 */
[----:B------:R-:W-:Y:S01]  /*1440*/  ULDC UR8, c[0x0][0x424] ;  /* 0x0001090000087ab9 */ /* 0x000fe20000000800 */
[----:B------:R-:W-:Y:S02]  /*1450*/  USHF.R.U32.HI UR4, URZ, 0x8, UR4 ;  /* 0x000000083f047899 */ /* 0x000fe40008011604 */
[----:B------:R-:W-:Y:S01]  /*1460*/  USEL UR8, UR8, 0x1, UP0 ;  /* 0x0000000108087887 */ /* 0x000fe20008000000 */
[----:B------:R-:W-:Y:S01]  /*1470*/  ULDC UR9, c[0x0][0x2f0] ;  /* 0x0000bc0000097ab9 */ /* 0x000fe20000000800 */
[----:B------:R-:W-:Y:S01]  /*1480*/  UMOV UR48, URZ ;  /* 0x0000003f00307c82 */ /* 0x000fe20008000000 */
[----:B------:R-:W-:-:S02]  /*1490*/  ULEA.HI UR42, UR42, UR4, URZ, 0x10 ;  /* 0x000000042a2a7291 */ /* 0x000fc4000f8f803f */
[----:B------:R-:W-:Y:S02]  /*14a0*/  UIMAD UR4, UR8, UR9, URZ ;  /* 0x00000009080472a4 */ /* 0x000fe4000f8e023f */
[----:B------:R-:W-:Y:S01]  /*14b0*/  ULOP3.LUT UR43, UR7, 0xffff, URZ, 0xc0, !UPT ;  /* 0x0000ffff072b7892 */ /* 0x000fe2000f8ec03f */
[----:B--2---:R-:W-:Y:S02]  /*14c0*/  @P0 R2UR UR48, R4 ;  /* 0x00000000043002ca */ /* 0x004fe400000e0000 */
[----:B---3--:R-:W-:Y:S01]  /*14d0*/  @P2 R2UR UR50, R6 ;  /* 0x00000000063222ca */ /* 0x008fe200000e0000 */
[----:B-----5:R-:W-:-:S14]  /*14e0*/  @P2 BRA `(.L_x_2217) ;  /* 0x0000000000382947 */ /* 0x020fdc0003800000 */
[----:B------:R-:W-:Y:S01]  /*14f0*/  ULDC.64 UR8, c[0x0][0xa00] ;  /* 0x0002800000087ab9 */ /* 0x000fe20000000a00 */
[----:B------:R-:W-:Y:S01]  /*1500*/  ULDC UR50, c[0x0][0x288] ;  /* 0x0000a20000327ab9 */ /* 0x000fe20000000800 */
        /* <DEDUP_REMOVED lines=12> */
.L_x_2217:
[----:B------:R-:W-:Y:S01]  /*15d0*/  UMOV UR44, UR6 ;  /* 0x00000006002c7c82 */ /* 0x000fe20008000000 */
[----:B------:R-:W-:Y:S05]  /*15e0*/  @!P1 BRA `(.L_x_2218) ;  /* 0x00000000001c9947 */ /* 0x000fea0003800000 */
[----:B------:R-:W-:Y:S02]  /*15f0*/  ULDC.64 UR8, c[0x0][0xa20] ;  /* 0x0002880000087ab9 */ /* 0x000fe40000000a00 */
[----:B------:R-:W-:-:S06]  /*1600*/  UIMAD.WIDE UR6, UR6, 0x4, UR8 ;  /* 0x00000004060678a5 */ /* 0x000fcc000f8e0208 */
[----:B------:R-:W-:Y:S02]  /*1610*/  IMAD.U32 R4, RZ, RZ, UR6 ;  /* 0x00000006ff047e24 */ /* 0x000fe4000f8e00ff */
[----:B------:R-:W-:-:S05]  /*1620*/  IMAD.U32 R5, RZ, RZ, UR7 ;  /* 0x00000007ff057e24 */ /* 0x000fca000f8e00ff */
[----:B------:R-:W2:Y:S02]  /*1630*/  LDG.E R4, desc[UR54][R4.64] ;  /* 0x0000003604047981 */ /* 0x000ea4000c1e1900 */
[----:B--2---:R-:W-:Y:S01]  /*1640*/  R2UR UR4, R4 ;  /* 0x00000000040472ca */ /* 0x004fe200000e0000 */
[----:B------:R-:W-:-:S14]  /*1650*/  BRA `(.L_x_2219) ;  /* 0x0000000000347947 */ /* 0x000fdc0003800000 */
.L_x_2218:
        /* <DEDUP_REMOVED lines=13> */
.L_x_2219:
[----:B------:R-:W-:Y:S02]  /*1730*/  UISETP.NE.AND UP0, UPT, UR46, 0x1, UPT ;  /* 0x000000012e00788c */ /* 0x000fe4000bf05270 */
[----:B------:R-:W-:Y:S02]  /*1740*/  UIADD3 UR48, UR4, -UR48, URZ ;  /* 0x8000003004307290 */ /* 0x000fe4000fffe03f */
[----:B------:R-:W-:Y:S02]  /*1750*/  USHF.L.U32 UR45, UR5, 0x6, URZ ;  /* 0x00000006052d7899 */ /* 0x000fe4000800063f */
[----:B------:R-:W-:Y:S01]  /*1760*/  UIADD3 UR4, UR48, 0x3f, URZ ;  /* 0x0000003f30047890 */ /* 0x000fe2000fffe03f */
[----:B------:R-:W-:-:S03]  /*1770*/  PLOP3.LUT P0, PT, PT, PT, UP0, 0x80, 0x0 ;  /* 0x000000000000781c */ /* 0x000fc60003f0f008 */
[----:B------:R-:W-:-:S04]  /*1780*/  USHF.R.S32.HI UR6, URZ, 0x1f, UR4 ;  /* 0x0000001f3f067899 */ /* 0x000fc80008011404 */
[----:B------:R-:W-:-:S04]  /*1790*/  ULEA.HI UR6, UR6, UR4, URZ, 0x6 ;  /* 0x0000000406067291 */ /* 0x000fc8000f8f303f */
[----:B------:R-:W-:Y:S02]  /*17a0*/  USHF.R.S32.HI UR6, URZ, 0x6, UR6 ;  /* 0x000000063f067899 */ /* 0x000fe40008011406 */
[----:B------:R-:W-:Y:S10]  /*17b0*/  @!P0 BRA `(.L_x_2220) ;  /* 0x0000002400148947 */ /* 0x000ff40003800000 */
[----:B------:R-:W-:Y:S01]  /*17c0*/  ULDC UR4, c[0x0][0x448] ;  /* 0x0001120000047ab9 */ /* 0x000fe20000000800 */
[----:B------:R-:W-:Y:S02]  /*17d0*/  UIADD3 UR7, UR45, 0x3f, URZ ;  /* 0x0000003f2d077890 */ /* 0x000fe4000fffe03f */
[----:B------:R-:W-:Y:S02]  /*17e0*/  UISETP.NE.AND UP0, UPT, UR4, 0x1, UPT ;  /* 0x000000010400788c */ /* 0x000fe4000bf05270 */
[----:B------:R-:W-:Y:S01]  /*17f0*/  UIADD3 UR10, UR48, 0x1, -UR50 ;  /* 0x00000001300a7890 */ /* 0x000fe2000fffe832 */
[----:B------:R-:W-:Y:S02]  /*1800*/  ULDC.64 UR4, c[0x0][0x9e0] ;  /* 0x0002780000047ab9 */ /* 0x000fe40000000a00 */
[----:B------:R-:W-:-:S06]  /*1810*/  UISETP.GE.AND UP1, UPT, UR5, 0x1, UPT ;  /* 0x000000010500788c */ /* 0x000fcc000bf26270 */
[----:B------:R-:W-:Y:S01]  /*1820*/  @UP0 ULDC UR8, c[0x0][0x44c] ;  /* 0x0001130000080ab9 */ /* 0x000fe20000000800 */
[----:B------:R-:W-:Y:S01]  /*1830*/  PLOP3.LUT P1, PT, PT, PT, UP1, 0x80, 0x0 ;  /* 0x000000000000781c */ /* 0x000fe20003f2f018 */
[----:B------:R-:W-:Y:S01]  /*1840*/  UIMAD.WIDE.U32 UR8, UR7, UR8, URZ ;  /* 0x00000008070872a5 */ /* 0x000fe2000f8e003f */
[----:B------:R-:W-:-:S03]  /*1850*/  @UP0 ULDC UR11, c[0x0][0x450] ;  /* 0x00011400000b0ab9 */ /* 0x000fc60000000800 */
[----:B------:R-:W-:-:S04]  /*1860*/  @UP0 USHF.R.U32.HI UR7, URZ, UR11, UR9 ;  /* 0x0000000b3f070299 */ /* 0x000fc80008011609 */
[----:B------:R-:W-:-:S04]  /*1870*/  UIADD3 UR10, UR10, UR7, URZ ;  /* 0x000000070a0a7290 */ /* 0x000fc8000fffe03f */
[----:B------:R-:W-:Y:S01]  /*1880*/  UIADD3 UR4, UR10, UR4, URZ ;  /* 0x000000040a047290 */ /* 0x000fe2000fffe03f */
[----:B------:R-:W-:Y:S11]  /*1890*/  @!P1 BRA `(.L_x_2221) ;  /* 0x0000000000449947 */ /* 0x000ff60003800000 */
        /* <DEDUP_REMOVED lines=10> */
.L_x_2222:
[----:B------:R-:W-:-:S11]  /*1940*/  UISETP.NE.AND UP1, UPT, UR5, 0x1, UPT ;  /* 0x000000010500788c */ /* 0x000fd6000bf25270 */
[----:B------:R-:W-:Y:S02]  /*1950*/  @UP1 ULDC.64 UR10, c[0x0][0x9e8] ;  /* 0x00027a00000a1ab9 */ /* 0x000fe40000000a00 */
[----:B------:R-:W-:-:S04]  /*1960*/  UIMAD.WIDE.U32 UR8, UR7, UR10, URZ ;  /* 0x0000000a070872a5 */ /* 0x000fc8000f8e003f */
[----:B------:R-:W-:-:S12]  /*1970*/  @UP1 USHF.R.U32.HI UR7, URZ, UR11, UR9 ;  /* 0x0000000b3f071299 */ /* 0x000fd80008011609 */
.L_x_2223:
[----:B------:R-:W-:-:S04]  /*1980*/  UIMAD UR7, UR7, UR5, UR5 ;  /* 0x00000005070772a4 */ /* 0x000fc8000f8e0205 */
[----:B------:R-:W-:-:S04]  /*1990*/  UISETP.LT.AND UP1, UPT, UR4, UR7, UPT ;  /* 0x000000070400728c */ /* 0x000fc8000bf21270 */
[----:B------:R-:W-:-:S12]  /*19a0*/  USEL UR4, UR4, UR7, UP1 ;  /* 0x0000000704047287 */ /* 0x000fd80008800000 */
.L_x_2221:
[----:B------:R-:W-:Y:S01]  /*19b0*/  UIADD3 UR4, UR4, 0x3f, URZ ;  /* 0x0000003f04047890 */ /* 0x000fe2000fffe03f */
[----:B------:R-:W-:Y:S01]  /*19c0*/  @UP0 ULDC UR8, c[0x0][0x44c] ;  /* 0x0001130000080ab9 */ /* 0x000fe20000000800 */
[----:B------:R-:W-:Y:S02]  /*19d0*/  @UP0 ULDC UR10, c[0x0][0x450] ;  /* 0x00011400000a0ab9 */ /* 0x000fe40000000800 */
[----:B------:R-:W-:Y:S02]  /*19e0*/  USHF.R.S32.HI UR7, URZ, 0x1f, UR4 ;  /* 0x0000001f3f077899 */ /* 0x000fe40008011404 */
[----:B------:R-:W-:Y:S02]  /*19f0*/  UIMAD.WIDE.U32 UR8, UR45, UR8, URZ ;  /* 0x000000082d0872a5 */ /* 0x000fe4000f8e003f */
[----:B------:R-:W-:-:S03]  /*1a00*/  ULEA.HI UR7, UR7, UR4, URZ, 0x6 ;  /* 0x0000000407077291 */ /* 0x000fc6000f8f303f */
[----:B------:R-:W-:Y:S01]  /*1a10*/  UMOV UR4, UR45 ;  /* 0x0000002d00047c82 */ /* 0x000fe20008000000 */
[----:B------:R-:W-:Y:S02]  /*1a20*/  @UP0 USHF.R.U32.HI UR4, URZ, UR10, UR9 ;  /* 0x0000000a3f040299 */ /* 0x000fe40008011609 */
[----:B------:R-:W-:Y:S02]  /*1a30*/  USHF.R.S32.HI UR7, URZ, 0x6, UR7 ;  /* 0x000000063f077899 */ /* 0x000fe40008011407 */
[----:B------:R-:W-:Y:S02]  /*1a40*/  UIADD3 UR48, UR4, UR48, -UR50 ;  /* 0x0000003004307290 */ /* 0x000fe4000fffe832 */
[----:B------:R-:W-:Y:S01]  /*1a50*/  UISETP.LT.AND UP0, UPT, UR6, UR7, UPT ;  /* 0x000000070600728c */ /* 0x000fe2000bf01270 */
[----:B------:R-:W-:-:S03]  /*1a60*/  ULDC UR4, c[0x0][0x9dc] ;  /* 0x0002770000047ab9 */ /* 0x000fc60000000800 */
        /* <DEDUP_REMOVED lines=13> */
.L_x_2225:
[----:B------:R-:W-:-:S11]  /*1b40*/  UISETP.NE.AND UP0, UPT, UR5, 0x1, UPT ;  /* 0x000000010500788c */ /* 0x000fd6000bf05270 */
[----:B------:R-:W-:Y:S02]  /*1b50*/  @UP0 ULDC.64 UR10, c[0x0][0x9e8] ;  /* 0x00027a00000a0ab9 */ /* 0x000fe40000000a00 */
[----:B------:R-:W-:-:S04]  /*1b60*/  UIMAD.WIDE.U32 UR6, UR48, UR10, URZ ;  /* 0x0000000a300672a5 */ /* 0x000fc8000f8e003f */
[----:B------:R-:W-:-:S12]  /*1b70*/  @UP0 USHF.R.U32.HI UR48, URZ, UR11, UR7 ;  /* 0x0000000b3f300299 */ /* 0x000fd80008011607 */
.L_x_2226:
[----:B------:R-:W-:-:S04]  /*1b80*/  UIMAD UR5, UR48, UR5, URZ ;  /* 0x00000005300572a4 */ /* 0x000fc8000f8e023f */
[----:B------:R-:W-:-:S04]  /*1b90*/  UISETP.LT.AND UP0, UPT, UR4, UR5, UPT ;  /* 0x000000050400728c */ /* 0x000fc8000bf01270 */
[----:B------:R-:W-:-:S12]  /*1ba0*/  USEL UR4, UR4, UR5, !UP0 ;  /* 0x0000000504047287 */ /* 0x000fd8000c000000 */
.L_x_2224:
[----:B------:R-:W-:Y:S02]  /*1bb0*/  USHF.R.S32.HI UR5, URZ, 0x1f, UR4 ;  /* 0x0000001f3f057899 */ /* 0x000fe40008011404 */
[----:B------:R-:W-:Y:S02]  /*1bc0*/  ULOP3.LUT UR20, UR42, 0xff, URZ, 0xc0, !UPT ;  /* 0x000000ff2a147892 */ /* 0x000fe4000f8ec03f */
[----:B------:R-:W-:-:S03]  /*1bd0*/  ULEA.HI UR5, UR5, UR4, URZ, 0x6 ;  /* 0x0000000405057291 */ /* 0x000fc6000f8f303f */
[----:B------:R-:W-:Y:S01]  /*1be0*/  UMOV UR4, URZ ;  /* 0x0000003f00047c82 */ /* 0x000fe20008000000 */
[----:B------:R-:W-:-:S04]  /*1bf0*/  USHF.R.S32.HI UR5, URZ, 0x6, UR5 ;  /* 0x000000063f057899 */ /* 0x000fc80008011405 */
[----:B------:R-:W-:-:S04]  /*1c00*/  UISETP.LT.AND UP0, UPT, URZ, UR5, UPT ;  /* 0x000000053f00728c */ /* 0x000fc8000bf01270 */
[----:B------:R-:W-:-:S04]  /*1c10*/  USEL UR10, URZ, UR5, !UP0 ;  /* 0x000000053f0a7287 */ /* 0x000fc8000c000000 */
[----:B------:R-:W-:-:S06]  /*1c20*/  UISETP.GT.AND UP0, UPT, UR9, UR10, UPT ;  /* 0x0000000a0900728c */ /* 0x000fcc000bf04270 */
[----:B------:R-:W-:-:S13]  /*1c30*/  PLOP3.LUT P0, PT, PT, PT, UP0, 0x80, 0x0 ;  /* 0x000000000000781c */ /* 0x000fda0003f0f008 */
[----:B------:R-:W-:Y:S05]  /*1c40*/  @!P0 BRA `(.L_x_2227) ;  /* 0x0000000000948947 */ /* 0x000fea0003800000 */
[----:B------:R-:W-:-:S04]  /*1c50*/  USHF.R.U32.HI UR11, URZ, 0x10, UR42 ;  /* 0x000000103f0b7899 */ /* 0x000fc8000801162a */
[----:B------:R-:W-:-:S11]  /*1c60*/  UISETP.NE.AND UP0, UPT, UR11, URZ, UPT ;  /* 0x0000003f0b00728c */ /* 0x000fd6000bf05270 */
[----:B------:R-:W-:Y:S02]  /*1c70*/  @!UP0 ULDC UR11, c[0x0][0x9f0] ;  /* 0x00027c00000b8ab9 */ /* 0x000fe40000000800 */
[----:B------:R-:W-:Y:S01]  /*1c80*/  IMAD.U32 R4, RZ, RZ, UR11 ;  /* 0x0000000bff047e24 */ /* 0x000fe2000f8e00ff */
[----:B------:R-:W-:-:S04]  /*1c90*/  UIADD3 UR4, UR11, -0x1, UR9 ;  /* 0xffffffff0b047890 */ /* 0x000fc8000fffe009 */
[-C--:B------:R-:W-:Y:S01]  /*1ca0*/  IABS R0, R4.reuse ;  /* 0x0000000400007213 */ /* 0x080fe20000000000 */
[----:B------:R-:W-:Y:S01]  /*1cb0*/  UIADD3 UR6, -UR10, UR4, URZ ;  /* 0x000000040a067290 */ /* 0x000fe2000fffe13f */
[----:B------:R-:W-:Y:S02]  /*1cc0*/  IABS R6, R4 ;  /* 0x0000000400067213 */ /* 0x000fe40000000000 */
[----:B------:R-:W-:Y:S01]  /*1cd0*/  R2UR UR12, R0 ;  /* 0x00000000000c72ca */ /* 0x000fe200000e0000 */
[----:B------:R-:W-:Y:S02]  /*1ce0*/  UMOV UR4, URZ ;  /* 0x0000003f00047c82 */ /* 0x000fe40008000000 */
[----:B------:R-:W-:Y:S01]  /*1cf0*/  IMAD.U32 R5, RZ, RZ, UR6 ;  /* 0x00000006ff057e24 */ /* 0x000fe2000f8e00ff */
[----:B------:R-:W-:-:S04]  /*1d00*/  ULOP3.LUT UR6, UR6, UR11, URZ, 0x3c, !UPT ;  /* 0x0000000b06067292 */ /* 0x000fc8000f8e3c3f */
[----:B------:R-:W-:-:S05]  /*1d10*/  IABS R5, R5 ;  /* 0x0000000500057213 */ /* 0x000fca0000000000 */
[----:B------:R-:W0:Y:S01]  /*1d20*/  I2F.RP R0, UR12 ;  /* 0x0000000c00007d06 */ /* 0x000e220008209400 */
[----:B------:R-:W-:-:S05]  /*1d30*/  IMAD.MOV.U32 R4, RZ, RZ, R5 ;  /* 0x000000ffff047224 */ /* 0x000fca00078e0005 */
[----:B------:R-:W-:Y:S02]  /*1d40*/  R2UR UR8, R4 ;  /* 0x00000000040872ca */ /* 0x000fe400000e0000 */
[----:B0-----:R-:W0:Y:S02]  /*1d50*/  MUFU.RCP R0, R0 ;  /* 0x0000000000007308 */ /* 0x001e240000001000 */
[----:B0-----:R-:W-:Y:S02]  /*1d60*/  VIADD R3, R0, 0xffffffe ;  /* 0x0ffffffe00037836 */ /* 0x001fe40000000000 */
        /* <DEDUP_REMOVED lines=19> */
.L_x_2227:
[----:B------:R-:W-:Y:S01]  /*1ea0*/  UIMAD UR20, UR20, UR4, UR10 ;  /* 0x00000004141472a4 */ /* 0x000fe2000f8e020a */
[----:B------:R-:W-:Y:S01]  /*1eb0*/  IMAD.U32 R0, RZ, RZ, UR9 ;  /* 0x00000009ff007e24 */ /* 0x000fe2000f8e00ff */
[----:B------:R-:W-:Y:S01]  /*1ec0*/  PLOP3.LUT P0, PT, PT, PT, PT, 0x80, 0x0 ;  /* 0x000000000000781c */ /* 0x000fe20003f0f070 */
[----:B------:R-:W-:Y:S01]  /*1ed0*/  IMAD.U32 R3, RZ, RZ, UR4 ;  /* 0x00000004ff037e24 */ /* 0x000fe2000f8e00ff */
[----:B------:R-:W-:Y:S01]  /*1ee0*/  CS2R R150, SRZ ;  /* 0x0000000000967805 */ /* 0x000fe2000001ff00 */
[----:B------:R-:W-:Y:S01]  /*1ef0*/  IMAD.MOV.U32 R12, RZ, RZ, RZ ;  /* 0x000000ffff0c7224 */ /* 0x000fe200078e00ff */
[----:B------:R-:W-:Y:S02]  /*1f00*/  CS2R R148, SRZ ;  /* 0x0000000000947805 */ /* 0x000fe4000001ff00 */
[----:B------:R-:W-:Y:S02]  /*1f10*/  CS2R R146, SRZ ;  /* 0x0000000000927805 */ /* 0x000fe4000001ff00 */
[----:B------:R-:W-:Y:S01]  /*1f20*/  VIADDMNMX R0, R3, UR20, R0, PT ;  /* 0x0000001403007c46 */ /* 0x000fe2000b800100 */
[----:B------:R-:W-:Y:S01]  /*1f30*/  IMAD.MOV.U32 R3, RZ, RZ, RZ ;  /* 0x000000ffff037224 */ /* 0x000fe200078e00ff */
[----:B------:R-:W-:-:S02]  /*1f40*/  CS2R R144, SRZ ;  /* 0x0000000000907805 */ /* 0x000fc4000001ff00 */
[----:B------:R-:W-:Y:S02]  /*1f50*/  CS2R R142, SRZ ;  /* 0x00000000008e7805 */ /* 0x000fe4000001ff00 */
[----:B------:R-:W-:Y:S02]  /*1f60*/  R2UR UR22, R0 ;  /* 0x00000000001672ca */ /* 0x000fe400000e0000 */
        /* <DEDUP_REMOVED lines=12> */
[----:B------:R-:W-:Y:S01]  /*2030*/  UISETP.GT.AND UP0, UPT, UR22, UR20, UPT ;  /* 0x000000141600728c */ /* 0x000fe2000bf04270 */
[----:B------:R-:W-:Y:S02]  /*2040*/  CS2R R116, SRZ ;  /* 0x0000000000747805 */ /* 0x000fe4000001ff00 */
[----:B------:R-:W-:Y:S02]  /*2050*/  CS2R R114, SRZ ;  /* 0x0000000000727805 */ /* 0x000fe4000001ff00 */
[----:B------:R-:W-:Y:S02]  /*2060*/  CS2R R112, SRZ ;  /* 0x0000000000707805 */ /* 0x000fe4000001ff00 */
[----:B------:R-:W-:-:S02]  /*2070*/  CS2R R110, SRZ ;  /* 0x00000000006e7805 */ /* 0x000fc4000001ff00 */
[----:B------:R-:W-:Y:S02]  /*2080*/  CS2R R108, SRZ ;  /* 0x00000000006c7805 */ /* 0x000fe4000001ff00 */
[----:B------:R-:W-:Y:S02]  /*2090*/  PLOP3.LUT P1, PT, PT, PT, UP0, 0x80, 0x0 ;  /* 0x000000000000781c */ /* 0x000fe40003f2f008 */
        /* <DEDUP_REMOVED lines=60> */
.L_x_2229:
[----:B------:R-:W-:Y:S01]  /*2460*/  ULEA UR23, UR38, UR41, 0x3 ;  /* 0x0000002926177291 */ /* 0x000fe2000f8e183f */
[----:B------:R-:W-:-:S05]  /*2470*/  IMAD.U32 R0, RZ, RZ, UR37 ;  /* 0x00000025ff007e24 */ /* 0x000fca000f8e00ff */
[----:B------:R-:W-:-:S04]  /*2480*/  SHF.L.U32 R0, R0, 0x1f, RZ ;  /* 0x0000001f00007819 */ /* 0x000fc800000006ff */
[----:B------:R-:W0:Y:S02]  /*2490*/  SYNCS.PHASECHK.TRANS64.TRYWAIT P1, [UR23+0x28c50], R0 ;  /* 0x028c5000ff0075a7 */ /* 0x000e240008020157 */
[----:B0-----:R-:W-:Y:S05]  /*24a0*/  @!P1 BRA `(.L_x_2230) ;  /* 0x0000017800489947 */ /* 0x001fea0003800000 */
.L_x_2434:
[----:B------:R-:W-:Y:S01]  /*24b0*/  BAR.SYNC.DEFER_BLOCKING 0xe, 0x100 ;  /* 0x0384000000007b1d */ /* 0x000fe20000010000 */
[----:B------:R-:W-:Y:S02]  /*24c0*/  UIADD3 UR4, UR41, 0x26800, URZ ;  /* 0x0002680029047890 */ /* 0x000fe4000fffe03f */
[----:B------:R-:W-:Y:S02]  /*24d0*/  ULEA UR18, UR38, UR21, 0xc ;  /* 0x0000001526127291 */ /* 0x000fe4000f8e603f */
[----:B------:R-:W-:Y:S01]  /*24e0*/  USHF.R.U32.HI UR4, URZ, 0x4, UR4 ;  /* 0x000000043f047899 */ /* 0x000fe20008011604 */
[----:B------:R-:W-:Y:S01]  /*24f0*/  UMOV UR19, 0x40000040 ;  /* 0x4000004000137882 */ /* 0x000fe20000000000 */
[----:B------:R-:W-:Y:S02]  /*2500*/  UMOV UR17, 0x40000040 ;  /* 0x4000004000117882 */ /* 0x000fe40000000000 */
[----:B------:R-:W-:Y:S02]  /*2510*/  ULOP3.LUT UR4, UR4, 0x3fff, URZ, 0xc0, !UPT ;  /* 0x00003fff04047892 */ /* 0x000fe4000f8ec03f */
[----:B------:R-:W-:-:S02]  /*2520*/  UIADD3 UR6, UR18, 0x80, URZ ;  /* 0x0000008012067890 */ /* 0x000fc4000fffe03f */
[----:B------:R-:W-:Y:S01]  /*2530*/  ULOP3.LUT UR16, UR4, 0x10000, URZ, 0xfc, !UPT ;  /* 0x0001000004107892 */ /* 0x000fe2000f8efc3f */
[----:B------:R-:W-:Y:S01]  /*2540*/  UMOV UR7, 0x40000040 ;  /* 0x4000004000077882 */ /* 0x000fe20000000000 */
[----:B------:R-:W-:Y:S02]  /*2550*/  UMOV UR5, 0x40000040 ;  /* 0x4000004000057882 */ /* 0x000fe40000000000 */
[----:B------:R-:W-:Y:S02]  /*2560*/  UIADD3 UR4, UR16, 0x2, URZ ;  /* 0x0000000210047890 */ /* 0x000fe4000fffe03f */
[----:B------:R-:W-:Y:S02]  /*2570*/  UIADD3 UR10, UR18, 0x100, URZ ;  /* 0x00000100120a7890 */ /* 0x000fe4000fffe03f */
[----:B------:R-:W-:Y:S01]  /*2580*/  UIADD3 UR8, UR16, 0x4, URZ ;  /* 0x0000000410087890 */ /* 0x000fe2000fffe03f */
[----:B------:R-:W-:Y:S01]  /*2590*/  UMOV UR11, 0x40000040 ;  /* 0x40000040000b7882 */ /* 0x000fe20000000000 */
[----:B------:R-:W-:Y:S01]  /*25a0*/  WARPGROUP.ARRIVE ;  /* 0x00000000000079c5 */ /* 0x000fe20000000000 */
[----:B------:R-:W-:Y:S01]  /*25b0*/  UMOV UR9, 0x40000040 ;  /* 0x4000004000097882 */ /* 0x000fe20000000000 */
[----:B------:R-:W-:-:S02]  /*25c0*/  UIADD3 UR14, UR18, 0x180, URZ ;  /* 0x00000180120e7890 */ /* 0x000fc4000fffe03f */
[----:B------:R-:W-:Y:S02]  /*25d0*/  UIADD3 UR12, UR16, 0x6, URZ ;  /* 0x00000006100c7890 */ /* 0x000fe4000fffe03f */
[----:B------:R-:W-:Y:S01]  /*25e0*/  HGMMA.64x256x16.F32.BF16 R24, gdesc[UR16].tnspB, RZ, !UPT, gsb0 ;  /* 0x43e00000101879f0 */ /* 0x000fe2000c0018ff */
[----:B------:R-:W-:Y:S01]  /*25f0*/  UMOV UR15, 0x40000040 ;  /* 0x40000040000f7882 */ /* 0x000fe20000000000 */
[----:B------:R-:W-:Y:S01]  /*2600*/  UMOV UR13, 0x40000040 ;  /* 0x40000040000d7882 */ /* 0x000fe20000000000 */
        /* <DEDUP_REMOVED lines=16> */
.L_x_2231:
        /* <DEDUP_REMOVED lines=8> */
.L_x_2238:
[----:B------:R-:W-:Y:S01]  /*2790*/  BAR.SYNC.DEFER_BLOCKING 0xe, 0x100 ;  /* 0x0384000000007b1d */ /* 0x000fe20000010000 */
[----:B01----:R-:W-:Y:S01]  /*27a0*/  IMAD.U32 R0, RZ, RZ, UR38 ;  /* 0x00000026ff007e24 */ /* 0x003fe2000f8e00ff */
[----:B------:R-:W-:-:S03]  /*27b0*/  UIADD3 UR38, UR38, 0x1, URZ ;  /* 0x0000000126267890 */ /* 0x000fc6000fffe03f */
[----:B------:R-:W-:Y:S01]  /*27c0*/  IMAD R0, R0, 0x40, R17 ;  /* 0x0000004000007824 */ /* 0x000fe200078e0211 */
[----:B------:R-:W-:Y:S01]  /*27d0*/  UISETP.NE.AND UP0, UPT, UR38, 0x2, UPT ;  /* 0x000000022600788c */ /* 0x000fe2000bf05270 */
[----:B------:R-:W-:Y:S01]  /*27e0*/  UMOV UR6, UR22 ;  /* 0x0000001600067c82 */ /* 0x000fe20008000000 */
[----:B------:R-:W-:Y:S02]  /*27f0*/  UIADD3 UR22, UR22, -0x1, URZ ;  /* 0xffffffff16167890 */ /* 0x000fe4000fffe03f */
[----:B------:R-:W-:Y:S01]  /*2800*/  LEA R0, R0, UR41, 0x2 ;  /* 0x0000002900007c11 */ /* 0x000fe2000f8e10ff */
[----:B------:R-:W-:Y:S02]  /*2810*/  UISETP.GT.AND UP1, UPT, UR6, UR20, UPT ;  /* 0x000000140600728c */ /* 0x000fe4000bf24270 */
[----:B------:R-:W-:Y:S02]  /*2820*/  USEL UR6, URZ, 0x1, UP0 ;  /* 0x000000013f067887 */ /* 0x000fe40008000000 */
[----:B------:R-:W-:-:S02]  /*2830*/  USEL UR38, UR38, URZ, UP0 ;  /* 0x0000003f26267287 */ /* 0x000fc40008000000 */
        /* <DEDUP_REMOVED lines=133> */
.L_x_2233:
[----:B------:R-:W-:Y:S01]  /*3090*/  ULEA UR23, UR38, UR41, 0x3 ;  /* 0x0000002926177291 */ /* 0x000fe2000f8e183f */
[----:B------:R-:W-:-:S05]  /*30a0*/  IMAD.U32 R0, RZ, RZ, UR37 ;  /* 0x00000025ff007e24 */ /* 0x000fca000f8e00ff */
[----:B------:R-:W-:-:S04]  /*30b0*/  SHF.L.U32 R0, R0, 0x1f, RZ ;  /* 0x0000001f00007819 */ /* 0x000fc800000006ff */
[----:B------:R0:W1:Y:S01]  /*30c0*/  SYNCS.PHASECHK.TRANS64.TRYWAIT P1, [UR23+0x28c50], R0 ;  /* 0x028c5000ff0075a7 */ /* 0x0000620008020157 */
[----:B------:R-:W-:Y:S05]  /*30d0*/  @!P0 BRA `(.L_x_2234) ;  /* 0x0000000000048947 */ /* 0x000fea0003800000 */
[----:B------:R-:W-:Y:S01]  /*30e0*/  BPT.TRAP 0x1 ;  /* 0x000000040000795c */ /* 0x000fe20000300000 */
.L_x_2234:
[----:B-1----:R-:W-:Y:S05]  /*30f0*/  @P1 BRA `(.L_x_2235) ;  /* 0x0000000000081947 */ /* 0x002fea0003800000 */
[----:B------:R-:W1:Y:S02]  /*3100*/  SYNCS.PHASECHK.TRANS64.TRYWAIT P1, [UR23+0x28c50], R0 ;  /* 0x028c5000ff0075a7 */ /* 0x000e640008020157 */
[----:B-1----:R-:W-:Y:S05]  /*3110*/  @!P1 BRA `(.L_x_2236) ;  /* 0x0000016c00449947 */ /* 0x002fea0003800000 */
.L_x_2235:
        /* <DEDUP_REMOVED lines=26> */
.L_x_2237:
[----:B------:R-:W-:Y:S01]  /*32c0*/  UIADD3 UR6, UR23, 0x28c60, URZ ;  /* 0x00028c6017067890 */ /* 0x000fe2000fffe03f */
[----:B------:R-:W-:-:S03]  /*32d0*/  PLOP3.LUT P1, PT, PT, PT, UP1, 0x80, 0x0 ;  /* 0x000000000000781c */ /* 0x000fc60003f2f018 */
[----:B------:R-:W-:-:S09]  /*32e0*/  UPRMT UR6, UR40, 0x654, UR6 ;  /* 0x0000065428067896 */ /* 0x000fd20008000006 */
[----:B------:R-:W-:Y:S01]  /*32f0*/  SYNCS.ARRIVE.TRANS64.RED.A1T0 RZ, [UR6], RZ ;  /* 0x000000ffffff79a7 */ /* 0x000fe20008100406 */
[----:B------:R-:W-:Y:S05]  /*3300*/  @P1 BRA `(.L_x_2238) ;  /* 0xfffffff400201947 */ /* 0x000fea000383ffff */
.L_x_2232:
[----:B------:R-:W-:Y:S01]  /*3310*/  BAR.SYNC.DEFER_BLOCKING 0xe, 0x100 ;  /* 0x0384000000007b1d */ /* 0x000fe20000010000 */
[----:B01----:R-:W-:Y:S01]  /*3320*/  IMAD.U32 R0, RZ, RZ, UR38 ;  /* 0x00000026ff007e24 */ /* 0x003fe2000f8e00ff */
[----:B------:R-:W-:Y:S01]  /*3330*/  UIADD3 UR38, UR38, 0x1, URZ ;  /* 0x0000000126267890 */ /* 0x000fe2000fffe03f */
[----:B------:R-:W-:Y:S01]  /*3340*/  PLOP3.LUT P0, PT, PT, PT, PT, 0x8, 0x0 ;  /* 0x000000000000781c */ /* 0x000fe20003f0e170 */
[----:B------:R-:W-:Y:S02]  /*3350*/  IMAD.MOV.U32 R12, RZ, RZ, RZ ;  /* 0x000000ffff0c7224 */ /* 0x000fe400078e00ff */
        /* <DEDUP_REMOVED lines=139> */
.L_x_2220:
[----:B------:R-:W-:Y:S01]  /*3c10*/  ULDC UR4, c[0x0][0x448] ;  /* 0x0001120000047ab9 */ /* 0x000fe20000000800 */
[----:B------:R-:W-:Y:S02]  /*3c20*/  UIADD3 UR7, UR45, 0x3f, URZ ;  /* 0x0000003f2d077890 */ /* 0x000fe4000fffe03f */
[----:B------:R-:W-:Y:S02]  /*3c30*/  UISETP.NE.AND UP0, UPT, UR4, 0x1, UPT ;  /* 0x000000010400788c */ /* 0x000fe4000bf05270 */
[----:B------:R-:W-:Y:S01]  /*3c40*/  UIADD3 UR10, UR48, 0x1, -UR50 ;  /* 0x00000001300a7890 */ /* 0x000fe2000fffe832 */
[----:B------:R-:W-:Y:S01]  /*3c50*/  ULDC.64 UR4, c[0x0][0x9e0] ;  /* 0x0002780000047ab9 */ /* 0x000fe20000000a00 */
[----:B------:R-:W-:-:S07]  /*3c60*/  UP2UR UR52, UPR, URZ, 0x1 ;  /* 0x000000013f347883 */ /* 0x000fce0008000000 */
[----:B------:R-:W-:Y:S01]  /*3c70*/  @UP0 ULDC UR8, c[0x0][0x44c] ;  /* 0x0001130000080ab9 */ /* 0x000fe20000000800 */
[----:B------:R-:W-:Y:S01]  /*3c80*/  @UP0 ULDC UR11, c[0x0][0x450] ;  /* 0x00011400000b0ab9 */ /* 0x000fe20000000800 */
[----:B------:R-:W-:-:S04]  /*3c90*/  UIMAD.WIDE.U32 UR8, UR7, UR8, URZ ;  /* 0x00000008070872a5 */ /* 0x000fc8000f8e003f */
[----:B------:R-:W-:Y:S02]  /*3ca0*/  @UP0 USHF.R.U32.HI UR7, URZ, UR11, UR9 ;  /* 0x0000000b3f070299 */ /* 0x000fe40008011609 */
[----:B------:R-:W-:Y:S02]  /*3cb0*/  UISETP.GE.AND UP0, UPT, UR5, 0x1, UPT ;  /* 0x000000010500788c */ /* 0x000fe4000bf06270 */
[----:B------:R-:W-:Y:S02]  /*3cc0*/  UIADD3 UR8, UR10, UR7, URZ ;  /* 0x000000070a087290 */ /* 0x000fe4000fffe03f */
[----:B------:R-:W-:Y:S02]  /*3cd0*/  UP2UR UR51, UPR, URZ, 0x1 ;  /* 0x000000013f337883 */ /* 0x000fe40008000000 */
[----:B------:R-:W-:Y:S01]  /*3ce0*/  PLOP3.LUT P0, PT, PT, PT, UP0, 0x40, 0x0 ;  /* 0x000000000000781c */ /* 0x000fe20003f0e808 */
[----:B------:R-:W-:-:S12]  /*3cf0*/  UIADD3 UR4, UR8, UR4, URZ ;  /* 0x0000000408047290 */ /* 0x000fd8000fffe03f */
[----:B------:R-:W-:Y:S05]  /*3d00*/  @P0 BRA `(.L_x_2239) ;  /* 0x0000000000440947 */ /* 0x000fea0003800000 */
        /* <DEDUP_REMOVED lines=10> */
.L_x_2240:
[----:B------:R-:W-:-:S11]  /*3db0*/  UISETP.NE.AND UP0, UPT, UR5, 0x1, UPT ;  /* 0x000000010500788c */ /* 0x000fd6000bf05270 */
[----:B------:R-:W-:Y:S02]  /*3dc0*/  @UP0 ULDC.64 UR10, c[0x0][0x9e8] ;  /* 0x00027a00000a0ab9 */ /* 0x000fe40000000a00 */
[----:B------:R-:W-:-:S04]  /*3dd0*/  UIMAD.WIDE.U32 UR8, UR7, UR10, URZ ;  /* 0x0000000a070872a5 */ /* 0x000fc8000f8e003f */
[----:B------:R-:W-:-:S12]  /*3de0*/  @UP0 USHF.R.U32.HI UR7, URZ, UR11, UR9 ;  /* 0x0000000b3f070299 */ /* 0x000fd80008011609 */
.L_x_2241:
[----:B------:R-:W-:-:S04]  /*3df0*/  UIMAD UR7, UR7, UR5, UR5 ;  /* 0x00000005070772a4 */ /* 0x000fc8000f8e0205 */
[----:B------:R-:W-:-:S04]  /*3e00*/  UISETP.LT.AND UP0, UPT, UR4, UR7, UPT ;  /* 0x000000070400728c */ /* 0x000fc8000bf01270 */
[----:B------:R-:W-:-:S12]  /*3e10*/  USEL UR4, UR4, UR7, UP0 ;  /* 0x0000000704047287 */ /* 0x000fd80008000000 */
.L_x_2239:
[----:B------:R-:W-:Y:S02]  /*3e20*/  UISETP.NE.AND UP0, UPT, UR52, URZ, UPT ;  /* 0x0000003f3400728c */ /* 0x000fe4000bf05270 */
[----:B------:R-:W-:Y:S02]  /*3e30*/  UIADD3 UR4, UR4, 0x3f, URZ ;  /* 0x0000003f04047890 */ /* 0x000fe4000fffe03f */
[----:B------:R-:W-:Y:S02]  /*3e40*/  UISETP.GE.AND UP1, UPT, UR5, 0x1, UPT ;  /* 0x000000010500788c */ /* 0x000fe4000bf26270 */
[----:B------:R-:W-:Y:S01]  /*3e50*/  USHF.R.S32.HI UR7, URZ, 0x1f, UR4 ;  /* 0x0000001f3f077899 */ /* 0x000fe20008011404 */
[----:B------:R-:W-:-:S03]  /*3e60*/  ULDC UR10, c[0x0][0x9dc] ;  /* 0x00027700000a7ab9 */ /* 0x000fc60000000800 */
[----:B------:R-:W-:Y:S01]  /*3e70*/  ULEA.HI UR7, UR7, UR4, URZ, 0x6 ;  /* 0x0000000407077291 */ /* 0x000fe2000f8f303f */
[----:B------:R-:W-:Y:S01]  /*3e80*/  PLOP3.LUT P0, PT, PT, PT, UP1, 0x40, 0x0 ;  /* 0x000000000000781c */ /* 0x000fe20003f0e818 */
[----:B------:R-:W-:Y:S01]  /*3e90*/  @UP0 ULDC UR8, c[0x0][0x44c] ;  /* 0x0001130000080ab9 */ /* 0x000fe20000000800 */
[----:B------:R-:W-:Y:S01]  /*3ea0*/  @UP0 ULDC UR11, c[0x0][0x450] ;  /* 0x00011400000b0ab9 */ /* 0x000fe20000000800 */
[----:B------:R-:W-:Y:S02]  /*3eb0*/  UIMAD.WIDE.U32 UR8, UR45, UR8, URZ ;  /* 0x000000082d0872a5 */ /* 0x000fe4000f8e003f */
[----:B------:R-:W-:Y:S01]  /*3ec0*/  UMOV UR4, UR45 ;  /* 0x0000002d00047c82 */ /* 0x000fe20008000000 */
[----:B------:R-:W-:Y:S02]  /*3ed0*/  USHF.R.S32.HI UR7, URZ, 0x6, UR7 ;  /* 0x000000063f077899 */ /* 0x000fe40008011407 */
[----:B------:R-:W-:Y:S02]  /*3ee0*/  @UP0 USHF.R.U32.HI UR4, URZ, UR11, UR9 ;  /* 0x0000000b3f040299 */ /* 0x000fe40008011609 */
[----:B------:R-:W-:-:S02]  /*3ef0*/  UISETP.LT.AND UP0, UPT, UR6, UR7, UPT ;  /* 0x000000070600728c */ /* 0x000fc4000bf01270 */
[----:B------:R-:W-:Y:S02]  /*3f00*/  UIADD3 UR4, UR4, UR48, -UR50 ;  /* 0x0000003004047290 */ /* 0x000fe4000fffe832 */
[----:B------:R-:W-:Y:S02]  /*3f10*/  USEL UR6, UR6, UR7, UP0 ;  /* 0x0000000706067287 */ /* 0x000fe40008000000 */
[----:B------:R-:W-:Y:S01]  /*3f20*/  UIADD3 UR7, UR4, -UR10, URZ ;  /* 0x8000000a04077290 */ /* 0x000fe2000fffe03f */
[----:B------:R-:W-:Y:S11]  /*3f30*/  @P0 BRA `(.L_x_2242) ;  /* 0x0000000000440947 */ /* 0x000ff60003800000 */
        /* <DEDUP_REMOVED lines=10> */
.L_x_2243:
[----:B------:R-:W-:-:S11]  /*3fe0*/  UISETP.NE.AND UP0, UPT, UR5, 0x1, UPT ;  /* 0x000000010500788c */ /* 0x000fd6000bf05270 */
[----:B------:R-:W-:Y:S02]  /*3ff0*/  @UP0 ULDC.64 UR10, c[0x0][0x9e8] ;  /* 0x00027a00000a0ab9 */ /* 0x000fe40000000a00 */
[----:B------:R-:W-:-:S04]  /*4000*/  UIMAD.WIDE.U32 UR8, UR4, UR10, URZ ;  /* 0x0000000a040872a5 */ /* 0x000fc8000f8e003f */
[----:B------:R-:W-:-:S12]  /*4010*/  @UP0 USHF.R.U32.HI UR4, URZ, UR11, UR9 ;  /* 0x0000000b3f040299 */ /* 0x000fd80008011609 */
.L_x_2244:
[----:B------:R-:W-:-:S04]  /*4020*/  UIMAD UR4, UR4, UR5, URZ ;  /* 0x00000005040472a4 */ /* 0x000fc8000f8e023f */
[----:B------:R-:W-:-:S04]  /*4030*/  UISETP.LT.AND UP0, UPT, UR7, UR4, UPT ;  /* 0x000000040700728c */ /* 0x000fc8000bf01270 */
[----:B------:R-:W-:-:S12]  /*4040*/  USEL UR7, UR7, UR4, !UP0 ;  /* 0x0000000407077287 */ /* 0x000fd8000c000000 */
.L_x_2242:
[----:B------:R-:W-:Y:S02]  /*4050*/  USHF.R.S32.HI UR4, URZ, 0x1f, UR7 ;  /* 0x0000001f3f047899 */ /* 0x000fe40008011407 */
[----:B------:R-:W-:Y:S02]  /*4060*/  ULOP3.LUT UR10, UR42, 0xff, URZ, 0xc0, !UPT ;  /* 0x000000ff2a0a7892 */ /* 0x000fe4000f8ec03f */
[----:B------:R-:W-:-:S04]  /*4070*/  ULEA.HI UR4, UR4, UR7, URZ, 0x6 ;  /* 0x0000000704047291 */ /* 0x000fc8000f8f303f */
[----:B------:R-:W-:-:S04]  /*4080*/  USHF.R.S32.HI UR4, URZ, 0x6, UR4 ;  /* 0x000000063f047899 */ /* 0x000fc80008011404 */
[----:B------:R-:W-:-:S04]  /*4090*/  UISETP.LT.AND UP0, UPT, URZ, UR4, UPT ;  /* 0x000000043f00728c */ /* 0x000fc8000bf01270 */
[----:B------:R-:W-:-:S03]  /*40a0*/  USEL UR47, URZ, UR4, !UP0 ;  /* 0x000000043f2f7287 */ /* 0x000fc6000c000000 */
[----:B------:R-:W-:Y:S01]  /*40b0*/  UMOV UR4, URZ ;  /* 0x0000003f00047c82 */ /* 0x000fe20008000000 */
        /* <DEDUP_REMOVED lines=40> */
.L_x_2245:
[----:B------:R-:W-:Y:S01]  /*4340*/  UIMAD UR47, UR10, UR4, UR47 ;  /* 0x000000040a2f72a4 */ /* 0x000fe2000f8e022f */
[----:B------:R-:W-:Y:S01]  /*4350*/  IMAD.U32 R168, RZ, RZ, UR6 ;  /* 0x00000006ffa87e24 */ /* 0x000fe2000f8e00ff */
[----:B------:R-:W-:Y:S01]  /*4360*/  PLOP3.LUT P0, PT, PT, PT, PT, 0x80, 0x0 ;  /* 0x000000000000781c */ /* 0x000fe20003f0f070 */
[----:B------:R-:W-:Y:S01]  /*4370*/  IMAD.U32 R5, RZ, RZ, UR4 ;  /* 0x00000004ff057e24 */ /* 0x000fe2000f8e00ff */
[----:B------:R-:W-:Y:S01]  /*4380*/  CS2R R150, SRZ ;  /* 0x0000000000967805 */ /* 0x000fe2000001ff00 */
[----:B------:R-:W-:Y:S01]  /*4390*/  IMAD.MOV.U32 R3, RZ, RZ, RZ ;  /* 0x000000ffff037224 */ /* 0x000fe200078e00ff */
[----:B------:R-:W-:Y:S01]  /*43a0*/  CS2R R148, SRZ ;  /* 0x0000000000947805 */ /* 0x000fe2000001ff00 */
[----:B------:R-:W-:Y:S01]  /*43b0*/  IMAD.MOV.U32 R12, RZ, RZ, RZ ;  /* 0x000000ffff0c7224 */ /* 0x000fe200078e00ff */
[----:B------:R-:W-:Y:S02]  /*43c0*/  VIADDMNMX R168, R5, UR47, R168, PT ;  /* 0x0000002f05a87c46 */ /* 0x000fe4000b8001a8 */
[----:B------:R-:W-:-:S02]  /*43d0*/  CS2R R146, SRZ ;  /* 0x0000000000927805 */ /* 0x000fc4000001ff00 */
[----:B------:R-:W-:Y:S02]  /*43e0*/  CS2R R144, SRZ ;  /* 0x0000000000907805 */ /* 0x000fe4000001ff00 */
[----:B------:R-:W-:Y:S02]  /*43f0*/  CS2R R142, SRZ ;  /* 0x00000000008e7805 */ /* 0x000fe4000001ff00 */
[----:B------:R-:W-:Y:S02]  /*4400*/  ISETP.GT.AND P1, PT, R168, UR47, PT ;  /* 0x0000002fa8007c0c */ /* 0x000fe4000bf24270 */
        /* <DEDUP_REMOVED lines=90> */
.L_x_2246:
        /* <DEDUP_REMOVED lines=12> */
.L_x_2435:
[----:B------:R-:W-:Y:S05]  /*4a70*/  @!P0 BRA `(.L_x_2248) ;  /* 0x0000000000048947 */ /* 0x000fea0003800000 */
[----:B------:R-:W-:Y:S01]  /*4a80*/  BPT.TRAP 0x1 ;  /* 0x000000040000795c */ /* 0x000fe20000300000 */
.L_x_2248:
[----:B------:R-:W-:Y:S02]  /*4a90*/  IMAD.U32 R7, RZ, RZ, UR38 ;  /* 0x00000026ff077e24 */ /* 0x000fe4000f8e00ff */
[----:B------:R-:W-:-:S03]  /*4aa0*/  IMAD.U32 R8, RZ, RZ, UR37 ;  /* 0x00000025ff087e24 */ /* 0x000fc6000f8e00ff */
[----:B------:R-:W-:Y:S02]  /*4ab0*/  LEA R7, R7, UR41, 0x3 ;  /* 0x0000002907077c11 */ /* 0x000fe4000f8e18ff */
[----:B------:R-:W-:-:S04]  /*4ac0*/  SHF.L.U32 R8, R8, 0x1f, RZ ;  /* 0x0000001f08087819 */ /* 0x000fc800000006ff */
[----:B------:R1:W2:Y:S01]  /*4ad0*/  SYNCS.PHASECHK.TRANS64.TRYWAIT P1, [R7+URZ+0x28c30], R8 ;  /* 0x028c3008070075a7 */ /* 0x0002a2000802017f */
[----:B------:R-:W-:Y:S05]  /*4ae0*/  @!P0 BRA `(.L_x_2249) ;  /* 0x0000000000048947 */ /* 0x000fea0003800000 */
[----:B------:R-:W-:Y:S01]  /*4af0*/  BPT.TRAP 0x1 ;  /* 0x000000040000795c */ /* 0x000fe20000300000 */
.L_x_2249:
[----:B--2---:R-:W-:Y:S05]  /*4b00*/  @P1 BRA `(.L_x_2250) ;  /* 0x0000000000081947 */ /* 0x004fea0003800000 */
[----:B------:R-:W2:Y:S02]  /*4b10*/  SYNCS.PHASECHK.TRANS64.TRYWAIT P1, [R7+URZ+0x28c30], R8 ;  /* 0x028c3008070075a7 */ /* 0x000ea4000802017f */
[----:B--2---:R-:W-:Y:S05]  /*4b20*/  @!P1 BRA `(.L_x_2251) ;  /* 0x0000015000f09947 */ /* 0x004fea0003800000 */
.L_x_2250:
        /* <DEDUP_REMOVED lines=40> */
.L_x_2252:
[----:B------:R-:W-:Y:S01]  /*4db0*/  UISETP.NE.AND UP1, UPT, UR52, URZ, UPT ;  /* 0x0000003f3400728c */ /* 0x000fe2000bf25270 */
[----:B------:R-:W-:Y:S01]  /*4dc0*/  VIADD R4, R186, UR45 ;  /* 0x0000002dba047c36 */ /* 0x000fe20008000000 */
[----:B------:R-:W-:Y:S01]  /*4dd0*/  ULDC UR7, c[0x0][0x9d8] ;  /* 0x0002760000077ab9 */ /* 0x000fe20000000800 */
[----:B------:R-:W-:Y:S01]  /*4de0*/  R2UR UR6, R7 ;  /* 0x00000000070672ca */ /* 0x000fe200000e0000 */
[----:B------:R-:W-:Y:S01]  /*4df0*/  FMUL.FTZ R28, R28, UR7 ;  /* 0x000000071c1c7c20 */ /* 0x000fe20008410000 */
[----:B------:R-:W-:Y:S01]  /*4e00*/  FMUL.FTZ R3, R26, UR7 ;  /* 0x000000071a037c20 */ /* 0x000fe20008410000 */
[----:B------:R-:W-:Y:S01]  /*4e10*/  PLOP3.LUT P1, PT, PT, PT, UP1, 0x80, 0x0 ;  /* 0x000000000000781c */ /* 0x000fe20003f2f018 */
[----:B------:R-:W-:Y:S01]  /*4e20*/  FMUL.FTZ R11, R50, UR7 ;  /* 0x00000007320b7c20 */ /* 0x000fe20008410000 */
[----:B------:R-:W-:Y:S01]  /*4e30*/  PLOP3.LUT P2, PT, PT, PT, UP1, 0x80, 0x0 ;  /* 0x000000000000781c */ /* 0x000fe20003f4f018 */
[----:B------:R0:W3:Y:S01]  /*4e40*/  MUFU.TANH R26, R28 ;  /* 0x0000001c001a7308 */ /* 0x0000e20000002400 */
[----:B------:R-:W-:Y:S01]  /*4e50*/  FMUL.FTZ R25, R25, UR7 ;  /* 0x0000000719197c20 */ /* 0x000fe20008410000 */
[----:B------:R-:W-:Y:S01]  /*4e60*/  @UP1 ULDC UR10, c[0x0][0x44c] ;  /* 0x00011300000a1ab9 */ /* 0x000fe20000000800 */
[----:B------:R-:W-:Y:S01]  /*4e70*/  UISETP.NE.AND UP0, UPT, UR51, URZ, UPT ;  /* 0x0000003f3300728c */ /* 0x000fe2000bf05270 */
[----:B------:R-:W-:Y:S01]  /*4e80*/  FMUL.FTZ R6, R27, UR7 ;  /* 0x000000071b067c20 */ /* 0x000fe20008410000 */
[----:B------:R-:W-:Y:S01]  /*4e90*/  FMUL.FTZ R14, R30, UR7 ;  /* 0x000000071e0e7c20 */ /* 0x000fe20008410000 */
[----:B------:R-:W-:Y:S01]  /*4ea0*/  FMUL.FTZ R20, R31, UR7 ;  /* 0x000000071f147c20 */ /* 0x000fe20008410000 */
[----:B------:R-:W-:Y:S01]  /*4eb0*/  UIADD3 UR6, UR6, 0x28c40, URZ ;  /* 0x00028c4006067890 */ /* 0x000fe2000fffe03f */
[----:B------:R4:W1:Y:S01]  /*4ec0*/  MUFU.TANH R57, R25 ;  /* 0x0000001900397308 */ /* 0x0008620000002400 */
[----:B0-----:R-:W-:-:S02]  /*4ed0*/  IMAD.MOV.U32 R28, RZ, RZ, R4 ;  /* 0x000000ffff1c7224 */ /* 0x001fc400078e0004 */
[----:B------:R-:W-:Y:S01]  /*4ee0*/  FMUL.FTZ R32, R32, UR7 ;  /* 0x0000000720207c20 */ /* 0x000fe20008410000 */
[----:B------:R-:W-:Y:S01]  /*4ef0*/  @P1 IMAD.HI.U32 R5, R4, UR10, RZ ;  /* 0x0000000a04051c27 */ /* 0x000fe2000f8e00ff */
[----:B------:R-:W-:Y:S01]  /*4f00*/  @UP1 ULDC UR10, c[0x0][0x450] ;  /* 0x00011400000a1ab9 */ /* 0x000fe20000000800 */
[----:B------:R-:W-:Y:S02]  /*4f10*/  UPRMT UR6, UR40, 0x654, UR6 ;  /* 0x0000065428067896 */ /* 0x000fe40008000006 */
[----:B------:R-:W-:Y:S01]  /*4f20*/  FMUL.FTZ R33, R33, UR7 ;  /* 0x0000000721217c20 */ /* 0x000fe20008410000 */
[----:B------:R-:W-:Y:S01]  /*4f30*/  FMUL.FTZ R34, R34, UR7 ;  /* 0x0000000722227c20 */ /* 0x000fe20008410000 */
[----:B------:R-:W-:Y:S01]  /*4f40*/  @P2 SHF.R.U32.HI R28, RZ, UR10, R5 ;  /* 0x0000000aff1c2c19 */ /* 0x000fe20008011605 */
[----:B------:R-:W-:Y:S02]  /*4f50*/  IMAD.MOV.U32 R5, RZ, RZ, -0x40 ;  /* 0xffffffc0ff057424 */ /* 0x000fe400078e00ff */
[----:B------:R-:W-:Y:S01]  /*4f60*/  FMUL.FTZ R35, R35, UR7 ;  /* 0x0000000723237c20 */ /* 0x000fe20008410000 */
[----:B------:R-:W-:Y:S01]  /*4f70*/  FMUL.FTZ R36, R36, UR7 ;  /* 0x0000000724247c20 */ /* 0x000fe20008410000 */
[----:B------:R-:W-:Y:S01]  /*4f80*/  FMUL.FTZ R37, R37, UR7 ;  /* 0x0000000725257c20 */ /* 0x000fe20008410000 */
[----:B------:R-:W0:Y:S01]  /*4f90*/  SHFL.IDX PT, R50, R28, RZ, 0x1c1f ;  /* 0x001c1fff1c327589 */ /* 0x000e2200000e0000 */
[----:B------:R-:W-:-:S02]  /*4fa0*/  IMAD R5, R168, R5, 0x41 ;  /* 0x00000041a8057424 */ /* 0x000fc400078e0205 */
        /* <DEDUP_REMOVED lines=14> */
[----:B----4-:R-:W-:Y:S01]  /*5090*/  FMUL.FTZ R25, R54, UR7 ;  /* 0x0000000736197c20 */ /* 0x010fe20008410000 */
[----:B------:R-:W-:Y:S01]  /*50a0*/  FMUL.FTZ R15, R55, UR7 ;  /* 0x00000007370f7c20 */ /* 0x000fe20008410000 */
[----:B------:R-:W-:Y:S01]  /*50b0*/  PLOP3.LUT P1, PT, PT, PT, UP0, 0x40, 0x0 ;  /* 0x000000000000781c */ /* 0x000fe20003f2e808 */
[----:B------:R-:W4:Y:S01]  /*50c0*/  MUFU.TANH R3, R3 ;  /* 0x0000000300037308 */ /* 0x000f220000002400 */
[----:B------:R-:W-:Y:S01]  /*50d0*/  IADD3 R4, -R2, UR48, R5 ;  /* 0x0000003002047c10 */ /* 0x000fe2000fffe105 */
[----:B------:R-:W-:Y:S01]  /*50e0*/  ULDC UR22, c[0x0][0x9dc] ;  /* 0x0002770000167ab9 */ /* 0x000fe20000000800 */
[----:B------:R-:W-:Y:S01]  /*50f0*/  SYNCS.ARRIVE.TRANS64.RED.A1T0 RZ, [UR6], RZ ;  /* 0x000000ffffff79a7 */ /* 0x000fe20008100406 */
[----:B------:R-:W-:Y:S01]  /*5100*/  ULOP3.LUT UR6, URZ, UR22, URZ, 0x33, !UPT ;  /* 0x000000163f067292 */ /* 0x000fe2000f8e333f */
[----:B------:R-:W-:Y:S01]  /*5110*/  LEA R46, R168, 0xffffffc0, 0x6 ;  /* 0xffffffc0a82e7811 */ /* 0x000fe200078e30ff */
[----:B------:R-:W-:-:S02]  /*5120*/  VIADD R4, R4, -UR50 ;  /* 0x8000003204047c36 */ /* 0x000fc40008000000 */
[----:B------:R-:W-:Y:S01]  /*5130*/  FMUL.FTZ R24, R24, UR7 ;  /* 0x0000000718187c20 */ /* 0x000fe20008410000 */
[----:B------:R-:W1:Y:S01]  /*5140*/  MUFU.TANH R6, R6 ;  /* 0x0000000600067308 */ /* 0x000e620000002400 */
[----:B------:R-:W-:Y:S01]  /*5150*/  ULDC UR11, c[0x0][0x9e0] ;  /* 0x00027800000b7ab9 */ /* 0x000fe20000000800 */
[----:B------:R-:W-:Y:S01]  /*5160*/  FMUL.FTZ R29, R29, UR7 ;  /* 0x000000071d1d7c20 */ /* 0x000fe20008410000 */
[----:B------:R-:W-:Y:S01]  /*5170*/  FMUL.FTZ R49, R49, UR7 ;  /* 0x0000000731317c20 */ /* 0x000fe20008410000 */
[----:B------:R-:W-:Y:S01]  /*5180*/  VIADD R31, R4, UR11 ;  /* 0x0000000b041f7c36 */ /* 0x000fe20008000000 */
[----:B------:R-:W-:Y:S01]  /*5190*/  IADD3 R30, -R2, UR48, -R46 ;  /* 0x00000030021e7c10 */ /* 0x000fe2000fffe92e */
[----:B------:R-:W-:Y:S02]  /*51a0*/  VIADD R47, R4, UR6 ;  /* 0x00000006042f7c36 */ /* 0x000fe40008000000 */
[----:B------:R-:W1:Y:S01]  /*51b0*/  MUFU.TANH R14, R14 ;  /* 0x0000000e000e7308 */ /* 0x000e620000002400 */
[----:B0-----:R-:W-:-:S07]  /*51c0*/  VIADDMNMX R21, R50, R31, R30, PT ;  /* 0x0000001f32157246 */ /* 0x001fce000380011e */
        /* <DEDUP_REMOVED lines=27> */
[----:B-----5:R-:W-:-:S02]  /*5380*/  IMAD.IADD R29, R47, 0x1, R50 ;  /* 0x000000012f1d7824 */ /* 0x020fc400078e0232 */
[----:B--2---:R-:W-:Y:S01]  /*5390*/  VIADD R49, R5, 0xffffffff ;  /* 0xffffffff05317836 */ /* 0x004fe20000000000 */
[----:B-1-34-:R-:W-:Y:S06]  /*53a0*/  @P1 BRA `(.L_x_2253) ;  /* 0x0000000000641947 */ /* 0x01afec0003800000 */
[----:B------:R-:W-:Y:S01]  /*53b0*/  IMAD.U32 R13, RZ, RZ, UR50 ;  /* 0x00000032ff0d7e24 */ /* 0x000fe2000f8e00ff */
[----:B------:R-:W-:Y:S04]  /*53c0*/  BSSY B0, `(.L_x_2254) ;  /* 0x0000013000007945 */ /* 0x000fe80003800000 */
[----:B------:R-:W-:-:S04]  /*53d0*/  IADD3 R13, -R13, UR48, R50 ;  /* 0x000000300d0d7c10 */ /* 0x000fc8000fffe132 */
        /* <DEDUP_REMOVED lines=11> */
.L_x_2255:
[----:B------:R-:W-:Y:S02]  /*5490*/  ULDC UR6, c[0x0][0x9e4] ;  /* 0x0002790000067ab9 */ /* 0x000fe40000000800 */
[----:B------:R-:W-:-:S05]  /*54a0*/  IMAD.U32 R50, RZ, RZ, UR6 ;  /* 0x00000006ff327e24 */ /* 0x000fca000f8e00ff */
[----:B------:R-:W-:-:S13]  /*54b0*/  ISETP.NE.AND P1, PT, R50, 0x1, PT ;  /* 0x000000013200780c */ /* 0x000fda0003f25270 */
[----:B------:R-:W1:Y:S02]  /*54c0*/  @P1 LDC.64 R4, c[0x0][0x9e8] ;  /* 0x00027a00ff041b82 */ /* 0x000e640000000a00 */
[----:B-1----:R-:W-:-:S05]  /*54d0*/  @P1 IMAD.HI.U32 R4, R13, R4, RZ ;  /* 0x000000040d041227 */ /* 0x002fca00078e00ff */
[----:B------:R-:W-:-:S07]  /*54e0*/  @P1 SHF.R.U32.HI R13, RZ, R5, R4 ;  /* 0x00000005ff0d1219 */ /* 0x000fce0000011604 */
.L_x_2256:
[----:B------:R-:W-:Y:S05]  /*54f0*/  BSYNC B0 ;  /* 0x0000000000007941 */ /* 0x000fea0003800000 */
.L_x_2254:
[----:B------:R-:W-:-:S04]  /*5500*/  IMAD R13, R13, R50, -R46 ;  /* 0x000000320d0d7224 */ /* 0x000fc800078e0a2e */
[----:B------:R-:W-:-:S05]  /*5510*/  IMAD.IADD R4, R13, 0x1, -R2 ;  /* 0x000000010d047824 */ /* 0x000fca00078e0a02 */
[----:B------:R-:W-:Y:S02]  /*5520*/  VIADDMNMX R21, R4, R50, R21, PT ;  /* 0x0000003204157246 */ /* 0x000fe40003800115 */
[----:B------:R-:W-:-:S07]  /*5530*/  VIMNMX R29, R29, R4, !PT ;  /* 0x000000041d1d7248 */ /* 0x000fce0007fe0100 */
.L_x_2253:
[C---:B------:R-:W-:Y:S01]  /*5540*/  ISETP.GE.AND P2, PT, R49.reuse, 0x9, PT ;  /* 0x000000093100780c */ /* 0x040fe20003f46270 */
[----:B------:R-:W1:Y:S01]  /*5550*/  SHFL.IDX PT, R28, R28, 0x1, 0x1c1f ;  /* 0x003c1f001c1c7f89 */ /* 0x000e6200000e0000 */
[----:B------:R-:W-:Y:S01]  /*5560*/  ISETP.GE.AND P1, PT, R49, 0x2, PT ;  /* 0x000000023100780c */ /* 0x000fe20003f26270 */
[----:B------:R-:W-:Y:S01]  /*5570*/  UISETP.NE.AND UP0, UPT, UR51, URZ, UPT ;  /* 0x0000003f3300728c */ /* 0x000fe2000bf05270 */
        /* <DEDUP_REMOVED lines=11> */
[----:B------:R-:W-:Y:S02]  /*5630*/  ISETP.GT.AND P4, PT, R29, 0x9, !P6 ;  /* 0x000000091d00780c */ /* 0x000fe40007784270 */
[----:B------:R-:W-:Y:S02]  /*5640*/  ISETP.GE.AND P5, PT, R49, 0x12, PT ;  /* 0x000000123100780c */ /* 0x000fe40003fa6270 */
[----:B0-----:R-:W-:Y:S02]  /*5650*/  FSEL R59, R32, -INF , !P3 ;  /* 0xff800000203b7808 */ /* 0x001fe40005800000 */
        /* <DEDUP_REMOVED lines=29> */
[----:B------:R-:W-:Y:S02]  /*5830*/  ISETP.GE.AND P4, PT, R49, 0x2a, PT ;  /* 0x0000002a3100780c */ /* 0x000fe40003f86270 */
[----:B------:R-:W-:Y:S02]  /*5840*/  FSEL R71, R44, -INF , !P3 ;  /* 0xff8000002c477808 */ /* 0x000fe40005800000 */
[----:B------:R-:W-:-:S02]  /*5850*/  ISETP.GT.AND P3, PT, R29, 0x29, !P4 ;  /* 0x000000291d00780c */ /* 0x000fc40006764270 */
[----:B------:R-:W-:Y:S02]  /*5860*/  P2R R44, PR, RZ, 0x10 ;  /* 0x00000010ff2c7803 */ /* 0x000fe40000000000 */
[----:B------:R-:W-:Y:S02]  /*5870*/  ISETP.LT.OR P3, PT, R21, 0x2a, P3 ;  /* 0x0000002a1500780c */ /* 0x000fe40001f61670 */
[----:B------:R-:W-:Y:S02]  /*5880*/  P2R R58, PR, RZ, 0x20 ;  /* 0x00000020ff3a7803 */ /* 0x000fe40000000000 */
[----:B------:R-:W-:Y:S02]  /*5890*/  FSEL R27, R45, -INF , !P3 ;  /* 0xff8000002d1b7808 */ /* 0x000fe40005800000 */
[----:B------:R-:W-:Y:S02]  /*58a0*/  ISETP.GE.AND P3, PT, R49, 0x31, PT ;  /* 0x000000313100780c */ /* 0x000fe40003f66270 */
[----:B------:R-:W-:-:S02]  /*58b0*/  P2R R50, PR, RZ, 0x40 ;  /* 0x00000040ff327803 */ /* 0x000fc40000000000 */
        /* <DEDUP_REMOVED lines=18> */
[----:B------:R-:W-:Y:S02]  /*59e0*/  ISETP.GT.AND P6, PT, R29, 0x39, !P6 ;  /* 0x000000391d00780c */ /* 0x000fe400077c4270 */
[----:B-1----:R-:W-:Y:S01]  /*59f0*/  VIADDMNMX R29, R28, R31, R30, PT ;  /* 0x0000001f1c1d7246 */ /* 0x002fe2000380011e */
[----:B------:R-:W-:Y:S01]  /*5a00*/  IMAD.IADD R30, R47, 0x1, R28 ;  /* 0x000000012f1e7824 */ /* 0x000fe200078e021c */
[----:B------:R-:W-:-:S04]  /*5a10*/  ISETP.LT.OR P6, PT, R21, 0x3a, P6 ;  /* 0x0000003a1500780c */ /* 0x000fc800037c1670 */
[----:B------:R-:W-:Y:S02]  /*5a20*/  FSEL R21, R53, -INF , !P6 ;  /* 0xff80000035157808 */ /* 0x000fe40007000000 */
[----:B------:R-:W-:-:S13]  /*5a30*/  PLOP3.LUT P6, PT, PT, PT, UP0, 0x40, 0x0 ;  /* 0x000000000000781c */ /* 0x000fda0003fce808 */
[----:B------:R-:W-:Y:S05]  /*5a40*/  @P6 BRA `(.L_x_2257) ;  /* 0x0000000000646947 */ /* 0x000fea0003800000 */
        /* <DEDUP_REMOVED lines=14> */
.L_x_2259:
[----:B------:R-:W-:Y:S02]  /*5b30*/  ULDC UR6, c[0x0][0x9e4] ;  /* 0x0002790000067ab9 */ /* 0x000fe40000000800 */
[----:B------:R-:W-:-:S05]  /*5b40*/  IMAD.U32 R28, RZ, RZ, UR6 ;  /* 0x00000006ff1c7e24 */ /* 0x000fca000f8e00ff */
[----:B------:R-:W-:-:S13]  /*5b50*/  ISETP.NE.AND P6, PT, R28, 0x1, PT ;  /* 0x000000011c00780c */ /* 0x000fda0003fc5270 */
[----:B------:R-:W0:Y:S02]  /*5b60*/  @P6 LDC.64 R4, c[0x0][0x9e8] ;  /* 0x00027a00ff046b82 */ /* 0x000e240000000a00 */
[----:B0-----:R-:W-:-:S05]  /*5b70*/  @P6 IMAD.HI.U32 R4, R31, R4, RZ ;  /* 0x000000041f046227 */ /* 0x001fca00078e00ff */
[----:B------:R-:W-:-:S07]  /*5b80*/  @P6 SHF.R.U32.HI R31, RZ, R5, R4 ;  /* 0x00000005ff1f6219 */ /* 0x000fce0000011604 */
.L_x_2260:
[----:B------:R-:W-:Y:S05]  /*5b90*/  BSYNC B0 ;  /* 0x0000000000007941 */ /* 0x000fea0003800000 */
.L_x_2258:
[----:B------:R-:W-:-:S04]  /*5ba0*/  IMAD R31, R31, R28, -R46 ;  /* 0x0000001c1f1f7224 */ /* 0x000fc800078e0a2e */
[----:B------:R-:W-:-:S05]  /*5bb0*/  IMAD.IADD R31, R31, 0x1, -R2 ;  /* 0x000000011f1f7824 */ /* 0x000fca00078e0a02 */
[----:B------:R-:W-:Y:S02]  /*5bc0*/  VIADDMNMX R29, R31, R28, R29, PT ;  /* 0x0000001c1f1d7246 */ /* 0x000fe4000380011d */
[----:B------:R-:W-:-:S07]  /*5bd0*/  VIMNMX R30, R30, R31, !PT ;  /* 0x0000001f1e1e7248 */ /* 0x000fce0007fe0100 */
.L_x_2257:
[----:B------:R-:W-:Y:S01]  /*5be0*/  ISETP.GT.AND P1, PT, R30, 0x1, !P1 ;  /* 0x000000011e00780c */ /* 0x000fe20004f24270 */
[----:B------:R-:W-:Y:S01]  /*5bf0*/  ULDC UR10, c[0x0][0x988] ;  /* 0x00026200000a7ab9 */ /* 0x000fe20000000800 */
[----:B------:R-:W-:Y:S01]  /*5c00*/  FMNMX.FTZ R5, R41, R57, !PT ;  /* 0x0000003929057209 */ /* 0x000fe20007810000 */
[----:B------:R-:W-:Y:S01]  /*5c10*/  BAR.SYNC.DEFER_BLOCKING 0xf, 0x100 ;  /* 0x03c4000000007b1d */ /* 0x000fe20000010000 */
[----:B------:R-:W-:Y:S02]  /*5c20*/  ISETP.LT.OR P1, PT, R29, 0x2, P1 ;  /* 0x000000021d00780c */ /* 0x000fe40000f21670 */
[----:B------:R-:W-:Y:S02]  /*5c30*/  FMNMX.FTZ R5, R51, R5, !PT ;  /* 0x0000000533057209 */ /* 0x000fe40007810000 */
[----:B------:R-:W-:Y:S02]  /*5c40*/  FSEL R4, R6, -INF , !P1 ;  /* 0xff80000006047808 */ /* 0x000fe40004800000 */
[----:B------:R-:W-:-:S02]  /*5c50*/  ISETP.NE.AND P1, PT, R50, RZ, PT ;  /* 0x000000ff3200720c */ /* 0x000fc40003f25270 */
[----:B------:R-:W-:Y:S02]  /*5c60*/  FMNMX.FTZ R5, R55, R5, !PT ;  /* 0x0000000537057209 */ /* 0x000fe40007810000 */
[----:B------:R-:W-:Y:S02]  /*5c70*/  ISETP.GT.AND P1, PT, R30, 0x9, !P1 ;  /* 0x000000091e00780c */ /* 0x000fe40004f24270 */
[----:B------:R-:W-:Y:S02]  /*5c80*/  FMNMX.FTZ R5, R59, R5, !PT ;  /* 0x000000053b057209 */ /* 0x000fe40007810000 */
[----:B------:R-:W-:Y:S02]  /*5c90*/  ISETP.LT.OR P1, PT, R29, 0xa, P1 ;  /* 0x0000000a1d00780c */ /* 0x000fe40000f21670 */
[----:B------:R-:W-:Y:S02]  /*5ca0*/  FMNMX.FTZ R5, R61, R5, !PT ;  /* 0x000000053d057209 */ /* 0x000fe40007810000 */
[----:B------:R-:W-:-:S02]  /*5cb0*/  FSEL R20, R20, -INF , !P1 ;  /* 0xff80000014147808 */ /* 0x000fc40004800000 */
[----:B------:R-:W-:Y:S02]  /*5cc0*/  ISETP.NE.AND P1, PT, R54, RZ, PT ;  /* 0x000000ff3600720c */ /* 0x000fe40003f25270 */
[----:B------:R-:W-:Y:S02]  /*5cd0*/  FMNMX.FTZ R5, R63, R5, !PT ;  /* 0x000000053f057209 */ /* 0x000fe40007810000 */
[----:B------:R-:W-:Y:S02]  /*5ce0*/  ISETP.GT.AND P1, PT, R30, 0x10, !P1 ;  /* 0x000000101e00780c */ /* 0x000fe40004f24270 */
[----:B------:R-:W-:Y:S02]  /*5cf0*/  FMNMX.FTZ R5, R65, R5, !PT ;  /* 0x0000000541057209 */ /* 0x000fe40007810000 */
[----:B------:R-:W-:Y:S02]  /*5d00*/  ISETP.LT.OR P1, PT, R29, 0x11, P1 ;  /* 0x000000111d00780c */ /* 0x000fe40000f21670 */
[----:B------:R-:W-:-:S02]  /*5d10*/  FMNMX.FTZ R5, R67, R5, !PT ;  /* 0x0000000543057209 */ /* 0x000fc40007810000 */
[----:B------:R-:W-:Y:S02]  /*5d20*/  FSEL R28, R34, -INF , !P1 ;  /* 0xff800000221c7808 */ /* 0x000fe40004800000 */
[----:B------:R-:W-:Y:S02]  /*5d30*/  ISETP.NE.AND P1, PT, R58, RZ, PT ;  /* 0x000000ff3a00720c */ /* 0x000fe40003f25270 */
[----:B------:R-:W-:Y:S02]  /*5d40*/  FMNMX.FTZ R5, R69, R5, !PT ;  /* 0x0000000545057209 */ /* 0x000fe40007810000 */
[----:B------:R-:W-:Y:S02]  /*5d50*/  ISETP.GT.AND P1, PT, R30, 0x11, !P1 ;  /* 0x000000111e00780c */ /* 0x000fe40004f24270 */
[----:B------:R-:W-:Y:S02]  /*5d60*/  FMNMX.FTZ R6, R71, R5, !PT ;  /* 0x0000000547067209 */ /* 0x000fe40007810000 */
[----:B------:R-:W-:-:S02]  /*5d70*/  ISETP.LT.OR P1, PT, R29, 0x12, P1 ;  /* 0x000000121d00780c */ /* 0x000fc40000f21670 */
[----:B------:R-:W-:Y:S02]  /*5d80*/  ISETP.NE.AND P6, PT, R32, RZ, PT ;  /* 0x000000ff2000720c */ /* 0x000fe40003fc5270 */
[----:B------:R-:W-:Y:S02]  /*5d90*/  FSEL R31, R35, -INF , !P1 ;  /* 0xff800000231f7808 */ /* 0x000fe40004800000 */
[----:B------:R-:W-:Y:S02]  /*5da0*/  ISETP.NE.AND P1, PT, R33, RZ, PT ;  /* 0x000000ff2100720c */ /* 0x000fe40003f25270 */
[----:B------:R-:W-:Y:S02]  /*5db0*/  FMNMX.FTZ R5, R27, R6, !PT ;  /* 0x000000061b057209 */ /* 0x000fe40007810000 */
[----:B------:R-:W-:Y:S02]  /*5dc0*/  ISETP.GT.AND P1, PT, R30, 0x18, !P1 ;  /* 0x000000181e00780c */ /* 0x000fe40004f24270 */
[----:B------:R-:W-:-:S02]  /*5dd0*/  FMNMX.FTZ R5, R26, R5, !PT ;  /* 0x000000051a057209 */ /* 0x000fc40007810000 */
[----:B------:R-:W-:Y:S02]  /*5de0*/  ISETP.LT.OR P1, PT, R29, 0x19, P1 ;  /* 0x000000191d00780c */ /* 0x000fe40000f21670 */
[----:B------:R-:W-:Y:S02]  /*5df0*/  FMNMX.FTZ R6, R24, R5, !PT ;  /* 0x0000000518067209 */ /* 0x000fe40007810000 */
[----:B------:R-:W-:Y:S02]  /*5e00*/  FSEL R32, R38, -INF , !P1 ;  /* 0xff80000026207808 */ /* 0x000fe40004800000 */
[----:B------:R-:W-:Y:S02]  /*5e10*/  ISETP.NE.AND P1, PT, R36, RZ, PT ;  /* 0x000000ff2400720c */ /* 0x000fe40003f25270 */
[----:B------:R-:W-:Y:S02]  /*5e20*/  FMNMX.FTZ R6, R13, R6, !PT ;  /* 0x000000060d067209 */ /* 0x000fe40007810000 */
[----:B------:R-:W-:-:S02]  /*5e30*/  ISETP.GT.AND P1, PT, R30, 0x19, !P1 ;  /* 0x000000191e00780c */ /* 0x000fc40004f24270 */
[----:B------:R-:W-:Y:S02]  /*5e40*/  ISETP.GT.AND P2, PT, R30, 0x8, !P2 ;  /* 0x000000081e00780c */ /* 0x000fe40005744270 */
[C---:B------:R-:W-:Y:S02]  /*5e50*/  ISETP.LT.OR P1, PT, R29.reuse, 0x1a, P1 ;  /* 0x0000001a1d00780c */ /* 0x040fe40000f21670 */
[----:B------:R-:W-:Y:S02]  /*5e60*/  ISETP.LT.OR P2, PT, R29, 0x9, P2 ;  /* 0x000000091d00780c */ /* 0x000fe40001741670 */
[----:B------:R-:W-:Y:S02]  /*5e70*/  FSEL R33, R39, -INF , !P1 ;  /* 0xff80000027217808 */ /* 0x000fe40004800000 */
[----:B------:R-:W-:Y:S02]  /*5e80*/  ISETP.NE.AND P1, PT, R37, RZ, PT ;  /* 0x000000ff2500720c */ /* 0x000fe40003f25270 */
[----:B------:R-:W-:-:S02]  /*5e90*/  FMNMX.FTZ R37, R21, R6, !PT ;  /* 0x0000000615257209 */ /* 0x000fc40007810000 */
[----:B------:R-:W-:Y:S02]  /*5ea0*/  ISETP.GT.AND P1, PT, R30, 0x20, !P1 ;  /* 0x000000201e00780c */ /* 0x000fe40004f24270 */
[----:B------:R-:W-:Y:S01]  /*5eb0*/  FSEL R14, R14, -INF , !P2 ;  /* 0xff8000000e0e7808 */ /* 0x000fe20005000000 */
[----:B------:R-:W0:Y:S01]  /*5ec0*/  SHFL.BFLY PT, R6, R37, 0x2, 0x1f ;  /* 0x0c401f0025067f89 */ /* 0x000e2200000e0000 */
[----:B------:R-:W-:Y:S02]  /*5ed0*/  ISETP.LT.OR P1, PT, R29, 0x21, P1 ;  /* 0x000000211d00780c */ /* 0x000fe40000f21670 */
[----:B------:R-:W-:Y:S02]  /*5ee0*/  ISETP.NE.AND P2, PT, R40, RZ, PT ;  /* 0x000000ff2800720c */ /* 0x000fe40003f45270 */
[----:B------:R-:W-:Y:S02]  /*5ef0*/  FSEL R34, R42, -INF , !P1 ;  /* 0xff8000002a227808 */ /* 0x000fe40004800000 */
[----:B------:R-:W-:-:S02]  /*5f00*/  ISETP.GT.AND P1, PT, R30, 0x21, !P2 ;  /* 0x000000211e00780c */ /* 0x000fc40005724270 */
[----:B------:R-:W-:Y:S02]  /*5f10*/  ISETP.NE.AND P2, PT, R44, RZ, PT ;  /* 0x000000ff2c00720c */ /* 0x000fe40003f45270 */
[----:B------:R-:W-:Y:S02]  /*5f20*/  ISETP.LT.OR P1, PT, R29, 0x22, P1 ;  /* 0x000000221d00780c */ /* 0x000fe40000f21670 */
[C---:B------:R-:W-:Y:S02]  /*5f30*/  ISETP.GT.AND P2, PT, R30.reuse, 0x29, !P2 ;  /* 0x000000291e00780c */ /* 0x040fe40005744270 */
[----:B------:R-:W-:Y:S02]  /*5f40*/  FSEL R35, R43, -INF , !P1 ;  /* 0xff8000002b237808 */ /* 0x000fe40004800000 */
[----:B------:R-:W-:Y:S02]  /*5f50*/  ISETP.GT.AND P1, PT, R30, RZ, !P6 ;  /* 0x000000ff1e00720c */ /* 0x000fe40007724270 */
[----:B------:R-:W-:-:S02]  /*5f60*/  ISETP.NE.AND P6, PT, R45, RZ, PT ;  /* 0x000000ff2d00720c */ /* 0x000fc40003fc5270 */
[----:B------:R-:W-:Y:S02]  /*5f70*/  ISETP.LT.OR P1, PT, R29, 0x1, P1 ;  /* 0x000000011d00780c */ /* 0x000fe40000f21670 */
[----:B------:R-:W-:Y:S02]  /*5f80*/  ISETP.GT.AND P3, PT, R30, 0x30, !P3 ;  /* 0x000000301e00780c */ /* 0x000fe40005f64270 */
[----:B0-----:R-:W-:Y:S02]  /*5f90*/  FMNMX.FTZ R38, R37, R6, !PT ;  /* 0x0000000625267209 */ /* 0x001fe40007810000 */
[----:B------:R-:W-:Y:S02]  /*5fa0*/  FSEL R3, R3, -INF , !P1 ;  /* 0xff80000003037808 */ /* 0x000fe40004800000 */
[----:B------:R-:W-:Y:S01]  /*5fb0*/  ISETP.NE.AND P1, PT, R60, RZ, PT ;  /* 0x000000ff3c00720c */ /* 0x000fe20003f25270 */
[----:B------:R-:W0:Y:S01]  /*5fc0*/  SHFL.BFLY PT, R39, R38, 0x1, 0x1f ;  /* 0x0c201f0026277f89 */ /* 0x000e2200000e0000 */
[----:B------:R-:W-:-:S02]  /*5fd0*/  FMNMX.FTZ R5, R3, R4, !PT ;  /* 0x0000000403057209 */ /* 0x000fc40007810000 */
[----:B------:R-:W-:Y:S02]  /*5fe0*/  ISETP.GT.AND P1, PT, R30, 0x28, !P1 ;  /* 0x000000281e00780c */ /* 0x000fe40004f24270 */
[----:B------:R-:W-:Y:S02]  /*5ff0*/  FMNMX.FTZ R5, R14, R5, !PT ;  /* 0x000000050e057209 */ /* 0x000fe40007810000 */
[----:B------:R-:W-:Y:S02]  /*6000*/  ISETP.LT.OR P1, PT, R29, 0x29, P1 ;  /* 0x000000291d00780c */ /* 0x000fe40000f21670 */
[----:B------:R-:W-:Y:S02]  /*6010*/  FMNMX.FTZ R5, R20, R5, !PT ;  /* 0x0000000514057209 */ /* 0x000fe40007810000 */
[----:B------:R-:W-:Y:S02]  /*6020*/  FSEL R12, R12, -INF , !P1 ;  /* 0xff8000000c0c7808 */ /* 0x000fe40004800000 */
[----:B------:R-:W-:-:S02]  /*6030*/  FMNMX.FTZ R36, R28, R5, !PT ;  /* 0x000000051c247209 */ /* 0x000fc40007810000 */
[----:B------:R-:W-:Y:S02]  /*6040*/  ISETP.LT.OR P2, PT, R29, 0x2a, P2 ;  /* 0x0000002a1d00780c */ /* 0x000fe40001741670 */
[----:B------:R-:W-:Y:S02]  /*6050*/  FMNMX.FTZ R5, R31, R36, !PT ;  /* 0x000000241f057209 */ /* 0x000fe40007810000 */
[----:B------:R-:W-:Y:S02]  /*6060*/  ISETP.GT.AND P4, PT, R30, 0x31, !P4 ;  /* 0x000000311e00780c */ /* 0x000fe40006784270 */
[----:B------:R-:W-:Y:S02]  /*6070*/  FMNMX.FTZ R36, R32, R5, !PT ;  /* 0x0000000520247209 */ /* 0x000fe40007810000 */
[----:B------:R-:W-:Y:S02]  /*6080*/  ISETP.GT.AND P5, PT, R30, 0x38, !P5 ;  /* 0x000000381e00780c */ /* 0x000fe40006fa4270 */
[----:B0-----:R-:W-:-:S02]  /*6090*/  FMNMX.FTZ R6, R38, R39, !PT ;  /* 0x0000002726067209 */ /* 0x001fc40007810000 */
[----:B------:R-:W-:Y:S02]  /*60a0*/  FMNMX.FTZ R5, R33, R36, !PT ;  /* 0x0000002421057209 */ /* 0x000fe40007810000 */
[C---:B------:R-:W-:Y:S01]  /*60b0*/  FSETP.NEU.FTZ.AND P1, PT, R6.reuse, -INF , PT ;  /* 0xff8000000600780b */ /* 0x040fe20003f3d000 */
[----:B------:R-:W-:Y:S01]  /*60c0*/  FMUL.FTZ R37, R6, UR10 ;  /* 0x0000000a06257c20 */ /* 0x000fe20008410000 */
[----:B------:R-:W-:Y:S02]  /*60d0*/  FMNMX.FTZ R36, R34, R5, !PT ;  /* 0x0000000522247209 */ /* 0x000fe40007810000 */
[----:B------:R-:W-:Y:S02]  /*60e0*/  ISETP.LT.OR P3, PT, R29, 0x31, P3 ;  /* 0x000000311d00780c */ /* 0x000fe40001f61670 */
[----:B------:R-:W-:Y:S02]  /*60f0*/  FMNMX.FTZ R5, R35, R36, !PT ;  /* 0x0000002423057209 */ /* 0x000fe40007810000 */
[----:B------:R-:W-:-:S02]  /*6100*/  FSEL R38, R37, RZ, P1 ;  /* 0x000000ff25267208 */ /* 0x000fc40000800000 */
[----:B------:R-:W-:Y:S02]  /*6110*/  ISETP.GT.AND P1, PT, R30, 0x39, !P6 ;  /* 0x000000391e00780c */ /* 0x000fe40007724270 */
[----:B------:R-:W-:Y:S01]  /*6120*/  FSEL R9, R9, -INF , !P2 ;  /* 0xff80000009097808 */ /* 0x000fe20005000000 */
[--C-:B------:R-:W-:Y:S01]  /*6130*/  FFMA.FTZ R36, R41, UR10, -R38.reuse ;  /* 0x0000000a29247c23 */ /* 0x100fe20008010826 */
[----:B------:R-:W-:Y:S01]  /*6140*/  FMNMX.FTZ R30, R12, R5, !PT ;  /* 0x000000050c1e7209 */ /* 0x000fe20007810000 */
[--C-:B------:R-:W-:Y:S01]  /*6150*/  FFMA.FTZ R37, R57, UR10, -R38.reuse ;  /* 0x0000000a39257c23 */ /* 0x100fe20008010826 */
[----:B------:R-:W-:Y:S01]  /*6160*/  ISETP.LT.OR P4, PT, R29, 0x32, P4 ;  /* 0x000000321d00780c */ /* 0x000fe20002781670 */
[--C-:B------:R-:W-:Y:S01]  /*6170*/  FFMA.FTZ R39, R55, UR10, -R38.reuse ;  /* 0x0000000a37277c23 */ /* 0x100fe20008010826 */
[----:B------:R-:W-:Y:S01]  /*6180*/  FSEL R11, R11, -INF , !P3 ;  /* 0xff8000000b0b7808 */ /* 0x000fe20005800000 */
[----:B------:R-:W-:Y:S01]  /*6190*/  MUFU.EX2 R36, R36 ;  /* 0x0000002400247308 */ /* 0x000fe20000000800 */
[----:B------:R-:W-:Y:S01]  /*61a0*/  FMNMX.FTZ R30, R9, R30, !PT ;  /* 0x0000001e091e7209 */ /* 0x000fe20007810000 */
[--C-:B------:R-:W-:Y:S01]  /*61b0*/  FFMA.FTZ R40, R59, UR10, -R38.reuse ;  /* 0x0000000a3b287c23 */ /* 0x100fe20008010826 */
[----:B------:R-:W-:Y:S01]  /*61c0*/  ISETP.LT.OR P5, PT, R29, 0x39, P5 ;  /* 0x000000391d00780c */ /* 0x000fe20002fa1670 */
[--C-:B------:R-:W-:Y:S01]  /*61d0*/  FFMA.FTZ R41, R61, UR10, -R38.reuse ;  /* 0x0000000a3d297c23 */ /* 0x100fe20008010826 */
[----:B------:R-:W-:Y:S01]  /*61e0*/  FSEL R10, R10, -INF , !P4 ;  /* 0xff8000000a0a7808 */ /* 0x000fe20006000000 */
[--C-:B------:R-:W-:Y:S01]  /*61f0*/  FFMA.FTZ R21, R21, UR10, -R38.reuse ;  /* 0x0000000a15157c23 */ /* 0x100fe20008010826 */
[----:B------:R-:W-:Y:S01]  /*6200*/  FMNMX.FTZ R5, R11, R30, !PT ;  /* 0x0000001e0b057209 */ /* 0x000fe20007810000 */
[----:B------:R-:W0:Y:S01]  /*6210*/  MUFU.EX2 R37, R37 ;  /* 0x0000002500257308 */ /* 0x000e220000000800 */
[----:B------:R-:W-:Y:S01]  /*6220*/  ISETP.LT.OR P1, PT, R29, 0x3a, P1 ;  /* 0x0000003a1d00780c */ /* 0x000fe20000f21670 */
[--C-:B------:R-:W-:Y:S01]  /*6230*/  FFMA.FTZ R29, R51, UR10, -R38.reuse ;  /* 0x0000000a331d7c23 */ /* 0x100fe20008010826 */
[----:B------:R-:W-:Y:S01]  /*6240*/  FSEL R25, R25, -INF , !P5 ;  /* 0xff80000019197808 */ /* 0x000fe20006800000 */
[--C-:B------:R-:W-:Y:S01]  /*6250*/  FFMA.FTZ R42, R63, UR10, -R38.reuse ;  /* 0x0000000a3f2a7c23 */ /* 0x100fe20008010826 */
[----:B------:R-:W-:Y:S01]  /*6260*/  FMNMX.FTZ R30, R10, R5, !PT ;  /* 0x000000050a1e7209 */ /* 0x000fe20007810000 */
[--C-:B------:R-:W-:Y:S01]  /*6270*/  FFMA.FTZ R43, R65, UR10, -R38.reuse ;  /* 0x0000000a412b7c23 */ /* 0x100fe20008010826 */
[----:B------:R-:W-:Y:S01]  /*6280*/  FSEL R15, R15, -INF , !P1 ;  /* 0xff8000000f0f7808 */ /* 0x000fe20004800000 */
[----:B------:R1:W-:Y:S01]  /*6290*/  MUFU.EX2 R154, R29 ;  /* 0x0000001d009a7308 */ /* 0x0003e20000000800 */
[----:B------:R-:W-:Y:S01]  /*62a0*/  FMNMX.FTZ R30, R25, R30, !PT ;  /* 0x0000001e191e7209 */ /* 0x000fe20007810000 */
[--C-:B------:R-:W-:Y:S01]  /*62b0*/  FFMA.FTZ R24, R24, UR10, -R38.reuse ;  /* 0x0000000a18187c23 */ /* 0x100fe20008010826 */
[--C-:B------:R-:W-:Y:S01]  /*62c0*/  FFMA.FTZ R44, R67, UR10, -R38.reuse ;  /* 0x0000000a432c7c23 */ /* 0x100fe20008010826 */
[--C-:B------:R-:W-:Y:S01]  /*62d0*/  FFMA.FTZ R45, R69, UR10, -R38.reuse ;  /* 0x0000000a452d7c23 */ /* 0x100fe20008010826 */
[----:B------:R-:W-:Y:S01]  /*62e0*/  FMNMX.FTZ R30, R15, R30, !PT ;  /* 0x0000001e0f1e7209 */ /* 0x000fe20007810000 */
[--C-:B------:R-:W-:Y:S01]  /*62f0*/  FFMA.FTZ R46, R71, UR10, -R38.reuse ;  /* 0x0000000a472e7c23 */ /* 0x100fe20008010826 */
[--C-:B------:R-:W-:Y:S01]  /*6300*/  FFMA.FTZ R27, R27, UR10, -R38.reuse ;  /* 0x0000000a1b1b7c23 */ /* 0x100fe20008010826 */
[----:B------:R-:W-:Y:S01]  /*6310*/  MUFU.EX2 R39, R39 ;  /* 0x0000002700277308 */ /* 0x000fe20000000800 */
[--C-:B------:R-:W-:Y:S01]  /*6320*/  FFMA.FTZ R26, R26, UR10, -R38.reuse ;  /* 0x0000000a1a1a7c23 */ /* 0x100fe20008010826 */
[----:B------:R-:W1:Y:S01]  /*6330*/  SHFL.BFLY PT, R5, R30, 0x2, 0x1f ;  /* 0x0c401f001e057f89 */ /* 0x000e6200000e0000 */
[----:B------:R-:W-:Y:S01]  /*6340*/  FFMA.FTZ R13, R13, UR10, -R38 ;  /* 0x0000000a0d0d7c23 */ /* 0x000fe20008010826 */
[----:B0-----:R-:W-:-:S04]  /*6350*/  F2FP.BF16.F32.PACK_AB R152, R37, R36 ;  /* 0x000000242598723e */ /* 0x001fc800000010ff */
[----:B------:R-:W-:Y:S08]  /*6360*/  MUFU.EX2 R40, R40 ;  /* 0x0000002800287308 */ /* 0x000ff00000000800 */
[----:B------:R-:W0:Y:S08]  /*6370*/  MUFU.EX2 R41, R41 ;  /* 0x0000002900297308 */ /* 0x000e300000000800 */
[----:B------:R-:W-:Y:S01]  /*6380*/  MUFU.EX2 R42, R42 ;  /* 0x0000002a002a7308 */ /* 0x000fe20000000800 */
[----:B-1----:R-:W-:-:S05]  /*6390*/  FMNMX.FTZ R29, R30, R5, !PT ;  /* 0x000000051e1d7209 */ /* 0x002fca0007810000 */
[----:B------:R-:W1:Y:S02]  /*63a0*/  SHFL.BFLY PT, R30, R29, 0x1, 0x1f ;  /* 0x0c201f001d1e7f89 */ /* 0x000e6400000e0000 */
[----:B------:R-:W2:Y:S01]  /*63b0*/  MUFU.EX2 R43, R43 ;  /* 0x0000002b002b7308 */ /* 0x000ea20000000800 */
[----:B0-----:R-:W-:-:S07]  /*63c0*/  F2FP.BF16.F32.PACK_AB R156, R41, R40 ;  /* 0x00000028299c723e */ /* 0x001fce00000010ff */
[----:B------:R-:W-:Y:S08]  /*63d0*/  MUFU.EX2 R47, R24 ;  /* 0x00000018002f7308 */ /* 0x000ff00000000800 */
[----:B------:R-:W-:Y:S01]  /*63e0*/  MUFU.EX2 R44, R44 ;  /* 0x0000002c002c7308 */ /* 0x000fe20000000800 */
[----:B--2---:R-:W-:Y:S02]  /*63f0*/  F2FP.BF16.F32.PACK_AB R158, R43, R42 ;  /* 0x0000002a2b9e723e */ /* 0x004fe400000010ff */
[----:B-1----:R-:W-:-:S05]  /*6400*/  FMNMX.FTZ R5, R29, R30, !PT ;  /* 0x0000001e1d057209 */ /* 0x002fca0007810000 */
[----:B------:R-:W0:Y:S01]  /*6410*/  MUFU.EX2 R45, R45 ;  /* 0x0000002d002d7308 */ /* 0x000e220000000800 */
[C---:B------:R-:W-:Y:S01]  /*6420*/  FSETP.NEU.FTZ.AND P1, PT, R5.reuse, -INF , PT ;  /* 0xff8000000500780b */ /* 0x040fe20003f3d000 */
[----:B------:R-:W-:-:S06]  /*6430*/  FMUL.FTZ R29, R5, UR10 ;  /* 0x0000000a051d7c20 */ /* 0x000fcc0008410000 */
[----:B------:R1:W-:Y:S01]  /*6440*/  MUFU.EX2 R30, R21 ;  /* 0x00000015001e7308 */ /* 0x0003e20000000800 */
[----:B------:R-:W-:-:S05]  /*6450*/  FSEL R29, R29, RZ, P1 ;  /* 0x000000ff1d1d7208 */ /* 0x000fca0000800000 */
[--C-:B------:R-:W-:Y:S01]  /*6460*/  FFMA.FTZ R3, R3, UR10, -R29.reuse ;  /* 0x0000000a03037c23 */ /* 0x100fe2000801081d */
[--C-:B------:R-:W-:Y:S01]  /*6470*/  FFMA.FTZ R4, R4, UR10, -R29.reuse ;  /* 0x0000000a04047c23 */ /* 0x100fe2000801081d */
[--C-:B------:R-:W-:Y:S01]  /*6480*/  FFMA.FTZ R14, R14, UR10, -R29.reuse ;  /* 0x0000000a0e0e7c23 */ /* 0x100fe2000801081d */
[--C-:B------:R-:W-:Y:S01]  /*6490*/  FFMA.FTZ R20, R20, UR10, -R29.reuse ;  /* 0x0000000a14147c23 */ /* 0x100fe2000801081d */
[--C-:B------:R-:W-:Y:S01]  /*64a0*/  FFMA.FTZ R28, R28, UR10, -R29.reuse ;  /* 0x0000000a1c1c7c23 */ /* 0x100fe2000801081d */
[----:B------:R-:W-:Y:S01]  /*64b0*/  FFMA.FTZ R31, R31, UR10, -R29 ;  /* 0x0000000a1f1f7c23 */ /* 0x000fe2000801081d */
[----:B------:R-:W-:Y:S01]  /*64c0*/  MUFU.EX2 R3, R3 ;  /* 0x0000000300037308 */ /* 0x000fe20000000800 */
[----:B-1----:R-:W-:Y:S01]  /*64d0*/  FADD.FTZ R21, R36, R37 ;  /* 0x0000002524157221 */ /* 0x002fe20000010000 */
        /* <DEDUP_REMOVED lines=10> */
[----:B------:R-:W-:Y:S01]  /*6580*/  FFMA.FTZ R15, R15, UR10, -R29 ;  /* 0x0000000a0f0f7c23 */ /* 0x000fe2000801081d */
[----:B0-----:R-:W-:-:S03]  /*6590*/  F2FP.BF16.F32.PACK_AB R160, R45, R44 ;  /* 0x0000002c2da0723e */ /* 0x001fc600000010ff */
[----:B------:R-:W0:Y:S08]  /*65a0*/  MUFU.EX2 R14, R14 ;  /* 0x0000000e000e7308 */ /* 0x000e300000000800 */
[----:B------:R2:W3:Y:S01]  /*65b0*/  MUFU.EX2 R155, R20 ;  /* 0x00000014009b7308 */ /* 0x0004e20000000800 */
[----:B-1----:R-:W-:-:S07]  /*65c0*/  F2FP.BF16.F32.PACK_AB R153, R4, R3 ;  /* 0x000000030499723e */ /* 0x002fce00000010ff */
[----:B------:R-:W1:Y:S01]  /*65d0*/  MUFU.EX2 R28, R28 ;  /* 0x0000001c001c7308 */ /* 0x000e620000000800 */
[----:B--2---:R-:W-:Y:S01]  /*65e0*/  FADD.FTZ R20, R154, R21 ;  /* 0x000000159a147221 */ /* 0x004fe20000010000 */
[----:B------:R-:W-:Y:S01]  /*65f0*/  FADD.FTZ R21, R3, R4 ;  /* 0x0000000403157221 */ /* 0x000fe20000010000 */
[C---:B------:R-:W-:Y:S02]  /*6600*/  F2FP.BF16.F32.PACK_AB R154, R39.reuse, R154 ;  /* 0x0000009a279a723e */ /* 0x040fe400000010ff */
[----:B------:R-:W-:Y:S01]  /*6610*/  FADD.FTZ R49, R39, R20 ;  /* 0x0000001427317221 */ /* 0x000fe20000010000 */
[----:B0-----:R-:W-:Y:S02]  /*6620*/  FADD.FTZ R20, R14, R21 ;  /* 0x000000150e147221 */ /* 0x001fe40000010000 */
[----:B------:R-:W0:Y:S01]  /*6630*/  MUFU.EX2 R31, R31 ;  /* 0x0000001f001f7308 */ /* 0x000e220000000800 */
[----:B------:R-:W-:Y:S01]  /*6640*/  FADD.FTZ R24, R40, R49 ;  /* 0x0000003128187221 */ /* 0x000fe20000010000 */
[C---:B---3--:R-:W-:Y:S01]  /*6650*/  FADD.FTZ R21, R155.reuse, R20 ;  /* 0x000000149b157221 */ /* 0x048fe20000010000 */
[----:B------:R-:W-:-:S02]  /*6660*/  F2FP.BF16.F32.PACK_AB R155, R155, R14 ;  /* 0x0000000e9b9b723e */ /* 0x000fc400000010ff */
[----:B------:R-:W-:-:S03]  /*6670*/  FADD.FTZ R49, R41, R24 ;  /* 0x0000001829317221 */ /* 0x000fc60000010000 */
[----:B------:R-:W2:Y:S01]  /*6680*/  MUFU.EX2 R32, R32 ;  /* 0x0000002000207308 */ /* 0x000ea20000000800 */
[----:B-1----:R-:W-:Y:S01]  /*6690*/  FADD.FTZ R20, R28, R21 ;  /* 0x000000151c147221 */ /* 0x002fe20000010000 */
[----:B------:R-:W-:Y:S01]  /*66a0*/  FADD.FTZ R24, R42, R49 ;  /* 0x000000312a187221 */ /* 0x000fe20000010000 */
[----:B------:R1:W-:Y:S03]  /*66b0*/  STSM.16.M88.4 [R22+0x26800], R152 ;  /* 0x0268009816007844 */ /* 0x0003e60000000200 */
[----:B------:R-:W-:Y:S02]  /*66c0*/  FADD.FTZ R29, R43, R24 ;  /* 0x000000182b1d7221 */ /* 0x000fe40000010000 */
[----:B------:R-:W3:Y:S01]  /*66d0*/  MUFU.EX2 R33, R33 ;  /* 0x0000002100217308 */ /* 0x000ee20000000800 */
[C---:B0-----:R-:W-:Y:S01]  /*66e0*/  FADD.FTZ R21, R31.reuse, R20 ;  /* 0x000000141f157221 */ /* 0x041fe20000010000 */
[----:B------:R-:W-:Y:S01]  /*66f0*/  FADD.FTZ R36, R44, R29 ;  /* 0x0000001d2c247221 */ /* 0x000fe20000010000 */
[----:B------:R-:W-:-:S03]  /*6700*/  F2FP.BF16.F32.PACK_AB R157, R31, R28 ;  /* 0x0000001c1f9d723e */ /* 0x000fc600000010ff */
[----:B------:R-:W-:Y:S02]  /*6710*/  FADD.FTZ R29, R45, R36 ;  /* 0x000000242d1d7221 */ /* 0x000fe40000010000 */
[----:B------:R-:W0:Y:S01]  /*6720*/  MUFU.EX2 R34, R34 ;  /* 0x0000002200227308 */ /* 0x000e220000000800 */
[----:B--2---:R-:W-:-:S07]  /*6730*/  FADD.FTZ R24, R32, R21 ;  /* 0x0000001520187221 */ /* 0x004fce0000010000 */
[----:B------:R-:W2:Y:S01]  /*6740*/  MUFU.EX2 R35, R35 ;  /* 0x0000002300237308 */ /* 0x000ea20000000800 */
[C---:B---3--:R-:W-:Y:S01]  /*6750*/  FADD.FTZ R21, R33.reuse, R24 ;  /* 0x0000001821157221 */ /* 0x048fe20000010000 */
[----:B------:R-:W-:-:S05]  /*6760*/  F2FP.BF16.F32.PACK_AB R159, R33, R32 ;  /* 0x00000020219f723e */ /* 0x000fca00000010ff */
[----:B------:R1:W-:Y:S01]  /*6770*/  STSM.16.M88.4 [R23], R156 ;  /* 0x0000009c17007844 */ /* 0x0003e20000000200 */
[----:B------:R-:W3:Y:S01]  /*6780*/  MUFU.EX2 R46, R46 ;  /* 0x0000002e002e7308 */ /* 0x000ee20000000800 */
[----:B0-----:R-:W-:-:S07]  /*6790*/  FADD.FTZ R4, R34, R21 ;  /* 0x0000001522047221 */ /* 0x001fce0000010000 */
        /* <DEDUP_REMOVED lines=8> */
[C---:B--2---:R-:W-:Y:S01]  /*6820*/  F2FP.BF16.F32.PACK_AB R162, R27.reuse, R46 ;  /* 0x0000002e1ba2723e */ /* 0x044fe200000010ff */
[----:B------:R-:W-:-:S06]  /*6830*/  FADD.FTZ R27, R27, R4 ;  /* 0x000000041b1b7221 */ /* 0x000fcc0000010000 */
[----:B------:R-:W-:Y:S01]  /*6840*/  MUFU.EX2 R11, R11 ;  /* 0x0000000b000b7308 */ /* 0x000fe20000000800 */
[C---:B---3--:R-:W-:Y:S01]  /*6850*/  FADD.FTZ R14, R9.reuse, R14 ;  /* 0x0000000e090e7221 */ /* 0x048fe20000010000 */
[----:B------:R-:W-:-:S05]  /*6860*/  F2FP.BF16.F32.PACK_AB R163, R9, R12 ;  /* 0x0000000c09a3723e */ /* 0x000fca00000010ff */
[----:B------:R1:W-:Y:S01]  /*6870*/  STSM.16.M88.4 [R185], R160 ;  /* 0x000000a0b9007844 */ /* 0x0003e20000000200 */
[----:B------:R-:W2:Y:S01]  /*6880*/  MUFU.EX2 R10, R10 ;  /* 0x0000000a000a7308 */ /* 0x000ea20000000800 */
[----:B0-----:R-:W-:Y:S01]  /*6890*/  F2FP.BF16.F32.PACK_AB R164, R47, R26 ;  /* 0x0000001a2fa4723e */ /* 0x001fe200000010ff */
[----:B------:R-:W-:-:S04]  /*68a0*/  FADD.FTZ R26, R26, R27 ;  /* 0x0000001b1a1a7221 */ /* 0x000fc80000010000 */
[----:B------:R-:W-:Y:S02]  /*68b0*/  FADD.FTZ R26, R47, R26 ;  /* 0x0000001a2f1a7221 */ /* 0x000fe40000010000 */
[----:B------:R-:W0:Y:S08]  /*68c0*/  MUFU.EX2 R13, R13 ;  /* 0x0000000d000d7308 */ /* 0x000e300000000800 */
[----:B------:R-:W-:Y:S01]  /*68d0*/  MUFU.EX2 R25, R25 ;  /* 0x0000001900197308 */ /* 0x000fe20000000800 */
[----:B--2---:R-:W-:Y:S01]  /*68e0*/  F2FP.BF16.F32.PACK_AB R165, R10, R11 ;  /* 0x0000000b0aa5723e */ /* 0x004fe200000010ff */
[----:B------:R-:W-:-:S04]  /*68f0*/  FADD.FTZ R11, R11, R14 ;  /* 0x0000000e0b0b7221 */ /* 0x000fc80000010000 */
[----:B------:R-:W-:Y:S02]  /*6900*/  FADD.FTZ R10, R10, R11 ;  /* 0x0000000b0a0a7221 */ /* 0x000fe40000010000 */
[----:B------:R-:W2:Y:S01]  /*6910*/  MUFU.EX2 R20, R15 ;  /* 0x0000000f00147308 */ /* 0x000ea20000000800 */
[----:B0-----:R-:W-:Y:S01]  /*6920*/  F2FP.BF16.F32.PACK_AB R166, R30, R13 ;  /* 0x0000000d1ea6723e */ /* 0x001fe200000010ff */
        /* <DEDUP_REMOVED lines=8> */
.L_x_2261:
[----:B------:R0:W2:Y:S01]  /*69b0*/  SYNCS.PHASECHK.TRANS64.TRYWAIT P1, [R7+URZ+0x28c50], R8 ;  /* 0x028c5008070075a7 */ /* 0x0000a2000802017f */
[----:B------:R-:W-:Y:S05]  /*69c0*/  @!P0 BRA `(.L_x_2262) ;  /* 0x0000000000048947 */ /* 0x000fea0003800000 */
[----:B------:R-:W-:Y:S01]  /*69d0*/  BPT.TRAP 0x1 ;  /* 0x000000040000795c */ /* 0x000fe20000300000 */
.L_x_2262:
[----:B--2---:R-:W-:Y:S05]  /*69e0*/  @P1 BRA `(.L_x_2263) ;  /* 0x0000000000081947 */ /* 0x004fea0003800000 */
[----:B------:R-:W2:Y:S02]  /*69f0*/  SYNCS.PHASECHK.TRANS64.TRYWAIT P1, [R7+URZ+0x28c50], R8 ;  /* 0x028c5008070075a7 */ /* 0x000ea4000802017f */
[----:B--2---:R-:W-:Y:S05]  /*6a00*/  @!P1 BRA `(.L_x_2264) ;  /* 0x00000134004c9947 */ /* 0x004fea0003800000 */
.L_x_2263:
        /* <DEDUP_REMOVED lines=34> */
.L_x_2265:
[----:B------:R-:W-:Y:S01]  /*6c30*/  R2UR UR6, R7 ;  /* 0x00000000070672ca */ /* 0x000fe200000e0000 */
[----:B------:R-:W-:Y:S01]  /*6c40*/  UISETP.NE.AND UP1, UPT, UR52, URZ, UPT ;  /* 0x0000003f3400728c */ /* 0x000fe2000bf25270 */
[----:B------:R-:W-:Y:S01]  /*6c50*/  R2UR UR26, R168 ;  /* 0x00000000a81a72ca */ /* 0x000fe200000e0000 */
[----:B------:R-:W-:-:S06]  /*6c60*/  UISETP.NE.AND UP0, UPT, UR51, URZ, UPT ;  /* 0x0000003f3300728c */ /* 0x000fcc000bf05270 */
[----:B------:R-:W-:-:S03]  /*6c70*/  PLOP3.LUT P1, PT, PT, PT, UP0, 0x40, 0x0 ;  /* 0x000000000000781c */ /* 0x000fc60003f2e808 */
[----:B------:R-:W-:Y:S01]  /*6c80*/  @UP1 ULDC UR15, c[0x0][0x450] ;  /* 0x00011400000f1ab9 */ /* 0x000fe20000000800 */
[----:B------:R-:W-:Y:S02]  /*6c90*/  UIADD3 UR6, UR6, 0x28c60, URZ ;  /* 0x00028c6006067890 */ /* 0x000fe4000fffe03f */
[----:B------:R-:W-:Y:S02]  /*6ca0*/  UIADD3 UR26, UR26, -0x2, URZ ;  /* 0xfffffffe1a1a7890 */ /* 0x000fe4000fffe03f */
[----:B------:R-:W-:-:S03]  /*6cb0*/  UPRMT UR14, UR40, 0x654, UR6 ;  /* 0x00000654280e7896 */ /* 0x000fc60008000006 */
[----:B------:R-:W-:Y:S02]  /*6cc0*/  @UP1 ULDC UR6, c[0x0][0x44c] ;  /* 0x0001130000061ab9 */ /* 0x000fe40000000800 */
[----:B------:R-:W-:-:S04]  /*6cd0*/  UIMAD.WIDE.U32 UR6, UR45, UR6, URZ ;  /* 0x000000062d0672a5 */ /* 0x000fc8000f8e003f */
[----:B------:R-:W-:Y:S01]  /*6ce0*/  SYNCS.ARRIVE.TRANS64.RED.A1T0 RZ, [UR14], RZ ;  /* 0x000000ffffff79a7 */ /* 0x000fe2000810040e */
[----:B------:R-:W-:Y:S01]  /*6cf0*/  UMOV UR14, UR45 ;  /* 0x0000002d000e7c82 */ /* 0x000fe20008000000 */
[----:B------:R-:W-:-:S04]  /*6d00*/  @UP1 USHF.R.U32.HI UR14, URZ, UR15, UR7 ;  /* 0x0000000f3f0e1299 */ /* 0x000fc80008011607 */
[----:B------:R-:W-:-:S04]  /*6d10*/  UIADD3 UR6, UR14, UR48, -UR50 ;  /* 0x000000300e067290 */ /* 0x000fc8000fffe832 */
[----:B------:R-:W-:Y:S01]  /*6d20*/  UIADD3 UR11, UR6, UR11, URZ ;  /* 0x0000000b060b7290 */ /* 0x000fe2000fffe03f */
[----:B------:R-:W-:Y:S11]  /*6d30*/  @P1 BRA `(.L_x_2266) ;  /* 0x00000000004c1947 */ /* 0x000ff60003800000 */
[----:B------:R-:W-:Y:S01]  /*6d40*/  ISETP.LT.AND P1, PT, RZ, UR6, PT ;  /* 0x00000006ff007c0c */ /* 0x000fe2000bf21270 */
[----:B------:R-:W-:-:S12]  /*6d50*/  UIADD3 UR18, UR6, -0x1, URZ ;  /* 0xffffffff06127890 */ /* 0x000fd8000fffe03f */
[----:B------:R-:W-:Y:S05]  /*6d60*/  @P1 BRA `(.L_x_2267) ;  /* 0x0000000000201947 */ /* 0x000fea0003800000 */
[----:B------:R-:W-:Y:S01]  /*6d70*/  ULDC UR19, c[0x0][0x9e4] ;  /* 0x0002790000137ab9 */ /* 0x000fe20000000800 */
[----:B------:R-:W-:Y:S02]  /*6d80*/  UIADD3 UR18, -UR6, URZ, URZ ;  /* 0x0000003f06127290 */ /* 0x000fe4000fffe13f */
[----:B------:R-:W-:-:S11]  /*6d90*/  UISETP.NE.AND UP0, UPT, UR19, 0x1, UPT ;  /* 0x000000011300788c */ /* 0x000fd6000bf05270 */
[----:B------:R-:W-:Y:S02]  /*6da0*/  @UP0 ULDC.64 UR6, c[0x0][0x9e8] ;  /* 0x00027a0000060ab9 */ /* 0x000fe40000000a00 */
[----:B------:R-:W-:-:S04]  /*6db0*/  UIMAD.WIDE.U32 UR14, UR18, UR6, URZ ;  /* 0x00000006120e72a5 */ /* 0x000fc8000f8e003f */
[----:B------:R-:W-:-:S04]  /*6dc0*/  @UP0 USHF.R.U32.HI UR18, URZ, UR7, UR15 ;  /* 0x000000073f120299 */ /* 0x000fc8000801160f */
[----:B------:R-:W-:Y:S01]  /*6dd0*/  ULOP3.LUT UR18, URZ, UR18, URZ, 0x33, !UPT ;  /* 0x000000123f127292 */ /* 0x000fe2000f8e333f */
[----:B------:R-:W-:Y:S11]  /*6de0*/  BRA `(.L_x_2268) ;  /* 0x0000000000147947 */ /* 0x000ff60003800000 */
.L_x_2267:
[----:B------:R-:W-:Y:S02]  /*6df0*/  ULDC UR19, c[0x0][0x9e4] ;  /* 0x0002790000137ab9 */ /* 0x000fe40000000800 */
[----:B------:R-:W-:-:S11]  /*6e00*/  UISETP.NE.AND UP0, UPT, UR19, 0x1, UPT ;  /* 0x000000011300788c */ /* 0x000fd6000bf05270 */
[----:B------:R-:W-:Y:S02]  /*6e10*/  @UP0 ULDC.64 UR6, c[0x0][0x9e8] ;  /* 0x00027a0000060ab9 */ /* 0x000fe40000000a00 */
[----:B------:R-:W-:-:S04]  /*6e20*/  UIMAD.WIDE.U32 UR14, UR18, UR6, URZ ;  /* 0x00000006120e72a5 */ /* 0x000fc8000f8e003f */
[----:B------:R-:W-:-:S12]  /*6e30*/  @UP0 USHF.R.U32.HI UR18, URZ, UR7, UR15 ;  /* 0x000000073f120299 */ /* 0x000fd8000801160f */
.L_x_2268:
[----:B------:R-:W-:-:S04]  /*6e40*/  UIMAD UR18, UR18, UR19, UR19 ;  /* 0x00000013121272a4 */ /* 0x000fc8000f8e0213 */
[----:B------:R-:W-:-:S04]  /*6e50*/  UISETP.LT.AND UP0, UPT, UR11, UR18, UPT ;  /* 0x000000120b00728c */ /* 0x000fc8000bf01270 */
[----:B------:R-:W-:-:S12]  /*6e60*/  USEL UR11, UR11, UR18, UP0 ;  /* 0x000000120b0b7287 */ /* 0x000fd80008000000 */
.L_x_2266:
[----:B------:R-:W-:-:S04]  /*6e70*/  USHF.R.S32.HI UR6, URZ, 0x1f, UR11 ;  /* 0x0000001f3f067899 */ /* 0x000fc8000801140b */
[----:B------:R-:W-:-:S04]  /*6e80*/  ULEA.HI UR6, UR6, UR11, URZ, 0x6 ;  /* 0x0000000b06067291 */ /* 0x000fc8000f8f303f */
[----:B------:R-:W-:-:S04]  /*6e90*/  USHF.R.S32.HI UR6, URZ, 0x6, UR6 ;  /* 0x000000063f067899 */ /* 0x000fc80008011406 */
[----:B------:R-:W-:-:S04]  /*6ea0*/  UISETP.LT.AND UP0, UPT, UR47, UR6, UPT ;  /* 0x000000062f00728c */ /* 0x000fc8000bf01270 */
[----:B------:R-:W-:-:S04]  /*6eb0*/  USEL UR20, UR47, UR6, !UP0 ;  /* 0x000000062f147287 */ /* 0x000fc8000c000000 */
[----:B------:R-:W-:-:S06]  /*6ec0*/  UISETP.GE.AND UP0, UPT, UR26, UR20, UPT ;  /* 0x000000141a00728c */ /* 0x000fcc000bf06270 */
[----:B------:R-:W-:-:S13]  /*6ed0*/  PLOP3.LUT P1, PT, PT, PT, UP0, 0x80, 0x0 ;  /* 0x000000000000781c */ /* 0x000fda0003f2f008 */
        /* <DEDUP_REMOVED lines=8> */
[----:B------:R-:W-:-:S05]  /*6f60*/  ULDC UR24, c[0x0][0x9e0] ;  /* 0x0002780000187ab9 */ /* 0x000fca0000000800 */
.L_x_2288:
[----:B------:R-:W-:-:S04]  /*6f70*/  UIADD3 UR38, UR28, 0x1, URZ ;  /* 0x000000011c267890 */ /* 0x000fc8000fffe03f */
[----:B------:R-:W-:-:S04]  /*6f80*/  UISETP.NE.AND UP0, UPT, UR38, 0x2, UPT ;  /* 0x000000022600788c */ /* 0x000fc8000bf05270 */
[----:B------:R-:W-:Y:S02]  /*6f90*/  USEL UR6, URZ, 0x1, UP0 ;  /* 0x000000013f067887 */ /* 0x000fe40008000000 */
[----:B------:R-:W-:Y:S02]  /*6fa0*/  USEL UR38, UR38, URZ, UP0 ;  /* 0x0000003f26267287 */ /* 0x000fe40008000000 */
[----:B------:R-:W-:Y:S01]  /*6fb0*/  ULOP3.LUT UR37, UR37, UR6, URZ, 0x3c, !UPT ;  /* 0x0000000625257292 */ /* 0x000fe2000f8e3c3f */
[----:B-1----:R-:W-:Y:S11]  /*6fc0*/  @!P0 BRA `(.L_x_2270) ;  /* 0x0000000000048947 */ /* 0x002ff60003800000 */
[----:B------:R-:W-:Y:S01]  /*6fd0*/  BPT.TRAP 0x1 ;  /* 0x000000040000795c */ /* 0x000fe20000300000 */
.L_x_2270:
[----:B------:R-:W-:Y:S01]  /*6fe0*/  ULEA UR25, UR38, UR41, 0x3 ;  /* 0x0000002926197291 */ /* 0x000fe2000f8e183f */
[----:B0-2---:R-:W-:-:S05]  /*6ff0*/  IMAD.U32 R7, RZ, RZ, UR37 ;  /* 0x00000025ff077e24 */ /* 0x005fca000f8e00ff */
[----:B------:R-:W-:-:S04]  /*7000*/  SHF.L.U32 R7, R7, 0x1f, RZ ;  /* 0x0000001f07077819 */ /* 0x000fc800000006ff */
[----:B------:R0:W2:Y:S01]  /*7010*/  SYNCS.PHASECHK.TRANS64.TRYWAIT P1, [UR25+0x28c30], R7 ;  /* 0x028c3007ff0075a7 */ /* 0x0000a20008020159 */
[----:B------:R-:W-:Y:S05]  /*7020*/  @!P0 BRA `(.L_x_2271) ;  /* 0x0000000000048947 */ /* 0x000fea0003800000 */
[----:B------:R-:W-:Y:S01]  /*7030*/  BPT.TRAP 0x1 ;  /* 0x000000040000795c */ /* 0x000fe20000300000 */
.L_x_2271:
[----:B--2---:R-:W-:Y:S05]  /*7040*/  @P1 BRA `(.L_x_2272) ;  /* 0x0000000000081947 */ /* 0x004fea0003800000 */
[----:B------:R-:W2:Y:S02]  /*7050*/  SYNCS.PHASECHK.TRANS64.TRYWAIT P1, [UR25+0x28c30], R7 ;  /* 0x028c3007ff0075a7 */ /* 0x000ea40008020159 */
[----:B--2---:R-:W-:Y:S05]  /*7060*/  @!P1 BRA `(.L_x_2273) ;  /* 0x0000012c00c89947 */ /* 0x004fea0003800000 */
.L_x_2272:
[----:B------:R-:W-:Y:S01]  /*7070*/  R2UR UR18, R0 ;  /* 0x00000000001272ca */ /* 0x000fe200000e0000 */
[----:B-1----:R-:W-:Y:S01]  /*7080*/  WARPGROUP.ARRIVE ;  /* 0x00000000000079c5 */ /* 0x002fe20000000000 */
[----:B------:R-:W-:Y:S01]  /*7090*/  UMOV UR19, 0x40000040 ;  /* 0x4000004000137882 */ /* 0x000fe20000000000 */
[----:B------:R-:W-:Y:S01]  /*70a0*/  UMOV UR7, 0x40000040 ;  /* 0x4000004000077882 */ /* 0x000fe20000000000 */
[----:B------:R-:W-:Y:S01]  /*70b0*/  UMOV UR11, 0x40000040 ;  /* 0x40000040000b7882 */ /* 0x000fe20000000000 */
[----:B------:R-:W-:-:S08]  /*70c0*/  UMOV UR15, 0x40000040 ;  /* 0x40000040000f7882 */ /* 0x000fd00000000000 */
[----:B------:R-:W-:-:S04]  /*70d0*/  ULEA UR18, UR38, UR18, 0x9 ;  /* 0x0000001226127291 */ /* 0x000fc8000f8e483f */
[----:B------:R-:W-:Y:S02]  /*70e0*/  UIADD3 UR6, UR18, 0x2, URZ ;  /* 0x0000000212067890 */ /* 0x000fe4000fffe03f */
[----:B------:R-:W-:Y:S02]  /*70f0*/  UIADD3 UR10, UR18, 0x4, URZ ;  /* 0x00000004120a7890 */ /* 0x000fe4000fffe03f */
[----:B------:R-:W-:Y:S02]  /*7100*/  UIADD3 UR14, UR18, 0x6, URZ ;  /* 0x00000006120e7890 */ /* 0x000fe4000fffe03f */
        /* <DEDUP_REMOVED lines=13> */
.L_x_2274:
[----:B------:R-:W-:Y:S01]  /*71e0*/  UISETP.NE.AND UP1, UPT, UR52, URZ, UPT ;  /* 0x0000003f3400728c */ /* 0x000fe2000bf25270 */
[----:B------:R-:W-:Y:S02]  /*71f0*/  VIADD R227, R186, UR45 ;  /* 0x0000002dbae37c36 */ /* 0x000fe40008000000 */
[----:B------:R-:W-:Y:S01]  /*7200*/  FMUL.FTZ R13, R153, UR23 ;  /* 0x00000017990d7c20 */ /* 0x000fe20008410000 */
[----:B------:R-:W-:Y:S01]  /*7210*/  FMUL.FTZ R153, R163, UR23 ;  /* 0x00000017a3997c20 */ /* 0x000fe20008410000 */
[----:B------:R-:W-:Y:S01]  /*7220*/  FMUL.FTZ R163, R174, UR23 ;  /* 0x00000017aea37c20 */ /* 0x000fe20008410000 */
[----:B------:R-:W-:Y:S01]  /*7230*/  USHF.L.U32 UR7, UR26, 0x6, URZ ;  /* 0x000000061a077899 */ /* 0x000fe2000800063f */
[----:B------:R-:W-:Y:S01]  /*7240*/  PLOP3.LUT P1, PT, PT, PT, UP1, 0x80, 0x0 ;  /* 0x000000000000781c */ /* 0x000fe20003f2f018 */
[----:B------:R-:W-:Y:S01]  /*7250*/  FMUL.FTZ R174, R180, UR23 ;  /* 0x00000017b4ae7c20 */ /* 0x000fe20008410000 */
[----:B------:R-:W-:Y:S01]  /*7260*/  PLOP3.LUT P2, PT, PT, PT, UP1, 0x80, 0x0 ;  /* 0x000000000000781c */ /* 0x000fe20003f4f018 */
[----:B------:R-:W-:Y:S01]  /*7270*/  FMUL.FTZ R12, R152, UR23 ;  /* 0x00000017980c7c20 */ /* 0x000fe20008410000 */
[----:B------:R-:W-:Y:S01]  /*7280*/  FMUL.FTZ R5, R154, UR23 ;  /* 0x000000179a057c20 */ /* 0x000fe20008410000 */
[----:B------:R-:W-:Y:S01]  /*7290*/  @UP1 ULDC UR6, c[0x0][0x44c] ;  /* 0x0001130000061ab9 */ /* 0x000fe20000000800 */
[----:B------:R-:W-:Y:S01]  /*72a0*/  FMUL.FTZ R20, R156, UR23 ;  /* 0x000000179c147c20 */ /* 0x000fe20008410000 */
[----:B------:R-:W-:Y:S01]  /*72b0*/  UISETP.NE.AND UP0, UPT, UR51, URZ, UPT ;  /* 0x0000003f3300728c */ /* 0x000fe2000bf05270 */
[----:B--2---:R-:W-:Y:S01]  /*72c0*/  FMUL.FTZ R6, R155, UR23 ;  /* 0x000000179b067c20 */ /* 0x004fe20008410000 */
[----:B------:R-:W-:Y:S01]  /*72d0*/  FMUL.FTZ R21, R157, UR23 ;  /* 0x000000179d157c20 */ /* 0x000fe20008410000 */
[----:B------:R-:W-:Y:S01]  /*72e0*/  FMUL.FTZ R14, R158, UR23 ;  /* 0x000000179e0e7c20 */ /* 0x000fe20008410000 */
[----:B------:R-:W-:Y:S01]  /*72f0*/  FMUL.FTZ R154, R160, UR23 ;  /* 0x00000017a09a7c20 */ /* 0x000fe20008410000 */
[----:B------:R-:W-:Y:S01]  /*7300*/  FMUL.FTZ R152, R162, UR23 ;  /* 0x00000017a2987c20 */ /* 0x000fe20008410000 */
[----:B------:R-:W-:Y:S01]  /*7310*/  @P1 IMAD.HI.U32 R8, R227, UR6, RZ ;  /* 0x00000006e3081c27 */ /* 0x000fe2000f8e00ff */
[----:B------:R-:W-:-:S03]  /*7320*/  @UP1 ULDC UR6, c[0x0][0x450] ;  /* 0x0001140000061ab9 */ /* 0x000fc60000000800 */
[----:B------:R-:W-:Y:S01]  /*7330*/  FMUL.FTZ R156, R167, UR23 ;  /* 0x00000017a79c7c20 */ /* 0x000fe20008410000 */
[----:B------:R-:W-:Y:S01]  /*7340*/  FMUL.FTZ R15, R159, UR23 ;  /* 0x000000179f0f7c20 */ /* 0x000fe20008410000 */
[----:B------:R-:W-:Y:S01]  /*7350*/  FMUL.FTZ R155, R161, UR23 ;  /* 0x00000017a19b7c20 */ /* 0x000fe20008410000 */
[----:B------:R-:W-:Y:S01]  /*7360*/  @P2 SHF.R.U32.HI R227, RZ, UR6, R8 ;  /* 0x00000006ffe32c19 */ /* 0x000fe20008011608 */
[----:B------:R-:W-:Y:S01]  /*7370*/  UIADD3 UR6, UR25, 0x28c40, URZ ;  /* 0x00028c4019067890 */ /* 0x000fe2000fffe03f */
[----:B------:R-:W-:Y:S01]  /*7380*/  FMUL.FTZ R158, R164, UR23 ;  /* 0x00000017a49e7c20 */ /* 0x000fe20008410000 */
[----:B------:R-:W-:Y:S01]  /*7390*/  FMUL.FTZ R160, R165, UR23 ;  /* 0x00000017a5a07c20 */ /* 0x000fe20008410000 */
[----:B------:R-:W-:Y:S01]  /*73a0*/  FMUL.FTZ R157, R166, UR23 ;  /* 0x00000017a69d7c20 */ /* 0x000fe20008410000 */
[----:B------:R-:W1:Y:S01]  /*73b0*/  SHFL.IDX PT, R180, R227, RZ, 0x1c1f ;  /* 0x001c1fffe3b47589 */ /* 0x000e6200000e0000 */
[----:B------:R-:W-:Y:S01]  /*73c0*/  FMUL.FTZ R162, R168, UR23 ;  /* 0x00000017a8a27c20 */ /* 0x000fe20008410000 */
[----:B------:R-:W-:Y:S01]  /*73d0*/  FMUL.FTZ R167, R178, UR23 ;  /* 0x00000017b2a77c20 */ /* 0x000fe20008410000 */
[----:B------:R-:W-:Y:S01]  /*73e0*/  UPRMT UR6, UR40, 0x654, UR6 ;  /* 0x0000065428067896 */ /* 0x000fe20008000006 */
[----:B------:R-:W-:Y:S01]  /*73f0*/  FMUL.FTZ R164, R169, UR23 ;  /* 0x00000017a9a47c20 */ /* 0x000fe20008410000 */
[----:B------:R-:W-:Y:S01]  /*7400*/  FMUL.FTZ R159, R170, UR23 ;  /* 0x00000017aa9f7c20 */ /* 0x000fe20008410000 */
[----:B------:R-:W-:Y:S01]  /*7410*/  FMUL.FTZ R161, R171, UR23 ;  /* 0x00000017aba17c20 */ /* 0x000fe20008410000 */
[----:B------:R-:W-:Y:S01]  /*7420*/  FMUL.FTZ R166, R172, UR23 ;  /* 0x00000017aca67c20 */ /* 0x000fe20008410000 */
[----:B------:R-:W-:Y:S01]  /*7430*/  FMUL.FTZ R168, R173, UR23 ;  /* 0x00000017ada87c20 */ /* 0x000fe20008410000 */
[----:B------:R-:W-:Y:S01]  /*7440*/  FMUL.FTZ R165, R175, UR23 ;  /* 0x00000017afa57c20 */ /* 0x000fe20008410000 */
[----:B------:R-:W-:-:S02]  /*7450*/  IMAD.U32 R178, RZ, RZ, UR7 ;  /* 0x00000007ffb27e24 */ /* 0x000fc4000f8e00ff */
[----:B------:R-:W-:Y:S01]  /*7460*/  FMUL.FTZ R170, R176, UR23 ;  /* 0x00000017b0aa7c20 */ /* 0x000fe20008410000 */
[----:B------:R-:W-:Y:S01]  /*7470*/  FMUL.FTZ R172, R177, UR23 ;  /* 0x00000017b1ac7c20 */ /* 0x000fe20008410000 */
[----:B------:R-:W-:Y:S01]  /*7480*/  FMUL.FTZ R169, R179, UR23 ;  /* 0x00000017b3a97c20 */ /* 0x000fe20008410000 */
[----:B------:R-:W-:Y:S01]  /*7490*/  FMUL.FTZ R175, R181, UR23 ;  /* 0x00000017b5af7c20 */ /* 0x000fe20008410000 */
[----:B------:R-:W-:Y:S01]  /*74a0*/  FMUL.FTZ R171, R182, UR23 ;  /* 0x00000017b6ab7c20 */ /* 0x000fe20008410000 */
[----:B------:R-:W-:Y:S01]  /*74b0*/  FMUL.FTZ R173, R183, UR23 ;  /* 0x00000017b7ad7c20 */ /* 0x000fe20008410000 */
[----:B------:R-:W-:Y:S01]  /*74c0*/  IMAD.U32 R8, RZ, RZ, UR50 ;  /* 0x00000032ff087e24 */ /* 0x000fe2000f8e00ff */
[----:B------:R-:W-:Y:S01]  /*74d0*/  PLOP3.LUT P1, PT, PT, PT, UP0, 0x40, 0x0 ;  /* 0x000000000000781c */ /* 0x000fe20003f2e808 */
[----:B------:R-:W2:Y:S01]  /*74e0*/  MUFU.TANH R12, R12 ;  /* 0x0000000c000c7308 */ /* 0x000ea20000002400 */
[----:B------:R-:W-:Y:S01]  /*74f0*/  IADD3 R178, -R2, 0x1, -R178 ;  /* 0x0000000102b27810 */ /* 0x000fe20007ffe9b2 */
[----:B------:R-:W-:Y:S01]  /*7500*/  SYNCS.ARRIVE.TRANS64.RED.A1T0 RZ, [UR6], RZ ;  /* 0x000000ffffff79a7 */ /* 0x000fe20008100406 */
[----:B------:R-:W-:-:S02]  /*7510*/  ULOP3.LUT UR6, URZ, UR22, URZ, 0x33, !UPT ;  /* 0x000000163f067292 */ /* 0x000fc4000f8e333f */
[----:B------:R-:W-:-:S03]  /*7520*/  IADD3 R178, -R8, UR48, R178 ;  /* 0x0000003008b27c10 */ /* 0x000fc6000fffe1b2 */
[----:B------:R-:W3:Y:S02]  /*7530*/  MUFU.TANH R13, R13 ;  /* 0x0000000d000d7308 */ /* 0x000ee40000002400 */
[C---:B------:R-:W-:Y:S02]  /*7540*/  VIADD R179, R178.reuse, UR24 ;  /* 0x00000018b2b37c36 */ /* 0x040fe40008000000 */
[----:B------:R-:W-:Y:S02]  /*7550*/  VIADD R178, R178, UR6 ;  /* 0x00000006b2b27c36 */ /* 0x000fe40008000000 */
[----:B-1----:R-:W-:Y:S02]  /*7560*/  IMAD.IADD R177, R179, 0x1, R180 ;  /* 0x00000001b3b17824 */ /* 0x002fe400078e02b4 */
[----:B------:R-:W1:Y:S01]  /*7570*/  MUFU.TANH R5, R5 ;  /* 0x0000000500057308 */ /* 0x000e620000002400 */
[----:B------:R-:W-:-:S07]  /*7580*/  IMAD.IADD R176, R180, 0x1, R178 ;  /* 0x00000001b4b07824 */ /* 0x000fce00078e02b2 */
        /* <DEDUP_REMOVED lines=28> */
[----:B------:R-:W0:Y:S01]  /*7750*/  MUFU.TANH R173, R173 ;  /* 0x000000ad00ad7308 */ /* 0x000e220000002400 */
[----:B-1234-:R-:W-:Y:S05]  /*7760*/  @P1 BRA `(.L_x_2275) ;  /* 0x00000000005c1947 */ /* 0x01efea0003800000 */
[----:B------:R-:W-:Y:S01]  /*7770*/  IMAD.U32 R8, RZ, RZ, UR50 ;  /* 0x00000032ff087e24 */ /* 0x000fe2000f8e00ff */
[----:B------:R-:W-:Y:S04]  /*7780*/  BSSY B0, `(.L_x_2276) ;  /* 0x0000011000007945 */ /* 0x000fe80003800000 */
[----:B------:R-:W-:-:S04]  /*7790*/  IADD3 R180, -R8, UR48, R180 ;  /* 0x0000003008b47c10 */ /* 0x000fc8000fffe1b4 */
        /* <DEDUP_REMOVED lines=10> */
.L_x_2277:
[----:B------:R-:W-:-:S05]  /*7840*/  IMAD.U32 R181, RZ, RZ, UR21 ;  /* 0x00000015ffb57e24 */ /* 0x000fca000f8e00ff */
[----:B------:R-:W-:-:S13]  /*7850*/  ISETP.NE.AND P1, PT, R181, 0x1, PT ;  /* 0x00000001b500780c */ /* 0x000fda0003f25270 */
[----:B------:R-:W1:Y:S02]  /*7860*/  @P1 LDC.64 R8, c[0x0][0x9e8] ;  /* 0x00027a00ff081b82 */ /* 0x000e640000000a00 */
[----:B-1----:R-:W-:-:S05]  /*7870*/  @P1 IMAD.HI.U32 R8, R180, R8, RZ ;  /* 0x00000008b4081227 */ /* 0x002fca00078e00ff */
[----:B------:R-:W-:-:S07]  /*7880*/  @P1 SHF.R.U32.HI R180, RZ, R9, R8 ;  /* 0x00000009ffb41219 */ /* 0x000fce0000011608 */
.L_x_2278:
[----:B------:R-:W-:Y:S05]  /*7890*/  BSYNC B0 ;  /* 0x0000000000007941 */ /* 0x000fea0003800000 */
.L_x_2276:
[----:B------:R-:W-:-:S04]  /*78a0*/  IMAD R180, R180, R181, -UR7 ;  /* 0x80000007b4b47e24 */ /* 0x000fc8000f8e02b5 */
[----:B------:R-:W-:-:S05]  /*78b0*/  IMAD.IADD R180, R180, 0x1, -R2 ;  /* 0x00000001b4b47824 */ /* 0x000fca00078e0a02 */
[----:B------:R-:W-:Y:S02]  /*78c0*/  VIMNMX R176, R176, R180, !PT ;  /* 0x000000b4b0b07248 */ /* 0x000fe40007fe0100 */
[----:B------:R-:W-:-:S07]  /*78d0*/  VIADDMNMX R177, R180, R181, R177, PT ;  /* 0x000000b5b4b17246 */ /* 0x000fce00038001b1 */
.L_x_2275:
[----:B------:R-:W-:Y:S01]  /*78e0*/  UISETP.GT.AND UP0, UPT, UR26, -0x1, UPT ;  /* 0xffffffff1a00788c */ /* 0x000fe2000bf04270 */
[----:B------:R-:W1:Y:S01]  /*78f0*/  SHFL.IDX PT, R8, R227, 0x1, 0x1c1f ;  /* 0x003c1f00e3087f89 */ /* 0x000e6200000e0000 */
[----:B------:R-:W-:-:S04]  /*7900*/  UISETP.NE.AND UP1, UPT, UR51, URZ, UPT ;  /* 0x0000003f3300728c */ /* 0x000fc8000bf25270 */
[----:B------:R-:W-:-:S04]  /*7910*/  PLOP3.LUT P1, PT, PT, PT, UP0, 0x80, 0x0 ;  /* 0x000000000000781c */ /* 0x000fc80003f2f008 */
[C---:B------:R-:W-:Y:S02]  /*7920*/  ISETP.GT.AND P4, PT, R176.reuse, 0x1, P1 ;  /* 0x00000001b000780c */ /* 0x040fe40000f84270 */
[C---:B------:R-:W-:Y:S02]  /*7930*/  ISETP.GT.AND P5, PT, R176.reuse, RZ, P1 ;  /* 0x000000ffb000720c */ /* 0x040fe40000fa4270 */
[C---:B------:R-:W-:Y:S02]  /*7940*/  ISETP.LT.OR P4, PT, R177.reuse, 0x2, P4 ;  /* 0x00000002b100780c */ /* 0x040fe40002781670 */
[----:B------:R-:W-:Y:S02]  /*7950*/  ISETP.LT.OR P5, PT, R177, 0x1, P5 ;  /* 0x00000001b100780c */ /* 0x000fe40002fa1670 */
[----:B------:R-:W-:Y:S02]  /*7960*/  FSEL R13, R13, -INF , !P4 ;  /* 0xff8000000d0d7808 */ /* 0x000fe40006000000 */
[----:B------:R-:W-:-:S02]  /*7970*/  ISETP.GT.AND P4, PT, R176, 0x18, P1 ;  /* 0x00000018b000780c */ /* 0x000fc40000f84270 */
[----:B------:R-:W-:Y:S02]  /*7980*/  FSEL R12, R12, -INF , !P5 ;  /* 0xff8000000c0c7808 */ /* 0x000fe40006800000 */
[----:B------:R-:W-:Y:S01]  /*7990*/  ISETP.LT.OR P4, PT, R177, 0x19, P4 ;  /* 0x00000019b100780c */ /* 0x000fe20002781670 */
[--C-:B-1----:R-:W-:Y:S01]  /*79a0*/  IMAD.IADD R179, R179, 0x1, R8.reuse ;  /* 0x00000001b3b37824 */ /* 0x102fe200078e0208 */
[----:B------:R-:W-:Y:S01]  /*79b0*/  ISETP.GT.AND P6, PT, R176, 0x8, P1 ;  /* 0x00000008b000780c */ /* 0x000fe20000fc4270 */
[----:B------:R-:W-:Y:S01]  /*79c0*/  IMAD.IADD R178, R178, 0x1, R8 ;  /* 0x00000001b2b27824 */ /* 0x000fe200078e0208 */
[C---:B------:R-:W-:Y:S02]  /*79d0*/  ISETP.GT.AND P2, PT, R176.reuse, 0x9, P1 ;  /* 0x00000009b000780c */ /* 0x040fe40000f44270 */
[C---:B------:R-:W-:Y:S02]  /*79e0*/  ISETP.GT.AND P3, PT, R176.reuse, 0x10, P1 ;  /* 0x00000010b000780c */ /* 0x040fe40000f64270 */
[----:B------:R-:W-:-:S02]  /*79f0*/  ISETP.GT.AND P5, PT, R176, 0x11, P1 ;  /* 0x00000011b000780c */ /* 0x000fc40000fa4270 */
[----:B0-----:R-:W-:Y:S02]  /*7a00*/  FSEL R158, R158, -INF , !P4 ;  /* 0xff8000009e9e7808 */ /* 0x001fe40006000000 */
[----:B------:R-:W-:Y:S02]  /*7a10*/  ISETP.GT.AND P4, PT, R176, 0x29, P1 ;  /* 0x00000029b000780c */ /* 0x000fe40000f84270 */
[C---:B------:R-:W-:Y:S02]  /*7a20*/  ISETP.LT.OR P6, PT, R177.reuse, 0x9, P6 ;  /* 0x00000009b100780c */ /* 0x040fe400037c1670 */
[C---:B------:R-:W-:Y:S02]  /*7a30*/  ISETP.LT.OR P2, PT, R177.reuse, 0xa, P2 ;  /* 0x0000000ab100780c */ /* 0x040fe40001741670 */
[C---:B------:R-:W-:Y:S02]  /*7a40*/  ISETP.LT.OR P3, PT, R177.reuse, 0x11, P3 ;  /* 0x00000011b100780c */ /* 0x040fe40001f61670 */
[----:B------:R-:W-:-:S02]  /*7a50*/  ISETP.LT.OR P5, PT, R177, 0x12, P5 ;  /* 0x00000012b100780c */ /* 0x000fc40002fa1670 */
[----:B------:R-:W-:Y:S02]  /*7a60*/  ISETP.LT.OR P4, PT, R177, 0x2a, P4 ;  /* 0x0000002ab100780c */ /* 0x000fe40002781670 */
[----:B------:R-:W-:Y:S02]  /*7a70*/  FSEL R20, R20, -INF , !P6 ;  /* 0xff80000014147808 */ /* 0x000fe40007000000 */
[----:B------:R-:W-:Y:S02]  /*7a80*/  FSEL R21, R21, -INF , !P2 ;  /* 0xff80000015157808 */ /* 0x000fe40005000000 */
[----:B------:R-:W-:Y:S02]  /*7a90*/  FSEL R154, R154, -INF , !P3 ;  /* 0xff8000009a9a7808 */ /* 0x000fe40005800000 */
[----:B------:R-:W-:Y:S02]  /*7aa0*/  FSEL R155, R155, -INF , !P5 ;  /* 0xff8000009b9b7808 */ /* 0x000fe40006800000 */
[----:B------:R-:W-:-:S02]  /*7ab0*/  ISETP.GT.AND P6, PT, R176, 0x19, P1 ;  /* 0x00000019b000780c */ /* 0x000fc40000fc4270 */
[C---:B------:R-:W-:Y:S02]  /*7ac0*/  ISETP.GT.AND P2, PT, R176.reuse, 0x20, P1 ;  /* 0x00000020b000780c */ /* 0x040fe40000f44270 */
[C---:B------:R-:W-:Y:S02]  /*7ad0*/  ISETP.GT.AND P3, PT, R176.reuse, 0x21, P1 ;  /* 0x00000021b000780c */ /* 0x040fe40000f64270 */
[----:B------:R-:W-:Y:S02]  /*7ae0*/  ISETP.GT.AND P5, PT, R176, 0x28, P1 ;  /* 0x00000028b000780c */ /* 0x000fe40000fa4270 */
[----:B------:R-:W-:Y:S02]  /*7af0*/  FSEL R168, R168, -INF , !P4 ;  /* 0xff800000a8a87808 */ /* 0x000fe40006000000 */
[----:B------:R-:W-:Y:S02]  /*7b00*/  PLOP3.LUT P4, PT, PT, PT, UP1, 0x40, 0x0 ;  /* 0x000000000000781c */ /* 0x000fe40003f8e818 */
[----:B------:R-:W-:-:S02]  /*7b10*/  ISETP.LT.OR P6, PT, R177, 0x1a, P6 ;  /* 0x0000001ab100780c */ /* 0x000fc400037c1670 */
[C---:B------:R-:W-:Y:S02]  /*7b20*/  ISETP.LT.OR P2, PT, R177.reuse, 0x21, P2 ;  /* 0x00000021b100780c */ /* 0x040fe40001741670 */
[C---:B------:R-:W-:Y:S02]  /*7b30*/  ISETP.LT.OR P3, PT, R177.reuse, 0x22, P3 ;  /* 0x00000022b100780c */ /* 0x040fe40001f61670 */
[----:B------:R-:W-:Y:S02]  /*7b40*/  ISETP.LT.OR P5, PT, R177, 0x29, P5 ;  /* 0x00000029b100780c */ /* 0x000fe40002fa1670 */
[----:B------:R-:W-:Y:S02]  /*7b50*/  FSEL R160, R160, -INF , !P6 ;  /* 0xff800000a0a07808 */ /* 0x000fe40007000000 */
[----:B------:R-:W-:Y:S02]  /*7b60*/  FSEL R162, R162, -INF , !P2 ;  /* 0xff800000a2a27808 */ /* 0x000fe40005000000 */
[----:B------:R-:W-:-:S02]  /*7b70*/  FSEL R164, R164, -INF , !P3 ;  /* 0xff800000a4a47808 */ /* 0x000fc40005800000 */
[----:B------:R-:W-:Y:S02]  /*7b80*/  FSEL R166, R166, -INF , !P5 ;  /* 0xff800000a6a67808 */ /* 0x000fe40006800000 */
[C---:B------:R-:W-:Y:S02]  /*7b90*/  ISETP.GT.AND P6, PT, R176.reuse, 0x30, P1 ;  /* 0x00000030b000780c */ /* 0x040fe40000fc4270 */
[C---:B------:R-:W-:Y:S02]  /*7ba0*/  ISETP.GT.AND P2, PT, R176.reuse, 0x31, P1 ;  /* 0x00000031b000780c */ /* 0x040fe40000f44270 */
[C---:B------:R-:W-:Y:S02]  /*7bb0*/  ISETP.GT.AND P3, PT, R176.reuse, 0x38, P1 ;  /* 0x00000038b000780c */ /* 0x040fe40000f64270 */
[----:B------:R-:W-:Y:S02]  /*7bc0*/  ISETP.GT.AND P5, PT, R176, 0x39, P1 ;  /* 0x00000039b000780c */ /* 0x000fe40000fa4270 */
[----:B------:R-:W-:-:S02]  /*7bd0*/  ISETP.LT.OR P6, PT, R177, 0x31, P6 ;  /* 0x00000031b100780c */ /* 0x000fc400037c1670 */
[C---:B------:R-:W-:Y:S02]  /*7be0*/  ISETP.LT.OR P2, PT, R177.reuse, 0x32, P2 ;  /* 0x00000032b100780c */ /* 0x040fe40001741670 */
[C---:B------:R-:W-:Y:S02]  /*7bf0*/  ISETP.LT.OR P3, PT, R177.reuse, 0x39, P3 ;  /* 0x00000039b100780c */ /* 0x040fe40001f61670 */
[----:B------:R-:W-:Y:S02]  /*7c00*/  ISETP.LT.OR P5, PT, R177, 0x3a, P5 ;  /* 0x0000003ab100780c */ /* 0x000fe40002fa1670 */
[----:B------:R-:W-:Y:S02]  /*7c10*/  FSEL R170, R170, -INF , !P6 ;  /* 0xff800000aaaa7808 */ /* 0x000fe40007000000 */
[----:B------:R-:W-:Y:S02]  /*7c20*/  FSEL R172, R172, -INF , !P2 ;  /* 0xff800000acac7808 */ /* 0x000fe40005000000 */
[----:B------:R-:W-:-:S02]  /*7c30*/  FSEL R174, R174, -INF , !P3 ;  /* 0xff800000aeae7808 */ /* 0x000fc40005800000 */
[----:B------:R-:W-:Y:S01]  /*7c40*/  FSEL R175, R175, -INF , !P5 ;  /* 0xff800000afaf7808 */ /* 0x000fe20006800000 */
[----:B------:R-:W-:Y:S06]  /*7c50*/  @P4 BRA `(.L_x_2279) ;  /* 0x00000000005c4947 */ /* 0x000fec0003800000 */
        /* <DEDUP_REMOVED lines=13> */
.L_x_2281:
[----:B------:R-:W-:-:S05]  /*7d30*/  IMAD.U32 R177, RZ, RZ, UR21 ;  /* 0x00000015ffb17e24 */ /* 0x000fca000f8e00ff */
[----:B------:R-:W-:-:S13]  /*7d40*/  ISETP.NE.AND P2, PT, R177, 0x1, PT ;  /* 0x00000001b100780c */ /* 0x000fda0003f45270 */
[----:B------:R-:W0:Y:S02]  /*7d50*/  @P2 LDC.64 R8, c[0x0][0x9e8] ;  /* 0x00027a00ff082b82 */ /* 0x000e240000000a00 */
[----:B0-----:R-:W-:-:S05]  /*7d60*/  @P2 IMAD.HI.U32 R8, R176, R8, RZ ;  /* 0x00000008b0082227 */ /* 0x001fca00078e00ff */
[----:B------:R-:W-:-:S07]  /*7d70*/  @P2 SHF.R.U32.HI R176, RZ, R9, R8 ;  /* 0x00000009ffb02219 */ /* 0x000fce0000011608 */
.L_x_2282:
[----:B------:R-:W-:Y:S05]  /*7d80*/  BSYNC B0 ;  /* 0x0000000000007941 */ /* 0x000fea0003800000 */
.L_x_2280:
[----:B------:R-:W-:-:S04]  /*7d90*/  IMAD R176, R176, R177, -UR7 ;  /* 0x80000007b0b07e24 */ /* 0x000fc8000f8e02b1 */
[----:B------:R-:W-:-:S05]  /*7da0*/  IMAD.IADD R176, R176, 0x1, -R2 ;  /* 0x00000001b0b07824 */ /* 0x000fca00078e0a02 */
[----:B------:R-:W-:Y:S02]  /*7db0*/  VIMNMX R178, R178, R176, !PT ;  /* 0x000000b0b2b27248 */ /* 0x000fe40007fe0100 */
[----:B------:R-:W-:-:S07]  /*7dc0*/  VIADDMNMX R179, R176, R177, R179, PT ;  /* 0x000000b1b0b37246 */ /* 0x000fce00038001b3 */
.L_x_2279:
[----:B------:R-:W-:Y:S01]  /*7dd0*/  LOP3.LUT R16, R16, 0xffffbfff, RZ, 0xc0, !PT ;  /* 0xffffbfff10107812 */ /* 0x000fe200078ec0ff */
[----:B------:R-:W-:Y:S01]  /*7de0*/  UMOV UR10, UR27 ;  /* 0x0000001b000a7c82 */ /* 0x000fe20008000000 */
[----:B------:R-:W-:Y:S02]  /*7df0*/  ISETP.GT.AND P5, PT, R178, 0x1, P1 ;  /* 0x00000001b200780c */ /* 0x000fe40000fa4270 */
[----:B------:R-:W-:Y:S02]  /*7e00*/  @P0 LOP3.LUT R16, R16, 0x4000, RZ, 0xfc, !PT ;  /* 0x0000400010100812 */ /* 0x000fe400078efcff */
[----:B------:R-:W-:Y:S02]  /*7e10*/  ISETP.GT.AND P0, PT, R178, 0x19, P1 ;  /* 0x00000019b200780c */ /* 0x000fe40000f04270 */
[----:B------:R-:W-:Y:S02]  /*7e20*/  LOP3.LUT R16, R16, 0xfffbffff, RZ, 0xc0, !PT ;  /* 0xfffbffff10107812 */ /* 0x000fe400078ec0ff */
[----:B------:R-:W-:-:S02]  /*7e30*/  ISETP.LT.OR P5, PT, R179, 0x2, P5 ;  /* 0x00000002b300780c */ /* 0x000fc40002fa1670 */
[----:B------:R-:W-:Y:S02]  /*7e40*/  ISETP.GT.AND P6, PT, R178, 0x8, P1 ;  /* 0x00000008b200780c */ /* 0x000fe40000fc4270 */
[----:B------:R-:W-:Y:S02]  /*7e50*/  FSEL R8, R6, -INF , !P5 ;  /* 0xff80000006087808 */ /* 0x000fe40006800000 */
[----:B------:R-:W-:Y:S02]  /*7e60*/  FMNMX.FTZ R6, R12, R10, !PT ;  /* 0x0000000a0c067209 */ /* 0x000fe40007810000 */
[----:B------:R-:W-:Y:S02]  /*7e70*/  ISETP.GT.AND P2, PT, R178, 0x9, P1 ;  /* 0x00000009b200780c */ /* 0x000fe40000f44270 */
[----:B------:R-:W-:Y:S02]  /*7e80*/  @P0 LOP3.LUT R16, R16, 0x40000, RZ, 0xfc, !PT ;  /* 0x0004000010100812 */ /* 0x000fe400078efcff */
[----:B------:R-:W-:-:S02]  /*7e90*/  ISETP.GT.AND P0, PT, R178, 0x31, P1 ;  /* 0x00000031b200780c */ /* 0x000fc40000f04270 */
[----:B------:R-:W-:Y:S02]  /*7ea0*/  LOP3.LUT R16, R16, 0xfffffffd, RZ, 0xc0, !PT ;  /* 0xfffffffd10107812 */ /* 0x000fe400078ec0ff */
[----:B------:R-:W-:Y:S02]  /*7eb0*/  FMNMX.FTZ R6, R13, R6, !PT ;  /* 0x000000060d067209 */ /* 0x000fe40007810000 */
[----:B------:R-:W-:Y:S02]  /*7ec0*/  ISETP.GT.AND P3, PT, R178, 0x10, P1 ;  /* 0x00000010b200780c */ /* 0x000fe40000f64270 */
[----:B------:R-:W-:Y:S02]  /*7ed0*/  FMNMX.FTZ R6, R20, R6, !PT ;  /* 0x0000000614067209 */ /* 0x000fe40007810000 */
[----:B------:R-:W-:Y:S02]  /*7ee0*/  ISETP.GT.AND P4, PT, R178, 0x11, P1 ;  /* 0x00000011b200780c */ /* 0x000fe40000f84270 */
[----:B------:R-:W-:-:S02]  /*7ef0*/  FMNMX.FTZ R6, R21, R6, !PT ;  /* 0x0000000615067209 */ /* 0x000fc40007810000 */
[----:B------:R-:W-:Y:S02]  /*7f00*/  @P0 LOP3.LUT R16, R16, 0x2, RZ, 0xfc, !PT ;  /* 0x0000000210100812 */ /* 0x000fe400078efcff */
[----:B------:R-:W-:Y:S02]  /*7f10*/  ISETP.GT.AND P0, PT, R178, 0x38, P1 ;  /* 0x00000038b200780c */ /* 0x000fe40000f04270 */
[----:B------:R-:W-:Y:S02]  /*7f20*/  LOP3.LUT R16, R16, 0xfffffff7, RZ, 0xc0, !PT ;  /* 0xfffffff710107812 */ /* 0x000fe400078ec0ff */
[----:B------:R-:W-:Y:S02]  /*7f30*/  FMNMX.FTZ R6, R154, R6, !PT ;  /* 0x000000069a067209 */ /* 0x000fe40007810000 */
[----:B------:R-:W-:Y:S02]  /*7f40*/  ISETP.GT.AND P5, PT, R178, 0x18, P1 ;  /* 0x00000018b200780c */ /* 0x000fe40000fa4270 */
[----:B------:R-:W-:-:S02]  /*7f50*/  FMNMX.FTZ R6, R155, R6, !PT ;  /* 0x000000069b067209 */ /* 0x000fc40007810000 */
[C---:B------:R-:W-:Y:S02]  /*7f60*/  ISETP.LT.OR P6, PT, R179.reuse, 0x9, P6 ;  /* 0x00000009b300780c */ /* 0x040fe400037c1670 */
[C---:B------:R-:W-:Y:S02]  /*7f70*/  ISETP.LT.OR P2, PT, R179.reuse, 0xa, P2 ;  /* 0x0000000ab300780c */ /* 0x040fe40001741670 */
[----:B------:R-:W-:Y:S02]  /*7f80*/  @P0 LOP3.LUT R16, R16, 0x8, RZ, 0xfc, !PT ;  /* 0x0000000810100812 */ /* 0x000fe400078efcff */
[----:B------:R-:W-:Y:S02]  /*7f90*/  ISETP.GT.AND P0, PT, R178, RZ, P1 ;  /* 0x000000ffb200720c */ /* 0x000fe40000f04270 */
[C---:B------:R-:W-:Y:S02]  /*7fa0*/  ISETP.LT.OR P3, PT, R179.reuse, 0x11, P3 ;  /* 0x00000011b300780c */ /* 0x040fe40001f61670 */
[----:B------:R-:W-:-:S02]  /*7fb0*/  ISETP.LT.OR P4, PT, R179, 0x12, P4 ;  /* 0x00000012b300780c */ /* 0x000fc40002781670 */
[----:B------:R-:W-:Y:S02]  /*7fc0*/  ISETP.LT.OR P5, PT, R179, 0x19, P5 ;  /* 0x00000019b300780c */ /* 0x000fe40002fa1670 */
[----:B------:R-:W-:Y:S02]  /*7fd0*/  FMNMX.FTZ R6, R158, R6, !PT ;  /* 0x000000069e067209 */ /* 0x000fe40007810000 */
[----:B------:R-:W-:Y:S02]  /*7fe0*/  LOP3.LUT R16, R16, 0xffffff7f, RZ, 0xc0, !PT ;  /* 0xffffff7f10107812 */ /* 0x000fe400078ec0ff */
[----:B------:R-:W-:Y:S02]  /*7ff0*/  FSEL R14, R14, -INF , !P6 ;  /* 0xff8000000e0e7808 */ /* 0x000fe40007000000 */
[----:B------:R-:W-:Y:S02]  /*8000*/  FSEL R15, R15, -INF , !P2 ;  /* 0xff8000000f0f7808 */ /* 0x000fe40005000000 */
[----:B------:R-:W-:-:S02]  /*8010*/  FSEL R152, R152, -INF , !P3 ;  /* 0xff80000098987808 */ /* 0x000fc40005800000 */
[----:B------:R-:W-:Y:S02]  /*8020*/  FSEL R153, R153, -INF , !P4 ;  /* 0xff80000099997808 */ /* 0x000fe40006000000 */
[----:B------:R-:W-:Y:S02]  /*8030*/  FSEL R157, R157, -INF , !P5 ;  /* 0xff8000009d9d7808 */ /* 0x000fe40006800000 */
[C---:B------:R-:W-:Y:S02]  /*8040*/  ISETP.GT.AND P2, PT, R178.reuse, 0x20, P1 ;  /* 0x00000020b200780c */ /* 0x040fe40000f44270 */
[C---:B------:R-:W-:Y:S02]  /*8050*/  ISETP.GT.AND P3, PT, R178.reuse, 0x21, P1 ;  /* 0x00000021b200780c */ /* 0x040fe40000f64270 */
[C---:B------:R-:W-:Y:S02]  /*8060*/  ISETP.GT.AND P4, PT, R178.reuse, 0x28, P1 ;  /* 0x00000028b200780c */ /* 0x040fe40000f84270 */
[----:B------:R-:W-:-:S02]  /*8070*/  ISETP.GT.AND P5, PT, R178, 0x29, P1 ;  /* 0x00000029b200780c */ /* 0x000fc40000fa4270 */
[C---:B------:R-:W-:Y:S02]  /*8080*/  ISETP.GT.AND P6, PT, R178.reuse, 0x30, P1 ;  /* 0x00000030b200780c */ /* 0x040fe40000fc4270 */
[----:B------:R-:W-:Y:S02]  /*8090*/  ISETP.GT.AND P1, PT, R178, 0x39, P1 ;  /* 0x00000039b200780c */ /* 0x000fe40000f24270 */
[----:B------:R-:W-:Y:S02]  /*80a0*/  FMNMX.FTZ R6, R160, R6, !PT ;  /* 0x00000006a0067209 */ /* 0x000fe40007810000 */
[----:B------:R-:W-:Y:S02]  /*80b0*/  @P0 LOP3.LUT R16, R16, 0x80, RZ, 0xfc, !PT ;  /* 0x0000008010100812 */ /* 0x000fe400078efcff */
[----:B------:R-:W-:Y:S02]  /*80c0*/  FMNMX.FTZ R6, R162, R6, !PT ;  /* 0x00000006a2067209 */ /* 0x000fe40007810000 */
[----:B------:R-:W-:-:S02]  /*80d0*/  LOP3.LUT P0, RZ, R16, 0x40000, RZ, 0xc0, !PT ;  /* 0x0004000010ff7812 */ /* 0x000fc4000780c0ff */
[----:B------:R-:W-:Y:S02]  /*80e0*/  FMNMX.FTZ R6, R164, R6, !PT ;  /* 0x00000006a4067209 */ /* 0x000fe40007810000 */
[----:B------:R-:W-:Y:S02]  /*80f0*/  LOP3.LUT R16, R16, 0xffffffdf, RZ, 0xc0, !PT ;  /* 0xffffffdf10107812 */ /* 0x000fe400078ec0ff */
[----:B------:R-:W-:Y:S02]  /*8100*/  ISETP.LT.OR P0, PT, R179, 0x1a, P0 ;  /* 0x0000001ab300780c */ /* 0x000fe40000701670 */
[----:B------:R-:W-:Y:S02]  /*8110*/  FMNMX.FTZ R6, R166, R6, !PT ;  /* 0x00000006a6067209 */ /* 0x000fe40007810000 */
[----:B------:R-:W-:Y:S02]  /*8120*/  @P1 LOP3.LUT R16, R16, 0x20, RZ, 0xfc, !PT ;  /* 0x0000002010101812 */ /* 0x000fe400078efcff */
[----:B------:R-:W-:-:S02]  /*8130*/  FMNMX.FTZ R6, R168, R6, !PT ;  /* 0x00000006a8067209 */ /* 0x000fc40007810000 */
[C---:B------:R-:W-:Y:S02]  /*8140*/  LOP3.LUT P1, RZ, R16.reuse, 0x2, RZ, 0xc0, !PT ;  /* 0x0000000210ff7812 */ /* 0x040fe4000782c0ff */
[----:B------:R-:W-:Y:S02]  /*8150*/  LOP3.LUT R16, R16, 0xfffffeff, RZ, 0xc0, !PT ;  /* 0xfffffeff10107812 */ /* 0x000fe400078ec0ff */
[----:B------:R-:W-:Y:S02]  /*8160*/  FMNMX.FTZ R6, R170, R6, !PT ;  /* 0x00000006aa067209 */ /* 0x000fe40007810000 */
[----:B------:R-:W-:Y:S02]  /*8170*/  @P0 LOP3.LUT R16, R16, 0x100, RZ, 0xfc, !PT ;  /* 0x0000010010100812 */ /* 0x000fe400078efcff */
[----:B------:R-:W-:Y:S02]  /*8180*/  ISETP.LT.OR P0, PT, R179, 0x21, P2 ;  /* 0x00000021b300780c */ /* 0x000fe40001701670 */
[----:B------:R-:W-:-:S02]  /*8190*/  FMNMX.FTZ R6, R172, R6, !PT ;  /* 0x00000006ac067209 */ /* 0x000fc40007810000 */
[----:B------:R-:W-:Y:S02]  /*81a0*/  LOP3.LUT P2, RZ, R16, 0x8, RZ, 0xc0, !PT ;  /* 0x0000000810ff7812 */ /* 0x000fe4000784c0ff */
[----:B------:R-:W-:Y:S02]  /*81b0*/  FMNMX.FTZ R6, R174, R6, !PT ;  /* 0x00000006ae067209 */ /* 0x000fe40007810000 */
[----:B------:R-:W-:Y:S02]  /*81c0*/  LOP3.LUT R16, R16, 0xffffffbf, RZ, 0xc0, !PT ;  /* 0xffffffbf10107812 */ /* 0x000fe400078ec0ff */
[----:B------:R-:W-:Y:S02]  /*81d0*/  FMNMX.FTZ R6, R175, R6, !PT ;  /* 0x00000006af067209 */ /* 0x000fe40007810000 */
[C---:B------:R-:W-:Y:S02]  /*81e0*/  ISETP.LT.OR P6, PT, R179.reuse, 0x31, P6 ;  /* 0x00000031b300780c */ /* 0x040fe400037c1670 */
[----:B------:R-:W-:Y:S01]  /*81f0*/  @P0 LOP3.LUT R16, R16, 0x40, RZ, 0xfc, !PT ;  /* 0x0000004010100812 */ /* 0x000fe200078efcff */
[----:B------:R-:W0:Y:S01]  /*8200*/  SHFL.BFLY PT, R9, R6, 0x2, 0x1f ;  /* 0x0c401f0006097f89 */ /* 0x000e2200000e0000 */
[----:B------:R-:W-:-:S02]  /*8210*/  ISETP.LT.OR P0, PT, R179, 0x22, P3 ;  /* 0x00000022b300780c */ /* 0x000fc40001f01670 */
[C---:B------:R-:W-:Y:S02]  /*8220*/  LOP3.LUT P3, RZ, R16.reuse, 0x80, RZ, 0xc0, !PT ;  /* 0x0000008010ff7812 */ /* 0x040fe4000786c0ff */
[----:B------:R-:W-:Y:S02]  /*8230*/  LOP3.LUT R16, R16, 0xffffffef, RZ, 0xc0, !PT ;  /* 0xffffffef10107812 */ /* 0x000fe400078ec0ff */
[C---:B------:R-:W-:Y:S02]  /*8240*/  ISETP.LT.OR P3, PT, R179.reuse, 0x1, P3 ;  /* 0x00000001b300780c */ /* 0x040fe40001f61670 */
[----:B------:R-:W-:Y:S02]  /*8250*/  ISETP.LT.OR P1, PT, R179, 0x32, P1 ;  /* 0x00000032b300780c */ /* 0x000fe40000f21670 */
[----:B------:R-:W-:Y:S02]  /*8260*/  FSEL R176, R5, -INF , !P3 ;  /* 0xff80000005b07808 */ /* 0x000fe40005800000 */
[----:B------:R-:W-:-:S02]  /*8270*/  ISETP.LT.OR P2, PT, R179, 0x39, P2 ;  /* 0x00000039b300780c */ /* 0x000fc40001741670 */
[----:B------:R-:W-:Y:S02]  /*8280*/  @P0 LOP3.LUT R16, R16, 0x10, RZ, 0xfc, !PT ;  /* 0x0000001010100812 */ /* 0x000fe400078efcff */
[----:B------:R-:W-:Y:S02]  /*8290*/  ISETP.LT.OR P0, PT, R179, 0x29, P4 ;  /* 0x00000029b300780c */ /* 0x000fe40002701670 */
[C---:B------:R-:W-:Y:S02]  /*82a0*/  LOP3.LUT P4, RZ, R16.reuse, 0x20, RZ, 0xc0, !PT ;  /* 0x0000002010ff7812 */ /* 0x040fe4000788c0ff */
[----:B------:R-:W-:Y:S02]  /*82b0*/  LOP3.LUT R16, R16, 0xfffffffb, RZ, 0xc0, !PT ;  /* 0xfffffffb10107812 */ /* 0x000fe400078ec0ff */
[----:B------:R-:W-:Y:S02]  /*82c0*/  FMNMX.FTZ R5, R176, R11, !PT ;  /* 0x0000000bb0057209 */ /* 0x000fe40007810000 */
[----:B0-----:R-:W-:-:S02]  /*82d0*/  FMNMX.FTZ R6, R6, R9, !PT ;  /* 0x0000000906067209 */ /* 0x001fc40007810000 */
[----:B------:R-:W-:Y:S02]  /*82e0*/  FMNMX.FTZ R5, R8, R5, !PT ;  /* 0x0000000508057209 */ /* 0x000fe40007810000 */
[C---:B------:R-:W-:Y:S01]  /*82f0*/  ISETP.LT.OR P4, PT, R179.reuse, 0x3a, P4 ;  /* 0x0000003ab300780c */ /* 0x040fe20002781670 */
[----:B------:R-:W0:Y:S01]  /*8300*/  SHFL.BFLY PT, R9, R6, 0x1, 0x1f ;  /* 0x0c201f0006097f89 */ /* 0x000e2200000e0000 */
[----:B------:R-:W-:Y:S02]  /*8310*/  @P0 LOP3.LUT R16, R16, 0x4, RZ, 0xfc, !PT ;  /* 0x0000000410100812 */ /* 0x000fe400078efcff */
[----:B------:R-:W-:Y:S02]  /*8320*/  ISETP.LT.OR P0, PT, R179, 0x2a, P5 ;  /* 0x0000002ab300780c */ /* 0x000fe40002f01670 */
[----:B------:R-:W-:Y:S02]  /*8330*/  LOP3.LUT R16, R16, 0xffff7fff, RZ, 0xc0, !PT ;  /* 0xffff7fff10107812 */ /* 0x000fe400078ec0ff */
[----:B------:R-:W-:-:S02]  /*8340*/  FMNMX.FTZ R5, R14, R5, !PT ;  /* 0x000000050e057209 */ /* 0x000fc40007810000 */
[----:B------:R-:W-:Y:S02]  /*8350*/  FSEL R171, R171, -INF , !P2 ;  /* 0xff800000abab7808 */ /* 0x000fe40005000000 */
[----:B------:R-:W-:Y:S02]  /*8360*/  FMNMX.FTZ R5, R15, R5, !PT ;  /* 0x000000050f057209 */ /* 0x000fe40007810000 */
[----:B------:R-:W-:Y:S02]  /*8370*/  FSEL R173, R173, -INF , !P4 ;  /* 0xff800000adad7808 */ /* 0x000fe40006000000 */
[----:B------:R-:W-:Y:S02]  /*8380*/  FMNMX.FTZ R5, R152, R5, !PT ;  /* 0x0000000598057209 */ /* 0x000fe40007810000 */
[----:B------:R-:W-:Y:S02]  /*8390*/  @P0 LOP3.LUT R16, R16, 0x8000, RZ, 0xfc, !PT ;  /* 0x0000800010100812 */ /* 0x000fe400078efcff */
[----:B------:R-:W-:-:S02]  /*83a0*/  FMNMX.FTZ R5, R153, R5, !PT ;  /* 0x0000000599057209 */ /* 0x000fc40007810000 */
[----:B------:R-:W-:Y:S02]  /*83b0*/  LOP3.LUT R16, R16, 0xfffeffff, RZ, 0xc0, !PT ;  /* 0xfffeffff10107812 */ /* 0x000fe400078ec0ff */
[----:B------:R-:W-:Y:S02]  /*83c0*/  FMNMX.FTZ R5, R157, R5, !PT ;  /* 0x000000059d057209 */ /* 0x000fe40007810000 */
[----:B------:R-:W-:Y:S02]  /*83d0*/  @P6 LOP3.LUT R16, R16, 0x10000, RZ, 0xfc, !PT ;  /* 0x0001000010106812 */ /* 0x000fe400078efcff */
[----:B0-----:R-:W-:Y:S02]  /*83e0*/  FMNMX.FTZ R6, R6, R9, !PT ;  /* 0x0000000906067209 */ /* 0x001fe40007810000 */
[----:B------:R-:W-:Y:S02]  /*83f0*/  LOP3.LUT R16, R16, 0xfffdffff, RZ, 0xc0, !PT ;  /* 0xfffdffff10107812 */ /* 0x000fe400078ec0ff */
[----:B------:R-:W-:-:S02]  /*8400*/  FSETP.NEU.FTZ.AND P5, PT, R6, -INF , PT ;  /* 0xff8000000600780b */ /* 0x000fc40003fbd000 */
[----:B------:R-:W-:Y:S02]  /*8410*/  @P1 LOP3.LUT R16, R16, 0x20000, RZ, 0xfc, !PT ;  /* 0x0002000010101812 */ /* 0x000fe400078efcff */
[----:B------:R-:W-:Y:S02]  /*8420*/  FSEL R9, R6, RZ, P5 ;  /* 0x000000ff06097208 */ /* 0x000fe40002800000 */
[C---:B------:R-:W-:Y:S02]  /*8430*/  LOP3.LUT P1, RZ, R16.reuse, 0x100, RZ, 0xc0, !PT ;  /* 0x0000010010ff7812 */ /* 0x040fe4000782c0ff */
[----:B------:R-:W-:Y:S01]  /*8440*/  LOP3.LUT P6, RZ, R16, 0x40, RZ, 0xc0, !PT ;  /* 0x0000004010ff7812 */ /* 0x000fe200078cc0ff */
[----:B------:R-:W-:Y:S01]  /*8450*/  FADD.FTZ R9, -R9, R10 ;  /* 0x0000000a09097221 */ /* 0x000fe20000010100 */
[----:B------:R-:W-:Y:S01]  /*8460*/  FSEL R156, R156, -INF , !P1 ;  /* 0xff8000009c9c7808 */ /* 0x000fe20004800000 */
[----:B------:R-:W-:Y:S01]  /*8470*/  FMUL.FTZ R10, R6, UR10 ;  /* 0x0000000a060a7c20 */ /* 0x000fe20008410000 */
[----:B------:R-:W-:Y:S01]  /*8480*/  LOP3.LUT P0, RZ, R16, 0x10, RZ, 0xc0, !PT ;  /* 0x0000001010ff7812 */ /* 0x000fe2000780c0ff */
[----:B------:R-:W-:Y:S01]  /*8490*/  FMUL.FTZ R9, R9, UR10 ;  /* 0x0000000a09097c20 */ /* 0x000fe20008410000 */
[----:B------:R-:W-:-:S02]  /*84a0*/  FSEL R159, R159, -INF , !P6 ;  /* 0xff8000009f9f7808 */ /* 0x000fc40007000000 */
[----:B------:R-:W-:Y:S02]  /*84b0*/  FMNMX.FTZ R5, R156, R5, !PT ;  /* 0x000000059c057209 */ /* 0x000fe40007810000 */
[----:B------:R-:W-:Y:S02]  /*84c0*/  FSEL R10, R10, RZ, P5 ;  /* 0x000000ff0a0a7208 */ /* 0x000fe40002800000 */
[----:B------:R-:W-:Y:S02]  /*84d0*/  LOP3.LUT P5, RZ, R16, 0x4, RZ, 0xc0, !PT ;  /* 0x0000000410ff7812 */ /* 0x000fe400078ac0ff */
[----:B------:R-:W-:Y:S01]  /*84e0*/  FSEL R161, R161, -INF , !P0 ;  /* 0xff800000a1a17808 */ /* 0x000fe20004000000 */
[--C-:B------:R-:W-:Y:S01]  /*84f0*/  FFMA.FTZ R12, R12, UR10, -R10.reuse ;  /* 0x0000000a0c0c7c23 */ /* 0x100fe2000801080a */
[----:B------:R-:W-:Y:S01]  /*8500*/  FMNMX.FTZ R5, R159, R5, !PT ;  /* 0x000000059f057209 */ /* 0x000fe20007810000 */
[--C-:B------:R-:W-:Y:S01]  /*8510*/  FFMA.FTZ R13, R13, UR10, -R10.reuse ;  /* 0x0000000a0d0d7c23 */ /* 0x100fe2000801080a */
[----:B------:R-:W-:Y:S01]  /*8520*/  LOP3.LUT P0, RZ, R16, 0x8000, RZ, 0xc0, !PT ;  /* 0x0000800010ff7812 */ /* 0x000fe2000780c0ff */
[--C-:B------:R-:W-:Y:S01]  /*8530*/  FFMA.FTZ R20, R20, UR10, -R10.reuse ;  /* 0x0000000a14147c23 */ /* 0x100fe2000801080a */
        /* <DEDUP_REMOVED lines=16> */
[----:B------:R-:W-:Y:S01]  /*8640*/  FSEL R169, R169, -INF , !P1 ;  /* 0xff800000a9a97808 */ /* 0x000fe20004800000 */
[--C-:B------:R-:W-:Y:S01]  /*8650*/  FFMA.FTZ R168, R168, UR10, -R10.reuse ;  /* 0x0000000aa8a87c23 */ /* 0x100fe2000801080a */
[----:B------:R-:W-:Y:S01]  /*8660*/  FMNMX.FTZ R5, R167, R5, !PT ;  /* 0x00000005a7057209 */ /* 0x000fe20007810000 */
[--C-:B------:R-:W-:Y:S01]  /*8670*/  FFMA.FTZ R170, R170, UR10, -R10.reuse ;  /* 0x0000000aaaaa7c23 */ /* 0x100fe2000801080a */
[--C-:B------:R-:W-:Y:S01]  /*8680*/  FFMA.FTZ R172, R172, UR10, -R10.reuse ;  /* 0x0000000aacac7c23 */ /* 0x100fe2000801080a */
[--C-:B------:R-:W-:Y:S01]  /*8690*/  FFMA.FTZ R174, R174, UR10, -R10.reuse ;  /* 0x0000000aaeae7c23 */ /* 0x100fe2000801080a */
[----:B------:R-:W-:Y:S01]  /*86a0*/  FMNMX.FTZ R5, R169, R5, !PT ;  /* 0x00000005a9057209 */ /* 0x000fe20007810000 */
[----:B------:R-:W-:Y:S01]  /*86b0*/  FFMA.FTZ R10, R175, UR10, -R10 ;  /* 0x0000000aaf0a7c23 */ /* 0x000fe2000801080a */
[----:B------:R-:W-:Y:S01]  /*86c0*/  MUFU.EX2 R12, R12 ;  /* 0x0000000c000c7308 */ /* 0x000fe20000000800 */
[----:B------:R-:W-:-:S02]  /*86d0*/  ISETP.NE.AND P1, PT, R18, RZ, PT ;  /* 0x000000ff1200720c */ /* 0x000fc40003f25270 */
[----:B------:R-:W-:Y:S02]  /*86e0*/  FMNMX.FTZ R5, R171, R5, !PT ;  /* 0x00000005ab057209 */ /* 0x000fe40007810000 */
[----:B------:R-:W-:Y:S02]  /*86f0*/  LOP3.LUT P0, RZ, R16, 0x4000, RZ, 0xc0, !PT ;  /* 0x0000400010ff7812 */ /* 0x000fe4000780c0ff */
[----:B------:R-:W-:Y:S01]  /*8700*/  FMNMX.FTZ R5, R173, R5, !PT ;  /* 0x00000005ad057209 */ /* 0x000fe20007810000 */
[----:B------:R-:W-:Y:S04]  /*8710*/  MUFU.EX2 R13, R13 ;  /* 0x0000000d000d7308 */ /* 0x000fe80000000800 */
[----:B------:R-:W0:Y:S04]  /*8720*/  SHFL.BFLY PT, R175, R5, 0x2, 0x1f ;  /* 0x0c401f0005af7f89 */ /* 0x000e2800000e0000 */
[----:B------:R-:W-:Y:S08]  /*8730*/  MUFU.EX2 R20, R20 ;  /* 0x0000001400147308 */ /* 0x000ff00000000800 */
[----:B------:R-:W-:Y:S08]  /*8740*/  MUFU.EX2 R21, R21 ;  /* 0x0000001500157308 */ /* 0x000ff00000000800 */
[----:B------:R-:W-:Y:S01]  /*8750*/  MUFU.EX2 R155, R155 ;  /* 0x0000009b009b7308 */ /* 0x000fe20000000800 */
[----:B0-----:R-:W-:-:S07]  /*8760*/  FMNMX.FTZ R5, R5, R175, !PT ;  /* 0x000000af05057209 */ /* 0x001fce0007810000 */
[----:B------:R-:W-:Y:S01]  /*8770*/  MUFU.EX2 R158, R158 ;  /* 0x0000009e009e7308 */ /* 0x000fe20000000800 */
[----:B------:R-:W0:Y:S07]  /*8780*/  SHFL.BFLY PT, R175, R5, 0x1, 0x1f ;  /* 0x0c201f0005af7f89 */ /* 0x000e2e00000e0000 */
[----:B------:R-:W-:Y:S08]  /*8790*/  MUFU.EX2 R160, R160 ;  /* 0x000000a000a07308 */ /* 0x000ff00000000800 */
[----:B------:R-:W-:Y:S08]  /*87a0*/  MUFU.EX2 R162, R162 ;  /* 0x000000a200a27308 */ /* 0x000ff00000000800 */
[----:B------:R-:W-:Y:S01]  /*87b0*/  MUFU.EX2 R164, R164 ;  /* 0x000000a400a47308 */ /* 0x000fe20000000800 */
[----:B0-----:R-:W-:-:S04]  /*87c0*/  FMNMX.FTZ R5, R5, R175, !PT ;  /* 0x000000af05057209 */ /* 0x001fc80007810000 */
[----:B------:R-:W-:-:S03]  /*87d0*/  FSETP.NEU.FTZ.AND P2, PT, R5, -INF , PT ;  /* 0xff8000000500780b */ /* 0x000fc60003f5d000 */
[----:B------:R0:W-:Y:S08]  /*87e0*/  MUFU.EX2 R175, R154 ;  /* 0x0000009a00af7308 */ /* 0x0001f00000000800 */
[----:B------:R-:W-:Y:S01]  /*87f0*/  MUFU.EX2 R166, R166 ;  /* 0x000000a600a67308 */ /* 0x000fe20000000800 */
[----:B0-----:R-:W-:-:S05]  /*8800*/  FSEL R154, R5, RZ, P2 ;  /* 0x000000ff059a7208 */ /* 0x001fca0001000000 */
[----:B------:R-:W-:Y:S02]  /*8810*/  FADD.FTZ R154, -R154, R11 ;  /* 0x0000000b9a9a7221 */ /* 0x000fe40000010100 */
[----:B------:R0:W1:Y:S08]  /*8820*/  MUFU.EX2 R11, R9 ;  /* 0x00000009000b7308 */ /* 0x0000700000000800 */
[----:B------:R-:W-:Y:S01]  /*8830*/  MUFU.EX2 R168, R168 ;  /* 0x000000a800a87308 */ /* 0x000fe20000000800 */
[----:B0-----:R-:W-:Y:S01]  /*8840*/  FMUL.FTZ R9, R154, UR10 ;  /* 0x0000000a9a097c20 */ /* 0x001fe20008410000 */
[----:B------:R-:W-:-:S04]  /*8850*/  IMAD.U32 R154, RZ, RZ, UR28 ;  /* 0x0000001cff9a7e24 */ /* 0x000fc8000f8e00ff */
[----:B------:R-:W-:Y:S02]  /*8860*/  @!P1 IMAD R154, R154, 0x40, R17 ;  /* 0x000000409a9a9824 */ /* 0x000fe400078e0211 */
[----:B------:R-:W0:Y:S01]  /*8870*/  MUFU.EX2 R9, R9 ;  /* 0x0000000900097308 */ /* 0x000e220000000800 */
[----:B-1----:R-:W-:Y:S01]  /*8880*/  FFMA.FTZ R3, R11, R3, R12 ;  /* 0x000000030b037223 */ /* 0x002fe2000001000c */
[-C--:B------:R-:W-:Y:S01]  /*8890*/  FMUL.FTZ R24, R24, R11.reuse ;  /* 0x0000000b18187220 */ /* 0x080fe20000410000 */
[----:B------:R-:W-:Y:S01]  /*88a0*/  @!P1 LEA R154, R154, UR41, 0x2 ;  /* 0x000000299a9a9c11 */ /* 0x000fe2000f8e10ff */
[-C--:B------:R-:W-:Y:S01]  /*88b0*/  FMUL.FTZ R25, R25, R11.reuse ;  /* 0x0000000b19197220 */ /* 0x080fe20000410000 */
[----:B------:R-:W-:Y:S01]  /*88c0*/  FADD.FTZ R3, R13, R3 ;  /* 0x000000030d037221 */ /* 0x000fe20000010000 */
[-C--:B------:R-:W-:Y:S01]  /*88d0*/  FMUL.FTZ R28, R28, R11.reuse ;  /* 0x0000000b1c1c7220 */ /* 0x080fe20000410000 */
[-C--:B------:R-:W-:Y:S01]  /*88e0*/  FMUL.FTZ R29, R29, R11.reuse ;  /* 0x0000000b1d1d7220 */ /* 0x080fe20000410000 */
[----:B------:R-:W-:Y:S01]  /*88f0*/  @!P1 STS [R154+0x28800], R11 ;  /* 0x0288000b9a009388 */ /* 0x000fe20000000800 */
[----:B------:R-:W-:Y:S01]  /*8900*/  FADD.FTZ R3, R20, R3 ;  /* 0x0000000314037221 */ /* 0x000fe20000010000 */
[----:B------:R-:W1:Y:S01]  /*8910*/  MUFU.EX2 R170, R170 ;  /* 0x000000aa00aa7308 */ /* 0x000e620000000800 */
[-C--:B------:R-:W-:Y:S01]  /*8920*/  FMUL.FTZ R32, R32, R11.reuse ;  /* 0x0000000b20207220 */ /* 0x080fe20000410000 */
[-C--:B------:R-:W-:Y:S01]  /*8930*/  FMUL.FTZ R33, R33, R11.reuse ;  /* 0x0000000b21217220 */ /* 0x080fe20000410000 */
[----:B------:R-:W-:Y:S01]  /*8940*/  FADD.FTZ R3, R21, R3 ;  /* 0x0000000315037221 */ /* 0x000fe20000010000 */
[-C--:B------:R-:W-:Y:S01]  /*8950*/  FMUL.FTZ R36, R36, R11.reuse ;  /* 0x0000000b24247220 */ /* 0x080fe20000410000 */
[-C--:B------:R-:W-:Y:S01]  /*8960*/  FMUL.FTZ R37, R37, R11.reuse ;  /* 0x0000000b25257220 */ /* 0x080fe20000410000 */
[-C--:B------:R-:W-:Y:S01]  /*8970*/  FMUL.FTZ R40, R40, R11.reuse ;  /* 0x0000000b28287220 */ /* 0x080fe20000410000 */
[----:B------:R-:W-:Y:S01]  /*8980*/  FADD.FTZ R3, R175, R3 ;  /* 0x00000003af037221 */ /* 0x000fe20000010000 */
[----:B0-----:R0:W-:Y:S01]  /*8990*/  @!P1 STS [R154+0x28820], R9 ;  /* 0x028820099a009388 */ /* 0x0011e20000000800 */
[----:B------:R-:W-:Y:S01]  /*89a0*/  MUFU.EX2 R172, R172 ;  /* 0x000000ac00ac7308 */ /* 0x000fe20000000800 */
[-C--:B------:R-:W-:Y:S01]  /*89b0*/  FMUL.FTZ R41, R41, R11.reuse ;  /* 0x0000000b29297220 */ /* 0x080fe20000410000 */
[----:B------:R-:W-:Y:S01]  /*89c0*/  FADD.FTZ R3, R155, R3 ;  /* 0x000000039b037221 */ /* 0x000fe20000010000 */
[-C--:B------:R-:W-:Y:S01]  /*89d0*/  FMUL.FTZ R44, R44, R11.reuse ;  /* 0x0000000b2c2c7220 */ /* 0x080fe20000410000 */
[-C--:B------:R-:W-:Y:S01]  /*89e0*/  FMUL.FTZ R45, R45, R11.reuse ;  /* 0x0000000b2d2d7220 */ /* 0x080fe20000410000 */
[-C--:B------:R-:W-:Y:S01]  /*89f0*/  FMUL.FTZ R48, R48, R11.reuse ;  /* 0x0000000b30307220 */ /* 0x080fe20000410000 */
[----:B------:R-:W-:Y:S01]  /*8a00*/  FADD.FTZ R3, R158, R3 ;  /* 0x000000039e037221 */ /* 0x000fe20000010000 */
[C---:B------:R-:W-:Y:S01]  /*8a10*/  F2FP.BF16.F32.PACK_AB R158, R160.reuse, R158 ;  /* 0x0000009ea09e723e */ /* 0x040fe200000010ff */
[----:B------:R-:W-:Y:S01]  /*8a20*/  MUFU.EX2 R174, R174 ;  /* 0x000000ae00ae7308 */ /* 0x000fe20000000800 */
[----:B0-----:R-:W-:Y:S01]  /*8a30*/  FMUL.FTZ R154, R5, UR10 ;  /* 0x0000000a059a7c20 */ /* 0x001fe20008410000 */
[----:B------:R-:W-:Y:S01]  /*8a40*/  FADD.FTZ R3, R160, R3 ;  /* 0x00000003a0037221 */ /* 0x000fe20000010000 */
[----:B------:R-:W-:Y:S01]  /*8a50*/  F2FP.BF16.F32.PACK_AB R160, R164, R162 ;  /* 0x000000a2a4a0723e */ /* 0x000fe200000010ff */
[-C--:B------:R-:W-:Y:S01]  /*8a60*/  FMUL.FTZ R49, R49, R11.reuse ;  /* 0x0000000b31317220 */ /* 0x080fe20000410000 */
[-C--:B------:R-:W-:Y:S01]  /*8a70*/  FMUL.FTZ R52, R52, R11.reuse ;  /* 0x0000000b34347220 */ /* 0x080fe20000410000 */
[----:B------:R-:W-:Y:S01]  /*8a80*/  FSEL R154, R154, RZ, P2 ;  /* 0x000000ff9a9a7208 */ /* 0x000fe20001000000 */
[----:B------:R-:W-:Y:S01]  /*8a90*/  FADD.FTZ R3, R162, R3 ;  /* 0x00000003a2037221 */ /* 0x000fe20000010000 */
[----:B------:R-:W0:Y:S01]  /*8aa0*/  MUFU.EX2 R10, R10 ;  /* 0x0000000a000a7308 */ /* 0x000e220000000800 */
[----:B------:R-:W-:Y:S01]  /*8ab0*/  F2FP.BF16.F32.PACK_AB R162, R168, R166 ;  /* 0x000000a6a8a2723e */ /* 0x000fe200000010ff */
[----:B------:R-:W-:Y:S01]  /*8ac0*/  FMUL.FTZ R53, R53, R11 ;  /* 0x0000000b35357220 */ /* 0x000fe20000410000 */
[--C-:B------:R-:W-:Y:S01]  /*8ad0*/  FFMA.FTZ R176, R176, UR10, -R154.reuse ;  /* 0x0000000ab0b07c23 */ /* 0x100fe2000801089a */
[----:B------:R-:W-:Y:S01]  /*8ae0*/  FADD.FTZ R3, R164, R3 ;  /* 0x00000003a4037221 */ /* 0x000fe20000010000 */
[--C-:B------:R-:W-:Y:S01]  /*8af0*/  FFMA.FTZ R8, R8, UR10, -R154.reuse ;  /* 0x0000000a08087c23 */ /* 0x100fe2000801089a */
[--C-:B------:R-:W-:Y:S01]  /*8b00*/  FFMA.FTZ R14, R14, UR10, -R154.reuse ;  /* 0x0000000a0e0e7c23 */ /* 0x100fe2000801089a */
[--C-:B------:R-:W-:Y:S01]  /*8b10*/  FFMA.FTZ R15, R15, UR10, -R154.reuse ;  /* 0x0000000a0f0f7c23 */ /* 0x100fe2000801089a */
[----:B------:R-:W-:Y:S01]  /*8b20*/  FADD.FTZ R3, R166, R3 ;  /* 0x00000003a6037221 */ /* 0x000fe20000010000 */
[----:B------:R-:W2:Y:S01]  /*8b30*/  MUFU.EX2 R176, R176 ;  /* 0x000000b000b07308 */ /* 0x000ea20000000800 */
[--C-:B------:R-:W-:Y:S01]  /*8b40*/  FFMA.FTZ R177, R152, UR10, -R154.reuse ;  /* 0x0000000a98b17c23 */ /* 0x100fe2000801089a */
[--C-:B------:R-:W-:Y:S01]  /*8b50*/  FFMA.FTZ R153, R153, UR10, -R154.reuse ;  /* 0x0000000a99997c23 */ /* 0x100fe2000801089a */
[----:B------:R-:W-:Y:S01]  /*8b60*/  FADD.FTZ R3, R168, R3 ;  /* 0x00000003a8037221 */ /* 0x000fe20000010000 */
[--C-:B------:R-:W-:Y:S01]  /*8b70*/  FFMA.FTZ R157, R157, UR10, -R154.reuse ;  /* 0x0000000a9d9d7c23 */ /* 0x100fe2000801089a */
[--C-:B------:R-:W-:Y:S01]  /*8b80*/  FFMA.FTZ R178, R156, UR10, -R154.reuse ;  /* 0x0000000a9cb27c23 */ /* 0x100fe2000801089a */
[----:B------:R-:W-:Y:S01]  /*8b90*/  F2FP.BF16.F32.PACK_AB R152, R13, R12 ;  /* 0x0000000c0d98723e */ /* 0x000fe200000010ff */
[----:B-1----:R-:W-:Y:S01]  /*8ba0*/  FADD.FTZ R3, R170, R3 ;  /* 0x00000003aa037221 */ /* 0x002fe20000010000 */
[----:B------:R-:W1:Y:S01]  /*8bb0*/  MUFU.EX2 R8, R8 ;  /* 0x0000000800087308 */ /* 0x000e620000000800 */
[----:B0-----:R-:W-:Y:S01]  /*8bc0*/  F2FP.BF16.F32.PACK_AB R166, R10, R174 ;  /* 0x000000ae0aa6723e */ /* 0x001fe200000010ff */
[--C-:B------:R-:W-:Y:S01]  /*8bd0*/  FFMA.FTZ R159, R159, UR10, -R154.reuse ;  /* 0x0000000a9f9f7c23 */ /* 0x100fe2000801089a */
[----:B------:R-:W-:Y:S01]  /*8be0*/  FADD.FTZ R3, R172, R3 ;  /* 0x00000003ac037221 */ /* 0x000fe20000010000 */
[--C-:B------:R-:W-:Y:S01]  /*8bf0*/  FFMA.FTZ R161, R161, UR10, -R154.reuse ;  /* 0x0000000aa1a17c23 */ /* 0x100fe2000801089a */
[--C-:B------:R-:W-:Y:S01]  /*8c00*/  FFMA.FTZ R163, R163, UR10, -R154.reuse ;  /* 0x0000000aa3a37c23 */ /* 0x100fe2000801089a */
[----:B------:R-:W-:Y:S01]  /*8c10*/  FFMA.FTZ R165, R165, UR10, -R154 ;  /* 0x0000000aa5a57c23 */ /* 0x000fe2000801089a */
[----:B------:R-:W-:Y:S01]  /*8c20*/  FADD.FTZ R3, R174, R3 ;  /* 0x00000003ae037221 */ /* 0x000fe20000010000 */
[----:B------:R-:W0:Y:S01]  /*8c30*/  MUFU.EX2 R14, R14 ;  /* 0x0000000e000e7308 */ /* 0x000e220000000800 */
[----:B--2---:R-:W-:Y:S01]  /*8c40*/  FFMA.FTZ R4, R9, R4, R176 ;  /* 0x0000000409047223 */ /* 0x004fe200000100b0 */
[--C-:B------:R-:W-:Y:S01]  /*8c50*/  FFMA.FTZ R167, R167, UR10, -R154.reuse ;  /* 0x0000000aa7a77c23 */ /* 0x100fe2000801089a */
[----:B------:R-:W-:Y:S01]  /*8c60*/  FADD.FTZ R3, R10, R3 ;  /* 0x000000030a037221 */ /* 0x000fe20000010000 */
[--C-:B------:R-:W-:Y:S01]  /*8c70*/  FFMA.FTZ R169, R169, UR10, -R154.reuse ;  /* 0x0000000aa9a97c23 */ /* 0x100fe2000801089a */
[--C-:B------:R-:W-:Y:S01]  /*8c80*/  FFMA.FTZ R171, R171, UR10, -R154.reuse ;  /* 0x0000000aabab7c23 */ /* 0x100fe2000801089a */
[----:B------:R-:W-:Y:S01]  /*8c90*/  FFMA.FTZ R173, R173, UR10, -R154 ;  /* 0x0000000aadad7c23 */ /* 0x000fe2000801089a */
[----:B------:R-:W-:Y:S01]  /*8ca0*/  F2FP.BF16.F32.PACK_AB R156, R155, R175 ;  /* 0x000000af9b9c723e */ /* 0x000fe200000010ff */
[----:B------:R-:W2:Y:S01]  /*8cb0*/  MUFU.EX2 R15, R15 ;  /* 0x0000000f000f7308 */ /* 0x000ea20000000800 */
[----:B-1----:R-:W-:Y:S01]  /*8cc0*/  FADD.FTZ R4, R8, R4 ;  /* 0x0000000408047221 */ /* 0x002fe20000010000 */
[----:B------:R-:W-:Y:S01]  /*8cd0*/  F2FP.BF16.F32.PACK_AB R154, R21, R20 ;  /* 0x00000014159a723e */ /* 0x000fe200000010ff */
[-C--:B------:R-:W-:Y:S01]  /*8ce0*/  FMUL.FTZ R56, R56, R11.reuse ;  /* 0x0000000b38387220 */ /* 0x080fe20000410000 */
[----:B------:R-:W-:Y:S01]  /*8cf0*/  F2FP.BF16.F32.PACK_AB R164, R172, R170 ;  /* 0x000000aaaca4723e */ /* 0x000fe200000010ff */
[-C--:B------:R-:W-:Y:S01]  /*8d00*/  FMUL.FTZ R57, R57, R11.reuse ;  /* 0x0000000b39397220 */ /* 0x080fe20000410000 */
[-C--:B------:R-:W-:Y:S01]  /*8d10*/  FMUL.FTZ R60, R60, R11.reuse ;  /* 0x0000000b3c3c7220 */ /* 0x080fe20000410000 */
[-C--:B------:R-:W-:Y:S01]  /*8d20*/  FMUL.FTZ R61, R61, R11.reuse ;  /* 0x0000000b3d3d7220 */ /* 0x080fe20000410000 */
[----:B------:R-:W1:Y:S01]  /*8d30*/  MUFU.EX2 R177, R177 ;  /* 0x000000b100b17308 */ /* 0x000e620000000800 */
[----:B0-----:R-:W-:Y:S01]  /*8d40*/  FADD.FTZ R4, R14, R4 ;  /* 0x000000040e047221 */ /* 0x001fe20000010000 */
[-C--:B------:R-:W-:Y:S01]  /*8d50*/  FMUL.FTZ R64, R64, R11.reuse ;  /* 0x0000000b40407220 */ /* 0x080fe20000410000 */
[-C--:B------:R-:W-:Y:S01]  /*8d60*/  FMUL.FTZ R65, R65, R11.reuse ;  /* 0x0000000b41417220 */ /* 0x080fe20000410000 */
[-C--:B------:R-:W-:Y:S01]  /*8d70*/  FMUL.FTZ R68, R68, R11.reuse ;  /* 0x0000000b44447220 */ /* 0x080fe20000410000 */
[-C--:B------:R-:W-:Y:S01]  /*8d80*/  FMUL.FTZ R69, R69, R11.reuse ;  /* 0x0000000b45457220 */ /* 0x080fe20000410000 */
[-C--:B------:R-:W-:Y:S01]  /*8d90*/  FMUL.FTZ R72, R72, R11.reuse ;  /* 0x0000000b48487220 */ /* 0x080fe20000410000 */
[-C--:B------:R-:W-:Y:S01]  /*8da0*/  FMUL.FTZ R73, R73, R11.reuse ;  /* 0x0000000b49497220 */ /* 0x080fe20000410000 */
[----:B------:R0:W3:Y:S01]  /*8db0*/  MUFU.EX2 R10, R153 ;  /* 0x00000099000a7308 */ /* 0x0000e20000000800 */
[C---:B--2---:R-:W-:Y:S01]  /*8dc0*/  FADD.FTZ R4, R15.reuse, R4 ;  /* 0x000000040f047221 */ /* 0x044fe20000010000 */
[----:B------:R-:W-:Y:S01]  /*8dd0*/  F2FP.BF16.F32.PACK_AB R155, R15, R14 ;  /* 0x0000000e0f9b723e */ /* 0x000fe200000010ff */
[-C--:B------:R-:W-:Y:S01]  /*8de0*/  FMUL.FTZ R76, R76, R11.reuse ;  /* 0x0000000b4c4c7220 */ /* 0x080fe20000410000 */
[-C--:B------:R-:W-:Y:S01]  /*8df0*/  FMUL.FTZ R77, R77, R11.reuse ;  /* 0x0000000b4d4d7220 */ /* 0x080fe20000410000 */
[-C--:B------:R-:W-:Y:S01]  /*8e00*/  FMUL.FTZ R80, R80, R11.reuse ;  /* 0x0000000b50507220 */ /* 0x080fe20000410000 */
[-C--:B------:R-:W-:Y:S01]  /*8e10*/  FMUL.FTZ R81, R81, R11.reuse ;  /* 0x0000000b51517220 */ /* 0x080fe20000410000 */
[-C--:B------:R-:W-:Y:S01]  /*8e20*/  FMUL.FTZ R84, R84, R11.reuse ;  /* 0x0000000b54547220 */ /* 0x080fe20000410000 */
[----:B------:R2:W4:Y:S01]  /*8e30*/  MUFU.EX2 R12, R157 ;  /* 0x0000009d000c7308 */ /* 0x0005220000000800 */
[----:B-1----:R-:W-:Y:S01]  /*8e40*/  FADD.FTZ R4, R177, R4 ;  /* 0x00000004b1047221 */ /* 0x002fe20000010000 */
[----:B0-----:R-:W-:Y:S01]  /*8e50*/  F2FP.BF16.F32.PACK_AB R153, R8, R176 ;  /* 0x000000b00899723e */ /* 0x001fe200000010ff */
[----:B------:R-:W-:Y:S01]  /*8e60*/  BAR.SYNC.DEFER_BLOCKING 0xf, 0x100 ;  /* 0x03c4000000007b1d */ /* 0x000fe20000010000 */
[-C--:B------:R-:W-:Y:S01]  /*8e70*/  FMUL.FTZ R85, R85, R11.reuse ;  /* 0x0000000b55557220 */ /* 0x080fe20000410000 */
[-C--:B------:R-:W-:Y:S01]  /*8e80*/  FMUL.FTZ R88, R88, R11.reuse ;  /* 0x0000000b58587220 */ /* 0x080fe20000410000 */
[-C--:B------:R-:W-:Y:S01]  /*8e90*/  FMUL.FTZ R89, R89, R11.reuse ;  /* 0x0000000b59597220 */ /* 0x080fe20000410000 */
[-C--:B------:R-:W-:Y:S01]  /*8ea0*/  FMUL.FTZ R92, R92, R11.reuse ;  /* 0x0000000b5c5c7220 */ /* 0x080fe20000410000 */
[----:B------:R-:W-:Y:S01]  /*8eb0*/  FMUL.FTZ R93, R93, R11 ;  /* 0x0000000b5d5d7220 */ /* 0x000fe20000410000 */
[----:B------:R-:W0:Y:S01]  /*8ec0*/  MUFU.EX2 R178, R178 ;  /* 0x000000b200b27308 */ /* 0x000e220000000800 */
[C---:B---3--:R-:W-:Y:S01]  /*8ed0*/  FADD.FTZ R4, R10.reuse, R4 ;  /* 0x000000040a047221 */ /* 0x048fe20000010000 */
[----:B--2---:R-:W-:Y:S01]  /*8ee0*/  F2FP.BF16.F32.PACK_AB R157, R10, R177 ;  /* 0x000000b10a9d723e */ /* 0x004fe200000010ff */
[-C--:B------:R-:W-:Y:S01]  /*8ef0*/  FMUL.FTZ R96, R96, R11.reuse ;  /* 0x0000000b60607220 */ /* 0x080fe20000410000 */
[-C--:B------:R-:W-:Y:S01]  /*8f00*/  FMUL.FTZ R97, R97, R11.reuse ;  /* 0x0000000b61617220 */ /* 0x080fe20000410000 */
[-C--:B------:R-:W-:Y:S01]  /*8f10*/  FMUL.FTZ R100, R100, R11.reuse ;  /* 0x0000000b64647220 */ /* 0x080fe20000410000 */
[-C--:B------:R-:W-:Y:S01]  /*8f20*/  FMUL.FTZ R101, R101, R11.reuse ;  /* 0x0000000b65657220 */ /* 0x080fe20000410000 */
[-C--:B------:R-:W-:Y:S01]  /*8f30*/  FMUL.FTZ R104, R104, R11.reuse ;  /* 0x0000000b68687220 */ /* 0x080fe20000410000 */
[----:B------:R1:W2:Y:S01]  /*8f40*/  MUFU.EX2 R13, R159 ;  /* 0x0000009f000d7308 */ /* 0x0002a20000000800 */
[----:B----4-:R-:W-:Y:S01]  /*8f50*/  FADD.FTZ R4, R12, R4 ;  /* 0x000000040c047221 */ /* 0x010fe20000010000 */
[-C--:B------:R-:W-:Y:S01]  /*8f60*/  FMUL.FTZ R105, R105, R11.reuse ;  /* 0x0000000b69697220 */ /* 0x080fe20000410000 */
[-C--:B------:R-:W-:Y:S01]  /*8f70*/  FMUL.FTZ R108, R108, R11.reuse ;  /* 0x0000000b6c6c7220 */ /* 0x080fe20000410000 */
[-C--:B------:R-:W-:Y:S01]  /*8f80*/  FMUL.FTZ R109, R109, R11.reuse ;  /* 0x0000000b6d6d7220 */ /* 0x080fe20000410000 */
[-C--:B------:R-:W-:Y:S01]  /*8f90*/  FMUL.FTZ R112, R112, R11.reuse ;  /* 0x0000000b70707220 */ /* 0x080fe20000410000 */
[-C--:B------:R-:W-:Y:S01]  /*8fa0*/  FMUL.FTZ R113, R113, R11.reuse ;  /* 0x0000000b71717220 */ /* 0x080fe20000410000 */
[-C--:B------:R-:W-:Y:S01]  /*8fb0*/  FMUL.FTZ R116, R116, R11.reuse ;  /* 0x0000000b74747220 */ /* 0x080fe20000410000 */
[----:B------:R-:W3:Y:S01]  /*8fc0*/  MUFU.EX2 R161, R161 ;  /* 0x000000a100a17308 */ /* 0x000ee20000000800 */
[C---:B0-----:R-:W-:Y:S01]  /*8fd0*/  FADD.FTZ R4, R178.reuse, R4 ;  /* 0x00000004b2047221 */ /* 0x041fe20000010000 */
[----:B-1----:R-:W-:Y:S01]  /*8fe0*/  F2FP.BF16.F32.PACK_AB R159, R178, R12 ;  /* 0x0000000cb29f723e */ /* 0x002fe200000010ff */
[----:B------:R0:W-:Y:S01]  /*8ff0*/  STSM.16.M88.4 [R22+0x26800], R152 ;  /* 0x0268009816007844 */ /* 0x0001e20000000200 */
[-C--:B------:R-:W-:Y:S01]  /*9000*/  FMUL.FTZ R117, R117, R11.reuse ;  /* 0x0000000b75757220 */ /* 0x080fe20000410000 */
[-C--:B------:R-:W-:Y:S01]  /*9010*/  FMUL.FTZ R120, R120, R11.reuse ;  /* 0x0000000b78787220 */ /* 0x080fe20000410000 */
[-C--:B------:R-:W-:Y:S01]  /*9020*/  FMUL.FTZ R121, R121, R11.reuse ;  /* 0x0000000b79797220 */ /* 0x080fe20000410000 */
[----:B------:R0:W-:Y:S01]  /*9030*/  STSM.16.M88.4 [R23], R156 ;  /* 0x0000009c17007844 */ /* 0x0001e20000000200 */
        /* <DEDUP_REMOVED lines=20> */
[----:B------:R-:W-:Y:S01]  /*9180*/  FMUL.FTZ R149, R149, R11 ;  /* 0x0000000b95957220 */ /* 0x000fe20000410000 */
[-C--:B------:R-:W-:Y:S01]  /*9190*/  FMUL.FTZ R26, R26, R9.reuse ;  /* 0x000000091a1a7220 */ /* 0x080fe20000410000 */
[-C--:B------:R-:W-:Y:S01]  /*91a0*/  FMUL.FTZ R27, R27, R9.reuse ;  /* 0x000000091b1b7220 */ /* 0x080fe20000410000 */
[----:B------:R-:W-:Y:S01]  /*91b0*/  FMUL.FTZ R30, R30, R9 ;  /* 0x000000091e1e7220 */ /* 0x000fe20000410000 */
        /* <DEDUP_REMOVED lines=24> */
[-C--:B------:R-:W-:Y:S01]  /*9340*/  FMUL.FTZ R62, R62, R9.reuse ;  /* 0x000000093e3e7220 */ /* 0x080fe20000410000 */
[----:B--2---:R-:W-:Y:S01]  /*9350*/  FADD.FTZ R4, R171, R4 ;  /* 0x00000004ab047221 */ /* 0x004fe20000010000 */
[-C--:B------:R-:W-:Y:S01]  /*9360*/  FMUL.FTZ R63, R63, R9.reuse ;  /* 0x000000093f3f7220 */ /* 0x080fe20000410000 */
[-C--:B------:R-:W-:Y:S01]  /*9370*/  FMUL.FTZ R66, R66, R9.reuse ;  /* 0x0000000942427220 */ /* 0x080fe20000410000 */
[-C--:B------:R-:W-:Y:S01]  /*9380*/  FMUL.FTZ R67, R67, R9.reuse ;  /* 0x0000000943437220 */ /* 0x080fe20000410000 */
[-C--:B------:R-:W-:Y:S01]  /*9390*/  FMUL.FTZ R70, R70, R9.reuse ;  /* 0x0000000946467220 */ /* 0x080fe20000410000 */
[-C--:B------:R-:W-:Y:S01]  /*93a0*/  FMUL.FTZ R71, R71, R9.reuse ;  /* 0x0000000947477220 */ /* 0x080fe20000410000 */
[-C--:B------:R-:W-:Y:S01]  /*93b0*/  FMUL.FTZ R74, R74, R9.reuse ;  /* 0x000000094a4a7220 */ /* 0x080fe20000410000 */
[----:B------:R-:W-:Y:S01]  /*93c0*/  FMUL.FTZ R75, R75, R9 ;  /* 0x000000094b4b7220 */ /* 0x000fe20000410000 */
[C---:B---3--:R-:W-:Y:S01]  /*93d0*/  F2FP.BF16.F32.PACK_AB R167, R173.reuse, R171 ;  /* 0x000000abada7723e */ /* 0x048fe200000010ff */
[----:B------:R-:W-:Y:S01]  /*93e0*/  FADD.FTZ R4, R173, R4 ;  /* 0x00000004ad047221 */ /* 0x000fe20000010000 */
[-C--:B------:R-:W-:Y:S01]  /*93f0*/  FMUL.FTZ R78, R78, R9.reuse ;  /* 0x000000094e4e7220 */ /* 0x080fe20000410000 */
[-C--:B------:R-:W-:Y:S01]  /*9400*/  FMUL.FTZ R79, R79, R9.reuse ;  /* 0x000000094f4f7220 */ /* 0x080fe20000410000 */
[-C--:B------:R-:W-:Y:S01]  /*9410*/  FMUL.FTZ R82, R82, R9.reuse ;  /* 0x0000000952527220 */ /* 0x080fe20000410000 */
[----:B------:R0:W-:Y:S01]  /*9420*/  STSM.16.M88.4 [R184], R164 ;  /* 0x000000a4b8007844 */ /* 0x0001e20000000200 */
        /* <DEDUP_REMOVED lines=35> */
[----:B0-----:R-:W-:Y:S06]  /*9660*/  @!P0 BRA `(.L_x_2283) ;  /* 0x0000000000048947 */ /* 0x001fec0003800000 */
[----:B------:R-:W-:Y:S01]  /*9670*/  BPT.TRAP 0x1 ;  /* 0x000000040000795c */ /* 0x000fe20000300000 */
.L_x_2283:
[----:B------:R0:W1:Y:S01]  /*9680*/  SYNCS.PHASECHK.TRANS64.TRYWAIT P1, [UR25+0x28c50], R7 ;  /* 0x028c5007ff0075a7 */ /* 0x0000620008020159 */
[----:B------:R-:W-:Y:S05]  /*9690*/  @!P0 BRA `(.L_x_2284) ;  /* 0x0000000000048947 */ /* 0x000fea0003800000 */
[----:B------:R-:W-:Y:S01]  /*96a0*/  BPT.TRAP 0x1 ;  /* 0x000000040000795c */ /* 0x000fe20000300000 */
.L_x_2284:
[----:B-1----:R-:W-:Y:S05]  /*96b0*/  @P1 BRA `(.L_x_2285) ;  /* 0x0000000000081947 */ /* 0x002fea0003800000 */
[----:B------:R-:W1:Y:S02]  /*96c0*/  SYNCS.PHASECHK.TRANS64.TRYWAIT P1, [UR25+0x28c50], R7 ;  /* 0x028c5007ff0075a7 */ /* 0x000e640008020159 */
[----:B-1----:R-:W-:Y:S05]  /*96d0*/  @!P1 BRA `(.L_x_2286) ;  /* 0x0000010800449947 */ /* 0x002fea0003800000 */
.L_x_2285:
        /* <DEDUP_REMOVED lines=29> */
[----:B--2---:R-:W2:Y:S02]  /*98b0*/  FENCE.VIEW.ASYNC.S ;  /* 0x00000000000073c6 */ /* 0x004ea40000000000 */
[----:B--2---:R-:W-:Y:S01]  /*98c0*/  NOP ;  /* 0x0000000000007918 */ /* 0x004fe20000000000 */
[----:B------:R-:W-:Y:S06]  /*98d0*/  BAR.ARV 0xe, 0x100 ;  /* 0x0384000000007b1d */ /* 0x000fec0000002000 */
[----:B------:R-:W-:Y:S05]  /*98e0*/  @!P0 BRA `(.L_x_2287) ;  /* 0x0000000000048947 */ /* 0x000fea0003800000 */
[----:B------:R-:W-:Y:S01]  /*98f0*/  BPT.TRAP 0x1 ;  /* 0x000000040000795c */ /* 0x000fe20000300000 */
.L_x_2287:
[----:B------:R-:W-:Y:S01]  /*9900*/  UISETP.GT.AND UP0, UPT, UR26, UR20, UPT ;  /* 0x000000141a00728c */ /* 0x000fe2000bf04270 */
[----:B------:R-:W-:Y:S01]  /*9910*/  IMAD.MOV.U32 R11, RZ, RZ, R5 ;  /* 0x000000ffff0b7224 */ /* 0x000fe200078e0005 */
        /* <DEDUP_REMOVED lines=8> */
.L_x_2269:
[----:B------:R-:W-:Y:S02]  /*99a0*/  UISETP.NE.AND UP1, UPT, UR52, URZ, UPT ;  /* 0x0000003f3400728c */ /* 0x000fe4000bf25270 */
[----:B------:R-:W-:Y:S02]  /*99b0*/  UISETP.NE.AND UP0, UPT, UR51, URZ, UPT ;  /* 0x0000003f3300728c */ /* 0x000fe4000bf05270 */
[----:B------:R-:W-:Y:S02]  /*99c0*/  UIADD3 UR11, UR45, 0x3f, URZ ;  /* 0x0000003f2d0b7890 */ /* 0x000fe4000fffe03f */
[----:B------:R-:W-:Y:S02]  /*99d0*/  UIADD3 UR14, UR48, 0x1, -UR50 ;  /* 0x00000001300e7890 */ /* 0x000fe4000fffe832 */
[----:B------:R-:W-:-:S03]  /*99e0*/  PLOP3.LUT P1, PT, PT, PT, UP0, 0x40, 0x0 ;  /* 0x000000000000781c */ /* 0x000fc60003f2e808 */
[----:B------:R-:W-:Y:S01]  /*99f0*/  @UP1 ULDC UR6, c[0x0][0x44c] ;  /* 0x0001130000061ab9 */ /* 0x000fe20000000800 */
[----:B------:R-:W-:Y:S01]  /*9a00*/  @UP1 ULDC UR15, c[0x0][0x450] ;  /* 0x00011400000f1ab9 */ /* 0x000fe20000000800 */
[----:B------:R-:W-:-:S04]  /*9a10*/  UIMAD.WIDE.U32 UR6, UR11, UR6, URZ ;  /* 0x000000060b0672a5 */ /* 0x000fc8000f8e003f */
[----:B------:R-:W-:-:S04]  /*9a20*/  @UP1 USHF.R.U32.HI UR11, URZ, UR15, UR7 ;  /* 0x0000000f3f0b1299 */ /* 0x000fc80008011607 */
[----:B------:R-:W-:-:S04]  /*9a30*/  UIADD3 UR11, UR14, UR11, URZ ;  /* 0x0000000b0e0b7290 */ /* 0x000fc8000fffe03f */
[----:B------:R-:W-:Y:S01]  /*9a40*/  UIADD3 UR22, UR11, -UR22, URZ ;  /* 0x800000160b167290 */ /* 0x000fe2000fffe03f */
[----:B------:R-:W-:Y:S11]  /*9a50*/  @P1 BRA `(.L_x_2289) ;  /* 0x00000000004c1947 */ /* 0x000ff60003800000 */
[----:B------:R-:W-:-:S06]  /*9a60*/  UISETP.GT.AND UP0, UPT, UR11, -0x1, UPT ;  /* 0xffffffff0b00788c */ /* 0x000fcc000bf04270 */
[----:B------:R-:W-:-:S13]  /*9a70*/  PLOP3.LUT P1, PT, PT, PT, UP0, 0x80, 0x0 ;  /* 0x000000000000781c */ /* 0x000fda0003f2f008 */
[----:B------:R-:W-:Y:S05]  /*9a80*/  @P1 BRA `(.L_x_2290) ;  /* 0x0000000000201947 */ /* 0x000fea0003800000 */
[----:B------:R-:W-:Y:S01]  /*9a90*/  ULDC UR18, c[0x0][0x9e4] ;  /* 0x0002790000127ab9 */ /* 0x000fe20000000800 */
[----:B------:R-:W-:Y:S02]  /*9aa0*/  ULOP3.LUT UR11, URZ, UR11, URZ, 0x33, !UPT ;  /* 0x0000000b3f0b7292 */ /* 0x000fe4000f8e333f */
[----:B------:R-:W-:-:S11]  /*9ab0*/  UISETP.NE.AND UP0, UPT, UR18, 0x1, UPT ;  /* 0x000000011200788c */ /* 0x000fd6000bf05270 */
[----:B------:R-:W-:Y:S02]  /*9ac0*/  @UP0 ULDC.64 UR6, c[0x0][0x9e8] ;  /* 0x00027a0000060ab9 */ /* 0x000fe40000000a00 */
[----:B------:R-:W-:-:S04]  /*9ad0*/  UIMAD.WIDE.U32 UR14, UR11, UR6, URZ ;  /* 0x000000060b0e72a5 */ /* 0x000fc8000f8e003f */
[----:B------:R-:W-:-:S04]  /*9ae0*/  @UP0 USHF.R.U32.HI UR11, URZ, UR7, UR15 ;  /* 0x000000073f0b0299 */ /* 0x000fc8000801160f */
[----:B------:R-:W-:Y:S01]  /*9af0*/  ULOP3.LUT UR11, URZ, UR11, URZ, 0x33, !UPT ;  /* 0x0000000b3f0b7292 */ /* 0x000fe2000f8e333f */
[----:B------:R-:W-:Y:S11]  /*9b00*/  BRA `(.L_x_2291) ;  /* 0x0000000000147947 */ /* 0x000ff60003800000 */
.L_x_2290:
[----:B------:R-:W-:Y:S02]  /*9b10*/  ULDC UR18, c[0x0][0x9e4] ;  /* 0x0002790000127ab9 */ /* 0x000fe40000000800 */
[----:B------:R-:W-:-:S11]  /*9b20*/  UISETP.NE.AND UP0, UPT, UR18, 0x1, UPT ;  /* 0x000000011200788c */ /* 0x000fd6000bf05270 */
[----:B------:R-:W-:Y:S02]  /*9b30*/  @UP0 ULDC.64 UR6, c[0x0][0x9e8] ;  /* 0x00027a0000060ab9 */ /* 0x000fe40000000a00 */
[----:B------:R-:W-:-:S04]  /*9b40*/  UIMAD.WIDE.U32 UR14, UR11, UR6, URZ ;  /* 0x000000060b0e72a5 */ /* 0x000fc8000f8e003f */
[----:B------:R-:W-:-:S12]  /*9b50*/  @UP0 USHF.R.U32.HI UR11, URZ, UR7, UR15 ;  /* 0x000000073f0b0299 */ /* 0x000fd8000801160f */
.L_x_2291:
[----:B------:R-:W-:-:S04]  /*9b60*/  UIMAD UR11, UR11, UR18, URZ ;  /* 0x000000120b0b72a4 */ /* 0x000fc8000f8e023f */
[----:B------:R-:W-:-:S04]  /*9b70*/  UISETP.LT.AND UP0, UPT, UR22, UR11, UPT ;  /* 0x0000000b1600728c */ /* 0x000fc8000bf01270 */
[----:B------:R-:W-:-:S12]  /*9b80*/  USEL UR22, UR22, UR11, !UP0 ;  /* 0x0000000b16167287 */ /* 0x000fd8000c000000 */
.L_x_2289:
[----:B------:R-:W-:-:S04]  /*9b90*/  UIADD3 UR22, UR22, 0x3f, URZ ;  /* 0x0000003f16167890 */ /* 0x000fc8000fffe03f */
        /* <DEDUP_REMOVED lines=8> */
[----:B012---:R-:W-:Y:S01]  /*9c20*/  IMAD.MOV.U32 R8, RZ, RZ, R5 ;  /* 0x000000ffff087224 */ /* 0x007fe200078e0005 */
[----:B------:R-:W-:Y:S01]  /*9c30*/  UMOV UR24, UR38 ;  /* 0x0000002600187c82 */ /* 0x000fe20008000000 */
[----:B------:R-:W-:Y:S01]  /*9c40*/  IMAD.MOV.U32 R9, RZ, RZ, R6 ;  /* 0x000000ffff097224 */ /* 0x000fe200078e0006 */
[----:B------:R-:W-:Y:S01]  /*9c50*/  ULDC UR23, c[0x0][0x9d8] ;  /* 0x0002760000177ab9 */ /* 0x000fe20000000800 */
[----:B------:R-:W-:-:S05]  /*9c60*/  ULDC UR22, c[0x0][0x988] ;  /* 0x0002620000167ab9 */ /* 0x000fca0000000800 */
.L_x_2303:
        /* <DEDUP_REMOVED lines=8> */
[----:B012---:R-:W-:Y:S10]  /*9cf0*/  @!P0 BRA `(.L_x_2293) ;  /* 0x0000000000048947 */ /* 0x007ff40003800000 */
[----:B------:R-:W-:Y:S01]  /*9d00*/  BPT.TRAP 0x1 ;  /* 0x000000040000795c */ /* 0x000fe20000300000 */
.L_x_2293:
[----:B------:R-:W-:Y:S01]  /*9d10*/  ULEA UR21, UR38, UR41, 0x3 ;  /* 0x0000002926157291 */ /* 0x000fe2000f8e183f */
[----:B------:R-:W-:-:S05]  /*9d20*/  IMAD.U32 R7, RZ, RZ, UR37 ;  /* 0x00000025ff077e24 */ /* 0x000fca000f8e00ff */
[----:B------:R-:W-:-:S04]  /*9d30*/  SHF.L.U32 R7, R7, 0x1f, RZ ;  /* 0x0000001f07077819 */ /* 0x000fc800000006ff */
[----:B------:R0:W1:Y:S01]  /*9d40*/  SYNCS.PHASECHK.TRANS64.TRYWAIT P1, [UR21+0x28c30], R7 ;  /* 0x028c3007ff0075a7 */ /* 0x0000620008020155 */
[----:B------:R-:W-:Y:S05]  /*9d50*/  @!P0 BRA `(.L_x_2294) ;  /* 0x0000000000048947 */ /* 0x000fea0003800000 */
[----:B------:R-:W-:Y:S01]  /*9d60*/  BPT.TRAP 0x1 ;  /* 0x000000040000795c */ /* 0x000fe20000300000 */
.L_x_2294:
[----:B-1----:R-:W-:Y:S05]  /*9d70*/  @P1 BRA `(.L_x_2295) ;  /* 0x0000000000081947 */ /* 0x002fea0003800000 */
[----:B------:R-:W1:Y:S02]  /*9d80*/  SYNCS.PHASECHK.TRANS64.TRYWAIT P1, [UR21+0x28c30], R7 ;  /* 0x028c3007ff0075a7 */ /* 0x000e640008020155 */
[----:B-1----:R-:W-:Y:S05]  /*9d90*/  @!P1 BRA `(.L_x_2296) ;  /* 0x0000010000ac9947 */ /* 0x002fea0003800000 */
.L_x_2295:
[----:B------:R-:W-:Y:S01]  /*9da0*/  R2UR UR18, R0 ;  /* 0x00000000001272ca */ /* 0x000fe200000e0000 */
[----:B------:R-:W-:Y:S01]  /*9db0*/  WARPGROUP.ARRIVE ;  /* 0x00000000000079c5 */ /* 0x000fe20000000000 */
        /* <DEDUP_REMOVED lines=21> */
.L_x_2297:
        /* <DEDUP_REMOVED lines=23> */
[----:B-1----:R-:W-:Y:S01]  /*a080*/  FMNMX.FTZ R6, R5, R9, !PT ;  /* 0x0000000905067209 */ /* 0x002fe20007810000 */
[----:B------:R-:W-:Y:S01]  /*a090*/  FMUL.FTZ R162, R162, UR23 ;  /* 0x00000017a2a27c20 */ /* 0x000fe20008410000 */
[----:B------:R-:W-:Y:S01]  /*a0a0*/  FMUL.FTZ R172, R182, UR23 ;  /* 0x00000017b6ac7c20 */ /* 0x000fe20008410000 */
[----:B------:R-:W-:Y:S01]  /*a0b0*/  FMUL.FTZ R173, R183, UR23 ;  /* 0x00000017b7ad7c20 */ /* 0x000fe20008410000 */
[----:B------:R-:W-:Y:S01]  /*a0c0*/  ISETP.NE.AND P1, PT, R18, RZ, PT ;  /* 0x000000ff1200720c */ /* 0x000fe20003f25270 */
[----:B------:R-:W-:-:S02]  /*a0d0*/  UIADD3 UR6, UR21, 0x28c40, URZ ;  /* 0x00028c4015067890 */ /* 0x000fc4000fffe03f */
[----:B------:R-:W1:Y:S01]  /*a0e0*/  MUFU.TANH R12, R12 ;  /* 0x0000000c000c7308 */ /* 0x000e620000002400 */
[----:B--2---:R-:W-:Y:S01]  /*a0f0*/  FMNMX.FTZ R6, R10, R6, !PT ;  /* 0x000000060a067209 */ /* 0x004fe20007810000 */
[----:B------:R-:W-:-:S06]  /*a100*/  UPRMT UR6, UR40, 0x654, UR6 ;  /* 0x0000065428067896 */ /* 0x000fcc0008000006 */
[----:B------:R-:W2:Y:S01]  /*a110*/  MUFU.TANH R13, R13 ;  /* 0x0000000d000d7308 */ /* 0x000ea20000002400 */
[----:B---3--:R-:W-:Y:S02]  /*a120*/  FMNMX.FTZ R6, R11, R6, !PT ;  /* 0x000000060b067209 */ /* 0x008fe40007810000 */
[----:B------:R-:W-:Y:S05]  /*a130*/  SYNCS.ARRIVE.TRANS64.RED.A1T0 RZ, [UR6], RZ ;  /* 0x000000ffffff79a7 */ /* 0x000fea0008100406 */
[----:B------:R-:W3:Y:S01]  /*a140*/  MUFU.TANH R14, R14 ;  /* 0x0000000e000e7308 */ /* 0x000ee20000002400 */
[----:B-1----:R-:W-:-:S07]  /*a150*/  FMNMX.FTZ R6, R12, R6, !PT ;  /* 0x000000060c067209 */ /* 0x002fce0007810000 */
[----:B------:R-:W1:Y:S01]  /*a160*/  MUFU.TANH R15, R15 ;  /* 0x0000000f000f7308 */ /* 0x000e620000002400 */
[----:B--2---:R-:W-:-:S07]  /*a170*/  FMNMX.FTZ R6, R13, R6, !PT ;  /* 0x000000060d067209 */ /* 0x004fce0007810000 */
[----:B------:R-:W2:Y:S01]  /*a180*/  MUFU.TANH R20, R20 ;  /* 0x0000001400147308 */ /* 0x000ea20000002400 */
[----:B---3--:R-:W-:-:S07]  /*a190*/  FMNMX.FTZ R6, R14, R6, !PT ;  /* 0x000000060e067209 */ /* 0x008fce0007810000 */
        /* <DEDUP_REMOVED lines=16> */
[----:B------:R-:W-:Y:S01]  /*a2a0*/  MUFU.TANH R155, R155 ;  /* 0x0000009b009b7308 */ /* 0x000fe20000002400 */
[----:B---3--:R-:W-:-:S07]  /*a2b0*/  FMNMX.FTZ R6, R164, R6, !PT ;  /* 0x00000006a4067209 */ /* 0x008fce0007810000 */
[----:B------:R-:W-:Y:S01]  /*a2c0*/  MUFU.TANH R158, R158 ;  /* 0x0000009e009e7308 */ /* 0x000fe20000002400 */
[----:B-1----:R-:W-:-:S05]  /*a2d0*/  FMNMX.FTZ R6, R165, R6, !PT ;  /* 0x00000006a5067209 */ /* 0x002fca0007810000 */
[----:B------:R-:W1:Y:S02]  /*a2e0*/  SHFL.BFLY PT, R161, R6, 0x2, 0x1f ;  /* 0x0c401f0006a17f89 */ /* 0x000e6400000e0000 */
[----:B------:R-:W-:Y:S08]  /*a2f0*/  MUFU.TANH R159, R159 ;  /* 0x0000009f009f7308 */ /* 0x000ff00000002400 */
[----:B------:R-:W-:Y:S08]  /*a300*/  MUFU.TANH R162, R162 ;  /* 0x000000a200a27308 */ /* 0x000ff00000002400 */
[----:B------:R-:W-:Y:S01]  /*a310*/  MUFU.TANH R172, R172 ;  /* 0x000000ac00ac7308 */ /* 0x000fe20000002400 */
[----:B-1----:R-:W-:Y:S01]  /*a320*/  FMNMX.FTZ R6, R6, R161, !PT ;  /* 0x000000a106067209 */ /* 0x002fe20007810000 */
[----:B------:R-:W-:-:S06]  /*a330*/  FMUL.FTZ R161, R154, UR23 ;  /* 0x000000179aa17c20 */ /* 0x000fcc0008410000 */
[----:B------:R-:W-:Y:S01]  /*a340*/  MUFU.TANH R173, R173 ;  /* 0x000000ad00ad7308 */ /* 0x000fe20000002400 */
[----:B------:R-:W1:Y:S07]  /*a350*/  SHFL.BFLY PT, R168, R6, 0x1, 0x1f ;  /* 0x0c201f0006a87f89 */ /* 0x000e6e00000e0000 */
[----:B------:R-:W-:Y:S01]  /*a360*/  MUFU.TANH R161, R161 ;  /* 0x000000a100a17308 */ /* 0x000fe20000002400 */
[----:B-1----:R-:W-:-:S05]  /*a370*/  FMNMX.FTZ R6, R6, R168, !PT ;  /* 0x000000a806067209 */ /* 0x002fca0007810000 */
        /* <DEDUP_REMOVED lines=22> */
[-C--:B-1----:R-:W-:Y:S01]  /*a4e0*/  FMUL.FTZ R24, R24, R9.reuse ;  /* 0x0000000918187220 */ /* 0x082fe20000410000 */
[-C--:B------:R-:W-:Y:S01]  /*a4f0*/  FMUL.FTZ R25, R25, R9.reuse ;  /* 0x0000000919197220 */ /* 0x080fe20000410000 */
[-C--:B------:R-:W-:Y:S01]  /*a500*/  FMUL.FTZ R28, R28, R9.reuse ;  /* 0x000000091c1c7220 */ /* 0x080fe20000410000 */
[-C--:B------:R-:W-:Y:S01]  /*a510*/  FMUL.FTZ R29, R29, R9.reuse ;  /* 0x000000091d1d7220 */ /* 0x080fe20000410000 */
[-C--:B------:R-:W-:Y:S01]  /*a520*/  FMUL.FTZ R32, R32, R9.reuse ;  /* 0x0000000920207220 */ /* 0x080fe20000410000 */
[-C--:B------:R-:W-:Y:S01]  /*a530*/  FMUL.FTZ R33, R33, R9.reuse ;  /* 0x0000000921217220 */ /* 0x080fe20000410000 */
[----:B------:R-:W-:Y:S01]  /*a540*/  FMUL.FTZ R36, R36, R9 ;  /* 0x0000000924247220 */ /* 0x000fe20000410000 */
        /* <DEDUP_REMOVED lines=11> */
[----:B-1----:R-:W-:Y:S01]  /*a600*/  FMUL.FTZ R12, R170, UR23 ;  /* 0x00000017aa0c7c20 */ /* 0x002fe20008410000 */
[----:B------:R-:W-:Y:S01]  /*a610*/  FMUL.FTZ R170, R178, UR23 ;  /* 0x00000017b2aa7c20 */ /* 0x000fe20008410000 */
        /* <DEDUP_REMOVED lines=18> */
[----:B------:R-:W-:Y:S01]  /*a740*/  FMUL.FTZ R69, R69, R9 ;  /* 0x0000000945457220 */ /* 0x000fe20000410000 */
[----:B------:R-:W3:Y:S01]  /*a750*/  MUFU.TANH R3, R3 ;  /* 0x0000000300037308 */ /* 0x000ee20000002400 */
[----:B-1----:R-:W-:Y:S01]  /*a760*/  FADD.FTZ R11, R5, R154 ;  /* 0x0000009a050b7221 */ /* 0x002fe20000010000 */
[----:B------:R-:W-:Y:S01]  /*a770*/  F2FP.BF16.F32.PACK_AB R154, R169, R5 ;  /* 0x00000005a99a723e */ /* 0x000fe200000010ff */
[-C--:B------:R-:W-:Y:S01]  /*a780*/  FMUL.FTZ R72, R72, R9.reuse ;  /* 0x0000000948487220 */ /* 0x080fe20000410000 */
[----:B------:R-:W-:Y:S01]  /*a790*/  FMNMX.FTZ R5, R161, R8, !PT ;  /* 0x00000008a1057209 */ /* 0x000fe20007810000 */
[----:B------:R-:W-:Y:S01]  /*a7a0*/  FADD.FTZ R11, R169, R11 ;  /* 0x0000000ba90b7221 */ /* 0x000fe20000010000 */
[----:B------:R-:W-:Y:S01]  /*a7b0*/  FMUL.FTZ R169, R175, UR23 ;  /* 0x00000017afa97c20 */ /* 0x000fe20008410000 */
[----:B------:R-:W-:Y:S01]  /*a7c0*/  FMUL.FTZ R73, R73, R9 ;  /* 0x0000000949497220 */ /* 0x000fe20000410000 */
[----:B------:R-:W-:Y:S01]  /*a7d0*/  FMNMX.FTZ R5, R155, R5, !PT ;  /* 0x000000059b057209 */ /* 0x000fe20007810000 */
[----:B------:R-:W1:Y:S01]  /*a7e0*/  MUFU.TANH R12, R12 ;  /* 0x0000000c000c7308 */ /* 0x000e620000002400 */
[-C--:B------:R-:W-:Y:S01]  /*a7f0*/  FMUL.FTZ R76, R76, R9.reuse ;  /* 0x000000094c4c7220 */ /* 0x080fe20000410000 */
[----:B------:R-:W-:Y:S01]  /*a800*/  FMUL.FTZ R77, R77, R9 ;  /* 0x000000094d4d7220 */ /* 0x000fe20000410000 */
[----:B------:R-:W-:Y:S01]  /*a810*/  FMNMX.FTZ R5, R158, R5, !PT ;  /* 0x000000059e057209 */ /* 0x000fe20007810000 */
[-C--:B------:R-:W-:Y:S01]  /*a820*/  FMUL.FTZ R80, R80, R9.reuse ;  /* 0x0000000950507220 */ /* 0x080fe20000410000 */
[-C--:B------:R-:W-:Y:S01]  /*a830*/  FMUL.FTZ R81, R81, R9.reuse ;  /* 0x0000000951517220 */ /* 0x080fe20000410000 */
[----:B------:R-:W-:Y:S01]  /*a840*/  FMUL.FTZ R84, R84, R9 ;  /* 0x0000000954547220 */ /* 0x000fe20000410000 */
[----:B------:R-:W-:Y:S01]  /*a850*/  FMNMX.FTZ R5, R159, R5, !PT ;  /* 0x000000059f057209 */ /* 0x000fe20007810000 */
[----:B------:R-:W4:Y:S01]  /*a860*/  MUFU.TANH R166, R166 ;  /* 0x000000a600a67308 */ /* 0x000f220000002400 */
[-C--:B------:R-:W-:Y:S01]  /*a870*/  FMUL.FTZ R85, R85, R9.reuse ;  /* 0x0000000955557220 */ /* 0x080fe20000410000 */
[----:B------:R-:W-:Y:S01]  /*a880*/  FMUL.FTZ R88, R88, R9 ;  /* 0x0000000958587220 */ /* 0x000fe20000410000 */
[----:B------:R-:W-:Y:S01]  /*a890*/  FMNMX.FTZ R5, R162, R5, !PT ;  /* 0x00000005a2057209 */ /* 0x000fe20007810000 */
[-C--:B------:R-:W-:Y:S01]  /*a8a0*/  FMUL.FTZ R89, R89, R9.reuse ;  /* 0x0000000959597220 */ /* 0x080fe20000410000 */
[-C--:B------:R-:W-:Y:S01]  /*a8b0*/  FMUL.FTZ R92, R92, R9.reuse ;  /* 0x000000095c5c7220 */ /* 0x080fe20000410000 */
[----:B------:R-:W-:Y:S01]  /*a8c0*/  FMUL.FTZ R93, R93, R9 ;  /* 0x000000095d5d7220 */ /* 0x000fe20000410000 */
[----:B------:R-:W-:Y:S01]  /*a8d0*/  FMNMX.FTZ R5, R10, R5, !PT ;  /* 0x000000050a057209 */ /* 0x000fe20007810000 */
[----:B------:R-:W5:Y:S01]  /*a8e0*/  MUFU.TANH R167, R167 ;  /* 0x000000a700a77308 */ /* 0x000f620000002400 */
[-C--:B------:R-:W-:Y:S01]  /*a8f0*/  FMUL.FTZ R96, R96, R9.reuse ;  /* 0x0000000960607220 */ /* 0x080fe20000410000 */
[----:B------:R-:W-:Y:S01]  /*a900*/  FMUL.FTZ R97, R97, R9 ;  /* 0x0000000961617220 */ /* 0x000fe20000410000 */
[----:B--2---:R-:W-:Y:S01]  /*a910*/  FMNMX.FTZ R5, R163, R5, !PT ;  /* 0x00000005a3057209 */ /* 0x004fe20007810000 */
[-C--:B------:R-:W-:Y:S01]  /*a920*/  FMUL.FTZ R100, R100, R9.reuse ;  /* 0x0000000964647220 */ /* 0x080fe20000410000 */
[-C--:B------:R-:W-:Y:S01]  /*a930*/  FMUL.FTZ R101, R101, R9.reuse ;  /* 0x0000000965657220 */ /* 0x080fe20000410000 */
[----:B------:R-:W-:Y:S01]  /*a940*/  FMUL.FTZ R104, R104, R9 ;  /* 0x0000000968687220 */ /* 0x000fe20000410000 */
[----:B---3--:R-:W-:Y:S01]  /*a950*/  FMNMX.FTZ R5, R3, R5, !PT ;  /* 0x0000000503057209 */ /* 0x008fe20007810000 */
[----:B------:R-:W2:Y:S01]  /*a960*/  MUFU.TANH R169, R169 ;  /* 0x000000a900a97308 */ /* 0x000ea20000002400 */
[-C--:B------:R-:W-:Y:S01]  /*a970*/  FMUL.FTZ R105, R105, R9.reuse ;  /* 0x0000000969697220 */ /* 0x080fe20000410000 */
[----:B------:R-:W-:Y:S01]  /*a980*/  FMUL.FTZ R108, R108, R9 ;  /* 0x000000096c6c7220 */ /* 0x000fe20000410000 */
[----:B-1----:R-:W-:Y:S01]  /*a990*/  FMNMX.FTZ R5, R12, R5, !PT ;  /* 0x000000050c057209 */ /* 0x002fe20007810000 */
[-C--:B------:R-:W-:Y:S01]  /*a9a0*/  FMUL.FTZ R109, R109, R9.reuse ;  /* 0x000000096d6d7220 */ /* 0x080fe20000410000 */
[-C--:B------:R-:W-:Y:S01]  /*a9b0*/  FMUL.FTZ R112, R112, R9.reuse ;  /* 0x0000000970707220 */ /* 0x080fe20000410000 */
[----:B------:R-:W-:Y:S01]  /*a9c0*/  FMUL.FTZ R113, R113, R9 ;  /* 0x0000000971717220 */ /* 0x000fe20000410000 */
[----:B----4-:R-:W-:Y:S01]  /*a9d0*/  FMNMX.FTZ R5, R166, R5, !PT ;  /* 0x00000005a6057209 */ /* 0x010fe20007810000 */
[----:B------:R-:W1:Y:S01]  /*a9e0*/  MUFU.TANH R170, R170 ;  /* 0x000000aa00aa7308 */ /* 0x000e620000002400 */
[-C--:B------:R-:W-:Y:S01]  /*a9f0*/  FMUL.FTZ R116, R116, R9.reuse ;  /* 0x0000000974747220 */ /* 0x080fe20000410000 */
[----:B------:R-:W-:Y:S01]  /*aa00*/  FMUL.FTZ R117, R117, R9 ;  /* 0x0000000975757220 */ /* 0x000fe20000410000 */
[----:B-----5:R-:W-:Y:S01]  /*aa10*/  FMNMX.FTZ R5, R167, R5, !PT ;  /* 0x00000005a7057209 */ /* 0x020fe20007810000 */
[-C--:B------:R-:W-:Y:S01]  /*aa20*/  FMUL.FTZ R120, R120, R9.reuse ;  /* 0x0000000978787220 */ /* 0x080fe20000410000 */
[-C--:B------:R-:W-:Y:S01]  /*aa30*/  FMUL.FTZ R121, R121, R9.reuse ;  /* 0x0000000979797220 */ /* 0x080fe20000410000 */
[-C--:B------:R-:W-:Y:S01]  /*aa40*/  FMUL.FTZ R124, R124, R9.reuse ;  /* 0x000000097c7c7220 */ /* 0x080fe20000410000 */
[----:B------:R-:W-:Y:S01]  /*aa50*/  FMUL.FTZ R125, R125, R9 ;  /* 0x000000097d7d7220 */ /* 0x000fe20000410000 */
[----:B------:R-:W3:Y:S01]  /*aa60*/  MUFU.TANH R171, R171 ;  /* 0x000000ab00ab7308 */ /* 0x000ee20000002400 */
[----:B--2---:R-:W-:Y:S01]  /*aa70*/  FMNMX.FTZ R5, R169, R5, !PT ;  /* 0x00000005a9057209 */ /* 0x004fe20007810000 */
[-C--:B------:R-:W-:Y:S01]  /*aa80*/  FMUL.FTZ R128, R128, R9.reuse ;  /* 0x0000000980807220 */ /* 0x080fe20000410000 */
[-C--:B------:R-:W-:Y:S01]  /*aa90*/  FMUL.FTZ R129, R129, R9.reuse ;  /* 0x0000000981817220 */ /* 0x080fe20000410000 */
[-C--:B------:R-:W-:Y:S01]  /*aaa0*/  FMUL.FTZ R132, R132, R9.reuse ;  /* 0x0000000984847220 */ /* 0x080fe20000410000 */
[-C--:B------:R-:W-:Y:S01]  /*aab0*/  FMUL.FTZ R133, R133, R9.reuse ;  /* 0x0000000985857220 */ /* 0x080fe20000410000 */
[-C--:B------:R-:W-:Y:S01]  /*aac0*/  FMUL.FTZ R136, R136, R9.reuse ;  /* 0x0000000988887220 */ /* 0x080fe20000410000 */
[----:B------:R-:W-:Y:S01]  /*aad0*/  FMUL.FTZ R137, R137, R9 ;  /* 0x0000000989897220 */ /* 0x000fe20000410000 */
[----:B------:R-:W-:Y:S01]  /*aae0*/  MUFU.EX2 R178, R156 ;  /* 0x0000009c00b27308 */ /* 0x000fe20000000800 */
[----:B-1----:R-:W-:Y:S01]  /*aaf0*/  FMNMX.FTZ R5, R170, R5, !PT ;  /* 0x00000005aa057209 */ /* 0x002fe20007810000 */
        /* <DEDUP_REMOVED lines=11> */
[----:B------:R-:W1:Y:S02]  /*abb0*/  SHFL.BFLY PT, R174, R5, 0x2, 0x1f ;  /* 0x0c401f0005ae7f89 */ /* 0x000e6400000e0000 */
[----:B------:R-:W-:Y:S08]  /*abc0*/  MUFU.EX2 R15, R15 ;  /* 0x0000000f000f7308 */ /* 0x000ff00000000800 */
[----:B------:R-:W-:Y:S08]  /*abd0*/  MUFU.EX2 R20, R20 ;  /* 0x0000001400147308 */ /* 0x000ff00000000800 */
[----:B------:R-:W-:Y:S01]  /*abe0*/  MUFU.EX2 R21, R21 ;  /* 0x0000001500157308 */ /* 0x000fe20000000800 */
[----:B-1----:R-:W-:-:S07]  /*abf0*/  FMNMX.FTZ R5, R5, R174, !PT ;  /* 0x000000ae05057209 */ /* 0x002fce0007810000 */
[----:B------:R-:W1:Y:S01]  /*ac00*/  MUFU.EX2 R168, R168 ;  /* 0x000000a800a87308 */ /* 0x000e620000000800 */
[----:B------:R-:W2:Y:S07]  /*ac10*/  SHFL.BFLY PT, R174, R5, 0x1, 0x1f ;  /* 0x0c201f0005ae7f89 */ /* 0x000eae00000e0000 */
[----:B------:R-:W-:Y:S08]  /*ac20*/  MUFU.EX2 R177, R165 ;  /* 0x000000a500b17308 */ /* 0x000ff00000000800 */
[----:B------:R1:W-:Y:S02]  /*ac30*/  MUFU.EX2 R179, R160 ;  /* 0x000000a000b37308 */ /* 0x0003e40000000800 */
[----:B-1----:R-:W-:-:S02]  /*ac40*/  F2FP.BF16.F32.PACK_AB R160, R168, R21 ;  /* 0x00000015a8a0723e */ /* 0x002fc400000010ff */
        /* <DEDUP_REMOVED lines=24> */
[-C--:B-1----:R-:W-:Y:S01]  /*add0*/  FMUL.FTZ R26, R26, R10.reuse ;  /* 0x0000000a1a1a7220 */ /* 0x082fe20000410000 */
[-C--:B------:R-:W-:Y:S01]  /*ade0*/  FMUL.FTZ R27, R27, R10.reuse ;  /* 0x0000000a1b1b7220 */ /* 0x080fe20000410000 */
[-C--:B------:R-:W-:Y:S01]  /*adf0*/  FMUL.FTZ R30, R30, R10.reuse ;  /* 0x0000000a1e1e7220 */ /* 0x080fe20000410000 */
[-C--:B------:R-:W-:Y:S01]  /*ae00*/  FMUL.FTZ R31, R31, R10.reuse ;  /* 0x0000000a1f1f7220 */ /* 0x080fe20000410000 */
[-C--:B------:R-:W-:Y:S01]  /*ae10*/  FMUL.FTZ R34, R34, R10.reuse ;  /* 0x0000000a22227220 */ /* 0x080fe20000410000 */
[-C--:B------:R-:W-:Y:S01]  /*ae20*/  FMUL.FTZ R35, R35, R10.reuse ;  /* 0x0000000a23237220 */ /* 0x080fe20000410000 */
[----:B------:R-:W-:Y:S01]  /*ae30*/  FMUL.FTZ R38, R38, R10 ;  /* 0x0000000a26267220 */ /* 0x000fe20000410000 */
        /* <DEDUP_REMOVED lines=49> */
[----:B-1----:R-:W-:Y:S01]  /*b150*/  FADD.FTZ R11, R176, R11 ;  /* 0x0000000bb00b7221 */ /* 0x002fe20000010000 */
[----:B------:R-:W-:Y:S01]  /*b160*/  FADD.FTZ R4, R20, R4 ;  /* 0x0000000414047221 */ /* 0x000fe20000010000 */
[----:B------:R-:W-:Y:S01]  /*b170*/  BAR.SYNC.DEFER_BLOCKING 0xf, 0x100 ;  /* 0x03c4000000007b1d */ /* 0x000fe20000010000 */
[----:B------:R-:W-:Y:S01]  /*b180*/  F2FP.BF16.F32.PACK_AB R157, R176, R157 ;  /* 0x0000009db09d723e */ /* 0x000fe200000010ff */
[-C--:B------:R-:W-:Y:S01]  /*b190*/  FMUL.FTZ R90, R90, R10.reuse ;  /* 0x0000000a5a5a7220 */ /* 0x080fe20000410000 */
[-C--:B------:R-:W-:Y:S01]  /*b1a0*/  FMUL.FTZ R91, R91, R10.reuse ;  /* 0x0000000a5b5b7220 */ /* 0x080fe20000410000 */
[-C--:B------:R-:W-:Y:S01]  /*b1b0*/  FMUL.FTZ R94, R94, R10.reuse ;  /* 0x0000000a5e5e7220 */ /* 0x080fe20000410000 */
[-C--:B------:R-:W-:Y:S01]  /*b1c0*/  FMUL.FTZ R95, R95, R10.reuse ;  /* 0x0000000a5f5f7220 */ /* 0x080fe20000410000 */
[----:B------:R-:W1:Y:S01]  /*b1d0*/  MUFU.EX2 R12, R12 ;  /* 0x0000000c000c7308 */ /* 0x000e620000000800 */
        /* <DEDUP_REMOVED lines=16> */
[----:B-1----:R-:W-:Y:S01]  /*b2e0*/  FADD.FTZ R11, R12, R11 ;  /* 0x0000000b0c0b7221 */ /* 0x002fe20000010000 */
        /* <DEDUP_REMOVED lines=51> */
.L_x_2298:
[----:B------:R2:W3:Y:S01]  /*b620*/  SYNCS.PHASECHK.TRANS64.TRYWAIT P1, [UR21+0x28c50], R7 ;  /* 0x028c5007ff0075a7 */ /* 0x0004e20008020155 */
[----:B------:R-:W-:Y:S05]  /*b630*/  @!P0 BRA `(.L_x_2299) ;  /* 0x0000000000048947 */ /* 0x000fea0003800000 */
[----:B------:R-:W-:Y:S01]  /*b640*/  BPT.TRAP 0x1 ;  /* 0x000000040000795c */ /* 0x000fe20000300000 */
.L_x_2299:
[----:B---3--:R-:W-:Y:S05]  /*b650*/  @P1 BRA `(.L_x_2300) ;  /* 0x0000000000081947 */ /* 0x008fea0003800000 */
[----:B------:R-:W3:Y:S02]  /*b660*/  SYNCS.PHASECHK.TRANS64.TRYWAIT P1, [UR21+0x28c50], R7 ;  /* 0x028c5007ff0075a7 */ /* 0x000ee40008020155 */
[----:B---3--:R-:W-:Y:S05]  /*b670*/  @!P1 BRA `(.L_x_2301) ;  /* 0x000000e8008c9947 */ /* 0x008fea0003800000 */
.L_x_2300:
        /* <DEDUP_REMOVED lines=34> */
.L_x_2302:
[----:B------:R-:W-:Y:S01]  /*b8a0*/  UIADD3 UR21, UR21, 0x28c60, URZ ;  /* 0x00028c6015157890 */ /* 0x000fe2000fffe03f */
[----:B------:R-:W-:Y:S01]  /*b8b0*/  PLOP3.LUT P1, PT, PT, PT, UP0, 0x80, 0x0 ;  /* 0x000000000000781c */ /* 0x000fe20003f2f008 */
[----:B------:R-:W-:Y:S01]  /*b8c0*/  UMOV UR24, UR38 ;  /* 0x0000002600187c82 */ /* 0x000fe20008000000 */
[----:B---3--:R-:W-:Y:S01]  /*b8d0*/  IMAD.MOV.U32 R8, RZ, RZ, R5 ;  /* 0x000000ffff087224 */ /* 0x008fe200078e0005 */
[----:B------:R-:W-:Y:S01]  /*b8e0*/  UPRMT UR21, UR40, 0x654, UR21 ;  /* 0x0000065428157896 */ /* 0x000fe20008000015 */
[----:B------:R-:W-:-:S08]  /*b8f0*/  IMAD.MOV.U32 R9, RZ, RZ, R6 ;  /* 0x000000ffff097224 */ /* 0x000fd000078e0006 */
[----:B------:R-:W-:Y:S01]  /*b900*/  SYNCS.ARRIVE.TRANS64.RED.A1T0 RZ, [UR21], RZ ;  /* 0x000000ffffff79a7 */ /* 0x000fe20008100415 */
[----:B------:R-:W-:Y:S05]  /*b910*/  @P1 BRA `(.L_x_2303) ;  /* 0xffffffe000d41947 */ /* 0x000fea000383ffff */
.L_x_2292:
        /* <DEDUP_REMOVED lines=11> */
.L_x_2323:
[----:B------:R-:W-:-:S04]  /*b9d0*/  UIADD3 UR38, UR27, 0x1, URZ ;  /* 0x000000011b267890 */ /* 0x000fc8000fffe03f */
[----:B------:R-:W-:-:S04]  /*b9e0*/  UISETP.NE.AND UP0, UPT, UR38, 0x2, UPT ;  /* 0x000000022600788c */ /* 0x000fc8000bf05270 */
[----:B------:R-:W-:Y:S02]  /*b9f0*/  USEL UR6, URZ, 0x1, UP0 ;  /* 0x000000013f067887 */ /* 0x000fe40008000000 */
[----:B------:R-:W-:Y:S02]  /*ba00*/  USEL UR38, UR38, URZ, UP0 ;  /* 0x0000003f26267287 */ /* 0x000fe40008000000 */
[----:B------:R-:W-:Y:S01]  /*ba10*/  ULOP3.LUT UR37, UR37, UR6, URZ, 0x3c, !UPT ;  /* 0x0000000625257292 */ /* 0x000fe2000f8e3c3f */
[----:B------:R-:W-:Y:S11]  /*ba20*/  @!P0 BRA `(.L_x_2305) ;  /* 0x0000000000048947 */ /* 0x000ff60003800000 */
[----:B------:R-:W-:Y:S01]  /*ba30*/  BPT.TRAP 0x1 ;  /* 0x000000040000795c */ /* 0x000fe20000300000 */
.L_x_2305:
[----:B------:R-:W-:Y:S01]  /*ba40*/  ULEA UR20, UR38, UR41, 0x3 ;  /* 0x0000002926147291 */ /* 0x000fe2000f8e183f */
[----:B012---:R-:W-:-:S05]  /*ba50*/  IMAD.U32 R7, RZ, RZ, UR37 ;  /* 0x00000025ff077e24 */ /* 0x007fca000f8e00ff */
[----:B------:R-:W-:-:S04]  /*ba60*/  SHF.L.U32 R7, R7, 0x1f, RZ ;  /* 0x0000001f07077819 */ /* 0x000fc800000006ff */
[----:B------:R0:W1:Y:S01]  /*ba70*/  SYNCS.PHASECHK.TRANS64.TRYWAIT P1, [UR20+0x28c30], R7 ;  /* 0x028c3007ff0075a7 */ /* 0x0000620008020154 */
[----:B------:R-:W-:Y:S05]  /*ba80*/  @!P0 BRA `(.L_x_2306) ;  /* 0x0000000000048947 */ /* 0x000fea0003800000 */
[----:B------:R-:W-:Y:S01]  /*ba90*/  BPT.TRAP 0x1 ;  /* 0x000000040000795c */ /* 0x000fe20000300000 */
.L_x_2306:
[----:B-1----:R-:W-:Y:S05]  /*baa0*/  @P1 BRA `(.L_x_2307) ;  /* 0x0000000000081947 */ /* 0x002fea0003800000 */
[----:B------:R-:W1:Y:S02]  /*bab0*/  SYNCS.PHASECHK.TRANS64.TRYWAIT P1, [UR20+0x28c30], R7 ;  /* 0x028c3007ff0075a7 */ /* 0x000e640008020154 */
[----:B-1----:R-:W-:Y:S05]  /*bac0*/  @!P1 BRA `(.L_x_2308) ;  /* 0x000000e400909947 */ /* 0x002fea0003800000 */
.L_x_2307:
        /* <DEDUP_REMOVED lines=23> */
.L_x_2309:
        /* <DEDUP_REMOVED lines=14> */
[----:B-1----:R-:W-:Y:S01]  /*bd20*/  FMUL.FTZ R6, R155, UR21 ;  /* 0x000000159b067c20 */ /* 0x002fe20008410000 */
        /* <DEDUP_REMOVED lines=41> */
[--C-:B-1----:R-:W-:Y:S02]  /*bfc0*/  IMAD.IADD R177, R179, 0x1, R180.reuse ;  /* 0x00000001b3b17824 */ /* 0x102fe400078e02b4 */
        /* <DEDUP_REMOVED lines=45> */
.L_x_2312:
[----:B------:R-:W-:-:S05]  /*c2a0*/  IMAD.U32 R181, RZ, RZ, UR23 ;  /* 0x00000017ffb57e24 */ /* 0x000fca000f8e00ff */
[----:B------:R-:W-:-:S13]  /*c2b0*/  ISETP.NE.AND P1, PT, R181, 0x1, PT ;  /* 0x00000001b500780c */ /* 0x000fda0003f25270 */
[----:B------:R-:W1:Y:S02]  /*c2c0*/  @P1 LDC.64 R8, c[0x0][0x9e8] ;  /* 0x00027a00ff081b82 */ /* 0x000e640000000a00 */
[----:B-1----:R-:W-:-:S05]  /*c2d0*/  @P1 IMAD.HI.U32 R8, R180, R8, RZ ;  /* 0x00000008b4081227 */ /* 0x002fca00078e00ff */
[----:B------:R-:W-:-:S07]  /*c2e0*/  @P1 SHF.R.U32.HI R180, RZ, R9, R8 ;  /* 0x00000009ffb41219 */ /* 0x000fce0000011608 */
.L_x_2313:
[----:B------:R-:W-:Y:S05]  /*c2f0*/  BSYNC B0 ;  /* 0x0000000000007941 */ /* 0x000fea0003800000 */
.L_x_2311:
[----:B------:R-:W-:-:S04]  /*c300*/  IMAD R180, R180, R181, -UR7 ;  /* 0x80000007b4b47e24 */ /* 0x000fc8000f8e02b5 */
[----:B------:R-:W-:-:S05]  /*c310*/  IMAD.IADD R180, R180, 0x1, -R2 ;  /* 0x00000001b4b47824 */ /* 0x000fca00078e0a02 */
[----:B------:R-:W-:Y:S02]  /*c320*/  VIMNMX R176, R176, R180, !PT ;  /* 0x000000b4b0b07248 */ /* 0x000fe40007fe0100 */
[----:B------:R-:W-:-:S07]  /*c330*/  VIADDMNMX R177, R180, R181, R177, PT ;  /* 0x000000b5b4b17246 */ /* 0x000fce00038001b1 */
.L_x_2310:
        /* <DEDUP_REMOVED lines=69> */
.L_x_2316:
[----:B------:R-:W-:-:S05]  /*c790*/  IMAD.U32 R177, RZ, RZ, UR23 ;  /* 0x00000017ffb17e24 */ /* 0x000fca000f8e00ff */
[----:B------:R-:W-:-:S13]  /*c7a0*/  ISETP.NE.AND P2, PT, R177, 0x1, PT ;  /* 0x00000001b100780c */ /* 0x000fda0003f45270 */
[----:B------:R-:W0:Y:S02]  /*c7b0*/  @P2 LDC.64 R8, c[0x0][0x9e8] ;  /* 0x00027a00ff082b82 */ /* 0x000e240000000a00 */
[----:B0-----:R-:W-:-:S05]  /*c7c0*/  @P2 IMAD.HI.U32 R8, R176, R8, RZ ;  /* 0x00000008b0082227 */ /* 0x001fca00078e00ff */
[----:B------:R-:W-:-:S07]  /*c7d0*/  @P2 SHF.R.U32.HI R176, RZ, R9, R8 ;  /* 0x00000009ffb02219 */ /* 0x000fce0000011608 */
.L_x_2317:
[----:B------:R-:W-:Y:S05]  /*c7e0*/  BSYNC B0 ;  /* 0x0000000000007941 */ /* 0x000fea0003800000 */
.L_x_2315:
[----:B------:R-:W-:-:S04]  /*c7f0*/  IMAD R176, R176, R177, -UR7 ;  /* 0x80000007b0b07e24 */ /* 0x000fc8000f8e02b1 */
[----:B------:R-:W-:-:S05]  /*c800*/  IMAD.IADD R176, R176, 0x1, -R2 ;  /* 0x00000001b0b07824 */ /* 0x000fca00078e0a02 */
[----:B------:R-:W-:Y:S02]  /*c810*/  VIMNMX R178, R178, R176, !PT ;  /* 0x000000b0b2b27248 */ /* 0x000fe40007fe0100 */
[----:B------:R-:W-:-:S07]  /*c820*/  VIADDMNMX R179, R176, R177, R179, PT ;  /* 0x000000b1b0b37246 */ /* 0x000fce00038001b3 */
.L_x_2314:
        /* <DEDUP_REMOVED lines=395> */
.L_x_2318:
[----:B------:R0:W1:Y:S01]  /*e0e0*/  SYNCS.PHASECHK.TRANS64.TRYWAIT P1, [UR20+0x28c50], R7 ;  /* 0x028c5007ff0075a7 */ /* 0x0000620008020154 */
[----:B------:R-:W-:Y:S05]  /*e0f0*/  @!P0 BRA `(.L_x_2319) ;  /* 0x0000000000048947 */ /* 0x000fea0003800000 */
[----:B------:R-:W-:Y:S01]  /*e100*/  BPT.TRAP 0x1 ;  /* 0x000000040000795c */ /* 0x000fe20000300000 */
.L_x_2319:
[----:B-1----:R-:W-:Y:S05]  /*e110*/  @P1 BRA `(.L_x_2320) ;  /* 0x0000000000081947 */ /* 0x002fea0003800000 */
[----:B------:R-:W1:Y:S02]  /*e120*/  SYNCS.PHASECHK.TRANS64.TRYWAIT P1, [UR20+0x28c50], R7 ;  /* 0x028c5007ff0075a7 */ /* 0x000e640008020154 */
[----:B-1----:R-:W-:Y:S05]  /*e130*/  @!P1 BRA `(.L_x_2321) ;  /* 0x000000c0000c9947 */ /* 0x002fea0003800000 */
.L_x_2320:
        /* <DEDUP_REMOVED lines=34> */
.L_x_2322:
        /* <DEDUP_REMOVED lines=10> */
.L_x_2304:
[----:B------:R-:W3:Y:S01]  /*e400*/  SHFL.BFLY PT, R0, R3, 0x2, 0x1f ;  /* 0x0c401f0003007f89 */ /* 0x000ee200000e0000 */
[----:B------:R-:W-:Y:S08]  /*e410*/  BAR.ARV 0x8, 0x100 ;  /* 0x0204000000007b1d */ /* 0x000ff00000002000 */
[----:B------:R-:W-:Y:S01]  /*e420*/  BAR.SYNC.DEFER_BLOCKING 0xf, 0x100 ;  /* 0x03c4000000007b1d */ /* 0x000fe20000010000 */
[----:B------:R-:W-:Y:S01]  /*e430*/  ISETP.NE.AND P2, PT, R18, RZ, PT ;  /* 0x000000ff1200720c */ /* 0x000fe20003f45270 */
[----:B------:R-:W-:Y:S01]  /*e440*/  IMAD.MOV.U32 R12, RZ, RZ, -0x800000 ;  /* 0xff800000ff0c7424 */ /* 0x000fe200078e00ff */
[----:B------:R-:W-:-:S03]  /*e450*/  UIADD3 UR36, UR36, 0x1, URZ ;  /* 0x0000000124247890 */ /* 0x000fc6000fffe03f */
[----:B------:R-:W4:Y:S01]  /*e460*/  SHFL.BFLY PT, R9, R4, 0x2, 0x1f ;  /* 0x0c401f0004097f89 */ /* 0x000f2200000e0000 */
[----:B---3--:R-:W-:Y:S01]  /*e470*/  FADD.FTZ R0, R0, R3 ;  /* 0x0000000300007221 */ /* 0x008fe20000010000 */
[----:B------:R-:W-:-:S04]  /*e480*/  IMAD.MOV.U32 R3, RZ, RZ, RZ ;  /* 0x000000ffff037224 */ /* 0x000fc800078e00ff */
[----:B012---:R-:W0:Y:S01]  /*e490*/  SHFL.BFLY PT, R7, R0, 0x1, 0x1f ;  /* 0x0c201f0000077f89 */ /* 0x007e2200000e0000 */
[----:B----4-:R-:W-:Y:S01]  /*e4a0*/  FADD.FTZ R9, R9, R4 ;  /* 0x0000000409097221 */ /* 0x010fe20000010000 */
[----:B------:R-:W-:Y:S01]  /*e4b0*/  IMAD.U32 R4, RZ, RZ, UR38 ;  /* 0x00000026ff047e24 */ /* 0x000fe2000f8e00ff */
[----:B------:R-:W-:-:S03]  /*e4c0*/  UIADD3 UR38, UR38, 0x1, URZ ;  /* 0x0000000126267890 */ /* 0x000fc6000fffe03f */
[----:B------:R-:W1:Y:S01]  /*e4d0*/  SHFL.BFLY PT, R8, R9, 0x1, 0x1f ;  /* 0x0c201f0009087f89 */ /* 0x000e6200000e0000 */
[----:B------:R-:W-:Y:S01]  /*e4e0*/  @!P2 IMAD R4, R4, 0x40, R17 ;  /* 0x000000400404a824 */ /* 0x000fe200078e0211 */
[----:B------:R-:W-:Y:S01]  /*e4f0*/  UISETP.NE.AND UP0, UPT, UR38, 0x2, UPT ;  /* 0x000000022600788c */ /* 0x000fe2000bf05270 */
[----:B0-----:R-:W-:Y:S01]  /*e500*/  FADD.FTZ R11, R0, R7 ;  /* 0x00000007000b7221 */ /* 0x001fe20000010000 */
[----:B------:R-:W-:Y:S02]  /*e510*/  IMAD.MOV.U32 R0, RZ, RZ, RZ ;  /* 0x000000ffff007224 */ /* 0x000fe400078e00ff */
[----:B------:R-:W-:Y:S01]  /*e520*/  @!P2 LEA R4, R4, UR41, 0x2 ;  /* 0x000000290404ac11 */ /* 0x000fe2000f8e10ff */
[----:B------:R-:W-:Y:S01]  /*e530*/  IMAD.U32 R7, RZ, RZ, UR10 ;  /* 0x0000000aff077e24 */ /* 0x000fe2000f8e00ff */
[----:B------:R-:W-:Y:S01]  /*e540*/  USEL UR4, URZ, 0x1, UP0 ;  /* 0x000000013f047887 */ /* 0x000fe20008000000 */
[----:B------:R-:W-:Y:S01]  /*e550*/  FSETP.NE.FTZ.AND P0, PT, R11, RZ, PT ;  /* 0x000000ff0b00720b */ /* 0x000fe20003f15000 */
[----:B------:R-:W-:-:S02]  /*e560*/  USEL UR38, UR38, URZ, UP0 ;  /* 0x0000003f26267287 */ /* 0x000fc40008000000 */
[----:B------:R-:W-:-:S10]  /*e570*/  ULOP3.LUT UR37, UR37, UR4, URZ, 0x3c, !UPT ;  /* 0x0000000425257292 */ /* 0x000fd4000f8e3c3f */
[----:B------:R-:W0:Y:S01]  /*e580*/  @P0 MUFU.LG2 R10, R11 ;  /* 0x0000000b000a0308 */ /* 0x000e220000000c00 */
[----:B------:R-:W-:Y:S01]  /*e590*/  @P0 FMUL.FTZ R7, R7, 0.69314718246459960938 ;  /* 0x3f31721807070820 */ /* 0x000fe20000410000 */
[----:B-1----:R-:W-:-:S05]  /*e5a0*/  FADD.FTZ R8, R9, R8 ;  /* 0x0000000809087221 */ /* 0x002fca0000010000 */
[----:B------:R-:W-:Y:S01]  /*e5b0*/  FSETP.NE.FTZ.AND P1, PT, R8, RZ, PT ;  /* 0x000000ff0800720b */ /* 0x000fe20003f35000 */
[----:B------:R-:W1:Y:S01]  /*e5c0*/  @P0 MUFU.RCP R3, R11 ;  /* 0x0000000b00030308 */ /* 0x000e620000001000 */
[----:B0-----:R-:W-:-:S11]  /*e5d0*/  @P0 FMUL.FTZ R10, R10, 0.69314718246459960938 ;  /* 0x3f3172180a0a0820 */ /* 0x001fd60000410000 */
[----:B------:R-:W0:Y:S01]  /*e5e0*/  @P1 MUFU.RCP R0, R8 ;  /* 0x0000000800001308 */ /* 0x000e220000001000 */
[----:B------:R-:W-:Y:S01]  /*e5f0*/  @P0 FFMA.FTZ R12, R7, R6, R10 ;  /* 0x00000006070c0223 */ /* 0x000fe2000001000a */
[----:B------:R-:W-:Y:S01]  /*e600*/  PLOP3.LUT P0, PT, PT, PT, PT, 0x8, 0x0 ;  /* 0x000000000000781c */ /* 0x000fe20003f0e170 */
[----:B-1----:R-:W-:Y:S01]  /*e610*/  @!P2 STS [R4+0x28800], R3 ;  /* 0x028800030400a388 */ /* 0x002fe20000000800 */
[-C--:B------:R-:W-:Y:S01]  /*e620*/  FMUL.FTZ R24, R24, R3.reuse ;  /* 0x0000000318187220 */ /* 0x080fe20000410000 */
[----:B------:R-:W-:-:S03]  /*e630*/  FMUL.FTZ R25, R25, R3 ;  /* 0x0000000319197220 */ /* 0x000fc60000410000 */
[----:B------:R-:W1:Y:S01]  /*e640*/  @P1 MUFU.LG2 R6, R8 ;  /* 0x0000000800061308 */ /* 0x000e620000000c00 */
        /* <DEDUP_REMOVED lines=17> */
[----:B------:R-:W-:Y:S01]  /*e760*/  FMUL.FTZ R57, R57, R3 ;  /* 0x0000000339397220 */ /* 0x000fe20000410000 */
[----:B0-----:R-:W-:-:S02]  /*e770*/  IMAD.U32 R4, RZ, RZ, UR10 ;  /* 0x0000000aff047e24 */ /* 0x001fc4000f8e00ff */
[-C--:B------:R-:W-:Y:S01]  /*e780*/  FMUL.FTZ R60, R60, R3.reuse ;  /* 0x000000033c3c7220 */ /* 0x080fe20000410000 */
[-C--:B------:R-:W-:Y:S01]  /*e790*/  FMUL.FTZ R61, R61, R3.reuse ;  /* 0x000000033d3d7220 */ /* 0x080fe20000410000 */
[-C--:B------:R-:W-:Y:S01]  /*e7a0*/  FMUL.FTZ R64, R64, R3.reuse ;  /* 0x0000000340407220 */ /* 0x080fe20000410000 */
[----:B------:R-:W-:Y:S01]  /*e7b0*/  @P1 FMUL.FTZ R4, R4, 0.69314718246459960938 ;  /* 0x3f31721804041820 */ /* 0x000fe20000410000 */
        /* <DEDUP_REMOVED lines=43> */
[----:B------:R-:W-:-:S02]  /*ea70*/  IMAD.MOV.U32 R3, RZ, RZ, -0x800000 ;  /* 0xff800000ff037424 */ /* 0x000fc400078e00ff */
        /* <DEDUP_REMOVED lines=66> */
.L_x_2228:
[----:B------:R-:W0:Y:S08]  /*eea0*/  S2UR UR40, SR_CgaCtaId ;  /* 0x00000000002879c3 */ /* 0x000e300000008800 */
[----:B------:R-:W-:Y:S01]  /*eeb0*/  BAR.SYNC.DEFER_BLOCKING 0x5, 0x180 ;  /* 0x0146000000007b1d */ /* 0x000fe20000010000 */
[----:B------:R-:W-:-:S05]  /*eec0*/  USHF.R.U32.HI UR9, URZ, 0x10, UR42 ;  /* 0x000000103f097899 */ /* 0x000fca000801162a */
        /* <DEDUP_REMOVED lines=12> */
[----:B------:R-:W-:Y:S01]  /*ef90*/  ULDC.64 UR14, c[0x0][0xc00] ;  /* 0x00030000000e7ab9 */ /* 0x000fe20000000a00 */
[----:B------:R-:W-:Y:S01]  /*efa0*/  F2FP.BF16.F32.PACK_AB R7, R31, R30 ;  /* 0x0000001e1f07723e */ /* 0x000fe200000010ff */
[----:B------:R-:W-:Y:S01]  /*efb0*/  ULDC.64 UR12, c[0x0][0xc00] ;  /* 0x00030000000c7ab9 */ /* 0x000fe20000000a00 */
[----:B------:R-:W-:Y:S01]  /*efc0*/  F2FP.BF16.F32.PACK_AB R10, R37, R36 ;  /* 0x00000024250a723e */ /* 0x000fe200000010ff */
[----:B------:R-:W-:Y:S01]  /*efd0*/  UIMAD.WIDE UR12, UR44, 0x4, UR12 ;  /* 0x000000042c0c78a5 */ /* 0x000fe2000f8e020c */
[----:B------:R-:W-:Y:S01]  /*efe0*/  F2FP.BF16.F32.PACK_AB R11, R39, R38 ;  /* 0x00000026270b723e */ /* 0x000fe200000010ff */
[----:B------:R-:W-:Y:S01]  /*eff0*/  UMOV UR10, UR41 ;  /* 0x00000029000a7c82 */ /* 0x000fe20008000000 */
[----:B0-----:R-:W-:Y:S01]  /*f000*/  UMOV UR11, UR4 ;  /* 0x00000004000b7c82 */ /* 0x001fe20008000000 */
[----:B------:R-:W-:Y:S01]  /*f010*/  ULDC UR4, c[0x0][0xad4] ;  /* 0x0002b50000047ab9 */ /* 0x000fe20000000800 */
[----:B------:R-:W-:-:S02]  /*f020*/  IMAD.U32 R14, RZ, RZ, UR10 ;  /* 0x0000000aff0e7e24 */ /* 0x000fc4000f8e00ff */
[----:B------:R-:W-:Y:S01]  /*f030*/  IMAD.U32 R15, RZ, RZ, UR11 ;  /* 0x0000000bff0f7e24 */ /* 0x000fe2000f8e00ff */
[----:B------:R-:W-:Y:S02]  /*f040*/  ULDC.64 UR10, c[0x0][0xc08] ;  /* 0x00030200000a7ab9 */ /* 0x000fe40000000a00 */
[----:B------:R-:W-:-:S04]  /*f050*/  UISETP.NE.U32.AND UP0, UPT, UR10, URZ, UPT ;  /* 0x0000003f0a00728c */ /* 0x000fc8000bf05070 */
[----:B------:R-:W-:Y:S01]  /*f060*/  UISETP.NE.AND.EX UP0, UPT, UR11, URZ, UPT, UP0 ;  /* 0x0000003f0b00728c */ /* 0x000fe2000bf05300 */
[----:B------:R-:W-:Y:S05]  /*f070*/  BAR.SYNC.DEFER_BLOCKING 0x1, 0x100 ;  /* 0x0044000000007b1d */ /* 0x000fea0000010000 */
[----:B------:R-:W-:-:S05]  /*f080*/  PLOP3.LUT P1, PT, PT, PT, UP0, 0x80, 0x0 ;  /* 0x000000000000781c */ /* 0x000fca0003f2f008 */
[----:B------:R-:W-:Y:S02]  /*f090*/  @UP0 ULDC.64 UR10, c[0x0][0xc08] ;  /* 0x00030200000a0ab9 */ /* 0x000fe40000000a00 */
[----:B------:R-:W-:Y:S01]  /*f0a0*/  @UP0 UIMAD.WIDE UR10, UR44, 0x4, UR10 ;  /* 0x000000042c0a08a5 */ /* 0x000fe2000f8e020a */
        /* <DEDUP_REMOVED lines=17> */
[----:B------:R-:W-:-:S02]  /*f1c0*/  F2FP.BF16.F32.PACK_AB R9, R35, R34 ;  /* 0x000000222309723e */ /* 0x000fc400000010ff */
[----:B------:R-:W-:Y:S02]  /*f1d0*/  LOP3.LUT R4, R5, 0x380, RZ, 0xc0, !PT ;  /* 0x0000038005047812 */ /* 0x000fe400078ec0ff */
[----:B------:R-:W-:Y:S01]  /*f1e0*/  F2FP.BF16.F32.PACK_AB R6, R45, R44 ;  /* 0x0000002c2d06723e */ /* 0x000fe200000010ff */
[----:B------:R0:W-:Y:S01]  /*f1f0*/  STSM.16.M88.4 [R13], R8 ;  /* 0x000000080d007844 */ /* 0x0001e20000000200 */
[----:B------:R-:W-:Y:S02]  /*f200*/  SHF.R.U64 R4, R4, 0x3, RZ ;  /* 0x0000000304047819 */ /* 0x000fe400000012ff */
[----:B------:R-:W-:Y:S02]  /*f210*/  F2FP.BF16.F32.PACK_AB R7, R47, R46 ;  /* 0x0000002e2f07723e */ /* 0x000fe400000010ff */
[----:B------:R-:W-:Y:S01]  /*f220*/  LOP3.LUT R4, R4, R5, RZ, 0x3c, !PT ;  /* 0x0000000504047212 */ /* 0x000fe200078e3cff */
[----:B------:R-:W-:-:S05]  /*f230*/  IMAD.X R5, RZ, RZ, R21, P0 ;  /* 0x000000ffff057224 */ /* 0x000fca00000e0615 */
[----:B------:R-:W-:Y:S02]  /*f240*/  MOV R0, R4 ;  /* 0x0000000400007202 */ /* 0x000fe40000000f00 */
[----:B------:R-:W-:Y:S02]  /*f250*/  F2FP.BF16.F32.PACK_AB R4, R41, R40 ;  /* 0x000000282904723e */ /* 0x000fe400000010ff */
[----:B------:R-:W-:Y:S02]  /*f260*/  F2FP.BF16.F32.PACK_AB R5, R43, R42 ;  /* 0x0000002a2b05723e */ /* 0x000fe400000010ff */
[----:B0-----:R-:W-:Y:S02]  /*f270*/  IADD3 R9, P0, R20, 0x60, RZ ;  /* 0x0000006014097810 */ /* 0x001fe40007f1e0ff */
[----:B------:R-:W-:Y:S01]  /*f280*/  F2FP.BF16.F32.PACK_AB R10, R53, R52 ;  /* 0x00000034350a723e */ /* 0x000fe200000010ff */
[----:B------:R0:W-:Y:S01]  /*f290*/  STSM.16.M88.4 [R0], R4 ;  /* 0x0000000400007844 */ /* 0x0001e20000000200 */
[----:B------:R-:W-:-:S02]  /*f2a0*/  LOP3.LUT R8, R9, 0x380, RZ, 0xc0, !PT ;  /* 0x0000038009087812 */ /* 0x000fc400078ec0ff */
[----:B------:R-:W-:Y:S02]  /*f2b0*/  F2FP.BF16.F32.PACK_AB R11, R55, R54 ;  /* 0x00000036370b723e */ /* 0x000fe400000010ff */
[----:B------:R-:W-:Y:S01]  /*f2c0*/  SHF.R.U64 R8, R8, 0x3, RZ ;  /* 0x0000000308087819 */ /* 0x000fe200000012ff */
[----:B0-----:R-:W-:-:S03]  /*f2d0*/  IMAD.X R5, RZ, RZ, R21, P0 ;  /* 0x000000ffff057224 */ /* 0x001fc600000e0615 */
[----:B------:R-:W-:Y:S02]  /*f2e0*/  LOP3.LUT R4, R8, R9, RZ, 0x3c, !PT ;  /* 0x0000000908047212 */ /* 0x000fe400078e3cff */
[----:B------:R-:W-:Y:S02]  /*f2f0*/  F2FP.BF16.F32.PACK_AB R8, R49, R48 ;  /* 0x000000303108723e */ /* 0x000fe400000010ff */
[----:B------:R-:W-:Y:S02]  /*f300*/  MOV R13, R4 ;  /* 0x00000004000d7202 */ /* 0x000fe40000000f00 */
[----:B------:R-:W-:Y:S02]  /*f310*/  IADD3 R5, P0, R20, 0x2000, RZ ;  /* 0x0000200014057810 */ /* 0x000fe40007f1e0ff */
[----:B------:R-:W-:Y:S02]  /*f320*/  F2FP.BF16.F32.PACK_AB R9, R51, R50 ;  /* 0x000000323309723e */ /* 0x000fe400000010ff */
[----:B------:R-:W-:-:S02]  /*f330*/  LOP3.LUT R4, R5, 0x380, RZ, 0xc0, !PT ;  /* 0x0000038005047812 */ /* 0x000fc400078ec0ff */
        /* <DEDUP_REMOVED lines=119> */
[----:B0-----:R-:W-:-:S03]  /*fab0*/  IADD3 R9, P0, R20, 0x6060, RZ ;  /* 0x0000606014097810 */ /* 0x001fc60007f1e0ff */
[----:B------:R0:W-:Y:S01]  /*fac0*/  STSM.16.M88.4 [R0], R4 ;  /* 0x0000000400007844 */ /* 0x0001e20000000200 */
[----:B------:R-:W-:Y:S01]  /*fad0*/  LOP3.LUT R8, R9, 0x380, RZ, 0xc0, !PT ;  /* 0x0000038009087812 */ /* 0x000fe200078ec0ff */
[----:B------:R-:W-:Y:S01]  /*fae0*/  IMAD.X R21, RZ, RZ, R21, P0 ;  /* 0x000000ffff157224 */ /* 0x000fe200000e0615 */
[----:B------:R-:W-:Y:S02]  /*faf0*/  ISETP.NE.U32.AND P0, PT, RZ, UR14, PT ;  /* 0x0000000eff007c0c */ /* 0x000fe4000bf05070 */
[----:B------:R-:W-:Y:S02]  /*fb00*/  SHF.R.U64 R8, R8, 0x3, RZ ;  /* 0x0000000308087819 */ /* 0x000fe400000012ff */
[----:B------:R-:W-:Y:S02]  /*fb10*/  ISETP.NE.AND.EX P0, PT, RZ, UR15, PT, P0 ;  /* 0x0000000fff007c0c */ /* 0x000fe4000bf05300 */
[----:B------:R-:W-:-:S04]  /*fb20*/  LOP3.LUT R20, R8, R9, RZ, 0x3c, !PT ;  /* 0x0000000908147212 */ /* 0x000fc800078e3cff */
[----:B------:R-:W-:Y:S02]  /*fb30*/  MOV R20, R20 ;  /* 0x0000001400147202 */ /* 0x000fe40000000f00 */
[----:B0-----:R-:W-:Y:S02]  /*fb40*/  F2FP.BF16.F32.PACK_AB R4, R145, R144 ;  /* 0x000000909104723e */ /* 0x001fe400000010ff */
[----:B------:R-:W-:Y:S02]  /*fb50*/  F2FP.BF16.F32.PACK_AB R5, R147, R146 ;  /* 0x000000929305723e */ /* 0x000fe400000010ff */
[----:B------:R-:W-:Y:S02]  /*fb60*/  F2FP.BF16.F32.PACK_AB R6, R149, R148 ;  /* 0x000000949506723e */ /* 0x000fe400000010ff */
[----:B------:R-:W-:-:S05]  /*fb70*/  F2FP.BF16.F32.PACK_AB R7, R151, R150 ;  /* 0x000000969707723e */ /* 0x000fca00000010ff */
[----:B------:R0:W-:Y:S02]  /*fb80*/  STSM.16.M88.4 [R20], R4 ;  /* 0x0000000414007844 */ /* 0x0001e40000000200 */
[----:B0-----:R-:W-:Y:S02]  /*fb90*/  IMAD.U32 R4, RZ, RZ, UR10 ;  /* 0x0000000aff047e24 */ /* 0x001fe4000f8e00ff */
[----:B------:R-:W-:Y:S01]  /*fba0*/  IMAD.U32 R5, RZ, RZ, UR11 ;  /* 0x0000000bff057e24 */ /* 0x000fe2000f8e00ff */
[----:B------:R-:W-:Y:S06]  /*fbb0*/  BAR.SYNC.DEFER_BLOCKING 0x1, 0x100 ;  /* 0x0044000000007b1d */ /* 0x000fec0000010000 */
[----:B------:R0:W2:Y:S02]  /*fbc0*/  @P1 LDG.E R6, desc[UR54][R4.64] ;  /* 0x0000003604061981 */ /* 0x0000a4000c1e1900 */
[----:B0-----:R-:W-:-:S02]  /*fbd0*/  IMAD.U32 R4, RZ, RZ, UR12 ;  /* 0x0000000cff047e24 */ /* 0x001fc4000f8e00ff */
[----:B------:R-:W-:-:S05]  /*fbe0*/  IMAD.U32 R5, RZ, RZ, UR13 ;  /* 0x0000000dff057e24 */ /* 0x000fca000f8e00ff */
[----:B------:R0:W5:Y:S01]  /*fbf0*/  @P0 LDG.E R0, desc[UR54][R4.64] ;  /* 0x0000003604000981 */ /* 0x000162000c1e1900 */
[----:B------:R-:W-:Y:S01]  /*fc00*/  UISETP.NE.AND UP0, UPT, UR9, URZ, UPT ;  /* 0x0000003f0900728c */ /* 0x000fe2000bf05270 */
[----:B------:R-:W-:Y:S01]  /*fc10*/  ULDC UR8, c[0x0][0xa88] ;  /* 0x0002a20000087ab9 */ /* 0x000fe20000000800 */
[----:B------:R-:W-:Y:S02]  /*fc20*/  ULOP3.LUT UR42, UR42, 0xff, URZ, 0xc0, !UPT ;  /* 0x000000ff2a2a7892 */ /* 0x000fe4000f8ec03f */
[----:B------:R-:W-:Y:S01]  /*fc30*/  USEL UR10, UR9, UR4, UP0 ;  /* 0x00000004090a7287 */ /* 0x000fe20008000000 */
[----:B--2---:R-:W-:Y:S01]  /*fc40*/  @P1 R2UR UR8, R6 ;  /* 0x00000000060812ca */ /* 0x004fe200000e0000 */
[----:B0-----:R-:W-:-:S14]  /*fc50*/  @P1 BRA `(.L_x_2326) ;  /* 0x0000000000201947 */ /* 0x001fdc0003800000 */
[----:B------:R-:W-:Y:S05]  /*fc60*/  @!P0 BRA `(.L_x_2326) ;  /* 0x00000000001c8947 */ /* 0x000fea0003800000 */
[----:B------:R-:W-:Y:S02]  /*fc70*/  IMAD.U32 R4, RZ, RZ, UR12 ;  /* 0x0000000cff047e24 */ /* 0x000fe4000f8e00ff */
[----:B------:R-:W-:-:S05]  /*fc80*/  IMAD.U32 R5, RZ, RZ, UR13 ;  /* 0x0000000dff057e24 */ /* 0x000fca000f8e00ff */
[----:B------:R-:W2:Y:S04]  /*fc90*/  LDG.E R6, desc[UR54][R4.64] ;  /* 0x0000003604067981 */ /* 0x000ea8000c1e1900 */
[----:B------:R-:W3:Y:S01]  /*fca0*/  LDG.E R7, desc[UR54][R4.64+0x4] ;  /* 0x0000043604077981 */ /* 0x000ee2000c1e1900 */
[----:B--2---:R-:W-:Y:S02]  /*fcb0*/  R2UR UR4, R6 ;  /* 0x00000000060472ca */ /* 0x004fe400000e0000 */
[----:B---3--:R-:W-:-:S13]  /*fcc0*/  R2UR UR8, R7 ;  /* 0x00000000070872ca */ /* 0x008fda00000e0000 */
[----:B------:R-:W-:-:S12]  /*fcd0*/  UIADD3 UR8, -UR4, UR8, URZ ;  /* 0x0000000804087290 */ /* 0x000fd8000fffe13f */
.L_x_2326:
        /* <DEDUP_REMOVED lines=13> */
[----:B------:R-:W-:Y:S01]  /*fdb0*/  UISETP.GT.AND UP1, UPT, UR10, 0x1, UPT ;  /* 0x000000010a00788c */ /* 0x000fe2000bf24270 */
[----:B------:R-:W-:Y:S01]  /*fdc0*/  VIADD R9, R186, UR45 ;  /* 0x0000002dba097c36 */ /* 0x000fe20008000000 */
[----:B------:R-:W-:Y:S01]  /*fdd0*/  UMOV UR21, 0x9b8 ;  /* 0x000009b800157882 */ /* 0x000fe20000000000 */
[----:B------:R-:W-:Y:S02]  /*fde0*/  UISETP.NE.U32.AND UP0, UPT, UR14, URZ, UPT ;  /* 0x0000003f0e00728c */ /* 0x000fe4000bf05070 */
[----:B------:R-:W-:Y:S01]  /*fdf0*/  USEL UR21, UR21, 0x978, UP1 ;  /* 0x0000097815157887 */ /* 0x000fe20008800000 */
[----:B------:R-:W-:Y:S01]  /*fe00*/  IMAD.MOV.U32 R5, RZ, RZ, R9 ;  /* 0x000000ffff057224 */ /* 0x000fe200078e0009 */
[----:B------:R-:W-:Y:S02]  /*fe10*/  UISETP.NE.AND.EX UP0, UPT, UR15, URZ, UPT, UP0 ;  /* 0x0000003f0f00728c */ /* 0x000fe4000bf05300 */
[----:B------:R-:W-:-:S02]  /*fe20*/  USEL UR16, UR42, URZ, UP1 ;  /* 0x0000003f2a107287 */ /* 0x000fc40008800000 */
[----:B------:R-:W-:Y:S02]  /*fe30*/  USEL UR19, UR44, URZ, !UP0 ;  /* 0x0000003f2c137287 */ /* 0x000fe4000c000000 */
[----:B------:R-:W-:-:S04]  /*fe40*/  USHF.R.S32.HI UR17, URZ, 0x1f, UR44 ;  /* 0x0000001f3f117899 */ /* 0x000fc8000801142c */
[----:B------:R-:W-:Y:S01]  /*fe50*/  ULDC.64 UR14, c[0x0][UR21+0x228] ;  /* 0x00008a00150e7abb */ /* 0x000fe20008000a00 */
[----:B------:R-:W-:Y:S01]  /*fe60*/  ULDC.64 UR12, c[0x0][UR21+0x220] ;  /* 0x00008800150c7abb */ /* 0x000fe20008000a00 */
[----:B------:R-:W-:Y:S02]  /*fe70*/  UIMAD.WIDE.U32 UR22, UR14, UR16, URZ ;  /* 0x000000100e1672a5 */ /* 0x000fe4000f8e003f */
[----:B------:R-:W-:Y:S01]  /*fe80*/  UIMAD UR24, UR15, UR16, URZ ;  /* 0x000000100f1872a4 */ /* 0x000fe2000f8e023f */
[C---:B0-----:R-:W-:Y:S01]  /*fe90*/  ISETP.NE.AND P0, PT, R0.reuse, 0x1, PT ;  /* 0x000000010000780c */ /* 0x041fe20003f05270 */
[----:B------:R-:W-:Y:S01]  /*fea0*/  UIMAD.WIDE.U32 UR14, UR12, UR19, URZ ;  /* 0x000000130c0e72a5 */ /* 0x000fe2000f8e003f */
[----:B------:R-:W-:Y:S01]  /*feb0*/  IMAD R11, R0, UR8, RZ ;  /* 0x00000008000b7c24 */ /* 0x000fe2000f8e02ff */
[----:B------:R-:W-:Y:S01]  /*fec0*/  ULDC.64 UR10, c[0x0][UR21+0x218] ;  /* 0x00008600150a7abb */ /* 0x000fe20008000a00 */
[----:B------:R-:W-:Y:S02]  /*fed0*/  USEL UR20, UR17, URZ, !UP0 ;  /* 0x0000003f11147287 */ /* 0x000fe4000c000000 */
[----:B------:R-:W-:-:S02]  /*fee0*/  UIMAD UR19, UR13, UR19, URZ ;  /* 0x000000130d1372a4 */ /* 0x000fc4000f8e023f */
[----:B------:R-:W-:Y:S02]  /*fef0*/  UIMAD.WIDE.U32 UR16, UR10, UR43, URZ ;  /* 0x0000002b0a1072a5 */ /* 0x000fe4000f8e003f */
[----:B------:R-:W-:Y:S02]  /*ff00*/  UIMAD UR10, UR11, UR43, URZ ;  /* 0x0000002b0b0a72a4 */ /* 0x000fe4000f8e023f */
[----:B------:R-:W-:Y:S01]  /*ff10*/  UIMAD UR19, UR12, UR20, UR19 ;  /* 0x000000140c1372a4 */ /* 0x000fe2000f8e0213 */
[----:B------:R-:W0:Y:S01]  /*ff20*/  @P0 LDC R4, c[0x0][0xbec] ;  /* 0x0002fb00ff040b82 */ /* 0x000e220000000800 */
[----:B------:R-:W-:Y:S02]  /*ff30*/  UIADD3 UR24, UR23, UR24, URZ ;  /* 0x0000001817187290 */ /* 0x000fe4000fffe03f */
[----:B------:R-:W-:Y:S02]  /*ff40*/  UIADD3 UR11, UR17, UR10, URZ ;  /* 0x0000000a110b7290 */ /* 0x000fe4000fffe03f */
[----:B------:R-:W-:-:S02]  /*ff50*/  UIADD3 UR16, UP0, UP2, UR14, UR16, UR4 ;  /* 0x000000100e107290 */ /* 0x000fc4000fa1e004 */
[----:B------:R-:W-:Y:S01]  /*ff60*/  UIADD3 UR10, UR15, UR19, URZ ;  /* 0x000000130f0a7290 */ /* 0x000fe2000fffe03f */
[----:B------:R-:W1:Y:S01]  /*ff70*/  @P0 LDC R7, c[0x0][0xbf0] ;  /* 0x0002fc00ff070b82 */ /* 0x000e620000000800 */
[----:B------:R-:W-:Y:S02]  /*ff80*/  IMAD.U32 R6, RZ, RZ, UR24 ;  /* 0x00000018ff067e24 */ /* 0x000fe4000f8e00ff */
[----:B------:R-:W-:Y:S01]  /*ff90*/  UIADD3.X UR10, UR10, UR11, UR18, UP0, UP2 ;  /* 0x0000000b0a0a7290 */ /* 0x000fe200087e4412 */
[----:B0-----:R-:W-:-:S05]  /*ffa0*/  @P0 IMAD.HI.U32 R4, R9, R4, RZ ;  /* 0x0000000409040227 */ /* 0x001fca00078e00ff */
[----:B-1----:R-:W-:Y:S01]  /*ffb0*/  @P0 SHF.R.U32.HI R5, RZ, R7, R4 ;  /* 0x00000007ff050219 */ /* 0x002fe20000011604 */
[----:B------:R-:W-:-:S04]  /*ffc0*/  IMAD.U32 R4, RZ, RZ, UR22 ;  /* 0x00000016ff047e24 */ /* 0x000fc8000f8e00ff */
[--C-:B------:R-:W-:Y:S01]  /*ffd0*/  IMAD.MOV R7, RZ, RZ, -R5.reuse ;  /* 0x000000ffff077224 */ /* 0x100fe200078e0a05 */
[----:B------:R-:W-:Y:S02]  /*ffe0*/  IADD3 R4, P0, P2, R5, UR16, R4 ;  /* 0x0000001005047c10 */ /* 0x000fe4000fa1e004 */
[----:B------:R-:W-:Y:S01]  /*fff0*/  SHF.R.S32.HI R5, RZ, 0x1f, R5 ;  /* 0x0000001fff057819 */ /* 0x000fe20000011405 */
[----:B------:R-:W-:Y:S02]  /*10000*/  IMAD R7, R0, R7, R9 ;  /* 0x0000000700077224 */ /* 0x000fe400078e0209 */
[----:B------:R-:W-:Y:S01]  /*10010*/  VIADD R0, R17, UR45 ;  /* 0x0000002d11007c36 */ /* 0x000fe20008000000 */
[----:B------:R-:W-:Y:S01]  /*10020*/  IADD3.X R5, R5, UR10, R6, P0, P2 ;  /* 0x0000000a05057c10 */ /* 0x000fe200087e4406 */
[----:B------:R-:W-:Y:S01]  /*10030*/  ULDC.64 UR10, c[0x0][UR21+0x210] ;  /* 0x00008400150a7abb */ /* 0x000fe20008000a00 */
[----:B------:R-:W-:Y:S01]  /*10040*/  SHF.R.S32.HI R6, RZ, 0x1f, R7 ;  /* 0x0000001fff067819 */ /* 0x000fe20000011407 */
[----:B------:R-:W-:-:S02]  /*10050*/  IMAD R9, R7, UR11, RZ ;  /* 0x0000000b07097c24 */ /* 0x000fc4000f8e02ff */
        /* <DEDUP_REMOVED lines=8> */
[----:B------:R-:W-:Y:S04]  /*100e0*/  SHFL.IDX PT, R6, R8, 0x1, 0x1c1f ;  /* 0x003c1f0008067f89 */ /* 0x000fe800000e0000 */
[----:B------:R-:W-:Y:S04]  /*100f0*/  SHFL.IDX PT, R4, R8, RZ, 0x1c1f ;  /* 0x001c1fff08047589 */ /* 0x000fe800000e0000 */
[----:B------:R-:W-:Y:S01]  /*10100*/  SHFL.IDX PT, R7, R9, 0x1, 0x1c1f ;  /* 0x003c1f0009077f89 */ /* 0x000fe200000e0000 */
[----:B--2---:R-:W-:-:S05]  /*10110*/  IMAD.MOV R5, RZ, RZ, -R10 ;  /* 0x000000ffff057224 */ /* 0x004fca00078e0a0a */
[----:B------:R-:W-:Y:S02]  /*10120*/  ISETP.NE.AND P0, PT, R2, R5, PT ;  /* 0x000000050200720c */ /* 0x000fe40003f05270 */
[----:B------:R-:W0:Y:S02]  /*10130*/  SHFL.IDX PT, R5, R9, RZ, 0x1c1f ;  /* 0x001c1fff09057589 */ /* 0x000e2400000e0000 */
[C---:B------:R-:W-:Y:S01]  /*10140*/  ISETP.GE.OR P2, PT, R0.reuse, R11, P0 ;  /* 0x0000000b0000720c */ /* 0x040fe20000746670 */
[----:B------:R-:W-:-:S05]  /*10150*/  VIADD R0, R0, 0x8 ;  /* 0x0000000800007836 */ /* 0x000fca0000000000 */
[----:B------:R-:W-:-:S07]  /*10160*/  ISETP.GE.OR P0, PT, R0, R11, P0 ;  /* 0x0000000b0000720c */ /* 0x000fce0000706670 */
[----:B0-----:R0:W-:Y:S06]  /*10170*/  @!P2 ST.E desc[UR54][R4.64], R12 ;  /* 0x0000000c0400a985 */ /* 0x0011ec000c101936 */
[----:B------:R0:W-:Y:S02]  /*10180*/  @!P0 ST.E desc[UR54][R6.64], R3 ;  /* 0x0000000306008985 */ /* 0x0001e4000c101936 */
.L_x_2327:
[----:B------:R-:W-:Y:S05]  /*10190*/  @P1 BRA `(.L_x_2328) ;  /* 0x0000001000501947 */ /* 0x000fea0003800000 */
[----:B0-----:R-:W-:Y:S01]  /*101a0*/  IMAD R3, R219, 0x40, R19 ;  /* 0x00000040db037824 */ /* 0x001fe200078e0213 */
[----:B------:R-:W0:Y:S01]  /*101b0*/  LDC R82, c[0x0][0xbe8] ;  /* 0x0002fa00ff527b82 */ /* 0x000e220000000800 */
[----:B------:R-:W-:Y:S01]  /*101c0*/  ULDC UR14, c[0x0][0xac8] ;  /* 0x0002b200000e7ab9 */ /* 0x000fe20000000800 */
[----:B------:R-:W-:Y:S01]  /*101d0*/  ULDC.64 UR12, c[0x0][0xaa0] ;  /* 0x0002a800000c7ab9 */ /* 0x000fe20000000a00 */
        /* <DEDUP_REMOVED lines=9> */
[--C-:B------:R-:W-:Y:S01]  /*10270*/  IMAD.X R9, RZ, RZ, R15.reuse, P3 ;  /* 0x000000ffff097224 */ /* 0x100fe200018e060f */
[----:B------:R-:W-:Y:S02]  /*10280*/  LOP3.LUT R32, R33, 0x380, RZ, 0xc0, !PT ;  /* 0x0000038021207812 */ /* 0x000fe400078ec0ff */
[----:B------:R-:W-:Y:S02]  /*10290*/  IADD3 R45, P3, R14, 0x8000, RZ ;  /* 0x000080000e2d7810 */ /* 0x000fe40007f7e0ff */
[----:B------:R-:W-:Y:S01]  /*102a0*/  LOP3.LUT R40, R40, R41, RZ, 0x3c, !PT ;  /* 0x0000002928287212 */ /* 0x000fe200078e3cff */
[--C-:B------:R-:W-:Y:S01]  /*102b0*/  IMAD.X R41, RZ, RZ, R15.reuse, P2 ;  /* 0x000000ffff297224 */ /* 0x100fe200010e060f */
[C---:B------:R-:W-:Y:S01]  /*102c0*/  IADD3 R37, P1, R14.reuse, 0x6000, RZ ;  /* 0x000060000e257810 */ /* 0x040fe20007f3e0ff */
[----:B------:R-:W-:Y:S01]  /*102d0*/  VIADD R91, R19, 0x40 ;  /* 0x00000040135b7836 */ /* 0x000fe20000000000 */
[----:B------:R-:W-:Y:S01]  /*102e0*/  IADD3 R69, P2, R14, 0xe000, RZ ;  /* 0x0000e0000e457810 */ /* 0x000fe20007f5e0ff */
[----:B------:R-:W-:Y:S01]  /*102f0*/  UIMAD UR18, UR18, UR12, URZ ;  /* 0x0000000c121272a4 */ /* 0x000fe2000f8e023f */
[----:B------:R-:W-:Y:S01]  /*10300*/  SHF.R.U64 R32, R32, 0x3, RZ ;  /* 0x0000000320207819 */ /* 0x000fe200000012ff */
[----:B------:R-:W-:Y:S01]  /*10310*/  UIMAD.WIDE.U32 UR10, UR4, UR12, URZ ;  /* 0x0000000c040a72a5 */ /* 0x000fe2000f8e003f */
[----:B------:R-:W-:Y:S01]  /*10320*/  LOP3.LUT R44, R45, 0x380, RZ, 0xc0, !PT ;  /* 0x000003802d2c7812 */ /* 0x000fe200078ec0ff */
[----:B------:R-:W-:Y:S01]  /*10330*/  VIADD R87, R19, 0x80 ;  /* 0x0000008013577836 */ /* 0x000fe20000000000 */
[----:B------:R-:W-:Y:S01]  /*10340*/  LOP3.LUT R36, R37, 0x380, RZ, 0xc0, !PT ;  /* 0x0000038025247812 */ /* 0x000fe200078ec0ff */
[----:B------:R-:W-:Y:S01]  /*10350*/  VIADD R89, R19, 0x100 ;  /* 0x0000010013597836 */ /* 0x000fe20000000000 */
[----:B------:R-:W-:Y:S01]  /*10360*/  LOP3.LUT R68, R69, 0x380, RZ, 0xc0, !PT ;  /* 0x0000038045447812 */ /* 0x000fe200078ec0ff */
[----:B------:R-:W-:Y:S01]  /*10370*/  VIADD R99, R19, 0x140 ;  /* 0x0000014013637836 */ /* 0x000fe20000000000 */
[----:B------:R-:W-:Y:S01]  /*10380*/  LOP3.LUT R32, R32, R33, RZ, 0x3c, !PT ;  /* 0x0000002120207212 */ /* 0x000fe200078e3cff */
[----:B------:R-:W-:Y:S01]  /*10390*/  IMAD.X R33, RZ, RZ, R15, P0 ;  /* 0x000000ffff217224 */ /* 0x000fe200000e060f */
[----:B------:R-:W-:Y:S01]  /*103a0*/  SHF.R.U64 R44, R44, 0x3, RZ ;  /* 0x000000032c2c7819 */ /* 0x000fe200000012ff */
[----:B------:R-:W5:Y:S01]  /*103b0*/  LD.E.128 R8, desc[UR54][R8.64] ;  /* 0x0000003608087980 */ /* 0x000f62000c101d00 */
[----:B------:R-:W-:-:S02]  /*103c0*/  SHF.R.U64 R36, R36, 0x3, RZ ;  /* 0x0000000324247819 */ /* 0x000fc400000012ff */
[----:B------:R-:W-:Y:S01]  /*103d0*/  IADD3 R61, P0, R14, 0xc000, RZ ;  /* 0x0000c0000e3d7810 */ /* 0x000fe20007f1e0ff */
[----:B------:R-:W-:Y:S01]  /*103e0*/  UIMAD UR18, UR4, UR13, UR18 ;  /* 0x0000000d041272a4 */ /* 0x000fe2000f8e0212 */
[----:B------:R-:W-:Y:S01]  /*103f0*/  SHF.R.U64 R68, R68, 0x3, RZ ;  /* 0x0000000344447819 */ /* 0x000fe200000012ff */
[----:B------:R-:W5:Y:S01]  /*10400*/  LD.E.128 R32, desc[UR54][R32.64] ;  /* 0x0000003620207980 */ /* 0x000f62000c101d00 */
[----:B------:R-:W-:Y:S01]  /*10410*/  LOP3.LUT R44, R44, R45, RZ, 0x3c, !PT ;  /* 0x0000002d2c2c7212 */ /* 0x000fe200078e3cff */
[--C-:B------:R-:W-:Y:S01]  /*10420*/  IMAD.X R45, RZ, RZ, R15.reuse, P3 ;  /* 0x000000ffff2d7224 */ /* 0x100fe200018e060f */
[----:B------:R-:W-:Y:S01]  /*10430*/  LOP3.LUT R36, R36, R37, RZ, 0x3c, !PT ;  /* 0x0000002524247212 */ /* 0x000fe200078e3cff */
[--C-:B------:R-:W-:Y:S01]  /*10440*/  IMAD.X R37, RZ, RZ, R15.reuse, P1 ;  /* 0x000000ffff257224 */ /* 0x100fe200008e060f */
[----:B------:R-:W-:Y:S01]  /*10450*/  LOP3.LUT R60, R61, 0x380, RZ, 0xc0, !PT ;  /* 0x000003803d3c7812 */ /* 0x000fe200078ec0ff */
[----:B------:R-:W-:Y:S01]  /*10460*/  ULDC.64 UR12, c[0x0][0xae8] ;  /* 0x0002ba00000c7ab9 */ /* 0x000fe20000000a00 */
[----:B------:R-:W-:Y:S01]  /*10470*/  LOP3.LUT R68, R68, R69, RZ, 0x3c, !PT ;  /* 0x0000004544447212 */ /* 0x000fe200078e3cff */
[----:B------:R-:W-:Y:S01]  /*10480*/  IMAD.X R69, RZ, RZ, R15, P2 ;  /* 0x000000ffff457224 */ /* 0x000fe200010e060f */
[----:B------:R-:W-:-:S02]  /*10490*/  IADD3 R3, P3, R14, 0xf000, RZ ;  /* 0x0000f0000e037810 */ /* 0x000fc40007f7e0ff */
[C---:B------:R-:W-:Y:S02]  /*104a0*/  IADD3 R13, P4, R14.reuse, 0x2000, RZ ;  /* 0x000020000e0d7810 */ /* 0x040fe40007f9e0ff */
[C---:B------:R-:W-:Y:S02]  /*104b0*/  IADD3 R25, P5, R14.reuse, 0x3000, RZ ;  /* 0x000030000e197810 */ /* 0x040fe40007fbe0ff */
[C---:B------:R-:W-:Y:S01]  /*104c0*/  IADD3 R29, P6, R14.reuse, 0x4000, RZ ;  /* 0x000040000e1d7810 */ /* 0x040fe20007fde0ff */
[----:B------:R-:W-:Y:S01]  /*104d0*/  UIADD3 UR11, UR11, UR18, URZ ;  /* 0x000000120b0b7290 */ /* 0x000fe2000fffe03f */
[----:B------:R-:W-:Y:S01]  /*104e0*/  IADD3 R65, P1, R14, 0xd000, RZ ;  /* 0x0000d0000e417810 */ /* 0x000fe20007f3e0ff */
[----:B------:R-:W-:Y:S01]  /*104f0*/  USHF.R.S32.HI UR4, URZ, 0x1f, UR9 ;  /* 0x0000001f3f047899 */ /* 0x000fe20008011409 */
[----:B0-----:R-:W-:Y:S01]  /*10500*/  ISETP.NE.AND P2, PT, R82, 0x1, PT ;  /* 0x000000015200780c */ /* 0x001fe20003f45270 */
[----:B------:R-:W-:Y:S01]  /*10510*/  IMAD.X R73, RZ, RZ, R15, P3 ;  /* 0x000000ffff497224 */ /* 0x000fe200018e060f */
[----:B------:R-:W-:Y:S01]  /*10520*/  SHF.R.U64 R60, R60, 0x3, RZ ;  /* 0x000000033c3c7819 */ /* 0x000fe200000012ff */
[----:B------:R-:W5:Y:S01]  /*10530*/  LD.E.128 R36, desc[UR54][R36.64] ;  /* 0x0000003624247980 */ /* 0x000f62000c101d00 */
[----:B------:R-:W-:-:S02]  /*10540*/  LOP3.LUT R0, R3, 0x380, RZ, 0xc0, !PT ;  /* 0x0000038003007812 */ /* 0x000fc400078ec0ff */
[----:B------:R-:W-:Y:S01]  /*10550*/  LOP3.LUT R64, R65, 0x380, RZ, 0xc0, !PT ;  /* 0x0000038041407812 */ /* 0x000fe200078ec0ff */
[----:B------:R-:W5:Y:S01]  /*10560*/  LD.E.128 R40, desc[UR54][R40.64] ;  /* 0x0000003628287980 */ /* 0x000f62000c101d00 */
[----:B------:R-:W-:Y:S01]  /*10570*/  LOP3.LUT R60, R60, R61, RZ, 0x3c, !PT ;  /* 0x0000003d3c3c7212 */ /* 0x000fe200078e3cff */
[----:B------:R-:W-:Y:S01]  /*10580*/  IMAD.X R61, RZ, RZ, R15, P0 ;  /* 0x000000ffff3d7224 */ /* 0x000fe200000e060f */
[----:B------:R-:W-:Y:S01]  /*10590*/  SHF.R.U64 R0, R0, 0x3, RZ ;  /* 0x0000000300007819 */ /* 0x000fe200000012ff */
[----:B------:R-:W5:Y:S01]  /*105a0*/  LD.E.128 R44, desc[UR54][R44.64] ;  /* 0x000000362c2c7980 */ /* 0x000f62000c101d00 */
[----:B------:R-:W-:Y:S01]  /*105b0*/  SHF.R.U64 R64, R64, 0x3, RZ ;  /* 0x0000000340407819 */ /* 0x000fe200000012ff */
[----:B------:R-:W0:Y:S01]  /*105c0*/  @P2 LDC R79, c[0x0][0xbec] ;  /* 0x0002fb00ff4f2b82 */ /* 0x000e220000000800 */
[----:B------:R-:W-:Y:S01]  /*105d0*/  ISETP.GE.AND P0, PT, R91, UR14, PT ;  /* 0x0000000e5b007c0c */ /* 0x000fe2000bf06270 */
[----:B------:R-:W5:Y:S01]  /*105e0*/  LD.E.128 R68, desc[UR54][R68.64] ;  /* 0x0000003644447980 */ /* 0x000f62000c101d00 */
[----:B------:R-:W-:-:S02]  /*105f0*/  LOP3.LUT R72, R0, R3, RZ, 0x3c, !PT ;  /* 0x0000000300487212 */ /* 0x000fc400078e3cff */
[----:B------:R-:W-:Y:S01]  /*10600*/  LOP3.LUT R64, R64, R65, RZ, 0x3c, !PT ;  /* 0x0000004140407212 */ /* 0x000fe200078e3cff */
[----:B------:R-:W-:Y:S01]  /*10610*/  IMAD.X R65, RZ, RZ, R15, P1 ;  /* 0x000000ffff417224 */ /* 0x000fe200008e060f */
[----:B------:R-:W-:Y:S01]  /*10620*/  SEL R3, RZ, 0xffffffff, P0 ;  /* 0xffffffffff037807 */ /* 0x000fe20000000000 */
[----:B------:R-:W1:Y:S01]  /*10630*/  @P2 LDC R81, c[0x0][0xbf0] ;  /* 0x0002fc00ff512b82 */ /* 0x000e620000000800 */
[----:B------:R-:W-:Y:S02]  /*10640*/  ISETP.GE.AND P1, PT, R19, UR14, PT ;  /* 0x0000000e13007c0c */ /* 0x000fe4000bf26270 */
[----:B------:R-:W-:Y:S01]  /*10650*/  LOP3.LUT R12, R13, 0x380, RZ, 0xc0, !PT ;  /* 0x000003800d0c7812 */ /* 0x000fe200078ec0ff */
[----:B------:R-:W-:Y:S01]  /*10660*/  IMAD.SHL.U32 R3, R3, 0x2, RZ ;  /* 0x0000000203037824 */ /* 0x000fe200078e00ff */
[----:B------:R-:W-:Y:S02]  /*10670*/  SEL R0, RZ, 0x1, P1 ;  /* 0x00000001ff007807 */ /* 0x000fe40000800000 */
[----:B------:R-:W-:-:S02]  /*10680*/  LOP3.LUT R24, R25, 0x380, RZ, 0xc0, !PT ;  /* 0x0000038019187812 */ /* 0x000fc400078ec0ff */
[----:B------:R-:W-:Y:S01]  /*10690*/  LOP3.LUT R28, R29, 0x380, RZ, 0xc0, !PT ;  /* 0x000003801d1c7812 */ /* 0x000fe200078ec0ff */
[----:B------:R-:W-:Y:S01]  /*106a0*/  UIMAD.WIDE.U32 UR10, UR43, UR12, UR10 ;  /* 0x0000000c2b0a72a5 */ /* 0x000fe2000f8e000a */
[----:B------:R-:W-:Y:S01]  /*106b0*/  LOP3.LUT R20, R3, 0x2, R0, 0xe2, !PT ;  /* 0x0000000203147812 */ /* 0x000fe200078ee200 */
[----:B------:R-:W-:Y:S01]  /*106c0*/  VIADD R3, R19, 0xc0 ;  /* 0x000000c013037836 */ /* 0x000fe20000000000 */
[----:B------:R-:W-:Y:S01]  /*106d0*/  SHF.R.U64 R12, R12, 0x3, RZ ;  /* 0x000000030c0c7819 */ /* 0x000fe200000012ff */
[----:B------:R-:W-:Y:S01]  /*106e0*/  IMAD R0, R187, 0x20, R219 ;  /* 0x00000020bb007824 */ /* 0x000fe200078e02db */
[----:B------:R-:W-:Y:S01]  /*106f0*/  SHF.R.U64 R24, R24, 0x3, RZ ;  /* 0x0000000318187819 */ /* 0x000fe200000012ff */
[----:B------:R-:W5:Y:S01]  /*10700*/  LD.E.128 R60, desc[UR54][R60.64] ;  /* 0x000000363c3c7980 */ /* 0x000f62000c101d00 */
[----:B------:R-:W-:Y:S01]  /*10710*/  ISETP.GE.AND P0, PT, R3, UR14, PT ;  /* 0x0000000e03007c0c */ /* 0x000fe2000bf06270 */
[----:B------:R-:W-:Y:S01]  /*10720*/  VIADD R80, R0, UR45 ;  /* 0x0000002d00507c36 */ /* 0x000fe20008000000 */
[----:B------:R-:W-:Y:S01]  /*10730*/  SHF.R.U64 R28, R28, 0x3, RZ ;  /* 0x000000031c1c7819 */ /* 0x000fe200000012ff */
[----:B------:R-:W5:Y:S01]  /*10740*/  LD.E.128 R64, desc[UR54][R64.64] ;  /* 0x0000003640407980 */ /* 0x000f62000c101d00 */
[----:B------:R-:W-:Y:S01]  /*10750*/  SEL R0, RZ, 0xffffffff, P0 ;  /* 0xffffffffff007807 */ /* 0x000fe20000000000 */
[----:B------:R-:W-:Y:S01]  /*10760*/  UIMAD UR11, UR43, UR13, UR11 ;  /* 0x0000000d2b0b72a4 */ /* 0x000fe2000f8e020b */
[----:B------:R-:W-:Y:S01]  /*10770*/  LOP3.LUT R12, R12, R13, RZ, 0x3c, !PT ;  /* 0x0000000d0c0c7212 */ /* 0x000fe200078e3cff */
[--C-:B------:R-:W-:Y:S01]  /*10780*/  IMAD.X R13, RZ, RZ, R15.reuse, P4 ;  /* 0x000000ffff0d7224 */ /* 0x100fe200020e060f */
[----:B------:R-:W-:Y:S01]  /*10790*/  LOP3.LUT R24, R24, R25, RZ, 0x3c, !PT ;  /* 0x0000001918187212 */ /* 0x000fe200078e3cff */
[--C-:B------:R-:W-:Y:S01]  /*107a0*/  IMAD.X R25, RZ, RZ, R15.reuse, P5 ;  /* 0x000000ffff197224 */ /* 0x100fe200028e060f */
[----:B------:R-:W-:Y:S01]  /*107b0*/  LOP3.LUT R28, R28, R29, RZ, 0x3c, !PT ;  /* 0x0000001d1c1c7212 */ /* 0x000fe200078e3cff */
[----:B------:R-:W-:Y:S01]  /*107c0*/  IMAD.X R29, RZ, RZ, R15, P6 ;  /* 0x000000ffff1d7224 */ /* 0x000fe200030e060f */
[----:B------:R-:W-:Y:S01]  /*107d0*/  ISETP.GE.AND P1, PT, R87, UR14, PT ;  /* 0x0000000e57007c0c */ /* 0x000fe2000bf26270 */
[----:B------:R-:W-:Y:S01]  /*107e0*/  ULDC.64 UR12, c[0x0][0xaf0] ;  /* 0x0002bc00000c7ab9 */ /* 0x000fe20000000a00 */
[----:B------:R-:W-:Y:S01]  /*107f0*/  IADD3 R49, P4, R14, 0x9000, RZ ;  /* 0x000090000e317810 */ /* 0x000fe20007f9e0ff */
[----:B------:R-:W-:Y:S01]  /*10800*/  IMAD.SHL.U32 R83, R0, 0x8, RZ ;  /* 0x0000000800537824 */ /* 0x000fe200078e00ff */
[----:B------:R-:W-:-:S02]  /*10810*/  IADD3 R53, P5, R14, 0xa000, RZ ;  /* 0x0000a0000e357810 */ /* 0x000fc40007fbe0ff */
[C---:B------:R-:W-:Y:S01]  /*10820*/  LOP3.LUT R5, R14.reuse, 0x380, RZ, 0xc0, !PT ;  /* 0x000003800e057812 */ /* 0x040fe200078ec0ff */
[----:B------:R-:W-:Y:S01]  /*10830*/  IMAD.MOV.U32 R77, RZ, RZ, R80 ;  /* 0x000000ffff4d7224 */ /* 0x000fe200078e0050 */
[----:B------:R-:W-:Y:S01]  /*10840*/  IADD3 R57, P6, R14, 0xb000, RZ ;  /* 0x0000b0000e397810 */ /* 0x000fe20007fde0ff */
[----:B------:R-:W-:Y:S01]  /*10850*/  UIMAD UR4, UR4, UR12, URZ ;  /* 0x0000000c040472a4 */ /* 0x000fe2000f8e023f */
[----:B------:R-:W-:Y:S01]  /*10860*/  SEL R21, RZ, 0xffffffff, P1 ;  /* 0xffffffffff157807 */ /* 0x000fe20000800000 */
[----:B0-----:R-:W-:Y:S01]  /*10870*/  @P2 IMAD.HI.U32 R0, R80, R79, RZ ;  /* 0x0000004f50002227 */ /* 0x001fe200078e00ff */
[----:B------:R-:W-:Y:S01]  /*10880*/  LOP3.LUT R48, R49, 0x380, RZ, 0xc0, !PT ;  /* 0x0000038031307812 */ /* 0x000fe200078ec0ff */
[----:B------:R-:W5:Y:S01]  /*10890*/  LD.E.128 R24, desc[UR54][R24.64] ;  /* 0x0000003618187980 */ /* 0x000f62000c101d00 */
[----:B------:R-:W-:Y:S02]  /*108a0*/  LOP3.LUT R52, R53, 0x380, RZ, 0xc0, !PT ;  /* 0x0000038035347812 */ /* 0x000fe400078ec0ff */
[----:B------:R-:W-:Y:S01]  /*108b0*/  LOP3.LUT R56, R57, 0x380, RZ, 0xc0, !PT ;  /* 0x0000038039387812 */ /* 0x000fe200078ec0ff */
[----:B------:R-:W-:Y:S01]  /*108c0*/  UIMAD UR4, UR9, UR13, UR4 ;  /* 0x0000000d090472a4 */ /* 0x000fe2000f8e0204 */
[----:B------:R-:W-:Y:S01]  /*108d0*/  IMAD.SHL.U32 R21, R21, 0x4, RZ ;  /* 0x0000000415157824 */ /* 0x000fe200078e00ff */
[----:B------:R-:W-:Y:S01]  /*108e0*/  UIMAD.WIDE.U32 UR10, UR9, UR12, UR10 ;  /* 0x0000000c090a72a5 */ /* 0x000fe2000f8e000a */
[----:B-1----:R-:W-:Y:S01]  /*108f0*/  @P2 SHF.R.U32.HI R77, RZ, R81, R0 ;  /* 0x00000051ff4d2219 */ /* 0x002fe20000011600 */
[----:B------:R-:W5:Y:S01]  /*10900*/  LD.E.128 R28, desc[UR54][R28.64] ;  /* 0x000000361c1c7980 */ /* 0x000f62000c101d00 */
[----:B------:R-:W-:-:S02]  /*10910*/  SHF.R.U64 R48, R48, 0x3, RZ ;  /* 0x0000000330307819 */ /* 0x000fc400000012ff */
[----:B------:R-:W-:Y:S01]  /*10920*/  SHF.R.U64 R52, R52, 0x3, RZ ;  /* 0x0000000334347819 */ /* 0x000fe200000012ff */
[----:B------:R-:W5:Y:S01]  /*10930*/  LD.E.128 R72, desc[UR54][R72.64] ;  /* 0x0000003648487980 */ /* 0x000f62000c101d00 */
[----:B------:R-:W-:Y:S02]  /*10940*/  SHF.R.U64 R56, R56, 0x3, RZ ;  /* 0x0000000338387819 */ /* 0x000fe400000012ff */
[----:B------:R-:W-:Y:S01]  /*10950*/  SHF.R.U64 R5, R5, 0x3, RZ ;  /* 0x0000000305057819 */ /* 0x000fe200000012ff */
[----:B------:R-:W-:Y:S01]  /*10960*/  UIADD3 UR4, UR11, UR4, URZ ;  /* 0x000000040b047290 */ /* 0x000fe2000fffe03f */
[----:B------:R-:W-:Y:S01]  /*10970*/  ISETP.GE.AND P0, PT, R89, UR14, PT ;  /* 0x0000000e59007c0c */ /* 0x000fe2000bf06270 */
[--C-:B------:R-:W-:Y:S01]  /*10980*/  IMAD.MOV R79, RZ, RZ, -R77.reuse ;  /* 0x000000ffff4f7224 */ /* 0x100fe200078e0a4d */
[----:B------:R-:W-:Y:S02]  /*10990*/  SHF.R.S32.HI R78, RZ, 0x1f, R77 ;  /* 0x0000001fff4e7819 */ /* 0x000fe4000001144d */
        /* <DEDUP_REMOVED lines=9> */
[----:B------:R-:W-:Y:S01]  /*10a30*/  IMAD.U32 R20, RZ, RZ, UR10 ;  /* 0x0000000aff147e24 */ /* 0x000fe2000f8e00ff */
[----:B------:R-:W-:Y:S01]  /*10a40*/  SEL R0, RZ, 0xffffffff, P0 ;  /* 0xffffffffff007807 */ /* 0x000fe20000000000 */
[----:B------:R-:W-:Y:S01]  /*10a50*/  IMAD.U32 R21, RZ, RZ, UR11 ;  /* 0x0000000bff157e24 */ /* 0x000fe2000f8e00ff */
[----:B------:R-:W-:Y:S01]  /*10a60*/  ULDC.64 UR10, c[0x0][0xae0] ;  /* 0x0002b800000a7ab9 */ /* 0x000fe20000000a00 */
[----:B------:R-:W-:Y:S01]  /*10a70*/  IMAD.U32 R21, RZ, RZ, UR4 ;  /* 0x00000004ff157e24 */ /* 0x000fe2000f8e00ff */
[----:B------:R-:W-:Y:S01]  /*10a80*/  ISETP.GE.AND P0, PT, R99, UR14, PT ;  /* 0x0000000e63007c0c */ /* 0x000fe2000bf06270 */
[----:B------:R-:W-:-:S02]  /*10a90*/  IMAD R78, R78, UR10, RZ ;  /* 0x0000000a4e4e7c24 */ /* 0x000fc4000f8e02ff */
[----:B------:R-:W-:Y:S01]  /*10aa0*/  IMAD R79, R82, R79, R80 ;  /* 0x0000004f524f7224 */ /* 0x000fe200078e0250 */
[----:B------:R-:W-:Y:S01]  /*10ab0*/  LOP3.LUT R76, R83, 0x8, R76, 0xe2, !PT ;  /* 0x00000008534c7812 */ /* 0x000fe200078ee24c */
[----:B------:R-:W5:Y:S01]  /*10ac0*/  LD.E.128 R4, desc[UR54][R4.64] ;  /* 0x0000003604047980 */ /* 0x000f62000c101d00 */
[----:B------:R-:W-:Y:S01]  /*10ad0*/  IMAD.SHL.U32 R83, R0, 0x10, RZ ;  /* 0x0000001000537824 */ /* 0x000fe200078e00ff */
[----:B------:R-:W-:Y:S01]  /*10ae0*/  SEL R0, RZ, 0xffffffff, P0 ;  /* 0xffffffffff007807 */ /* 0x000fe20000000000 */
[C---:B------:R-:W-:Y:S01]  /*10af0*/  IMAD R81, R77.reuse, UR11, R78 ;  /* 0x0000000b4d517c24 */ /* 0x040fe2000f8e024e */
[----:B------:R-:W5:Y:S01]  /*10b00*/  LD.E.128 R12, desc[UR54][R12.64] ;  /* 0x000000360c0c7980 */ /* 0x000f62000c101d00 */
[----:B------:R-:W-:Y:S01]  /*10b10*/  IMAD.WIDE.U32 R20, R77, UR10, R20 ;  /* 0x0000000a4d147c25 */ /* 0x000fe2000f8e0014 */
[----:B------:R-:W-:Y:S01]  /*10b20*/  SHF.R.S32.HI R77, RZ, 0x1f, R79 ;  /* 0x0000001fff4d7819 */ /* 0x000fe2000001144f */
[----:B------:R-:W-:Y:S01]  /*10b30*/  ULDC.64 UR10, c[0x0][0xad8] ;  /* 0x0002b600000a7ab9 */ /* 0x000fe20000000a00 */
[----:B------:R-:W5:Y:S01]  /*10b40*/  LD.E.128 R48, desc[UR54][R48.64] ;  /* 0x0000003630307980 */ /* 0x000f62000c101d00 */
[----:B------:R-:W-:-:S03]  /*10b50*/  VIADD R95, R19, 0x180 ;  /* 0x00000180135f7836 */ /* 0x000fc60000000000 */
[----:B------:R-:W5:Y:S04]  /*10b60*/  LD.E.128 R52, desc[UR54][R52.64] ;  /* 0x0000003634347980 */ /* 0x000f68000c101d00 */
[----:B------:R-:W5:Y:S01]  /*10b70*/  LD.E.128 R56, desc[UR54][R56.64] ;  /* 0x0000003638387980 */ /* 0x000f62000c101d00 */
[----:B------:R-:W-:Y:S01]  /*10b80*/  @!PT LDS RZ, [RZ] ;  /* 0x00000000fffff984 */ /* 0x000fe20000000800 */
[----:B------:R-:W-:Y:S01]  /*10b90*/  @!PT LDS RZ, [RZ] ;  /* 0x00000000fffff984 */ /* 0x000fe20000000800 */
[----:B------:R-:W-:Y:S01]  /*10ba0*/  @!PT LDS RZ, [RZ] ;  /* 0x00000000fffff984 */ /* 0x000fe20000000800 */
[----:B------:R-:W-:Y:S01]  /*10bb0*/  @!PT LDS RZ, [RZ] ;  /* 0x00000000fffff984 */ /* 0x000fe20000000800 */
[----:B------:R0:W-:Y:S06]  /*10bc0*/  MEMBAR.ALL.CTA ;  /* 0x0000000000007992 */ /* 0x0001ec0000008000 */
[----:B0-----:R-:W0:Y:S01]  /*10bd0*/  FENCE.VIEW.ASYNC.S ;  /* 0x00000000000073c6 */ /* 0x001e220000000000 */
[----:B------:R-:W-:Y:S01]  /*10be0*/  LOP3.LUT R76, R83, 0x10, R76, 0xe2, !PT ;  /* 0x00000010534c7812 */ /* 0x000fe200078ee24c */
[----:B------:R-:W-:Y:S01]  /*10bf0*/  IMAD.SHL.U32 R83, R0, 0x20, RZ ;  /* 0x0000002000537824 */ /* 0x000fe200078e00ff */
[----:B------:R-:W-:Y:S01]  /*10c00*/  ISETP.GE.AND P0, PT, R95, UR14, PT ;  /* 0x0000000e5f007c0c */ /* 0x000fe2000bf06270 */
[----:B------:R-:W-:-:S02]  /*10c10*/  IMAD.IADD R21, R21, 0x1, R81 ;  /* 0x0000000115157824 */ /* 0x000fc400078e0251 */
[----:B------:R-:W-:Y:S02]  /*10c20*/  IMAD R0, R77, UR10, RZ ;  /* 0x0000000a4d007c24 */ /* 0x000fe4000f8e02ff */
[----:B------:R-:W-:Y:S02]  /*10c30*/  VIADD R92, R219, UR45 ;  /* 0x0000002ddb5c7c36 */ /* 0x000fe40008000000 */
[----:B------:R-:W-:Y:S02]  /*10c40*/  IMAD R93, R82, UR8, RZ ;  /* 0x00000008525d7c24 */ /* 0x000fe4000f8e02ff */
[----:B------:R-:W-:Y:S01]  /*10c50*/  VIADD R97, R19, 0x1c0 ;  /* 0x000001c013617836 */ /* 0x000fe20000000000 */
[----:B------:R-:W-:Y:S01]  /*10c60*/  UIADD3 UR4, UR41, 0x28c20, URZ ;  /* 0x00028c2029047890 */ /* 0x000fe2000fffe03f */
[C---:B------:R-:W-:Y:S01]  /*10c70*/  IMAD R81, R79.reuse, UR11, R0 ;  /* 0x0000000b4f517c24 */ /* 0x040fe2000f8e0200 */
[----:B------:R-:W-:Y:S01]  /*10c80*/  SEL R77, RZ, 0x40, P0 ;  /* 0x00000040ff4d7807 */ /* 0x000fe20000000000 */
[----:B------:R-:W-:Y:S01]  /*10c90*/  IMAD.WIDE.U32 R20, R79, UR10, R20 ;  /* 0x0000000a4f147c25 */ /* 0x000fe2000f8e0014 */
[----:B------:R-:W-:Y:S01]  /*10ca0*/  ISETP.GE.AND P0, PT, R92, R93, PT ;  /* 0x0000005d5c00720c */ /* 0x000fe20003f06270 */
[----:B------:R-:W-:Y:S01]  /*10cb0*/  ULDC.64 UR10, c[0x0][0xa80] ;  /* 0x0002a000000a7ab9 */ /* 0x000fe20000000a00 */
[----:B------:R-:W-:Y:S01]  /*10cc0*/  ISETP.GE.AND P1, PT, R97, UR14, PT ;  /* 0x0000000e61007c0c */ /* 0x000fe2000bf26270 */
[----:B------:R-:W-:Y:S01]  /*10cd0*/  IMAD.IADD R79, R21, 0x1, R81 ;  /* 0x00000001154f7824 */ /* 0x000fe200078e0251 */
[----:B------:R-:W-:Y:S01]  /*10ce0*/  LOP3.LUT R76, R83, 0x20, R76, 0xe2, !PT ;  /* 0x00000020534c7812 */ /* 0x000fe200078ee24c */
[----:B------:R-:W-:Y:S01]  /*10cf0*/  UPRMT UR4, URZ, 0x654, UR4 ;  /* 0x000006543f047896 */ /* 0x000fe20008000004 */
[----:B------:R-:W-:-:S02]  /*10d00*/  LEA R88, P2, R20, UR10, 0x1 ;  /* 0x0000000a14587c11 */ /* 0x000fc4000f8408ff */
[----:B------:R-:W-:Y:S02]  /*10d10*/  SEL R21, RZ, 0x80, P1 ;  /* 0x00000080ff157807 */ /* 0x000fe40000800000 */
[----:B------:R-:W-:Y:S02]  /*10d20*/  LOP3.LUT R0, R76, R77, RZ, 0xfc, !PT ;  /* 0x0000004d4c007212 */ /* 0x000fe400078efcff */
[----:B------:R-:W-:Y:S01]  /*10d30*/  LEA.HI.X R90, R20, UR11, R79, 0x1, P2 ;  /* 0x0000000b145a7c11 */ /* 0x000fe200090f0c4f */
[----:B------:R-:W-:Y:S01]  /*10d40*/  BSSY B1, `(.L_x_2329) ;  /* 0x000002c000017945 */ /* 0x000fe20003800000 */
[----:B------:R-:W-:Y:S01]  /*10d50*/  LOP3.LUT R86, R0, R21, RZ, 0xfc, !PT ;  /* 0x0000001500567212 */ /* 0x000fe200078efcff */
[----:B0-----:R-:W-:Y:S01]  /*10d60*/  SYNCS.ARRIVE.TRANS64.RED.A1T0 RZ, [UR4], RZ ;  /* 0x000000ffffff79a7 */ /* 0x001fe20008100404 */
[----:B------:R0:W1:Y:S04]  /*10d70*/  SHFL.IDX PT, R20, R88, RZ, 0x181f ;  /* 0x00181fff58147589 */ /* 0x00006800000e0000 */
[----:B------:R0:W2:Y:S01]  /*10d80*/  SHFL.IDX PT, R21, R90, RZ, 0x181f ;  /* 0x00181fff5a157589 */ /* 0x0000a200000e0000 */
[----:B------:R-:W-:Y:S05]  /*10d90*/  @P0 BRA `(.L_x_2330) ;  /* 0x0000000000980947 */ /* 0x000fea0003800000 */
[----:B------:R-:W-:Y:S02]  /*10da0*/  ISETP.GE.AND P1, PT, R91, UR14, PT ;  /* 0x0000000e5b007c0c */ /* 0x000fe4000bf26270 */
[----:B------:R-:W-:Y:S02]  /*10db0*/  ISETP.GE.AND P0, PT, R19, UR14, PT ;  /* 0x0000000e13007c0c */ /* 0x000fe4000bf06270 */
[----:B------:R-:W-:Y:S02]  /*10dc0*/  ISETP.GE.AND P4, PT, R87, UR14, PT ;  /* 0x0000000e57007c0c */ /* 0x000fe4000bf86270 */
[----:B------:R-:W-:Y:S02]  /*10dd0*/  SHF.R.S32.HI R77, RZ, 0x1f, R91 ;  /* 0x0000001fff4d7819 */ /* 0x000fe4000001145b */
[----:B------:R-:W-:Y:S02]  /*10de0*/  ISETP.GE.AND P3, PT, R3, UR14, PT ;  /* 0x0000000e03007c0c */ /* 0x000fe4000bf66270 */
[----:B------:R-:W-:-:S02]  /*10df0*/  SHF.R.S32.HI R81, RZ, 0x1f, R87 ;  /* 0x0000001fff517819 */ /* 0x000fc40000011457 */
[----:B------:R-:W-:Y:S02]  /*10e00*/  SHF.R.S32.HI R83, RZ, 0x1f, R3 ;  /* 0x0000001fff537819 */ /* 0x000fe40000011403 */
[-C--:B-1----:R-:W-:Y:S01]  /*10e10*/  @!P1 LEA R76, P2, R91, R20.reuse, 0x1 ;  /* 0x000000145b4c9211 */ /* 0x082fe200078408ff */
[----:B--2---:R-:W-:Y:S01]  /*10e20*/  @!P0 IMAD.WIDE R78, R19, 0x2, R20 ;  /* 0x00000002134e8825 */ /* 0x004fe200078e0214 */
[----:B------:R-:W-:Y:S02]  /*10e30*/  SHF.R.S32.HI R85, RZ, 0x1f, R89 ;  /* 0x0000001fff557819 */ /* 0x000fe40000011459 */
[----:B------:R-:W-:Y:S02]  /*10e40*/  @!P1 LEA.HI.X R77, R91, R21, R77, 0x1, P2 ;  /* 0x000000155b4d9211 */ /* 0x000fe400010f0c4d */
[----:B------:R-:W-:Y:S01]  /*10e50*/  ISETP.GE.AND P2, PT, R89, UR14, PT ;  /* 0x0000000e59007c0c */ /* 0x000fe2000bf46270 */
[----:B-----5:R1:W-:Y:S01]  /*10e60*/  @!P0 ST.E.128 desc[UR54][R78.64], R4 ;  /* 0x000000044e008985 */ /* 0x0203e2000c101d36 */
[----:B------:R-:W-:-:S02]  /*10e70*/  @!P4 LEA R80, P5, R87, R20, 0x1 ;  /* 0x000000145750c211 */ /* 0x000fc400078a08ff */
[----:B------:R-:W-:Y:S01]  /*10e80*/  LOP3.LUT P0, RZ, R0, 0x40, RZ, 0xc0, !PT ;  /* 0x0000004000ff7812 */ /* 0x000fe2000780c0ff */
[----:B------:R2:W-:Y:S01]  /*10e90*/  @!P1 ST.E.128 desc[UR54][R76.64], R12 ;  /* 0x0000000c4c009985 */ /* 0x0005e2000c101d36 */
[----:B------:R-:W-:Y:S02]  /*10ea0*/  ISETP.GE.AND P1, PT, R99, UR14, PT ;  /* 0x0000000e63007c0c */ /* 0x000fe4000bf26270 */
[-C--:B------:R-:W-:Y:S02]  /*10eb0*/  @!P3 LEA R82, P6, R3, R20.reuse, 0x1 ;  /* 0x000000140352b211 */ /* 0x080fe400078c08ff */
[-C--:B------:R-:W-:Y:S02]  /*10ec0*/  @!P4 LEA.HI.X R81, R87, R21.reuse, R81, 0x1, P5 ;  /* 0x000000155751c211 */ /* 0x080fe400028f0c51 */
[----:B------:R-:W-:Y:S02]  /*10ed0*/  @!P3 LEA.HI.X R83, R3, R21, R83, 0x1, P6 ;  /* 0x000000150353b211 */ /* 0x000fe400030f0c53 */
[----:B------:R-:W-:Y:S01]  /*10ee0*/  @!P2 LEA R84, P5, R89, R20, 0x1 ;  /* 0x000000145954a211 */ /* 0x000fe200078a08ff */
[----:B------:R3:W-:Y:S01]  /*10ef0*/  @!P4 ST.E.128 desc[UR54][R80.64], R28 ;  /* 0x0000001c5000c985 */ /* 0x0007e2000c101d36 */
[----:B------:R-:W-:-:S02]  /*10f00*/  LOP3.LUT P6, RZ, R86, 0x80, RZ, 0xc0, !PT ;  /* 0x0000008056ff7812 */ /* 0x000fc400078cc0ff */
[-C--:B------:R-:W-:Y:S01]  /*10f10*/  @!P2 LEA.HI.X R85, R89, R21.reuse, R85, 0x1, P5 ;  /* 0x000000155955a211 */ /* 0x080fe200028f0c55 */
[----:B------:R3:W-:Y:S01]  /*10f20*/  @!P3 ST.E.128 desc[UR54][R82.64], R36 ;  /* 0x000000245200b985 */ /* 0x0007e2000c101d36 */
[----:B-1----:R-:W-:Y:S02]  /*10f30*/  SHF.R.S32.HI R5, RZ, 0x1f, R99 ;  /* 0x0000001fff057819 */ /* 0x002fe40000011463 */
[CC--:B------:R-:W-:Y:S01]  /*10f40*/  @!P1 LEA R4, P5, R99.reuse, R20.reuse, 0x1 ;  /* 0x0000001463049211 */ /* 0x0c0fe200078a08ff */
[----:B------:R3:W-:Y:S01]  /*10f50*/  @!P2 ST.E.128 desc[UR54][R84.64], R44 ;  /* 0x0000002c5400a985 */ /* 0x0007e2000c101d36 */
[----:B------:R-:W-:Y:S02]  /*10f60*/  SHF.R.S32.HI R7, RZ, 0x1f, R95 ;  /* 0x0000001fff077819 */ /* 0x000fe4000001145f */
[----:B------:R-:W-:Y:S02]  /*10f70*/  @!P1 LEA.HI.X R5, R99, R21, R5, 0x1, P5 ;  /* 0x0000001563059211 */ /* 0x000fe400028f0c05 */
[----:B------:R-:W-:-:S02]  /*10f80*/  @P0 LEA R6, P5, R95, R20, 0x1 ;  /* 0x000000145f060211 */ /* 0x000fc400078a08ff */
[----:B--2---:R-:W-:Y:S01]  /*10f90*/  SHF.R.S32.HI R13, RZ, 0x1f, R97 ;  /* 0x0000001fff0d7819 */ /* 0x004fe20000011461 */
[----:B------:R3:W-:Y:S01]  /*10fa0*/  @!P1 ST.E.128 desc[UR54][R4.64], R52 ;  /* 0x0000003404009985 */ /* 0x0007e2000c101d36 */
[----:B------:R-:W-:Y:S02]  /*10fb0*/  @P0 LEA.HI.X R7, R95, R21, R7, 0x1, P5 ;  /* 0x000000155f070211 */ /* 0x000fe400028f0c07 */
[----:B------:R-:W-:-:S03]  /*10fc0*/  @P6 LEA R12, P5, R97, R20, 0x1 ;  /* 0x00000014610c6211 */ /* 0x000fc600078a08ff */
[----:B------:R3:W-:Y:S01]  /*10fd0*/  @P0 ST.E.128 desc[UR54][R6.64], R60 ;  /* 0x0000003c06000985 */ /* 0x0007e2000c101d36 */
[----:B------:R-:W-:-:S05]  /*10fe0*/  @P6 LEA.HI.X R13, R97, R21, R13, 0x1, P5 ;  /* 0x00000015610d6211 */ /* 0x000fca00028f0c0d */
[----:B------:R3:W-:Y:S04]  /*10ff0*/  @P6 ST.E.128 desc[UR54][R12.64], R68 ;  /* 0x000000440c006985 */ /* 0x0007e8000c101d36 */
.L_x_2330:
[----:B------:R-:W-:Y:S05]  /*11000*/  BSYNC B1 ;  /* 0x0000000000017941 */ /* 0x000fea0003800000 */
.L_x_2329:
        /* <DEDUP_REMOVED lines=9> */
[----:B------:R-:W-:Y:S02]  /*110a0*/  SHF.R.S32.HI R7, RZ, 0x1f, R91 ;  /* 0x0000001fff077819 */ /* 0x000fe4000001145b */
[----:B------:R-:W-:-:S02]  /*110b0*/  ISETP.GE.AND P3, PT, R89, UR14, PT ;  /* 0x0000000e59007c0c */ /* 0x000fc4000bf66270 */
[----:B------:R-:W-:Y:S02]  /*110c0*/  SHF.R.S32.HI R15, RZ, 0x1f, R87 ;  /* 0x0000001fff0f7819 */ /* 0x000fe40000011457 */
[-C--:B0-----:R-:W-:Y:S01]  /*110d0*/  @!P0 LEA R6, P4, R91, R4.reuse, 0x1 ;  /* 0x000000045b068211 */ /* 0x081fe200078808ff */
[----:B----4-:R-:W-:Y:S01]  /*110e0*/  @!P5 IMAD.WIDE R12, R19, 0x2, R4 ;  /* 0x00000002130cd825 */ /* 0x010fe200078e0204 */
[----:B--2---:R-:W-:Y:S02]  /*110f0*/  SHF.R.S32.HI R21, RZ, 0x1f, R3 ;  /* 0x0000001fff157819 */ /* 0x004fe40000011403 */
[----:B------:R-:W-:Y:S02]  /*11100*/  @!P0 LEA.HI.X R7, R91, R5, R7, 0x1, P4 ;  /* 0x000000055b078211 */ /* 0x000fe400020f0c07 */
[----:B------:R-:W-:Y:S01]  /*11110*/  ISETP.GE.AND P4, PT, R99, UR14, PT ;  /* 0x0000000e63007c0c */ /* 0x000fe2000bf86270 */
[----:B------:R0:W-:Y:S01]  /*11120*/  @!P5 ST.E.128 desc[UR54][R12.64], R8 ;  /* 0x000000080c00d985 */ /* 0x0001e2000c101d36 */
[----:B------:R-:W-:-:S02]  /*11130*/  @!P1 LEA R14, P6, R87, R4, 0x1 ;  /* 0x00000004570e9211 */ /* 0x000fc400078c08ff */
[-C--:B-1----:R-:W-:Y:S01]  /*11140*/  @!P2 LEA R20, P5, R3, R4.reuse, 0x1 ;  /* 0x000000040314a211 */ /* 0x082fe200078a08ff */
[----:B------:R1:W-:Y:S01]  /*11150*/  @!P0 ST.E.128 desc[UR54][R6.64], R24 ;  /* 0x0000001806008985 */ /* 0x0003e2000c101d36 */
[-C--:B------:R-:W-:Y:S02]  /*11160*/  @!P1 LEA.HI.X R15, R87, R5.reuse, R15, 0x1, P6 ;  /* 0x00000005570f9211 */ /* 0x080fe400030f0c0f */
[----:B------:R-:W-:Y:S02]  /*11170*/  LOP3.LUT P6, RZ, R0, 0x40, RZ, 0xc0, !PT ;  /* 0x0000004000ff7812 */ /* 0x000fe400078cc0ff */
[----:B------:R-:W-:Y:S01]  /*11180*/  @!P2 LEA.HI.X R21, R3, R5, R21, 0x1, P5 ;  /* 0x000000050315a211 */ /* 0x000fe200028f0c15 */
[----:B------:R1:W-:Y:S01]  /*11190*/  @!P1 ST.E.128 desc[UR54][R14.64], R32 ;  /* 0x000000200e009985 */ /* 0x0003e2000c101d36 */
[----:B------:R-:W-:Y:S02]  /*111a0*/  SHF.R.S32.HI R0, RZ, 0x1f, R89 ;  /* 0x0000001fff007819 */ /* 0x000fe40000011459 */
[----:B------:R-:W-:Y:S01]  /*111b0*/  @!P3 LEA R28, P5, R89, R4, 0x1 ;  /* 0x00000004591cb211 */ /* 0x000fe200078a08ff */
[----:B------:R1:W-:Y:S01]  /*111c0*/  @!P2 ST.E.128 desc[UR54][R20.64], R40 ;  /* 0x000000281400a985 */ /* 0x0003e2000c101d36 */
[----:B------:R-:W-:-:S02]  /*111d0*/  LOP3.LUT P0, RZ, R86, 0x80, RZ, 0xc0, !PT ;  /* 0x0000008056ff7812 */ /* 0x000fc4000780c0ff */
[-C--:B------:R-:W-:Y:S02]  /*111e0*/  @!P3 LEA.HI.X R29, R89, R5.reuse, R0, 0x1, P5 ;  /* 0x00000005591db211 */ /* 0x080fe400028f0c00 */
[----:B------:R-:W-:Y:S02]  /*111f0*/  SHF.R.S32.HI R0, RZ, 0x1f, R99 ;  /* 0x0000001fff007819 */ /* 0x000fe40000011463 */
[C---:B0-----:R-:W-:Y:S01]  /*11200*/  @!P4 LEA R8, P5, R99.reuse, R4, 0x1 ;  /* 0x000000046308c211 */ /* 0x041fe200078a08ff */
[----:B------:R1:W-:Y:S03]  /*11210*/  @!P3 ST.E.128 desc[UR54][R28.64], R48 ;  /* 0x000000301c00b985 */ /* 0x0003e6000c101d36 */
[----:B------:R-:W-:Y:S02]  /*11220*/  @!P4 LEA.HI.X R9, R99, R5, R0, 0x1, P5 ;  /* 0x000000056309c211 */ /* 0x000fe400028f0c00 */
[----:B------:R-:W-:-:S02]  /*11230*/  SHF.R.S32.HI R0, RZ, 0x1f, R95 ;  /* 0x0000001fff007819 */ /* 0x000fc4000001145f */
[C---:B------:R-:W-:Y:S01]  /*11240*/  @P6 LEA R10, P5, R95.reuse, R4, 0x1 ;  /* 0x000000045f0a6211 */ /* 0x040fe200078a08ff */
[----:B------:R1:W-:Y:S03]  /*11250*/  @!P4 ST.E.128 desc[UR54][R8.64], R56 ;  /* 0x000000380800c985 */ /* 0x0003e6000c101d36 */
[----:B------:R-:W-:-:S05]  /*11260*/  @P6 LEA.HI.X R11, R95, R5, R0, 0x1, P5 ;  /* 0x000000055f0b6211 */ /* 0x000fca00028f0c00 */
[----:B------:R1:W-:Y:S01]  /*11270*/  @P6 ST.E.128 desc[UR54][R10.64], R64 ;  /* 0x000000400a006985 */ /* 0x0003e2000c101d36 */
[----:B------:R-:W-:Y:S05]  /*11280*/  @!P0 BRA `(.L_x_2331) ;  /* 0x0000002400788947 */ /* 0x000fea0003800000 */
[----:B------:R-:W-:Y:S02]  /*11290*/  LEA R4, P0, R97, R4, 0x1 ;  /* 0x0000000461047211 */ /* 0x000fe400078008ff */
[----:B------:R-:W-:-:S04]  /*112a0*/  SHF.R.S32.HI R0, RZ, 0x1f, R97 ;  /* 0x0000001fff007819 */ /* 0x000fc80000011461 */
[----:B------:R-:W-:-:S05]  /*112b0*/  LEA.HI.X R5, R97, R5, R0, 0x1, P0 ;  /* 0x0000000561057211 */ /* 0x000fca00000f0c00 */
[----:B------:R0:W-:Y:S01]  /*112c0*/  ST.E.128 desc[UR54][R4.64], R72 ;  /* 0x0000004804007985 */ /* 0x0001e2000c101d36 */
[----:B------:R-:W-:Y:S05]  /*112d0*/  BRA `(.L_x_2331) ;  /* 0x0000002400647947 */ /* 0x000fea0003800000 */
.L_x_2328:
[----:B------:R-:W-:Y:S01]  /*112e0*/  ULDC.64 UR12, c[0x0][0xb08] ;  /* 0x0002c200000c7ab9 */ /* 0x000fe20000000a00 */
[----:B------:R-:W-:Y:S01]  /*112f0*/  ULDC UR14, c[0x0][0xbe8] ;  /* 0x0002fa00000e7ab9 */ /* 0x000fe20000000800 */
[----:B------:R-:W-:Y:S01]  /*11300*/  UIMAD UR18, UR18, UR12, URZ ;  /* 0x0000000c121272a4 */ /* 0x000fe2000f8e023f */
[----:B0-----:R-:W-:Y:S01]  /*11310*/  VIADD R6, R186, UR45 ;  /* 0x0000002dba067c36 */ /* 0x001fe20008000000 */
[----:B------:R-:W-:Y:S01]  /*11320*/  UIMAD.WIDE.U32 UR10, UR4, UR12, URZ ;  /* 0x0000000c040a72a5 */ /* 0x000fe2000f8e003f */
[----:B------:R-:W-:Y:S01]  /*11330*/  BSSY B1, `(.L_x_2332) ;  /* 0x00000cc000017945 */ /* 0x000fe20003800000 */
[----:B------:R-:W-:Y:S01]  /*11340*/  UIMAD UR18, UR4, UR13, UR18 ;  /* 0x0000000d041272a4 */ /* 0x000fe2000f8e0212 */
[----:B------:R-:W-:Y:S01]  /*11350*/  IMAD.MOV.U32 R3, RZ, RZ, R6 ;  /* 0x000000ffff037224 */ /* 0x000fe200078e0006 */
        /* <DEDUP_REMOVED lines=23> */
[----:B------:R-:W-:Y:S01]  /*114d0*/  @P0 IMAD.HI.U32 R0, R6, UR9, RZ ;  /* 0x0000000906000c27 */ /* 0x000fe2000f8e00ff */
[----:B------:R-:W-:Y:S01]  /*114e0*/  ULDC.64 UR12, c[0x0][0xb48] ;  /* 0x0002d200000c7ab9 */ /* 0x000fe20000000a00 */
[----:B------:R-:W-:Y:S01]  /*114f0*/  @UP0 ULDC UR4, c[0x0][0xbf0] ;  /* 0x0002fc0000040ab9 */ /* 0x000fe20000000800 */
[----:B------:R-:W-:Y:S01]  /*11500*/  UIMAD.WIDE.U32 UR10, UR42, UR12, UR10 ;  /* 0x0000000c2a0a72a5 */ /* 0x000fe2000f8e000a */
[----:B------:R-:W-:-:S02]  /*11510*/  SHF.R.S32.HI R160, RZ, 0x1f, R205 ;  /* 0x0000001fffa07819 */ /* 0x000fc400000114cd */
[----:B------:R-:W-:Y:S01]  /*11520*/  @P0 SHF.R.U32.HI R3, RZ, UR4, R0 ;  /* 0x00000004ff030c19 */ /* 0x000fe20008011600 */
[----:B------:R-:W-:Y:S01]  /*11530*/  UIMAD UR42, UR42, UR13, UR11 ;  /* 0x0000000d2a2a72a4 */ /* 0x000fe2000f8e020b */
[----:B------:R-:W-:Y:S01]  /*11540*/  SHF.R.S32.HI R161, RZ, 0x1f, R206 ;  /* 0x0000001fffa17819 */ /* 0x000fe200000114ce */
[----:B------:R-:W-:Y:S01]  /*11550*/  IMAD.U32 R5, RZ, RZ, UR11 ;  /* 0x0000000bff057e24 */ /* 0x000fe2000f8e00ff */
[--C-:B------:R-:W-:Y:S01]  /*11560*/  SHF.R.S32.HI R0, RZ, 0x1f, R3.reuse ;  /* 0x0000001fff007819 */ /* 0x100fe20000011403 */
[----:B------:R-:W-:Y:S01]  /*11570*/  IMAD.MOV R7, RZ, RZ, -R3 ;  /* 0x000000ffff077224 */ /* 0x000fe200078e0a03 */
[----:B------:R-:W-:Y:S01]  /*11580*/  ULDC.64 UR12, c[0x0][0xb30] ;  /* 0x0002cc00000c7ab9 */ /* 0x000fe20000000a00 */
[----:B------:R-:W-:Y:S01]  /*11590*/  IMAD.U32 R4, RZ, RZ, UR10 ;  /* 0x0000000aff047e24 */ /* 0x000fe2000f8e00ff */
[----:B------:R-:W-:Y:S01]  /*115a0*/  ULDC.64 UR10, c[0x0][0xb28] ;  /* 0x0002ca00000a7ab9 */ /* 0x000fe20000000a00 */
[----:B------:R-:W-:Y:S01]  /*115b0*/  IMAD R0, R0, UR12, RZ ;  /* 0x0000000c00007c24 */ /* 0x000fe2000f8e02ff */
[----:B------:R-:W-:Y:S01]  /*115c0*/  UIADD3 UR4, UR41, 0x28c20, URZ ;  /* 0x00028c2029047890 */ /* 0x000fe2000fffe03f */
[----:B------:R-:W-:Y:S01]  /*115d0*/  IMAD R7, R7, UR14, R6 ;  /* 0x0000000e07077c24 */ /* 0x000fe2000f8e0206 */
[----:B------:R-:W-:Y:S01]  /*115e0*/  SHF.R.S32.HI R162, RZ, 0x1f, R207 ;  /* 0x0000001fffa27819 */ /* 0x000fe200000114cf */
[----:B------:R-:W-:Y:S01]  /*115f0*/  IMAD R9, R3, UR13, R0 ;  /* 0x0000000d03097c24 */ /* 0x000fe2000f8e0200 */
[----:B------:R-:W-:Y:S01]  /*11600*/  UPRMT UR4, URZ, 0x654, UR4 ;  /* 0x000006543f047896 */ /* 0x000fe20008000004 */
[----:B------:R-:W-:Y:S01]  /*11610*/  IMAD.U32 R5, RZ, RZ, UR42 ;  /* 0x0000002aff057e24 */ /* 0x000fe2000f8e00ff */
[----:B------:R-:W-:-:S02]  /*11620*/  SHF.R.S32.HI R0, RZ, 0x1f, R7 ;  /* 0x0000001fff007819 */ /* 0x000fc40000011407 */
[----:B------:R-:W-:Y:S01]  /*11630*/  SHF.R.S32.HI R163, RZ, 0x1f, R208 ;  /* 0x0000001fffa37819 */ /* 0x000fe200000114d0 */
[----:B------:R-:W-:Y:S01]  /*11640*/  IMAD.WIDE.U32 R4, R3, UR12, R4 ;  /* 0x0000000c03047c25 */ /* 0x000fe2000f8e0004 */
[----:B------:R-:W-:Y:S02]  /*11650*/  SHF.R.S32.HI R164, RZ, 0x1f, R209 ;  /* 0x0000001fffa47819 */ /* 0x000fe400000114d1 */
[----:B------:R-:W-:Y:S01]  /*11660*/  SHF.R.S32.HI R165, RZ, 0x1f, R210 ;  /* 0x0000001fffa57819 */ /* 0x000fe200000114d2 */
[----:B------:R-:W-:Y:S01]  /*11670*/  IMAD R0, R0, UR10, RZ ;  /* 0x0000000a00007c24 */ /* 0x000fe2000f8e02ff */
[----:B------:R-:W-:Y:S01]  /*11680*/  SYNCS.ARRIVE.TRANS64.RED.A1T0 RZ, [UR4], RZ ;  /* 0x000000ffffff79a7 */ /* 0x000fe20008100404 */
[----:B------:R-:W-:Y:S01]  /*11690*/  IMAD.IADD R5, R5, 0x1, R9 ;  /* 0x0000000105057824 */ /* 0x000fe200078e0209 */
[----:B------:R-:W-:Y:S01]  /*116a0*/  SHF.R.S32.HI R166, RZ, 0x1f, R211 ;  /* 0x0000001fffa67819 */ /* 0x000fe200000114d3 */
[----:B------:R-:W-:Y:S01]  /*116b0*/  IMAD R3, R7, UR11, R0 ;  /* 0x0000000b07037c24 */ /* 0x000fe2000f8e0200 */
[----:B------:R-:W-:Y:S01]  /*116c0*/  SHF.R.S32.HI R167, RZ, 0x1f, R212 ;  /* 0x0000001fffa77819 */ /* 0x000fe200000114d4 */
[----:B------:R-:W-:Y:S01]  /*116d0*/  VIADD R0, R17, UR45 ;  /* 0x0000002d11007c36 */ /* 0x000fe20008000000 */
[----:B------:R-:W-:Y:S01]  /*116e0*/  SHF.R.S32.HI R168, RZ, 0x1f, R213 ;  /* 0x0000001fffa87819 */ /* 0x000fe200000114d5 */
[----:B------:R-:W-:Y:S01]  /*116f0*/  IMAD.WIDE.U32 R4, R7, UR10, R4 ;  /* 0x0000000a07047c25 */ /* 0x000fe2000f8e0004 */
[----:B------:R-:W-:Y:S01]  /*11700*/  ULDC.64 UR10, c[0x0][0xb00] ;  /* 0x0002c000000a7ab9 */ /* 0x000fe20000000a00 */
[----:B------:R-:W-:-:S02]  /*11710*/  SHF.R.S32.HI R169, RZ, 0x1f, R214 ;  /* 0x0000001fffa97819 */ /* 0x000fc400000114d6 */
[----:B------:R-:W-:Y:S01]  /*11720*/  ISETP.GE.AND P0, PT, R0, UR8, PT ;  /* 0x0000000800007c0c */ /* 0x000fe2000bf06270 */
[----:B------:R-:W-:Y:S01]  /*11730*/  IMAD.IADD R5, R5, 0x1, R3 ;  /* 0x0000000105057824 */ /* 0x000fe200078e0203 */
[C---:B------:R-:W-:Y:S02]  /*11740*/  LEA R3, P1, R4.reuse, UR10, 0x2 ;  /* 0x0000000a04037c11 */ /* 0x040fe4000f8210ff */
[----:B------:R-:W-:Y:S02]  /*11750*/  SHF.R.S32.HI R170, RZ, 0x1f, R215 ;  /* 0x0000001fffaa7819 */ /* 0x000fe400000114d7 */
[----:B------:R-:W-:Y:S01]  /*11760*/  LEA.HI.X R10, R4, UR11, R5, 0x2, P1 ;  /* 0x0000000b040a7c11 */ /* 0x000fe200088f1405 */
[----:B------:R0:W1:Y:S01]  /*11770*/  SHFL.IDX PT, R12, R3, RZ, 0x1c1f ;  /* 0x001c1fff030c7589 */ /* 0x00006200000e0000 */
[----:B------:R-:W-:Y:S02]  /*11780*/  SHF.R.S32.HI R14, RZ, 0x1f, R216 ;  /* 0x0000001fff0e7819 */ /* 0x000fe400000114d8 */
[----:B------:R-:W-:Y:S01]  /*11790*/  SHF.R.S32.HI R15, RZ, 0x1f, R217 ;  /* 0x0000001fff0f7819 */ /* 0x000fe200000114d9 */
[----:B------:R0:W2:Y:S01]  /*117a0*/  SHFL.IDX PT, R11, R10, RZ, 0x1c1f ;  /* 0x001c1fff0a0b7589 */ /* 0x0000a200000e0000 */
[----:B------:R-:W-:-:S02]  /*117b0*/  SHF.R.S32.HI R171, RZ, 0x1f, R218 ;  /* 0x0000001fffab7819 */ /* 0x000fc400000114da */
[----:B------:R-:W-:Y:S01]  /*117c0*/  SHF.R.S32.HI R172, RZ, 0x1f, R18 ;  /* 0x0000001fffac7819 */ /* 0x000fe20000011412 */
[----:B------:R-:W-:Y:S06]  /*117d0*/  @P0 BRA `(.L_x_2333) ;  /* 0x0000000800040947 */ /* 0x000fec0003800000 */
[----:B------:R-:W-:Y:S02]  /*117e0*/  ULDC UR4, c[0x0][0xac8] ;  /* 0x0002b20000047ab9 */ /* 0x000fe40000000800 */
[----:B------:R-:W-:Y:S02]  /*117f0*/  ISETP.GE.AND P0, PT, R18, UR4, PT ;  /* 0x0000000412007c0c */ /* 0x000fe4000bf06270 */
[----:B------:R-:W-:Y:S02]  /*11800*/  ISETP.GE.AND P3, PT, R218, UR4, PT ;  /* 0x00000004da007c0c */ /* 0x000fe4000bf66270 */
[----:B------:R-:W-:-:S09]  /*11810*/  ISETP.GE.AND P2, PT, R217, UR4, PT ;  /* 0x00000004d9007c0c */ /* 0x000fd2000bf46270 */
[----:B-1----:R-:W-:-:S04]  /*11820*/  @!P0 LEA R4, P1, R18, R12, 0x2 ;  /* 0x0000000c12048211 */ /* 0x002fc800078210ff */
[----:B--2---:R-:W-:Y:S02]  /*11830*/  @!P0 LEA.HI.X R5, R18, R11, R172, 0x2, P1 ;  /* 0x0000000b12058211 */ /* 0x004fe400008f14ac */
[----:B------:R-:W-:-:S03]  /*11840*/  ISETP.GE.AND P1, PT, R216, UR4, PT ;  /* 0x00000004d8007c0c */ /* 0x000fc6000bf26270 */
[----:B------:R1:W-:Y:S01]  /*11850*/  @!P0 ST.E.64 desc[UR54][R4.64], R24 ;  /* 0x0000001804008985 */ /* 0x0003e2000c101b36 */
[----:B------:R-:W-:-:S09]  /*11860*/  ISETP.GE.AND P0, PT, R215, UR4, PT ;  /* 0x00000004d7007c0c */ /* 0x000fd2000bf06270 */
[-C--:B------:R-:W-:Y:S02]  /*11870*/  @!P1 LEA R6, P5, R216, R12.reuse, 0x2 ;  /* 0x0000000cd8069211 */ /* 0x080fe400078a10ff */
[----:B-1----:R-:W-:Y:S02]  /*11880*/  @!P3 LEA R4, P4, R218, R12, 0x2 ;  /* 0x0000000cda04b211 */ /* 0x002fe400078810ff */
[-C--:B------:R-:W-:Y:S02]  /*11890*/  @!P1 LEA.HI.X R7, R216, R11.reuse, R14, 0x2, P5 ;  /* 0x0000000bd8079211 */ /* 0x080fe400028f140e */
[----:B------:R-:W-:Y:S02]  /*118a0*/  @!P3 LEA.HI.X R5, R218, R11, R171, 0x2, P4 ;  /* 0x0000000bda05b211 */ /* 0x000fe400020f14ab */
[----:B------:R-:W-:Y:S02]  /*118b0*/  ISETP.GE.AND P4, PT, R213, UR4, PT ;  /* 0x00000004d5007c0c */ /* 0x000fe4000bf86270 */
[----:B------:R-:W-:Y:S01]  /*118c0*/  ISETP.GE.AND P5, PT, R212, UR4, PT ;  /* 0x00000004d4007c0c */ /* 0x000fe2000bfa6270 */
[----:B------:R1:W-:Y:S01]  /*118d0*/  @!P3 ST.E.64 desc[UR54][R4.64], R28 ;  /* 0x0000001c0400b985 */ /* 0x0003e2000c101b36 */
[----:B------:R-:W-:-:S02]  /*118e0*/  ISETP.GE.AND P3, PT, R214, UR4, PT ;  /* 0x00000004d6007c0c */ /* 0x000fc4000bf66270 */
[----:B-1----:R-:W-:-:S04]  /*118f0*/  @!P2 LEA R4, P6, R217, R12, 0x2 ;  /* 0x0000000cd904a211 */ /* 0x002fc800078c10ff */
[----:B------:R-:W-:Y:S02]  /*11900*/  @!P2 LEA.HI.X R5, R217, R11, R15, 0x2, P6 ;  /* 0x0000000bd905a211 */ /* 0x000fe400030f140f */
[----:B------:R-:W-:-:S03]  /*11910*/  @!P0 LEA R8, P6, R215, R12, 0x2 ;  /* 0x0000000cd7088211 */ /* 0x000fc600078c10ff */
[----:B------:R1:W-:Y:S01]  /*11920*/  @!P2 ST.E.64 desc[UR54][R4.64], R32 ;  /* 0x000000200400a985 */ /* 0x0003e2000c101b36 */
[----:B------:R-:W-:-:S03]  /*11930*/  @!P0 LEA.HI.X R9, R215, R11, R170, 0x2, P6 ;  /* 0x0000000bd7098211 */ /* 0x000fc600030f14aa */
[----:B------:R2:W-:Y:S04]  /*11940*/  @!P1 ST.E.64 desc[UR54][R6.64], R36 ;  /* 0x0000002406009985 */ /* 0x0005e8000c101b36 */
[----:B------:R3:W-:Y:S01]  /*11950*/  @!P0 ST.E.64 desc[UR54][R8.64], R40 ;  /* 0x0000002808008985 */ /* 0x0007e2000c101b36 */
[----:B------:R-:W-:Y:S02]  /*11960*/  ISETP.GE.AND P0, PT, R211, UR4, PT ;  /* 0x00000004d3007c0c */ /* 0x000fe4000bf06270 */
[CC--:B-1----:R-:W-:Y:S02]  /*11970*/  @!P3 LEA R4, P1, R214.reuse, R12.reuse, 0x2 ;  /* 0x0000000cd604b211 */ /* 0x0c2fe400078210ff */
[----:B--2---:R-:W-:Y:S02]  /*11980*/  @!P4 LEA R6, P2, R213, R12, 0x2 ;  /* 0x0000000cd506c211 */ /* 0x004fe400078410ff */
[----:B------:R-:W-:-:S02]  /*11990*/  @!P3 LEA.HI.X R5, R214, R11, R169, 0x2, P1 ;  /* 0x0000000bd605b211 */ /* 0x000fc400008f14a9 */
[----:B------:R-:W-:Y:S02]  /*119a0*/  ISETP.GE.AND P1, PT, R210, UR4, PT ;  /* 0x00000004d2007c0c */ /* 0x000fe4000bf26270 */
[-C--:B------:R-:W-:Y:S01]  /*119b0*/  @!P4 LEA.HI.X R7, R213, R11.reuse, R168, 0x2, P2 ;  /* 0x0000000bd507c211 */ /* 0x080fe200010f14a8 */
[----:B------:R1:W-:Y:S01]  /*119c0*/  @!P3 ST.E.64 desc[UR54][R4.64], R44 ;  /* 0x0000002c0400b985 */ /* 0x0003e2000c101b36 */
[----:B------:R-:W-:Y:S02]  /*119d0*/  ISETP.GE.AND P2, PT, R209, UR4, PT ;  /* 0x00000004d1007c0c */ /* 0x000fe4000bf46270 */
[----:B---3--:R-:W-:Y:S01]  /*119e0*/  @!P5 LEA R8, P6, R212, R12, 0x2 ;  /* 0x0000000cd408d211 */ /* 0x008fe200078c10ff */
[----:B------:R2:W-:Y:S01]  /*119f0*/  @!P4 ST.E.64 desc[UR54][R6.64], R48 ;  /* 0x000000300600c985 */ /* 0x0005e2000c101b36 */
[----:B------:R-:W-:Y:S02]  /*11a00*/  ISETP.GE.AND P3, PT, R208, UR4, PT ;  /* 0x00000004d0007c0c */ /* 0x000fe4000bf66270 */
[----:B------:R-:W-:-:S02]  /*11a10*/  @!P5 LEA.HI.X R9, R212, R11, R167, 0x2, P6 ;  /* 0x0000000bd409d211 */ /* 0x000fc400030f14a7 */
[----:B------:R-:W-:-:S03]  /*11a20*/  ISETP.GE.AND P4, PT, R207, UR4, PT ;  /* 0x00000004cf007c0c */ /* 0x000fc6000bf86270 */
[----:B------:R3:W-:Y:S01]  /*11a30*/  @!P5 ST.E.64 desc[UR54][R8.64], R52 ;  /* 0x000000340800d985 */ /* 0x0007e2000c101b36 */
[CC--:B-1----:R-:W-:Y:S02]  /*11a40*/  @!P0 LEA R4, P6, R211.reuse, R12.reuse, 0x2 ;  /* 0x0000000cd3048211 */ /* 0x0c2fe400078c10ff */
[CC--:B--2---:R-:W-:Y:S02]  /*11a50*/  @!P1 LEA R6, P5, R210.reuse, R12.reuse, 0x2 ;  /* 0x0000000cd2069211 */ /* 0x0c4fe400078a10ff */
[-C--:B------:R-:W-:Y:S02]  /*11a60*/  @!P0 LEA.HI.X R5, R211, R11.reuse, R166, 0x2, P6 ;  /* 0x0000000bd3058211 */ /* 0x080fe400030f14a6 */
[----:B------:R-:W-:Y:S02]  /*11a70*/  @!P1 LEA.HI.X R7, R210, R11, R165, 0x2, P5 ;  /* 0x0000000bd2079211 */ /* 0x000fe400028f14a5 */
[----:B------:R-:W-:Y:S01]  /*11a80*/  ISETP.GE.AND P5, PT, R206, UR4, PT ;  /* 0x00000004ce007c0c */ /* 0x000fe2000bfa6270 */
[----:B------:R1:W-:Y:S01]  /*11a90*/  @!P0 ST.E.64 desc[UR54][R4.64], R56 ;  /* 0x0000003804008985 */ /* 0x0003e2000c101b36 */
[----:B---3--:R-:W-:-:S02]  /*11aa0*/  @!P2 LEA R8, P6, R209, R12, 0x2 ;  /* 0x0000000cd108a211 */ /* 0x008fc400078c10ff */
[----:B------:R-:W-:Y:S01]  /*11ab0*/  ISETP.GE.AND P0, PT, R205, UR4, PT ;  /* 0x00000004cd007c0c */ /* 0x000fe2000bf06270 */
[----:B------:R2:W-:Y:S01]  /*11ac0*/  @!P1 ST.E.64 desc[UR54][R6.64], R60 ;  /* 0x0000003c06009985 */ /* 0x0005e2000c101b36 */
[----:B------:R-:W-:Y:S02]  /*11ad0*/  @!P2 LEA.HI.X R9, R209, R11, R164, 0x2, P6 ;  /* 0x0000000bd109a211 */ /* 0x000fe400030f14a4 */
        /* <DEDUP_REMOVED lines=52> */
[C---:B-1----:R-:W-:Y:S01]  /*11e20*/  @!P4 LEA R6, P2, R195.reuse, R12, 0x2 ;  /* 0x0000000cc306c211 */ /* 0x042fe200078410ff */
[----:B------:R1:W-:Y:S03]  /*11e30*/  @!P5 ST.E.64 desc[UR54][R4.64], R116 ;  /* 0x000000740400d985 */ /* 0x0003e6000c101b36 */
[----:B------:R-:W-:-:S02]  /*11e40*/  @!P4 LEA.HI.X R7, R195, R11, R229, 0x2, P2 ;  /* 0x0000000bc307c211 */ /* 0x000fc400010f14e5 */
[----:B------:R-:W-:Y:S02]  /*11e50*/  ISETP.GE.AND P2, PT, R189, UR4, PT ;  /* 0x00000004bd007c0c */ /* 0x000fe4000bf46270 */
[CC--:B--2---:R-:W-:Y:S01]  /*11e60*/  @!P3 LEA R8, P6, R194.reuse, R12.reuse, 0x2 ;  /* 0x0000000cc208b211 */ /* 0x0c4fe200078c10ff */
        /* <DEDUP_REMOVED lines=10> */
[----:B------:R-:W-:-:S03]  /*11f10*/  @!P1 LEA.HI.X R7, R192, R11, R225, 0x2, P6 ;  /* 0x0000000bc0079211 */ /* 0x000fc600030f14e1 */
[CC--:B-1----:R-:W-:Y:S02]  /*11f20*/  @!P3 LEA R8, P6, R190.reuse, R12.reuse, 0x2 ;  /* 0x0000000cbe08b211 */ /* 0x0c2fe400078c10ff */
[----:B------:R1:W-:Y:S02]  /*11f30*/  @!P1 ST.E.64 desc[UR54][R6.64], R132 ;  /* 0x0000008406009985 */ /* 0x0003e4000c101b36 */
        /* <DEDUP_REMOVED lines=11> */
.L_x_2333:
[----:B------:R-:W-:Y:S05]  /*11ff0*/  BSYNC B1 ;  /* 0x0000000000017941 */ /* 0x000fea0003800000 */
.L_x_2332:
        /* <DEDUP_REMOVED lines=10> */
[-C--:B0--3--:R-:W-:Y:S02]  /*120a0*/  @!P4 LEA R4, P3, R18, R3.reuse, 0x2 ;  /* 0x000000031204c211 */ /* 0x089fe400078610ff */
[----:B------:R-:W-:Y:S02]  /*120b0*/  @!P2 LEA R6, P6, R218, R3, 0x2 ;  /* 0x00000003da06a211 */ /* 0x000fe400078c10ff */
[----:B-1----:R-:W-:Y:S02]  /*120c0*/  @!P4 LEA.HI.X R5, R18, R21, R172, 0x2, P3 ;  /* 0x000000151205c211 */ /* 0x002fe400018f14ac */
[----:B------:R-:W-:Y:S02]  /*120d0*/  ISETP.GE.AND P3, PT, R215, UR4, PT ;  /* 0x00000004d7007c0c */ /* 0x000fe4000bf66270 */
[----:B------:R-:W-:Y:S01]  /*120e0*/  @!P1 LEA R8, P5, R217, R3, 0x2 ;  /* 0x00000003d9089211 */ /* 0x000fe200078a10ff */
[----:B------:R0:W-:Y:S01]  /*120f0*/  @!P4 ST.E.64 desc[UR54][R4.64], R26 ;  /* 0x0000001a0400c985 */ /* 0x0001e2000c101b36 */
[----:B------:R-:W-:-:S02]  /*12100*/  ISETP.GE.AND P4, PT, R214, UR4, PT ;  /* 0x00000004d6007c0c */ /* 0x000fc4000bf86270 */
[----:B------:R-:W-:Y:S02]  /*12110*/  @!P2 LEA.HI.X R7, R218, R21, R171, 0x2, P6 ;  /* 0x00000015da07a211 */ /* 0x000fe400030f14ab */
[C---:B------:R-:W-:Y:S02]  /*12120*/  @!P0 LEA R10, P6, R216.reuse, R3, 0x2 ;  /* 0x00000003d80a8211 */ /* 0x040fe400078c10ff */
        /* <DEDUP_REMOVED lines=14> */
[----:B------:R-:W-:Y:S01]  /*12210*/  @!P5 LEA R14, P6, R213, R3, 0x2 ;  /* 0x00000003d50ed211 */ /* 0x000fe200078c10ff */
[----:B------:R4:W-:Y:S01]  /*12220*/  @!P4 ST.E.64 desc[UR54][R12.64], R46 ;  /* 0x0000002e0c00c985 */ /* 0x0009e2000c101b36 */
[----:B------:R-:W-:Y:S02]  /*12230*/  ISETP.GE.AND P3, PT, R209, UR4, PT ;  /* 0x00000004d1007c0c */ /* 0x000fe4000bf66270 */
[----:B------:R-:W-:Y:S02]  /*12240*/  @!P5 LEA.HI.X R15, R213, R21, R168, 0x2, P6 ;  /* 0x00000015d50fd211 */ /* 0x000fe400030f14a8 */
[-C--:B-1----:R-:W-:Y:S02]  /*12250*/  @!P0 LEA R6, P6, R212, R3.reuse, 0x2 ;  /* 0x00000003d4068211 */ /* 0x082fe400078c10ff */
[----:B------:R-:W-:Y:S01]  /*12260*/  ISETP.GE.AND P4, PT, R208, UR4, PT ;  /* 0x00000004d0007c0c */ /* 0x000fe2000bf86270 */
[----:B------:R1:W-:Y:S01]  /*12270*/  @!P5 ST.E.64 desc[UR54][R14.64], R50 ;  /* 0x000000320e00d985 */ /* 0x0003e2000c101b36 */
[----:B--2---:R-:W-:-:S02]  /*12280*/  @!P1 LEA R8, P5, R211, R3, 0x2 ;  /* 0x00000003d3089211 */ /* 0x004fc400078a10ff */
[----:B------:R-:W-:Y:S02]  /*12290*/  @!P0 LEA.HI.X R7, R212, R21, R167, 0x2, P6 ;  /* 0x00000015d4078211 */ /* 0x000fe400030f14a7 */
        /* <DEDUP_REMOVED lines=9> */
[C---:B----4-:R-:W-:Y:S02]  /*12330*/  @!P4 LEA R12, P2, R208.reuse, R3, 0x2 ;  /* 0x00000003d00cc211 */ /* 0x050fe400078410ff */
[----:B------:R-:W-:Y:S02]  /*12340*/  ISETP.GE.AND P1, PT, R205, UR4, PT ;  /* 0x00000004cd007c0c */ /* 0x000fe4000bf26270 */
[-C--:B------:R-:W-:Y:S02]  /*12350*/  @!P3 LEA.HI.X R5, R209, R21.reuse, R164, 0x2, P6 ;  /* 0x00000015d105b211 */ /* 0x080fe400030f14a4 */
[----:B------:R-:W-:Y:S02]  /*12360*/  @!P4 LEA.HI.X R13, R208, R21, R163, 0x2, P2 ;  /* 0x00000015d00dc211 */ /* 0x000fe400010f14a3 */
[----:B------:R-:W-:Y:S01]  /*12370*/  ISETP.GE.AND P2, PT, R204, UR4, PT ;  /* 0x00000004cc007c0c */ /* 0x000fe2000bf46270 */
[----:B------:R-:W-:Y:S01]  /*12380*/  @!P3 ST.E.64 desc[UR54][R4.64], R66 ;  /* 0x000000420400b985 */ /* 0x000fe2000c101b36 */
[----:B-1----:R-:W-:-:S03]  /*12390*/  @!P5 LEA R14, P6, R207, R3, 0x2 ;  /* 0x00000003cf0ed211 */ /* 0x002fc600078c10ff */
[----:B------:R1:W-:Y:S01]  /*123a0*/  @!P4 ST.E.64 desc[UR54][R12.64], R70 ;  /* 0x000000460c00c985 */ /* 0x0003e2000c101b36 */
[----:B------:R-:W-:Y:S02]  /*123b0*/  @!P5 LEA.HI.X R15, R207, R21, R162, 0x2, P6 ;  /* 0x00000015cf0fd211 */ /* 0x000fe400030f14a2 */
[CC--:B0-----:R-:W-:Y:S02]  /*123c0*/  @!P0 LEA R6, P4, R206.reuse, R3.reuse, 0x2 ;  /* 0x00000003ce068211 */ /* 0x0c1fe400078810ff */
[----:B--2---:R-:W-:Y:S01]  /*123d0*/  @!P1 LEA R8, P3, R205, R3, 0x2 ;  /* 0x00000003cd089211 */ /* 0x004fe200078610ff */
        /* <DEDUP_REMOVED lines=14> */
[C---:B------:R-:W-:Y:S02]  /*124c0*/  @!P5 LEA R4, P6, R203.reuse, R3, 0x2 ;  /* 0x00000003cb04d211 */ /* 0x040fe400078c10ff */
[-C--:B------:R-:W-:Y:S02]  /*124d0*/  @!P4 LEA.HI.X R13, R202, R21.reuse, R157, 0x2, P0 ;  /* 0x00000015ca0dc211 */ /* 0x080fe400000f149d */
[----:B------:R-:W-:Y:S02]  /*124e0*/  @!P5 LEA.HI.X R5, R203, R21, R158, 0x2, P6 ;  /* 0x00000015cb05d211 */ /* 0x000fe400030f149e */
[----:B------:R-:W-:Y:S02]  /*124f0*/  ISETP.GE.AND P0, PT, R198, UR4, PT ;  /* 0x00000004c6007c0c */ /* 0x000fe4000bf06270 */
[----:B0-----:R-:W-:Y:S01]  /*12500*/  @!P3 LEA R14, P6, R201, R3, 0x2 ;  /* 0x00000003c90eb211 */ /* 0x001fe200078c10ff */
[----:B------:R0:W-:Y:S01]  /*12510*/  @!P5 ST.E.64 desc[UR54][R4.64], R90 ;  /* 0x0000005a0400d985 */ /* 0x0001e2000c101b36 */
[----:B------:R-:W-:-:S02]  /*12520*/  ISETP.GE.AND P5, PT, R197, UR4, PT ;  /* 0x00000004c5007c0c */ /* 0x000fc4000bfa6270 */
[----:B------:R-:W-:Y:S01]  /*12530*/  @!P3 LEA.HI.X R15, R201, R21, R156, 0x2, P6 ;  /* 0x00000015c90fb211 */ /* 0x000fe200030f149c */
[----:B------:R4:W-:Y:S01]  /*12540*/  @!P4 ST.E.64 desc[UR54][R12.64], R94 ;  /* 0x0000005e0c00c985 */ /* 0x0009e2000c101b36 */
[-C--:B--2---:R-:W-:Y:S02]  /*12550*/  @!P2 LEA R6, P6, R200, R3.reuse, 0x2 ;  /* 0x00000003c806a211 */ /* 0x084fe400078c10ff */
[----:B------:R-:W-:Y:S01]  /*12560*/  ISETP.GE.AND P4, PT, R196, UR4, PT ;  /* 0x00000004c4007c0c */ /* 0x000fe2000bf86270 */
[----:B------:R2:W-:Y:S01]  /*12570*/  @!P3 ST.E.64 desc[UR54][R14.64], R98 ;  /* 0x000000620e00b985 */ /* 0x0005e2000c101b36 */
[----:B---3--:R-:W-:Y:S02]  /*12580*/  @!P1 LEA R8, P3, R199, R3, 0x2 ;  /* 0x00000003c7089211 */ /* 0x008fe400078610ff */
        /* <DEDUP_REMOVED lines=11> */
[----:B------:R-:W-:Y:S02]  /*12640*/  @!P5 LEA.HI.X R5, R197, R21, R152, 0x2, P1 ;  /* 0x00000015c505d211 */ /* 0x000fe400008f1498 */
        /* <DEDUP_REMOVED lines=8> */
[C---:B-1----:R-:W-:Y:S01]  /*126d0*/  @!P0 LEA R6, P5, R194.reuse, R3, 0x2 ;  /* 0x00000003c2068211 */ /* 0x042fe200078a10ff */
[----:B------:R1:W-:Y:S01]  /*126e0*/  @!P3 ST.E.64 desc[UR54][R14.64], R122 ;  /* 0x0000007a0e00b985 */ /* 0x0003e2000c101b36 */
[----:B------:R-:W-:Y:S02]  /*126f0*/  ISETP.GE.AND P3, PT, R191, UR4, PT ;  /* 0x00000004bf007c0c */ /* 0x000fe4000bf66270 */
[----:B------:R-:W-:Y:S02]  /*12700*/  @!P0 LEA.HI.X R7, R194, R21, R228, 0x2, P5 ;  /* 0x00000015c2078211 */ /* 0x000fe400028f14e4 */
[----:B------:R-:W-:Y:S02]  /*12710*/  ISETP.GE.AND P5, PT, R189, UR4, PT ;  /* 0x00000004bd007c0c */ /* 0x000fe4000bfa6270 */
[-C--:B---3--:R-:W-:Y:S01]  /*12720*/  @!P1 LEA R8, P6, R193, R3.reuse, 0x2 ;  /* 0x00000003c1089211 */ /* 0x088fe200078c10ff */
[----:B------:R4:W-:Y:S02]  /*12730*/  @!P0 ST.E.64 desc[UR54][R6.64], R126 ;  /* 0x0000007e06008985 */ /* 0x0009e4000c101b36 */
[----:B0-----:R-:W-:-:S02]  /*12740*/  @!P4 LEA R4, P0, R192, R3, 0x2 ;  /* 0x00000003c004c211 */ /* 0x001fc400078010ff */
[----:B------:R-:W-:Y:S02]  /*12750*/  @!P1 LEA.HI.X R9, R193, R21, R226, 0x2, P6 ;  /* 0x00000015c1099211 */ /* 0x000fe400030f14e2 */
[----:B------:R-:W-:Y:S02]  /*12760*/  @!P3 LEA R10, P6, R191, R3, 0x2 ;  /* 0x00000003bf0ab211 */ /* 0x000fe400078c10ff */
[----:B------:R-:W-:Y:S01]  /*12770*/  @!P4 LEA.HI.X R5, R192, R21, R225, 0x2, P0 ;  /* 0x00000015c005c211 */ /* 0x000fe200000f14e1 */
        /* <DEDUP_REMOVED lines=12> */
[----:B----4-:R-:W-:-:S04]  /*12840*/  LEA R4, P0, R188, R3, 0x2 ;  /* 0x00000003bc047211 */ /* 0x010fc800078010ff */
[----:B------:R-:W-:-:S05]  /*12850*/  LEA.HI.X R5, R188, R21, R221, 0x2, P0 ;  /* 0x00000015bc057211 */ /* 0x000fca00000f14dd */
[----:B------:R0:W-:Y:S01]  /*12860*/  ST.E.64 desc[UR54][R4.64], R150 ;  /* 0x0000009604007985 */ /* 0x0001e2000c101b36 */
[----:B------:R-:W-:Y:S05]  /*12870*/  BRA `(.L_x_2331) ;  /* 0x0000000c00fc7947 */ /* 0x000fea0003800000 */
.L_x_2325:
        /* <DEDUP_REMOVED lines=9> */
[----:B------:R-:W-:Y:S01]  /*12910*/  UISETP.NE.U32.AND UP1, UPT, UR10, URZ, UPT ;  /* 0x0000003f0a00728c */ /* 0x000fe2000bf25070 */
[----:B------:R-:W-:Y:S02]  /*12920*/  ULDC UR4, c[0x0][0xa88] ;  /* 0x0002a20000047ab9 */ /* 0x000fe40000000800 */
[----:B------:R-:W2:Y:S01]  /*12930*/  @P1 LDG.E R9, desc[UR54][R4.64] ;  /* 0x0000003604091981 */ /* 0x000ea2000c1e1900 */
[----:B------:R-:W-:Y:S01]  /*12940*/  UISETP.NE.AND.EX UP1, UPT, UR11, URZ, UPT, UP1 ;  /* 0x0000003f0b00728c */ /* 0x000fe2000bf25310 */
[----:B------:R-:W-:-:S05]  /*12950*/  IMAD.U32 R0, RZ, RZ, UR4 ;  /* 0x00000004ff007e24 */ /* 0x000fca000f8e00ff */
[----:B------:R-:W-:-:S05]  /*12960*/  PLOP3.LUT P2, PT, PT, PT, UP1, 0x80, 0x0 ;  /* 0x000000000000781c */ /* 0x000fca0003f4f018 */
[----:B------:R-:W-:Y:S02]  /*12970*/  @UP1 ULDC.64 UR10, c[0x0][0xc08] ;  /* 0x00030200000a1ab9 */ /* 0x000fe40000000a00 */
[----:B------:R-:W-:-:S06]  /*12980*/  @UP1 UIMAD.WIDE UR10, UR44, 0x4, UR10 ;  /* 0x000000042c0a18a5 */ /* 0x000fcc000f8e020a */
[----:B------:R-:W-:Y:S02]  /*12990*/  IMAD.U32 R6, RZ, RZ, UR10 ;  /* 0x0000000aff067e24 */ /* 0x000fe4000f8e00ff */
[----:B------:R-:W-:-:S05]  /*129a0*/  IMAD.U32 R7, RZ, RZ, UR11 ;  /* 0x0000000bff077e24 */ /* 0x000fca000f8e00ff */
[----:B------:R0:W5:Y:S01]  /*129b0*/  @P2 LDG.E R0, desc[UR54][R6.64] ;  /* 0x0000003606002981 */ /* 0x000162000c1e1900 */
[----:B------:R-:W-:Y:S01]  /*129c0*/  UISETP.NE.AND UP1, UPT, UR9, URZ, UPT ;  /* 0x0000003f0900728c */ /* 0x000fe2000bf25270 */
[----:B------:R-:W-:Y:S01]  /*129d0*/  UMOV UR4, URZ ;  /* 0x0000003f00047c82 */ /* 0x000fe20008000000 */
[----:B------:R-:W1:Y:S09]  /*129e0*/  S2R R8, SR_TID.X ;  /* 0x0000000000087919 */ /* 0x000e720000002100 */
[----:B------:R-:W-:Y:S01]  /*129f0*/  @!UP1 ULDC UR9, c[0x0][0xad4] ;  /* 0x0002b50000099ab9 */ /* 0x000fe20000000800 */
[----:B-1----:R-:W-:-:S05]  /*12a00*/  VIADD R3, R8, 0xffffff80 ;  /* 0xffffff8008037836 */ /* 0x002fca0000000000 */
[----:B------:R-:W-:Y:S02]  /*12a10*/  ISETP.GT.AND P0, PT, R3, 0x3f, PT ;  /* 0x0000003f0300780c */ /* 0x000fe40003f04270 */
[----:B--2---:R-:W-:Y:S01]  /*12a20*/  @P1 R2UR UR4, R9 ;  /* 0x00000000090412ca */ /* 0x004fe200000e0000 */
[----:B0-----:R-:W-:-:S14]  /*12a30*/  @P2 BRA `(.L_x_2334) ;  /* 0x0000000000102947 */ /* 0x001fdc0003800000 */
[----:B------:R-:W-:Y:S05]  /*12a40*/  @!P1 BRA `(.L_x_2334) ;  /* 0x00000000000c9947 */ /* 0x000fea0003800000 */
[----:B------:R-:W2:Y:S04]  /*12a50*/  LDG.E R3, desc[UR54][R4.64] ;  /* 0x0000003604037981 */ /* 0x000ea8000c1e1900 */
[----:B-----5:R-:W2:Y:S02]  /*12a60*/  LDG.E R0, desc[UR54][R4.64+0x4] ;  /* 0x0000043604007981 */ /* 0x020ea4000c1e1900 */
[----:B--2---:R-:W-:-:S07]  /*12a70*/  IMAD.IADD R0, R0, 0x1, -R3 ;  /* 0x0000000100007824 */ /* 0x004fce00078e0a03 */
.L_x_2334:
[----:B------:R-:W-:Y:S01]  /*12a80*/  USHF.R.S32.HI UR16, URZ, 0x1f, UR44 ;  /* 0x0000001f3f107899 */ /* 0x000fe2000801142c */
[----:B------:R-:W-:Y:S01]  /*12a90*/  BSSY B1, `(.L_x_2335) ;  /* 0x000003a000017945 */ /* 0x000fe20003800000 */
[----:B------:R-:W-:Y:S02]  /*12aa0*/  USHF.R.S32.HI UR24, URZ, 0x1f, UR4 ;  /* 0x0000001f3f187899 */ /* 0x000fe40008011404 */
[----:B------:R-:W-:Y:S02]  /*12ab0*/  USEL UR8, UR44, URZ, !UP0 ;  /* 0x0000003f2c087287 */ /* 0x000fe4000c000000 */
[----:B------:R-:W-:Y:S01]  /*12ac0*/  USEL UR16, UR16, URZ, !UP0 ;  /* 0x0000003f10107287 */ /* 0x000fe2000c000000 */
[----:B------:R-:W-:Y:S11]  /*12ad0*/  @P0 BRA `(.L_x_2336) ;  /* 0x0000000000d40947 */ /* 0x000ff60003800000 */
[----:B------:R-:W0:Y:S01]  /*12ae0*/  LDC R9, c[0x0][0xbe8] ;  /* 0x0002fa00ff097b82 */ /* 0x000e220000000800 */
[----:B------:R-:W-:-:S05]  /*12af0*/  IMAD.U32 R5, RZ, RZ, UR45 ;  /* 0x0000002dff057e24 */ /* 0x000fca000f8e00ff */
[----:B------:R-:W-:Y:S01]  /*12b00*/  IADD3 R6, R5, -0x80, R8 ;  /* 0xffffff8005067810 */ /* 0x000fe20007ffe008 */
[----:B0----5:R-:W-:-:S05]  /*12b10*/  IMAD R3, R0, R9, RZ ;  /* 0x0000000900037224 */ /* 0x021fca00078e02ff */
[----:B------:R-:W-:-:S13]  /*12b20*/  ISETP.GE.AND P0, PT, R6, R3, PT ;  /* 0x000000030600720c */ /* 0x000fda0003f06270 */
[----:B------:R-:W-:Y:S05]  /*12b30*/  @P0 BRA `(.L_x_2336) ;  /* 0x0000000000bc0947 */ /* 0x000fea0003800000 */
[----:B------:R-:W-:Y:S01]  /*12b40*/  ISETP.NE.AND P0, PT, R9, 0x1, PT ;  /* 0x000000010900780c */ /* 0x000fe20003f05270 */
[----:B------:R-:W-:Y:S01]  /*12b50*/  UISETP.GT.AND UP0, UPT, UR9, 0x1, UPT ;  /* 0x000000010900788c */ /* 0x000fe2000bf04270 */
[----:B------:R-:W-:Y:S01]  /*12b60*/  UMOV UR20, 0x9b8 ;  /* 0x000009b800147882 */ /* 0x000fe20000000000 */
[----:B------:R-:W-:Y:S02]  /*12b70*/  ULOP3.LUT UR17, UR42, 0xff, URZ, 0xc0, !UPT ;  /* 0x000000ff2a117892 */ /* 0x000fe4000f8ec03f */
[----:B------:R-:W-:Y:S02]  /*12b80*/  USEL UR20, UR20, 0x978, UP0 ;  /* 0x0000097814147887 */ /* 0x000fe40008000000 */
[----:B------:R-:W-:-:S06]  /*12b90*/  USEL UR17, UR17, URZ, UP0 ;  /* 0x0000003f11117287 */ /* 0x000fcc0008000000 */
[----:B------:R-:W0:Y:S04]  /*12ba0*/  @P0 LDC R3, c[0x0][0xbec] ;  /* 0x0002fb00ff030b82 */ /* 0x000e280000000800 */
[----:B------:R-:W-:Y:S01]  /*12bb0*/  ULDC.64 UR10, c[0x0][UR20+0x218] ;  /* 0x00008600140a7abb */ /* 0x000fe20008000a00 */
[----:B------:R-:W-:Y:S01]  /*12bc0*/  ULDC.64 UR14, c[0x0][UR20+0x220] ;  /* 0x00008800140e7abb */ /* 0x000fe20008000a00 */
[----:B------:R-:W-:Y:S02]  /*12bd0*/  ULDC.64 UR18, c[0x0][UR20+0x228] ;  /* 0x00008a0014127abb */ /* 0x000fe40008000a00 */
[----:B------:R-:W1:Y:S01]  /*12be0*/  @P0 LDC R5, c[0x0][0xbf0] ;  /* 0x0002fc00ff050b82 */ /* 0x000e620000000800 */
[----:B------:R-:W-:Y:S02]  /*12bf0*/  UIMAD.WIDE.U32 UR12, UR10, UR43, URZ ;  /* 0x0000002b0a0c72a5 */ /* 0x000fe4000f8e003f */
[----:B------:R-:W-:-:S02]  /*12c00*/  UIMAD UR21, UR11, UR43, URZ ;  /* 0x0000002b0b1572a4 */ /* 0x000fc4000f8e023f */
[----:B------:R-:W-:Y:S02]  /*12c10*/  UIMAD UR15, UR15, UR8, URZ ;  /* 0x000000080f0f72a4 */ /* 0x000fe4000f8e023f */
[----:B------:R-:W-:Y:S02]  /*12c20*/  UIMAD.WIDE.U32 UR22, UR18, UR17, URZ ;  /* 0x00000011121672a5 */ /* 0x000fe4000f8e003f */
[----:B------:R-:W-:Y:S02]  /*12c30*/  UIMAD.WIDE.U32 UR10, UR14, UR8, URZ ;  /* 0x000000080e0a72a5 */ /* 0x000fe4000f8e003f */
[----:B------:R-:W-:Y:S02]  /*12c40*/  UIMAD UR17, UR19, UR17, URZ ;  /* 0x00000011131172a4 */ /* 0x000fe4000f8e023f */
[----:B------:R-:W-:Y:S02]  /*12c50*/  UIMAD UR15, UR14, UR16, UR15 ;  /* 0x000000100e0f72a4 */ /* 0x000fe4000f8e020f */
[----:B------:R-:W-:Y:S01]  /*12c60*/  UIADD3 UR12, UP1, UP2, UR10, UR12, UR4 ;  /* 0x0000000c0a0c7290 */ /* 0x000fe2000fa3e004 */
[----:B0-----:R-:W-:Y:S01]  /*12c70*/  @P0 IMAD.HI.U32 R4, R6, R3, RZ ;  /* 0x0000000306040227 */ /* 0x001fe200078e00ff */
[----:B------:R-:W-:-:S02]  /*12c80*/  UIADD3 UR17, UR23, UR17, URZ ;  /* 0x0000001117117290 */ /* 0x000fc4000fffe03f */
[----:B------:R-:W-:Y:S01]  /*12c90*/  UIADD3 UR21, UR13, UR21, URZ ;  /* 0x000000150d157290 */ /* 0x000fe2000fffe03f */
[----:B------:R-:W-:Y:S01]  /*12ca0*/  IMAD.MOV.U32 R3, RZ, RZ, R6 ;  /* 0x000000ffff037224 */ /* 0x000fe200078e0006 */
[----:B------:R-:W-:Y:S02]  /*12cb0*/  UIADD3 UR15, UR11, UR15, URZ ;  /* 0x0000000f0b0f7290 */ /* 0x000fe4000fffe03f */
[----:B------:R-:W-:Y:S01]  /*12cc0*/  IMAD.U32 R8, RZ, RZ, UR17 ;  /* 0x00000011ff087e24 */ /* 0x000fe2000f8e00ff */
[----:B-1----:R-:W-:Y:S01]  /*12cd0*/  @P0 SHF.R.U32.HI R3, RZ, R5, R4 ;  /* 0x00000005ff030219 */ /* 0x002fe20000011604 */
[----:B------:R-:W-:Y:S01]  /*12ce0*/  IMAD.U32 R4, RZ, RZ, UR22 ;  /* 0x00000016ff047e24 */ /* 0x000fe2000f8e00ff */
[----:B------:R-:W-:Y:S01]  /*12cf0*/  ULDC.64 UR10, c[0x0][UR20+0x210] ;  /* 0x00008400140a7abb */ /* 0x000fe20008000a00 */
        /* <DEDUP_REMOVED lines=19> */
.L_x_2336:
[----:B------:R-:W-:Y:S05]  /*12e30*/  BSYNC B1 ;  /* 0x0000000000017941 */ /* 0x000fea0003800000 */
.L_x_2335:
[----:B------:R-:W-:-:S06]  /*12e40*/  UISETP.GT.AND UP0, UPT, UR9, 0x1, UPT ;  /* 0x000000010900788c */ /* 0x000fcc000bf04270 */
[----:B------:R-:W-:-:S13]  /*12e50*/  PLOP3.LUT P0, PT, PT, PT, UP0, 0x80, 0x0 ;  /* 0x000000000000781c */ /* 0x000fda0003f0f008 */
[----:B------:R-:W-:Y:S05]  /*12e60*/  @P0 BRA `(.L_x_2331) ;  /* 0x0000000800800947 */ /* 0x000fea0003800000 */
[----:B------:R-:W1:Y:S01]  /*12e70*/  LDC R11, c[0x0][0xbe8] ;  /* 0x0002fa00ff0b7b82 */ /* 0x000e620000000800 */
[C---:B------:R-:W-:Y:S01]  /*12e80*/  VIADD R37, R19.reuse, 0x40 ;  /* 0x0000004013257836 */ /* 0x040fe20000000000 */
[----:B------:R-:W-:Y:S01]  /*12e90*/  ULDC UR14, c[0x0][0xac8] ;  /* 0x0002b200000e7ab9 */ /* 0x000fe20000000800 */
[----:B------:R-:W-:Y:S01]  /*12ea0*/  ULDC.64 UR12, c[0x0][0xaa0] ;  /* 0x0002a800000c7ab9 */ /* 0x000fe20000000a00 */
[----:B------:R-:W-:Y:S01]  /*12eb0*/  ISETP.GE.AND P2, PT, R19, UR14, PT ;  /* 0x0000000e13007c0c */ /* 0x000fe2000bf46270 */
[----:B------:R-:W-:Y:S01]  /*12ec0*/  UIMAD UR9, UR24, UR12, URZ ;  /* 0x0000000c180972a4 */ /* 0x000fe2000f8e023f */
[----:B------:R-:W-:Y:S01]  /*12ed0*/  ISETP.GE.AND P1, PT, R37, UR14, PT ;  /* 0x0000000e25007c0c */ /* 0x000fe2000bf26270 */
[----:B------:R-:W-:Y:S01]  /*12ee0*/  UIMAD.WIDE.U32 UR10, UR4, UR12, URZ ;  /* 0x0000000c040a72a5 */ /* 0x000fe2000f8e003f */
[----:B0-----:R-:W-:Y:S01]  /*12ef0*/  SEL R3, RZ, 0x1, P2 ;  /* 0x00000001ff037807 */ /* 0x001fe20001000000 */
[----:B------:R-:W-:Y:S01]  /*12f00*/  UIMAD UR9, UR4, UR13, UR9 ;  /* 0x0000000d040972a4 */ /* 0x000fe2000f8e0209 */
[----:B------:R-:W-:Y:S01]  /*12f10*/  SEL R4, RZ, 0xffffffff, P1 ;  /* 0xffffffffff047807 */ /* 0x000fe20000800000 */
[C---:B------:R-:W-:Y:S01]  /*12f20*/  VIADD R35, R19.reuse, 0x80 ;  /* 0x0000008013237836 */ /* 0x040fe20000000000 */
[----:B------:R-:W-:Y:S01]  /*12f30*/  ULDC.64 UR12, c[0x0][0xae8] ;  /* 0x0002ba00000c7ab9 */ /* 0x000fe20000000a00 */
[----:B------:R-:W-:Y:S01]  /*12f40*/  UIADD3 UR11, UR11, UR9, URZ ;  /* 0x000000090b0b7290 */ /* 0x000fe2000fffe03f */
[----:B------:R-:W-:Y:S01]  /*12f50*/  VIADD R39, R19, 0xc0 ;  /* 0x000000c013277836 */ /* 0x000fe20000000000 */
[----:B------:R-:W-:Y:S01]  /*12f60*/  BSSY B1, `(.L_x_2337) ;  /* 0x000006c000017945 */ /* 0x000fe20003800000 */
[----:B------:R-:W-:Y:S01]  /*12f70*/  IMAD.SHL.U32 R4, R4, 0x2, RZ ;  /* 0x0000000204047824 */ /* 0x000fe200078e00ff */
[----:B------:R-:W-:Y:S01]  /*12f80*/  ISETP.GE.AND P1, PT, R35, UR14, PT ;  /* 0x0000000e23007c0c */ /* 0x000fe2000bf26270 */
[----:B------:R-:W-:Y:S01]  /*12f90*/  UIMAD.WIDE.U32 UR10, UR43, UR12, UR10 ;  /* 0x0000000c2b0a72a5 */ /* 0x000fe2000f8e000a */
[C---:B------:R-:W-:Y:S01]  /*12fa0*/  VIADD R29, R19.reuse, 0x100 ;  /* 0x00000100131d7836 */ /* 0x040fe20000000000 */
[----:B------:R-:W-:Y:S01]  /*12fb0*/  SHF.R.S32.HI R32, RZ, 0x1f, R35 ;  /* 0x0000001fff207819 */ /* 0x000fe20000011423 */
[----:B------:R-:W-:Y:S01]  /*12fc0*/  VIADD R27, R19, 0x140 ;  /* 0x00000140131b7836 */ /* 0x000fe20000000000 */
[----:B------:R-:W-:Y:S01]  /*12fd0*/  LOP3.LUT R6, R4, 0x2, R3, 0xe2, !PT ;  /* 0x0000000204067812 */ /* 0x000fe200078ee203 */
[----:B------:R-:W-:Y:S01]  /*12fe0*/  IMAD R3, R187, 0x20, R219 ;  /* 0x00000020bb037824 */ /* 0x000fe200078e02db */
[----:B-1----:R-:W-:Y:S01]  /*12ff0*/  ISETP.NE.AND P0, PT, R11, 0x1, PT ;  /* 0x000000010b00780c */ /* 0x002fe20003f05270 */
[----:B------:R-:W-:Y:S01]  /*13000*/  UIMAD UR11, UR43, UR13, UR11 ;  /* 0x0000000d2b0b72a4 */ /* 0x000fe2000f8e020b */
[----:B------:R-:W-:Y:S01]  /*13010*/  VIADD R33, R19, 0x180 ;  /* 0x0000018013217836 */ /* 0x000fe20000000000 */
[----:B------:R-:W-:Y:S01]  /*13020*/  SHF.R.S32.HI R28, RZ, 0x1f, R27 ;  /* 0x0000001fff1c7819 */ /* 0x000fe2000001141b */
[----:B------:R-:W-:Y:S01]  /*13030*/  VIADD R8, R3, UR45 ;  /* 0x0000002d03087c36 */ /* 0x000fe20008000000 */
[----:B------:R-:W-:Y:S01]  /*13040*/  SEL R3, RZ, 0xffffffff, P1 ;  /* 0xffffffffff037807 */ /* 0x000fe20000800000 */
[----:B------:R-:W-:Y:S01]  /*13050*/  ULDC.64 UR12, c[0x0][0xaf0] ;  /* 0x0002bc00000c7ab9 */ /* 0x000fe20000000a00 */
[----:B------:R-:W-:Y:S01]  /*13060*/  ISETP.GE.AND P1, PT, R39, UR14, PT ;  /* 0x0000000e27007c0c */ /* 0x000fe2000bf26270 */
[----:B------:R-:W-:Y:S01]  /*13070*/  UIMAD UR16, UR16, UR12, URZ ;  /* 0x0000000c101072a4 */ /* 0x000fe2000f8e023f */
[----:B-----5:R-:W-:Y:S01]  /*13080*/  IMAD R25, R0, R11, RZ ;  /* 0x0000000b00197224 */ /* 0x020fe200078e02ff */
[----:B------:R-:W-:Y:S01]  /*13090*/  SHF.R.S32.HI R30, RZ, 0x1f, R29 ;  /* 0x0000001fff1e7819 */ /* 0x000fe2000001141d */
[----:B------:R-:W-:Y:S01]  /*130a0*/  IMAD.SHL.U32 R9, R3, 0x4, RZ ;  /* 0x0000000403097824 */ /* 0x000fe200078e00ff */
[----:B------:R-:W-:Y:S01]  /*130b0*/  UIMAD UR4, UR8, UR13, UR16 ;  /* 0x0000000d080472a4 */ /* 0x000fe2000f8e0210 */
[----:B------:R-:W0:Y:S01]  /*130c0*/  @P0 LDC R5, c[0x0][0xbec] ;  /* 0x0002fb00ff050b82 */ /* 0x000e220000000800 */
[----:B------:R-:W-:Y:S01]  /*130d0*/  IMAD.MOV.U32 R3, RZ, RZ, R8 ;  /* 0x000000ffff037224 */ /* 0x000fe200078e0008 */
[----:B------:R-:W-:Y:S01]  /*130e0*/  UIMAD.WIDE.U32 UR8, UR8, UR12, UR10 ;  /* 0x0000000c080872a5 */ /* 0x000fe2000f8e000a */
[----:B------:R-:W-:Y:S01]  /*130f0*/  LOP3.LUT R6, R9, 0x4, R6, 0xe2, !PT ;  /* 0x0000000409067812 */ /* 0x000fe200078ee206 */
[----:B------:R-:W-:Y:S01]  /*13100*/  VIADD R26, R219, UR45 ;  /* 0x0000002ddb1a7c36 */ /* 0x000fe20008000000 */
[----:B------:R-:W-:Y:S01]  /*13110*/  SHF.R.S32.HI R34, RZ, 0x1f, R37 ;  /* 0x0000001fff227819 */ /* 0x000fe20000011425 */
[----:B------:R-:W-:Y:S01]  /*13120*/  UIADD3 UR4, UR9, UR4, URZ ;  /* 0x0000000409047290 */ /* 0x000fe2000fffe03f */
[----:B------:R-:W-:Y:S01]  /*13130*/  VIADD R31, R19, 0x1c0 ;  /* 0x000001c0131f7836 */ /* 0x000fe20000000000 */
[----:B------:R-:W1:Y:S01]  /*13140*/  @P0 LDC R7, c[0x0][0xbf0] ;  /* 0x0002fc00ff070b82 */ /* 0x000e620000000800 */
[----:B------:R-:W-:-:S02]  /*13150*/  SHF.R.S32.HI R36, RZ, 0x1f, R33 ;  /* 0x0000001fff247819 */ /* 0x000fc40000011421 */
[----:B------:R-:W-:Y:S02]  /*13160*/  SHF.R.S32.HI R38, RZ, 0x1f, R39 ;  /* 0x0000001fff267819 */ /* 0x000fe40000011427 */
[----:B------:R-:W-:Y:S01]  /*13170*/  SHF.R.S32.HI R40, RZ, 0x1f, R31 ;  /* 0x0000001fff287819 */ /* 0x000fe2000001141f */
[----:B0-----:R-:W-:Y:S01]  /*13180*/  @P0 IMAD.HI.U32 R4, R8, R5, RZ ;  /* 0x0000000508040227 */ /* 0x001fe200078e00ff */
[----:B------:R-:W-:Y:S02]  /*13190*/  SEL R5, RZ, 0xffffffff, P1 ;  /* 0xffffffffff057807 */ /* 0x000fe40000800000 */
[----:B------:R-:W-:-:S04]  /*131a0*/  ISETP.GE.AND P1, PT, R31, UR14, PT ;  /* 0x0000000e1f007c0c */ /* 0x000fc8000bf26270 */
[----:B------:R-:W-:Y:S02]  /*131b0*/  SEL R0, RZ, 0x80, P1 ;  /* 0x00000080ff007807 */ /* 0x000fe40000800000 */
[----:B-1----:R-:W-:Y:S01]  /*131c0*/  @P0 SHF.R.U32.HI R3, RZ, R7, R4 ;  /* 0x00000007ff030219 */ /* 0x002fe20000011604 */
[----:B------:R-:W-:Y:S01]  /*131d0*/  IMAD.SHL.U32 R7, R5, 0x8, RZ ;  /* 0x0000000805077824 */ /* 0x000fe200078e00ff */
[----:B------:R-:W-:Y:S01]  /*131e0*/  ISETP.GE.AND P0, PT, R29, UR14, PT ;  /* 0x0000000e1d007c0c */ /* 0x000fe2000bf06270 */
[----:B------:R-:W-:Y:S02]  /*131f0*/  IMAD.U32 R4, RZ, RZ, UR8 ;  /* 0x00000008ff047e24 */ /* 0x000fe4000f8e00ff */
[----:B------:R-:W-:Y:S01]  /*13200*/  IMAD.U32 R5, RZ, RZ, UR9 ;  /* 0x00000009ff057e24 */ /* 0x000fe2000f8e00ff */
[----:B------:R-:W-:Y:S01]  /*13210*/  LOP3.LUT R10, R7, 0x8, R6, 0xe2, !PT ;  /* 0x00000008070a7812 */ /* 0x000fe200078ee206 */
[--C-:B------:R-:W-:Y:S01]  /*13220*/  IMAD.MOV R7, RZ, RZ, -R3.reuse ;  /* 0x000000ffff077224 */ /* 0x100fe200078e0a03 */
[----:B------:R-:W-:Y:S01]  /*13230*/  SHF.R.S32.HI R6, RZ, 0x1f, R3 ;  /* 0x0000001fff067819 */ /* 0x000fe20000011403 */
[----:B------:R-:W-:Y:S01]  /*13240*/  ULDC.64 UR8, c[0x0][0xae0] ;  /* 0x0002b80000087ab9 */ /* 0x000fe20000000a00 */
[----:B------:R-:W-:Y:S01]  /*13250*/  SEL R9, RZ, 0xffffffff, P0 ;  /* 0xffffffffff097807 */ /* 0x000fe20000000000 */
[----:B------:R-:W-:Y:S01]  /*13260*/  IMAD.U32 R5, RZ, RZ, UR4 ;  /* 0x00000004ff057e24 */ /* 0x000fe2000f8e00ff */
[----:B------:R-:W-:Y:S01]  /*13270*/  ISETP.GE.AND P0, PT, R27, UR14, PT ;  /* 0x0000000e1b007c0c */ /* 0x000fe2000bf06270 */
[----:B------:R-:W-:-:S02]  /*13280*/  IMAD R6, R6, UR8, RZ ;  /* 0x0000000806067c24 */ /* 0x000fc4000f8e02ff */
[----:B------:R-:W-:Y:S01]  /*13290*/  IMAD R7, R11, R7, R8 ;  /* 0x000000070b077224 */ /* 0x000fe200078e0208 */
[----:B------:R-:W-:Y:S01]  /*132a0*/  SEL R8, RZ, 0xffffffff, P0 ;  /* 0xffffffffff087807 */ /* 0x000fe20000000000 */
[----:B------:R-:W-:Y:S01]  /*132b0*/  IMAD.SHL.U32 R13, R9, 0x10, RZ ;  /* 0x00000010090d7824 */ /* 0x000fe200078e00ff */
[----:B------:R-:W-:Y:S01]  /*132c0*/  ISETP.GE.AND P0, PT, R33, UR14, PT ;  /* 0x0000000e21007c0c */ /* 0x000fe2000bf06270 */
[C---:B------:R-:W-:Y:S02]  /*132d0*/  IMAD R9, R3.reuse, UR9, R6 ;  /* 0x0000000903097c24 */ /* 0x040fe4000f8e0206 */
[----:B------:R-:W-:Y:S01]  /*132e0*/  IMAD.WIDE.U32 R4, R3, UR8, R4 ;  /* 0x0000000803047c25 */ /* 0x000fe2000f8e0004 */
[----:B------:R-:W-:Y:S01]  /*132f0*/  SHF.R.S32.HI R3, RZ, 0x1f, R7 ;  /* 0x0000001fff037819 */ /* 0x000fe20000011407 */
[----:B------:R-:W-:Y:S01]  /*13300*/  ULDC.64 UR8, c[0x0][0xad8] ;  /* 0x0002b60000087ab9 */ /* 0x000fe20000000a00 */
[----:B------:R-:W-:Y:S01]  /*13310*/  LOP3.LUT R10, R13, 0x10, R10, 0xe2, !PT ;  /* 0x000000100d0a7812 */ /* 0x000fe200078ee20a */
[----:B------:R-:W-:-:S02]  /*13320*/  IMAD.IADD R5, R5, 0x1, R9 ;  /* 0x0000000105057824 */ /* 0x000fc400078e0209 */
[----:B------:R-:W-:Y:S02]  /*13330*/  IMAD R6, R3, UR8, RZ ;  /* 0x0000000803067c24 */ /* 0x000fe4000f8e02ff */
[----:B------:R-:W-:-:S04]  /*13340*/  IMAD.WIDE.U32 R4, R7, UR8, R4 ;  /* 0x0000000807047c25 */ /* 0x000fc8000f8e0004 */
[----:B------:R-:W-:Y:S01]  /*13350*/  IMAD R3, R7, UR9, R6 ;  /* 0x0000000907037c24 */ /* 0x000fe2000f8e0206 */
[----:B------:R-:W-:Y:S01]  /*13360*/  ULDC.64 UR8, c[0x0][0xa80] ;  /* 0x0002a00000087ab9 */ /* 0x000fe20000000a00 */
[----:B------:R-:W-:Y:S01]  /*13370*/  SEL R7, RZ, 0x40, P0 ;  /* 0x00000040ff077807 */ /* 0x000fe20000000000 */
[----:B------:R-:W-:Y:S01]  /*13380*/  IMAD.SHL.U32 R9, R8, 0x20, RZ ;  /* 0x0000002008097824 */ /* 0x000fe200078e00ff */
[----:B------:R-:W-:Y:S01]  /*13390*/  LEA R20, P0, R4, UR8, 0x1 ;  /* 0x0000000804147c11 */ /* 0x000fe2000f8008ff */
[----:B------:R-:W-:-:S03]  /*133a0*/  IMAD.IADD R3, R5, 0x1, R3 ;  /* 0x0000000105037824 */ /* 0x000fc600078e0203 */
[----:B------:R-:W-:Y:S01]  /*133b0*/  LOP3.LUT R10, R9, 0x20, R10, 0xe2, !PT ;  /* 0x00000020090a7812 */ /* 0x000fe200078ee20a */
[----:B------:R0:W1:Y:S01]  /*133c0*/  SHFL.IDX PT, R6, R20, RZ, 0x181f ;  /* 0x00181fff14067589 */ /* 0x00006200000e0000 */
[----:B------:R-:W-:Y:S02]  /*133d0*/  LEA.HI.X R3, R4, UR9, R3, 0x1, P0 ;  /* 0x0000000904037c11 */ /* 0x000fe400080f0c03 */
[----:B------:R-:W-:Y:S02]  /*133e0*/  ISETP.GE.AND P0, PT, R26, R25, PT ;  /* 0x000000191a00720c */ /* 0x000fe40003f06270 */
[----:B------:R-:W-:Y:S02]  /*133f0*/  LOP3.LUT R21, R10, R7, RZ, 0xfc, !PT ;  /* 0x000000070a157212 */ /* 0x000fe400078efcff */
[----:B------:R0:W2:Y:S02]  /*13400*/  SHFL.IDX PT, R7, R3, RZ, 0x181f ;  /* 0x00181fff03077589 */ /* 0x0000a400000e0000 */
        /* <DEDUP_REMOVED lines=33> */
.L_x_2338:
[----:B------:R-:W-:Y:S05]  /*13620*/  BSYNC B1 ;  /* 0x0000000000017941 */ /* 0x000fea0003800000 */
.L_x_2337:
        /* <DEDUP_REMOVED lines=9> */
[----:B------:R-:W-:-:S05]  /*136c0*/  ISETP.GE.AND P2, PT, R29, UR14, PT ;  /* 0x0000000e1d007c0c */ /* 0x000fca000bf46270 */
[----:B-1-3--:R-:W-:Y:S02]  /*136d0*/  @!P1 IMAD.WIDE R4, R19, 0x2, R6 ;  /* 0x0000000213049825 */ /* 0x00afe400078e0206 */
[-C--:B------:R-:W-:Y:S02]  /*136e0*/  @!P5 LEA R8, P0, R37, R6.reuse, 0x1 ;  /* 0x000000062508d211 */ /* 0x080fe400078008ff */
        /* <DEDUP_REMOVED lines=24> */
.L_x_2331:
[----:B------:R-:W-:Y:S05]  /*13870*/  BSYNC B0 ;  /* 0x0000000000007941 */ /* 0x000fea0003800000 */
.L_x_2324:
[----:B------:R-:W-:Y:S02]  /*13880*/  ULDC UR4, c[0x0][0xc3c] ;  /* 0x00030f0000047ab9 */ /* 0x000fe40000000800 */
[----:B------:R-:W-:-:S06]  /*13890*/  UISETP.GE.AND UP0, UPT, UR6, UR4, UPT ;  /* 0x000000040600728c */ /* 0x000fcc000bf06270 */
[----:B------:R-:W-:-:S13]  /*138a0*/  PLOP3.LUT P0, PT, PT, PT, UP0, 0x80, 0x0 ;  /* 0x000000000000781c */ /* 0x000fda0003f0f008 */
[----:B------:R-:W-:Y:S05]  /*138b0*/  @!P0 BRA `(.L_x_2339) ;  /* 0xfffffed800788947 */ /* 0x000fea000383ffff */
[----:B------:R-:W-:Y:S05]  /*138c0*/  EXIT ;  /* 0x000000000000794d */ /* 0x000fea0003800000 */
.L_x_2215:
        /* <DEDUP_REMOVED lines=16> */
.L_x_2340:
        /* <DEDUP_REMOVED lines=43> */
.L_x_2344:
        /* <DEDUP_REMOVED lines=35> */
.L_x_2342:
        /* <DEDUP_REMOVED lines=9> */
[----:B0-----:R-:W-:-:S07]  /*13f40*/  ISETP.NE.AND P1, PT, R9, 0x1, PT ;  /* 0x000000010900780c */ /* 0x001fce0003f25270 */
[----:B-1----:R-:W-:Y:S06]  /*13f50*/  @!P0 BRA `(.L_x_2345) ;  /* 0x0000000000088947 */ /* 0x002fec0003800000 */
[----:B------:R-:W-:-:S06]  /*13f60*/  VIADD R24, R27, 0xffffffff ;  /* 0xffffffff1b187836 */ /* 0x000fcc0000000000 */
[----:B------:R0:W1:Y:S02]  /*13f70*/  SHFL.IDX PT, R24, R5, R24, 0x1f ;  /* 0x00001f1805187589 */ /* 0x00006400000e0000 */
.L_x_2345:
[----:B-1----:R-:W-:Y:S02]  /*13f80*/  IMAD R24, R24, UR5, R3 ;  /* 0x0000000518187c24 */ /* 0x002fe4000f8e0203 */
[----:B------:R-:W-:-:S03]  /*13f90*/  VIADD R27, R27, UR4 ;  /* 0x000000041b1b7c36 */ /* 0x000fc60008000000 */
[----:B0-----:R-:W-:Y:S01]  /*13fa0*/  IADD3 R5, -R24, UR6, RZ ;  /* 0x0000000618057c10 */ /* 0x001fe2000fffe1ff */
[----:B------:R-:W-:Y:S06]  /*13fb0*/  @!P1 BRA `(.L_x_2346) ;  /* 0x0000000000e89947 */ /* 0x000fec0003800000 */
[-C--:B--2---:R-:W-:Y:S02]  /*13fc0*/  IABS R12, R6.reuse ;  /* 0x00000006000c7213 */ /* 0x084fe40000000000 */
[----:B------:R-:W-:Y:S02]  /*13fd0*/  IABS R4, R9 ;  /* 0x0000000900047213 */ /* 0x000fe40000000000 */
[----:B------:R-:W0:Y:S01]  /*13fe0*/  I2F.RP R8, R12 ;  /* 0x0000000c00087306 */ /* 0x000e220000209400 */
[----:B------:R-:W-:-:S07]  /*13ff0*/  IABS R13, R6 ;  /* 0x00000006000d7213 */ /* 0x000fce0000000000 */
[----:B------:R-:W1:Y:S08]  /*14000*/  I2F.RP R10, R4 ;  /* 0x00000004000a7306 */ /* 0x000e700000209400 */
[----:B0-----:R-:W0:Y:S08]  /*14010*/  MUFU.RCP R8, R8 ;  /* 0x0000000800087308 */ /* 0x001e300000001000 */
[----:B-1----:R-:W-:Y:S01]  /*14020*/  MUFU.RCP R10, R10 ;  /* 0x0000000a000a7308 */ /* 0x002fe20000001000 */
[----:B0-----:R-:W-:Y:S01]  /*14030*/  VIADD R2, R8, 0xffffffe ;  /* 0x0ffffffe08027836 */ /* 0x001fe20000000000 */
[----:B------:R-:W-:-:S06]  /*14040*/  IABS R8, R5 ;  /* 0x0000000500087213 */ /* 0x000fcc0000000000 */
[----:B------:R0:W1:Y:S02]  /*14050*/  F2I.FTZ.U32.TRUNC.NTZ R3, R2 ;  /* 0x0000000200037305 */ /* 0x000064000021f000 */
[----:B0-----:R-:W-:Y:S02]  /*14060*/  IMAD.MOV.U32 R2, RZ, RZ, RZ ;  /* 0x000000ffff027224 */ /* 0x001fe400078e00ff */
[----:B-1----:R-:W-:-:S04]  /*14070*/  IMAD.MOV R11, RZ, RZ, -R3 ;  /* 0x000000ffff0b7224 */ /* 0x002fc800078e0a03 */
[----:B------:R-:W-:-:S04]  /*14080*/  IMAD R11, R11, R12, RZ ;  /* 0x0000000c0b0b7224 */ /* 0x000fc800078e02ff */
[----:B------:R-:W-:-:S04]  /*14090*/  IMAD.HI.U32 R3, R3, R11, R2 ;  /* 0x0000000b03037227 */ /* 0x000fc800078e0002 */
[----:B------:R-:W-:Y:S02]  /*140a0*/  IMAD.MOV R11, RZ, RZ, -R13 ;  /* 0x000000ffff0b7224 */ /* 0x000fe400078e0a0d */
[----:B------:R-:W-:-:S04]  /*140b0*/  IMAD.HI.U32 R2, R3, R8, RZ ;  /* 0x0000000803027227 */ /* 0x000fc800078e00ff */
[----:B------:R-:W-:Y:S01]  /*140c0*/  IMAD R3, R2, R11, R8 ;  /* 0x0000000b02037224 */ /* 0x000fe200078e0208 */
[----:B------:R-:W-:Y:S01]  /*140d0*/  LOP3.LUT R8, R5, R6, RZ, 0x3c, !PT ;  /* 0x0000000605087212 */ /* 0x000fe200078e3cff */
[----:B------:R-:W-:-:S03]  /*140e0*/  VIADD R11, R10, 0xffffffe ;  /* 0x0ffffffe0a0b7836 */ /* 0x000fc60000000000 */
[----:B------:R-:W-:Y:S02]  /*140f0*/  ISETP.GT.U32.AND P1, PT, R12, R3, PT ;  /* 0x000000030c00720c */ /* 0x000fe40003f24070 */
[----:B------:R-:W-:-:S11]  /*14100*/  ISETP.GE.AND P2, PT, R8, RZ, PT ;  /* 0x000000ff0800720c */ /* 0x000fd60003f46270 */
[----:B------:R-:W-:Y:S02]  /*14110*/  @!P1 IMAD.IADD R3, R3, 0x1, -R12 ;  /* 0x0000000103039824 */ /* 0x000fe400078e0a0c */
[----:B------:R-:W-:Y:S01]  /*14120*/  @!P1 VIADD R2, R2, 0x1 ;  /* 0x0000000102029836 */ /* 0x000fe20000000000 */
[----:B------:R-:W-:Y:S02]  /*14130*/  ISETP.NE.AND P1, PT, R6, RZ, PT ;  /* 0x000000ff0600720c */ /* 0x000fe40003f25270 */
[----:B------:R-:W-:Y:S02]  /*14140*/  ISETP.GE.U32.AND P0, PT, R3, R12, PT ;  /* 0x0000000c0300720c */ /* 0x000fe40003f06070 */
[----:B------:R-:W0:Y:S11]  /*14150*/  F2I.FTZ.U32.TRUNC.NTZ R3, R11 ;  /* 0x0000000b00037305 */ /* 0x000e36000021f000 */
        /* <DEDUP_REMOVED lines=9> */
[----:B------:R-:W-:-:S04]  /*141f0*/  IMAD.MOV.U32 R2, RZ, RZ, RZ ;  /* 0x000000ffff027224 */ /* 0x000fc800078e00ff */
[----:B------:R-:W-:-:S04]  /*14200*/  IMAD.HI.U32 R2, R3, R11, R2 ;  /* 0x0000000b03027227 */ /* 0x000fc800078e0002 */
[----:B------:R-:W-:Y:S02]  /*14210*/  IMAD.MOV.U32 R3, RZ, RZ, R8 ;  /* 0x000000ffff037224 */ /* 0x000fe400078e0008 */
[----:B------:R-:W-:Y:S02]  /*14220*/  IMAD.MOV.U32 R8, RZ, RZ, R12 ;  /* 0x000000ffff087224 */ /* 0x000fe400078e000c */
[----:B------:R-:W-:-:S04]  /*14230*/  IMAD.HI.U32 R2, R2, R3, RZ ;  /* 0x0000000302027227 */ /* 0x000fc800078e00ff */
[----:B------:R-:W-:-:S05]  /*14240*/  IMAD R3, R2, R8, R3 ;  /* 0x0000000802037224 */ /* 0x000fca00078e0203 */
[----:B------:R-:W-:-:S13]  /*14250*/  ISETP.GT.U32.AND P1, PT, R4, R3, PT ;  /* 0x000000030400720c */ /* 0x000fda0003f24070 */
[----:B------:R-:W-:Y:S02]  /*14260*/  @!P1 IMAD.IADD R3, R3, 0x1, -R4 ;  /* 0x0000000103039824 */ /* 0x000fe400078e0a04 */
[----:B------:R-:W-:Y:S01]  /*14270*/  @!P1 VIADD R2, R2, 0x1 ;  /* 0x0000000102029836 */ /* 0x000fe20000000000 */
[----:B------:R-:W-:Y:S02]  /*14280*/  ISETP.NE.AND P1, PT, R9, RZ, PT ;  /* 0x000000ff0900720c */ /* 0x000fe40003f25270 */
[----:B------:R-:W-:Y:S02]  /*14290*/  ISETP.GE.U32.AND P0, PT, R3, R4, PT ;  /* 0x000000040300720c */ /* 0x000fe40003f06070 */
[----:B------:R-:W-:-:S04]  /*142a0*/  LOP3.LUT R3, R10, R9, RZ, 0x3c, !PT ;  /* 0x000000090a037212 */ /* 0x000fc800078e3cff */
[----:B------:R-:W-:Y:S01]  /*142b0*/  ISETP.GE.AND P2, PT, R3, RZ, PT ;  /* 0x000000ff0300720c */ /* 0x000fe20003f46270 */
[----:B------:R-:W-:-:S06]  /*142c0*/  IMAD.MOV R3, RZ, RZ, -R10 ;  /* 0x000000ffff037224 */ /* 0x000fcc00078e0a0a */
[----:B------:R-:W-:-:S06]  /*142d0*/  @P0 VIADD R2, R2, 0x1 ;  /* 0x0000000102020836 */ /* 0x000fcc0000000000 */
[----:B------:R-:W-:Y:S01]  /*142e0*/  @!P2 IMAD.MOV R2, RZ, RZ, -R2 ;  /* 0x000000ffff02a224 */ /* 0x000fe200078e0a02 */
[----:B------:R-:W-:-:S05]  /*142f0*/  @!P1 LOP3.LUT R2, RZ, R9, RZ, 0x33, !PT ;  /* 0x00000009ff029212 */ /* 0x000fca00078e33ff */
[----:B------:R-:W-:-:S04]  /*14300*/  IMAD.MOV R26, RZ, RZ, -R2 ;  /* 0x000000ffff1a7224 */ /* 0x000fc800078e0a02 */
[C---:B------:R-:W-:Y:S02]  /*14310*/  IMAD R26, R9.reuse, R26, R10 ;  /* 0x0000001a091a7224 */ /* 0x040fe400078e020a */
[----:B------:R-:W-:Y:S02]  /*14320*/  IMAD R9, R9, 0x1000000, R2 ;  /* 0x0100000009097824 */ /* 0x000fe400078e0202 */
[----:B------:R-:W-:Y:S02]  /*14330*/  IMAD R2, R6, R3, R5 ;  /* 0x0000000306027224 */ /* 0x000fe400078e0205 */
[----:B------:R-:W-:Y:S01]  /*14340*/  IMAD R26, R26, 0x10000, R9 ;  /* 0x000100001a1a7824 */ /* 0x000fe200078e0209 */
[----:B------:R-:W-:Y:S06]  /*14350*/  BRA `(.L_x_2347) ;  /* 0x0000000000f47947 */ /* 0x000fec0003800000 */
.L_x_2346:
[----:B------:R-:W0:Y:S02]  /*14360*/  LDC.64 R2, c[0x0][0xc90] ;  /* 0x00032400ff027b82 */ /* 0x000e240000000a00 */
[----:B0-----:R-:W-:-:S05]  /*14370*/  IMAD.WIDE R2, R27, 0x4, R2 ;  /* 0x000000041b027825 */ /* 0x001fca00078e0202 */
[----:B------:R0:W2:Y:S01]  /*14380*/  LDG.E R13, desc[UR54][R2.64] ;  /* 0x00000036020d7981 */ /* 0x0000a2000c1e1900 */
[----:B------:R-:W-:Y:S01]  /*14390*/  IABS R15, R5 ;  /* 0x00000005000f7213 */ /* 0x000fe20000000000 */
[----:B0-----:R-:W-:Y:S02]  /*143a0*/  IMAD.MOV.U32 R2, RZ, RZ, RZ ;  /* 0x000000ffff027224 */ /* 0x001fe400078e00ff */
[----:B--2---:R-:W-:-:S05]  /*143b0*/  IMAD R4, R6, R13, RZ ;  /* 0x0000000d06047224 */ /* 0x004fca00078e02ff */
[-C--:B------:R-:W-:Y:S02]  /*143c0*/  IABS R10, R4.reuse ;  /* 0x00000004000a7213 */ /* 0x080fe40000000000 */
[----:B------:R-:W-:Y:S02]  /*143d0*/  IABS R12, R4 ;  /* 0x00000004000c7213 */ /* 0x000fe40000000000 */
[----:B------:R-:W0:Y:S08]  /*143e0*/  I2F.RP R8, R10 ;  /* 0x0000000a00087306 */ /* 0x000e300000209400 */
[----:B0-----:R-:W0:Y:S02]  /*143f0*/  MUFU.RCP R8, R8 ;  /* 0x0000000800087308 */ /* 0x001e240000001000 */
[----:B0-----:R-:W-:-:S06]  /*14400*/  VIADD R9, R8, 0xffffffe ;  /* 0x0ffffffe08097836 */ /* 0x001fcc0000000000 */
[----:B------:R-:W0:Y:S02]  /*14410*/  F2I.FTZ.U32.TRUNC.NTZ R3, R9 ;  /* 0x0000000900037305 */ /* 0x000e24000021f000 */
[----:B0-----:R-:W-:-:S04]  /*14420*/  IMAD.MOV R11, RZ, RZ, -R3 ;  /* 0x000000ffff0b7224 */ /* 0x001fc800078e0a03 */
[----:B------:R-:W-:-:S04]  /*14430*/  IMAD R11, R11, R10, RZ ;  /* 0x0000000a0b0b7224 */ /* 0x000fc800078e02ff */
[----:B------:R-:W-:-:S04]  /*14440*/  IMAD.HI.U32 R2, R3, R11, R2 ;  /* 0x0000000b03027227 */ /* 0x000fc800078e0002 */
[----:B------:R-:W-:Y:S02]  /*14450*/  IMAD.MOV R3, RZ, RZ, -R12 ;  /* 0x000000ffff037224 */ /* 0x000fe400078e0a0c */
        /* <DEDUP_REMOVED lines=12> */
[----:B------:R-:W-:Y:S02]  /*14520*/  IMAD R11, R13, R2, RZ ;  /* 0x000000020d0b7224 */ /* 0x000fe400078e02ff */
[----:B------:R-:W-:Y:S02]  /*14530*/  IMAD.MOV R2, RZ, RZ, -R2 ;  /* 0x000000ffff027224 */ /* 0x000fe400078e0a02 */
[----:B------:R-:W-:Y:S02]  /*14540*/  IMAD.MOV R3, RZ, RZ, -R11 ;  /* 0x000000ffff037224 */ /* 0x000fe400078e0a0b */
[----:B------:R-:W-:Y:S02]  /*14550*/  IMAD R4, R4, R2, R5 ;  /* 0x0000000204047224 */ /* 0x000fe400078e0205 */
[----:B------:R-:W-:Y:S01]  /*14560*/  IMAD.MOV.U32 R2, RZ, RZ, RZ ;  /* 0x000000ffff027224 */ /* 0x000fe200078e00ff */
[----:B------:R-:W-:-:S04]  /*14570*/  VIADDMNMX R13, R3, UR5, R13, PT ;  /* 0x00000005030d7c46 */ /* 0x000fc8000b80010d */
[-C--:B------:R-:W-:Y:S01]  /*14580*/  IABS R10, R13.reuse ;  /* 0x0000000d000a7213 */ /* 0x080fe20000000000 */
[----:B------:R-:W-:Y:S01]  /*14590*/  IMAD.MOV R26, RZ, RZ, -R13 ;  /* 0x000000ffff1a7224 */ /* 0x000fe200078e0a0d */
[----:B------:R-:W-:Y:S02]  /*145a0*/  IABS R12, R13 ;  /* 0x0000000d000c7213 */ /* 0x000fe40000000000 */
[----:B------:R-:W0:Y:S08]  /*145b0*/  I2F.RP R8, R10 ;  /* 0x0000000a00087306 */ /* 0x000e300000209400 */
[----:B0-----:R-:W0:Y:S02]  /*145c0*/  MUFU.RCP R8, R8 ;  /* 0x0000000800087308 */ /* 0x001e240000001000 */
[----:B0-----:R-:W-:-:S06]  /*145d0*/  VIADD R3, R8, 0xffffffe ;  /* 0x0ffffffe08037836 */ /* 0x001fcc0000000000 */
[----:B------:R-:W0:Y:S02]  /*145e0*/  F2I.FTZ.U32.TRUNC.NTZ R3, R3 ;  /* 0x0000000300037305 */ /* 0x000e24000021f000 */
[----:B0-----:R-:W-:-:S04]  /*145f0*/  IMAD.MOV R9, RZ, RZ, -R3 ;  /* 0x000000ffff097224 */ /* 0x001fc800078e0a03 */
[----:B------:R-:W-:Y:S01]  /*14600*/  IMAD.MOV.U32 R5, RZ, RZ, R9 ;  /* 0x000000ffff057224 */ /* 0x000fe200078e0009 */
[----:B------:R-:W-:-:S03]  /*14610*/  IABS R9, R4 ;  /* 0x0000000400097213 */ /* 0x000fc60000000000 */
        /* <DEDUP_REMOVED lines=11> */
[----:B------:R-:W-:Y:S02]  /*146d0*/  ISETP.GE.AND P2, PT, R3, RZ, PT ;  /* 0x000000ff0300720c */ /* 0x000fe40003f46270 */
[----:B------:R-:W-:-:S05]  /*146e0*/  IADD3 R3, R11, 0x1000000, R4 ;  /* 0x010000000b037810 */ /* 0x000fca0007ffe004 */
[----:B------:R-:W-:-:S06]  /*146f0*/  @P0 VIADD R2, R2, 0x1 ;  /* 0x0000000102020836 */ /* 0x000fcc0000000000 */
[----:B------:R-:W-:Y:S01]  /*14700*/  @!P2 IMAD.MOV R2, RZ, RZ, -R2 ;  /* 0x000000ffff02a224 */ /* 0x000fe200078e0a02 */
[----:B------:R-:W-:-:S05]  /*14710*/  @!P1 LOP3.LUT R2, RZ, R13, RZ, 0x33, !PT ;  /* 0x0000000dff029212 */ /* 0x000fca00078e33ff */
[----:B------:R-:W-:-:S07]  /*14720*/  IMAD R26, R2, R26, R3 ;  /* 0x0000001a021a7224 */ /* 0x000fce00078e0203 */
.L_x_2347:
[----:B------:R-:W-:-:S05]  /*14730*/  LOP3.LUT R25, RZ, R2, RZ, 0x33, !PT ;  /* 0x00000002ff197212 */ /* 0x000fca00078e33ff */
[----:B------:R-:W-:Y:S01]  /*14740*/  IMAD.IADD R25, R6, 0x1, R25 ;  /* 0x0000000106197824 */ /* 0x000fe200078e0219 */
[----:B------:R-:W-:Y:S06]  /*14750*/  BRA `(.L_x_2348) ;  /* 0x0000000000147947 */ /* 0x000fec0003800000 */
.L_x_2343:
[----:B------:R-:W-:Y:S01]  /*14760*/  ULDC UR4, c[0x0][0xc3c] ;  /* 0x00030f0000047ab9 */ /* 0x000fe20000000800 */
[----:B------:R-:W-:Y:S02]  /*14770*/  IMAD.MOV.U32 R25, RZ, RZ, RZ ;  /* 0x000000ffff197224 */ /* 0x000fe400078e00ff */
[----:B------:R-:W-:Y:S02]  /*14780*/  IMAD.U32 R24, RZ, RZ, UR6 ;  /* 0x00000006ff187e24 */ /* 0x000fe4000f8e00ff */
[----:B------:R-:W-:Y:S02]  /*14790*/  IMAD.MOV.U32 R26, RZ, RZ, RZ ;  /* 0x000000ffff1a7224 */ /* 0x000fe400078e00ff */
[----:B------:R-:W-:-:S07]  /*147a0*/  IMAD.U32 R27, RZ, RZ, UR4 ;  /* 0x00000004ff1b7e24 */ /* 0x000fce000f8e00ff */
.L_x_2348:
[----:B------:R-:W-:-:S13]  /*147b0*/  ISETP.NE.AND P0, PT, R7, RZ, PT ;  /* 0x000000ff0700720c */ /* 0x000fda0003f05270 */
[----:B------:R-:W0:Y:S01]  /*147c0*/  @!P0 S2R R3, SR_CgaCtaId ;  /* 0x0000000000038919 */ /* 0x000e220000008800 */
[----:B------:R-:W-:-:S04]  /*147d0*/  @!P0 MOV R2, 0x400 ;  /* 0x0000040000028802 */ /* 0x000fc80000000f00 */
[----:B0-----:R-:W-:-:S05]  /*147e0*/  @!P0 LEA R2, R3, R2, 0x18 ;  /* 0x0000000203028211 */ /* 0x001fca00078ec0ff */
[----:B------:R1:W-:Y:S01]  /*147f0*/  @!P0 STS.128 [R2+0x28cd0], R24 ;  /* 0x028cd01802008388 */ /* 0x0003e20000000c00 */
[----:B------:R-:W-:Y:S06]  /*14800*/  BAR.ARV 0x5, 0x180 ;  /* 0x0146000000007b1d */ /* 0x000fec0000002000 */
.L_x_2341:
        /* <DEDUP_REMOVED lines=9> */
[----:B------:R-:W-:Y:S01]  /*148a0*/  LOP3.LUT R4, R0, 0x7f, RZ, 0xc0, !PT ;  /* 0x0000007f00047812 */ /* 0x000fe200078ec0ff */
[----:B------:R1:W-:Y:S01]  /*148b0*/  STL [R1+0x10], RZ ;  /* 0x000010ff01007387 */ /* 0x0003e20000100800 */
[----:B------:R-:W-:Y:S01]  /*148c0*/  BSSY B8, `(.L_x_2349) ;  /* 0x0000516000087945 */ /* 0x000fe20003800000 */
[----:B------:R-:W-:Y:S01]  /*148d0*/  LOP3.LUT R3, R2, 0x1f8, RZ, 0xc0, !PT ;  /* 0x000001f802037812 */ /* 0x000fe200078ec0ff */
[----:B------:R-:W-:Y:S01]  /*148e0*/  IMAD.MOV.U32 R22, RZ, RZ, 0x1 ;  /* 0x00000001ff167424 */ /* 0x000fe200078e00ff */
[----:B------:R-:W-:Y:S01]  /*148f0*/  SHF.R.U32.HI R37, RZ, 0x3, R4 ;  /* 0x00000003ff257819 */ /* 0x000fe20000011604 */
[----:B------:R-:W-:Y:S01]  /*14900*/  IMAD.MOV.U32 R18, RZ, RZ, RZ ;  /* 0x000000ffff127224 */ /* 0x000fe200078e00ff */
[----:B------:R-:W-:Y:S01]  /*14910*/  LOP3.LUT R3, R3, 0x38, R0, 0x78, !PT ;  /* 0x0000003803037812 */ /* 0x000fe200078e7800 */
[----:B------:R-:W-:Y:S01]  /*14920*/  IMAD.SHL.U32 R0, R0, 0x10, RZ ;  /* 0x0000001000007824 */ /* 0x000fe200078e00ff */
        /* <DEDUP_REMOVED lines=16> */
.L_x_2420:
[----:B------:R-:W-:Y:S05]  /*14a30*/  YIELD ;  /* 0x0000000000007946 */ /* 0x000fea0003800000 */
[----:B------:R-:W-:Y:S01]  /*14a40*/  ULDC.64 UR4, c[0x0][0xa28] ;  /* 0x00028a0000047ab9 */ /* 0x000fe20000000a00 */
[----:B------:R-:W-:Y:S01]  /*14a50*/  IMAD.MOV.U32 R31, RZ, RZ, RZ ;  /* 0x000000ffff1f7224 */ /* 0x000fe200078e00ff */
[----:B------:R-:W-:-:S04]  /*14a60*/  ISETP.NE.U32.AND P0, PT, RZ, UR4, PT ;  /* 0x00000004ff007c0c */ /* 0x000fc8000bf05070 */
[----:B------:R-:W-:Y:S01]  /*14a70*/  ISETP.NE.AND.EX P0, PT, RZ, UR5, PT, P0 ;  /* 0x00000005ff007c0c */ /* 0x000fe2000bf05300 */
[----:B------:R-:W-:-:S12]  /*14a80*/  ULDC.64 UR4, c[0x0][0xa18] ;  /* 0x0002860000047ab9 */ /* 0x000fd80000000a00 */
[----:B0-----:R-:W0:Y:S02]  /*14a90*/  @P0 LDC.64 R2, c[0x0][0xa28] ;  /* 0x00028a00ff020b82 */ /* 0x001e240000000a00 */
[----:B0-----:R-:W-:-:S05]  /*14aa0*/  @P0 IMAD.WIDE R2, R27, 0x4, R2 ;  /* 0x000000041b020825 */ /* 0x001fca00078e0202 */
[----:B------:R0:W5:Y:S01]  /*14ab0*/  @P0 LDG.E R31, desc[UR54][R2.64] ;  /* 0x00000036021f0981 */ /* 0x000162000c1e1900 */
[----:B------:R-:W-:Y:S01]  /*14ac0*/  ISETP.NE.U32.AND P0, PT, RZ, UR4, PT ;  /* 0x00000004ff007c0c */ /* 0x000fe2000bf05070 */
[----:B-1----:R-:W-:Y:S01]  /*14ad0*/  IMAD.MOV.U32 R0, RZ, RZ, RZ ;  /* 0x000000ffff007224 */ /* 0x002fe200078e00ff */
[----:B------:R-:W-:Y:S02]  /*14ae0*/  LOP3.LUT R16, R16, 0xfffffdff, RZ, 0xc0, !PT ;  /* 0xfffffdff10107812 */ /* 0x000fe400078ec0ff */
[----:B------:R-:W-:Y:S01]  /*14af0*/  ISETP.NE.AND.EX P1, PT, RZ, UR5, PT, P0 ;  /* 0x00000005ff007c0c */ /* 0x000fe2000bf25300 */
[----:B------:R-:W-:Y:S02]  /*14b00*/  ULDC.64 UR4, c[0x0][0xa00] ;  /* 0x0002800000047ab9 */ /* 0x000fe40000000a00 */
[----:B------:R-:W-:Y:S01]  /*14b10*/  ISETP.NE.U32.AND P0, PT, RZ, UR4, PT ;  /* 0x00000004ff007c0c */ /* 0x000fe2000bf05070 */
[----:B0-----:R-:W0:Y:S03]  /*14b20*/  LDC.64 R2, c[0x0][0xa00] ;  /* 0x00028000ff027b82 */ /* 0x001e260000000a00 */
[----:B------:R-:W-:Y:S01]  /*14b30*/  ISETP.NE.AND.EX P2, PT, RZ, UR5, PT, P0 ;  /* 0x00000005ff007c0c */ /* 0x000fe2000bf45300 */
[----:B------:R-:W-:-:S05]  /*14b40*/  ULDC.64 UR4, c[0x0][0x418] ;  /* 0x0001060000047ab9 */ /* 0x000fca0000000a00 */
[----:B------:R-:W1:Y:S07]  /*14b50*/  @P1 LDC.64 R4, c[0x0][0xa18] ;  /* 0x00028600ff041b82 */ /* 0x000e6e0000000a00 */
[----:B------:R-:W-:Y:S01]  /*14b60*/  @P2 LOP3.LUT R16, R16, 0x200, RZ, 0xfc, !PT ;  /* 0x0000020010102812 */ /* 0x000fe200078efcff */
[----:B0-----:R-:W-:-:S05]  /*14b70*/  IMAD.WIDE R2, R27, 0x4, R2 ;  /* 0x000000041b027825 */ /* 0x001fca00078e0202 */
[----:B--2---:R-:W2:Y:S01]  /*14b80*/  @P2 LDG.E R0, desc[UR54][R2.64] ;  /* 0x0000003602002981 */ /* 0x004ea2000c1e1900 */
[----:B-1----:R-:W-:-:S05]  /*14b90*/  @P1 IMAD.WIDE R4, R27, 0x4, R4 ;  /* 0x000000041b041825 */ /* 0x002fca00078e0204 */
[----:B------:R0:W5:Y:S01]  /*14ba0*/  @P1 LDG.E R36, desc[UR54][R4.64] ;  /* 0x0000003604241981 */ /* 0x000162000c1e1900 */
[----:B------:R-:W-:-:S03]  /*14bb0*/  UISETP.NE.U32.AND UP0, UPT, UR4, URZ, UPT ;  /* 0x0000003f0400728c */ /* 0x000fc6000bf05070 */
[----:B------:R-:W-:Y:S01]  /*14bc0*/  ULDC UR4, c[0x0][0x424] ;  /* 0x0001090000047ab9 */ /* 0x000fe20000000800 */
[----:B------:R-:W-:-:S03]  /*14bd0*/  UISETP.NE.AND.EX UP0, UPT, UR5, URZ, UPT, UP0 ;  /* 0x0000003f0500728c */ /* 0x000fc6000bf05300 */
[----:B------:R-:W-:Y:S01]  /*14be0*/  ULDC UR5, c[0x0][0x2f0] ;  /* 0x0000bc0000057ab9 */ /* 0x000fe20000000800 */
[----:B------:R-:W-:-:S04]  /*14bf0*/  USEL UR4, UR4, 0x1, UP0 ;  /* 0x0000000104047887 */ /* 0x000fc80008000000 */
[----:B------:R-:W-:-:S06]  /*14c00*/  UIMAD UR4, UR4, UR5, URZ ;  /* 0x00000005040472a4 */ /* 0x000fcc000f8e023f */
[----:B------:R-:W-:Y:S01]  /*14c10*/  IMAD.U32 R28, RZ, RZ, UR4 ;  /* 0x00000004ff1c7e24 */ /* 0x000fe2000f8e00ff */
[----:B--2---:R0:W-:Y:S01]  /*14c20*/  STL [R1], R0 ;  /* 0x0000000001007387 */ /* 0x0041e20000100800 */
[----:B---3--:R-:W-:Y:S05]  /*14c30*/  @P1 BRA `(.L_x_2350) ;  /* 0x0000000000181947 */ /* 0x008fea0003800000 */
[----:B------:R-:W-:Y:S02]  /*14c40*/  ULDC UR4, c[0x0][0x288] ;  /* 0x0000a20000047ab9 */ /* 0x000fe40000000800 */
[----:B-----5:R-:W-:Y:S01]  /*14c50*/  IMAD.U32 R36, RZ, RZ, UR4 ;  /* 0x00000004ff247e24 */ /* 0x020fe2000f8e00ff */
[----:B------:R-:W-:Y:S06]  /*14c60*/  @!P2 BRA `(.L_x_2350) ;  /* 0x00000000000ca947 */ /* 0x000fec0003800000 */
[----:B0-----:R-:W2:Y:S04]  /*14c70*/  LDG.E R5, desc[UR54][R2.64] ;  /* 0x0000003602057981 */ /* 0x001ea8000c1e1900 */
[----:B------:R-:W2:Y:S02]  /*14c80*/  LDG.E R36, desc[UR54][R2.64+0x4] ;  /* 0x0000043602247981 */ /* 0x000ea4000c1e1900 */
[----:B--2---:R-:W-:-:S07]  /*14c90*/  IMAD.IADD R36, R36, 0x1, -R5 ;  /* 0x0000000124247824 */ /* 0x004fce00078e0a05 */
.L_x_2350:
[----:B------:R-:W-:Y:S02]  /*14ca0*/  ULDC.64 UR4, c[0x0][0xa20] ;  /* 0x0002880000047ab9 */ /* 0x000fe40000000a00 */
[----:B------:R-:W-:-:S04]  /*14cb0*/  ISETP.NE.U32.AND P0, PT, RZ, UR4, PT ;  /* 0x00000004ff007c0c */ /* 0x000fc8000bf05070 */
[----:B------:R-:W-:-:S13]  /*14cc0*/  ISETP.NE.AND.EX P0, PT, RZ, UR5, PT, P0 ;  /* 0x00000005ff007c0c */ /* 0x000fda000bf05300 */
[----:B------:R-:W-:Y:S05]  /*14cd0*/  @!P0 BRA `(.L_x_2351) ;  /* 0x0000000000108947 */ /* 0x000fea0003800000 */
[----:B------:R-:W1:Y:S02]  /*14ce0*/  LDC.64 R2, c[0x0][0xa20] ;  /* 0x00028800ff027b82 */ /* 0x000e640000000a00 */
[----:B-1----:R-:W-:-:S05]  /*14cf0*/  IMAD.WIDE R2, R27, 0x4, R2 ;  /* 0x000000041b027825 */ /* 0x002fca00078e0202 */
[----:B------:R1:W5:Y:S01]  /*14d00*/  LDG.E R28, desc[UR54][R2.64] ;  /* 0x00000036021c7981 */ /* 0x000362000c1e1900 */
[----:B------:R-:W-:Y:S05]  /*14d10*/  BRA `(.L_x_2352) ;  /* 0x0000000000247947 */ /* 0x000fea0003800000 */
.L_x_2351:
[----:B------:R-:W-:Y:S02]  /*14d20*/  ULDC.64 UR4, c[0x0][0xa08] ;  /* 0x0002820000047ab9 */ /* 0x000fe40000000a00 */
[----:B------:R-:W-:-:S04]  /*14d30*/  ISETP.NE.U32.AND P0, PT, RZ, UR4, PT ;  /* 0x00000004ff007c0c */ /* 0x000fc8000bf05070 */
[----:B------:R-:W-:-:S13]  /*14d40*/  ISETP.NE.AND.EX P0, PT, RZ, UR5, PT, P0 ;  /* 0x00000005ff007c0c */ /* 0x000fda000bf05300 */
[----:B------:R-:W-:Y:S05]  /*14d50*/  @!P0 BRA `(.L_x_2352) ;  /* 0x0000000000148947 */ /* 0x000fea0003800000 */
[----:B------:R-:W1:Y:S02]  /*14d60*/  LDC.64 R2, c[0x0][0xa08] ;  /* 0x00028200ff027b82 */ /* 0x000e640000000a00 */
[----:B-1----:R-:W-:-:S05]  /*14d70*/  IMAD.WIDE R2, R27, 0x4, R2 ;  /* 0x000000041b027825 */ /* 0x002fca00078e0202 */
[----:B------:R-:W2:Y:S04]  /*14d80*/  LDG.E R28, desc[UR54][R2.64] ;  /* 0x00000036021c7981 */ /* 0x000ea8000c1e1900 */
[----:B0-----:R-:W2:Y:S02]  /*14d90*/  LDG.E R5, desc[UR54][R2.64+0x4] ;  /* 0x0000043602057981 */ /* 0x001ea4000c1e1900 */
[----:B--2---:R-:W-:-:S07]  /*14da0*/  IMAD.IADD R28, R5, 0x1, -R28 ;  /* 0x00000001051c7824 */ /* 0x004fce00078e0a1c */
.L_x_2352:
[----:B0-----:R-:W0:Y:S01]  /*14db0*/  LDC R0, c[0x0][0x448] ;  /* 0x00011200ff007b82 */ /* 0x001e220000000800 */
[----:B------:R-:W-:Y:S01]  /*14dc0*/  IMAD.SHL.U32 R34, R25, 0x40, RZ ;  /* 0x0000004019227824 */ /* 0x000fe200078e00ff */
[----:B------:R-:W-:Y:S01]  /*14dd0*/  LOP3.LUT R16, R16, 0xfffffeff, RZ, 0xc0, !PT ;  /* 0xfffffeff10107812 */ /* 0x000fe200078ec0ff */
[----:B-----5:R-:W-:-:S05]  /*14de0*/  IMAD.IADD R28, R28, 0x1, -R31 ;  /* 0x000000011c1c7824 */ /* 0x020fca00078e0a1f */
[----:B-1----:R-:W1:Y:S01]  /*14df0*/  LDC.64 R2, c[0x0][0x9e0] ;  /* 0x00027800ff027b82 */ /* 0x002e620000000a00 */
[----:B0-----:R-:W-:Y:S01]  /*14e00*/  ISETP.NE.AND P2, PT, R0, 0x1, PT ;  /* 0x000000010000780c */ /* 0x001fe20003f45270 */
[----:B------:R-:W-:Y:S01]  /*14e10*/  VIADD R0, R34, 0x3f ;  /* 0x0000003f22007836 */ /* 0x000fe20000000000 */
[----:B-1----:R-:W-:-:S11]  /*14e20*/  ISETP.GE.AND P1, PT, R3, 0x1, PT ;  /* 0x000000010300780c */ /* 0x002fd60003f26270 */
[----:B------:R-:W0:Y:S01]  /*14e30*/  @P2 LDC R5, c[0x0][0x44c] ;  /* 0x00011300ff052b82 */ /* 0x000e220000000800 */
[----:B------:R-:W-:-:S07]  /*14e40*/  @P2 LOP3.LUT R16, R16, 0x100, RZ, 0xfc, !PT ;  /* 0x0000010010102812 */ /* 0x000fce00078efcff */
[----:B------:R-:W1:Y:S01]  /*14e50*/  @P2 LDC R7, c[0x0][0x450] ;  /* 0x00011400ff072b82 */ /* 0x000e620000000800 */
[----:B0-----:R-:W-:Y:S01]  /*14e60*/  @P2 IMAD.HI.U32 R4, R0, R5, RZ ;  /* 0x0000000500042227 */ /* 0x001fe200078e00ff */
[----:B------:R-:W-:-:S04]  /*14e70*/  IADD3 R5, R28, 0x1, -R36 ;  /* 0x000000011c057810 */ /* 0x000fc80007ffe824 */
[----:B-1----:R-:W-:-:S05]  /*14e80*/  @P2 SHF.R.U32.HI R0, RZ, R7, R4 ;  /* 0x00000007ff002219 */ /* 0x002fca0000011604 */
[----:B------:R-:W-:-:S04]  /*14e90*/  IMAD.IADD R7, R5, 0x1, R0 ;  /* 0x0000000105077824 */ /* 0x000fc800078e0200 */
[----:B------:R-:W-:Y:S01]  /*14ea0*/  IMAD.IADD R2, R7, 0x1, R2 ;  /* 0x0000000107027824 */ /* 0x000fe200078e0202 */
[----:B------:R-:W-:Y:S06]  /*14eb0*/  @!P1 BRA `(.L_x_2353) ;  /* 0x0000000000489947 */ /* 0x000fec0003800000 */
[C---:B------:R-:W-:Y:S01]  /*14ec0*/  ISETP.GT.AND P0, PT, R7.reuse, RZ, PT ;  /* 0x000000ff0700720c */ /* 0x040fe20003f04270 */
[----:B------:R-:W-:Y:S01]  /*14ed0*/  BSSY B0, `(.L_x_2354) ;  /* 0x000000e000007945 */ /* 0x000fe20003800000 */
[----:B------:R-:W-:-:S11]  /*14ee0*/  VIADD R0, R7, 0xffffffff ;  /* 0xffffffff07007836 */ /* 0x000fd60000000000 */
        /* <DEDUP_REMOVED lines=8> */
.L_x_2355:
[----:B------:R-:W-:-:S13]  /*14f70*/  ISETP.NE.AND P0, PT, R3, 0x1, PT ;  /* 0x000000010300780c */ /* 0x000fda0003f05270 */
[----:B------:R-:W0:Y:S02]  /*14f80*/  @P0 LDC.64 R4, c[0x0][0x9e8] ;  /* 0x00027a00ff040b82 */ /* 0x000e240000000a00 */
[----:B0-----:R-:W-:-:S05]  /*14f90*/  @P0 IMAD.HI.U32 R4, R0, R4, RZ ;  /* 0x0000000400040227 */ /* 0x001fca00078e00ff */
[----:B------:R-:W-:-:S07]  /*14fa0*/  @P0 SHF.R.U32.HI R0, RZ, R5, R4 ;  /* 0x00000005ff000219 */ /* 0x000fce0000011604 */
.L_x_2356:
[----:B------:R-:W-:Y:S05]  /*14fb0*/  BSYNC B0 ;  /* 0x0000000000007941 */ /* 0x000fea0003800000 */
.L_x_2354:
[----:B------:R-:W-:-:S05]  /*14fc0*/  IMAD R5, R0, R3, R3 ;  /* 0x0000000300057224 */ /* 0x000fca00078e0203 */
[----:B------:R-:W-:-:S07]  /*14fd0*/  VIMNMX R2, R2, R5, PT ;  /* 0x0000000502027248 */ /* 0x000fce0003fe0100 */
.L_x_2353:
[----:B------:R-:W0:Y:S01]  /*14fe0*/  @P2 LDC R5, c[0x0][0x44c] ;  /* 0x00011300ff052b82 */ /* 0x000e220000000800 */
[----:B------:R-:W-:Y:S01]  /*14ff0*/  VIADD R2, R2, 0x3f ;  /* 0x0000003f02027836 */ /* 0x000fe20000000000 */
[----:B------:R-:W-:-:S06]  /*15000*/  ULDC UR4, c[0x0][0x9dc] ;  /* 0x0002770000047ab9 */ /* 0x000fcc0000000800 */
[----:B------:R-:W1:Y:S01]  /*15010*/  @P2 LDC R7, c[0x0][0x450] ;  /* 0x00011400ff072b82 */ /* 0x000e620000000800 */
[----:B0-----:R-:W-:-:S04]  /*15020*/  @P2 IMAD.HI.U32 R0, R34, R5, RZ ;  /* 0x0000000522002227 */ /* 0x001fc800078e00ff */
[----:B------:R-:W-:Y:S01]  /*15030*/  IMAD.MOV.U32 R5, RZ, RZ, R34 ;  /* 0x000000ffff057224 */ /* 0x000fe200078e0022 */
[----:B-1----:R-:W-:Y:S01]  /*15040*/  @P2 SHF.R.U32.HI R5, RZ, R7, R0 ;  /* 0x00000007ff052219 */ /* 0x002fe20000011600 */
[----:B------:R-:W-:Y:S01]  /*15050*/  VIADD R0, R28, 0x3f ;  /* 0x0000003f1c007836 */ /* 0x000fe20000000000 */
[----:B------:R-:W-:Y:S02]  /*15060*/  SHF.R.S32.HI R7, RZ, 0x1f, R2 ;  /* 0x0000001fff077819 */ /* 0x000fe40000011402 */
[----:B------:R-:W-:Y:S02]  /*15070*/  IADD3 R6, R5, R28, -R36 ;  /* 0x0000001c05067210 */ /* 0x000fe40007ffe824 */
[----:B------:R-:W-:Y:S02]  /*15080*/  LEA.HI R2, R7, R2, RZ, 0x6 ;  /* 0x0000000207027211 */ /* 0x000fe400078f30ff */
[----:B------:R-:W-:Y:S02]  /*15090*/  SHF.R.S32.HI R7, RZ, 0x1f, R0 ;  /* 0x0000001fff077819 */ /* 0x000fe40000011400 */
[----:B------:R-:W-:Y:S01]  /*150a0*/  SHF.R.S32.HI R9, RZ, 0x6, R2 ;  /* 0x00000006ff097819 */ /* 0x000fe20000011402 */
[----:B------:R-:W-:Y:S01]  /*150b0*/  VIADD R2, R6, -UR4 ;  /* 0x8000000406027c36 */ /* 0x000fe20008000000 */
[----:B------:R-:W-:-:S04]  /*150c0*/  LEA.HI R7, R7, R0, RZ, 0x6 ;  /* 0x0000000007077211 */ /* 0x000fc800078f30ff */
[----:B------:R-:W-:-:S04]  /*150d0*/  SHF.R.S32.HI R0, RZ, 0x6, R7 ;  /* 0x00000006ff007819 */ /* 0x000fc80000011407 */
[----:B------:R-:W-:Y:S01]  /*150e0*/  VIMNMX R0, R0, R9, PT ;  /* 0x0000000900007248 */ /* 0x000fe20003fe0100 */
[----:B------:R-:W-:Y:S06]  /*150f0*/  @!P1 BRA `(.L_x_2357) ;  /* 0x0000000000449947 */ /* 0x000fec0003800000 */
[----:B------:R-:W-:Y:S01]  /*15100*/  ISETP.GT.AND P0, PT, R6, -0x1, PT ;  /* 0xffffffff0600780c */ /* 0x000fe20003f04270 */
[----:B------:R-:W-:-:S12]  /*15110*/  BSSY B0, `(.L_x_2358) ;  /* 0x000000d000007945 */ /* 0x000fd80003800000 */
        /* <DEDUP_REMOVED lines=8> */
.L_x_2359:
[----:B------:R-:W-:-:S13]  /*151a0*/  ISETP.NE.AND P0, PT, R3, 0x1, PT ;  /* 0x000000010300780c */ /* 0x000fda0003f05270 */
[----:B------:R-:W0:Y:S02]  /*151b0*/  @P0 LDC.64 R4, c[0x0][0x9e8] ;  /* 0x00027a00ff040b82 */ /* 0x000e240000000a00 */
[----:B0-----:R-:W-:-:S05]  /*151c0*/  @P0 IMAD.HI.U32 R4, R6, R4, RZ ;  /* 0x0000000406040227 */ /* 0x001fca00078e00ff */
[----:B------:R-:W-:-:S07]  /*151d0*/  @P0 SHF.R.U32.HI R6, RZ, R5, R4 ;  /* 0x00000005ff060219 */ /* 0x000fce0000011604 */
.L_x_2360:
[----:B------:R-:W-:Y:S05]  /*151e0*/  BSYNC B0 ;  /* 0x0000000000007941 */ /* 0x000fea0003800000 */
.L_x_2358:
[----:B------:R-:W-:-:S05]  /*151f0*/  IMAD R3, R6, R3, RZ ;  /* 0x0000000306037224 */ /* 0x000fca00078e02ff */
[----:B------:R-:W-:-:S07]  /*15200*/  VIMNMX R2, R2, R3, !PT ;  /* 0x0000000302027248 */ /* 0x000fce0007fe0100 */
.L_x_2357:
[----:B------:R-:W-:Y:S01]  /*15210*/  SHF.R.S32.HI R3, RZ, 0x1f, R2 ;  /* 0x0000001fff037819 */ /* 0x000fe20000011402 */
[----:B------:R-:W-:Y:S03]  /*15220*/  BSSY B0, `(.L_x_2361) ;  /* 0x000002a000007945 */ /* 0x000fe60003800000 */
[----:B------:R-:W-:Y:S02]  /*15230*/  LEA.HI R3, R3, R2, RZ, 0x6 ;  /* 0x0000000203037211 */ /* 0x000fe400078f30ff */
[----:B------:R-:W-:Y:S02]  /*15240*/  LOP3.LUT R2, R26, 0xff000000, RZ, 0xc0, !PT ;  /* 0xff0000001a027812 */ /* 0x000fe400078ec0ff */
[----:B------:R-:W-:-:S04]  /*15250*/  SHF.R.S32.HI R3, RZ, 0x6, R3 ;  /* 0x00000006ff037819 */ /* 0x000fc80000011403 */
[----:B------:R-:W-:Y:S02]  /*15260*/  VIMNMX R30, RZ, R3, !PT ;  /* 0x00000003ff1e7248 */ /* 0x000fe40007fe0100 */
[----:B------:R-:W-:Y:S02]  /*15270*/  SHF.R.U32.HI R3, RZ, 0x8, R2 ;  /* 0x00000008ff037819 */ /* 0x000fe40000011602 */
[----:B------:R-:W-:Y:S02]  /*15280*/  ISETP.GT.AND P0, PT, R0, R30, PT ;  /* 0x0000001e0000720c */ /* 0x000fe40003f04270 */
[----:B------:R-:W-:-:S04]  /*15290*/  LOP3.LUT R2, R26, 0xff0000, RZ, 0xc0, !PT ;  /* 0x00ff00001a027812 */ /* 0x000fc800078ec0ff */
[----:B------:R-:W-:Y:S01]  /*152a0*/  LEA.HI R2, R2, R3, RZ, 0x10 ;  /* 0x0000000302027211 */ /* 0x000fe200078f80ff */
[----:B------:R-:W-:-:S03]  /*152b0*/  IMAD.MOV.U32 R3, RZ, RZ, RZ ;  /* 0x000000ffff037224 */ /* 0x000fc600078e00ff */
[----:B------:R-:W-:-:S03]  /*152c0*/  LOP3.LUT R4, R2, 0xff, RZ, 0xc0, !PT ;  /* 0x000000ff02047812 */ /* 0x000fc600078ec0ff */
[----:B------:R-:W-:Y:S05]  /*152d0*/  @!P0 BRA `(.L_x_2362) ;  /* 0x0000000000788947 */ /* 0x000fea0003800000 */
[----:B------:R-:W-:-:S04]  /*152e0*/  SHF.R.U32.HI R5, RZ, 0x10, R2 ;  /* 0x00000010ff057819 */ /* 0x000fc80000011602 */
[----:B------:R-:W-:-:S13]  /*152f0*/  ISETP.NE.AND P0, PT, R5, RZ, PT ;  /* 0x000000ff0500720c */ /* 0x000fda0003f05270 */
[----:B------:R-:W0:Y:S02]  /*15300*/  @!P0 LDC R5, c[0x0][0x9f0] ;  /* 0x00027c00ff058b82 */ /* 0x000e240000000800 */
[----:B0-----:R-:W-:Y:S02]  /*15310*/  IABS R7, R5 ;  /* 0x0000000500077213 */ /* 0x001fe40000000000 */
[----:B------:R-:W-:Y:S02]  /*15320*/  IADD3 R9, R5, -0x1, R0 ;  /* 0xffffffff05097810 */ /* 0x000fe40007ffe000 */
[----:B------:R-:W0:Y:S03]  /*15330*/  I2F.RP R10, R7 ;  /* 0x00000007000a7306 */ /* 0x000e260000209400 */
[----:B------:R-:W-:-:S05]  /*15340*/  IMAD.IADD R6, R9, 0x1, -R30 ;  /* 0x0000000109067824 */ /* 0x000fca00078e0a1e */
[----:B------:R-:W-:-:S04]  /*15350*/  LOP3.LUT R2, R6, R5, RZ, 0x3c, !PT ;  /* 0x0000000506027212 */ /* 0x000fc800078e3cff */
[----:B------:R-:W-:Y:S01]  /*15360*/  ISETP.GE.AND P2, PT, R2, RZ, PT ;  /* 0x000000ff0200720c */ /* 0x000fe20003f46270 */
[----:B0-----:R-:W0:Y:S02]  /*15370*/  MUFU.RCP R10, R10 ;  /* 0x0000000a000a7308 */ /* 0x001e240000001000 */
[----:B0-----:R-:W-:-:S06]  /*15380*/  VIADD R11, R10, 0xffffffe ;  /* 0x0ffffffe0a0b7836 */ /* 0x001fcc0000000000 */
[----:B------:R-:W0:Y:S02]  /*15390*/  F2I.FTZ.U32.TRUNC.NTZ R3, R11 ;  /* 0x0000000b00037305 */ /* 0x000e24000021f000 */
[----:B0-----:R-:W-:-:S04]  /*153a0*/  IMAD.MOV R2, RZ, RZ, -R3 ;  /* 0x000000ffff027224 */ /* 0x001fc800078e0a03 */
        /* <DEDUP_REMOVED lines=17> */
.L_x_2362:
[----:B------:R-:W-:Y:S05]  /*154c0*/  BSYNC B0 ;  /* 0x0000000000007941 */ /* 0x000fea0003800000 */
.L_x_2361:
[-C--:B------:R-:W-:Y:S01]  /*154d0*/  IMAD R30, R4, R3.reuse, R30 ;  /* 0x00000003041e7224 */ /* 0x080fe200078e021e */
[----:B------:R-:W-:Y:S04]  /*154e0*/  BSSY B7, `(.L_x_2363) ;  /* 0x0000350000077945 */ /* 0x000fe80003800000 */
        /* <DEDUP_REMOVED lines=21> */
.L_x_2364:
        /* <DEDUP_REMOVED lines=20> */
.L_x_2367:
[----:B------:R-:W-:Y:S05]  /*15780*/  BSYNC B6 ;  /* 0x0000000000067941 */ /* 0x000fea0003800000 */
.L_x_2366:
        /* <DEDUP_REMOVED lines=20> */
.L_x_2370:
        /* <DEDUP_REMOVED lines=15> */
.L_x_2369:
[----:B------:R-:W-:Y:S05]  /*159c0*/  BSYNC B6 ;  /* 0x0000000000067941 */ /* 0x000fea0003800000 */
.L_x_2368:
[----:B------:R-:W0:Y:S01]  /*159d0*/  S2R R19, SR_TID.X ;  /* 0x0000000000137919 */ /* 0x000e220000002100 */
[----:B------:R-:W-:Y:S01]  /*159e0*/  ULDC.64 UR4, c[0x0][0x9f8] ;  /* 0x00027e0000047ab9 */ /* 0x000fe20000000a00 */
[----:B------:R-:W-:Y:S01]  /*159f0*/  IMAD.MOV.U32 R23, RZ, RZ, R27 ;  /* 0x000000ffff177224 */ /* 0x000fe200078e001b */
[----:B------:R-:W-:Y:S01]  /*15a00*/  ISETP.NE.U32.AND P0, PT, RZ, UR4, PT ;  /* 0x00000004ff007c0c */ /* 0x000fe2000bf05070 */
[----:B------:R-:W1:Y:S01]  /*15a10*/  S2R R20, SR_TID.X ;  /* 0x0000000000147919 */ /* 0x000e620000002100 */
[----:B------:R-:W-:Y:S01]  /*15a20*/  ULDC UR4, c[0x0][0x320] ;  /* 0x0000c80000047ab9 */ /* 0x000fe20000000800 */
[----:B------:R-:W2:Y:S01]  /*15a30*/  LDC R10, c[0x0][0x430] ;  /* 0x00010c00ff0a7b82 */ /* 0x000ea20000000800 */
[----:B------:R-:W-:-:S13]  /*15a40*/  ISETP.NE.AND.EX P0, PT, RZ, UR5, PT, P0 ;  /* 0x00000005ff007c0c */ /* 0x000fda000bf05300 */
[----:B------:R-:W3:Y:S01]  /*15a50*/  @P0 LDC.64 R2, c[0x0][0x9f8] ;  /* 0x00027e00ff020b82 */ /* 0x000ee20000000a00 */
[----:B0-----:R-:W-:-:S05]  /*15a60*/  IMAD.SHL.U32 R19, R19, 0x8, RZ ;  /* 0x0000000813137824 */ /* 0x001fca00078e00ff */
[----:B------:R-:W-:-:S04]  /*15a70*/  LOP3.LUT R19, R19, 0x38, RZ, 0xc0, !PT ;  /* 0x0000003813137812 */ /* 0x000fc800078ec0ff */
[C---:B------:R-:W-:Y:S02]  /*15a80*/  LOP3.LUT R21, R19.reuse, 0x40, RZ, 0xfc, !PT ;  /* 0x0000004013157812 */ /* 0x040fe400078efcff */
[----:B------:R-:W-:Y:S01]  /*15a90*/  LOP3.LUT R29, R19, 0x180, RZ, 0xfc, !PT ;  /* 0x00000180131d7812 */ /* 0x000fe200078efcff */
[----:B---3--:R-:W-:Y:S01]  /*15aa0*/  @P0 IMAD.WIDE R2, R27, 0x4, R2 ;  /* 0x000000041b020825 */ /* 0x008fe200078e0202 */
[----:B------:R-:W-:Y:S02]  /*15ab0*/  ISETP.GE.AND P3, PT, R21, UR4, PT ;  /* 0x0000000415007c0c */ /* 0x000fe4000bf66270 */
[----:B------:R-:W0:Y:S01]  /*15ac0*/  S2R R21, SR_TID.X ;  /* 0x0000000000157919 */ /* 0x000e220000002100 */
[----:B------:R-:W-:Y:S01]  /*15ad0*/  LOP3.LUT R19, R19, 0x1c0, RZ, 0xfc, !PT ;  /* 0x000001c013137812 */ /* 0x000fe200078efcff */
[----:B------:R3:W5:Y:S03]  /*15ae0*/  @P0 LDG.E R23, desc[UR54][R2.64] ;  /* 0x0000003602170981 */ /* 0x000766000c1e1900 */
[----:B------:R-:W-:Y:S01]  /*15af0*/  ISETP.GE.AND P0, PT, R19, UR4, PT ;  /* 0x0000000413007c0c */ /* 0x000fe2000bf06270 */
[----:B-1----:R-:W-:Y:S01]  /*15b00*/  IMAD.SHL.U32 R20, R20, 0x8, RZ ;  /* 0x0000000814147824 */ /* 0x002fe200078e00ff */
[----:B------:R-:W-:Y:S01]  /*15b10*/  LOP3.LUT R16, R16, 0xffffffbf, RZ, 0xc0, !PT ;  /* 0xffffffbf10107812 */ /* 0x000fe200078ec0ff */
[----:B------:R-:W1:Y:S01]  /*15b20*/  S2R R19, SR_TID.X ;  /* 0x0000000000137919 */ /* 0x000e620000002100 */
[----:B------:R-:W-:Y:S01]  /*15b30*/  UMOV UR5, 0xffffffff ;  /* 0xffffffff00057882 */ /* 0x000fe20000000000 */
[----:B------:R-:W-:-:S02]  /*15b40*/  ISETP.GE.AND P1, PT, R29, UR4, PT ;  /* 0x000000041d007c0c */ /* 0x000fc4000bf26270 */
[----:B------:R-:W-:Y:S02]  /*15b50*/  LOP3.LUT R20, R20, 0x38, RZ, 0xc0, !PT ;  /* 0x0000003814147812 */ /* 0x000fe400078ec0ff */
[----:B------:R-:W-:Y:S02]  /*15b60*/  @P3 LOP3.LUT R16, R16, 0x40, RZ, 0xfc, !PT ;  /* 0x0000004010103812 */ /* 0x000fe400078efcff */
[----:B------:R-:W-:Y:S02]  /*15b70*/  ISETP.GE.AND P2, PT, R20, UR4, PT ;  /* 0x0000000414007c0c */ /* 0x000fe4000bf46270 */
[----:B------:R-:W-:Y:S02]  /*15b80*/  LOP3.LUT R16, R16, 0xffffff7f, RZ, 0xc0, !PT ;  /* 0xffffff7f10107812 */ /* 0x000fe400078ec0ff */
[----:B------:R-:W-:Y:S02]  /*15b90*/  SEL R6, RZ, 0x40, P1 ;  /* 0x00000040ff067807 */ /* 0x000fe40000800000 */
[----:B------:R-:W-:-:S07]  /*15ba0*/  LEA R0, R25, 0xffffffc0, 0x6 ;  /* 0xffffffc019007811 */ /* 0x000fce00078e30ff */
[----:B------:R-:W-:Y:S01]  /*15bb0*/  @P2 LOP3.LUT R16, R16, 0x80, RZ, 0xfc, !PT ;  /* 0x0000008010102812 */ /* 0x000fe200078efcff */
[----:B0-----:R-:W-:-:S03]  /*15bc0*/  IMAD.SHL.U32 R21, R21, 0x8, RZ ;  /* 0x0000000815157824 */ /* 0x001fc600078e00ff */
[----:B------:R-:W-:Y:S02]  /*15bd0*/  LOP3.LUT R16, R16, 0xffffffdf, RZ, 0xc0, !PT ;  /* 0xffffffdf10107812 */ /* 0x000fe400078ec0ff */
[----:B------:R-:W-:Y:S01]  /*15be0*/  LOP3.LUT R21, R21, 0x38, RZ, 0xc0, !PT ;  /* 0x0000003815157812 */ /* 0x000fe200078ec0ff */
[----:B-1----:R-:W-:-:S03]  /*15bf0*/  IMAD.SHL.U32 R19, R19, 0x8, RZ ;  /* 0x0000000813137824 */ /* 0x002fc600078e00ff */
[----:B------:R-:W-:Y:S02]  /*15c00*/  LOP3.LUT R21, R21, 0x80, RZ, 0xfc, !PT ;  /* 0x0000008015157812 */ /* 0x000fe400078efcff */
[----:B------:R-:W-:Y:S02]  /*15c10*/  LOP3.LUT R19, R19, 0x38, RZ, 0xc0, !PT ;  /* 0x0000003813137812 */ /* 0x000fe400078ec0ff */
[----:B------:R-:W-:Y:S02]  /*15c20*/  ISETP.GE.AND P5, PT, R21, UR4, PT ;  /* 0x0000000415007c0c */ /* 0x000fe4000bfa6270 */
[----:B------:R-:W-:Y:S02]  /*15c30*/  LOP3.LUT R21, R19, 0xc0, RZ, 0xfc, !PT ;  /* 0x000000c013157812 */ /* 0x000fe400078efcff */
[----:B------:R-:W-:Y:S02]  /*15c40*/  SEL R19, RZ, 0x80, P0 ;  /* 0x00000080ff137807 */ /* 0x000fe40000000000 */
[----:B------:R-:W-:-:S02]  /*15c50*/  ISETP.GE.AND P4, PT, R21, UR4, PT ;  /* 0x0000000415007c0c */ /* 0x000fc4000bf86270 */
[C---:B------:R-:W-:Y:S02]  /*15c60*/  LOP3.LUT R21, R20.reuse, 0x100, RZ, 0xfc, !PT ;  /* 0x0000010014157812 */ /* 0x040fe400078efcff */
[----:B------:R-:W-:Y:S02]  /*15c70*/  LOP3.LUT R20, R20, 0x140, RZ, 0xfc, !PT ;  /* 0x0000014014147812 */ /* 0x000fe400078efcff */
[----:B------:R-:W-:Y:S02]  /*15c80*/  ISETP.GE.AND P3, PT, R21, UR4, PT ;  /* 0x0000000415007c0c */ /* 0x000fe4000bf66270 */
[----:B------:R-:W-:Y:S02]  /*15c90*/  @P5 LOP3.LUT R16, R16, 0x20, RZ, 0xfc, !PT ;  /* 0x0000002010105812 */ /* 0x000fe400078efcff */
[----:B------:R-:W-:Y:S02]  /*15ca0*/  ISETP.GE.AND P2, PT, R20, UR4, PT ;  /* 0x0000000414007c0c */ /* 0x000fe4000bf46270 */
[----:B------:R-:W-:-:S04]  /*15cb0*/  LOP3.LUT R16, R16, 0xffffffef, RZ, 0xc0, !PT ;  /* 0xffffffef10107812 */ /* 0x000fc800078ec0ff */
[----:B------:R-:W-:-:S04]  /*15cc0*/  @P4 LOP3.LUT R16, R16, 0x10, RZ, 0xfc, !PT ;  /* 0x0000001010104812 */ /* 0x000fc800078efcff */
[----:B------:R-:W-:-:S04]  /*15cd0*/  LOP3.LUT R16, R16, 0xfffffffb, RZ, 0xc0, !PT ;  /* 0xfffffffb10107812 */ /* 0x000fc800078ec0ff */
[----:B------:R-:W-:-:S04]  /*15ce0*/  @P2 LOP3.LUT R16, R16, 0x4, RZ, 0xfc, !PT ;  /* 0x0000000410102812 */ /* 0x000fc800078efcff */
[----:B------:R-:W-:-:S04]  /*15cf0*/  LOP3.LUT R16, R16, 0xfffffff7, RZ, 0xc0, !PT ;  /* 0xfffffff710107812 */ /* 0x000fc800078ec0ff */
[----:B------:R-:W-:Y:S01]  /*15d00*/  @P3 LOP3.LUT R16, R16, 0x8, RZ, 0xfc, !PT ;  /* 0x0000000810103812 */ /* 0x000fe200078efcff */
[----:B--23--:R-:W-:Y:S06]  /*15d10*/  BRA.DIV UR5, `(.L_x_2371) ;  /* 0x00000046052c7947 */ /* 0x00cfec000b800000 */
.L_x_2438:
        /* <DEDUP_REMOVED lines=28> */
[C---:B------:R-:W-:Y:S02]  /*15ee0*/  LOP3.LUT P1, RZ, R16.reuse, 0x40, RZ, 0xc0, !PT ;  /* 0x0000004010ff7812 */ /* 0x040fe4000782c0ff */
        /* <DEDUP_REMOVED lines=19> */
[----:B------:R0:W-:Y:S01]  /*16020*/  STL [R1+0x14], R6 ;  /* 0x0000140601007387 */ /* 0x0001e20000100800 */
[----:B------:R-:W-:-:S09]  /*16030*/  IMAD R35, R10, R2, R35 ;  /* 0x000000020a237224 */ /* 0x000fd200078e0223 */
[----:B------:R-:W-:-:S04]  /*16040*/  @P0 LOP3.LUT R16, R16, 0x400, RZ, 0xfc, !PT ;  /* 0x0000040010100812 */ /* 0x000fc800078efcff */
[----:B------:R-:W-:-:S04]  /*16050*/  LOP3.LUT R16, R16, 0xfffffffe, RZ, 0xc0, !PT ;  /* 0xfffffffe10107812 */ /* 0x000fc800078ec0ff */
[----:B------:R-:W-:Y:S01]  /*16060*/  @P1 LOP3.LUT R16, R16, 0x1, RZ, 0xfc, !PT ;  /* 0x0000000110101812 */ /* 0x000fe200078efcff */
[----:B0-----:R-:W-:Y:S06]  /*16070*/  @!P0 BRA `(.L_x_2372) ;  /* 0x0000000000048947 */ /* 0x001fec0003800000 */
[----:B------:R-:W-:Y:S01]  /*16080*/  BPT.TRAP 0x1 ;  /* 0x000000040000795c */ /* 0x000fe20000300000 */
.L_x_2372:
[----:B------:R-:W-:Y:S01]  /*16090*/  IADD3 R28, -R37, R28, -R0 ;  /* 0x0000001c251c7210 */ /* 0x000fe20007ffe900 */
[----:B------:R-:W-:Y:S01]  /*160a0*/  IMAD R25, R18, 0x8, R17 ;  /* 0x0000000812197824 */ /* 0x000fe200078e0211 */
[----:B------:R-:W-:Y:S01]  /*160b0*/  SHF.L.U32 R0, R22, 0x1f, RZ ;  /* 0x0000001f16007819 */ /* 0x000fe200000006ff */
[----:B------:R-:W-:Y:S03]  /*160c0*/  BSSY B0, `(.L_x_2373) ;  /* 0x0000003000007945 */ /* 0x000fe60003800000 */
[----:B------:R-:W0:Y:S02]  /*160d0*/  SYNCS.PHASECHK.TRANS64.TRYWAIT P0, [R25+URZ+0x28c40], R0 ;  /* 0x028c4000190075a7 */ /* 0x000e24000800017f */
[----:B0-----:R-:W-:Y:S05]  /*160e0*/  @!P0 BRA `(.L_x_2374) ;  /* 0x00000040006c8947 */ /* 0x001fea0003800000 */
.L_x_2439:
[----:B------:R-:W-:Y:S05]  /*160f0*/  BSYNC B0 ;  /* 0x0000000000007941 */ /* 0x000fea0003800000 */
.L_x_2373:
        /* <DEDUP_REMOVED lines=63> */
.L_x_2449:
        /* <DEDUP_REMOVED lines=10> */
.L_x_2376:
        /* <DEDUP_REMOVED lines=11> */
.L_x_2377:
[----:B------:R-:W-:Y:S01]  /*16640*/  VIADD R0, R17, 0x20400 ;  /* 0x0002040011007836 */ /* 0x000fe20000000000 */
[----:B------:R1:W-:Y:S06]  /*16650*/  SYNCS.ARRIVE.TRANS64.A1T0 RZ, [R25+URZ+0x28c30], RZ ;  /* 0x028c30ff19ff79a7 */ /* 0x0003ec000810003f */
[----:B------:R-:W-:Y:S05]  /*16660*/  WARPSYNC.ALL ;  /* 0x0000000000007948 */ /* 0x000fea0003800000 */
[----:B------:R-:W-:Y:S01]  /*16670*/  BAR.SYNC.DEFER_BLOCKING 0x8, 0x100 ;  /* 0x0204000000007b1d */ /* 0x000fe20000010000 */
[----:B------:R-:W-:-:S05]  /*16680*/  LOP3.LUT P0, RZ, R0, 0x3ff, RZ, 0xc0, !PT ;  /* 0x000003ff00ff7812 */ /* 0x000fca000780c0ff */
[----:B------:R-:W-:Y:S08]  /*16690*/  BSSY B6, `(.L_x_2378) ;  /* 0x0000012000067945 */ /* 0x000ff00003800000 */
        /* <DEDUP_REMOVED lines=17> */
.L_x_2379:
[----:B------:R-:W-:Y:S05]  /*167b0*/  BSYNC B6 ;  /* 0x0000000000067941 */ /* 0x000fea0003800000 */
.L_x_2378:
[----:B0-----:R-:W2:Y:S01]  /*167c0*/  LDL.LU R2, [R1] ;  /* 0x0000000001027983 */ /* 0x001ea20000300800 */
[----:B------:R-:W0:Y:S01]  /*167d0*/  LDC R20, c[0x0][0x448] ;  /* 0x00011200ff147b82 */ /* 0x000e220000000800 */
[----:B------:R-:W-:Y:S01]  /*167e0*/  ULDC.64 UR4, c[0x0][0x298] ;  /* 0x0000a60000047ab9 */ /* 0x000fe20000000a00 */
[----:B------:R-:W-:Y:S01]  /*167f0*/  LOP3.LUT P6, RZ, R16, 0x200, RZ, 0xc0, !PT ;  /* 0x0000020010ff7812 */ /* 0x000fe200078cc0ff */
[----:B------:R3:W5:Y:S01]  /*16800*/  LDL R7, [R1+0x18] ;  /* 0x0000180001077983 */ /* 0x0007620000100800 */
[----:B------:R-:W-:-:S04]  /*16810*/  SHF.R.S32.HI R4, RZ, 0x1f, R27 ;  /* 0x0000001fff047819 */ /* 0x000fc8000001141b */
[----:B------:R-:W-:Y:S01]  /*16820*/  SEL R4, R4, RZ, !P6 ;  /* 0x000000ff04047207 */ /* 0x000fe20007000000 */
[----:B------:R-:W4:Y:S02]  /*16830*/  S2R R8, SR_TID.X ;  /* 0x0000000000087919 */ /* 0x000f240000002100 */
[----:B----4-:R-:W-:-:S05]  /*16840*/  IMAD.SHL.U32 R8, R8, 0x8, RZ ;  /* 0x0000000808087824 */ /* 0x010fca00078e00ff */
[----:B------:R-:W-:Y:S02]  /*16850*/  LOP3.LUT R8, R8, 0x38, RZ, 0xc0, !PT ;  /* 0x0000003808087812 */ /* 0x000fe400078ec0ff */
[----:B--2---:R-:W-:-:S05]  /*16860*/  SHF.R.S32.HI R0, RZ, 0x1f, R2 ;  /* 0x0000001fff007819 */ /* 0x004fca0000011402 */
[----:B------:R-:W-:-:S04]  /*16870*/  IMAD R0, R0, UR4, RZ ;  /* 0x0000000400007c24 */ /* 0x000fc8000f8e02ff */
[C---:B------:R-:W-:Y:S02]  /*16880*/  IMAD R0, R2.reuse, UR5, R0 ;  /* 0x0000000502007c24 */ /* 0x040fe4000f8e0200 */
[----:B------:R-:W-:Y:S01]  /*16890*/  IMAD.WIDE.U32 R2, R2, UR4, RZ ;  /* 0x0000000402027c25 */ /* 0x000fe2000f8e00ff */
[----:B------:R-:W-:-:S03]  /*168a0*/  ULDC.64 UR4, c[0x0][0x2d8] ;  /* 0x0000b60000047ab9 */ /* 0x000fc60000000a00 */
[----:B------:R-:W-:Y:S01]  /*168b0*/  IMAD.IADD R3, R3, 0x1, R0 ;  /* 0x0000000103037824 */ /* 0x000fe200078e0200 */
[----:B------:R-:W-:Y:S02]  /*168c0*/  SEL R0, R27, RZ, !P6 ;  /* 0x000000ff1b007207 */ /* 0x000fe40007000000 */
[----:B0-----:R-:W-:Y:S01]  /*168d0*/  ISETP.NE.AND P6, PT, R20, 0x1, PT ;  /* 0x000000011400780c */ /* 0x001fe20003fc5270 */
[C---:B------:R-:W-:Y:S01]  /*168e0*/  IMAD.WIDE.U32 R2, R26.reuse, UR4, R2 ;  /* 0x000000041a027c25 */ /* 0x040fe2000f8e0002 */
[----:B------:R-:W0:Y:S03]  /*168f0*/  S2R R20, SR_TID.X ;  /* 0x0000000000147919 */ /* 0x000e260000002100 */
[----:B------:R-:W-:Y:S01]  /*16900*/  IMAD R3, R26, UR5, R3 ;  /* 0x000000051a037c24 */ /* 0x000fe2000f8e0203 */
[----:B------:R-:W-:Y:S02]  /*16910*/  ULDC.64 UR4, c[0x0][0x2e0] ;  /* 0x0000b80000047ab9 */ /* 0x000fe40000000a00 */
[----:B------:R-:W-:-:S02]  /*16920*/  IMAD R4, R4, UR4, RZ ;  /* 0x0000000404047c24 */ /* 0x000fc4000f8e02ff */
[----:B------:R-:W-:-:S03]  /*16930*/  IMAD.WIDE.U32 R2, R0, UR4, R2 ;  /* 0x0000000400027c25 */ /* 0x000fc6000f8e0002 */
[----:B------:R-:W2:Y:S01]  /*16940*/  @P6 LDC R6, c[0x0][0x44c] ;  /* 0x00011300ff066b82 */ /* 0x000ea20000000800 */
[----:B------:R-:W-:Y:S01]  /*16950*/  IMAD R4, R0, UR5, R4 ;  /* 0x0000000500047c24 */ /* 0x000fe2000f8e0204 */
[----:B------:R-:W-:-:S03]  /*16960*/  ULDC.64 UR4, c[0x0][0x2d0] ;  /* 0x0000b40000047ab9 */ /* 0x000fc60000000a00 */
[----:B------:R-:W-:-:S03]  /*16970*/  IMAD.IADD R3, R3, 0x1, R4 ;  /* 0x0000000103037824 */ /* 0x000fc600078e0204 */
[----:B------:R-:W4:Y:S01]  /*16980*/  @P6 LDC R0, c[0x0][0x450] ;  /* 0x00011400ff006b82 */ /* 0x000f220000000800 */
[----:B0-----:R-:W-:-:S05]  /*16990*/  IMAD.SHL.U32 R20, R20, 0x10, RZ ;  /* 0x0000001014147824 */ /* 0x001fca00078e00ff */
[----:B------:R-:W-:-:S05]  /*169a0*/  LOP3.LUT R20, R37, 0x70, R20, 0xf8, !PT ;  /* 0x0000007025147812 */ /* 0x000fca00078ef814 */
[----:B------:R-:W-:-:S04]  /*169b0*/  IMAD.IADD R5, R20, 0x1, R34 ;  /* 0x0000000114057824 */ /* 0x000fc800078e0222 */
[----:B--2---:R-:W-:-:S04]  /*169c0*/  @P6 IMAD.HI.U32 R6, R5, R6, RZ ;  /* 0x0000000605066227 */ /* 0x004fc800078e00ff */
[----:B------:R-:W-:Y:S01]  /*169d0*/  IMAD.MOV.U32 R4, RZ, RZ, R5 ;  /* 0x000000ffff047224 */ /* 0x000fe200078e0005 */
[----:B----4-:R-:W-:Y:S02]  /*169e0*/  @P6 SHF.R.U32.HI R4, RZ, R0, R6 ;  /* 0x00000000ff046219 */ /* 0x010fe40000011606 */
[----:B------:R-:W0:Y:S03]  /*169f0*/  LDC R6, c[0x0][0x448] ;  /* 0x00011200ff067b82 */ /* 0x000e260000000800 */
[----:B------:R-:W-:Y:S02]  /*16a00*/  IMAD.MOV R0, RZ, RZ, -R4 ;  /* 0x000000ffff007224 */ /* 0x000fe400078e0a04 */
[----:B------:R-:W-:-:S04]  /*16a10*/  IMAD.WIDE.U32 R2, R4, UR4, R2 ;  /* 0x0000000404027c25 */ /* 0x000fc8000f8e0002 */
[----:B0-----:R-:W-:Y:S01]  /*16a20*/  IMAD R0, R6, R0, R5 ;  /* 0x0000000006007224 */ /* 0x001fe200078e0205 */
[----:B------:R-:W-:-:S05]  /*16a30*/  SHF.R.S32.HI R5, RZ, 0x1f, R4 ;  /* 0x0000001fff057819 */ /* 0x000fca0000011404 */
        /* <DEDUP_REMOVED lines=15> */
[----:B---3--:R-:W-:Y:S11]  /*16b30*/  BRA.DIV UR5, `(.L_x_2380) ;  /* 0x0000003e053c7947 */ /* 0x008ff6000b800000 */
[----:B------:R-:W0:Y:S01]  /*16b40*/  SHFL.IDX PT, R3, R0, RZ, 0x181f ;  /* 0x00181fff00037589 */ /* 0x000e2200000e0000 */
[----:B------:R-:W-:Y:S02]  /*16b50*/  IMAD R36, R36, R6, RZ ;  /* 0x0000000624247224 */ /* 0x000fe400078e02ff */
[----:B------:R-:W-:Y:S01]  /*16b60*/  IMAD.IADD R34, R37, 0x1, R34 ;  /* 0x0000000125227824 */ /* 0x000fe200078e0222 */
[----:B------:R-:W2:Y:S04]  /*16b70*/  SHFL.IDX PT, R2, R4, RZ, 0x181f ;  /* 0x00181fff04027589 */ /* 0x000ea800000e0000 */
[----:B------:R-:W-:-:S13]  /*16b80*/  ISETP.GE.AND P0, PT, R34, R36, PT ;  /* 0x000000242200720c */ /* 0x000fda0003f06270 */
[----:B0-----:R-:W-:-:S05]  /*16b90*/  @!P0 LEA R3, P2, R8, R3, 0x1 ;  /* 0x0000000308038211 */ /* 0x001fca00078408ff */
[----:B--2---:R-:W-:-:S05]  /*16ba0*/  @!P0 IMAD.X R2, RZ, RZ, R2, P2 ;  /* 0x000000ffff028224 */ /* 0x004fca00010e0602 */
[----:B------:R-:W-:-:S04]  /*16bb0*/  @!P0 LOP3.LUT R3, R3, R2, RZ, 0x3c, !PT ;  /* 0x0000000203038212 */ /* 0x000fc800078e3cff */
[----:B------:R-:W-:-:S04]  /*16bc0*/  @!P0 LOP3.LUT R2, R3, R2, RZ, 0x3c, !PT ;  /* 0x0000000203028212 */ /* 0x000fc800078e3cff */
[----:B------:R-:W-:-:S05]  /*16bd0*/  @!P0 LOP3.LUT R3, R3, R2, RZ, 0x3c, !PT ;  /* 0x0000000203038212 */ /* 0x000fca00078e3cff */
[----:B------:R-:W-:Y:S01]  /*16be0*/  @!PT LDS RZ, [RZ] ;  /* 0x00000000fffff984 */ /* 0x000fe20000000800 */
[----:B-----5:R0:W-:Y:S02]  /*16bf0*/  @!P0 LDGSTS.E.BYPASS.LTC128B.128 [R7+0x20400], desc[UR54][R2.64], !P1 ;  /* 0x2040000002078fae */ /* 0x0201e4000c901d76 */
[----:B0-----:R-:W-:Y:S02]  /*16c00*/  VIADD R2, R34, 0x10 ;  /* 0x0000001022027836 */ /* 0x001fe40000000000 */
[----:B------:R-:W0:Y:S03]  /*16c10*/  SHFL.IDX PT, R3, R0, 0x1, 0x181f ;  /* 0x00381f0000037f89 */ /* 0x000e2600000e0000 */
[----:B------:R-:W-:Y:S02]  /*16c20*/  ISETP.GE.AND P0, PT, R2, R36, PT ;  /* 0x000000240200720c */ /* 0x000fe40003f06270 */
[----:B------:R-:W2:Y:S11]  /*16c30*/  SHFL.IDX PT, R2, R4, 0x1, 0x181f ;  /* 0x00381f0004027f89 */ /* 0x000eb600000e0000 */
[----:B0-----:R-:W-:-:S05]  /*16c40*/  @!P0 LEA R3, P2, R8, R3, 0x1 ;  /* 0x0000000308038211 */ /* 0x001fca00078408ff */
[----:B--2---:R-:W-:-:S05]  /*16c50*/  @!P0 IMAD.X R2, RZ, RZ, R2, P2 ;  /* 0x000000ffff028224 */ /* 0x004fca00010e0602 */
        /* <DEDUP_REMOVED lines=8> */
[----:B------:R-:W2:Y:S04]  /*16ce0*/  SHFL.IDX PT, R2, R4, 0x2, 0x181f ;  /* 0x00581f0004027f89 */ /* 0x000ea800000e0000 */
[----:B------:R-:W3:Y:S04]  /*16cf0*/  SHFL.IDX PT, R4, R4, 0x3, 0x181f ;  /* 0x00781f0004047f89 */ /* 0x000ee800000e0000 */
[----:B0-----:R-:W-:-:S05]  /*16d00*/  @!P0 LEA R3, P2, R8, R3, 0x1 ;  /* 0x0000000308038211 */ /* 0x001fca00078408ff */
[----:B--2---:R-:W-:-:S05]  /*16d10*/  @!P0 IMAD.X R2, RZ, RZ, R2, P2 ;  /* 0x000000ffff028224 */ /* 0x004fca00010e0602 */
[----:B------:R-:W-:-:S04]  /*16d20*/  @!P0 LOP3.LUT R3, R3, R2, RZ, 0x3c, !PT ;  /* 0x0000000203038212 */ /* 0x000fc800078e3cff */
[----:B------:R-:W-:-:S04]  /*16d30*/  @!P0 LOP3.LUT R2, R3, R2, RZ, 0x3c, !PT ;  /* 0x0000000203028212 */ /* 0x000fc800078e3cff */
[----:B------:R-:W-:-:S05]  /*16d40*/  @!P0 LOP3.LUT R3, R3, R2, RZ, 0x3c, !PT ;  /* 0x0000000203038212 */ /* 0x000fca00078e3cff */
[----:B---3--:R0:W-:Y:S02]  /*16d50*/  @!P0 LDGSTS.E.BYPASS.LTC128B.128 [R7+0x21400], desc[UR54][R2.64], !P1 ;  /* 0x2140000002078fae */ /* 0x0081e4000c901d76 */
.L_x_2458:
[----:B------:R-:W-:-:S05]  /*16d60*/  VIADD R34, R34, 0x30 ;  /* 0x0000003022227836 */ /* 0x000fca0000000000 */
[----:B------:R-:W-:-:S13]  /*16d70*/  ISETP.GE.AND P0, PT, R34, R36, PT ;  /* 0x000000242200720c */ /* 0x000fda0003f06270 */
[----:B0-2---:R-:W-:-:S05]  /*16d80*/  @!P0 LEA R2, P2, R8, R0, 0x1 ;  /* 0x0000000008028211 */ /* 0x005fca00078408ff */
[----:B------:R-:W-:-:S05]  /*16d90*/  @!P0 IMAD.X R3, RZ, RZ, R4, P2 ;  /* 0x000000ffff038224 */ /* 0x000fca00010e0604 */
[----:B------:R-:W-:Y:S01]  /*16da0*/  @!PT LDS RZ, [RZ] ;  /* 0x00000000fffff984 */ /* 0x000fe20000000800 */
[----:B------:R-:W-:Y:S01]  /*16db0*/  @!PT LDS RZ, [RZ] ;  /* 0x00000000fffff984 */ /* 0x000fe20000000800 */
[----:B------:R-:W-:Y:S01]  /*16dc0*/  @!PT LDS RZ, [RZ] ;  /* 0x00000000fffff984 */ /* 0x000fe20000000800 */
[----:B------:R0:W-:Y:S01]  /*16dd0*/  @!P0 LDGSTS.E.BYPASS.LTC128B.128 [R7+0x21c00], desc[UR54][R2.64], !P1 ;  /* 0x21c0000002078fae */ /* 0x0001e2000c901d76 */
[----:B------:R-:W-:Y:S01]  /*16de0*/  PLOP3.LUT P0, PT, PT, PT, PT, 0x80, 0x0 ;  /* 0x000000000000781c */ /* 0x000fe20003f0f070 */
[----:B------:R-:W-:-:S12]  /*16df0*/  NOP ;  /* 0x0000000000007918 */ /* 0x000fd80000000000 */
.L_x_2381:
        /* <DEDUP_REMOVED lines=16> */
[----:B------:R-:W2:Y:S03]  /*16f00*/  SYNCS.PHASECHK.TRANS64.TRYWAIT P0, [R17+URZ+0x28c20], R0 ;  /* 0x028c2000110075a7 */ /* 0x000ea6000800017f */
[----:B0-2---:R-:W-:Y:S05]  /*16f10*/  @!P0 BRA `(.L_x_2383) ;  /* 0x0000003c00888947 */ /* 0x005fea0003800000 */
.L_x_2459:
[----:B------:R-:W-:Y:S05]  /*16f20*/  BSYNC B0 ;  /* 0x0000000000007941 */ /* 0x000fea0003800000 */
.L_x_2382:
[----:B------:R-:W-:-:S05]  /*16f30*/  IMAD.U32 R2, RZ, RZ, UR36 ;  /* 0x00000024ff027e24 */ /* 0x000fca000f8e00ff */
[----:B------:R-:W-:-:S13]  /*16f40*/  ISETP.NE.AND P0, PT, R2, 0x3, PT ;  /* 0x000000030200780c */ /* 0x000fda0003f05270 */
[----:B------:R-:W-:Y:S05]  /*16f50*/  @!P0 BRA `(.L_x_2384) ;  /* 0x0000000000048947 */ /* 0x000fea0003800000 */
[----:B------:R-:W-:Y:S01]  /*16f60*/  BPT.TRAP 0x1 ;  /* 0x000000040000795c */ /* 0x000fe20000300000 */
.L_x_2384:
[----:B0-----:R-:W-:Y:S01]  /*16f70*/  SHF.L.U32 R0, R22, 0x1f, RZ ;  /* 0x0000001f16007819 */ /* 0x001fe200000006ff */
[----:B------:R-:W-:Y:S03]  /*16f80*/  BSSY B0, `(.L_x_2385) ;  /* 0x0000003000007945 */ /* 0x000fe60003800000 */
[----:B------:R-:W0:Y:S02]  /*16f90*/  SYNCS.PHASECHK.TRANS64.TRYWAIT P0, [R25+URZ+0x28c60], R0 ;  /* 0x028c6000190075a7 */ /* 0x000e24000800017f */
[----:B0-----:R-:W-:Y:S05]  /*16fa0*/  @!P0 BRA `(.L_x_2386) ;  /* 0x0000003c00788947 */ /* 0x001fea0003800000 */
.L_x_2460:
[----:B------:R-:W-:Y:S05]  /*16fb0*/  BSYNC B0 ;  /* 0x0000000000007941 */ /* 0x000fea0003800000 */
.L_x_2385:
        /* <DEDUP_REMOVED lines=24> */
[----:B------:R-:W2:Y:S01]  /*17140*/  SHFL.IDX PT, R2, R4, RZ, 0x181f ;  /* 0x00181fff04027589 */ /* 0x000ea200000e0000 */
[C---:B------:R-:W-:Y:S02]  /*17150*/  LOP3.LUT P4, RZ, R19.reuse, 0x4, RZ, 0xc0, !PT ;  /* 0x0000000413ff7812 */ /* 0x040fe4000788c0ff */
[C---:B------:R-:W-:Y:S01]  /*17160*/  LOP3.LUT P3, RZ, R19.reuse, 0x8, RZ, 0xc0, !PT ;  /* 0x0000000813ff7812 */ /* 0x040fe2000786c0ff */
[----:B------:R-:W3:Y:S01]  /*17170*/  SHFL.IDX PT, R3, R6, RZ, 0x181f ;  /* 0x00181fff06037589 */ /* 0x000ee200000e0000 */
[----:B------:R-:W-:Y:S02]  /*17180*/  LOP3.LUT P2, RZ, R19, 0x10, RZ, 0xc0, !PT ;  /* 0x0000001013ff7812 */ /* 0x000fe4000784c0ff */
[----:B------:R-:W-:Y:S01]  /*17190*/  LOP3.LUT R16, R16, 0xfffffeff, RZ, 0xc0, !PT ;  /* 0xfffffeff10107812 */ /* 0x000fe200078ec0ff */
[----:B0-----:R-:W-:-:S05]  /*171a0*/  IMAD.SHL.U32 R7, R7, 0x8, RZ ;  /* 0x0000000807077824 */ /* 0x001fca00078e00ff */
[----:B------:R-:W-:-:S05]  /*171b0*/  LOP3.LUT R7, R7, 0x38, RZ, 0xc0, !PT ;  /* 0x0000003807077812 */ /* 0x000fca00078ec0ff */
[----:B------:R-:W-:Y:S01]  /*171c0*/  IMAD.SHL.U32 R0, R7, 0x2, RZ ;  /* 0x0000000207007824 */ /* 0x000fe200078e00ff */
[----:B------:R-:W-:-:S04]  /*171d0*/  LOP3.LUT R7, R19, 0x1, RZ, 0xc0, !PT ;  /* 0x0000000113077812 */ /* 0x000fc800078ec0ff */
[----:B--2---:R-:W-:Y:S02]  /*171e0*/  IADD3 R2, P0, R2, R0, RZ ;  /* 0x0000000002027210 */ /* 0x004fe40007f1e0ff */
[----:B------:R-:W-:Y:S02]  /*171f0*/  ISETP.NE.U32.AND P1, PT, R7, 0x1, PT ;  /* 0x000000010700780c */ /* 0x000fe40003f25070 */
[----:B------:R-:W-:Y:S01]  /*17200*/  PRMT R7, R19, 0x8880, RZ ;  /* 0x0000888013077816 */ /* 0x000fe200000000ff */
[----:B---3--:R-:W-:Y:S01]  /*17210*/  IMAD.X R3, RZ, RZ, R3, P0 ;  /* 0x000000ffff037224 */ /* 0x008fe200000e0603 */
        /* <DEDUP_REMOVED lines=25> */
[----:B------:R-:W2:Y:S04]  /*173b0*/  SHFL.IDX PT, R3, R6, 0x1, 0x181f ;  /* 0x00381f0006037f89 */ /* 0x000ea800000e0000 */
[----:B------:R-:W-:Y:S01]  /*173c0*/  SHFL.IDX PT, R6, R6, 0x3, 0x181f ;  /* 0x00781f0006067f89 */ /* 0x000fe200000e0000 */
[----:B0-----:R-:W-:-:S05]  /*173d0*/  IADD3 R2, P6, R2, R0, RZ ;  /* 0x0000000002027210 */ /* 0x001fca0007fde0ff */
[----:B--2---:R-:W-:Y:S01]  /*173e0*/  IMAD.X R3, RZ, RZ, R3, P6 ;  /* 0x000000ffff037224 */ /* 0x004fe200030e0603 */
        /* <DEDUP_REMOVED lines=39> */
[----:B0-----:R0:W2:Y:S02]  /*17660*/  SHFL.IDX PT, R2, R4, 0x3, 0x181f ;  /* 0x00781f0004027f89 */ /* 0x0010a400000e0000 */
.L_x_2470:
        /* <DEDUP_REMOVED lines=11> */
[----:B--2---:R-:W-:Y:S02]  /*17720*/  IADD3 R2, P0, R2, R0, RZ ;  /* 0x0000000002027210 */ /* 0x004fe40007f1e0ff */
        /* <DEDUP_REMOVED lines=22> */
.L_x_2388:
        /* <DEDUP_REMOVED lines=11> */
.L_x_2389:
[----:B------:R-:W2:Y:S01]  /*17940*/  LDL.LU R2, [R1+0x4] ;  /* 0x0000040001027983 */ /* 0x000ea20000300800 */
[----:B------:R3:W-:Y:S01]  /*17950*/  SYNCS.ARRIVE.TRANS64.A1T0 RZ, [R25+URZ+0x28c50], RZ ;  /* 0x028c50ff19ff79a7 */ /* 0x0007e2000810003f */
[----:B------:R-:W-:Y:S01]  /*17960*/  BSSY B0, `(.L_x_2390) ;  /* 0x00000f0000007945 */ /* 0x000fe20003800000 */
[----:B--2---:R-:W-:-:S05]  /*17970*/  VIADD R7, R2, 0xfffffffe ;  /* 0xfffffffe02077836 */ /* 0x004fca0000000000 */
[----:B------:R-:W-:-:S13]  /*17980*/  ISETP.GE.AND P0, PT, R7, R30, PT ;  /* 0x0000001e0700720c */ /* 0x000fda0003f06270 */
[----:B---3--:R-:W-:Y:S05]  /*17990*/  @!P0 BRA `(.L_x_2391) ;  /* 0x0000000c00b08947 */ /* 0x008fea0003800000 */
[----:B------:R-:W2:Y:S01]  /*179a0*/  LDL.LU R2, [R1+0x14] ;  /* 0x0000140001027983 */ /* 0x000ea20000300800 */
[----:B------:R-:W-:-:S04]  /*179b0*/  LOP3.LUT R28, R19, 0x80, RZ, 0xc0, !PT ;  /* 0x00000080131c7812 */ /* 0x000fc800078ec0ff */
[----:B------:R-:W-:Y:S02]  /*179c0*/  SHF.R.U32.HI R28, RZ, 0x3, R28 ;  /* 0x00000003ff1c7819 */ /* 0x000fe4000001161c */
[----:B--2---:R-:W-:-:S04]  /*179d0*/  LOP3.LUT R29, R2, 0x40, RZ, 0xc0, !PT ;  /* 0x00000040021d7812 */ /* 0x004fc800078ec0ff */
[----:B------:R-:W-:-:S07]  /*179e0*/  SHF.R.U32.HI R29, RZ, 0x2, R29 ;  /* 0x00000002ff1d7819 */ /* 0x000fce000001161d */
.L_x_2404:
[----:B0-----:R-:W0:Y:S01]  /*179f0*/  S2R R4, SR_TID.X ;  /* 0x0000000000047919 */ /* 0x001e220000002100 */
[----:B--2---:R-:W2:Y:S01]  /*17a00*/  LDC R2, c[0x0][0x430] ;  /* 0x00010c00ff027b82 */ /* 0x004ea20000000800 */
[----:B---3--:R-:W-:Y:S01]  /*17a10*/  IMAD R6, R7, 0x40, R31 ;  /* 0x0000004007067824 */ /* 0x008fe200078e021f */
[----:B------:R-:W-:Y:S05]  /*17a20*/  YIELD ;  /* 0x0000000000007946 */ /* 0x000fea0003800000 */
[----:B------:R-:W-:Y:S01]  /*17a30*/  IMAD.U32 R11, RZ, RZ, UR36 ;  /* 0x00000024ff0b7e24 */ /* 0x000fe2000f8e00ff */
[----:B------:R-:W-:Y:S01]  /*17a40*/  ULDC UR4, c[0x0][0x430] ;  /* 0x00010c0000047ab9 */ /* 0x000fe20000000800 */
[----:B------:R-:W-:Y:S01]  /*17a50*/  VIADD R18, R18, 0x1 ;  /* 0x0000000112127836 */ /* 0x000fe20000000000 */
[----:B--2---:R-:W-:Y:S01]  /*17a60*/  ISETP.NE.AND P0, PT, R2, 0x1, PT ;  /* 0x000000010200780c */ /* 0x004fe20003f05270 */
[----:B0-----:R-:W-:-:S05]  /*17a70*/  IMAD.SHL.U32 R4, R4, 0x10, RZ ;  /* 0x0000001004047824 */ /* 0x001fca00078e00ff */
[----:B------:R-:W-:-:S07]  /*17a80*/  LOP3.LUT R4, R37, 0x70, R4, 0xf8, !PT ;  /* 0x0000007025047812 */ /* 0x000fce00078ef804 */
[----:B------:R-:W0:Y:S01]  /*17a90*/  @P0 LDC R3, c[0x0][0x434] ;  /* 0x00010d00ff030b82 */ /* 0x000e220000000800 */
[C---:B------:R-:W-:Y:S01]  /*17aa0*/  ISETP.GT.U32.AND P1, PT, R4.reuse, 0x3f, PT ;  /* 0x0000003f0400780c */ /* 0x040fe20003f24070 */
[----:B------:R-:W-:-:S06]  /*17ab0*/  IMAD.IADD R6, R4, 0x1, R6 ;  /* 0x0000000104067824 */ /* 0x000fcc00078e0206 */
[----:B------:R-:W2:Y:S01]  /*17ac0*/  @P0 LDC R2, c[0x0][0x438] ;  /* 0x00010e00ff020b82 */ /* 0x000ea20000000800 */
[----:B------:R-:W-:-:S07]  /*17ad0*/  IMAD.MOV.U32 R10, RZ, RZ, R6 ;  /* 0x000000ffff0a7224 */ /* 0x000fce00078e0006 */
[----:B------:R-:W3:Y:S01]  /*17ae0*/  @!P1 LDC.64 R4, c[0x0][0x428] ;  /* 0x00010a00ff049b82 */ /* 0x000ee20000000a00 */
[----:B0-----:R-:W-:-:S07]  /*17af0*/  @P0 IMAD.HI.U32 R3, R6, R3, RZ ;  /* 0x0000000306030227 */ /* 0x001fce00078e00ff */
[----:B------:R-:W0:Y:S01]  /*17b00*/  @!P1 LDC.64 R8, c[0x0][0x418] ;  /* 0x00010600ff089b82 */ /* 0x000e220000000a00 */
[----:B--2---:R-:W-:-:S04]  /*17b10*/  @P0 SHF.R.U32.HI R10, RZ, R2, R3 ;  /* 0x00000002ff0a0219 */ /* 0x004fc80000011603 */
[--C-:B------:R-:W-:Y:S01]  /*17b20*/  @!P1 SHF.R.S32.HI R3, RZ, 0x1f, R10.reuse ;  /* 0x0000001fff039819 */ /* 0x100fe2000001140a */
[----:B------:R-:W-:-:S04]  /*17b30*/  @!P1 IMAD.MOV.U32 R2, RZ, RZ, R10 ;  /* 0x000000ffff029224 */ /* 0x000fc800078e000a */
[----:B---3--:R-:W-:-:S04]  /*17b40*/  @!P1 IMAD.WIDE.U32 R2, R23, R4, R2 ;  /* 0x0000000417029225 */ /* 0x008fc800078e0002 */
        /* <DEDUP_REMOVED lines=17> */
[----:B01----:R-:W-:Y:S08]  /*17c60*/  @!P1 BRA `(.L_x_2392) ;  /* 0x0000000000049947 */ /* 0x003ff00003800000 */
[----:B------:R-:W-:Y:S01]  /*17c70*/  BPT.TRAP 0x1 ;  /* 0x000000040000795c */ /* 0x000fe20000300000 */
.L_x_2392:
[----:B------:R-:W-:Y:S01]  /*17c80*/  IMAD R6, R18, 0x8, R17 ;  /* 0x0000000812067824 */ /* 0x000fe200078e0211 */
[----:B------:R-:W-:Y:S01]  /*17c90*/  SHF.L.U32 R19, R22, 0x1f, RZ ;  /* 0x0000001f16137819 */ /* 0x000fe200000006ff */
[----:B------:R-:W-:Y:S01]  /*17ca0*/  BSSY B1, `(.L_x_2393) ;  /* 0x0000004000017945 */ /* 0x000fe20003800000 */
[----:B------:R-:W-:Y:S02]  /*17cb0*/  SHF.R.S32.HI R9, RZ, 0x1f, R5 ;  /* 0x0000001fff097819 */ /* 0x000fe40000011405 */
[----:B------:R-:W0:Y:S02]  /*17cc0*/  SYNCS.PHASECHK.TRANS64.TRYWAIT P0, [R6+URZ+0x28c40], R19 ;  /* 0x028c4013060075a7 */ /* 0x000e24000800017f */
[----:B0-----:R-:W-:Y:S05]  /*17cd0*/  @!P0 BRA `(.L_x_2394) ;  /* 0x0000003800688947 */ /* 0x001fea0003800000 */
.L_x_2471:
[----:B------:R-:W-:Y:S05]  /*17ce0*/  BSYNC B1 ;  /* 0x0000000000017941 */ /* 0x000fea0003800000 */
.L_x_2393:
        /* <DEDUP_REMOVED lines=17> */
[----:B-1----:R-:W-:Y:S01]  /*17e00*/  IMAD R25, R26, UR5, R3 ;  /* 0x000000051a197c24 */ /* 0x002fe2000f8e0203 */
        /* <DEDUP_REMOVED lines=22> */
.L_x_2481:
        /* <DEDUP_REMOVED lines=8> */
.L_x_2396:
        /* <DEDUP_REMOVED lines=11> */
.L_x_2397:
[----:B------:R2:W-:Y:S01]  /*180a0*/  SYNCS.ARRIVE.TRANS64.A1T0 RZ, [R6+URZ+0x28c30], RZ ;  /* 0x028c30ff06ff79a7 */ /* 0x0005e2000810003f */
[----:B------:R-:W-:Y:S05]  /*180b0*/  @!P2 BRA `(.L_x_2398) ;  /* 0x000000000004a947 */ /* 0x000fea0003800000 */
[----:B------:R-:W-:Y:S01]  /*180c0*/  BPT.TRAP 0x1 ;  /* 0x000000040000795c */ /* 0x000fe20000300000 */
.L_x_2398:
[----:B------:R-:W3:Y:S01]  /*180d0*/  SYNCS.PHASECHK.TRANS64.TRYWAIT P0, [R6+URZ+0x28c60], R19 ;  /* 0x028c6013060075a7 */ /* 0x000ee2000800017f */
[----:B------:R-:W-:Y:S04]  /*180e0*/  BSSY B1, `(.L_x_2399) ;  /* 0x0000002000017945 */ /* 0x000fe80003800000 */
[----:B---3--:R-:W-:Y:S05]  /*180f0*/  @!P0 BRA `(.L_x_2400) ;  /* 0x0000003800908947 */ /* 0x008fea0003800000 */
.L_x_2482:
[----:B------:R-:W-:Y:S05]  /*18100*/  BSYNC B1 ;  /* 0x0000000000017941 */ /* 0x000fea0003800000 */
.L_x_2399:
        /* <DEDUP_REMOVED lines=79> */
.L_x_2492:
        /* <DEDUP_REMOVED lines=25> */
.L_x_2402:
        /* <DEDUP_REMOVED lines=11> */
.L_x_2403:
[----:B------:R3:W-:Y:S01]  /*18840*/  SYNCS.ARRIVE.TRANS64.A1T0 RZ, [R6+URZ+0x28c50], RZ ;  /* 0x028c50ff06ff79a7 */ /* 0x0007e2000810003f */
[----:B------:R-:W-:Y:S05]  /*18850*/  @P3 BRA `(.L_x_2404) ;  /* 0xfffffff000643947 */ /* 0x000fea000383ffff */
.L_x_2391:
[----:B------:R-:W-:Y:S05]  /*18860*/  BSYNC B0 ;  /* 0x0000000000007941 */ /* 0x000fea0003800000 */
.L_x_2390:
        /* <DEDUP_REMOVED lines=21> */
.L_x_2406:
[----:B------:R-:W-:Y:S05]  /*189c0*/  BSYNC B0 ;  /* 0x0000000000007941 */ /* 0x000fea0003800000 */
.L_x_2405:
[----:B------:R-:W-:-:S07]  /*189d0*/  SEL R18, R18, RZ, P0 ;  /* 0x000000ff12127207 */ /* 0x000fce0000000000 */
.L_x_2365:
[----:B------:R-:W-:Y:S05]  /*189e0*/  BSYNC B7 ;  /* 0x0000000000077941 */ /* 0x000fea0003800000 */
.L_x_2363:
        /* <DEDUP_REMOVED lines=8> */
[----:B-1----:R1:W4:Y:S01]  /*18a70*/  LDS.128 R24, [R17+0x28cd0] ;  /* 0x028cd00011187984 */ /* 0x0023220000000c00 */
[----:B------:R-:W-:Y:S06]  /*18a80*/  BAR.ARV 0x4, 0x180 ;  /* 0x0106000000007b1d */ /* 0x000fec0000002000 */
[----:B------:R-:W-:Y:S05]  /*18a90*/  BRA `(.L_x_2408) ;  /* 0x0000000c00d47947 */ /* 0x000fea0003800000 */
.L_x_2407:
        /* <DEDUP_REMOVED lines=14> */
[----:B-1----:R-:W-:Y:S01]  /*18b80*/  IMAD.MOV.U32 R25, RZ, RZ, RZ ;  /* 0x000000ffff197224 */ /* 0x002fe200078e00ff */
        /* <DEDUP_REMOVED lines=28> */
.L_x_2502:
[----:B------:R-:W-:Y:S02]  /*18d50*/  ULDC UR4, c[0x0][0xc38] ;  /* 0x00030e0000047ab9 */ /* 0x000fe40000000800 */
[----:B------:R-:W-:-:S04]  /*18d60*/  IMAD.U32 R4, RZ, RZ, UR4 ;  /* 0x00000004ff047e24 */ /* 0x000fc8000f8e00ff */
[----:B-1----:R-:W-:-:S04]  /*18d70*/  IMAD R5, R14, R4, RZ ;  /* 0x000000040e057224 */ /* 0x002fc800078e02ff */
[----:B------:R-:W-:-:S05]  /*18d80*/  IMAD.IADD R6, R6, 0x1, R5 ;  /* 0x0000000106067824 */ /* 0x000fca00078e0205 */
[----:B------:R-:W-:-:S13]  /*18d90*/  ISETP.GT.AND P6, PT, R6, R0, PT ;  /* 0x000000000600720c */ /* 0x000fda0003fc4270 */
[----:B------:R-:W-:Y:S05]  /*18da0*/  @P6 BRA `(.L_x_2410) ;  /* 0x0000000000a46947 */ /* 0x000fea0003800000 */
.L_x_2413:
        /* <DEDUP_REMOVED lines=11> */
[----:B------:R-:W-:Y:S02]  /*18e60*/  IMAD.MOV.U32 R8, RZ, RZ, RZ ;  /* 0x000000ffff087224 */ /* 0x000fe400078e00ff */
[----:B0-----:R-:W-:-:S05]  /*18e70*/  @!P6 IMAD.WIDE R2, R7, 0x4, R2 ;  /* 0x000000040702e825 */ /* 0x001fca00078e0202 */
[----:B------:R1:W2:Y:S02]  /*18e80*/  @!P6 LDG.E R25, desc[UR54][R2.64] ;  /* 0x000000360219e981 */ /* 0x0002a4000c1e1900 */
[----:B-1----:R-:W-:-:S05]  /*18e90*/  @!P6 IMAD.WIDE R2, R7, 0x4, R4 ;  /* 0x000000040702e825 */ /* 0x002fca00078e0204 */
        /* <DEDUP_REMOVED lines=20> */
.L_x_2510:
[----:B------:R-:W-:Y:S02]  /*18fe0*/  ULDC UR4, c[0x0][0xc38] ;  /* 0x00030e0000047ab9 */ /* 0x000fe40000000800 */
[----:B------:R-:W-:-:S04]  /*18ff0*/  IMAD.U32 R4, RZ, RZ, UR4 ;  /* 0x00000004ff047e24 */ /* 0x000fc8000f8e00ff */
[----:B-1----:R-:W-:-:S04]  /*19000*/  IMAD R5, R14, R4, RZ ;  /* 0x000000040e057224 */ /* 0x002fc800078e02ff */
[----:B------:R-:W-:-:S05]  /*19010*/  IMAD.IADD R6, R5, 0x1, R6 ;  /* 0x0000000105067824 */ /* 0x000fca00078e0206 */
[----:B------:R-:W-:-:S13]  /*19020*/  ISETP.GT.AND P6, PT, R6, R0, PT ;  /* 0x000000000600720c */ /* 0x000fda0003fc4270 */
[----:B------:R-:W-:Y:S05]  /*19030*/  @!P6 BRA `(.L_x_2413) ;  /* 0xfffffffc005ce947 */ /* 0x000fea000383ffff */
.L_x_2410:
[----:B------:R-:W-:Y:S01]  /*19040*/  IMAD.IADD R5, R6, 0x1, -R5 ;  /* 0x0000000106057824 */ /* 0x000fe200078e0a05 */
[----:B------:R-:W-:-:S03]  /*19050*/  UMOV UR4, 0xffffffff ;  /* 0xffffffff00047882 */ /* 0x000fc60000000000 */
[----:B------:R-:W-:-:S05]  /*19060*/  IMAD R7, R3, R4, R5 ;  /* 0x0000000403077224 */ /* 0x000fca00078e0205 */
[----:B------:R-:W-:Y:S01]  /*19070*/  ISETP.GT.AND P6, PT, R7, R0, PT ;  /* 0x000000000700720c */ /* 0x000fe20003fc4270 */
[----:B------:R-:W-:-:S12]  /*19080*/  BRA.DIV UR4, `(.L_x_2414) ;  /* 0x0000003a048c7947 */ /* 0x000fd8000b800000 */
[----:B------:R-:W-:-:S04]  /*19090*/  VOTE.ANY R2, PT, !P6 ;  /* 0x0000000000027806 */ /* 0x000fc800070e0100 */
[----:B------:R-:W1:Y:S02]  /*190a0*/  POPC R12, R2 ;  /* 0x00000002000c7309 */ /* 0x000e640000000000 */
[----:B-1----:R1:W2:Y:S01]  /*190b0*/  SHFL.IDX PT, R25, R25, R12, 0x1f ;  /* 0x00001f0c19197589 */ /* 0x0022a200000e0000 */
[----:B------:R-:W-:-:S03]  /*190c0*/  IMAD.IADD R27, R12, 0x1, R27 ;  /* 0x000000010c1b7824 */ /* 0x000fc600078e021b */
[----:B------:R1:W3:Y:S04]  /*190d0*/  SHFL.IDX PT, R8, R8, R12, 0x1f ;  /* 0x00001f0c08087589 */ /* 0x0002e800000e0000 */
.L_x_2515:
[----:B------:R-:W-:-:S13]  /*190e0*/  ISETP.NE.AND P0, PT, R2, RZ, PT ;  /* 0x000000ff0200720c */ /* 0x000fda0003f05270 */
[----:B------:R-:W-:Y:S05]  /*190f0*/  @!P0 BRA `(.L_x_2415) ;  /* 0x0000000000108947 */ /* 0x000fea0003800000 */
[----:B------:R-:W-:Y:S01]  /*19100*/  UMOV UR4, 0xffffffff ;  /* 0xffffffff00047882 */ /* 0x000fe20000000000 */
[----:B-1----:R-:W-:Y:S02]  /*19110*/  VIADD R12, R12, 0xffffffff ;  /* 0xffffffff0c0c7836 */ /* 0x002fe40000000000 */
[----:B------:R-:W-:Y:S05]  /*19120*/  BRA.DIV UR4, `(.L_x_2416) ;  /* 0x0000003a04c07947 */ /* 0x000fea000b800000 */
[----:B------:R4:W1:Y:S02]  /*19130*/  SHFL.IDX PT, R24, R3, R12, 0x1f ;  /* 0x00001f0c03187589 */ /* 0x00086400000e0000 */
.L_x_2415:
[----:B---3--:R-:W-:Y:S01]  /*19140*/  ISETP.NE.AND P0, PT, R8, 0x1, PT ;  /* 0x000000010800780c */ /* 0x008fe20003f05270 */
[----:B-1----:R-:W-:-:S04]  /*19150*/  IMAD R24, R24, R4, R5 ;  /* 0x0000000418187224 */ /* 0x002fc800078e0205 */
[----:B------:R-:W-:-:S08]  /*19160*/  IMAD.IADD R0, R0, 0x1, -R24 ;  /* 0x0000000100007824 */ /* 0x000fd000078e0a18 */
[----:B------:R-:W-:Y:S05]  /*19170*/  @!P0 BRA `(.L_x_2417) ;  /* 0x0000000000dc8947 */ /* 0x000fea0003800000 */
[----:B--2---:R-:W-:Y:S02]  /*19180*/  IABS R4, R25 ;  /* 0x0000001900047213 */ /* 0x004fe40000000000 */
[----:B------:R-:W-:Y:S02]  /*19190*/  IABS R5, R8 ;  /* 0x0000000800057213 */ /* 0x000fe40000000000 */
[----:B------:R-:W1:Y:S08]  /*191a0*/  I2F.RP R6, R4 ;  /* 0x0000000400067306 */ /* 0x000e700000209400 */
[----:B------:R-:W2:Y:S08]  /*191b0*/  I2F.RP R9, R5 ;  /* 0x0000000500097306 */ /* 0x000eb00000209400 */
[----:B-1----:R-:W1:Y:S08]  /*191c0*/  MUFU.RCP R6, R6 ;  /* 0x0000000600067308 */ /* 0x002e700000001000 */
[----:B--2---:R-:W-:Y:S01]  /*191d0*/  MUFU.RCP R9, R9 ;  /* 0x0000000900097308 */ /* 0x004fe20000001000 */
[----:B-1----:R-:W-:-:S07]  /*191e0*/  VIADD R2, R6, 0xffffffe ;  /* 0x0ffffffe06027836 */ /* 0x002fce0000000000 */
[----:B0---4-:R0:W1:Y:S02]  /*191f0*/  F2I.FTZ.U32.TRUNC.NTZ R3, R2 ;  /* 0x0000000200037305 */ /* 0x011064000021f000 */
[----:B0-----:R-:W-:Y:S02]  /*19200*/  IMAD.MOV.U32 R2, RZ, RZ, RZ ;  /* 0x000000ffff027224 */ /* 0x001fe400078e00ff */
[----:B-1----:R-:W-:-:S04]  /*19210*/  IMAD.MOV R7, RZ, RZ, -R3 ;  /* 0x000000ffff077224 */ /* 0x002fc800078e0a03 */
[----:B------:R-:W-:-:S04]  /*19220*/  IMAD R7, R7, R4, RZ ;  /* 0x0000000407077224 */ /* 0x000fc800078e02ff */
[----:B------:R-:W-:Y:S01]  /*19230*/  IMAD.HI.U32 R3, R3, R7, R2 ;  /* 0x0000000703037227 */ /* 0x000fe200078e0002 */
[----:B------:R-:W-:Y:S02]  /*19240*/  IABS R7, R0 ;  /* 0x0000000000077213 */ /* 0x000fe40000000000 */
[----:B------:R-:W-:-:S03]  /*19250*/  IABS R2, R25 ;  /* 0x0000001900027213 */ /* 0x000fc60000000000 */
[----:B------:R-:W-:-:S04]  /*19260*/  IMAD.HI.U32 R6, R3, R7, RZ ;  /* 0x0000000703067227 */ /* 0x000fc800078e00ff */
[----:B------:R-:W-:Y:S02]  /*19270*/  IMAD.MOV R2, RZ, RZ, -R2 ;  /* 0x000000ffff027224 */ /* 0x000fe400078e0a02 */
        /* <DEDUP_REMOVED lines=19> */
[----:B------:R-:W-:-:S05]  /*193b0*/  IABS R3, R6 ;  /* 0x0000000600037213 */ /* 0x000fca0000000000 */
        /* <DEDUP_REMOVED lines=14> */
[--C-:B------:R-:W-:Y:S02]  /*194a0*/  IMAD R8, R8, R3, R6.reuse ;  /* 0x0000000308087224 */ /* 0x100fe400078e0206 */
[----:B------:R-:W-:Y:S02]  /*194b0*/  IMAD.MOV R3, RZ, RZ, -R6 ;  /* 0x000000ffff037224 */ /* 0x000fe400078e0a06 */
[----:B------:R-:W-:Y:S02]  /*194c0*/  IMAD R26, R8, 0x10000, R5 ;  /* 0x00010000081a7824 */ /* 0x000fe400078e0205 */
[----:B------:R-:W-:Y:S01]  /*194d0*/  IMAD R3, R25, R3, R0 ;  /* 0x0000000319037224 */ /* 0x000fe200078e0200 */
[----:B------:R-:W-:Y:S06]  /*194e0*/  BRA `(.L_x_2418) ;  /* 0x0000000000f07947 */ /* 0x000fec0003800000 */
.L_x_2417:
[----:B0---4-:R-:W0:Y:S02]  /*194f0*/  LDC.64 R2, c[0x0][0xc90] ;  /* 0x00032400ff027b82 */ /* 0x011e240000000a00 */
[----:B0-----:R-:W-:-:S05]  /*19500*/  IMAD.WIDE R2, R27, 0x4, R2 ;  /* 0x000000041b027825 */ /* 0x001fca00078e0202 */
[----:B------:R0:W2:Y:S02]  /*19510*/  LDG.E R6, desc[UR54][R2.64] ;  /* 0x0000003602067981 */ /* 0x0000a4000c1e1900 */
[----:B0-----:R-:W-:Y:S02]  /*19520*/  IMAD.MOV.U32 R2, RZ, RZ, RZ ;  /* 0x000000ffff027224 */ /* 0x001fe400078e00ff */
[----:B--2---:R-:W-:-:S05]  /*19530*/  IMAD R5, R25, R6, RZ ;  /* 0x0000000619057224 */ /* 0x004fca00078e02ff */
[----:B------:R-:W-:-:S04]  /*19540*/  IABS R7, R5 ;  /* 0x0000000500077213 */ /* 0x000fc80000000000 */
[----:B------:R-:W0:Y:S08]  /*19550*/  I2F.RP R8, R7 ;  /* 0x0000000700087306 */ /* 0x000e300000209400 */
[----:B0-----:R-:W0:Y:S02]  /*19560*/  MUFU.RCP R8, R8 ;  /* 0x0000000800087308 */ /* 0x001e240000001000 */
[----:B0-----:R-:W-:-:S06]  /*19570*/  VIADD R9, R8, 0xffffffe ;  /* 0x0ffffffe08097836 */ /* 0x001fcc0000000000 */
[----:B------:R-:W0:Y:S02]  /*19580*/  F2I.FTZ.U32.TRUNC.NTZ R3, R9 ;  /* 0x0000000900037305 */ /* 0x000e24000021f000 */
[----:B0-----:R-:W-:-:S04]  /*19590*/  IMAD.MOV R10, RZ, RZ, -R3 ;  /* 0x000000ffff0a7224 */ /* 0x001fc800078e0a03 */
[----:B------:R-:W-:Y:S01]  /*195a0*/  IMAD R11, R10, R7, RZ ;  /* 0x000000070a0b7224 */ /* 0x000fe200078e02ff */
[----:B------:R-:W-:-:S03]  /*195b0*/  IABS R10, R5 ;  /* 0x00000005000a7213 */ /* 0x000fc60000000000 */
[----:B------:R-:W-:Y:S01]  /*195c0*/  IMAD.HI.U32 R2, R3, R11, R2 ;  /* 0x0000000b03027227 */ /* 0x000fe200078e0002 */
[----:B------:R-:W-:-:S03]  /*195d0*/  IABS R3, R0 ;  /* 0x0000000000037213 */ /* 0x000fc60000000000 */
        /* <DEDUP_REMOVED lines=16> */
[----:B------:R-:W-:-:S03]  /*196e0*/  IMAD R0, R5, R9, R0 ;  /* 0x0000000905007224 */ /* 0x000fc600078e0200 */
[----:B------:R-:W-:-:S04]  /*196f0*/  VIADDMNMX R4, R3, R4, R6, PT ;  /* 0x0000000403047246 */ /* 0x000fc80003800106 */
[----:B------:R-:W-:-:S04]  /*19700*/  IABS R6, R4 ;  /* 0x0000000400067213 */ /* 0x000fc80000000000 */
[----:B------:R-:W0:Y:S08]  /*19710*/  I2F.RP R8, R6 ;  /* 0x0000000600087306 */ /* 0x000e300000209400 */
[----:B0-----:R-:W0:Y:S02]  /*19720*/  MUFU.RCP R8, R8 ;  /* 0x0000000800087308 */ /* 0x001e240000001000 */
[----:B0-----:R-:W-:Y:S01]  /*19730*/  VIADD R2, R8, 0xffffffe ;  /* 0x0ffffffe08027836 */ /* 0x001fe20000000000 */
[----:B------:R-:W-:-:S05]  /*19740*/  IABS R8, R0 ;  /* 0x0000000000087213 */ /* 0x000fca0000000000 */
[----:B------:R0:W1:Y:S02]  /*19750*/  F2I.FTZ.U32.TRUNC.NTZ R3, R2 ;  /* 0x0000000200037305 */ /* 0x000064000021f000 */
[----:B0-----:R-:W-:Y:S02]  /*19760*/  IMAD.MOV.U32 R2, RZ, RZ, RZ ;  /* 0x000000ffff027224 */ /* 0x001fe400078e00ff */
[----:B-1----:R-:W-:-:S04]  /*19770*/  IMAD.MOV R5, RZ, RZ, -R3 ;  /* 0x000000ffff057224 */ /* 0x002fc800078e0a03 */
[----:B------:R-:W-:-:S04]  /*19780*/  IMAD R5, R5, R6, RZ ;  /* 0x0000000605057224 */ /* 0x000fc800078e02ff */
[----:B------:R-:W-:Y:S01]  /*19790*/  IMAD.HI.U32 R3, R3, R5, R2 ;  /* 0x0000000503037227 */ /* 0x000fe200078e0002 */
[-C--:B------:R-:W-:Y:S02]  /*197a0*/  IABS R5, R4.reuse ;  /* 0x0000000400057213 */ /* 0x080fe40000000000 */
[----:B------:R-:W-:Y:S02]  /*197b0*/  LOP3.LUT R2, R0, R4, RZ, 0x3c, !PT ;  /* 0x0000000400027212 */ /* 0x000fe400078e3cff */
[----:B------:R-:W-:Y:S01]  /*197c0*/  IADD3 R0, R7, 0x1000000, R0 ;  /* 0x0100000007007810 */ /* 0x000fe20007ffe000 */
[----:B------:R-:W-:Y:S01]  /*197d0*/  IMAD.MOV R5, RZ, RZ, -R5 ;  /* 0x000000ffff057224 */ /* 0x000fe200078e0a05 */
[----:B------:R-:W-:Y:S01]  /*197e0*/  ISETP.GE.AND P2, PT, R2, RZ, PT ;  /* 0x000000ff0200720c */ /* 0x000fe20003f46270 */
        /* <DEDUP_REMOVED lines=9> */
[----:B------:R-:W-:Y:S01]  /*19880*/  @!P1 LOP3.LUT R3, RZ, R4, RZ, 0x33, !PT ;  /* 0x00000004ff039212 */ /* 0x000fe200078e33ff */
[----:B------:R-:W-:-:S04]  /*19890*/  IMAD.MOV R4, RZ, RZ, -R4 ;  /* 0x000000ffff047224 */ /* 0x000fc800078e0a04 */
[----:B------:R-:W-:-:S07]  /*198a0*/  IMAD R26, R3, R4, R0 ;  /* 0x00000004031a7224 */ /* 0x000fce00078e0200 */
.L_x_2418:
[----:B------:R-:W-:-:S05]  /*198b0*/  LOP3.LUT R0, RZ, R3, RZ, 0x33, !PT ;  /* 0x00000003ff007212 */ /* 0x000fca00078e33ff */
[----:B------:R-:W-:Y:S01]  /*198c0*/  IMAD.IADD R25, R25, 0x1, R0 ;  /* 0x0000000119197824 */ /* 0x000fe200078e0200 */
[----:B------:R-:W-:Y:S06]  /*198d0*/  BRA `(.L_x_2419) ;  /* 0x00000000001c7947 */ /* 0x000fec0003800000 */
.L_x_2411:
[----:B------:R-:W-:Y:S01]  /*198e0*/  UMOV UR4, URZ ;  /* 0x0000003f00047c82 */ /* 0x000fe20008000000 */
[----:B------:R-:W-:Y:S01]  /*198f0*/  UMOV UR5, URZ ;  /* 0x0000003f00057c82 */ /* 0x000fe20008000000 */
[----:B------:R-:W-:Y:S01]  /*19900*/  ULDC UR6, c[0x0][0xc3c] ;  /* 0x00030f0000067ab9 */ /* 0x000fe20000000800 */
[----:B------:R-:W-:Y:S02]  /*19910*/  IMAD.MOV.U32 R24, RZ, RZ, R0 ;  /* 0x000000ffff187224 */ /* 0x000fe400078e0000 */
[----:B------:R-:W-:Y:S02]  /*19920*/  IMAD.U32 R25, RZ, RZ, UR4 ;  /* 0x00000004ff197e24 */ /* 0x000fe4000f8e00ff */
[----:B------:R-:W-:Y:S02]  /*19930*/  IMAD.U32 R26, RZ, RZ, UR5 ;  /* 0x00000005ff1a7e24 */ /* 0x000fe4000f8e00ff */
[----:B------:R-:W-:-:S07]  /*19940*/  IMAD.U32 R27, RZ, RZ, UR6 ;  /* 0x00000006ff1b7e24 */ /* 0x000fce000f8e00ff */
.L_x_2419:
[----:B------:R-:W1:Y:S01]  /*19950*/  S2R R0, SR_TID.X ;  /* 0x0000000000007919 */ /* 0x000e620000002100 */
[----:B------:R-:W-:Y:S05]  /*19960*/  WARPSYNC.ALL ;  /* 0x0000000000007948 */ /* 0x000fea0003800000 */
[----:B------:R-:W-:Y:S01]  /*19970*/  BAR.SYNC.DEFER_BLOCKING 0x4, 0x180 ;  /* 0x0106000000007b1d */ /* 0x000fe20000010000 */
[----:B-1----:R-:W-:-:S04]  /*19980*/  LOP3.LUT R0, R0, 0x1f, RZ, 0xc0, !PT ;  /* 0x0000001f00007812 */ /* 0x002fc800078ec0ff */
[----:B------:R-:W-:-:S13]  /*19990*/  ISETP.NE.AND P0, PT, R0, RZ, PT ;  /* 0x000000ff0000720c */ /* 0x000fda0003f05270 */
[----:B0-----:R-:W0:Y:S01]  /*199a0*/  @!P0 S2R R3, SR_CgaCtaId ;  /* 0x0000000000038919 */ /* 0x001e220000008800 */
[----:B------:R-:W-:-:S04]  /*199b0*/  @!P0 MOV R0, 0x400 ;  /* 0x0000040000008802 */ /* 0x000fc80000000f00 */
[----:B0-----:R-:W-:-:S05]  /*199c0*/  @!P0 LEA R17, R3, R0, 0x18 ;  /* 0x0000000003118211 */ /* 0x001fca00078ec0ff */
[----:B------:R0:W-:Y:S01]  /*199d0*/  @!P0 STS.128 [R17+0x28cd0], R24 ;  /* 0x028cd01811008388 */ /* 0x0001e20000000c00 */
[----:B------:R-:W-:Y:S06]  /*199e0*/  BAR.ARV 0x5, 0x180 ;  /* 0x0146000000007b1d */ /* 0x000fec0000002000 */
.L_x_2408:
[----:B------:R-:W-:Y:S02]  /*199f0*/  ULDC UR4, c[0x0][0xc3c] ;  /* 0x00030f0000047ab9 */ /* 0x000fe40000000800 */
[----:B----4-:R-:W-:-:S13]  /*19a00*/  ISETP.GE.AND P0, PT, R27, UR4, PT ;  /* 0x000000041b007c0c */ /* 0x010fda000bf06270 */
[----:B------:R-:W-:Y:S05]  /*19a10*/  @!P0 BRA `(.L_x_2420) ;  /* 0xffffffb000048947 */ /* 0x000fea000383ffff */
[----:B------:R-:W-:Y:S05]  /*19a20*/  BSYNC B8 ;  /* 0x0000000000087941 */ /* 0x000fea0003800000 */
.L_x_2349:
[----:B------:R-:W4:Y:S01]  /*19a30*/  LDL.LU R0, [R1+0x10] ;  /* 0x0000100001007983 */ /* 0x000f220000300800 */
[----:B------:R-:W-:Y:S01]  /*19a40*/  BSSY B0, `(.L_x_2421) ;  /* 0x000000b000007945 */ /* 0x000fe20003800000 */
[----:B------:R-:W5:Y:S01]  /*19a50*/  S2R R5, SR_CgaCtaId ;  /* 0x0000000000057919 */ /* 0x000f620000008800 */
[----:B----4-:R-:W-:-:S05]  /*19a60*/  VIADD R0, R0, 0x1 ;  /* 0x0000000100007836 */ /* 0x010fca0000000000 */
[----:B-1----:R-:W-:-:S04]  /*19a70*/  LEA.HI R2, R0, R0, RZ, 0x1 ;  /* 0x0000000000027211 */ /* 0x002fc800078f08ff */
[----:B------:R-:W-:Y:S02]  /*19a80*/  LOP3.LUT R3, R2, 0xfffffffe, RZ, 0xc0, !PT ;  /* 0xfffffffe02037812 */ /* 0x000fe400078ec0ff */
[----:B------:R-:W-:-:S03]  /*19a90*/  MOV R2, 0x400 ;  /* 0x0000040000027802 */ /* 0x000fc60000000f00 */
[----:B------:R-:W-:Y:S01]  /*19aa0*/  IMAD.IADD R0, R0, 0x1, -R3 ;  /* 0x0000000100007824 */ /* 0x000fe200078e0a03 */
[----:B-----5:R-:W-:-:S04]  /*19ab0*/  LEA R7, R5, R2, 0x18 ;  /* 0x0000000205077211 */ /* 0x020fc800078ec0ff */
[----:B------:R-:W-:-:S04]  /*19ac0*/  SHF.L.U32 R0, R0, 0x1f, RZ ;  /* 0x0000001f00007819 */ /* 0x000fc800000006ff */
[----:B------:R-:W1:Y:S02]  /*19ad0*/  SYNCS.PHASECHK.TRANS64.TRYWAIT P0, [R7+URZ+0x28c20], R0 ;  /* 0x028c2000070075a7 */ /* 0x000e64000800017f */
[----:B-1----:R-:W-:Y:S05]  /*19ae0*/  @!P0 BRA `(.L_x_2422) ;  /* 0x0000003000788947 */ /* 0x002fea0003800000 */
.L_x_2518:
[----:B------:R-:W-:Y:S05]  /*19af0*/  BSYNC B0 ;  /* 0x0000000000007941 */ /* 0x000fea0003800000 */
.L_x_2421:
[----:B------:R-:W-:-:S03]  /*19b00*/  UMOV UR4, 0xffffffff ;  /* 0xffffffff00047882 */ /* 0x000fc60000000000 */
[----:B------:R-:W-:Y:S05]  /*19b10*/  BRA.DIV UR4, `(.L_x_2423) ;  /* 0x0000003204807947 */ /* 0x000fea000b800000 */
[----:B-1----:R-:W1:Y:S02]  /*19b20*/  S2R R0, SR_TID.X ;  /* 0x0000000000007919 */ /* 0x002e640000002100 */
[----:B-1----:R-:W-:-:S04]  /*19b30*/  SHF.R.U32.HI R0, RZ, 0x5, R0 ;  /* 0x00000005ff007819 */ /* 0x002fc80000011600 */
[----:B------:R-:W-:-:S05]  /*19b40*/  LOP3.LUT R0, R0, 0x3, RZ, 0xc0, !PT ;  /* 0x0000000300007812 */ /* 0x000fca00078ec0ff */
[----:B------:R1:W4:Y:S02]  /*19b50*/  SHFL.IDX PT, R14, R0, RZ, 0x1f ;  /* 0x00001fff000e7589 */ /* 0x00032400000e0000 */
.L_x_2521:
[----:B----4-:R-:W-:Y:S01]  /*19b60*/  ISETP.NE.AND P0, PT, R14, RZ, PT ;  /* 0x000000ff0e00720c */ /* 0x010fe20003f05270 */
[----:B------:R-:W-:-:S12]  /*19b70*/  BSSY B0, `(.L_x_2424) ;  /* 0x0000024000007945 */ /* 0x000fd80003800000 */
[----:B------:R-:W-:Y:S05]  /*19b80*/  @P0 BRA `(.L_x_2425) ;  /* 0x0000000000880947 */ /* 0x000fea0003800000 */
[----:B------:R-:W-:-:S03]  /*19b90*/  UMOV UR4, 0xffffffff ;  /* 0xffffffff00047882 */ /* 0x000fc60000000000 */
[----:B------:R-:W-:Y:S05]  /*19ba0*/  BRA.DIV UR4, `(.L_x_2426) ;  /* 0x0000003204907947 */ /* 0x000fea000b800000 */
[----:B------:R-:W-:-:S13]  /*19bb0*/  ELECT P6, URZ, PT ;  /* 0x00000000003f782f */ /* 0x000fda00038c0000 */
.L_x_2524:
[----:B------:R-:W-:Y:S05]  /*19bc0*/  @!P6 BRA `(.L_x_2425) ;  /* 0x000000000078e947 */ /* 0x000fea0003800000 */
[----:B------:R-:W-:-:S06]  /*19bd0*/  ULOP3.LUT UR4, UR39, 0x2, URZ, 0xfc, !UPT ;  /* 0x0000000227047892 */ /* 0x000fcc000f8efc3f */
[----:B-1----:R-:W-:-:S05]  /*19be0*/  IMAD.U32 R0, RZ, RZ, UR4 ;  /* 0x00000004ff007e24 */ /* 0x002fca000f8e00ff */
[----:B------:R-:W-:-:S13]  /*19bf0*/  ISETP.NE.AND P0, PT, R0, 0x3, PT ;  /* 0x000000030000780c */ /* 0x000fda0003f05270 */
[----:B------:R-:W-:Y:S05]  /*19c00*/  @!P0 BRA `(.L_x_2427) ;  /* 0x0000000000048947 */ /* 0x000fea0003800000 */
[----:B------:R-:W-:Y:S01]  /*19c10*/  BPT.TRAP 0x1 ;  /* 0x000000040000795c */ /* 0x000fe20000300000 */
.L_x_2427:
[----:B------:R-:W-:Y:S01]  /*19c20*/  IMAD R5, R18, 0x8, R7 ;  /* 0x0000000812057824 */ /* 0x000fe200078e0207 */
[----:B------:R-:W-:Y:S01]  /*19c30*/  SHF.L.U32 R0, R22, 0x1f, RZ ;  /* 0x0000001f16007819 */ /* 0x000fe200000006ff */
[----:B------:R-:W-:-:S03]  /*19c40*/  VIADD R18, R18, 0x1 ;  /* 0x0000000112127836 */ /* 0x000fc60000000000 */
[----:B------:R-:W1:Y:S02]  /*19c50*/  SYNCS.PHASECHK.TRANS64.TRYWAIT P1, [R5+URZ+0x28c40], R0 ;  /* 0x028c4000050075a7 */ /* 0x000e64000802017f */
[----:B------:R-:W-:-:S04]  /*19c60*/  ISETP.NE.AND P2, PT, R18, 0x2, PT ;  /* 0x000000021200780c */ /* 0x000fc80003f45270 */
[----:B------:R-:W-:Y:S01]  /*19c70*/  SEL R3, RZ, 0x1, P2 ;  /* 0x00000001ff037807 */ /* 0x000fe20001000000 */
[----:B-1----:R-:W-:Y:S08]  /*19c80*/  @!P1 BRA `(.L_x_2428) ;  /* 0x0000003000789947 */ /* 0x002ff00003800000 */
.L_x_2525:
[----:B------:R-:W-:Y:S02]  /*19c90*/  SEL R18, R18, RZ, P2 ;  /* 0x000000ff12127207 */ /* 0x000fe40001000000 */
[----:B------:R-:W-:Y:S01]  /*19ca0*/  LOP3.LUT R2, R22, R3, RZ, 0x3c, !PT ;  /* 0x0000000316027212 */ /* 0x000fe200078e3cff */
[----:B------:R-:W-:Y:S06]  /*19cb0*/  @!P0 BRA `(.L_x_2429) ;  /* 0x0000000000048947 */ /* 0x000fec0003800000 */
[----:B------:R-:W-:Y:S01]  /*19cc0*/  BPT.TRAP 0x1 ;  /* 0x000000040000795c */ /* 0x000fe20000300000 */
.L_x_2429:
[----:B------:R-:W-:Y:S01]  /*19cd0*/  IMAD R3, R18, 0x8, R7 ;  /* 0x0000000812037824 */ /* 0x000fe200078e0207 */
[----:B------:R-:W-:-:S04]  /*19ce0*/  SHF.L.U32 R2, R2, 0x1f, RZ ;  /* 0x0000001f02027819 */ /* 0x000fc800000006ff */
[----:B------:R-:W4:Y:S02]  /*19cf0*/  SYNCS.PHASECHK.TRANS64.TRYWAIT P1, [R3+URZ+0x28c40], R2 ;  /* 0x028c4002030075a7 */ /* 0x000f24000802017f */
[----:B----4-:R-:W-:Y:S05]  /*19d00*/  @!P1 BRA `(.L_x_2430) ;  /* 0x00000030006c9947 */ /* 0x010fea0003800000 */
.L_x_2526:
[----:B------:R-:W-:Y:S05]  /*19d10*/  @!P0 BRA `(.L_x_2431) ;  /* 0x0000000000048947 */ /* 0x000fea0003800000 */
[----:B------:R-:W-:Y:S01]  /*19d20*/  BPT.TRAP 0x1 ;  /* 0x000000040000795c */ /* 0x000fe20000300000 */
.L_x_2431:
[----:B------:R-:W5:Y:S02]  /*19d30*/  SYNCS.PHASECHK.TRANS64.TRYWAIT P1, [R5+URZ+0x28c60], R0 ;  /* 0x028c6000050075a7 */ /* 0x000f64000802017f */
[----:B-----5:R-:W-:Y:S05]  /*19d40*/  @!P1 BRA `(.L_x_2432) ;  /* 0x0000003000709947 */ /* 0x020fea0003800000 */
.L_x_2527:
[----:B------:R-:W-:Y:S05]  /*19d50*/  @!P0 BRA `(.L_x_2433) ;  /* 0x0000000000048947 */ /* 0x000fea0003800000 */
[----:B------:R-:W-:Y:S01]  /*19d60*/  BPT.TRAP 0x1 ;  /* 0x000000040000795c */ /* 0x000fe20000300000 */
.L_x_2433:
[----:B------:R0:W0:Y:S02]  /*19d70*/  SYNCS.PHASECHK.TRANS64.TRYWAIT P0, [R3+URZ+0x28c60], R2 ;  /* 0x028c6002030075a7 */ /* 0x000024000800017f */
[----:B0-----:R-:W-:Y:S05]  /*19d80*/  @!P0 NANOSLEEP.SYNCS 0x989680 ;  /* 0x009896800000895d */ /* 0x001fea0003900000 */
[----:B------:R-:W0:Y:S02]  /*19d90*/  @!P0 SYNCS.PHASECHK.TRANS64 P0, [R3+URZ+0x28c60], R2 ;  /* 0x028c6002030085a7 */ /* 0x000e24000800007f */
[----:B0-----:R-:W-:Y:S05]  /*19da0*/  @!P0 BRA `(.L_x_2433) ;  /* 0xfffffffc00f08947 */ /* 0x001fea000383ffff */
.L_x_2425:
[----:B------:R-:W-:Y:S05]  /*19db0*/  BSYNC B0 ;  /* 0x0000000000007941 */ /* 0x000fea0003800000 */
.L_x_2424:
[----:B------:R-:W-:Y:S05]  /*19dc0*/  EXIT ;  /* 0x000000000000794d */ /* 0x000fea0003800000 */
.L_x_2230:
[----:B0-----:R-:W-:-:S04]  /*19dd0*/  IMAD.U32 R3, RZ, RZ, UR23 ;  /* 0x00000017ff037e24 */ /* 0x001fc8000f8e00ff */
[----:B------:R0:W1:Y:S03]  /*19de0*/  SYNCS.PHASECHK.TRANS64.TRYWAIT P1, [R3+URZ+0x28c50], R0 ;  /* 0x028c5000030075a7 */ /* 0x000066000802017f */
[----:B-1----:R-:W-:Y:S05]  /*19df0*/  @!P1 NANOSLEEP.SYNCS 0x989680 ;  /* 0x009896800000995d */ /* 0x002fea0003900000 */
[----:B------:R-:W1:Y:S02]  /*19e00*/  @!P1 SYNCS.PHASECHK.TRANS64 P1, [R3+URZ+0x28c50], R0 ;  /* 0x028c5000030095a7 */ /* 0x000e64000802007f */
[----:B-1----:R-:W-:Y:S05]  /*19e10*/  @!P1 BRA `(.L_x_2230) ;  /* 0xfffffffc00ec9947 */ /* 0x002fea000383ffff */
[----:B------:R-:W-:Y:S05]  /*19e20*/  BRA `(.L_x_2434) ;  /* 0xfffffe8400a07947 */ /* 0x000fea000383ffff */
.L_x_2236:
[----:B-1----:R-:W-:-:S04]  /*19e30*/  IMAD.U32 R3, RZ, RZ, UR23 ;  /* 0x00000017ff037e24 */ /* 0x002fc8000f8e00ff */
[----:B------:R1:W2:Y:S03]  /*19e40*/  SYNCS.PHASECHK.TRANS64.TRYWAIT P1, [R3+URZ+0x28c50], R0 ;  /* 0x028c5000030075a7 */ /* 0x0002a6000802017f */
[----:B--2---:R-:W-:Y:S05]  /*19e50*/  @!P1 NANOSLEEP.SYNCS 0x989680 ;  /* 0x009896800000995d */ /* 0x004fea0003900000 */
[----:B------:R-:W2:Y:S02]  /*19e60*/  @!P1 SYNCS.PHASECHK.TRANS64 P1, [R3+URZ+0x28c50], R0 ;  /* 0x028c5000030095a7 */ /* 0x000ea4000802007f */
[----:B--2---:R-:W-:Y:S05]  /*19e70*/  @!P1 BRA `(.L_x_2236) ;  /* 0xfffffffc00ec9947 */ /* 0x004fea000383ffff */
[----:B------:R-:W-:Y:S05]  /*19e80*/  BRA `(.L_x_2235) ;  /* 0xfffffe9000a47947 */ /* 0x000fea000383ffff */
.L_x_2247:
[----:B0-----:R-:W-:-:S04]  /*19e90*/  IMAD.U32 R3, RZ, RZ, UR41 ;  /* 0x00000029ff037e24 */ /* 0x001fc8000f8e00ff */
[----:B------:R0:W1:Y:S03]  /*19ea0*/  SYNCS.PHASECHK.TRANS64.TRYWAIT P1, [R3+URZ+0x28c00], R0 ;  /* 0x028c0000030075a7 */ /* 0x000066000802017f */
[----:B-1----:R-:W-:Y:S05]  /*19eb0*/  @!P1 NANOSLEEP.SYNCS 0x989680 ;  /* 0x009896800000995d */ /* 0x002fea0003900000 */
[----:B------:R-:W1:Y:S02]  /*19ec0*/  @!P1 SYNCS.PHASECHK.TRANS64 P1, [R3+URZ+0x28c00], R0 ;  /* 0x028c0000030095a7 */ /* 0x000e64000802007f */
[----:B-1----:R-:W-:Y:S05]  /*19ed0*/  @!P1 BRA `(.L_x_2247) ;  /* 0xfffffffc00ec9947 */ /* 0x002fea000383ffff */
[----:B------:R-:W-:Y:S05]  /*19ee0*/  BRA `(.L_x_2435) ;  /* 0xfffffea800e07947 */ /* 0x000fea000383ffff */
.L_x_2251:
[----:B--2---:R2:W3:Y:S02]  /*19ef0*/  SYNCS.PHASECHK.TRANS64.TRYWAIT P1, [R7+URZ+0x28c30], R8 ;  /* 0x028c3008070075a7 */ /* 0x0044e4000802017f */
[----:B---3--:R-:W-:Y:S05]  /*19f00*/  @!P1 NANOSLEEP.SYNCS 0x989680 ;  /* 0x009896800000995d */ /* 0x008fea0003900000 */
[----:B------:R-:W3:Y:S02]  /*19f10*/  @!P1 SYNCS.PHASECHK.TRANS64 P1, [R7+URZ+0x28c30], R8 ;  /* 0x028c3008070095a7 */ /* 0x000ee4000802007f */
[----:B---3--:R-:W-:Y:S05]  /*19f20*/  @!P1 BRA `(.L_x_2251) ;  /* 0xfffffffc00f09947 */ /* 0x008fea000383ffff */
[----:B------:R-:W-:Y:S05]  /*19f30*/  BRA `(.L_x_2250) ;  /* 0xfffffea800fc7947 */ /* 0x000fea000383ffff */
.L_x_2264:
[----:B--2---:R2:W3:Y:S02]  /*19f40*/  SYNCS.PHASECHK.TRANS64.TRYWAIT P1, [R7+URZ+0x28c50], R8 ;  /* 0x028c5008070075a7 */ /* 0x0044e4000802017f */
[----:B---3--:R-:W-:Y:S05]  /*19f50*/  @!P1 NANOSLEEP.SYNCS 0x989680 ;  /* 0x009896800000995d */ /* 0x008fea0003900000 */
[----:B------:R-:W3:Y:S02]  /*19f60*/  @!P1 SYNCS.PHASECHK.TRANS64 P1, [R7+URZ+0x28c50], R8 ;  /* 0x028c5008070095a7 */ /* 0x000ee4000802007f */
[----:B---3--:R-:W-:Y:S05]  /*19f70*/  @!P1 BRA `(.L_x_2264) ;  /* 0xfffffffc00f09947 */ /* 0x008fea000383ffff */
[----:B------:R-:W-:Y:S05]  /*19f80*/  BRA `(.L_x_2263) ;  /* 0xfffffec800a07947 */ /* 0x000fea000383ffff */
.L_x_2273:
[----:B--2---:R-:W-:-:S04]  /*19f90*/  IMAD.U32 R6, RZ, RZ, UR25 ;  /* 0x00000019ff067e24 */ /* 0x004fc8000f8e00ff */
[----:B------:R2:W3:Y:S03]  /*19fa0*/  SYNCS.PHASECHK.TRANS64.TRYWAIT P1, [R6+URZ+0x28c30], R7 ;  /* 0x028c3007060075a7 */ /* 0x0004e6000802017f */
[----:B---3--:R-:W-:Y:S05]  /*19fb0*/  @!P1 NANOSLEEP.SYNCS 0x989680 ;  /* 0x009896800000995d */ /* 0x008fea0003900000 */
[----:B------:R-:W3:Y:S02]  /*19fc0*/  @!P1 SYNCS.PHASECHK.TRANS64 P1, [R6+URZ+0x28c30], R7 ;  /* 0x028c3007060095a7 */ /* 0x000ee4000802007f */
[----:B---3--:R-:W-:Y:S05]  /*19fd0*/  @!P1 BRA `(.L_x_2273) ;  /* 0xfffffffc00ec9947 */ /* 0x008fea000383ffff */
[----:B------:R-:W-:Y:S05]  /*19fe0*/  BRA `(.L_x_2272) ;  /* 0xfffffed000207947 */ /* 0x000fea000383ffff */
.L_x_2286:
[----:B-1----:R-:W-:-:S04]  /*19ff0*/  IMAD.U32 R8, RZ, RZ, UR25 ;  /* 0x00000019ff087e24 */ /* 0x002fc8000f8e00ff */
[----:B------:R1:W2:Y:S03]  /*1a000*/  SYNCS.PHASECHK.TRANS64.TRYWAIT P1, [R8+URZ+0x28c50], R7 ;  /* 0x028c5007080075a7 */ /* 0x0002a6000802017f */
[----:B--2---:R-:W-:Y:S05]  /*1a010*/  @!P1 NANOSLEEP.SYNCS 0x989680 ;  /* 0x009896800000995d */ /* 0x004fea0003900000 */
[----:B------:R-:W2:Y:S02]  /*1a020*/  @!P1 SYNCS.PHASECHK.TRANS64 P1, [R8+URZ+0x28c50], R7 ;  /* 0x028c5007080095a7 */ /* 0x000ea4000802007f */
[----:B--2---:R-:W-:Y:S05]  /*1a030*/  @!P1 BRA `(.L_x_2286) ;  /* 0xfffffffc00ec9947 */ /* 0x004fea000383ffff */
[----:B------:R-:W-:Y:S05]  /*1a040*/  BRA `(.L_x_2285) ;  /* 0xfffffef400a47947 */ /* 0x000fea000383ffff */
.L_x_2296:
[----:B-1----:R-:W-:-:S04]  /*1a050*/  IMAD.U32 R6, RZ, RZ, UR21 ;  /* 0x00000015ff067e24 */ /* 0x002fc8000f8e00ff */
[----:B------:R1:W2:Y:S03]  /*1a060*/  SYNCS.PHASECHK.TRANS64.TRYWAIT P1, [R6+URZ+0x28c30], R7 ;  /* 0x028c3007060075a7 */ /* 0x0002a6000802017f */
[----:B--2---:R-:W-:Y:S05]  /*1a070*/  @!P1 NANOSLEEP.SYNCS 0x989680 ;  /* 0x009896800000995d */ /* 0x004fea0003900000 */
[----:B------:R-:W2:Y:S02]  /*1a080*/  @!P1 SYNCS.PHASECHK.TRANS64 P1, [R6+URZ+0x28c30], R7 ;  /* 0x028c3007060095a7 */ /* 0x000ea4000802007f */
[----:B--2---:R-:W-:Y:S05]  /*1a090*/  @!P1 BRA `(.L_x_2296) ;  /* 0xfffffffc00ec9947 */ /* 0x004fea000383ffff */
[----:B------:R-:W-:Y:S05]  /*1a0a0*/  BRA `(.L_x_2295) ;  /* 0xfffffefc003c7947 */ /* 0x000fea000383ffff */
.L_x_2301:
[----:B---3--:R-:W-:-:S04]  /*1a0b0*/  IMAD.U32 R8, RZ, RZ, UR21 ;  /* 0x00000015ff087e24 */ /* 0x008fc8000f8e00ff */
[----:B------:R3:W4:Y:S03]  /*1a0c0*/  SYNCS.PHASECHK.TRANS64.TRYWAIT P1, [R8+URZ+0x28c50], R7 ;  /* 0x028c5007080075a7 */ /* 0x000726000802017f */
[----:B----4-:R-:W-:Y:S05]  /*1a0d0*/  @!P1 NANOSLEEP.SYNCS 0x989680 ;  /* 0x009896800000995d */ /* 0x010fea0003900000 */
[----:B------:R-:W4:Y:S02]  /*1a0e0*/  @!P1 SYNCS.PHASECHK.TRANS64 P1, [R8+URZ+0x28c50], R7 ;  /* 0x028c5007080095a7 */ /* 0x000f24000802007f */
[----:B----4-:R-:W-:Y:S05]  /*1a0f0*/  @!P1 BRA `(.L_x_2301) ;  /* 0xfffffffc00ec9947 */ /* 0x010fea000383ffff */
[----:B------:R-:W-:Y:S05]  /*1a100*/  BRA `(.L_x_2300) ;  /* 0xffffff14005c7947 */ /* 0x000fea000383ffff */
.L_x_2308:
[----:B-1----:R-:W-:-:S04]  /*1a110*/  IMAD.U32 R6, RZ, RZ, UR20 ;  /* 0x00000014ff067e24 */ /* 0x002fc8000f8e00ff */
[----:B------:R1:W2:Y:S03]  /*1a120*/  SYNCS.PHASECHK.TRANS64.TRYWAIT P1, [R6+URZ+0x28c30], R7 ;  /* 0x028c3007060075a7 */ /* 0x0002a6000802017f */
[----:B--2---:R-:W-:Y:S05]  /*1a130*/  @!P1 NANOSLEEP.SYNCS 0x989680 ;  /* 0x009896800000995d */ /* 0x004fea0003900000 */
[----:B------:R-:W2:Y:S02]  /*1a140*/  @!P1 SYNCS.PHASECHK.TRANS64 P1, [R6+URZ+0x28c30], R7 ;  /* 0x028c3007060095a7 */ /* 0x000ea4000802007f */
[----:B--2---:R-:W-:Y:S05]  /*1a150*/  @!P1 BRA `(.L_x_2308) ;  /* 0xfffffffc00ec9947 */ /* 0x004fea000383ffff */
[----:B------:R-:W-:Y:S05]  /*1a160*/  BRA `(.L_x_2307) ;  /* 0xffffff1800587947 */ /* 0x000fea000383ffff */
.L_x_2321:
[----:B-1----:R-:W-:-:S04]  /*1a170*/  IMAD.U32 R8, RZ, RZ, UR20 ;  /* 0x00000014ff087e24 */ /* 0x002fc8000f8e00ff */
[----:B------:R1:W2:Y:S03]  /*1a180*/  SYNCS.PHASECHK.TRANS64.TRYWAIT P1, [R8+URZ+0x28c50], R7 ;  /* 0x028c5007080075a7 */ /* 0x0002a6000802017f */
[----:B--2---:R-:W-:Y:S05]  /*1a190*/  @!P1 NANOSLEEP.SYNCS 0x989680 ;  /* 0x009896800000995d */ /* 0x004fea0003900000 */
[----:B------:R-:W2:Y:S02]  /*1a1a0*/  @!P1 SYNCS.PHASECHK.TRANS64 P1, [R8+URZ+0x28c50], R7 ;  /* 0x028c5007080095a7 */ /* 0x000ea4000802007f */
[----:B--2---:R-:W-:Y:S05]  /*1a1b0*/  @!P1 BRA `(.L_x_2321) ;  /* 0xfffffffc00ec9947 */ /* 0x004fea000383ffff */
[----:B------:R-:W-:Y:S05]  /*1a1c0*/  BRA `(.L_x_2320) ;  /* 0xffffff3c00dc7947 */ /* 0x000fea000383ffff */
.L_x_2371:
        /* <DEDUP_REMOVED lines=11> */
.L_x_2437:
[----:B------:R-:W-:Y:S05]  /*1a280*/  BSYNC B0 ;  /* 0x0000000000007941 */ /* 0x000fea0003800000 */
.L_x_2436:
[----:B------:R-:W-:Y:S05]  /*1a290*/  BRA `(.L_x_2438) ;  /* 0xffffffb800a07947 */ /* 0x000fea000383ffff */
.L_x_2374:
[----:B0-----:R0:W1:Y:S02]  /*1a2a0*/  SYNCS.PHASECHK.TRANS64.TRYWAIT P0, [R25+URZ+0x28c40], R0 ;  /* 0x028c4000190075a7 */ /* 0x001064000800017f */
[----:B-1----:R-:W-:Y:S05]  /*1a2b0*/  @!P0 NANOSLEEP.SYNCS 0x989680 ;  /* 0x009896800000895d */ /* 0x002fea0003900000 */
[----:B------:R-:W1:Y:S02]  /*1a2c0*/  @!P0 SYNCS.PHASECHK.TRANS64 P0, [R25+URZ+0x28c40], R0 ;  /* 0x028c4000190085a7 */ /* 0x000e64000800007f */
[----:B-1----:R-:W-:Y:S05]  /*1a2d0*/  @!P0 BRA `(.L_x_2374) ;  /* 0xfffffffc00f08947 */ /* 0x002fea000383ffff */
[----:B------:R-:W-:Y:S05]  /*1a2e0*/  BRA `(.L_x_2439) ;  /* 0xffffffbc00807947 */ /* 0x000fea000383ffff */
.L_x_2375:
        /* <DEDUP_REMOVED lines=8> */
.L_x_2441:
[----:B------:R-:W-:Y:S05]  /*1a370*/  BSYNC B0 ;  /* 0x0000000000007941 */ /* 0x000fea0003800000 */
.L_x_2440:
        /* <DEDUP_REMOVED lines=9> */
.L_x_2442:
[----:B------:R-:W-:Y:S02]  /*1a410*/  IMAD.MOV.U32 R13, RZ, RZ, R5 ;  /* 0x000000ffff0d7224 */ /* 0x000fe400078e0005 */
[----:B------:R-:W-:Y:S02]  /*1a420*/  IMAD.MOV.U32 R12, RZ, RZ, 0x1 ;  /* 0x00000001ff0c7424 */ /* 0x000fe400078e00ff */
[----:B------:R-:W-:-:S07]  /*1a430*/  IMAD.MOV.U32 R3, RZ, RZ, R14 ;  /* 0x000000ffff037224 */ /* 0x000fce00078e000e */
[----:B------:R-:W-:Y:S05]  /*1a440*/  WARPSYNC.COLLECTIVE R15, `(.L_x_2443) ;  /* 0x000000000f087348 */ /* 0x000fea0003c00000 */
[----:B------:R0:W1:Y:S02]  /*1a450*/  SHFL.IDX P6, R14, R13, R12, R11 ;  /* 0x0000000c0d0e7389 */ /* 0x00006400000c000b */
[----:B01----:R-:W-:Y:S01]  /*1a460*/  ENDCOLLECTIVE ;  /* 0x000000000000791b */ /* 0x003fe20003800000 */
.L_x_2443:
        /* <DEDUP_REMOVED lines=15> */
.L_x_2444:
[----:B------:R-:W-:Y:S02]  /*1a560*/  @P0 IMAD R6, R4, 0x2, R17 ;  /* 0x0000000204060824 */ /* 0x000fe400078e0211 */
[----:B------:R-:W-:Y:S02]  /*1a570*/  IMAD.MOV.U32 R13, RZ, RZ, R5 ;  /* 0x000000ffff0d7224 */ /* 0x000fe400078e0005 */
[----:B------:R-:W-:Y:S02]  /*1a580*/  IMAD.MOV.U32 R12, RZ, RZ, 0x2 ;  /* 0x00000002ff0c7424 */ /* 0x000fe400078e00ff */
[----:B------:R-:W-:-:S07]  /*1a590*/  IMAD.MOV.U32 R3, RZ, RZ, R14 ;  /* 0x000000ffff037224 */ /* 0x000fce00078e000e */
[----:B------:R-:W-:Y:S05]  /*1a5a0*/  WARPSYNC.COLLECTIVE R15, `(.L_x_2445) ;  /* 0x000000000f087348 */ /* 0x000fea0003c00000 */
[----:B------:R0:W1:Y:S02]  /*1a5b0*/  SHFL.IDX P6, R14, R13, R12, R11 ;  /* 0x0000000c0d0e7389 */ /* 0x00006400000c000b */
[----:B01----:R-:W-:Y:S01]  /*1a5c0*/  ENDCOLLECTIVE ;  /* 0x000000000000791b */ /* 0x003fe20003800000 */
.L_x_2445:
        /* <DEDUP_REMOVED lines=15> */
.L_x_2446:
[----:B------:R-:W-:Y:S02]  /*1a6c0*/  @P0 IMAD R6, R4, 0x2, R17 ;  /* 0x0000000204060824 */ /* 0x000fe400078e0211 */
[----:B------:R-:W-:Y:S02]  /*1a6d0*/  IMAD.MOV.U32 R13, RZ, RZ, R5 ;  /* 0x000000ffff0d7224 */ /* 0x000fe400078e0005 */
[----:B------:R-:W-:Y:S02]  /*1a6e0*/  IMAD.MOV.U32 R12, RZ, RZ, 0x3 ;  /* 0x00000003ff0c7424 */ /* 0x000fe400078e00ff */
[----:B------:R-:W-:-:S07]  /*1a6f0*/  IMAD.MOV.U32 R3, RZ, RZ, R14 ;  /* 0x000000ffff037224 */ /* 0x000fce00078e000e */
[----:B------:R-:W-:Y:S05]  /*1a700*/  WARPSYNC.COLLECTIVE R15, `(.L_x_2447) ;  /* 0x000000000f087348 */ /* 0x000fea0003c00000 */
[----:B------:R0:W1:Y:S02]  /*1a710*/  SHFL.IDX P6, R14, R13, R12, R11 ;  /* 0x0000000c0d0e7389 */ /* 0x00006400000c000b */
[----:B01----:R-:W-:Y:S01]  /*1a720*/  ENDCOLLECTIVE ;  /* 0x000000000000791b */ /* 0x003fe20003800000 */
.L_x_2447:
        /* <DEDUP_REMOVED lines=10> */
.L_x_2448:
[----:B------:R-:W-:Y:S01]  /*1a7d0*/  @!PT LDS RZ, [RZ] ;  /* 0x00000000fffff984 */ /* 0x000fe20000000800 */
[----:B------:R-:W-:Y:S01]  /*1a7e0*/  @!PT LDS RZ, [RZ] ;  /* 0x00000000fffff984 */ /* 0x000fe20000000800 */
[----:B------:R-:W-:Y:S01]  /*1a7f0*/  @!PT LDS RZ, [RZ] ;  /* 0x00000000fffff984 */ /* 0x000fe20000000800 */
[----:B------:R0:W-:Y:S01]  /*1a800*/  @P0 LDGSTS.E.BYPASS.LTC128B.128 [R6+0x23400], desc[UR54][R2.64], !P2 ;  /* 0x2340000002060fae */ /* 0x0001e2000d101d76 */
[----:B------:R-:W-:Y:S01]  /*1a810*/  IMAD.MOV.U32 R0, RZ, RZ, R14 ;  /* 0x000000ffff007224 */ /* 0x000fe200078e000e */
[----:B------:R-:W-:Y:S06]  /*1a820*/  BRA `(.L_x_2449) ;  /* 0xffffffbc00307947 */ /* 0x000fec000383ffff */
.L_x_2380:
[----:B------:R-:W-:Y:S02]  /*1a830*/  IMAD.MOV.U32 R13, RZ, RZ, R4 ;  /* 0x000000ffff0d7224 */ /* 0x000fe400078e0004 */
[----:B------:R-:W-:Y:S02]  /*1a840*/  IMAD.MOV.U32 R12, RZ, RZ, RZ ;  /* 0x000000ffff0c7224 */ /* 0x000fe400078e00ff */
[----:B------:R-:W-:Y:S02]  /*1a850*/  IMAD.MOV.U32 R11, RZ, RZ, 0x181f ;  /* 0x0000181fff0b7424 */ /* 0x000fe400078e00ff */
[----:B------:R-:W-:Y:S02]  /*1a860*/  IMAD.MOV.U32 R15, RZ, RZ, -0x1 ;  /* 0xffffffffff0f7424 */ /* 0x000fe400078e00ff */
[----:B------:R-:W-:Y:S02]  /*1a870*/  IMAD R36, R36, R6, RZ ;  /* 0x0000000624247224 */ /* 0x000fe400078e02ff */
[----:B------:R-:W-:-:S07]  /*1a880*/  IMAD.IADD R34, R37, 0x1, R34 ;  /* 0x0000000125227824 */ /* 0x000fce00078e0222 */
[----:B-1---5:R-:W-:Y:S05]  /*1a890*/  WARPSYNC.COLLECTIVE R15, `(.L_x_2450) ;  /* 0x000000000f087348 */ /* 0x022fea0003c00000 */
[----:B------:R0:W2:Y:S02]  /*1a8a0*/  SHFL.IDX P6, R14, R13, R12, R11 ;  /* 0x0000000c0d0e7389 */ /* 0x0000a400000c000b */
[----:B012--5:R-:W-:Y:S01]  /*1a8b0*/  ENDCOLLECTIVE ;  /* 0x000000000000791b */ /* 0x027fe20003800000 */
.L_x_2450:
[C---:B------:R-:W-:Y:S01]  /*1a8c0*/  VIADD R5, R34.reuse, 0x10 ;  /* 0x0000001022057836 */ /* 0x040fe20000000000 */
[----:B------:R-:W-:Y:S01]  /*1a8d0*/  ISETP.GE.AND P0, PT, R34, R36, PT ;  /* 0x000000242200720c */ /* 0x000fe20003f06270 */
[----:B------:R-:W-:Y:S02]  /*1a8e0*/  IMAD.MOV.U32 R13, RZ, RZ, R0 ;  /* 0x000000ffff0d7224 */ /* 0x000fe400078e0000 */
[----:B------:R-:W-:-:S10]  /*1a8f0*/  IMAD.MOV.U32 R2, RZ, RZ, R14 ;  /* 0x000000ffff027224 */ /* 0x000fd400078e000e */
[----:B------:R-:W-:Y:S05]  /*1a900*/  WARPSYNC.COLLECTIVE R15, `(.L_x_2451) ;  /* 0x000000000f087348 */ /* 0x000fea0003c00000 */
[----:B------:R0:W1:Y:S02]  /*1a910*/  SHFL.IDX P6, R14, R13, R12, R11 ;  /* 0x0000000c0d0e7389 */ /* 0x00006400000c000b */
[----:B01----:R-:W-:Y:S01]  /*1a920*/  ENDCOLLECTIVE ;  /* 0x000000000000791b */ /* 0x003fe20003800000 */
.L_x_2451:
[----:B------:R-:W-:Y:S02]  /*1a930*/  IMAD.MOV.U32 R13, RZ, RZ, R4 ;  /* 0x000000ffff0d7224 */ /* 0x000fe400078e0004 */
[----:B------:R-:W-:Y:S02]  /*1a940*/  IMAD.MOV.U32 R12, RZ, RZ, 0x1 ;  /* 0x00000001ff0c7424 */ /* 0x000fe400078e00ff */
[----:B------:R-:W-:-:S07]  /*1a950*/  IMAD.MOV.U32 R3, RZ, RZ, R14 ;  /* 0x000000ffff037224 */ /* 0x000fce00078e000e */
[----:B------:R-:W-:Y:S05]  /*1a960*/  WARPSYNC.COLLECTIVE R15, `(.L_x_2452) ;  /* 0x000000000f087348 */ /* 0x000fea0003c00000 */
[----:B------:R0:W1:Y:S02]  /*1a970*/  SHFL.IDX P6, R14, R13, R12, R11 ;  /* 0x0000000c0d0e7389 */ /* 0x00006400000c000b */
[----:B01----:R-:W-:Y:S01]  /*1a980*/  ENDCOLLECTIVE ;  /* 0x000000000000791b */ /* 0x003fe20003800000 */
.L_x_2452:
        /* <DEDUP_REMOVED lines=15> */
.L_x_2453:
[----:B------:R-:W-:Y:S02]  /*1aa80*/  IMAD.MOV.U32 R13, RZ, RZ, R4 ;  /* 0x000000ffff0d7224 */ /* 0x000fe400078e0004 */
[----:B------:R-:W-:Y:S02]  /*1aa90*/  IMAD.MOV.U32 R12, RZ, RZ, 0x2 ;  /* 0x00000002ff0c7424 */ /* 0x000fe400078e00ff */
[----:B------:R-:W-:-:S07]  /*1aaa0*/  IMAD.MOV.U32 R3, RZ, RZ, R14 ;  /* 0x000000ffff037224 */ /* 0x000fce00078e000e */
[----:B------:R-:W-:Y:S05]  /*1aab0*/  WARPSYNC.COLLECTIVE R15, `(.L_x_2454) ;  /* 0x000000000f087348 */ /* 0x000fea0003c00000 */
[----:B------:R0:W1:Y:S02]  /*1aac0*/  SHFL.IDX P6, R14, R13, R12, R11 ;  /* 0x0000000c0d0e7389 */ /* 0x00006400000c000b */
[----:B01----:R-:W-:Y:S01]  /*1aad0*/  ENDCOLLECTIVE ;  /* 0x000000000000791b */ /* 0x003fe20003800000 */
.L_x_2454:
        /* <DEDUP_REMOVED lines=16> */
.L_x_2455:
[----:B------:R-:W-:Y:S02]  /*1abe0*/  IMAD.MOV.U32 R13, RZ, RZ, R4 ;  /* 0x000000ffff0d7224 */ /* 0x000fe400078e0004 */
[----:B------:R-:W-:Y:S02]  /*1abf0*/  IMAD.MOV.U32 R12, RZ, RZ, 0x3 ;  /* 0x00000003ff0c7424 */ /* 0x000fe400078e00ff */
[----:B------:R-:W-:-:S07]  /*1ac00*/  IMAD.MOV.U32 R3, RZ, RZ, R14 ;  /* 0x000000ffff037224 */ /* 0x000fce00078e000e */
[----:B------:R-:W-:Y:S05]  /*1ac10*/  WARPSYNC.COLLECTIVE R15, `(.L_x_2456) ;  /* 0x000000000f087348 */ /* 0x000fea0003c00000 */
[----:B------:R0:W1:Y:S02]  /*1ac20*/  SHFL.IDX P6, R14, R13, R12, R11 ;  /* 0x0000000c0d0e7389 */ /* 0x00006400000c000b */
[----:B01----:R-:W-:Y:S01]  /*1ac30*/  ENDCOLLECTIVE ;  /* 0x000000000000791b */ /* 0x003fe20003800000 */
.L_x_2456:
        /* <DEDUP_REMOVED lines=10> */
.L_x_2457:
[----:B------:R-:W-:Y:S01]  /*1ace0*/  @!PT LDS RZ, [RZ] ;  /* 0x00000000fffff984 */ /* 0x000fe20000000800 */
[----:B------:R-:W-:Y:S01]  /*1acf0*/  @!PT LDS RZ, [RZ] ;  /* 0x00000000fffff984 */ /* 0x000fe20000000800 */
[----:B------:R-:W-:Y:S01]  /*1ad00*/  @!PT LDS RZ, [RZ] ;  /* 0x00000000fffff984 */ /* 0x000fe20000000800 */
[----:B------:R2:W-:Y:S01]  /*1ad10*/  @!P0 LDGSTS.E.BYPASS.LTC128B.128 [R7+0x21400], desc[UR54][R2.64], !P1 ;  /* 0x2140000002078fae */ /* 0x0005e2000c901d76 */
[----:B------:R-:W-:Y:S01]  /*1ad20*/  IMAD.MOV.U32 R0, RZ, RZ, R14 ;  /* 0x000000ffff007224 */ /* 0x000fe200078e000e */
[----:B------:R-:W-:Y:S06]  /*1ad30*/  BRA `(.L_x_2458) ;  /* 0xffffffc000087947 */ /* 0x000fec000383ffff */
.L_x_2383:
[----:B0-----:R0:W2:Y:S02]  /*1ad40*/  SYNCS.PHASECHK.TRANS64.TRYWAIT P0, [R17+URZ+0x28c20], R0 ;  /* 0x028c2000110075a7 */ /* 0x0010a4000800017f */
[----:B--2---:R-:W-:Y:S05]  /*1ad50*/  @!P0 NANOSLEEP.SYNCS 0x989680 ;  /* 0x009896800000895d */ /* 0x004fea0003900000 */
[----:B------:R-:W2:Y:S02]  /*1ad60*/  @!P0 SYNCS.PHASECHK.TRANS64 P0, [R17+URZ+0x28c20], R0 ;  /* 0x028c2000110085a7 */ /* 0x000ea4000800007f */
[----:B--2---:R-:W-:Y:S05]  /*1ad70*/  @!P0 BRA `(.L_x_2383) ;  /* 0xfffffffc00f08947 */ /* 0x004fea000383ffff */
[----:B------:R-:W-:Y:S05]  /*1ad80*/  BRA `(.L_x_2459) ;  /* 0xffffffc000647947 */ /* 0x000fea000383ffff */
.L_x_2386:
[----:B0-----:R0:W2:Y:S02]  /*1ad90*/  SYNCS.PHASECHK.TRANS64.TRYWAIT P0, [R25+URZ+0x28c60], R0 ;  /* 0x028c6000190075a7 */ /* 0x0010a4000800017f */
[----:B--2---:R-:W-:Y:S05]  /*1ada0*/  @!P0 NANOSLEEP.SYNCS 0x989680 ;  /* 0x009896800000895d */ /* 0x004fea0003900000 */
[----:B------:R-:W2:Y:S02]  /*1adb0*/  @!P0 SYNCS.PHASECHK.TRANS64 P0, [R25+URZ+0x28c60], R0 ;  /* 0x028c6000190085a7 */ /* 0x000ea4000800007f */
[----:B--2---:R-:W-:Y:S05]  /*1adc0*/  @!P0 BRA `(.L_x_2386) ;  /* 0xfffffffc00f08947 */ /* 0x004fea000383ffff */
[----:B------:R-:W-:Y:S05]  /*1add0*/  BRA `(.L_x_2460) ;  /* 0xffffffc000747947 */ /* 0x000fea000383ffff */
.L_x_2387:
        /* <DEDUP_REMOVED lines=8> */
.L_x_2462:
[----:B------:R-:W-:Y:S05]  /*1ae60*/  BSYNC B0 ;  /* 0x0000000000007941 */ /* 0x000fea0003800000 */
.L_x_2461:
        /* <DEDUP_REMOVED lines=15> */
.L_x_2463:
        /* <DEDUP_REMOVED lines=39> */
.L_x_2464:
[----:B------:R-:W-:Y:S02]  /*1b1d0*/  IMAD.MOV.U32 R13, RZ, RZ, R4 ;  /* 0x000000ffff0d7224 */ /* 0x000fe400078e0004 */
[----:B------:R-:W-:-:S07]  /*1b1e0*/  IMAD.MOV.U32 R3, RZ, RZ, R14 ;  /* 0x000000ffff037224 */ /* 0x000fce00078e000e */
[----:B------:R-:W-:Y:S05]  /*1b1f0*/  WARPSYNC.COLLECTIVE R15, `(.L_x_2465) ;  /* 0x000000000f087348 */ /* 0x000fea0003c00000 */
[----:B------:R0:W1:Y:S02]  /*1b200*/  SHFL.IDX P6, R14, R13, R12, R11 ;  /* 0x0000000c0d0e7389 */ /* 0x00006400000c000b */
[----:B01----:R-:W-:Y:S01]  /*1b210*/  ENDCOLLECTIVE ;  /* 0x000000000000791b */ /* 0x003fe20003800000 */
.L_x_2465:
        /* <DEDUP_REMOVED lines=29> */
.L_x_2466:
[----:B------:R-:W-:Y:S02]  /*1b3f0*/  IMAD.MOV.U32 R13, RZ, RZ, R4 ;  /* 0x000000ffff0d7224 */ /* 0x000fe400078e0004 */
[----:B------:R-:W-:-:S07]  /*1b400*/  IMAD.MOV.U32 R7, RZ, RZ, R14 ;  /* 0x000000ffff077224 */ /* 0x000fce00078e000e */
[----:B------:R-:W-:Y:S05]  /*1b410*/  WARPSYNC.COLLECTIVE R15, `(.L_x_2467) ;  /* 0x000000000f087348 */ /* 0x000fea0003c00000 */
[----:B------:R0:W1:Y:S02]  /*1b420*/  SHFL.IDX P6, R14, R13, R12, R11 ;  /* 0x0000000c0d0e7389 */ /* 0x00006400000c000b */
[----:B01----:R-:W-:Y:S01]  /*1b430*/  ENDCOLLECTIVE ;  /* 0x000000000000791b */ /* 0x003fe20003800000 */
.L_x_2467:
        /* <DEDUP_REMOVED lines=29> */
.L_x_2468:
[----:B------:R-:W-:Y:S02]  /*1b610*/  IMAD.MOV.U32 R13, RZ, RZ, R4 ;  /* 0x000000ffff0d7224 */ /* 0x000fe400078e0004 */
[----:B------:R-:W-:-:S07]  /*1b620*/  IMAD.MOV.U32 R6, RZ, RZ, R14 ;  /* 0x000000ffff067224 */ /* 0x000fce00078e000e */
[----:B------:R-:W-:Y:S05]  /*1b630*/  WARPSYNC.COLLECTIVE R15, `(.L_x_2469) ;  /* 0x000000000f087348 */ /* 0x000fea0003c00000 */
[----:B------:R0:W1:Y:S02]  /*1b640*/  SHFL.IDX P6, R14, R13, R12, R11 ;  /* 0x0000000c0d0e7389 */ /* 0x00006400000c000b */
[----:B01----:R-:W-:Y:S01]  /*1b650*/  ENDCOLLECTIVE ;  /* 0x000000000000791b */ /* 0x003fe20003800000 */
.L_x_2469:
[----:B------:R-:W-:Y:S01]  /*1b660*/  IMAD.MOV.U32 R2, RZ, RZ, R14 ;  /* 0x000000ffff027224 */ /* 0x000fe200078e000e */
[----:B------:R-:W-:Y:S06]  /*1b670*/  BRA `(.L_x_2470) ;  /* 0xffffffbc00fc7947 */ /* 0x000fec000383ffff */
.L_x_2394:
[----:B0-----:R0:W2:Y:S02]  /*1b680*/  SYNCS.PHASECHK.TRANS64.TRYWAIT P0, [R6+URZ+0x28c40], R19 ;  /* 0x028c4013060075a7 */ /* 0x0010a4000800017f */
[----:B--2---:R-:W-:Y:S05]  /*1b690*/  @!P0 NANOSLEEP.SYNCS 0x989680 ;  /* 0x009896800000895d */ /* 0x004fea0003900000 */
[----:B------:R-:W2:Y:S02]  /*1b6a0*/  @!P0 SYNCS.PHASECHK.TRANS64 P0, [R6+URZ+0x28c40], R19 ;  /* 0x028c4013060085a7 */ /* 0x000ea4000800007f */
[----:B--2---:R-:W-:Y:S05]  /*1b6b0*/  @!P0 BRA `(.L_x_2394) ;  /* 0xfffffffc00f08947 */ /* 0x004fea000383ffff */
[----:B------:R-:W-:Y:S05]  /*1b6c0*/  BRA `(.L_x_2471) ;  /* 0xffffffc400847947 */ /* 0x000fea000383ffff */
.L_x_2395:
        /* <DEDUP_REMOVED lines=8> */
.L_x_2473:
[----:B------:R-:W-:Y:S05]  /*1b750*/  BSYNC B1 ;  /* 0x0000000000017941 */ /* 0x000fea0003800000 */
.L_x_2472:
        /* <DEDUP_REMOVED lines=9> */
.L_x_2474:
[----:B------:R-:W-:Y:S02]  /*1b7f0*/  IMAD.MOV.U32 R13, RZ, RZ, R25 ;  /* 0x000000ffff0d7224 */ /* 0x000fe400078e0019 */
[----:B------:R-:W-:Y:S02]  /*1b800*/  IMAD.MOV.U32 R12, RZ, RZ, 0x1 ;  /* 0x00000001ff0c7424 */ /* 0x000fe400078e00ff */
[----:B------:R-:W-:-:S07]  /*1b810*/  IMAD.MOV.U32 R2, RZ, RZ, R14 ;  /* 0x000000ffff027224 */ /* 0x000fce00078e000e */
[----:B------:R-:W-:Y:S05]  /*1b820*/  WARPSYNC.COLLECTIVE R15, `(.L_x_2475) ;  /* 0x000000000f087348 */ /* 0x000fea0003c00000 */
[----:B------:R0:W1:Y:S02]  /*1b830*/  SHFL.IDX P6, R14, R13, R12, R11 ;  /* 0x0000000c0d0e7389 */ /* 0x00006400000c000b */
[----:B01----:R-:W-:Y:S01]  /*1b840*/  ENDCOLLECTIVE ;  /* 0x000000000000791b */ /* 0x003fe20003800000 */
.L_x_2475:
        /* <DEDUP_REMOVED lines=11> */
.L_x_2476:
[----:B------:R-:W-:Y:S02]  /*1b900*/  IMAD.MOV.U32 R13, RZ, RZ, R25 ;  /* 0x000000ffff0d7224 */ /* 0x000fe400078e0019 */
[----:B------:R-:W-:Y:S02]  /*1b910*/  IMAD.MOV.U32 R12, RZ, RZ, 0x2 ;  /* 0x00000002ff0c7424 */ /* 0x000fe400078e00ff */
[----:B------:R-:W-:-:S07]  /*1b920*/  IMAD.MOV.U32 R2, RZ, RZ, R14 ;  /* 0x000000ffff027224 */ /* 0x000fce00078e000e */
[----:B------:R-:W-:Y:S05]  /*1b930*/  WARPSYNC.COLLECTIVE R15, `(.L_x_2477) ;  /* 0x000000000f087348 */ /* 0x000fea0003c00000 */
[----:B------:R0:W1:Y:S02]  /*1b940*/  SHFL.IDX P6, R14, R13, R12, R11 ;  /* 0x0000000c0d0e7389 */ /* 0x00006400000c000b */
[----:B01----:R-:W-:Y:S01]  /*1b950*/  ENDCOLLECTIVE ;  /* 0x000000000000791b */ /* 0x003fe20003800000 */
.L_x_2477:
        /* <DEDUP_REMOVED lines=11> */
.L_x_2478:
[----:B------:R-:W-:Y:S02]  /*1ba10*/  IMAD.MOV.U32 R13, RZ, RZ, R25 ;  /* 0x000000ffff0d7224 */ /* 0x000fe400078e0019 */
[----:B------:R-:W-:Y:S02]  /*1ba20*/  IMAD.MOV.U32 R12, RZ, RZ, 0x3 ;  /* 0x00000003ff0c7424 */ /* 0x000fe400078e00ff */
[----:B------:R-:W-:-:S07]  /*1ba30*/  IMAD.MOV.U32 R2, RZ, RZ, R14 ;  /* 0x000000ffff027224 */ /* 0x000fce00078e000e */
[----:B------:R-:W-:Y:S05]  /*1ba40*/  WARPSYNC.COLLECTIVE R15, `(.L_x_2479) ;  /* 0x000000000f087348 */ /* 0x000fea0003c00000 */
[----:B------:R0:W1:Y:S02]  /*1ba50*/  SHFL.IDX P6, R14, R13, R12, R11 ;  /* 0x0000000c0d0e7389 */ /* 0x00006400000c000b */
[----:B01----:R-:W-:Y:S01]  /*1ba60*/  ENDCOLLECTIVE ;  /* 0x000000000000791b */ /* 0x003fe20003800000 */
.L_x_2479:
        /* <DEDUP_REMOVED lines=11> */
.L_x_2480:
[----:B------:R-:W-:Y:S01]  /*1bb20*/  IMAD.MOV.U32 R2, RZ, RZ, R14 ;  /* 0x000000ffff027224 */ /* 0x000fe200078e000e */
[----:B------:R-:W-:Y:S06]  /*1bb30*/  BRA `(.L_x_2481) ;  /* 0xffffffc4000c7947 */ /* 0x000fec000383ffff */
.L_x_2400:
[----:B---3--:R3:W4:Y:S02]  /*1bb40*/  SYNCS.PHASECHK.TRANS64.TRYWAIT P0, [R6+URZ+0x28c60], R19 ;  /* 0x028c6013060075a7 */ /* 0x008724000800017f */
[----:B----4-:R-:W-:Y:S05]  /*1bb50*/  @!P0 NANOSLEEP.SYNCS 0x989680 ;  /* 0x009896800000895d */ /* 0x010fea0003900000 */
[----:B------:R-:W4:Y:S02]  /*1bb60*/  @!P0 SYNCS.PHASECHK.TRANS64 P0, [R6+URZ+0x28c60], R19 ;  /* 0x028c6013060085a7 */ /* 0x000f24000800007f */
[----:B----4-:R-:W-:Y:S05]  /*1bb70*/  @!P0 BRA `(.L_x_2400) ;  /* 0xfffffffc00f08947 */ /* 0x010fea000383ffff */
[----:B------:R-:W-:Y:S05]  /*1bb80*/  BRA `(.L_x_2482) ;  /* 0xffffffc4005c7947 */ /* 0x000fea000383ffff */
.L_x_2401:
        /* <DEDUP_REMOVED lines=8> */
.L_x_2484:
[----:B------:R-:W-:Y:S05]  /*1bc10*/  BSYNC B1 ;  /* 0x0000000000017941 */ /* 0x000fea0003800000 */
.L_x_2483:
        /* <DEDUP_REMOVED lines=13> */
.L_x_2485:
        /* <DEDUP_REMOVED lines=17> */
.L_x_2486:
        /* <DEDUP_REMOVED lines=16> */
.L_x_2487:
        /* <DEDUP_REMOVED lines=19> */
.L_x_2488:
        /* <DEDUP_REMOVED lines=14> */
.L_x_2489:
        /* <DEDUP_REMOVED lines=16> */
.L_x_2490:
        /* <DEDUP_REMOVED lines=14> */
.L_x_2491:
[----:B------:R-:W-:Y:S05]  /*1c2f0*/  BRA `(.L_x_2492) ;  /* 0xffffffc000c07947 */ /* 0x000fea000383ffff */
.L_x_2409:
        /* <DEDUP_REMOVED lines=8> */
.L_x_2494:
[----:B------:R-:W-:Y:S05]  /*1c380*/  BSYNC B0 ;  /* 0x0000000000007941 */ /* 0x000fea0003800000 */
.L_x_2493:
        /* <DEDUP_REMOVED lines=9> */
.L_x_2495:
[----:B------:R-:W-:Y:S02]  /*1c420*/  ULDC UR4, c[0x0][0xc3c] ;  /* 0x00030f0000047ab9 */ /* 0x000fe40000000800 */
[----:B------:R-:W-:-:S13]  /*1c430*/  ISETP.GE.OR P1, PT, R9, UR4, !P0 ;  /* 0x0000000409007c0c */ /* 0x000fda000c726670 */
[----:B------:R-:W0:Y:S08]  /*1c440*/  @!P1 LDC.64 R2, c[0x0][0xc80] ;  /* 0x00032000ff029b82 */ /* 0x000e300000000a00 */
[----:B------:R-:W1:Y:S01]  /*1c450*/  @!P1 LDC.64 R4, c[0x0][0xc78] ;  /* 0x00031e00ff049b82 */ /* 0x000e620000000a00 */
[----:B------:R-:W-:Y:S01]  /*1c460*/  CS2R R24, SRZ ;  /* 0x0000000000187805 */ /* 0x000fe2000001ff00 */
[----:B------:R-:W-:-:S02]  /*1c470*/  IMAD.MOV.U32 R8, RZ, RZ, RZ ;  /* 0x000000ffff087224 */ /* 0x000fc400078e00ff */
[----:B------:R-:W-:Y:S02]  /*1c480*/  IMAD.MOV.U32 R11, RZ, RZ, RZ ;  /* 0x000000ffff0b7224 */ /* 0x000fe400078e00ff */
[----:B------:R-:W-:Y:S02]  /*1c490*/  IMAD.MOV.U32 R6, RZ, RZ, R14 ;  /* 0x000000ffff067224 */ /* 0x000fe400078e000e */
[----:B0-----:R-:W-:-:S05]  /*1c4a0*/  @!P1 IMAD.WIDE R2, R9, 0x4, R2 ;  /* 0x0000000409029825 */ /* 0x001fca00078e0202 */
[----:B------:R1:W2:Y:S02]  /*1c4b0*/  @!P1 LDG.E R7, desc[UR54][R2.64] ;  /* 0x0000003602079981 */ /* 0x0002a4000c1e1900 */
[----:B-1----:R-:W-:-:S05]  /*1c4c0*/  @!P1 IMAD.WIDE R2, R9, 0x4, R4 ;  /* 0x0000000409029825 */ /* 0x002fca00078e0204 */
[----:B------:R-:W3:Y:S01]  /*1c4d0*/  @!P1 LDG.E R4, desc[UR54][R2.64] ;  /* 0x0000003602049981 */ /* 0x000ee2000c1e1900 */
[C---:B------:R-:W-:Y:S02]  /*1c4e0*/  ISETP.GE.U32.AND P2, PT, R10.reuse, 0x2, PT ;  /* 0x000000020a00780c */ /* 0x040fe40003f46070 */
[C---:B------:R-:W-:Y:S02]  /*1c4f0*/  ISETP.GE.U32.AND P3, PT, R10.reuse, 0x4, PT ;  /* 0x000000040a00780c */ /* 0x040fe40003f66070 */
        /* <DEDUP_REMOVED lines=9> */
.L_x_2496:
[----:B------:R-:W-:Y:S01]  /*1c590*/  IMAD.MOV.U32 R12, RZ, RZ, 0x2 ;  /* 0x00000002ff0c7424 */ /* 0x000fe200078e00ff */
[----:B------:R-:W-:-:S05]  /*1c5a0*/  SEL R4, R14, RZ, P1 ;  /* 0x000000ff0e047207 */ /* 0x000fca0000800000 */
[----:B------:R-:W-:-:S04]  /*1c5b0*/  IMAD.IADD R4, R13, 0x1, R4 ;  /* 0x000000010d047824 */ /* 0x000fc800078e0204 */
[----:B------:R-:W-:-:S07]  /*1c5c0*/  IMAD.MOV.U32 R13, RZ, RZ, R4 ;  /* 0x000000ffff0d7224 */ /* 0x000fce00078e0004 */
[----:B------:R-:W-:Y:S05]  /*1c5d0*/  WARPSYNC.COLLECTIVE R15, `(.L_x_2497) ;  /* 0x000000000f087348 */ /* 0x000fea0003c00000 */
[----:B------:R0:W1:Y:S02]  /*1c5e0*/  SHFL.UP P6, R14, R13, R12, R11 ;  /* 0x0400000c0d0e7389 */ /* 0x00006400000c000b */
[----:B01----:R-:W-:Y:S01]  /*1c5f0*/  ENDCOLLECTIVE ;  /* 0x000000000000791b */ /* 0x003fe20003800000 */
.L_x_2497:
[----:B------:R-:W-:Y:S01]  /*1c600*/  IMAD.MOV.U32 R12, RZ, RZ, 0x4 ;  /* 0x00000004ff0c7424 */ /* 0x000fe200078e00ff */
[----:B------:R-:W-:-:S05]  /*1c610*/  SEL R3, R14, RZ, P2 ;  /* 0x000000ff0e037207 */ /* 0x000fca0001000000 */
[----:B------:R-:W-:-:S04]  /*1c620*/  IMAD.IADD R2, R4, 0x1, R3 ;  /* 0x0000000104027824 */ /* 0x000fc800078e0203 */
[----:B------:R-:W-:-:S07]  /*1c630*/  IMAD.MOV.U32 R13, RZ, RZ, R2 ;  /* 0x000000ffff0d7224 */ /* 0x000fce00078e0002 */
[----:B------:R-:W-:Y:S05]  /*1c640*/  WARPSYNC.COLLECTIVE R15, `(.L_x_2498) ;  /* 0x000000000f087348 */ /* 0x000fea0003c00000 */
[----:B------:R0:W1:Y:S02]  /*1c650*/  SHFL.UP P6, R14, R13, R12, R11 ;  /* 0x0400000c0d0e7389 */ /* 0x00006400000c000b */
[----:B01----:R-:W-:Y:S01]  /*1c660*/  ENDCOLLECTIVE ;  /* 0x000000000000791b */ /* 0x003fe20003800000 */
.L_x_2498:
[----:B------:R-:W-:Y:S01]  /*1c670*/  IMAD.MOV.U32 R12, RZ, RZ, 0x8 ;  /* 0x00000008ff0c7424 */ /* 0x000fe200078e00ff */
[----:B------:R-:W-:-:S05]  /*1c680*/  SEL R3, R14, RZ, P3 ;  /* 0x000000ff0e037207 */ /* 0x000fca0001800000 */
[----:B------:R-:W-:-:S04]  /*1c690*/  IMAD.IADD R3, R2, 0x1, R3 ;  /* 0x0000000102037824 */ /* 0x000fc800078e0203 */
[----:B------:R-:W-:-:S07]  /*1c6a0*/  IMAD.MOV.U32 R13, RZ, RZ, R3 ;  /* 0x000000ffff0d7224 */ /* 0x000fce00078e0003 */
[----:B------:R-:W-:Y:S05]  /*1c6b0*/  WARPSYNC.COLLECTIVE R15, `(.L_x_2499) ;  /* 0x000000000f087348 */ /* 0x000fea0003c00000 */
[----:B------:R0:W1:Y:S02]  /*1c6c0*/  SHFL.UP P6, R14, R13, R12, R11 ;  /* 0x0400000c0d0e7389 */ /* 0x00006400000c000b */
[----:B01----:R-:W-:Y:S01]  /*1c6d0*/  ENDCOLLECTIVE ;  /* 0x000000000000791b */ /* 0x003fe20003800000 */
.L_x_2499:
[----:B------:R-:W-:Y:S01]  /*1c6e0*/  IMAD.MOV.U32 R12, RZ, RZ, 0x10 ;  /* 0x00000010ff0c7424 */ /* 0x000fe200078e00ff */
[----:B------:R-:W-:-:S05]  /*1c6f0*/  SEL R4, R14, RZ, P4 ;  /* 0x000000ff0e047207 */ /* 0x000fca0002000000 */
[----:B------:R-:W-:-:S04]  /*1c700*/  IMAD.IADD R4, R3, 0x1, R4 ;  /* 0x0000000103047824 */ /* 0x000fc800078e0204 */
[----:B------:R-:W-:-:S07]  /*1c710*/  IMAD.MOV.U32 R13, RZ, RZ, R4 ;  /* 0x000000ffff0d7224 */ /* 0x000fce00078e0004 */
[----:B------:R-:W-:Y:S05]  /*1c720*/  WARPSYNC.COLLECTIVE R15, `(.L_x_2500) ;  /* 0x000000000f087348 */ /* 0x000fea0003c00000 */
[----:B------:R0:W1:Y:S02]  /*1c730*/  SHFL.UP P6, R14, R13, R12, R11 ;  /* 0x0400000c0d0e7389 */ /* 0x00006400000c000b */
[----:B01----:R-:W-:Y:S01]  /*1c740*/  ENDCOLLECTIVE ;  /* 0x000000000000791b */ /* 0x003fe20003800000 */
.L_x_2500:
        /* <DEDUP_REMOVED lines=8> */
.L_x_2501:
[----:B------:R-:W-:Y:S05]  /*1c7d0*/  BRA `(.L_x_2502) ;  /* 0xffffffc4005c7947 */ /* 0x000fea000383ffff */
.L_x_2412:
[----:B------:R-:W-:Y:S01]  /*1c7e0*/  BSSY B0, `(.L_x_2503) ;  /* 0x0000007000007945 */ /* 0x000fe20003800000 */
[----:B------:R-:W-:Y:S02]  /*1c7f0*/  IMAD.MOV.U32 R12, RZ, RZ, 0x1 ;  /* 0x00000001ff0c7424 */ /* 0x000fe400078e00ff */
[----:B------:R-:W-:Y:S02]  /*1c800*/  IMAD.MOV.U32 R11, RZ, RZ, RZ ;  /* 0x000000ffff0b7224 */ /* 0x000fe400078e00ff */
[----:B------:R-:W-:-:S07]  /*1c810*/  IMAD.MOV.U32 R15, RZ, RZ, -0x1 ;  /* 0xffffffffff0f7424 */ /* 0x000fce00078e00ff */
[----:B------:R-:W-:Y:S05]  /*1c820*/  WARPSYNC.COLLECTIVE R15, `(.L_x_2504) ;  /* 0x000000000f087348 */ /* 0x000fea0003c00000 */
[----:B------:R0:W1:Y:S02]  /*1c830*/  SHFL.UP P6, R14, R13, R12, R11 ;  /* 0x0400000c0d0e7389 */ /* 0x00006400000c000b */
[----:B01----:R-:W-:Y:S01]  /*1c840*/  ENDCOLLECTIVE ;  /* 0x000000000000791b */ /* 0x003fe20003800000 */
.L_x_2504:
[----:B------:R-:W-:Y:S05]  /*1c850*/  BSYNC B0 ;  /* 0x0000000000007941 */ /* 0x000fea0003800000 */
.L_x_2503:
        /* <DEDUP_REMOVED lines=8> */
.L_x_2505:
[----:B------:R-:W-:Y:S01]  /*1c8e0*/  IMAD.MOV.U32 R12, RZ, RZ, 0x4 ;  /* 0x00000004ff0c7424 */ /* 0x000fe200078e00ff */
[----:B------:R-:W-:-:S05]  /*1c8f0*/  SEL R2, R14, RZ, P2 ;  /* 0x000000ff0e027207 */ /* 0x000fca0001000000 */
[----:B------:R-:W-:-:S04]  /*1c900*/  IMAD.IADD R2, R13, 0x1, R2 ;  /* 0x000000010d027824 */ /* 0x000fc800078e0202 */
[----:B------:R-:W-:-:S07]  /*1c910*/  IMAD.MOV.U32 R13, RZ, RZ, R2 ;  /* 0x000000ffff0d7224 */ /* 0x000fce00078e0002 */
[----:B------:R-:W-:Y:S05]  /*1c920*/  WARPSYNC.COLLECTIVE R15, `(.L_x_2506) ;  /* 0x000000000f087348 */ /* 0x000fea0003c00000 */
[----:B------:R0:W1:Y:S02]  /*1c930*/  SHFL.UP P6, R14, R13, R12, R11 ;  /* 0x0400000c0d0e7389 */ /* 0x00006400000c000b */
[----:B01----:R-:W-:Y:S01]  /*1c940*/  ENDCOLLECTIVE ;  /* 0x000000000000791b */ /* 0x003fe20003800000 */
.L_x_2506:
[----:B------:R-:W-:Y:S01]  /*1c950*/  IMAD.MOV.U32 R12, RZ, RZ, 0x8 ;  /* 0x00000008ff0c7424 */ /* 0x000fe200078e00ff */
[----:B------:R-:W-:-:S05]  /*1c960*/  SEL R3, R14, RZ, P3 ;  /* 0x000000ff0e037207 */ /* 0x000fca0001800000 */
[----:B------:R-:W-:-:S04]  /*1c970*/  IMAD.IADD R3, R2, 0x1, R3 ;  /* 0x0000000102037824 */ /* 0x000fc800078e0203 */
[----:B------:R-:W-:-:S07]  /*1c980*/  IMAD.MOV.U32 R13, RZ, RZ, R3 ;  /* 0x000000ffff0d7224 */ /* 0x000fce00078e0003 */
[----:B------:R-:W-:Y:S05]  /*1c990*/  WARPSYNC.COLLECTIVE R15, `(.L_x_2507) ;  /* 0x000000000f087348 */ /* 0x000fea0003c00000 */
[----:B------:R0:W1:Y:S02]  /*1c9a0*/  SHFL.UP P6, R14, R13, R12, R11 ;  /* 0x0400000c0d0e7389 */ /* 0x00006400000c000b */
[----:B01----:R-:W-:Y:S01]  /*1c9b0*/  ENDCOLLECTIVE ;  /* 0x000000000000791b */ /* 0x003fe20003800000 */
.L_x_2507:
[----:B------:R-:W-:Y:S01]  /*1c9c0*/  IMAD.MOV.U32 R12, RZ, RZ, 0x10 ;  /* 0x00000010ff0c7424 */ /* 0x000fe200078e00ff */
[----:B------:R-:W-:-:S05]  /*1c9d0*/  SEL R4, R14, RZ, P4 ;  /* 0x000000ff0e047207 */ /* 0x000fca0002000000 */
[----:B------:R-:W-:-:S04]  /*1c9e0*/  IMAD.IADD R4, R3, 0x1, R4 ;  /* 0x0000000103047824 */ /* 0x000fc800078e0204 */
[----:B------:R-:W-:-:S07]  /*1c9f0*/  IMAD.MOV.U32 R13, RZ, RZ, R4 ;  /* 0x000000ffff0d7224 */ /* 0x000fce00078e0004 */
[----:B------:R-:W-:Y:S05]  /*1ca00*/  WARPSYNC.COLLECTIVE R15, `(.L_x_2508) ;  /* 0x000000000f087348 */ /* 0x000fea0003c00000 */
[----:B------:R0:W1:Y:S02]  /*1ca10*/  SHFL.UP P6, R14, R13, R12, R11 ;  /* 0x0400000c0d0e7389 */ /* 0x00006400000c000b */
[----:B01----:R-:W-:Y:S01]  /*1ca20*/  ENDCOLLECTIVE ;  /* 0x000000000000791b */ /* 0x003fe20003800000 */
.L_x_2508:
        /* <DEDUP_REMOVED lines=8> */
.L_x_2509:
[----:B------:R-:W-:Y:S05]  /*1cab0*/  BRA `(.L_x_2510) ;  /* 0xffffffc400487947 */ /* 0x000fea000383ffff */
.L_x_2414:
[----:B------:R-:W-:Y:S01]  /*1cac0*/  BSSY B0, `(.L_x_2511) ;  /* 0x0000006000007945 */ /* 0x000fe20003800000 */
[----:B------:R-:W-:Y:S01]  /*1cad0*/  PLOP3.LUT P6, PT, P6, PT, PT, 0x8, 0x0 ;  /* 0x000000000000781c */ /* 0x000fe200037ce170 */
[----:B------:R-:W-:-:S12]  /*1cae0*/  IMAD.MOV.U32 R15, RZ, RZ, -0x1 ;  /* 0xffffffffff0f7424 */ /* 0x000fd800078e00ff */
[----:B0-----:R-:W-:Y:S05]  /*1caf0*/  WARPSYNC.COLLECTIVE R15, `(.L_x_2512) ;  /* 0x000000000f087348 */ /* 0x001fea0003c00000 */
[----:B------:R-:W-:Y:S01]  /*1cb00*/  VOTE.ANY R14, PT, P6 ;  /* 0x00000000000e7806 */ /* 0x000fe200030e0100 */
[----:B0-----:R-:W-:Y:S06]  /*1cb10*/  ENDCOLLECTIVE ;  /* 0x000000000000791b */ /* 0x001fec0003800000 */
.L_x_2512:
[----:B------:R-:W-:Y:S05]  /*1cb20*/  BSYNC B0 ;  /* 0x0000000000007941 */ /* 0x000fea0003800000 */
.L_x_2511:
[----:B------:R-:W-:Y:S02]  /*1cb30*/  IMAD.MOV.U32 R2, RZ, RZ, R14 ;  /* 0x000000ffff027224 */ /* 0x000fe400078e000e */
[----:B------:R-:W-:Y:S02]  /*1cb40*/  IMAD.MOV.U32 R13, RZ, RZ, R25 ;  /* 0x000000ffff0d7224 */ /* 0x000fe400078e0019 */
[----:B------:R0:W1:Y:S01]  /*1cb50*/  POPC R12, R2 ;  /* 0x00000002000c7309 */ /* 0x0000620000000000 */
[----:B------:R-:W-:Y:S02]  /*1cb60*/  IMAD.MOV.U32 R11, RZ, RZ, 0x1f ;  /* 0x0000001fff0b7424 */ /* 0x000fe400078e00ff */
[----:B------:R-:W-:-:S07]  /*1cb70*/  IMAD.MOV.U32 R15, RZ, RZ, -0x1 ;  /* 0xffffffffff0f7424 */ /* 0x000fce00078e00ff */
[----:B01----:R-:W-:Y:S05]  /*1cb80*/  WARPSYNC.COLLECTIVE R15, `(.L_x_2513) ;  /* 0x000000000f087348 */ /* 0x003fea0003c00000 */
[----:B-1----:R1:W2:Y:S02]  /*1cb90*/  SHFL.IDX P6, R14, R13, R12, R11 ;  /* 0x0000000c0d0e7389 */ /* 0x0022a400000c000b */
[----:B012---:R-:W-:Y:S01]  /*1cba0*/  ENDCOLLECTIVE ;  /* 0x000000000000791b */ /* 0x007fe20003800000 */
.L_x_2513:
[----:B------:R-:W-:Y:S02]  /*1cbb0*/  IMAD.IADD R27, R12, 0x1, R27 ;  /* 0x000000010c1b7824 */ /* 0x000fe400078e021b */
[----:B------:R-:W-:Y:S02]  /*1cbc0*/  IMAD.MOV.U32 R13, RZ, RZ, R8 ;  /* 0x000000ffff0d7224 */ /* 0x000fe400078e0008 */
[----:B------:R-:W-:-:S07]  /*1cbd0*/  IMAD.MOV.U32 R25, RZ, RZ, R14 ;  /* 0x000000ffff197224 */ /* 0x000fce00078e000e */
[----:B------:R-:W-:Y:S05]  /*1cbe0*/  WARPSYNC.COLLECTIVE R15, `(.L_x_2514) ;  /* 0x000000000f087348 */ /* 0x000fea0003c00000 */
[----:B------:R0:W1:Y:S02]  /*1cbf0*/  SHFL.IDX P6, R14, R13, R12, R11 ;  /* 0x0000000c0d0e7389 */ /* 0x00006400000c000b */
[----:B01----:R-:W-:Y:S01]  /*1cc00*/  ENDCOLLECTIVE ;  /* 0x000000000000791b */ /* 0x003fe20003800000 */
.L_x_2514:
[----:B------:R-:W-:Y:S01]  /*1cc10*/  IMAD.MOV.U32 R8, RZ, RZ, R14 ;  /* 0x000000ffff087224 */ /* 0x000fe200078e000e */
[----:B------:R-:W-:Y:S06]  /*1cc20*/  BRA `(.L_x_2515) ;  /* 0xffffffc4002c7947 */ /* 0x000fec000383ffff */
.L_x_2416:
[----:B------:R-:W-:Y:S01]  /*1cc30*/  BSSY B0, `(.L_x_2516) ;  /* 0x0000007000007945 */ /* 0x000fe20003800000 */
[----:B------:R-:W-:Y:S02]  /*1cc40*/  IMAD.MOV.U32 R13, RZ, RZ, R3 ;  /* 0x000000ffff0d7224 */ /* 0x000fe400078e0003 */
[----:B------:R-:W-:Y:S02]  /*1cc50*/  IMAD.MOV.U32 R11, RZ, RZ, 0x1f ;  /* 0x0000001fff0b7424 */ /* 0x000fe400078e00ff */
[----:B------:R-:W-:-:S07]  /*1cc60*/  IMAD.MOV.U32 R15, RZ, RZ, -0x1 ;  /* 0xffffffffff0f7424 */ /* 0x000fce00078e00ff */
[----:B0-23--:R-:W-:Y:S05]  /*1cc70*/  WARPSYNC.COLLECTIVE R15, `(.L_x_2517) ;  /* 0x000000000f087348 */ /* 0x00dfea0003c00000 */
[----:B------:R1:W4:Y:S02]  /*1cc80*/  SHFL.IDX P6, R14, R13, R12, R11 ;  /* 0x0000000c0d0e7389 */ /* 0x00032400000c000b */
[----:B01234-:R-:W-:Y:S01]  /*1cc90*/  ENDCOLLECTIVE ;  /* 0x000000000000791b */ /* 0x01ffe20003800000 */
.L_x_2517:
[----:B------:R-:W-:Y:S05]  /*1cca0*/  BSYNC B0 ;  /* 0x0000000000007941 */ /* 0x000fea0003800000 */
.L_x_2516:
[----:B------:R-:W-:Y:S01]  /*1ccb0*/  IMAD.MOV.U32 R24, RZ, RZ, R14 ;  /* 0x000000ffff187224 */ /* 0x000fe200078e000e */
[----:B------:R-:W-:Y:S06]  /*1ccc0*/  BRA `(.L_x_2415) ;  /* 0xffffffc4001c7947 */ /* 0x000fec000383ffff */
.L_x_2422:
[----:B-1----:R1:W4:Y:S02]  /*1ccd0*/  SYNCS.PHASECHK.TRANS64.TRYWAIT P0, [R7+URZ+0x28c20], R0 ;  /* 0x028c2000070075a7 */ /* 0x002324000800017f */
[----:B----4-:R-:W-:Y:S05]  /*1cce0*/  @!P0 NANOSLEEP.SYNCS 0x989680 ;  /* 0x009896800000895d */ /* 0x010fea0003900000 */
[----:B------:R-:W4:Y:S02]  /*1ccf0*/  @!P0 SYNCS.PHASECHK.TRANS64 P0, [R7+URZ+0x28c20], R0 ;  /* 0x028c2000070085a7 */ /* 0x000f24000800007f */
[----:B----4-:R-:W-:Y:S05]  /*1cd00*/  @!P0 BRA `(.L_x_2422) ;  /* 0xfffffffc00f08947 */ /* 0x010fea000383ffff */
[----:B------:R-:W-:Y:S05]  /*1cd10*/  BRA `(.L_x_2518) ;  /* 0xffffffcc00747947 */ /* 0x000fea000383ffff */
.L_x_2423:
        /* <DEDUP_REMOVED lines=11> */
.L_x_2520:
[----:B------:R-:W-:Y:S05]  /*1cdd0*/  BSYNC B0 ;  /* 0x0000000000007941 */ /* 0x000fea0003800000 */
.L_x_2519:
[----:B------:R-:W-:Y:S05]  /*1cde0*/  BRA `(.L_x_2521) ;  /* 0xffffffcc005c7947 */ /* 0x000fea000383ffff */
.L_x_2426:
[----:B------:R-:W-:Y:S01]  /*1cdf0*/  BSSY B1, `(.L_x_2522) ;  /* 0x0000006000017945 */ /* 0x000fe20003800000 */
[----:B------:R-:W-:-:S07]  /*1ce00*/  IMAD.MOV.U32 R15, RZ, RZ, -0x1 ;  /* 0xffffffffff0f7424 */ /* 0x000fce00078e00ff */
[----:B0123--:R-:W-:Y:S05]  /*1ce10*/  WARPSYNC.COLLECTIVE R15, `(.L_x_2523) ;  /* 0x000000000f0c7348 */ /* 0x00ffea0003c00000 */
[----:B------:R-:W-:Y:S02]  /*1ce20*/  ELECT P6, UR62, PT ;  /* 0x00000000003e782f */ /* 0x000fe400038c0000 */
[----:B------:R-:W-:Y:S01]  /*1ce30*/  MOV R14, UR62 ;  /* 0x0000003e000e7c02 */ /* 0x000fe20008000f00 */
[----:B0123--:R-:W-:Y:S10]  /*1ce40*/  ENDCOLLECTIVE ;  /* 0x000000000000791b */ /* 0x00fff40003800000 */
.L_x_2523:
[----:B------:R-:W-:Y:S05]  /*1ce50*/  BSYNC B1 ;  /* 0x0000000000017941 */ /* 0x000fea0003800000 */
.L_x_2522:
[----:B------:R-:W-:Y:S05]  /*1ce60*/  BRA `(.L_x_2524) ;  /* 0xffffffcc00547947 */ /* 0x000fea000383ffff */
.L_x_2428:
[----:B-1----:R1:W4:Y:S02]  /*1ce70*/  SYNCS.PHASECHK.TRANS64.TRYWAIT P1, [R5+URZ+0x28c40], R0 ;  /* 0x028c4000050075a7 */ /* 0x002324000802017f */
[----:B----4-:R-:W-:Y:S05]  /*1ce80*/  @!P1 NANOSLEEP.SYNCS 0x989680 ;  /* 0x009896800000995d */ /* 0x010fea0003900000 */
[----:B------:R-:W4:Y:S02]  /*1ce90*/  @!P1 SYNCS.PHASECHK.TRANS64 P1, [R5+URZ+0x28c40], R0 ;  /* 0x028c4000050095a7 */ /* 0x000f24000802007f */
[----:B----4-:R-:W-:Y:S05]  /*1cea0*/  @!P1 BRA `(.L_x_2428) ;  /* 0xfffffffc00f09947 */ /* 0x010fea000383ffff */
[----:B------:R-:W-:Y:S05]  /*1ceb0*/  BRA `(.L_x_2525) ;  /* 0xffffffcc00747947 */ /* 0x000fea000383ffff */
.L_x_2430:
[----:B----4-:R4:W0:Y:S02]  /*1cec0*/  SYNCS.PHASECHK.TRANS64.TRYWAIT P1, [R3+URZ+0x28c40], R2 ;  /* 0x028c4002030075a7 */ /* 0x010824000802017f */
[----:B0-----:R-:W-:Y:S05]  /*1ced0*/  @!P1 NANOSLEEP.SYNCS 0x989680 ;  /* 0x009896800000995d */ /* 0x001fea0003900000 */
[----:B------:R-:W0:Y:S02]  /*1cee0*/  @!P1 SYNCS.PHASECHK.TRANS64 P1, [R3+URZ+0x28c40], R2 ;  /* 0x028c4002030095a7 */ /* 0x000e24000802007f */
[----:B0-----:R-:W-:Y:S05]  /*1cef0*/  @!P1 BRA `(.L_x_2430) ;  /* 0xfffffffc00f09947 */ /* 0x001fea000383ffff */
[----:B------:R-:W-:Y:S05]  /*1cf00*/  BRA `(.L_x_2526) ;  /* 0xffffffcc00807947 */ /* 0x000fea000383ffff */
.L_x_2432:
[----:B------:R0:W0:Y:S02]  /*1cf10*/  SYNCS.PHASECHK.TRANS64.TRYWAIT P1, [R5+URZ+0x28c60], R0 ;  /* 0x028c6000050075a7 */ /* 0x000024000802017f */
[----:B0-----:R-:W-:Y:S05]  /*1cf20*/  @!P1 NANOSLEEP.SYNCS 0x989680 ;  /* 0x009896800000995d */ /* 0x001fea0003900000 */
[----:B------:R-:W0:Y:S02]  /*1cf30*/  @!P1 SYNCS.PHASECHK.TRANS64 P1, [R5+URZ+0x28c60], R0 ;  /* 0x028c6000050095a7 */ /* 0x000e24000802007f */
[----:B0-----:R-:W-:Y:S05]  /*1cf40*/  @!P1 BRA `(.L_x_2432) ;  /* 0xfffffffc00f09947 */ /* 0x001fea000383ffff */
[----:B------:R-:W-:Y:S05]  /*1cf50*/  BRA `(.L_x_2527) ;  /* 0xffffffcc007c7947 */ /* 0x000fea000383ffff */
.L_x_2528:
        /* <DEDUP_REMOVED lines=10> */
.L_x_5836:


//--------------------- .text._ZN7cutlass13device_kernelIN5flash11enable_sm90INS1_16FlashAttnFwdSm90INS1_25CollectiveMainloopFwdSm90ILi2EN4cute5tupleIJNS5_1CILi1EEES8_S8_EEENS6_IJNS7_ILi64EEESA_SA_EEELi512ENS_10bfloat16_tEfNS_4arch4Sm90ELb0ELb1ELb1ELb1ELb1ELb1ELb0ELb0ELb0ELb1ELb1ELb0EEENS1_21CollectiveEpilogueFwdINS6_IJSA_NS7_ILi512EEESA_EEES9_SC_SE_Li256ELb1ELb1ELb1ELb0EEENS1_36VarlenDynamicPersistentTileSchedulerILi64ELi64ELi256ELi128ELb1ELb1ELb1ELb1ELb0ELb1EEEEEEEEEvNT_6ParamsE --------------------------
	.section	.text._ZN7cutlass13device_kernelIN5flash11enable_sm90INS1_16FlashAttnFwdSm90INS1_25CollectiveMainloopFwdSm90ILi2EN4cute5tupleIJNS5_1CILi1EEES8_S8_EEENS6_IJNS7_ILi64EEESA_SA_EEELi512ENS_10bfloat16_tEfNS_4arch4Sm90ELb0ELb1ELb1ELb1ELb1ELb1ELb0ELb0ELb0ELb1ELb1ELb0EEENS1_21CollectiveEpilogueFwdINS6_IJSA_NS7_ILi512EEESA_EEES9_SC_SE_Li256ELb1ELb1ELb1ELb0EEENS1_36VarlenDynamicPersistentTileSchedulerILi64ELi64ELi256ELi128ELb1ELb1ELb1ELb1ELb0ELb1EEEEEEEEEvNT_6ParamsE,"ax",@progbits
	.align	128
.text._ZN7cutlass13device_kernelIN5flash11enable_sm90INS1_16FlashAttnFwdSm90INS1_25CollectiveMainloopFwdSm90ILi2EN4cute5tupleIJNS5_1CILi1EEES8_S8_EEENS6_IJNS7_ILi64EEESA_SA_EEELi512ENS_10bfloat16_tEfNS_4arch4Sm90ELb0ELb1ELb1ELb1ELb1ELb1ELb0ELb0ELb0ELb1ELb1ELb0EEENS1_21CollectiveEpilogueFwdINS6_IJSA_NS7_ILi512EEESA_EEES9_SC_SE_Li256ELb1ELb1ELb1ELb0EEENS1_36VarlenDynamicPersistentTileSchedulerILi64ELi64ELi256ELi128ELb1ELb1ELb1ELb1ELb0ELb1EEEEEEEEEvNT_6ParamsE:
        .type           _ZN7cutlass13device_kernelIN5flash11enable_sm90INS1_16FlashAttnFwdSm90INS1_25CollectiveMainloopFwdSm90ILi2EN4cute5tupleIJNS5_1CILi1EEES8_S8_EEENS6_IJNS7_ILi64EEESA_SA_EEELi512ENS_10bfloat16_tEfNS_4arch4Sm90ELb0ELb1ELb1ELb1ELb1ELb1ELb0ELb0ELb0ELb1ELb1ELb0EEENS1_21CollectiveEpilogueFwdINS6_IJSA_NS7_ILi512EEESA_EEES9_SC_SE_Li256ELb1ELb1ELb1ELb0EEENS1_36VarlenDynamicPersistentTileSchedulerILi64ELi64ELi256ELi128ELb1ELb1ELb1ELb1ELb0ELb1EEEEEEEEEvNT_6ParamsE,@function
        .size           _ZN7cutlass13device_kernelIN5flash11enable_sm90INS1_16FlashAttnFwdSm90INS1_25CollectiveMainloopFwdSm90ILi2EN4cute5tupleIJNS5_1CILi1EEES8_S8_EEENS6_IJNS7_ILi64EEESA_SA_EEELi512ENS_10bfloat16_tEfNS_4arch4Sm90ELb0ELb1ELb1ELb1ELb1ELb1ELb0ELb0ELb0ELb1ELb1ELb0EEENS1_21CollectiveEpilogueFwdINS6_IJSA_NS7_ILi512EEESA_EEES9_SC_SE_Li256ELb1ELb1ELb1ELb0EEENS1_36VarlenDynamicPersistentTileSchedulerILi64ELi64ELi256ELi128ELb1ELb1ELb1ELb1ELb0ELb1EEEEEEEEEvNT_6ParamsE,(.L_x_5837 - _ZN7cutlass13device_kernelIN5flash11enable_sm90INS1_16FlashAttnFwdSm90INS1_25CollectiveMainloopFwdSm90ILi2EN4cute5tupleIJNS5_1CILi1EEES8_S8_EEENS6_IJNS7_ILi64EEESA_SA_EEELi512ENS_10bfloat16_tEfNS_4arch4Sm90ELb0ELb1ELb1ELb1ELb1ELb1ELb0ELb0ELb0ELb1ELb1ELb0EEENS1_21CollectiveEpilogueFwdINS6_IJSA_NS7_ILi512EEESA_EEES9_SC_SE_Li256ELb1ELb1ELb1ELb0EEENS1_36VarlenDynamicPersistentTileSchedulerILi64ELi64ELi256ELi128ELb1ELb1ELb1ELb1ELb0ELb1EEEEEEEEEvNT_6ParamsE)
        .other          _ZN7cutlass13device_kernelIN5flash11enable_sm90INS1_16FlashAttnFwdSm90INS1_25CollectiveMainloopFwdSm90ILi2EN4cute5tupleIJNS5_1CILi1EEES8_S8_EEENS6_IJNS7_ILi64EEESA_SA_EEELi512ENS_10bfloat16_tEfNS_4arch4Sm90ELb0ELb1ELb1ELb1ELb1ELb1ELb0ELb0ELb0ELb1ELb1ELb0EEENS1_21CollectiveEpilogueFwdINS6_IJSA_NS7_ILi512EEESA_EEES9_SC_SE_Li256ELb1ELb1ELb1ELb0EEENS1_36VarlenDynamicPersistentTileSchedulerILi64ELi64ELi256ELi128ELb1ELb1ELb1ELb1ELb0ELb1EEEEEEEEEvNT_6ParamsE,@"STO_CUDA_ENTRY STV_DEFAULT"
_ZN7cutlass13device_kernelIN5flash11enable_sm90INS1_16FlashAttnFwdSm90INS1_25CollectiveMainloopFwdSm90ILi2EN4cute5tupleIJNS5_1CILi1EEES8_S8_EEENS6_IJNS7_ILi64EEESA_SA_EEELi512ENS_10bfloat16_tEfNS_4arch4Sm90ELb0ELb1ELb1ELb1ELb1ELb1ELb0ELb0ELb0ELb1ELb1ELb0EEENS1_21CollectiveEpilogueFwdINS6_IJSA_NS7_ILi512EEESA_EEES9_SC_SE_Li256ELb1ELb1ELb1ELb0EEENS1_36VarlenDynamicPersistentTileSchedulerILi64ELi64ELi256ELi128ELb1ELb1ELb1ELb1ELb0ELb1EEEEEEEEEvNT_6ParamsE:
        /* <DEDUP_REMOVED lines=18> */
.L_x_2530:
[----:B------:R-:W-:Y:S05]  /*0120*/  BSYNC B0 ;  /* 0x0000000000007941 */ /* 0x000fea0003800000 */
.L_x_2529:
        /* <DEDUP_REMOVED lines=37> */
.L_x_2531:
        /* <DEDUP_REMOVED lines=22> */
.L_x_2532:
        /* <DEDUP_REMOVED lines=18> */
.L_x_2533:
        /* <DEDUP_REMOVED lines=22> */
.L_x_2534:
        /* <DEDUP_REMOVED lines=22> */
.L_x_2535:
        /* <DEDUP_REMOVED lines=8> */
.L_x_2538:
        /* <DEDUP_REMOVED lines=25> */
[CC--:B------:R-:W-:Y:S02]  /*0ad0*/  LEA.HI R4, R3.reuse, R0.reuse, RZ, 0x4 ;  /* 0x0000000003047211 */ /* 0x0c0fe400078f20ff */
[----:B------:R-:W-:-:S02]  /*0ae0*/  LEA.HI R5, R3, R0, RZ, 0x5 ;  /* 0x0000000003057211 */ /* 0x000fc400078f28ff */
[CC--:B------:R-:W-:Y:S02]  /*0af0*/  LEA.HI R6, R3.reuse, R0.reuse, RZ, 0x7 ;  /* 0x0000000003067211 */ /* 0x0c0fe400078f38ff */
[CC--:B------:R-:W-:Y:S02]  /*0b00*/  LEA.HI R10, R3.reuse, R0.reuse, RZ, 0x2 ;  /* 0x00000000030a7211 */ /* 0x0c0fe400078f10ff */
[----:B------:R-:W-:Y:S02]  /*0b10*/  LEA.HI R3, R3, R0, RZ, 0x3 ;  /* 0x0000000003037211 */ /* 0x000fe400078f18ff */
[----:B------:R-:W-:Y:S02]  /*0b20*/  SHF.R.S32.HI R208, RZ, 0x5, R5 ;  /* 0x00000005ffd07819 */ /* 0x000fe40000011405 */
[----:B------:R-:W-:Y:S02]  /*0b30*/  LOP3.LUT R13, R3, 0xfffffff8, RZ, 0xc0, !PT ;  /* 0xfffffff8030d7812 */ /* 0x000fe400078ec0ff */
[----:B------:R-:W-:-:S02]  /*0b40*/  LOP3.LUT R3, R4, 0xfffffff0, RZ, 0xc0, !PT ;  /* 0xfffffff004037812 */ /* 0x000fc400078ec0ff */
[----:B------:R-:W-:Y:S01]  /*0b50*/  SHF.R.S32.HI R5, RZ, 0x1f, R5 ;  /* 0x0000001fff057819 */ /* 0x000fe20000011405 */
[C---:B------:R-:W-:Y:S01]  /*0b60*/  IMAD.IADD R13, R0.reuse, 0x1, -R13 ;  /* 0x00000001000d7824 */ /* 0x040fe200078e0a0d */
[----:B------:R-:W-:Y:S01]  /*0b70*/  SHF.R.S32.HI R7, RZ, 0x4, R4 ;  /* 0x00000004ff077819 */ /* 0x000fe20000011404 */
[----:B------:R-:W-:Y:S01]  /*0b80*/  IMAD.IADD R3, R0, 0x1, -R3 ;  /* 0x0000000100037824 */ /* 0x000fe200078e0a03 */
[----:B------:R-:W-:Y:S01]  /*0b90*/  LOP3.LUT R9, R6, 0xffffff80, RZ, 0xc0, !PT ;  /* 0xffffff8006097812 */ /* 0x000fe200078ec0ff */
[----:B------:R-:W-:Y:S01]  /*0ba0*/  IMAD.SHL.U32 R199, R13, 0x8, RZ ;  /* 0x000000080dc77824 */ /* 0x000fe200078e00ff */
[----:B------:R-:W-:Y:S02]  /*0bb0*/  LEA.HI R5, R5, R208, RZ, 0x2 ;  /* 0x000000d005057211 */ /* 0x000fe400078f10ff */
[----:B------:R-:W-:Y:S01]  /*0bc0*/  LEA.HI R4, R4, R7, RZ, 0x1 ;  /* 0x0000000704047211 */ /* 0x000fe200078f08ff */
[----:B------:R-:W-:Y:S01]  /*0bd0*/  IMAD.IADD R9, R0, 0x1, -R9 ;  /* 0x0000000100097824 */ /* 0x000fe200078e0a09 */
[----:B------:R-:W-:Y:S01]  /*0be0*/  LOP3.LUT R11, R10, 0xfffffffc, RZ, 0xc0, !PT ;  /* 0xfffffffc0a0b7812 */ /* 0x000fe200078ec0ff */
[C---:B------:R-:W-:Y:S01]  /*0bf0*/  VIADD R34, R199.reuse, 0xc0 ;  /* 0x000000c0c7227836 */ /* 0x040fe20000000000 */
[----:B------:R-:W-:Y:S01]  /*0c00*/  SHF.R.S32.HI R20, RZ, 0x7, R6 ;  /* 0x00000007ff147819 */ /* 0x000fe20000011406 */
[----:B------:R-:W-:Y:S01]  /*0c10*/  VIADD R31, R199, 0x180 ;  /* 0x00000180c71f7836 */ /* 0x000fe20000000000 */
[----:B------:R-:W-:Y:S01]  /*0c20*/  SHF.R.S32.HI R8, RZ, 0x1f, R3 ;  /* 0x0000001fff087819 */ /* 0x000fe20000011403 */
[----:B------:R-:W-:Y:S01]  /*0c30*/  IMAD.IADD R192, R0, 0x1, -R11 ;  /* 0x0000000100c07824 */ /* 0x000fe200078e0a0b */
[----:B------:R-:W-:Y:S01]  /*0c40*/  LOP3.LUT R5, R5, 0x3ffffc, RZ, 0xc0, !PT ;  /* 0x003ffffc05057812 */ /* 0x000fe200078ec0ff */
[----:B------:R-:W-:Y:S01]  /*0c50*/  IMAD R16, R20, 0x100, R3 ;  /* 0x0000010014107824 */ /* 0x000fe200078e0203 */
[----:B------:R-:W-:Y:S01]  /*0c60*/  LOP3.LUT R4, R4, 0x1ffffffe, RZ, 0xc0, !PT ;  /* 0x1ffffffe04047812 */ /* 0x000fe200078ec0ff */
[----:B------:R-:W-:Y:S01]  /*0c70*/  STL [R1+0x5c], R20 ;  /* 0x00005c1401007387 */ /* 0x000fe20000100800 */
[----:B------:R-:W-:Y:S01]  /*0c80*/  SHF.R.S32.HI R0, RZ, 0x1f, R9 ;  /* 0x0000001fff007819 */ /* 0x000fe20000011409 */
[----:B------:R-:W-:Y:S01]  /*0c90*/  IMAD.IADD R5, R208, 0x1, -R5 ;  /* 0x00000001d0057824 */ /* 0x000fe200078e0a05 */
[----:B------:R-:W-:Y:S01]  /*0ca0*/  LEA.HI R12, R8, R3, RZ, 0x3 ;  /* 0x00000003080c7211 */ /* 0x000fe200078f18ff */
[----:B------:R-:W-:Y:S01]  /*0cb0*/  IMAD.IADD R4, R7, 0x1, -R4 ;  /* 0x0000000107047824 */ /* 0x000fe200078e0a04 */
[----:B------:R-:W-:Y:S01]  /*0cc0*/  SHF.R.S32.HI R190, RZ, 0x2, R10 ;  /* 0x00000002ffbe7819 */ /* 0x000fe2000001140a */
[----:B------:R-:W-:Y:S01]  /*0cd0*/  IMAD R17, R5, 0x10, R16 ;  /* 0x0000001005117824 */ /* 0x000fe200078e0210 */
[-C--:B------:R-:W-:Y:S01]  /*0ce0*/  LEA.HI R7, R0, R9.reuse, RZ, 0x2 ;  /* 0x0000000900077211 */ /* 0x080fe200078f10ff */
[----:B------:R-:W-:Y:S01]  /*0cf0*/  IMAD.SHL.U32 R4, R4, 0x8, RZ ;  /* 0x0000000804047824 */ /* 0x000fe200078e00ff */
[----:B------:R-:W-:Y:S01]  /*0d00*/  LOP3.LUT R14, R12, 0xfffffff8, RZ, 0xc0, !PT ;  /* 0xfffffff80c0e7812 */ /* 0x000fe200078ec0ff */
[----:B------:R-:W-:Y:S01]  /*0d10*/  VIADD R5, R190, 0x20 ;  /* 0x00000020be057836 */ /* 0x000fe20000000000 */
[--C-:B------:R-:W-:Y:S01]  /*0d20*/  SHF.R.S32.HI R8, RZ, 0x2, R7.reuse ;  /* 0x00000002ff087819 */ /* 0x100fe20000011407 */
[----:B------:R-:W-:Y:S01]  /*0d30*/  IMAD.SHL.U32 R12, R12, 0x40, RZ ;  /* 0x000000400c0c7824 */ /* 0x000fe200078e00ff */
[----:B------:R-:W-:Y:S01]  /*0d40*/  SHF.R.S32.HI R11, RZ, 0x1f, R7 ;  /* 0x0000001fff0b7819 */ /* 0x000fe20000011407 */
[----:B------:R-:W-:Y:S01]  /*0d50*/  IMAD.IADD R14, R3, 0x1, -R14 ;  /* 0x00000001030e7824 */ /* 0x000fe200078e0a0e */
[----:B------:R-:W-:Y:S01]  /*0d60*/  LOP3.LUT R16, R7, 0x7ffffffc, RZ, 0xc0, !PT ;  /* 0x7ffffffc07107812 */ /* 0x000fe200078ec0ff */
[----:B------:R-:W-:Y:S01]  /*0d70*/  VIADD R36, R199, 0x40 ;  /* 0x00000040c7247836 */ /* 0x000fe20000000000 */
[----:B------:R-:W-:Y:S01]  /*0d80*/  LEA.HI R11, R11, R8, RZ, 0x3 ;  /* 0x000000080b0b7211 */ /* 0x000fe200078f18ff */
[----:B------:R-:W-:Y:S01]  /*0d90*/  IMAD.SHL.U32 R3, R14, 0x40, RZ ;  /* 0x000000400e037824 */ /* 0x000fe200078e00ff */
[----:B------:R-:W-:Y:S01]  /*0da0*/  SHF.R.S32.HI R18, RZ, 0x1f, R5 ;  /* 0x0000001fff127819 */ /* 0x000fe20000011405 */
[----:B------:R-:W-:Y:S01]  /*0db0*/  IMAD.IADD R16, R9, 0x1, -R16 ;  /* 0x0000000109107824 */ /* 0x000fe200078e0a10 */
[----:B------:R-:W-:Y:S01]  /*0dc0*/  LEA.HI R0, R0, R9, RZ, 0x5 ;  /* 0x0000000900007211 */ /* 0x000fe200078f28ff */
[----:B------:R-:W-:Y:S01]  /*0dd0*/  VIADD R35, R199, 0x80 ;  /* 0x00000080c7237836 */ /* 0x000fe20000000000 */
[----:B------:R-:W-:Y:S01]  /*0de0*/  LOP3.LUT R11, R11, 0xfffffff8, RZ, 0xc0, !PT ;  /* 0xfffffff80b0b7812 */ /* 0x000fe200078ec0ff */
[----:B------:R-:W-:Y:S01]  /*0df0*/  IMAD.SHL.U32 R189, R16, 0x2, RZ ;  /* 0x0000000210bd7824 */ /* 0x000fe200078e00ff */
[----:B------:R-:W-:Y:S01]  /*0e00*/  LEA.HI R9, R18, R5, RZ, 0x3 ;  /* 0x0000000512097211 */ /* 0x000fe200078f18ff */
[----:B------:R-:W-:Y:S01]  /*0e10*/  IMAD.SHL.U32 R5, R5, 0x40, RZ ;  /* 0x0000004005057824 */ /* 0x000fe200078e00ff */
[----:B------:R-:W-:Y:S01]  /*0e20*/  LOP3.LUT R3, R3, 0x1c0, RZ, 0xc0, !PT ;  /* 0x000001c003037812 */ /* 0x000fe200078ec0ff */
[----:B------:R-:W-:Y:S01]  /*0e30*/  IMAD.IADD R11, R8, 0x1, -R11 ;  /* 0x00000001080b7824 */ /* 0x000fe200078e0a0b */
[----:B------:R-:W-:Y:S01]  /*0e40*/  SHF.R.S32.HI R0, RZ, 0x5, R0 ;  /* 0x00000005ff007819 */ /* 0x000fe20000011400 */
[--C-:B------:R-:W-:Y:S01]  /*0e50*/  IMAD.U32 R8, R17, 0x40, R4.reuse ;  /* 0x0000004011087824 */ /* 0x100fe200078e0004 */
[----:B------:R-:W-:Y:S01]  /*0e60*/  LOP3.LUT R7, R5, 0x1c0, RZ, 0xc0, !PT ;  /* 0x000001c005077812 */ /* 0x000fe200078ec0ff */
[----:B------:R-:W-:Y:S01]  /*0e70*/  IMAD.SHL.U32 R18, R192, 0x8, RZ ;  /* 0x00000008c0127824 */ /* 0x000fe200078e00ff */
[----:B------:R-:W-:Y:S01]  /*0e80*/  LOP3.LUT R4, R3, 0x8, R4, 0xf8, !PT ;  /* 0x0000000803047812 */ /* 0x000fe200078ef804 */
[----:B------:R-:W-:Y:S01]  /*0e90*/  IMAD.SHL.U32 R9, R9, 0x40, RZ ;  /* 0x0000004009097824 */ /* 0x000fe200078e00ff */
[----:B------:R-:W-:Y:S01]  /*0ea0*/  SHF.R.U32.HI R5, RZ, 0x3, R3 ;  /* 0x00000003ff057819 */ /* 0x000fe20000011603 */
[----:B------:R0:W-:Y:S01]  /*0eb0*/  STL [R1+0x68], R8 ;  /* 0x0000680801007387 */ /* 0x0001e20000100800 */
[----:B------:R-:W-:Y:S01]  /*0ec0*/  LOP3.LUT R3, R12, 0x7ffffe00, RZ, 0xc0, !PT ;  /* 0x7ffffe000c037812 */ /* 0x000fe200078ec0ff */
[----:B------:R-:W-:Y:S01]  /*0ed0*/  IMAD R194, R0, 0x10, R11 ;  /* 0x0000001000c27824 */ /* 0x000fe200078e020b */
[----:B------:R-:W-:Y:S01]  /*0ee0*/  LOP3.LUT R4, R4, R5, RZ, 0x3c, !PT ;  /* 0x0000000504047212 */ /* 0x000fe200078e3cff */
[----:B------:R-:W-:Y:S01]  /*0ef0*/  VIADD R29, R18, 0x40 ;  /* 0x00000040121d7836 */ /* 0x000fe20000000000 */
[----:B------:R-:W-:Y:S01]  /*0f00*/  LEA.HI R6, R6, R20, RZ, 0x1 ;  /* 0x0000001406067211 */ /* 0x000fe200078f08ff */
[----:B------:R-:W-:Y:S01]  /*0f10*/  IMAD R3, R208, 0x400, R3 ;  /* 0x00000400d0037824 */ /* 0x000fe200078e0203 */
[----:B------:R-:W-:Y:S01]  /*0f20*/  SHF.R.U32.HI R15, RZ, 0x3, R7 ;  /* 0x00000003ff0f7819 */ /* 0x000fe20000011607 */
[C---:B------:R-:W-:Y:S01]  /*0f30*/  VIADD R28, R18.reuse, 0x60 ;  /* 0x00000060121c7836 */ /* 0x040fe20000000000 */
[----:B------:R-:W-:Y:S01]  /*0f40*/  LOP3.LUT R7, R7, 0x38, R18, 0xf8, !PT ;  /* 0x0000003807077812 */ /* 0x000fe200078ef812 */
[----:B------:R-:W-:Y:S01]  /*0f50*/  IMAD.IADD R5, R3, 0x1, R4 ;  /* 0x0000000103057824 */ /* 0x000fe200078e0204 */
[----:B------:R-:W-:Y:S01]  /*0f60*/  SHF.R.S32.HI R3, RZ, 0x1f, R10 ;  /* 0x0000001fff037819 */ /* 0x000fe2000001140a */
[C---:B------:R-:W-:Y:S01]  /*0f70*/  VIADD R27, R18.reuse, 0x80 ;  /* 0x00000080121b7836 */ /* 0x040fe20000000000 */
[----:B0-----:R-:W-:Y:S01]  /*0f80*/  LOP3.LUT R8, R9, 0xfffffe00, RZ, 0xc0, !PT ;  /* 0xfffffe0009087812 */ /* 0x001fe200078ec0ff */
[----:B------:R-:W-:Y:S01]  /*0f90*/  VIADD R26, R18, 0xa0 ;  /* 0x000000a0121a7836 */ /* 0x000fe20000000000 */
[----:B------:R-:W-:Y:S01]  /*0fa0*/  LEA.HI R3, R3, R190, RZ, 0x3 ;  /* 0x000000be03037211 */ /* 0x000fe200078f18ff */
[----:B------:R-:W-:Y:S01]  /*0fb0*/  STL [R1+0x58], RZ ;  /* 0x000058ff01007387 */ /* 0x000fe20000100800 */
[----:B------:R-:W-:Y:S01]  /*0fc0*/  LOP3.LUT R6, R6, 0xfffffe, RZ, 0xc0, !PT ;  /* 0x00fffffe06067812 */ /* 0x000fe200078ec0ff */
[----:B------:R-:W-:Y:S01]  /*0fd0*/  VIADD R24, R18, 0xc0 ;  /* 0x000000c012187836 */ /* 0x000fe20000000000 */
[----:B------:R-:W-:Y:S01]  /*0fe0*/  LEA.HI R0, R192, R192, RZ, 0x1 ;  /* 0x000000c0c0007211 */ /* 0x000fe200078f08ff */
[----:B------:R-:W-:Y:S01]  /*0ff0*/  STL [R1+0x10], R29 ;  /* 0x0000101d01007387 */ /* 0x000fe20000100800 */
[----:B------:R-:W-:Y:S01]  /*1000*/  LOP3.LUT R15, R8, R7, R15, 0xf6, !PT ;  /* 0x00000007080f7212 */ /* 0x000fe200078ef60f */
[----:B------:R-:W-:Y:S01]  /*1010*/  IMAD.IADD R6, R20, 0x1, -R6 ;  /* 0x0000000114067824 */ /* 0x000fe200078e0a06 */
[----:B------:R-:W-:Y:S01]  /*1020*/  LOP3.LUT R3, R3, 0xfffffff8, RZ, 0xc0, !PT ;  /* 0xfffffff803037812 */ /* 0x000fe200078ec0ff */
[----:B------:R0:W-:Y:S01]  /*1030*/  STL [R1+0xc], R28 ;  /* 0x00000c1c01007387 */ /* 0x0001e20000100800 */
[----:B------:R-:W-:Y:S01]  /*1040*/  LOP3.LUT R7, R0, 0x1ffffffe, RZ, 0xc0, !PT ;  /* 0x1ffffffe00077812 */ /* 0x000fe200078ec0ff */
[----:B------:R-:W-:Y:S01]  /*1050*/  IMAD.SHL.U32 R20, R6, 0x100, RZ ;  /* 0x0000010006147824 */ /* 0x000fe200078e00ff */
[----:B------:R-:W-:Y:S01]  /*1060*/  SHF.R.S32.HI R0, RZ, 0x1f, R29 ;  /* 0x0000001fff007819 */ /* 0x000fe2000001141d */
[----:B------:R-:W-:Y:S01]  /*1070*/  IMAD.IADD R198, R190, 0x1, -R3 ;  /* 0x00000001bec67824 */ /* 0x000fe200078e0a03 */
[----:B------:R-:W-:Y:S01]  /*1080*/  SHF.R.S32.HI R3, RZ, 0x1f, R28 ;  /* 0x0000001fff037819 */ /* 0x000fe2000001141c */
[----:B------:R-:W-:Y:S01]  /*1090*/  STL [R1+0x8], R27 ;  /* 0x0000081b01007387 */ /* 0x000fe20000100800 */
[----:B------:R-:W-:Y:S01]  /*10a0*/  SHF.L.U64.HI R0, R29, 0x1, R0 ;  /* 0x000000011d007819 */ /* 0x000fe20000010200 */
[C---:B------:R-:W-:Y:S01]  /*10b0*/  VIADD R229, R18.reuse, 0xe0 ;  /* 0x000000e012e57836 */ /* 0x040fe20000000000 */
[----:B------:R-:W-:Y:S01]  /*10c0*/  SHF.R.S32.HI R4, RZ, 0x1f, R27 ;  /* 0x0000001fff047819 */ /* 0x000fe2000001141b */
[----:B------:R-:W-:Y:S01]  /*10d0*/  STL [R1+0x4], R26 ;  /* 0x0000041a01007387 */ /* 0x000fe20000100800 */
[----:B------:R-:W-:Y:S01]  /*10e0*/  SHF.R.S32.HI R6, RZ, 0x1f, R26 ;  /* 0x0000001fff067819 */ /* 0x000fe2000001141a */
[----:B------:R-:W-:Y:S01]  /*10f0*/  VIADD R228, R18, 0x100 ;  /* 0x0000010012e47836 */ /* 0x000fe20000000000 */
[----:B0-----:R-:W-:Y:S01]  /*1100*/  SHF.L.U64.HI R28, R28, 0x1, R3 ;  /* 0x000000011c1c7819 */ /* 0x001fe20000010203 */
[----:B------:R-:W-:Y:S01]  /*1110*/  STL [R1], R24 ;  /* 0x0000001801007387 */ /* 0x000fe20000100800 */
[----:B------:R-:W-:Y:S01]  /*1120*/  SHF.L.U64.HI R3, R27, 0x1, R4 ;  /* 0x000000011b037819 */ /* 0x000fe20000010204 */
[C---:B------:R-:W-:Y:S01]  /*1130*/  VIADD R226, R18.reuse, 0x120 ;  /* 0x0000012012e27836 */ /* 0x040fe20000000000 */
[----:B------:R-:W-:Y:S01]  /*1140*/  SHF.R.S32.HI R8, RZ, 0x1f, R24 ;  /* 0x0000001fff087819 */ /* 0x000fe20000011418 */
[----:B------:R-:W-:Y:S01]  /*1150*/  STL [R1+0x64], R20 ;  /* 0x0000641401007387 */ /* 0x000fe20000100800 */
[----:B------:R-:W-:Y:S01]  /*1160*/  SHF.R.S32.HI R10, RZ, 0x1f, R229 ;  /* 0x0000001fff0a7819 */ /* 0x000fe200000114e5 */
[C---:B------:R-:W-:Y:S01]  /*1170*/  VIADD R219, R18.reuse, 0x140 ;  /* 0x0000014012db7836 */ /* 0x040fe20000000000 */
[----:B------:R-:W-:Y:S01]  /*1180*/  SHF.R.S32.HI R9, RZ, 0x1f, R228 ;  /* 0x0000001fff097819 */ /* 0x000fe200000114e4 */
[----:B------:R0:W-:Y:S01]  /*1190*/  STL [R1+0x14], R0 ;  /* 0x0000140001007387 */ /* 0x0001e20000100800 */
[----:B------:R-:W-:Y:S01]  /*11a0*/  VIADD R216, R18, 0x160 ;  /* 0x0000016012d87836 */ /* 0x000fe20000000000 */
[----:B------:R-:W-:Y:S01]  /*11b0*/  SHF.L.U64.HI R4, R24, 0x1, R8 ;  /* 0x0000000118047819 */ /* 0x000fe20000010208 */
[C---:B------:R-:W-:Y:S01]  /*11c0*/  VIADD R215, R18.reuse, 0x180 ;  /* 0x0000018012d77836 */ /* 0x040fe20000000000 */
[----:B------:R-:W-:Y:S01]  /*11d0*/  STL [R1+0x18], R28 ;  /* 0x0000181c01007387 */ /* 0x000fe20000100800 */
        /* <DEDUP_REMOVED lines=8> */
[----:B------:R-:W-:Y:S01]  /*1260*/  R2P PR, R14, 0x6 ;  /* 0x000000060e007804 */ /* 0x000fe20000000000 */
[----:B------:R-:W-:Y:S01]  /*1270*/  IMAD.IADD R197, R189, 0x1, R20 ;  /* 0x00000001bdc57824 */ /* 0x000fe200078e0214 */
[----:B------:R-:W-:Y:S01]  /*1280*/  SHF.R.S32.HI R14, RZ, 0x1f, R215 ;  /* 0x0000001fff0e7819 */ /* 0x000fe200000114d7 */
[----:B------:R0:W-:Y:S01]  /*1290*/  STL [R1+0x20], R0 ;  /* 0x0000200001007387 */ /* 0x0001e20000100800 */
[----:B------:R-:W-:Y:S01]  /*12a0*/  SHF.R.S32.HI R21, RZ, 0x1f, R214 ;  /* 0x0000001fff157819 */ /* 0x000fe200000114d6 */
[----:B------:R-:W-:Y:S01]  /*12b0*/  IMAD.IADD R7, R192, 0x1, -R7 ;  /* 0x00000001c0077824 */ /* 0x000fe200078e0a07 */
        /* <DEDUP_REMOVED lines=9> */
[----:B------:R-:W-:Y:S01]  /*1350*/  IMAD R200, R5, 0x2, R2 ;  /* 0x0000000205c87824 */ /* 0x000fe200078e0202 */
[----:B------:R-:W-:Y:S01]  /*1360*/  SHF.R.S32.HI R31, RZ, 0x1f, R31 ;  /* 0x0000001fff1f7819 */ /* 0x000fe2000001141f */
[----:B------:R-:W-:Y:S01]  /*1370*/  VIADD R31, R197, 0x40 ;  /* 0x00000040c51f7836 */ /* 0x000fe20000000000 */
[----:B-1----:R-:W-:Y:S01]  /*1380*/  SHF.L.U64.HI R4, R226, 0x1, R11 ;  /* 0x00000001e2047819 */ /* 0x002fe2000001020b */
[----:B------:R0:W-:Y:S01]  /*1390*/  STL [R1+0x2c], R0 ;  /* 0x00002c0001007387 */ /* 0x0001e20000100800 */
[----:B------:R-:W-:Y:S01]  /*13a0*/  VIADD R33, R199, 0x100 ;  /* 0x00000100c7217836 */ /* 0x000fe20000000000 */
[----:B--2---:R-:W-:Y:S01]  /*13b0*/  SHF.L.U64.HI R3, R219, 0x1, R12 ;  /* 0x00000001db037819 */ /* 0x004fe2000001020c */
[C---:B------:R-:W-:Y:S01]  /*13c0*/  VIADD R32, R199.reuse, 0x140 ;  /* 0x00000140c7207836 */ /* 0x040fe20000000000 */
[----:B------:R1:W-:Y:S01]  /*13d0*/  STL [R1+0x30], R4 ;  /* 0x0000300401007387 */ /* 0x0003e20000100800 */
[----:B------:R-:W-:Y:S01]  /*13e0*/  VIADD R30, R199, 0x1c0 ;  /* 0x000001c0c71e7836 */ /* 0x000fe20000000000 */
[----:B------:R-:W-:Y:S01]  /*13f0*/  SHF.R.S32.HI R36, RZ, 0x1f, R36 ;  /* 0x0000001fff247819 */ /* 0x000fe20000011424 */
[----:B------:R-:W-:Y:S01]  /*1400*/  VIADD R28, R197, 0x58 ;  /* 0x00000058c51c7836 */ /* 0x000fe20000000000 */
[----:B------:R2:W-:Y:S01]  /*1410*/  STL [R1+0x34], R3 ;  /* 0x0000340301007387 */ /* 0x0005e20000100800 */
[----:B------:R-:W-:Y:S01]  /*1420*/  IMAD R206, R7, 0x8, R194 ;  /* 0x0000000807ce7824 */ /* 0x000fe200078e02c2 */
[----:B0-----:R-:W-:Y:S01]  /*1430*/  SHF.L.U64.HI R0, R216, 0x1, R13 ;  /* 0x00000001d8007819 */ /* 0x001fe2000001020d */
[----:B------:R-:W-:Y:S01]  /*1440*/  VIADD R203, R200, 0x26800 ;  /* 0x00026800c8cb7836 */ /* 0x000fe20000000000 */
[----:B------:R-:W-:Y:S01]  /*1450*/  SHF.R.S32.HI R7, RZ, 0x1f, R37 ;  /* 0x0000001fff077819 */ /* 0x000fe20000011425 */
[----:B------:R-:W-:Y:S01]  /*1460*/  VIADD R12, R197, 0xb8 ;  /* 0x000000b8c50c7836 */ /* 0x000fe20000000000 */
[----:B-1----:R-:W-:Y:S01]  /*1470*/  SHF.L.U64.HI R4, R215, 0x1, R14 ;  /* 0x00000001d7047819 */ /* 0x002fe2000001020e */
[----:B------:R0:W-:Y:S01]  /*1480*/  STL [R1+0x38], R0 ;  /* 0x0000380001007387 */ /* 0x0001e20000100800 */
[----:B------:R-:W-:Y:S01]  /*1490*/  SHF.R.S32.HI R7, RZ, 0x1f, R34 ;  /* 0x0000001fff077819 */ /* 0x000fe20000011422 */
[C---:B------:R-:W-:Y:S01]  /*14a0*/  VIADD R10, R197.reuse, 0xc8 ;  /* 0x000000c8c50a7836 */ /* 0x040fe20000000000 */
[----:B--2---:R-:W-:Y:S01]  /*14b0*/  SHF.L.U64.HI R3, R212, 0x1, R23 ;  /* 0x00000001d4037819 */ /* 0x004fe20000010217 */
[----:B------:R-:W-:Y:S01]  /*14c0*/  STL [R1+0x3c], R4 ;  /* 0x00003c0401007387 */ /* 0x000fe20000100800 */
[----:B------:R-:W-:Y:S01]  /*14d0*/  SHF.R.S32.HI R7, RZ, 0x1f, R31 ;  /* 0x0000001fff077819 */ /* 0x000fe2000001141f */
[C---:B------:R-:W-:Y:S01]  /*14e0*/  VIADD R9, R197.reuse, 0xd0 ;  /* 0x000000d0c5097836 */ /* 0x040fe20000000000 */
[----:B------:R-:W-:Y:S01]  /*14f0*/  SHF.R.S32.HI R35, RZ, 0x1f, R35 ;  /* 0x0000001fff237819 */ /* 0x000fe20000011423 */
[----:B------:R-:W-:Y:S01]  /*1500*/  VIADD R185, R18, 0x20 ;  /* 0x0000002012b97836 */ /* 0x000fe20000000000 */
[----:B------:R-:W-:Y:S01]  /*1510*/  SHF.R.S32.HI R33, RZ, 0x1f, R33 ;  /* 0x0000001fff217819 */ /* 0x000fe20000011421 */
[C---:B------:R-:W-:Y:S01]  /*1520*/  VIADD R38, R197.reuse, 0x8 ;  /* 0x00000008c5267836 */ /* 0x040fe20000000000 */
[----:B0-----:R-:W-:Y:S01]  /*1530*/  SHF.L.U64.HI R0, R214, 0x1, R21 ;  /* 0x00000001d6007819 */ /* 0x001fe20000010215 */
[C---:B------:R-:W-:Y:S01]  /*1540*/  VIADD R21, R197.reuse, 0x88 ;  /* 0x00000088c5157836 */ /* 0x040fe20000000000 */
[----:B------:R-:W-:Y:S01]  /*1550*/  SHF.R.S32.HI R32, RZ, 0x1f, R32 ;  /* 0x0000001fff207819 */ /* 0x000fe20000011420 */
[C---:B------:R-:W-:Y:S01]  /*1560*/  VIADD R36, R197.reuse, 0x18 ;  /* 0x00000018c5247836 */ /* 0x040fe20000000000 */
[----:B------:R-:W-:Y:S01]  /*1570*/  SHF.R.S32.HI R30, RZ, 0x1f, R30 ;  /* 0x0000001fff1e7819 */ /* 0x000fe2000001141e */
[----:B------:R0:W-:Y:S01]  /*1580*/  STL [R1+0x40], R0 ;  /* 0x0000400001007387 */ /* 0x0001e20000100800 */
[----:B------:R-:W-:Y:S01]  /*1590*/  SEL R202, R202, 0xffffffc0, !P2 ;  /* 0xffffffc0caca7807 */ /* 0x000fe20005000000 */
[C---:B------:R-:W-:Y:S01]  /*15a0*/  VIADD R35, R197.reuse, 0x20 ;  /* 0x00000020c5237836 */ /* 0x040fe20000000000 */
[----:B------:R-:W-:Y:S01]  /*15b0*/  SHF.R.S32.HI R7, RZ, 0x1f, R28 ;  /* 0x0000001fff077819 */ /* 0x000fe2000001141c */
[----:B------:R1:W-:Y:S01]  /*15c0*/  STL [R1+0x44], R3 ;  /* 0x0000440301007387 */ /* 0x0003e20000100800 */
[C---:B------:R-:W-:Y:S01]  /*15d0*/  VIADD R33, R197.reuse, 0x30 ;  /* 0x00000030c5217836 */ /* 0x040fe20000000000 */
[----:B------:R-:W-:Y:S01]  /*15e0*/  SHF.R.S32.HI R5, RZ, 0x1f, R9 ;  /* 0x0000001fff057819 */ /* 0x000fe20000011409 */
[C---:B------:R-:W-:Y:S01]  /*15f0*/  VIADD R32, R197.reuse, 0x38 ;  /* 0x00000038c5207836 */ /* 0x040fe20000000000 */
[----:B------:R-:W-:Y:S01]  /*1600*/  SHF.R.S32.HI R19, RZ, 0x1f, R18 ;  /* 0x0000001fff137819 */ /* 0x000fe20000011412 */
[C---:B------:R-:W-:Y:S01]  /*1610*/  VIADD R30, R197.reuse, 0x48 ;  /* 0x00000048c51e7836 */ /* 0x040fe20000000000 */
[----:B0-----:R-:W-:Y:S01]  /*1620*/  SHF.L.U64.HI R0, R210, 0x1, R25 ;  /* 0x00000001d2007819 */ /* 0x001fe20000010219 */
[C---:B------:R-:W-:Y:S01]  /*1630*/  VIADD R25, R197.reuse, 0x70 ;  /* 0x00000070c5197836 */ /* 0x040fe20000000000 */
[----:B------:R-:W-:Y:S01]  /*1640*/  SHF.R.S32.HI R204, RZ, 0x1f, R185 ;  /* 0x0000001fffcc7819 */ /* 0x000fe200000114b9 */
[----:B------:R-:W-:Y:S01]  /*1650*/  VIADD R29, R197, 0x50 ;  /* 0x00000050c51d7836 */ /* 0x000fe20000000000 */
[----:B------:R-:W-:Y:S01]  /*1660*/  SHF.R.S32.HI R38, RZ, 0x1f, R38 ;  /* 0x0000001fff267819 */ /* 0x000fe20000011426 */
[----:B-1----:R-:W-:Y:S01]  /*1670*/  IMAD R3, R15, 0x2, R2 ;  /* 0x000000020f037824 */ /* 0x002fe200078e0202 */
[----:B------:R0:W-:Y:S01]  /*1680*/  STL [R1+0x48], R0 ;  /* 0x0000480001007387 */ /* 0x0001e20000100800 */
[C---:B------:R-:W-:Y:S01]  /*1690*/  VIADD R15, R197.reuse, 0xa0 ;  /* 0x000000a0c50f7836 */ /* 0x040fe20000000000 */
[----:B------:R-:W-:Y:S01]  /*16a0*/  SHF.R.S32.HI R7, RZ, 0x1f, R25 ;  /* 0x0000001fff077819 */ /* 0x000fe20000011419 */
[C---:B------:R-:W-:Y:S01]  /*16b0*/  VIADD R27, R197.reuse, 0x60 ;  /* 0x00000060c51b7836 */ /* 0x040fe20000000000 */
[----:B------:R1:W-:Y:S01]  /*16c0*/  STL [R1+0x60], R3 ;  /* 0x0000600301007387 */ /* 0x0003e20000100800 */
        /* <DEDUP_REMOVED lines=22> */
[C---:B-1----:R-:W-:Y:S01]  /*1830*/  VIADD R3, R197.reuse, 0xf0 ;  /* 0x000000f0c5037836 */ /* 0x042fe20000000000 */
        /* <DEDUP_REMOVED lines=22> */
.L_x_2767:
[----:B------:R-:W-:Y:S01]  /*19a0*/  ULDC.64 UR4, c[0x0][0xa28] ;  /* 0x00028a0000047ab9 */ /* 0x000fe20000000a00 */
[----:B01--4-:R-:W0:Y:S01]  /*19b0*/  LDC.64 R4, c[0x0][0xa08] ;  /* 0x00028200ff047b82 */ /* 0x013e220000000a00 */
[----:B------:R-:W-:Y:S01]  /*19c0*/  ISETP.NE.U32.AND P0, PT, RZ, UR4, PT ;  /* 0x00000004ff007c0c */ /* 0x000fe2000bf05070 */
[----:B------:R-:W-:Y:S01]  /*19d0*/  IMAD.MOV.U32 R10, RZ, RZ, RZ ;  /* 0x000000ffff0a7224 */ /* 0x000fe200078e00ff */
[----:B------:R-:W-:Y:S01]  /*19e0*/  ULDC.64 UR6, c[0x0][0xa20] ;  /* 0x0002880000067ab9 */ /* 0x000fe20000000a00 */
[----:B------:R-:W-:Y:S01]  /*19f0*/  IMAD.MOV.U32 R24, RZ, RZ, RZ ;  /* 0x000000ffff187224 */ /* 0x000fe200078e00ff */
[----:B------:R-:W-:Y:S01]  /*1a00*/  ISETP.NE.AND.EX P0, PT, RZ, UR5, PT, P0 ;  /* 0x00000005ff007c0c */ /* 0x000fe2000bf05300 */
[----:B------:R-:W-:Y:S02]  /*1a10*/  ULDC.64 UR4, c[0x0][0xa18] ;  /* 0x0002860000047ab9 */ /* 0x000fe40000000a00 */
[----:B------:R-:W-:-:S04]  /*1a20*/  ISETP.NE.U32.AND P1, PT, RZ, UR4, PT ;  /* 0x00000004ff007c0c */ /* 0x000fc8000bf25070 */
[----:B------:R-:W-:Y:S01]  /*1a30*/  ISETP.NE.AND.EX P1, PT, RZ, UR5, PT, P1 ;  /* 0x00000005ff007c0c */ /* 0x000fe2000bf25310 */
[----:B------:R-:W-:Y:S02]  /*1a40*/  ULDC.64 UR4, c[0x0][0xa08] ;  /* 0x0002820000047ab9 */ /* 0x000fe40000000a00 */
[----:B------:R-:W-:-:S03]  /*1a50*/  ISETP.NE.U32.AND P3, PT, RZ, UR4, PT ;  /* 0x00000004ff007c0c */ /* 0x000fc6000bf65070 */
[----:B--2---:R-:W1:Y:S01]  /*1a60*/  @P0 LDC.64 R8, c[0x0][0xa28] ;  /* 0x00028a00ff080b82 */ /* 0x004e620000000a00 */
[----:B------:R-:W-:Y:S01]  /*1a70*/  ISETP.NE.AND.EX P3, PT, RZ, UR5, PT, P3 ;  /* 0x00000005ff007c0c */ /* 0x000fe2000bf65330 */
[----:B0-----:R-:W-:-:S06]  /*1a80*/  IMAD.WIDE R4, R83, 0x4, R4 ;  /* 0x0000000453047825 */ /* 0x001fcc00078e0204 */
[----:B------:R-:W0:Y:S01]  /*1a90*/  @P1 LDC.64 R6, c[0x0][0xa18] ;  /* 0x00028600ff061b82 */ /* 0x000e220000000a00 */
[----:B------:R-:W-:Y:S02]  /*1aa0*/  ULDC UR4, c[0x0][0x288] ;  /* 0x0000a20000047ab9 */ /* 0x000fe40000000800 */
[----:B------:R-:W-:Y:S01]  /*1ab0*/  IMAD.U32 R23, RZ, RZ, UR4 ;  /* 0x00000004ff177e24 */ /* 0x000fe2000f8e00ff */
[----:B------:R2:W-:Y:S01]  /*1ac0*/  STL [R1+0x50], R83 ;  /* 0x0000505301007387 */ /* 0x0005e20000100800 */
[----:B------:R-:W-:-:S03]  /*1ad0*/  ULDC.64 UR4, c[0x0][0x418] ;  /* 0x0001060000047ab9 */ /* 0x000fc60000000a00 */
[----:B------:R2:W5:Y:S01]  /*1ae0*/  @P3 LDG.E R24, desc[UR40][R4.64] ;  /* 0x0000002804183981 */ /* 0x000562000c1e1900 */
[----:B-1----:R-:W-:-:S05]  /*1af0*/  @P0 IMAD.WIDE R8, R83, 0x4, R8 ;  /* 0x0000000453080825 */ /* 0x002fca00078e0208 */
[----:B------:R2:W5:Y:S01]  /*1b00*/  @P0 LDG.E R10, desc[UR40][R8.64] ;  /* 0x00000028080a0981 */ /* 0x000562000c1e1900 */
[----:B0-----:R-:W-:-:S05]  /*1b10*/  @P1 IMAD.WIDE R6, R83, 0x4, R6 ;  /* 0x0000000453061825 */ /* 0x001fca00078e0206 */
[----:B------:R2:W5:Y:S01]  /*1b20*/  @P1 LDG.E R23, desc[UR40][R6.64] ;  /* 0x0000002806171981 */ /* 0x000562000c1e1900 */
[----:B------:R-:W-:Y:S01]  /*1b30*/  UISETP.NE.U32.AND UP0, UPT, UR4, URZ, UPT ;  /* 0x0000003f0400728c */ /* 0x000fe2000bf05070 */
[C---:B------:R-:W-:Y:S02]  /*1b40*/  LOP3.LUT R3, R82.reuse, 0xff000000, RZ, 0xc0, !PT ;  /* 0xff00000052037812 */ /* 0x040fe400078ec0ff */
[----:B------:R-:W-:Y:S01]  /*1b50*/  ULDC UR4, c[0x0][0x424] ;  /* 0x0001090000047ab9 */ /* 0x000fe20000000800 */
[----:B------:R-:W-:Y:S01]  /*1b60*/  UISETP.NE.AND.EX UP0, UPT, UR5, URZ, UPT, UP0 ;  /* 0x0000003f0500728c */ /* 0x000fe2000bf05300 */
[----:B------:R-:W-:Y:S02]  /*1b70*/  ISETP.NE.U32.AND P2, PT, RZ, UR6, PT ;  /* 0x00000006ff007c0c */ /* 0x000fe4000bf45070 */
[----:B------:R-:W-:Y:S01]  /*1b80*/  ULDC UR5, c[0x0][0x2f0] ;  /* 0x0000bc0000057ab9 */ /* 0x000fe20000000800 */
[----:B------:R-:W-:Y:S01]  /*1b90*/  USEL UR4, UR4, 0x1, UP0 ;  /* 0x0000000104047887 */ /* 0x000fe20008000000 */
[----:B------:R-:W-:-:S02]  /*1ba0*/  LOP3.LUT R0, R82, 0xff0000, RZ, 0xc0, !PT ;  /* 0x00ff000052007812 */ /* 0x000fc400078ec0ff */
[----:B------:R-:W-:Y:S01]  /*1bb0*/  SHF.R.U32.HI R3, RZ, 0x8, R3 ;  /* 0x00000008ff037819 */ /* 0x000fe20000011603 */
[----:B------:R-:W-:Y:S01]  /*1bc0*/  UIMAD UR4, UR4, UR5, URZ ;  /* 0x00000005040472a4 */ /* 0x000fe2000f8e023f */
[----:B------:R-:W-:Y:S02]  /*1bd0*/  ISETP.NE.AND.EX P2, PT, RZ, UR7, PT, P2 ;  /* 0x00000007ff007c0c */ /* 0x000fe4000bf45320 */
[----:B------:R-:W-:Y:S01]  /*1be0*/  ULDC UR5, c[0x0][0x348] ;  /* 0x0000d20000057ab9 */ /* 0x000fe20000000800 */
[----:B------:R-:W-:Y:S02]  /*1bf0*/  LEA.HI R11, R0, R3, RZ, 0x10 ;  /* 0x00000003000b7211 */ /* 0x000fe400078f80ff */
[----:B------:R-:W-:Y:S01]  /*1c00*/  LOP3.LUT R188, R82, 0xffff, RZ, 0xc0, !PT ;  /* 0x0000ffff52bc7812 */ /* 0x000fe200078ec0ff */
[----:B--2---:R-:W-:Y:S07]  /*1c10*/  @P1 BRA `(.L_x_2540) ;  /* 0x0000000000241947 */ /* 0x004fee0003800000 */
        /* <DEDUP_REMOVED lines=9> */
.L_x_2540:
[----:B------:R-:W-:Y:S02]  /*1cb0*/  IMAD.U32 R34, RZ, RZ, UR5 ;  /* 0x00000005ff227e24 */ /* 0x000fe4000f8e00ff */
[----:B------:R-:W-:Y:S01]  /*1cc0*/  IMAD.U32 R25, RZ, RZ, UR4 ;  /* 0x00000004ff197e24 */ /* 0x000fe2000f8e00ff */
[----:B------:R-:W-:Y:S06]  /*1cd0*/  @!P2 BRA `(.L_x_2541) ;  /* 0x000000000010a947 */ /* 0x000fec0003800000 */
[----:B------:R-:W0:Y:S02]  /*1ce0*/  LDC.64 R4, c[0x0][0xa20] ;  /* 0x00028800ff047b82 */ /* 0x000e240000000a00 */
[----:B0-----:R-:W-:-:S05]  /*1cf0*/  IMAD.WIDE R4, R83, 0x4, R4 ;  /* 0x0000000453047825 */ /* 0x001fca00078e0204 */
[----:B------:R0:W5:Y:S01]  /*1d00*/  LDG.E R25, desc[UR40][R4.64] ;  /* 0x0000002804197981 */ /* 0x000162000c1e1900 */
[----:B------:R-:W-:Y:S05]  /*1d10*/  BRA `(.L_x_2542) ;  /* 0x0000000000107947 */ /* 0x000fea0003800000 */
.L_x_2541:
[----:B------:R-:W-:Y:S05]  /*1d20*/  @!P3 BRA `(.L_x_2542) ;  /* 0x00000000000cb947 */ /* 0x000fea0003800000 */
[----:B------:R-:W2:Y:S04]  /*1d30*/  LDG.E R0, desc[UR40][R4.64] ;  /* 0x0000002804007981 */ /* 0x000ea8000c1e1900 */
[----:B------:R-:W2:Y:S02]  /*1d40*/  LDG.E R25, desc[UR40][R4.64+0x4] ;  /* 0x0000042804197981 */ /* 0x000ea4000c1e1900 */
[----:B--2---:R-:W-:-:S07]  /*1d50*/  IMAD.IADD R25, R25, 0x1, -R0 ;  /* 0x0000000119197824 */ /* 0x004fce00078e0a00 */
.L_x_2542:
[----:B------:R-:W-:Y:S01]  /*1d60*/  ULDC.64 UR4, c[0x0][0xa10] ;  /* 0x0002840000047ab9 */ /* 0x000fe20000000a00 */
[----:B------:R-:W1:Y:S01]  /*1d70*/  LDC R8, c[0x0][0x448] ;  /* 0x00011200ff087b82 */ /* 0x000e620000000800 */
[----:B------:R-:W-:-:S04]  /*1d80*/  ISETP.NE.U32.AND P0, PT, RZ, UR4, PT ;  /* 0x00000004ff007c0c */ /* 0x000fc8000bf05070 */
[----:B------:R-:W-:Y:S01]  /*1d90*/  ISETP.NE.AND.EX P0, PT, RZ, UR5, PT, P0 ;  /* 0x00000005ff007c0c */ /* 0x000fe2000bf05300 */
[----:B------:R-:W-:Y:S02]  /*1da0*/  ULDC.64 UR4, c[0x0][0xa30] ;  /* 0x00028c0000047ab9 */ /* 0x000fe40000000a00 */
[----:B------:R-:W-:-:S04]  /*1db0*/  ISETP.NE.U32.AND P1, PT, RZ, UR4, PT ;  /* 0x00000004ff007c0c */ /* 0x000fc8000bf25070 */
[----:B------:R-:W-:-:S06]  /*1dc0*/  ISETP.NE.AND.EX P1, PT, RZ, UR5, PT, P1 ;  /* 0x00000005ff007c0c */ /* 0x000fcc000bf25310 */
[----:B------:R-:W2:Y:S08]  /*1dd0*/  @P0 LDC.64 R6, c[0x0][0xa10] ;  /* 0x00028400ff060b82 */ /* 0x000eb00000000a00 */
[----:B0-----:R-:W0:Y:S01]  /*1de0*/  @P1 LDC.64 R4, c[0x0][0xa30] ;  /* 0x00028c00ff041b82 */ /* 0x001e220000000a00 */
[----:B--2---:R-:W-:-:S05]  /*1df0*/  @P0 IMAD.WIDE R6, R83, 0x4, R6 ;  /* 0x0000000453060825 */ /* 0x004fca00078e0206 */
[----:B------:R-:W2:Y:S04]  /*1e00*/  @P0 LDG.E R0, desc[UR40][R6.64] ;  /* 0x0000002806000981 */ /* 0x000ea8000c1e1900 */
[----:B------:R-:W2:Y:S01]  /*1e10*/  @P0 LDG.E R3, desc[UR40][R6.64+0x4] ;  /* 0x0000042806030981 */ /* 0x000ea2000c1e1900 */
[----:B-----5:R-:W-:Y:S02]  /*1e20*/  IMAD.MOV.U32 R80, RZ, RZ, R25 ;  /* 0x000000ffff507224 */ /* 0x020fe400078e0019 */
[----:B0-----:R-:W-:-:S05]  /*1e30*/  @P1 IMAD.WIDE R4, R83, 0x4, R4 ;  /* 0x0000000453041825 */ /* 0x001fca00078e0204 */
[----:B------:R0:W5:Y:S01]  /*1e40*/  @P1 LDG.E R80, desc[UR40][R4.64] ;  /* 0x0000002804501981 */ /* 0x000162000c1e1900 */
[----:B-1----:R-:W-:Y:S01]  /*1e50*/  ISETP.NE.AND P1, PT, R8, 0x1, PT ;  /* 0x000000010800780c */ /* 0x002fe20003f25270 */
[----:B------:R-:W-:Y:S02]  /*1e60*/  IMAD.SHL.U32 R196, R81, 0x40, RZ ;  /* 0x0000004051c47824 */ /* 0x000fe400078e00ff */
[----:B------:R-:W-:Y:S01]  /*1e70*/  IMAD.IADD R13, R25, 0x1, -R10 ;  /* 0x00000001190d7824 */ /* 0x000fe200078e0a0a */
[----:B0-----:R-:W0:Y:S09]  /*1e80*/  LDC.64 R4, c[0x0][0x9e0] ;  /* 0x00027800ff047b82 */ /* 0x001e320000000a00 */
[----:B------:R-:W1:Y:S08]  /*1e90*/  @P1 LDC R9, c[0x0][0x44c] ;  /* 0x00011300ff091b82 */ /* 0x000e700000000800 */
[----:B------:R-:W3:Y:S01]  /*1ea0*/  @P1 LDC R8, c[0x0][0x450] ;  /* 0x00011400ff081b82 */ /* 0x000ee20000000800 */
[----:B0-----:R-:W-:Y:S01]  /*1eb0*/  ISETP.GE.AND P2, PT, R5, 0x1, PT ;  /* 0x000000010500780c */ /* 0x001fe20003f46270 */
[----:B--2---:R-:W-:-:S02]  /*1ec0*/  @P0 IMAD.IADD R34, R3, 0x1, -R0 ;  /* 0x0000000103220824 */ /* 0x004fc400078e0a00 */
[----:B------:R-:W-:Y:S02]  /*1ed0*/  VIADD R0, R196, 0x3f ;  /* 0x0000003fc4007836 */ /* 0x000fe40000000000 */
[----:B------:R-:W-:Y:S02]  /*1ee0*/  IMAD.IADD R184, R13, 0x1, R34 ;  /* 0x000000010db87824 */ /* 0x000fe400078e0222 */
[----:B-1----:R-:W-:-:S03]  /*1ef0*/  @P1 IMAD.HI.U32 R3, R0, R9, RZ ;  /* 0x0000000900031227 */ /* 0x002fc600078e00ff */
[C---:B------:R-:W-:Y:S01]  /*1f00*/  IADD3 R7, R184.reuse, 0x1, -R23 ;  /* 0x00000001b8077810 */ /* 0x040fe20007ffe817 */
[----:B------:R-:W-:Y:S01]  /*1f10*/  IMAD.MOV.U32 R6, RZ, RZ, R0 ;  /* 0x000000ffff067224 */ /* 0x000fe200078e0000 */
[----:B---3--:R-:W-:Y:S01]  /*1f20*/  @P1 SHF.R.U32.HI R6, RZ, R8, R3 ;  /* 0x00000008ff061219 */ /* 0x008fe20000011603 */
[----:B------:R-:W-:-:S04]  /*1f30*/  VIADD R0, R184, 0x3f ;  /* 0x0000003fb8007836 */ /* 0x000fc80000000000 */
[----:B------:R-:W-:Y:S01]  /*1f40*/  IMAD.IADD R9, R7, 0x1, R6 ;  /* 0x0000000107097824 */ /* 0x000fe200078e0206 */
[----:B------:R-:W-:-:S03]  /*1f50*/  SHF.R.S32.HI R3, RZ, 0x1f, R0 ;  /* 0x0000001fff037819 */ /* 0x000fc60000011400 */
[----:B------:R-:W-:Y:S01]  /*1f60*/  IMAD.IADD R4, R9, 0x1, R4 ;  /* 0x0000000109047824 */ /* 0x000fe200078e0204 */
[----:B------:R-:W-:-:S04]  /*1f70*/  LEA.HI R3, R3, R0, RZ, 0x6 ;  /* 0x0000000003037211 */ /* 0x000fc800078f30ff */
[----:B------:R-:W-:Y:S01]  /*1f80*/  SHF.R.S32.HI R38, RZ, 0x6, R3 ;  /* 0x00000006ff267819 */ /* 0x000fe20000011403 */
        /* <DEDUP_REMOVED lines=12> */
.L_x_2545:
[----:B------:R-:W-:-:S13]  /*2050*/  ISETP.NE.AND P0, PT, R5, 0x1, PT ;  /* 0x000000010500780c */ /* 0x000fda0003f05270 */
[----:B------:R-:W0:Y:S02]  /*2060*/  @P0 LDC.64 R6, c[0x0][0x9e8] ;  /* 0x00027a00ff060b82 */ /* 0x000e240000000a00 */
[----:B0-----:R-:W-:-:S05]  /*2070*/  @P0 IMAD.HI.U32 R6, R0, R6, RZ ;  /* 0x0000000600060227 */ /* 0x001fca00078e00ff */
[----:B------:R-:W-:-:S07]  /*2080*/  @P0 SHF.R.U32.HI R0, RZ, R7, R6 ;  /* 0x00000007ff000219 */ /* 0x000fce0000011606 */
.L_x_2546:
[----:B------:R-:W-:Y:S05]  /*2090*/  BSYNC B0 ;  /* 0x0000000000007941 */ /* 0x000fea0003800000 */
.L_x_2544:
[----:B------:R-:W-:-:S05]  /*20a0*/  IMAD R3, R0, R5, R5 ;  /* 0x0000000500037224 */ /* 0x000fca00078e0205 */
[----:B------:R-:W-:-:S07]  /*20b0*/  VIMNMX R4, R4, R3, PT ;  /* 0x0000000304047248 */ /* 0x000fce0003fe0100 */
.L_x_2543:
[----:B------:R-:W0:Y:S01]  /*20c0*/  @P1 LDC R7, c[0x0][0x44c] ;  /* 0x00011300ff071b82 */ /* 0x000e220000000800 */
[----:B------:R-:W-:Y:S01]  /*20d0*/  VIADD R4, R4, 0x3f ;  /* 0x0000003f04047836 */ /* 0x000fe20000000000 */
[----:B------:R-:W-:Y:S01]  /*20e0*/  ULDC UR4, c[0x0][0x9dc] ;  /* 0x0002770000047ab9 */ /* 0x000fe20000000800 */
[----:B------:R-:W-:Y:S02]  /*20f0*/  IMAD.MOV.U32 R0, RZ, RZ, R196 ;  /* 0x000000ffff007224 */ /* 0x000fe400078e00c4 */
[----:B------:R-:W-:Y:S01]  /*2100*/  IMAD.IADD R37, R184, 0x1, -R23 ;  /* 0x00000001b8257824 */ /* 0x000fe200078e0a17 */
[----:B------:R-:W-:Y:S02]  /*2110*/  SHF.R.S32.HI R3, RZ, 0x1f, R4 ;  /* 0x0000001fff037819 */ /* 0x000fe40000011404 */
[----:B------:R-:W1:Y:S02]  /*2120*/  @P1 LDC R9, c[0x0][0x450] ;  /* 0x00011400ff091b82 */ /* 0x000e640000000800 */
[----:B------:R-:W-:-:S04]  /*2130*/  LEA.HI R3, R3, R4, RZ, 0x6 ;  /* 0x0000000403037211 */ /* 0x000fc800078f30ff */
[----:B------:R-:W-:-:S04]  /*2140*/  SHF.R.S32.HI R3, RZ, 0x6, R3 ;  /* 0x00000006ff037819 */ /* 0x000fc80000011403 */
[----:B------:R-:W-:Y:S01]  /*2150*/  VIMNMX R8, R38, R3, PT ;  /* 0x0000000326087248 */ /* 0x000fe20003fe0100 */
[----:B0-----:R-:W-:-:S05]  /*2160*/  @P1 IMAD.HI.U32 R6, R196, R7, RZ ;  /* 0x00000007c4061227 */ /* 0x001fca00078e00ff */
[----:B-1----:R-:W-:-:S05]  /*2170*/  @P1 SHF.R.U32.HI R0, RZ, R9, R6 ;  /* 0x00000009ff001219 */ /* 0x002fca0000011606 */
[----:B------:R-:W-:-:S04]  /*2180*/  IMAD.IADD R0, R37, 0x1, R0 ;  /* 0x0000000125007824 */ /* 0x000fc800078e0200 */
[----:B------:R-:W-:Y:S01]  /*2190*/  VIADD R3, R0, -UR4 ;  /* 0x8000000400037c36 */ /* 0x000fe20008000000 */
        /* <DEDUP_REMOVED lines=11> */
.L_x_2549:
[----:B------:R-:W-:-:S13]  /*2250*/  ISETP.NE.AND P0, PT, R5, 0x1, PT ;  /* 0x000000010500780c */ /* 0x000fda0003f05270 */
[----:B------:R-:W0:Y:S02]  /*2260*/  @P0 LDC.64 R6, c[0x0][0x9e8] ;  /* 0x00027a00ff060b82 */ /* 0x000e240000000a00 */
[----:B0-----:R-:W-:-:S05]  /*2270*/  @P0 IMAD.HI.U32 R6, R0, R6, RZ ;  /* 0x0000000600060227 */ /* 0x001fca00078e00ff */
[----:B------:R-:W-:-:S07]  /*2280*/  @P0 SHF.R.U32.HI R0, RZ, R7, R6 ;  /* 0x00000007ff000219 */ /* 0x000fce0000011606 */
.L_x_2550:
[----:B------:R-:W-:Y:S05]  /*2290*/  BSYNC B0 ;  /* 0x0000000000007941 */ /* 0x000fea0003800000 */
.L_x_2548:
[----:B------:R-:W-:-:S05]  /*22a0*/  IMAD R0, R0, R5, RZ ;  /* 0x0000000500007224 */ /* 0x000fca00078e02ff */
[----:B------:R-:W-:-:S07]  /*22b0*/  VIMNMX R3, R3, R0, !PT ;  /* 0x0000000003037248 */ /* 0x000fce0007fe0100 */
.L_x_2547:
[----:B------:R-:W-:Y:S01]  /*22c0*/  SHF.R.S32.HI R0, RZ, 0x1f, R3 ;  /* 0x0000001fff007819 */ /* 0x000fe20000011403 */
[----:B------:R-:W-:Y:S01]  /*22d0*/  BSSY B0, `(.L_x_2551) ;  /* 0x000002a000007945 */ /* 0x000fe20003800000 */
[----:B------:R-:W-:Y:S02]  /*22e0*/  LOP3.LUT R14, R11, 0xff, RZ, 0xc0, !PT ;  /* 0x000000ff0b0e7812 */ /* 0x000fe400078ec0ff */
[----:B------:R-:W-:Y:S02]  /*22f0*/  LEA.HI R0, R0, R3, RZ, 0x6 ;  /* 0x0000000300007211 */ /* 0x000fe400078f30ff */
[----:B------:R-:W-:Y:S01]  /*2300*/  SHF.R.U32.HI R4, RZ, 0x10, R11 ;  /* 0x00000010ff047819 */ /* 0x000fe2000001160b */
[----:B------:R0:W-:Y:S01]  /*2310*/  STL [R1+0x54], R14 ;  /* 0x0000540e01007387 */ /* 0x0001e20000100800 */
[----:B------:R-:W-:-:S03]  /*2320*/  SHF.R.S32.HI R0, RZ, 0x6, R0 ;  /* 0x00000006ff007819 */ /* 0x000fc60000011400 */
[----:B------:R0:W-:Y:S01]  /*2330*/  STL [R1+0x4c], R4 ;  /* 0x00004c0401007387 */ /* 0x0001e20000100800 */
[----:B------:R-:W-:Y:S01]  /*2340*/  VIMNMX R9, RZ, R0, !PT ;  /* 0x00000000ff097248 */ /* 0x000fe20007fe0100 */
[----:B------:R-:W-:-:S03]  /*2350*/  IMAD.MOV.U32 R0, RZ, RZ, RZ ;  /* 0x000000ffff007224 */ /* 0x000fc600078e00ff */
[----:B------:R-:W-:-:S13]  /*2360*/  ISETP.GT.AND P0, PT, R8, R9, PT ;  /* 0x000000090800720c */ /* 0x000fda0003f04270 */
[----:B0-----:R-:W-:Y:S05]  /*2370*/  @!P0 BRA `(.L_x_2552) ;  /* 0x00000000007c8947 */ /* 0x001fea0003800000 */
[----:B------:R-:W-:Y:S01]  /*2380*/  ISETP.NE.AND P0, PT, R4, RZ, PT ;  /* 0x000000ff0400720c */ /* 0x000fe20003f05270 */
[----:B------:R-:W-:-:S03]  /*2390*/  ULDC UR4, c[0x0][0x9f0] ;  /* 0x00027c0000047ab9 */ /* 0x000fc60000000800 */
[----:B------:R-:W-:-:S04]  /*23a0*/  SEL R11, R4, UR4, P0 ;  /* 0x00000004040b7c07 */ /* 0x000fc80008000000 */
[-C--:B------:R-:W-:Y:S02]  /*23b0*/  IABS R6, R11.reuse ;  /* 0x0000000b00067213 */ /* 0x080fe40000000000 */
        /* <DEDUP_REMOVED lines=27> */
.L_x_2552:
[----:B------:R-:W-:Y:S05]  /*2570*/  BSYNC B0 ;  /* 0x0000000000007941 */ /* 0x000fea0003800000 */
.L_x_2551:
[----:B------:R-:W-:-:S05]  /*2580*/  IMAD R3, R14, R0, R9 ;  /* 0x000000000e037224 */ /* 0x000fca00078e0209 */
        /* <DEDUP_REMOVED lines=11> */
[----:B------:R-:W-:Y:S02]  /*2640*/  @P0 SHF.R.S32.HI R35, RZ, 0x6, R3 ;  /* 0x00000006ff230819 */ /* 0x000fe40000011403 */
[----:B------:R-:W-:Y:S02]  /*2650*/  PLOP3.LUT P0, PT, PT, PT, PT, 0x80, 0x0 ;  /* 0x000000000000781c */ /* 0x000fe40003f0f070 */
        /* <DEDUP_REMOVED lines=22> */
.L_x_2555:
[----:B------:R-:W-:Y:S05]  /*27c0*/  BSYNC B6 ;  /* 0x0000000000067941 */ /* 0x000fea0003800000 */
.L_x_2554:
        /* <DEDUP_REMOVED lines=20> */
.L_x_2557:
[----:B------:R-:W-:Y:S05]  /*2910*/  BSYNC B6 ;  /* 0x0000000000067941 */ /* 0x000fea0003800000 */
.L_x_2556:
[----:B------:R-:W-:Y:S01]  /*2920*/  ULDC.64 UR4, c[0x0][0x9f8] ;  /* 0x00027e0000047ab9 */ /* 0x000fe20000000a00 */
[----:B------:R-:W-:Y:S01]  /*2930*/  IMAD.MOV.U32 R0, RZ, RZ, R83 ;  /* 0x000000ffff007224 */ /* 0x000fe200078e0053 */
[----:B------:R-:W-:Y:S01]  /*2940*/  ISETP.NE.U32.AND P0, PT, RZ, UR4, PT ;  /* 0x00000004ff007c0c */ /* 0x000fe2000bf05070 */
[----:B------:R-:W0:Y:S01]  /*2950*/  S2R R3, SR_TID.X ;  /* 0x0000000000037919 */ /* 0x000e220000002100 */
[----:B------:R-:W1:Y:S08]  /*2960*/  LDC.64 R6, c[0x0][0x3f8] ;  /* 0x0000fe00ff067b82 */ /* 0x000e700000000a00 */
[----:B------:R-:W2:Y:S01]  /*2970*/  LDC R47, c[0x0][0x3f4] ;  /* 0x0000fd00ff2f7b82 */ /* 0x000ea20000000800 */
[----:B------:R-:W-:-:S02]  /*2980*/  ISETP.NE.AND.EX P0, PT, RZ, UR5, PT, P0 ;  /* 0x00000005ff007c0c */ /* 0x000fc4000bf05300 */
[----:B------:R-:W-:Y:S02]  /*2990*/  SHF.R.S32.HI R9, RZ, 0x1f, R190 ;  /* 0x0000001fff097819 */ /* 0x000fe400000114be */
[----:B------:R-:W-:Y:S01]  /*29a0*/  SHF.R.S32.HI R193, RZ, 0x1f, R192 ;  /* 0x0000001fffc17819 */ /* 0x000fe200000114c0 */
[----:B------:R-:W3:Y:S01]  /*29b0*/  S2R R46, SR_TID.X ;  /* 0x00000000002e7919 */ /* 0x000ee20000002100 */
[----:B------:R-:W-:Y:S01]  /*29c0*/  IMAD.SHL.U32 R42, R198, 0x40, RZ ;  /* 0x00000040c62a7824 */ /* 0x000fe200078e00ff */
[----:B------:R-:W-:-:S06]  /*29d0*/  ULDC UR4, c[0x0][0x2f4] ;  /* 0x0000bd0000047ab9 */ /* 0x000fcc0000000800 */
[----:B------:R-:W4:Y:S02]  /*29e0*/  @P0 LDC.64 R4, c[0x0][0x9f8] ;  /* 0x00027e00ff040b82 */ /* 0x000f240000000a00 */
[----:B----4-:R-:W-:-:S05]  /*29f0*/  @P0 IMAD.WIDE R4, R83, 0x4, R4 ;  /* 0x0000000453040825 */ /* 0x010fca00078e0204 */
[----:B------:R4:W3:Y:S01]  /*2a00*/  @P0 LDG.E R0, desc[UR40][R4.64] ;  /* 0x0000002804000981 */ /* 0x0008e2000c1e1900 */
[----:B0-----:R-:W-:Y:S01]  /*2a10*/  VIADD R8, R3, 0xffffff80 ;  /* 0xffffff8003087836 */ /* 0x001fe20000000000 */
[----:B--2---:R-:W-:Y:S01]  /*2a20*/  ISETP.GE.AND P3, PT, R18, R47, PT ;  /* 0x0000002f1200720c */ /* 0x004fe20003f66270 */
[-C--:B-1----:R-:W-:Y:S01]  /*2a30*/  IMAD R3, R9, R6.reuse, RZ ;  /* 0x0000000609037224 */ /* 0x082fe200078e02ff */
[----:B------:R-:W-:Y:S01]  /*2a40*/  LOP3.LUT R42, R42, 0x1c0, RZ, 0xc0, !PT ;  /* 0x000001c02a2a7812 */ /* 0x000fe200078ec0ff */
[C---:B------:R-:W-:Y:S01]  /*2a50*/  IMAD.WIDE.U32 R20, R190.reuse, R6, R192 ;  /* 0x00000006be147225 */ /* 0x040fe200078e00c0 */
[----:B------:R-:W-:Y:S02]  /*2a60*/  SHF.R.S32.HI R13, RZ, 0x1f, R8 ;  /* 0x0000001fff0d7819 */ /* 0x000fe40000011408 */
[----:B------:R-:W-:Y:S01]  /*2a70*/  SHF.R.U32.HI R44, RZ, 0x3, R42 ;  /* 0x00000003ff2c7819 */ /* 0x000fe2000001162a */
[C---:B------:R-:W-:Y:S01]  /*2a80*/  IMAD R11, R190.reuse, R7, R3 ;  /* 0x00000007be0b7224 */ /* 0x040fe200078e0203 */
[----:B----4-:R-:W0:Y:S01]  /*2a90*/  LDC.64 R4, c[0x0][0x408] ;  /* 0x00010200ff047b82 */ /* 0x010e220000000a00 */
[----:B------:R-:W-:Y:S01]  /*2aa0*/  LEA.HI R13, R13, R8, RZ, 0x2 ;  /* 0x000000080d0d7211 */ /* 0x000fe200078f10ff */
[----:B------:R-:W-:Y:S01]  /*2ab0*/  IMAD.WIDE.U32 R28, R190, R6, R18 ;  /* 0x00000006be1c7225 */ /* 0x000fe200078e0012 */
[----:B------:R-:W-:-:S02]  /*2ac0*/  SHF.L.U64.HI R40, R6, 0x6, R7 ;  /* 0x0000000606287819 */ /* 0x000fc40000010207 */
[----:B------:R-:W-:Y:S01]  /*2ad0*/  LOP3.LUT R13, R13, 0xfffffffc, RZ, 0xc0, !PT ;  /* 0xfffffffc0d0d7812 */ /* 0x000fe200078ec0ff */
[----:B------:R-:W-:Y:S01]  /*2ae0*/  IMAD.IADD R21, R21, 0x1, R11 ;  /* 0x0000000115157824 */ /* 0x000fe200078e020b */
[----:B------:R-:W-:Y:S01]  /*2af0*/  ISETP.GE.AND P2, PT, R18, UR4, PT ;  /* 0x0000000412007c0c */ /* 0x000fe2000bf46270 */
[----:B------:R-:W-:Y:S01]  /*2b00*/  IMAD.IADD R29, R11, 0x1, R29 ;  /* 0x000000010b1d7824 */ /* 0x000fe200078e021d */
[----:B-----5:R-:W-:Y:S01]  /*2b10*/  SHF.R.S32.HI R11, RZ, 0x1f, R80 ;  /* 0x0000001fff0b7819 */ /* 0x020fe20000011450 */
[----:B------:R-:W-:Y:S01]  /*2b20*/  IMAD.IADD R49, R8, 0x1, -R13 ;  /* 0x0000000108317824 */ /* 0x000fe200078e0a0d */
[----:B------:R-:W-:Y:S01]  /*2b30*/  ISETP.GE.AND P1, PT, R185, UR4, PT ;  /* 0x00000004b9007c0c */ /* 0x000fe2000bf26270 */
[----:B------:R-:W-:Y:S01]  /*2b40*/  IMAD.WIDE.U32 R20, R80, R6, R20 ;  /* 0x0000000650147225 */ /* 0x000fe200078e0014 */
[----:B---3--:R-:W-:-:S03]  /*2b50*/  LEA.HI R46, R46, 0x8, RZ, 0x19 ;  /* 0x000000082e2e7811 */ /* 0x008fc600078fc8ff */
[-C--:B------:R-:W-:Y:S02]  /*2b60*/  IMAD R10, R11, R6.reuse, RZ ;  /* 0x000000060b0a7224 */ /* 0x080fe400078e02ff */
[----:B------:R-:W-:-:S04]  /*2b70*/  IMAD.WIDE.U32 R28, R80, R6, R28 ;  /* 0x00000006501c7225 */ /* 0x000fc800078e001c */
[----:B------:R-:W-:Y:S02]  /*2b80*/  IMAD.IADD R3, R24, 0x1, R25 ;  /* 0x0000000118037824 */ /* 0x000fe400078e0219 */
[-C--:B0-----:R-:W-:Y:S01]  /*2b90*/  IMAD R9, R9, R4.reuse, RZ ;  /* 0x0000000409097224 */ /* 0x081fe200078e02ff */
[----:B------:R-:W-:Y:S01]  /*2ba0*/  SHF.L.U64.HI R43, R4, 0x6, R5 ;  /* 0x00000006042b7819 */ /* 0x000fe20000010205 */
        /* <DEDUP_REMOVED lines=14> */
[----:B------:R-:W-:Y:S01]  /*2c90*/  IMAD R9, R80, R7, R10 ;  /* 0x0000000750097224 */ /* 0x000fe200078e020a */
[----:B------:R-:W-:Y:S01]  /*2ca0*/  LOP3.LUT R5, R42, 0x38, R39, 0xf8, !PT ;  /* 0x000000382a057812 */ /* 0x000fe200078ef827 */
[----:B------:R-:W-:Y:S01]  /*2cb0*/  IMAD.WIDE.U32 R30, R80, R4, R30 ;  /* 0x00000004501e7225 */ /* 0x000fe200078e001e */
[----:B------:R-:W-:-:S02]  /*2cc0*/  LOP3.LUT R53, R39, 0xfffffff8, RZ, 0xc0, !PT ;  /* 0xfffffff827357812 */ /* 0x000fc400078ec0ff */
[----:B------:R-:W-:Y:S01]  /*2cd0*/  LOP3.LUT R5, R5, R44, RZ, 0x3c, !PT ;  /* 0x0000002c05057212 */ /* 0x000fe200078e3cff */
[----:B------:R-:W-:Y:S01]  /*2ce0*/  IMAD.WIDE.U32 R32, R80, R4, R32 ;  /* 0x0000000450207225 */ /* 0x000fe200078e0020 */
[----:B------:R-:W-:-:S03]  /*2cf0*/  SHF.R.S32.HI R58, RZ, 0x1f, R53 ;  /* 0x0000001fff3a7819 */ /* 0x000fc60000011435 */
[----:B------:R-:W-:Y:S02]  /*2d00*/  IMAD.SHL.U32 R41, R6, 0x40, RZ ;  /* 0x0000004006297824 */ /* 0x000fe400078e00ff */
[----:B------:R-:W-:Y:S02]  /*2d10*/  IMAD.SHL.U32 R45, R4, 0x40, RZ ;  /* 0x00000040042d7824 */ /* 0x000fe400078e00ff */
[----:B------:R-:W-:Y:S02]  /*2d20*/  IMAD.SHL.U32 R47, R47, 0x2, RZ ;  /* 0x000000022f2f7824 */ /* 0x000fe400078e00ff */
[----:B------:R-:W-:Y:S02]  /*2d30*/  IMAD R49, R49, 0x40, R190 ;  /* 0x0000004031317824 */ /* 0x000fe400078e02be */
[----:B------:R-:W-:Y:S02]  /*2d40*/  IMAD.IADD R51, R21, 0x1, R9 ;  /* 0x0000000115337824 */ /* 0x000fe400078e0209 */
[----:B------:R-:W-:-:S02]  /*2d50*/  IMAD.IADD R52, R9, 0x1, R29 ;  /* 0x0000000109347824 */ /* 0x000fc400078e021d */
[----:B------:R-:W-:Y:S02]  /*2d60*/  IMAD.IADD R56, R31, 0x1, R11 ;  /* 0x000000011f387824 */ /* 0x000fe400078e020b */
[----:B------:R-:W-:Y:S02]  /*2d70*/  IMAD.IADD R57, R11, 0x1, R33 ;  /* 0x000000010b397824 */ /* 0x000fe400078e0221 */
[----:B------:R-:W-:Y:S01]  /*2d80*/  IMAD R59, R208, 0x200, R5 ;  /* 0x00000200d03b7824 */ /* 0x000fe200078e0205 */
[----:B------:R-:W-:-:S07]  /*2d90*/  SHF.R.S32.HI R50, RZ, 0x1f, R0 ;  /* 0x0000001fff327819 */ /* 0x000fce0000011400 */
.L_x_2590:
        /* <DEDUP_REMOVED lines=11> */
[----:B------:R-:W2:Y:S08]  /*2e50*/  @!P0 LDC.64 R4, c[0x0][0x418] ;  /* 0x00010600ff048b82 */ /* 0x000eb00000000a00 */
[----:B---3--:R-:W3:Y:S08]  /*2e60*/  @P4 LDC R9, c[0x0][0x434] ;  /* 0x00010d00ff094b82 */ /* 0x008ef00000000800 */
[----:B----4-:R-:W4:Y:S01]  /*2e70*/  @P4 LDC R10, c[0x0][0x438] ;  /* 0x00010e00ff0a4b82 */ /* 0x010f220000000800 */
        /* <DEDUP_REMOVED lines=8> */
[----:B------:R-:W-:-:S05]  /*2f00*/  @!P0 LEA.HI.X R5, R6, R5, R7, 0x2, P4 ;  /* 0x0000000506058211 */ /* 0x000fca00020f1407 */
[----:B------:R0:W5:Y:S01]  /*2f10*/  @!P0 LDG.E R61, desc[UR40][R4.64] ;  /* 0x00000028043d8981 */ /* 0x000162000c1e1900 */
[----:B-1----:R-:W-:Y:S01]  /*2f20*/  ISETP.GE.AND P0, PT, R69, 0x1, PT ;  /* 0x000000014500780c */ /* 0x002fe20003f06270 */
[----:B------:R-:W-:Y:S01]  /*2f30*/  IMAD.MOV R7, RZ, RZ, -R8 ;  /* 0x000000ffff077224 */ /* 0x000fe200078e0a08 */
[----:B------:R-:W-:Y:S05]  /*2f40*/  YIELD ;  /* 0x0000000000007946 */ /* 0x000fea0003800000 */
[----:B------:R-:W-:Y:S01]  /*2f50*/  IMAD.SHL.U32 R66, R187, 0x1000, RZ ;  /* 0x00001000bb427824 */ /* 0x000fe200078e00ff */
[----:B------:R-:W-:Y:S01]  /*2f60*/  BSSY B0, `(.L_x_2558) ;  /* 0x00001b7000007945 */ /* 0x000fe20003800000 */
[----:B------:R-:W-:Y:S01]  /*2f70*/  IMAD R62, R62, R7, R12 ;  /* 0x000000073e3e7224 */ /* 0x000fe200078e020c */
[----:B------:R-:W-:Y:S01]  /*2f80*/  ISETP.GT.AND P4, PT, R35, R36, PT ;  /* 0x000000242300720c */ /* 0x000fe20003f84270 */
[----:B------:R-:W-:-:S04]  /*2f90*/  IMAD.IADD R7, R48, 0x1, R66 ;  /* 0x0000000130077824 */ /* 0x000fc800078e0242 */
[----:B------:R-:W-:Y:S01]  /*2fa0*/  IMAD R70, R7, 0x2, R2 ;  /* 0x0000000207467824 */ /* 0x000fe200078e0202 */
[----:B0-----:R-:W-:Y:S07]  /*2fb0*/  @!P0 BRA `(.L_x_2559) ;  /* 0x0000001400f08947 */ /* 0x001fee0003800000 */
[----:B------:R-:W-:Y:S01]  /*2fc0*/  SHF.R.S32.HI R64, RZ, 0x1f, R62 ;  /* 0x0000001fff407819 */ /* 0x000fe2000001143e */
[----:B------:R-:W-:Y:S01]  /*2fd0*/  ULDC.64 UR4, c[0x0][0x300] ;  /* 0x0000c00000047ab9 */ /* 0x000fe20000000a00 */
[----:B-----5:R-:W-:Y:S01]  /*2fe0*/  SHF.R.S32.HI R63, RZ, 0x1f, R61 ;  /* 0x0000001fff3f7819 */ /* 0x020fe2000001143d */
[----:B------:R-:W-:Y:S01]  /*2ff0*/  IMAD.WIDE.U32 R4, R62, UR4, RZ ;  /* 0x000000043e047c25 */ /* 0x000fe2000f8e00ff */
        /* <DEDUP_REMOVED lines=32> */
[----:B------:R-:W-:Y:S01]  /*3200*/  ULDC.64 UR4, c[0x0][0x3e8] ;  /* 0x0000fa0000047ab9 */ /* 0x000fe20000000a00 */
[----:B------:R-:W-:Y:S01]  /*3210*/  IMAD.MOV.U32 R6, RZ, RZ, R30 ;  /* 0x000000ffff067224 */ /* 0x000fe200078e001e */
[----:B------:R-:W-:Y:S01]  /*3220*/  ULDC.64 UR6, c[0x0][0x400] ;  /* 0x0001000000067ab9 */ /* 0x000fe20000000a00 */
[----:B------:R-:W-:Y:S01]  /*3230*/  IMAD.MOV.U32 R7, RZ, RZ, R56 ;  /* 0x000000ffff077224 */ /* 0x000fe200078e0038 */
[----:B------:R-:W-:Y:S01]  /*3240*/  CS2R R24, SRZ ;  /* 0x0000000000187805 */ /* 0x000fe2000001ff00 */
[-C--:B------:R-:W-:Y:S02]  /*3250*/  IMAD R5, R10, R45.reuse, R8 ;  /* 0x0000002d0a057224 */ /* 0x080fe400078e0208 */
[----:B------:R-:W-:Y:S01]  /*3260*/  IMAD.WIDE.U32 R8, R35, R45, R6 ;  /* 0x0000002d23087225 */ /* 0x000fe200078e0006 */
[----:B------:R-:W-:-:S03]  /*3270*/  IADD3 R7, P5, R20, R4, RZ ;  /* 0x0000000414077210 */ /* 0x000fc60007fbe0ff */
[----:B------:R-:W-:Y:S01]  /*3280*/  IMAD.IADD R5, R9, 0x1, R5 ;  /* 0x0000000109057824 */ /* 0x000fe200078e0205 */
[C---:B------:R-:W-:Y:S01]  /*3290*/  LEA R4, P6, R8.reuse, UR6, 0x1 ;  /* 0x0000000608047c11 */ /* 0x040fe2000f8c08ff */
[----:B------:R-:W-:Y:S01]  /*32a0*/  IMAD.X R10, R11, 0x1, R51, P5 ;  /* 0x000000010b0a7824 */ /* 0x000fe200028e0633 */
[C---:B------:R-:W-:Y:S02]  /*32b0*/  LEA R6, P5, R7.reuse, UR4, 0x1 ;  /* 0x0000000407067c11 */ /* 0x040fe4000f8a08ff */
[----:B------:R-:W-:Y:S02]  /*32c0*/  LEA.HI.X R5, R8, UR7, R5, 0x1, P6 ;  /* 0x0000000708057c11 */ /* 0x000fe4000b0f0c05 */
[----:B------:R-:W-:Y:S02]  /*32d0*/  CS2R R8, SRZ ;  /* 0x0000000000087805 */ /* 0x000fe4000001ff00 */
[----:B------:R-:W-:Y:S02]  /*32e0*/  LEA.HI.X R7, R7, UR5, R10, 0x1, P5 ;  /* 0x0000000507077c11 */ /* 0x000fe4000a8f0c0a */
[----:B------:R-:W-:-:S02]  /*32f0*/  ISETP.GE.AND P6, PT, R192, R69, PT ;  /* 0x00000045c000720c */ /* 0x000fc40003fc6270 */
[----:B------:R-:W-:-:S11]  /*3300*/  ISETP.GE.AND P5, PT, R205, R69, PT ;  /* 0x00000045cd00720c */ /* 0x000fd60003fa6270 */
[----:B------:R0:W5:Y:S04]  /*3310*/  @!P6 LDG.E.64 R26, desc[UR40][R6.64] ;  /* 0x00000028061ae981 */ /* 0x000168000c1e1b00 */
[----:B------:R0:W5:Y:S04]  /*3320*/  @!P5 LDG.E.64 R8, desc[UR40][R6.64+0x20] ;  /* 0x000020280608d981 */ /* 0x000168000c1e1b00 */
[----:B------:R0:W5:Y:S04]  /*3330*/  @!P6 LDG.E.64 R54, desc[UR40][R4.64] ;  /* 0x000000280436e981 */ /* 0x000168000c1e1b00 */
[----:B------:R0:W5:Y:S02]  /*3340*/  @!P5 LDG.E.64 R24, desc[UR40][R4.64+0x20] ;  /* 0x000020280418d981 */ /* 0x000164000c1e1b00 */
.L_x_2562:
[----:B------:R-:W-:Y:S05]  /*3350*/  BSYNC B1 ;  /* 0x0000000000017941 */ /* 0x000fea0003800000 */
.L_x_2561:
        /* <DEDUP_REMOVED lines=9> */
[----:B------:R-:W-:Y:S01]  /*33f0*/  IMAD.MOV.U32 R5, RZ, RZ, R25 ;  /* 0x000000ffff057224 */ /* 0x000fe200078e0019 */
[----:B------:R-:W-:Y:S01]  /*3400*/  PRMT R72, R72, 0x5410, R6 ;  /* 0x0000541048487816 */ /* 0x000fe20000000006 */
[----:B------:R-:W-:Y:S01]  /*3410*/  IMAD.MOV.U32 R6, RZ, RZ, R54 ;  /* 0x000000ffff067224 */ /* 0x000fe200078e0036 */
[----:B------:R-:W-:Y:S01]  /*3420*/  PRMT R73, R73, 0x5410, R4 ;  /* 0x0000541049497816 */ /* 0x000fe20000000004 */
[----:B------:R-:W-:Y:S01]  /*3430*/  IMAD.MOV.U32 R4, RZ, RZ, R24 ;  /* 0x000000ffff047224 */ /* 0x000fe200078e0018 */
[----:B------:R-:W-:-:S02]  /*3440*/  PRMT R78, R78, 0x5410, R5 ;  /* 0x000054104e4e7816 */ /* 0x000fc40000000005 */
[----:B------:R-:W-:Y:S02]  /*3450*/  PRMT R72, R6, 0x7610, R72 ;  /* 0x0000761006487816 */ /* 0x000fe40000000048 */
[----:B------:R-:W-:Y:S02]  /*3460*/  PRMT R77, R77, 0x5410, R4 ;  /* 0x000054104d4d7816 */ /* 0x000fe40000000004 */
[----:B------:R-:W-:Y:S01]  /*3470*/  PRMT R74, R74, 0x5410, R7 ;  /* 0x000054104a4a7816 */ /* 0x000fe20000000007 */
[----:B------:R-:W-:Y:S06]  /*3480*/  @!P5 BRA `(.L_x_2563) ;  /* 0x000000000004d947 */ /* 0x000fec0003800000 */
[----:B------:R-:W-:Y:S01]  /*3490*/  BPT.TRAP 0x1 ;  /* 0x000000040000795c */ /* 0x000fe20000300000 */
.L_x_2563:
[----:B------:R-:W-:Y:S01]  /*34a0*/  IMAD R60, R187, 0x8, R2 ;  /* 0x00000008bb3c7824 */ /* 0x000fe200078e0202 */
[----:B------:R-:W-:Y:S01]  /*34b0*/  SHF.L.U32 R67, R191, 0x1f, RZ ;  /* 0x0000001fbf437819 */ /* 0x000fe200000006ff */
[----:B------:R-:W-:Y:S03]  /*34c0*/  BSSY B1, `(.L_x_2564) ;  /* 0x0000003000017945 */ /* 0x000fe60003800000 */
[----:B------:R-:W0:Y:S02]  /*34d0*/  SYNCS.PHASECHK.TRANS64.TRYWAIT P6, [R60+URZ+0x28c90], R67 ;  /* 0x028c90433c0075a7 */ /* 0x000e2400080c017f */
[----:B0-----:R-:W-:Y:S05]  /*34e0*/  @!P6 BRA `(.L_x_2565) ;  /* 0x000002000068e947 */ /* 0x001fea0003800000 */
.L_x_2916:
[----:B------:R-:W-:Y:S05]  /*34f0*/  BSYNC B1 ;  /* 0x0000000000017941 */ /* 0x000fea0003800000 */
.L_x_2564:
[----:B------:R-:W-:-:S03]  /*3500*/  UMOV UR4, 0xffffffff ;  /* 0xffffffff00047882 */ /* 0x000fc60000000000 */
[----:B------:R-:W-:Y:S05]  /*3510*/  BRA.DIV UR4, `(.L_x_2566) ;  /* 0x0000020204707947 */ /* 0x000fea000b800000 */
[----:B------:R1:W2:Y:S04]  /*3520*/  SHFL.IDX PT, R71, R14, RZ, 0x1c1f ;  /* 0x001c1fff0e477589 */ /* 0x0002a800000e0000 */
[----:B------:R-:W3:Y:S02]  /*3530*/  SHFL.IDX PT, R68, R68, RZ, 0x1c1f ;  /* 0x001c1fff44447589 */ /* 0x000ee400000e0000 */
.L_x_2920:
[----:B------:R-:W-:Y:S05]  /*3540*/  @P0 BRA `(.L_x_2567) ;  /* 0x0000001400600947 */ /* 0x000fea0003800000 */
[----:B------:R-:W-:Y:S04]  /*3550*/  BSSY B1, `(.L_x_2568) ;  /* 0x0000036000017945 */ /* 0x000fe80003800000 */
[----:B------:R-:W-:Y:S05]  /*3560*/  @P2 BRA `(.L_x_2569) ;  /* 0x0000000000d02947 */ /* 0x000fea0003800000 */
[----:B------:R4:W0:Y:S01]  /*3570*/  LDS.128 R4, [R70+0x22400] ;  /* 0x0224000046047984 */ /* 0x0008220000000c00 */
[----:B------:R-:W-:Y:S01]  /*3580*/  ISETP.GE.AND P6, PT, R192, R69, PT ;  /* 0x00000045c000720c */ /* 0x000fe20003fc6270 */
[----:B------:R-:W-:Y:S01]  /*3590*/  BSSY B2, `(.L_x_2570) ;  /* 0x0000030000027945 */ /* 0x000fe20003800000 */
[----:B---3--:R-:W-:-:S04]  /*35a0*/  LEA R10, P0, R18, R68, 0x1 ;  /* 0x00000044120a7211 */ /* 0x008fc800078008ff */
[----:B--2---:R-:W-:-:S07]  /*35b0*/  LEA.HI.X R11, R18, R71, R19, 0x1, P0 ;  /* 0x00000047120b7211 */ /* 0x004fce00000f0c13 */
[----:B----4-:R-:W-:Y:S05]  /*35c0*/  @P6 BRA `(.L_x_2571) ;  /* 0x0000000000b06947 */ /* 0x010fea0003800000 */
[----:B------:R-:W-:Y:S01]  /*35d0*/  SHF.R.U64 R13, R54, 0x10, R55 ;  /* 0x00000010360d7819 */ /* 0x000fe20000001237 */
[C---:B01----:R-:W-:Y:S01]  /*35e0*/  IMAD.U32 R14, R5.reuse, 0x10000, RZ ;  /* 0x00010000050e7824 */ /* 0x043fe200078e00ff */
[----:B------:R-:W-:Y:S02]  /*35f0*/  SHF.R.U64 R12, R26, 0x10, R27 ;  /* 0x000000101a0c7819 */ /* 0x000fe4000000121b */
[C---:B------:R-:W-:Y:S02]  /*3600*/  PRMT R13, R72.reuse, 0x5410, R13 ;  /* 0x00005410480d7816 */ /* 0x040fe4000000000d */
[----:B------:R-:W-:Y:S02]  /*3610*/  PRMT R12, R72, 0x5432, R12 ;  /* 0x00005432480c7816 */ /* 0x000fe4000000000c */
[----:B------:R-:W-:Y:S02]  /*3620*/  LOP3.LUT R15, R5, 0xffff0000, RZ, 0xc0, !PT ;  /* 0xffff0000050f7812 */ /* 0x000fe400078ec0ff */
[----:B------:R-:W-:-:S02]  /*3630*/  LOP3.LUT R70, R13, 0xffff0000, RZ, 0xc0, !PT ;  /* 0xffff00000d467812 */ /* 0x000fc400078ec0ff */
[----:B------:R-:W-:Y:S02]  /*3640*/  LOP3.LUT R26, R12, 0xffff0000, RZ, 0xc0, !PT ;  /* 0xffff00000c1a7812 */ /* 0x000fe400078ec0ff */
[----:B------:R-:W-:Y:S01]  /*3650*/  SHF.R.U32.HI R72, RZ, 0x10, R55 ;  /* 0x00000010ff487819 */ /* 0x000fe20000011637 */
[C---:B------:R-:W-:Y:S01]  /*3660*/  FMUL.FTZ R5, R15.reuse, R70 ;  /* 0x000000460f057220 */ /* 0x040fe20000410000 */
[----:B------:R-:W-:Y:S01]  /*3670*/  SHF.R.U32.HI R54, RZ, 0x10, R27 ;  /* 0x00000010ff367819 */ /* 0x000fe2000001161b */
[-C--:B------:R-:W-:Y:S01]  /*3680*/  FMUL.FTZ R15, R15, R26.reuse ;  /* 0x0000001a0f0f7220 */ /* 0x080fe20000410000 */
[----:B------:R-:W-:Y:S01]  /*3690*/  PRMT R72, R74, 0x5432, R72 ;  /* 0x000054324a487816 */ /* 0x000fe20000000048 */
[C---:B------:R-:W-:Y:S01]  /*36a0*/  FFMA.FTZ R5, R14.reuse, R26, -R5 ;  /* 0x0000001a0e057223 */ /* 0x040fe20000010805 */
[----:B------:R-:W-:Y:S01]  /*36b0*/  PRMT R54, R73, 0x5432, R54 ;  /* 0x0000543249367816 */ /* 0x000fe20000000036 */
[----:B------:R-:W-:Y:S01]  /*36c0*/  FFMA.FTZ R14, R14, R70, R15 ;  /* 0x000000460e0e7223 */ /* 0x000fe2000001000f */
[----:B------:R-:W-:Y:S01]  /*36d0*/  LOP3.LUT R26, R6, 0xffff0000, RZ, 0xc0, !PT ;  /* 0xffff0000061a7812 */ /* 0x000fe200078ec0ff */
[----:B------:R-:W-:Y:S01]  /*36e0*/  IMAD.U32 R70, R72, 0x10000, RZ ;  /* 0x0001000048467824 */ /* 0x000fe200078e00ff */
[----:B------:R-:W-:Y:S01]  /*36f0*/  LOP3.LUT R27, R7, 0xffff0000, RZ, 0xc0, !PT ;  /* 0xffff0000071b7812 */ /* 0x000fe200078ec0ff */
[----:B------:R-:W-:Y:S01]  /*3700*/  IMAD.U32 R15, R6, 0x10000, RZ ;  /* 0x00010000060f7824 */ /* 0x000fe200078e00ff */
[----:B------:R-:W-:Y:S01]  /*3710*/  LOP3.LUT R72, R72, 0xffff0000, RZ, 0xc0, !PT ;  /* 0xffff000048487812 */ /* 0x000fe200078ec0ff */
[----:B------:R-:W-:-:S02]  /*3720*/  IMAD.U32 R55, R54, 0x10000, RZ ;  /* 0x0001000036377824 */ /* 0x000fc400078e00ff */
[-C--:B------:R-:W-:Y:S01]  /*3730*/  FMUL.FTZ R74, R26, R70.reuse ;  /* 0x000000461a4a7220 */ /* 0x080fe20000410000 */
[C---:B------:R-:W-:Y:S01]  /*3740*/  IMAD.U32 R6, R4.reuse, 0x10000, RZ ;  /* 0x0001000004067824 */ /* 0x040fe200078e00ff */
[----:B------:R-:W-:Y:S01]  /*3750*/  LOP3.LUT R4, R4, 0xffff0000, RZ, 0xc0, !PT ;  /* 0xffff000004047812 */ /* 0x000fe200078ec0ff */
[-C--:B------:R-:W-:Y:S01]  /*3760*/  FMUL.FTZ R26, R26, R55.reuse ;  /* 0x000000371a1a7220 */ /* 0x080fe20000410000 */
[----:B------:R-:W-:Y:S01]  /*3770*/  FFMA.FTZ R74, R15, R55, -R74 ;  /* 0x000000370f4a7223 */ /* 0x000fe2000001084a */
[----:B------:R-:W-:Y:S01]  /*3780*/  LOP3.LUT R54, R54, 0xffff0000, RZ, 0xc0, !PT ;  /* 0xffff000036367812 */ /* 0x000fe200078ec0ff */
[----:B------:R-:W-:Y:S02]  /*3790*/  IMAD.U32 R55, R13, 0x10000, RZ ;  /* 0x000100000d377824 */ /* 0x000fe400078e00ff */
[----:B------:R-:W-:Y:S01]  /*37a0*/  FFMA.FTZ R73, R15, R70, R26 ;  /* 0x000000460f497223 */ /* 0x000fe2000001001a */
[----:B------:R-:W-:Y:S02]  /*37b0*/  IMAD.U32 R13, R12, 0x10000, RZ ;  /* 0x000100000c0d7824 */ /* 0x000fe400078e00ff */
[----:B------:R-:W-:Y:S01]  /*37c0*/  FMUL.FTZ R12, R27, R72 ;  /* 0x000000481b0c7220 */ /* 0x000fe20000410000 */
[----:B------:R-:W-:Y:S01]  /*37d0*/  FMUL.FTZ R15, R4, R55 ;  /* 0x00000037040f7220 */ /* 0x000fe20000410000 */
[----:B------:R-:W-:-:S02]  /*37e0*/  IMAD.U32 R7, R7, 0x10000, RZ ;  /* 0x0001000007077824 */ /* 0x000fc400078e00ff */
[-C--:B------:R-:W-:Y:S01]  /*37f0*/  FMUL.FTZ R27, R27, R54.reuse ;  /* 0x000000361b1b7220 */ /* 0x080fe20000410000 */
[-C--:B------:R-:W-:Y:S01]  /*3800*/  FMUL.FTZ R4, R4, R13.reuse ;  /* 0x0000000d04047220 */ /* 0x080fe20000410000 */
[C---:B------:R-:W-:Y:S01]  /*3810*/  FFMA.FTZ R15, R6.reuse, R13, -R15 ;  /* 0x0000000d060f7223 */ /* 0x040fe2000001080f */
[C---:B------:R-:W-:Y:S01]  /*3820*/  FFMA.FTZ R12, R7.reuse, R54, -R12 ;  /* 0x00000036070c7223 */ /* 0x040fe2000001080c */
[----:B------:R-:W-:Y:S01]  /*3830*/  FFMA.FTZ R27, R7, R72, R27 ;  /* 0x00000048071b7223 */ /* 0x000fe2000001001b */
[----:B------:R-:W-:Y:S01]  /*3840*/  FFMA.FTZ R4, R6, R55, R4 ;  /* 0x0000003706047223 */ /* 0x000fe20000010004 */
[----:B------:R-:W-:Y:S02]  /*3850*/  F2FP.BF16.F32.PACK_AB R5, R14, R5 ;  /* 0x000000050e05723e */ /* 0x000fe400000010ff */
[----:B------:R-:W-:Y:S02]  /*3860*/  F2FP.BF16.F32.PACK_AB R6, R73, R74 ;  /* 0x0000004a4906723e */ /* 0x000fe400000010ff */
[----:B------:R-:W-:-:S02]  /*3870*/  F2FP.BF16.F32.PACK_AB R7, R27, R12 ;  /* 0x0000000c1b07723e */ /* 0x000fc400000010ff */
[----:B------:R-:W-:-:S07]  /*3880*/  F2FP.BF16.F32.PACK_AB R4, R4, R15 ;  /* 0x0000000f0404723e */ /* 0x000fce00000010ff */
.L_x_2571:
[----:B------:R-:W-:Y:S05]  /*3890*/  BSYNC B2 ;  /* 0x0000000000027941 */ /* 0x000fea0003800000 */
.L_x_2570:
[----:B0-----:R4:W-:Y:S02]  /*38a0*/  ST.E.128 desc[UR40][R10.64], R4 ;  /* 0x000000040a007985 */ /* 0x0019e4000c101d28 */
.L_x_2569:
[----:B------:R-:W-:Y:S05]  /*38b0*/  BSYNC B1 ;  /* 0x0000000000017941 */ /* 0x000fea0003800000 */
.L_x_2568:
[----:B------:R-:W-:Y:S05]  /*38c0*/  @P1 BRA `(.L_x_2567) ;  /* 0x0000001000801947 */ /* 0x000fea0003800000 */
[----:B----4-:R-:W-:Y:S01]  /*38d0*/  IMAD.MOV.U32 R5, RZ, RZ, 0x20 ;  /* 0x00000020ff057424 */ /* 0x010fe200078e00ff */
[----:B------:R-:W-:Y:S01]  /*38e0*/  LOP3.LUT P0, RZ, R198, 0x4, RZ, 0xc0, !PT ;  /* 0x00000004c6ff7812 */ /* 0x000fe2000780c0ff */
[----:B------:R-:W-:Y:S01]  /*38f0*/  BSSY B1, `(.L_x_2572) ;  /* 0x0000036000017945 */ /* 0x000fe20003800000 */
[----:B------:R-:W-:Y:S02]  /*3900*/  ISETP.GE.AND P6, PT, R205, R69, PT ;  /* 0x00000045cd00720c */ /* 0x000fe40003fc6270 */
[----:B------:R-:W-:Y:S02]  /*3910*/  SEL R5, R5, 0xffffffe0, !P0 ;  /* 0xffffffe005057807 */ /* 0x000fe40004000000 */
[----:B---3--:R-:W-:Y:S02]  /*3920*/  LEA R10, P0, R185, R68, 0x1 ;  /* 0x00000044b90a7211 */ /* 0x008fe400078008ff */
[----:B------:R-:W-:Y:S02]  /*3930*/  IADD3 R5, R5, R48, R66 ;  /* 0x0000003005057210 */ /* 0x000fe40007ffe042 */
[----:B--2---:R-:W-:-:S03]  /*3940*/  LEA.HI.X R11, R185, R71, R204, 0x1, P0 ;  /* 0x00000047b90b7211 */ /* 0x004fc600000f0ccc */
[----:B------:R-:W-:-:S06]  /*3950*/  IMAD R4, R5, 0x2, R2 ;  /* 0x0000000205047824 */ /* 0x000fcc00078e0202 */
[----:B------:R-:W2:Y:S01]  /*3960*/  LDS.128 R4, [R4+0x22400] ;  /* 0x0224000004047984 */ /* 0x000ea20000000c00 */
[----:B------:R-:W-:Y:S05]  /*3970*/  @P6 BRA `(.L_x_2573) ;  /* 0x0000000000b46947 */ /* 0x000fea0003800000 */
[----:B------:R-:W-:Y:S02]  /*3980*/  SHF.R.U64 R26, R24, 0x10, R25 ;  /* 0x00000010181a7819 */ /* 0x000fe40000001219 */
[--C-:B-1----:R-:W-:Y:S02]  /*3990*/  SHF.R.U64 R14, R8, 0x10, R9.reuse ;  /* 0x00000010080e7819 */ /* 0x102fe40000001209 */
[----:B------:R-:W-:Y:S01]  /*39a0*/  SHF.R.U32.HI R8, RZ, 0x10, R9 ;  /* 0x00000010ff087819 */ /* 0x000fe20000011609 */
[----:B--2---:R-:W-:Y:S01]  /*39b0*/  IMAD.U32 R9, R6, 0x10000, RZ ;  /* 0x0001000006097824 */ /* 0x004fe200078e00ff */
[----:B------:R-:W-:Y:S02]  /*39c0*/  SHF.R.U32.HI R54, RZ, 0x10, R25 ;  /* 0x00000010ff367819 */ /* 0x000fe40000011619 */
[----:B------:R-:W-:Y:S02]  /*39d0*/  PRMT R26, R77, 0x5432, R26 ;  /* 0x000054324d1a7816 */ /* 0x000fe4000000001a */
[----:B------:R-:W-:-:S02]  /*39e0*/  PRMT R24, R76, 0x5432, R8 ;  /* 0x000054324c187816 */ /* 0x000fc40000000008 */
[----:B------:R-:W-:Y:S02]  /*39f0*/  PRMT R54, R78, 0x5432, R54 ;  /* 0x000054324e367816 */ /* 0x000fe40000000036 */
[----:B------:R-:W-:Y:S01]  /*3a00*/  PRMT R14, R75, 0x5432, R14 ;  /* 0x000054324b0e7816 */ /* 0x000fe2000000000e */
[----:B------:R-:W-:Y:S01]  /*3a10*/  IMAD.U32 R25, R24, 0x10000, RZ ;  /* 0x0001000018197824 */ /* 0x000fe200078e00ff */
[----:B------:R-:W-:Y:S01]  /*3a20*/  LOP3.LUT R8, R5, 0xffff0000, RZ, 0xc0, !PT ;  /* 0xffff000005087812 */ /* 0x000fe200078ec0ff */
[----:B------:R-:W-:Y:S01]  /*3a30*/  IMAD.U32 R55, R54, 0x10000, RZ ;  /* 0x0001000036377824 */ /* 0x000fe200078e00ff */
[C---:B------:R-:W-:Y:S01]  /*3a40*/  LOP3.LUT R27, R26.reuse, 0xffff0000, RZ, 0xc0, !PT ;  /* 0xffff00001a1b7812 */ /* 0x040fe200078ec0ff */
[----:B------:R-:W-:Y:S01]  /*3a50*/  IMAD.U32 R26, R26, 0x10000, RZ ;  /* 0x000100001a1a7824 */ /* 0x000fe200078e00ff */
[----:B------:R-:W-:Y:S01]  /*3a60*/  LOP3.LUT R12, R6, 0xffff0000, RZ, 0xc0, !PT ;  /* 0xffff0000060c7812 */ /* 0x000fe200078ec0ff */
[C---:B------:R-:W-:Y:S01]  /*3a70*/  IMAD.U32 R6, R7.reuse, 0x10000, RZ ;  /* 0x0001000007067824 */ /* 0x040fe200078e00ff */
[----:B------:R-:W-:Y:S01]  /*3a80*/  LOP3.LUT R13, R7, 0xffff0000, RZ, 0xc0, !PT ;  /* 0xffff0000070d7812 */ /* 0x000fe200078ec0ff */
[----:B------:R-:W-:Y:S01]  /*3a90*/  IMAD.U32 R7, R5, 0x10000, RZ ;  /* 0x0001000005077824 */ /* 0x000fe200078e00ff */
[----:B------:R-:W-:Y:S01]  /*3aa0*/  LOP3.LUT R15, R14, 0xffff0000, RZ, 0xc0, !PT ;  /* 0xffff00000e0f7812 */ /* 0x000fe200078ec0ff */
[----:B------:R-:W-:Y:S01]  /*3ab0*/  FMUL.FTZ R66, R8, R27 ;  /* 0x0000001b08427220 */ /* 0x000fe20000410000 */
[----:B------:R-:W-:Y:S01]  /*3ac0*/  LOP3.LUT R54, R54, 0xffff0000, RZ, 0xc0, !PT ;  /* 0xffff000036367812 */ /* 0x000fe200078ec0ff */
[----:B------:R-:W-:Y:S01]  /*3ad0*/  IMAD.U32 R5, R4, 0x10000, RZ ;  /* 0x0001000004057824 */ /* 0x000fe200078e00ff */
[----:B------:R-:W-:Y:S01]  /*3ae0*/  LOP3.LUT R24, R24, 0xffff0000, RZ, 0xc0, !PT ;  /* 0xffff000018187812 */ /* 0x000fe200078ec0ff */
[-C--:B------:R-:W-:Y:S01]  /*3af0*/  FMUL.FTZ R8, R8, R15.reuse ;  /* 0x0000000f08087220 */ /* 0x080fe20000410000 */
[----:B------:R-:W-:Y:S01]  /*3b00*/  FFMA.FTZ R66, R7, R15, -R66 ;  /* 0x0000000f07427223 */ /* 0x000fe20000010842 */
[----:B------:R-:W-:Y:S01]  /*3b10*/  LOP3.LUT R4, R4, 0xffff0000, RZ, 0xc0, !PT ;  /* 0xffff000004047812 */ /* 0x000fe200078ec0ff */
[----:B------:R-:W-:Y:S01]  /*3b20*/  FMUL.FTZ R15, R13, R54 ;  /* 0x000000360d0f7220 */ /* 0x000fe20000410000 */
[----:B------:R-:W-:-:S02]  /*3b30*/  IMAD.U32 R14, R14, 0x10000, RZ ;  /* 0x000100000e0e7824 */ /* 0x000fc400078e00ff */
[-C--:B------:R-:W-:Y:S01]  /*3b40*/  FMUL.FTZ R13, R13, R24.reuse ;  /* 0x000000180d0d7220 */ /* 0x080fe20000410000 */
[----:B------:R-:W-:Y:S01]  /*3b50*/  FFMA.FTZ R27, R7, R27, R8 ;  /* 0x0000001b071b7223 */ /* 0x000fe20000010008 */
[----:B------:R-:W-:Y:S01]  /*3b60*/  FFMA.FTZ R15, R6, R24, -R15 ;  /* 0x00000018060f7223 */ /* 0x000fe2000001080f */
[----:B------:R-:W-:Y:S01]  /*3b70*/  FMUL.FTZ R68, R12, R55 ;  /* 0x000000370c447220 */ /* 0x000fe20000410000 */
[C---:B------:R-:W-:Y:S01]  /*3b80*/  FMUL.FTZ R8, R4.reuse, R26 ;  /* 0x0000001a04087220 */ /* 0x040fe20000410000 */
[----:B------:R-:W-:Y:S01]  /*3b90*/  FMUL.FTZ R7, R4, R14 ;  /* 0x0000000e04077220 */ /* 0x000fe20000410000 */
[----:B------:R-:W-:Y:S01]  /*3ba0*/  FFMA.FTZ R6, R6, R54, R13 ;  /* 0x0000003606067223 */ /* 0x000fe2000001000d */
[-C--:B------:R-:W-:Y:S01]  /*3bb0*/  FMUL.FTZ R12, R12, R25.reuse ;  /* 0x000000190c0c7220 */ /* 0x080fe20000410000 */
[----:B------:R-:W-:Y:S01]  /*3bc0*/  FFMA.FTZ R68, R9, R25, -R68 ;  /* 0x0000001909447223 */ /* 0x000fe20000010844 */
[C---:B------:R-:W-:Y:S01]  /*3bd0*/  FFMA.FTZ R8, R5.reuse, R14, -R8 ;  /* 0x0000000e05087223 */ /* 0x040fe20000010808 */
[----:B------:R-:W-:Y:S01]  /*3be0*/  FFMA.FTZ R7, R5, R26, R7 ;  /* 0x0000001a05077223 */ /* 0x000fe20000010007 */
[----:B------:R-:W-:Y:S01]  /*3bf0*/  FFMA.FTZ R9, R9, R55, R12 ;  /* 0x0000003709097223 */ /* 0x000fe2000001000c */
[----:B------:R-:W-:-:S02]  /*3c00*/  F2FP.BF16.F32.PACK_AB R15, R6, R15 ;  /* 0x0000000f060f723e */ /* 0x000fc400000010ff */
[----:B------:R-:W-:Y:S02]  /*3c10*/  F2FP.BF16.F32.PACK_AB R5, R27, R66 ;  /* 0x000000421b05723e */ /* 0x000fe400000010ff */
[----:B------:R-:W-:Y:S01]  /*3c20*/  F2FP.BF16.F32.PACK_AB R4, R7, R8 ;  /* 0x000000080704723e */ /* 0x000fe200000010ff */
[----:B------:R-:W-:Y:S01]  /*3c30*/  IMAD.MOV.U32 R7, RZ, RZ, R15 ;  /* 0x000000ffff077224 */ /* 0x000fe200078e000f */
[----:B------:R-:W-:-:S07]  /*3c40*/  F2FP.BF16.F32.PACK_AB R6, R9, R68 ;  /* 0x000000440906723e */ /* 0x000fce00000010ff */
.L_x_2573:
[----:B------:R-:W-:Y:S05]  /*3c50*/  BSYNC B1 ;  /* 0x0000000000017941 */ /* 0x000fea0003800000 */
.L_x_2572:
[----:B--2---:R2:W-:Y:S01]  /*3c60*/  ST.E.128 desc[UR40][R10.64], R4 ;  /* 0x000000040a007985 */ /* 0x0045e2000c101d28 */
[----:B------:R-:W-:Y:S05]  /*3c70*/  BRA `(.L_x_2567) ;  /* 0x0000000c00947947 */ /* 0x000fea0003800000 */
.L_x_2560:
[----:B------:R-:W-:Y:S01]  /*3c80*/  IMAD R65, R35, -0x40, R34 ;  /* 0xffffffc023417824 */ /* 0x000fe200078e0222 */
[----:B------:R-:W-:-:S04]  /*3c90*/  ISETP.GE.AND P0, PT, R18, R69, PT ;  /* 0x000000451200720c */ /* 0x000fc80003f06270 */
[----:B------:R-:W-:-:S04]  /*3ca0*/  VIMNMX R65, R65, 0x40, PT ;  /* 0x0000004041417848 */ /* 0x000fc80003fe0100 */
[----:B------:R-:W-:-:S13]  /*3cb0*/  ISETP.GE.OR P5, PT, R190, R65, P0 ;  /* 0x00000041be00720c */ /* 0x000fda00007a6670 */
[----:B------:R-:W0:Y:S01]  /*3cc0*/  @!P5 LDC.64 R12, c[0x0][0x3e8] ;  /* 0x0000fa00ff0cdb82 */ /* 0x000e220000000a00 */
[----:B------:R-:W-:Y:S01]  /*3cd0*/  @!P5 IADD3 R6, P6, R28, R4, RZ ;  /* 0x000000041c06d210 */ /* 0x000fe20007fde0ff */
[----:B------:R-:W-:Y:S02]  /*3ce0*/  @!P5 IMAD R4, R43, R35, RZ ;  /* 0x000000232b04d224 */ /* 0x000fe400078e02ff */
[----:B------:R-:W-:Y:S02]  /*3cf0*/  @!P5 IMAD.MOV.U32 R5, RZ, RZ, R57 ;  /* 0x000000ffff05d224 */ /* 0x000fe400078e0039 */
[----:B------:R-:W-:Y:S02]  /*3d00*/  @!P5 IMAD R15, R10, R45, R4 ;  /* 0x0000002d0a0fd224 */ /* 0x000fe400078e0204 */
[----:B------:R-:W1:Y:S01]  /*3d10*/  @!P5 LDC.64 R8, c[0x0][0x400] ;  /* 0x00010000ff08db82 */ /* 0x000e620000000a00 */
[----:B------:R-:W-:Y:S02]  /*3d20*/  @!P5 IMAD.X R7, R11, 0x1, R52, P6 ;  /* 0x000000010b07d824 */ /* 0x000fe400030e0634 */
[----:B------:R-:W-:-:S04]  /*3d30*/  @!P5 IMAD.MOV.U32 R4, RZ, RZ, R32 ;  /* 0x000000ffff04d224 */ /* 0x000fc800078e0020 */
[----:B------:R-:W-:Y:S01]  /*3d40*/  @!P5 IMAD.WIDE.U32 R10, R35, R45, R4 ;  /* 0x0000002d230ad225 */ /* 0x000fe200078e0004 */
[----:B------:R-:W-:-:S03]  /*3d50*/  CS2R R4, SRZ ;  /* 0x0000000000047805 */ /* 0x000fc6000001ff00 */
[----:B------:R-:W-:Y:S01]  /*3d60*/  @!P5 IMAD.IADD R11, R15, 0x1, R11 ;  /* 0x000000010f0bd824 */ /* 0x000fe200078e020b */
[----:B0-----:R-:W-:-:S04]  /*3d70*/  @!P5 LEA R12, P6, R6, R12, 0x1 ;  /* 0x0000000c060cd211 */ /* 0x001fc800078c08ff */
[----:B------:R-:W-:Y:S02]  /*3d80*/  @!P5 LEA.HI.X R13, R6, R13, R7, 0x1, P6 ;  /* 0x0000000d060dd211 */ /* 0x000fe400030f0c07 */
[----:B------:R-:W-:Y:S02]  /*3d90*/  CS2R R6, SRZ ;  /* 0x0000000000067805 */ /* 0x000fe4000001ff00 */
[C---:B-1----:R-:W-:Y:S02]  /*3da0*/  @!P5 LEA R8, P6, R10.reuse, R8, 0x1 ;  /* 0x000000080a08d211 */ /* 0x042fe400078c08ff */
[----:B------:R-:W-:Y:S02]  /*3db0*/  CS2R R26, SRZ ;  /* 0x00000000001a7805 */ /* 0x000fe4000001ff00 */
[----:B------:R-:W-:Y:S01]  /*3dc0*/  CS2R R24, SRZ ;  /* 0x0000000000187805 */ /* 0x000fe2000001ff00 */
[----:B------:R-:W2:Y:S01]  /*3dd0*/  @!P5 LDG.E.128 R4, desc[UR40][R12.64] ;  /* 0x000000280c04d981 */ /* 0x000ea2000c1e1d00 */
[----:B------:R-:W-:-:S05]  /*3de0*/  @!P5 LEA.HI.X R9, R10, R9, R11, 0x1, P6 ;  /* 0x000000090a09d211 */ /* 0x000fca00030f0c0b */
        /* <DEDUP_REMOVED lines=18> */
[----:B------:R-:W-:Y:S01]  /*3f10*/  PRMT R72, R72, 0x5410, R11 ;  /* 0x0000541048487816 */ /* 0x000fe2000000000b */
[----:B------:R-:W-:Y:S06]  /*3f20*/  @!P5 BRA `(.L_x_2574) ;  /* 0x000000000004d947 */ /* 0x000fec0003800000 */
[----:B------:R-:W-:Y:S01]  /*3f30*/  BPT.TRAP 0x1 ;  /* 0x000000040000795c */ /* 0x000fe20000300000 */
.L_x_2574:
[----:B------:R-:W-:Y:S01]  /*3f40*/  IMAD R60, R187, 0x8, R2 ;  /* 0x00000008bb3c7824 */ /* 0x000fe200078e0202 */
[----:B------:R-:W-:Y:S01]  /*3f50*/  SHF.L.U32 R67, R191, 0x1f, RZ ;  /* 0x0000001fbf437819 */ /* 0x000fe200000006ff */
[----:B------:R-:W-:Y:S03]  /*3f60*/  BSSY B1, `(.L_x_2575) ;  /* 0x0000003000017945 */ /* 0x000fe60003800000 */
[----:B------:R-:W0:Y:S02]  /*3f70*/  SYNCS.PHASECHK.TRANS64.TRYWAIT P6, [R60+URZ+0x28c90], R67 ;  /* 0x028c90433c0075a7 */ /* 0x000e2400080c017f */
[----:B0-----:R-:W-:Y:S05]  /*3f80*/  @!P6 BRA `(.L_x_2576) ;  /* 0x000001f80020e947 */ /* 0x001fea0003800000 */
.L_x_2921:
[----:B------:R-:W-:Y:S05]  /*3f90*/  BSYNC B1 ;  /* 0x0000000000017941 */ /* 0x000fea0003800000 */
.L_x_2575:
[----:B------:R-:W-:-:S03]  /*3fa0*/  UMOV UR4, 0xffffffff ;  /* 0xffffffff00047882 */ /* 0x000fc60000000000 */
[----:B------:R-:W-:Y:S05]  /*3fb0*/  BRA.DIV UR4, `(.L_x_2577) ;  /* 0x000001fa04287947 */ /* 0x000fea000b800000 */
[----:B------:R1:W2:Y:S04]  /*3fc0*/  SHFL.IDX PT, R69, R14, RZ, 0x1c1f ;  /* 0x001c1fff0e457589 */ /* 0x0002a800000e0000 */
[----:B------:R-:W3:Y:S02]  /*3fd0*/  SHFL.IDX PT, R68, R68, RZ, 0x1c1f ;  /* 0x001c1fff44447589 */ /* 0x000ee400000e0000 */
.L_x_2925:
[----:B------:R-:W-:-:S13]  /*3fe0*/  ISETP.GE.OR P6, PT, R190, R65, P2 ;  /* 0x00000041be00720c */ /* 0x000fda00017c6670 */
[----:B------:R-:W-:Y:S05]  /*3ff0*/  @P6 BRA `(.L_x_2567) ;  /* 0x0000000800b46947 */ /* 0x000fea0003800000 */
[----:B------:R-:W4:Y:S01]  /*4000*/  LDC R70, c[0x0][0x2f4] ;  /* 0x0000bd00ff467b82 */ /* 0x000f220000000800 */
[C---:B---3--:R-:W-:Y:S01]  /*4010*/  LEA R54, P6, R53.reuse, R68, 0x1 ;  /* 0x0000004435367211 */ /* 0x048fe200078c08ff */
[----:B------:R-:W-:Y:S03]  /*4020*/  BSSY B1, `(.L_x_2578) ;  /* 0x000006d000017945 */ /* 0x000fe60003800000 */
        /* <DEDUP_REMOVED lines=24> */
[----:B------:R-:W-:Y:S01]  /*41b0*/  SHF.R.U64 R25, R24, 0x10, R25 ;  /* 0x0000001018197819 */ /* 0x000fe20000001219 */
[C---:B------:R-:W-:Y:S01]  /*41c0*/  IMAD.U32 R77, R76.reuse, 0x10000, RZ ;  /* 0x000100004c4d7824 */ /* 0x040fe200078e00ff */
[----:B------:R-:W-:Y:S01]  /*41d0*/  LOP3.LUT R76, R76, 0xffff0000, RZ, 0xc0, !PT ;  /* 0xffff00004c4c7812 */ /* 0x000fe200078ec0ff */
[----:B------:R-:W-:Y:S01]  /*41e0*/  IMAD.U32 R75, R73, 0x10000, RZ ;  /* 0x00010000494b7824 */ /* 0x000fe200078e00ff */
[----:B------:R-:W-:Y:S01]  /*41f0*/  PRMT R25, R82, 0x5410, R25 ;  /* 0x0000541052197816 */ /* 0x000fe20000000019 */
[----:B------:R-:W-:Y:S01]  /*4200*/  FMUL.FTZ R79, R66, R77 ;  /* 0x0000004d424f7220 */ /* 0x000fe20000410000 */
[----:B------:R-:W-:Y:S01]  /*4210*/  SHF.R.U64 R26, R26, 0x10, R27 ;  /* 0x000000101a1a7819 */ /* 0x000fe2000000121b */
[----:B------:R-:W-:-:S02]  /*4220*/  FMUL.FTZ R74, R66, R75 ;  /* 0x0000004b424a7220 */ /* 0x000fc40000410000 */
[C---:B------:R-:W-:Y:S01]  /*4230*/  FFMA.FTZ R66, R72.reuse, R75, -R79 ;  /* 0x0000004b48427223 */ /* 0x040fe2000001084f */
[----:B------:R-:W-:Y:S01]  /*4240*/  SHF.R.U32.HI R75, RZ, 0x10, R7 ;  /* 0x00000010ff4b7819 */ /* 0x000fe20000011607 */
[----:B------:R-:W-:Y:S01]  /*4250*/  FFMA.FTZ R72, R72, R77, R74 ;  /* 0x0000004d48487223 */ /* 0x000fe2000001004a */
[----:B------:R-:W-:Y:S02]  /*4260*/  LOP3.LUT R74, R73, 0xffff0000, RZ, 0xc0, !PT ;  /* 0xffff0000494a7812 */ /* 0x000fe400078ec0ff */
[----:B------:R-:W-:Y:S02]  /*4270*/  LOP3.LUT R73, R13, 0xffff0000, RZ, 0xc0, !PT ;  /* 0xffff00000d497812 */ /* 0x000fe400078ec0ff */
[----:B------:R-:W-:Y:S02]  /*4280*/  SHF.R.U32.HI R77, RZ, 0x10, R27 ;  /* 0x00000010ff4d7819 */ /* 0x000fe4000001161b */
[----:B------:R-:W-:Y:S01]  /*4290*/  LOP3.LUT R13, R9, 0xffff0000, RZ, 0xc0, !PT ;  /* 0xffff0000090d7812 */ /* 0x000fe200078ec0ff */
[C---:B------:R-:W-:Y:S01]  /*42a0*/  FMUL.FTZ R78, R73.reuse, R76 ;  /* 0x0000004c494e7220 */ /* 0x040fe20000410000 */
[----:B------:R-:W-:Y:S01]  /*42b0*/  FMUL.FTZ R73, R73, R74 ;  /* 0x0000004a49497220 */ /* 0x000fe20000410000 */
[----:B------:R-:W-:-:S02]  /*42c0*/  PRMT R77, R81, 0x5410, R77 ;  /* 0x00005410514d7816 */ /* 0x000fc4000000004d */
[----:B------:R-:W-:Y:S01]  /*42d0*/  PRMT R75, R84, 0x5410, R75 ;  /* 0x00005410544b7816 */ /* 0x000fe2000000004b */
[C---:B------:R-:W-:Y:S01]  /*42e0*/  FFMA.FTZ R9, R13.reuse, R74, -R78 ;  /* 0x0000004a0d097223 */ /* 0x040fe2000001084e */
[----:B------:R-:W-:Y:S01]  /*42f0*/  FFMA.FTZ R13, R13, R76, R73 ;  /* 0x0000004c0d0d7223 */ /* 0x000fe20000010049 */
[----:B------:R-:W-:Y:S01]  /*4300*/  IMAD.U32 R73, R15, 0x10000, RZ ;  /* 0x000100000f497824 */ /* 0x000fe200078e00ff */
[----:B------:R-:W-:Y:S01]  /*4310*/  LOP3.LUT R27, R25, 0xffff0000, RZ, 0xc0, !PT ;  /* 0xffff0000191b7812 */ /* 0x000fe200078ec0ff */
[C---:B------:R-:W-:Y:S01]  /*4320*/  IMAD.U32 R78, R77.reuse, 0x10000, RZ ;  /* 0x000100004d4e7824 */ /* 0x040fe200078e00ff */
[----:B------:R-:W-:Y:S01]  /*4330*/  LOP3.LUT R77, R77, 0xffff0000, RZ, 0xc0, !PT ;  /* 0xffff00004d4d7812 */ /* 0x000fe200078ec0ff */
[C---:B------:R-:W-:Y:S01]  /*4340*/  IMAD.U32 R76, R75.reuse, 0x10000, RZ ;  /* 0x000100004b4c7824 */ /* 0x040fe200078e00ff */
[----:B------:R-:W-:Y:S01]  /*4350*/  LOP3.LUT R75, R75, 0xffff0000, RZ, 0xc0, !PT ;  /* 0xffff00004b4b7812 */ /* 0x000fe200078ec0ff */
[----:B------:R-:W-:Y:S02]  /*4360*/  IMAD.U32 R74, R11, 0x10000, RZ ;  /* 0x000100000b4a7824 */ /* 0x000fe400078e00ff */
[C---:B------:R-:W-:Y:S01]  /*4370*/  FMUL.FTZ R79, R73.reuse, R78 ;  /* 0x0000004e494f7220 */ /* 0x040fe20000410000 */
[----:B------:R-:W-:Y:S01]  /*4380*/  FMUL.FTZ R81, R73, R76 ;  /* 0x0000004c49517220 */ /* 0x000fe20000410000 */
[----:B------:R-:W-:-:S02]  /*4390*/  PRMT R26, R83, 0x5432, R26 ;  /* 0x00005432531a7816 */ /* 0x000fc4000000001a */
[C---:B------:R-:W-:Y:S01]  /*43a0*/  FFMA.FTZ R73, R74.reuse, R76, -R79 ;  /* 0x0000004c4a497223 */ /* 0x040fe2000001084f */
[----:B------:R-:W-:Y:S01]  /*43b0*/  FFMA.FTZ R74, R74, R78, R81 ;  /* 0x0000004e4a4a7223 */ /* 0x000fe20000010051 */
[----:B------:R-:W-:Y:S02]  /*43c0*/  SHF.R.U64 R78, R4, 0x10, R5 ;  /* 0x00000010044e7819 */ /* 0x000fe40000001205 */
[----:B------:R-:W-:Y:S01]  /*43d0*/  LOP3.LUT R4, R15, 0xffff0000, RZ, 0xc0, !PT ;  /* 0xffff00000f047812 */ /* 0x000fe200078ec0ff */
[----:B------:R-:W-:Y:S01]  /*43e0*/  IMAD.U32 R15, R8, 0x10000, RZ ;  /* 0x00010000080f7824 */ /* 0x000fe200078e00ff */
[----:B------:R-:W-:Y:S01]  /*43f0*/  LOP3.LUT R5, R11, 0xffff0000, RZ, 0xc0, !PT ;  /* 0xffff00000b057812 */ /* 0x000fe200078ec0ff */
[C---:B------:R-:W-:Y:S01]  /*4400*/  IMAD.U32 R11, R12.reuse, 0x10000, RZ ;  /* 0x000100000c0b7824 */ /* 0x040fe200078e00ff */
[----:B------:R-:W-:Y:S01]  /*4410*/  LOP3.LUT R12, R12, 0xffff0000, RZ, 0xc0, !PT ;  /* 0xffff00000c0c7812 */ /* 0x000fe200078ec0ff */
[C---:B------:R-:W-:Y:S01]  /*4420*/  FMUL.FTZ R24, R4.reuse, R77 ;  /* 0x0000004d04187220 */ /* 0x040fe20000410000 */
[----:B------:R-:W-:Y:S01]  /*4430*/  FMUL.FTZ R76, R4, R75 ;  /* 0x0000004b044c7220 */ /* 0x000fe20000410000 */
[----:B------:R-:W-:-:S02]  /*4440*/  LOP3.LUT R8, R8, 0xffff0000, RZ, 0xc0, !PT ;  /* 0xffff000008087812 */ /* 0x000fc400078ec0ff */
[C---:B------:R-:W-:Y:S01]  /*4450*/  FFMA.FTZ R4, R5.reuse, R75, -R24 ;  /* 0x0000004b05047223 */ /* 0x040fe20000010818 */
[----:B------:R-:W-:Y:S01]  /*4460*/  PRMT R24, R82, 0x5432, R78 ;  /* 0x0000543252187816 */ /* 0x000fe2000000004e */
[----:B------:R-:W-:Y:S01]  /*4470*/  FFMA.FTZ R5, R5, R77, R76 ;  /* 0x0000004d05057223 */ /* 0x000fe2000001004c */
[----:B------:R-:W-:Y:S01]  /*4480*/  IMAD.U32 R78, R25, 0x10000, RZ ;  /* 0x00010000194e7824 */ /* 0x000fe200078e00ff */
[----:B------:R-:W-:Y:S02]  /*4490*/  F2FP.BF16.F32.PACK_AB R9, R9, R66 ;  /* 0x000000420909723e */ /* 0x000fe400000010ff */
[C---:B------:R-:W-:Y:S02]  /*44a0*/  IMAD.U32 R76, R24.reuse, 0x10000, RZ ;  /* 0x00010000184c7824 */ /* 0x040fe400078e00ff */
[C---:B------:R-:W-:Y:S01]  /*44b0*/  FMUL.FTZ R82, R11.reuse, R78 ;  /* 0x0000004e0b527220 */ /* 0x040fe20000410000 */
[----:B------:R-:W-:Y:S01]  /*44c0*/  LOP3.LUT R25, R24, 0xffff0000, RZ, 0xc0, !PT ;  /* 0xffff000018197812 */ /* 0x000fe200078ec0ff */
[----:B------:R-:W-:-:S02]  /*44d0*/  FMUL.FTZ R75, R11, R76 ;  /* 0x0000004c0b4b7220 */ /* 0x000fc40000410000 */
[C---:B------:R-:W-:Y:S01]  /*44e0*/  FFMA.FTZ R11, R15.reuse, R76, -R82 ;  /* 0x0000004c0f0b7223 */ /* 0x040fe20000010852 */
[----:B------:R-:W-:Y:S01]  /*44f0*/  F2FP.BF16.F32.PACK_AB R4, R4, R73 ;  /* 0x000000490404723e */ /* 0x000fe200000010ff */
[----:B------:R-:W-:Y:S01]  /*4500*/  FFMA.FTZ R15, R15, R78, R75 ;  /* 0x0000004e0f0f7223 */ /* 0x000fe2000001004b */
[----:B------:R-:W-:Y:S01]  /*4510*/  SHF.R.U64 R75, R6, 0x10, R7 ;  /* 0x00000010064b7819 */ /* 0x000fe20000001207 */
[----:B------:R-:W-:Y:S01]  /*4520*/  FMUL.FTZ R78, R12, R25 ;  /* 0x000000190c4e7220 */ /* 0x000fe20000410000 */
[C---:B------:R-:W-:Y:S01]  /*4530*/  IMAD.U32 R7, R14.reuse, 0x10000, RZ ;  /* 0x000100000e077824 */ /* 0x040fe200078e00ff */
[----:B------:R-:W-:Y:S01]  /*4540*/  LOP3.LUT R14, R14, 0xffff0000, RZ, 0xc0, !PT ;  /* 0xffff00000e0e7812 */ /* 0x000fe200078ec0ff */
[----:B------:R-:W-:Y:S01]  /*4550*/  IMAD.U32 R6, R10, 0x10000, RZ ;  /* 0x000100000a067824 */ /* 0x000fe200078e00ff */
[----:B------:R-:W-:Y:S01]  /*4560*/  PRMT R24, R83, 0x5410, R75 ;  /* 0x0000541053187816 */ /* 0x000fe2000000004b */
[-C--:B------:R-:W-:Y:S01]  /*4570*/  FMUL.FTZ R75, R12, R27.reuse ;  /* 0x0000001b0c4b7220 */ /* 0x080fe20000410000 */
[----:B------:R-:W-:Y:S01]  /*4580*/  FFMA.FTZ R78, R8, R27, R78 ;  /* 0x0000001b084e7223 */ /* 0x000fe2000001004e */
[C---:B------:R-:W-:Y:S01]  /*4590*/  IMAD.U32 R12, R26.reuse, 0x10000, RZ ;  /* 0x000100001a0c7824 */ /* 0x040fe200078e00ff */
[----:B------:R-:W-:Y:S01]  /*45a0*/  LOP3.LUT R27, R26, 0xffff0000, RZ, 0xc0, !PT ;  /* 0xffff00001a1b7812 */ /* 0x000fe200078ec0ff */
[----:B------:R-:W-:Y:S01]  /*45b0*/  FFMA.FTZ R76, R8, R25, -R75 ;  /* 0x00000019084c7223 */ /* 0x000fe2000001084b */
[C---:B------:R-:W-:Y:S01]  /*45c0*/  IMAD.U32 R8, R24.reuse, 0x10000, RZ ;  /* 0x0001000018087824 */ /* 0x040fe200078e00ff */
[----:B------:R-:W-:Y:S01]  /*45d0*/  LOP3.LUT R25, R24, 0xffff0000, RZ, 0xc0, !PT ;  /* 0xffff000018197812 */ /* 0x000fe200078ec0ff */
[C---:B------:R-:W-:Y:S01]  /*45e0*/  FMUL.FTZ R75, R7.reuse, R12 ;  /* 0x0000000c074b7220 */ /* 0x040fe20000410000 */
[----:B------:R-:W-:Y:S01]  /*45f0*/  LOP3.LUT R10, R10, 0xffff0000, RZ, 0xc0, !PT ;  /* 0xffff00000a0a7812 */ /* 0x000fe200078ec0ff */
        /* <DEDUP_REMOVED lines=8> */
[----:B------:R-:W-:Y:S01]  /*4680*/  F2FP.BF16.F32.PACK_AB R8, R76, R11 ;  /* 0x0000000b4c08723e */ /* 0x000fe200000010ff */
[----:B------:R-:W-:Y:S01]  /*4690*/  IMAD.MOV.U32 R11, RZ, RZ, R4 ;  /* 0x000000ffff0b7224 */ /* 0x000fe200078e0004 */
[----:B------:R-:W-:Y:S01]  /*46a0*/  F2FP.BF16.F32.PACK_AB R12, R78, R15 ;  /* 0x0000000f4e0c723e */ /* 0x000fe200000010ff */
[----:B------:R-:W-:Y:S01]  /*46b0*/  IMAD.MOV.U32 R15, RZ, RZ, R5 ;  /* 0x000000ffff0f7224 */ /* 0x000fe200078e0005 */
[----:B------:R-:W-:Y:S02]  /*46c0*/  F2FP.BF16.F32.PACK_AB R13, R13, R72 ;  /* 0x000000480d0d723e */ /* 0x000fe400000010ff */
[----:B------:R-:W-:Y:S02]  /*46d0*/  F2FP.BF16.F32.PACK_AB R10, R6, R75 ;  /* 0x0000004b060a723e */ /* 0x000fe400000010ff */
[----:B------:R-:W-:-:S07]  /*46e0*/  F2FP.BF16.F32.PACK_AB R14, R14, R7 ;  /* 0x000000070e0e723e */ /* 0x000fce00000010ff */
.L_x_2579:
[----:B------:R-:W-:Y:S05]  /*46f0*/  BSYNC B1 ;  /* 0x0000000000017941 */ /* 0x000fea0003800000 */
.L_x_2578:
        /* <DEDUP_REMOVED lines=8> */
.L_x_2559:
[----:B------:R-:W-:-:S06]  /*4780*/  UISETP.NE.AND UP0, UPT, UR37, 0x3, UPT ;  /* 0x000000032500788c */ /* 0x000fcc000bf05270 */
[----:B------:R-:W-:-:S13]  /*4790*/  PLOP3.LUT P5, PT, PT, PT, UP0, 0x80, 0x0 ;  /* 0x000000000000781c */ /* 0x000fda0003faf008 */
[----:B------:R-:W-:Y:S05]  /*47a0*/  @!P5 BRA `(.L_x_2580) ;  /* 0x000000000004d947 */ /* 0x000fea0003800000 */
[----:B------:R-:W-:Y:S01]  /*47b0*/  BPT.TRAP 0x1 ;  /* 0x000000040000795c */ /* 0x000fe20000300000 */
.L_x_2580:
[----:B------:R-:W-:Y:S01]  /*47c0*/  IMAD R60, R187, 0x8, R2 ;  /* 0x00000008bb3c7824 */ /* 0x000fe200078e0202 */
[----:B------:R-:W-:Y:S01]  /*47d0*/  SHF.L.U32 R67, R191, 0x1f, RZ ;  /* 0x0000001fbf437819 */ /* 0x000fe200000006ff */
[----:B------:R-:W-:Y:S01]  /*47e0*/  BSSY B1, `(.L_x_2581) ;  /* 0x0000004000017945 */ /* 0x000fe20003800000 */
[----:B------:R-:W-:Y:S02]  /*47f0*/  SHF.R.S32.HI R64, RZ, 0x1f, R62 ;  /* 0x0000001fff407819 */ /* 0x000fe4000001143e */
[----:B------:R-:W0:Y:S02]  /*4800*/  SYNCS.PHASECHK.TRANS64.TRYWAIT P0, [R60+URZ+0x28c90], R67 ;  /* 0x028c90433c0075a7 */ /* 0x000e24000800017f */
[----:B0-----:R-:W-:Y:S05]  /*4810*/  @!P0 BRA `(.L_x_2582) ;  /* 0x000001f0005c8947 */ /* 0x001fea0003800000 */
.L_x_2926:
[----:B------:R-:W-:Y:S05]  /*4820*/  BSYNC B1 ;  /* 0x0000000000017941 */ /* 0x000fea0003800000 */
.L_x_2581:
[----:B------:R-:W-:Y:S01]  /*4830*/  ULDC.64 UR4, c[0x0][0x300] ;  /* 0x0000c00000047ab9 */ /* 0x000fe20000000a00 */
[----:B-----5:R-:W-:Y:S01]  /*4840*/  SHF.R.S32.HI R63, RZ, 0x1f, R61 ;  /* 0x0000001fff3f7819 */ /* 0x020fe2000001143d */
[----:B------:R-:W-:Y:S01]  /*4850*/  IMAD R7, R64, UR4, RZ ;  /* 0x0000000440077c24 */ /* 0x000fe2000f8e02ff */
[----:B------:R-:W-:Y:S01]  /*4860*/  ULDC.64 UR6, c[0x0][0x2e8] ;  /* 0x0000ba0000067ab9 */ /* 0x000fe20000000a00 */
[----:B------:R-:W-:-:S04]  /*4870*/  IMAD.WIDE.U32 R4, R62, UR4, RZ ;  /* 0x000000043e047c25 */ /* 0x000fc8000f8e00ff */
        /* <DEDUP_REMOVED lines=8> */
[----:B------:R-:W-:Y:S01]  /*4900*/  ULDC.64 UR4, c[0x0][0x308] ;  /* 0x0000c20000047ab9 */ /* 0x000fe20000000a00 */
[----:B------:R-:W-:-:S02]  /*4910*/  ISETP.GT.AND P0, PT, R65, R190, PT ;  /* 0x000000be4100720c */ /* 0x000fc40003f04270 */
[----:B------:R-:W-:Y:S02]  /*4920*/  IMAD.IADD R5, R5, 0x1, R7 ;  /* 0x0000000105057824 */ /* 0x000fe400078e0207 */
[----:B------:R-:W-:Y:S01]  /*4930*/  IMAD.WIDE.U32 R4, R188, UR4, R4 ;  /* 0x00000004bc047c25 */ /* 0x000fe2000f8e0004 */
[----:B------:R-:W-:-:S03]  /*4940*/  UMOV UR4, 0xffffffff ;  /* 0xffffffff00047882 */ /* 0x000fc60000000000 */
[----:B------:R-:W-:Y:S01]  /*4950*/  IMAD R13, R188, UR5, R5 ;  /* 0x00000005bc0d7c24 */ /* 0x000fe2000f8e0205 */
[----:B------:R-:W-:-:S04]  /*4960*/  LEA R5, P6, R4, UR6, 0x1 ;  /* 0x0000000604057c11 */ /* 0x000fc8000f8c08ff */
[----:B------:R-:W-:Y:S01]  /*4970*/  LEA.HI.X R13, R4, UR7, R13, 0x1, P6 ;  /* 0x00000007040d7c11 */ /* 0x000fe2000b0f0c0d */
[----:B------:R-:W-:Y:S08]  /*4980*/  BRA.DIV UR4, `(.L_x_2583) ;  /* 0x000001f204147947 */ /* 0x000ff0000b800000 */
[----:B------:R1:W2:Y:S04]  /*4990*/  SHFL.IDX PT, R25, R13, RZ, 0x1c1f ;  /* 0x001c1fff0d197589 */ /* 0x0002a800000e0000 */
[----:B------:R1:W3:Y:S02]  /*49a0*/  SHFL.IDX PT, R14, R5, RZ, 0x1c1f ;  /* 0x001c1fff050e7589 */ /* 0x0002e400000e0000 */
.L_x_2930:
[----:B------:R-:W-:Y:S05]  /*49b0*/  @!P0 BRA `(.L_x_2567) ;  /* 0x0000000000448947 */ /* 0x000fea0003800000 */
[----:B------:R-:W-:Y:S02]  /*49c0*/  ULDC UR4, c[0x0][0x2f4] ;  /* 0x0000bd0000047ab9 */ /* 0x000fe40000000800 */
[----:B------:R-:W-:-:S13]  /*49d0*/  ISETP.GE.AND P0, PT, R18, UR4, PT ;  /* 0x0000000412007c0c */ /* 0x000fda000bf06270 */
[----:B-1----:R-:W1:Y:S01]  /*49e0*/  @!P0 LDS.128 R4, [R70+0x22400] ;  /* 0x0224000046048984 */ /* 0x002e620000000c00 */
[----:B---3--:R-:W-:-:S04]  /*49f0*/  @!P0 LEA R8, P6, R18, R14, 0x1 ;  /* 0x0000000e12088211 */ /* 0x008fc800078c08ff */
[----:B--2---:R-:W-:-:S05]  /*4a00*/  @!P0 LEA.HI.X R9, R18, R25, R19, 0x1, P6 ;  /* 0x0000001912098211 */ /* 0x004fca00030f0c13 */
[----:B-1----:R4:W-:Y:S01]  /*4a10*/  @!P0 ST.E.128 desc[UR40][R8.64], R4 ;  /* 0x0000000408008985 */ /* 0x0029e2000c101d28 */
        /* <DEDUP_REMOVED lines=9> */
[----:B------:R-:W1:Y:S04]  /*4ab0*/  LDS.128 R4, [R5+0x22400] ;  /* 0x0224000005047984 */ /* 0x000e680000000c00 */
[----:B-1----:R1:W-:Y:S02]  /*4ac0*/  ST.E.128 desc[UR40][R8.64], R4 ;  /* 0x0000000408007985 */ /* 0x0023e4000c101d28 */
.L_x_2567:
[----:B------:R-:W-:Y:S05]  /*4ad0*/  BSYNC B0 ;  /* 0x0000000000007941 */ /* 0x000fea0003800000 */
.L_x_2558:
[----:B-12-4-:R-:W1:Y:S01]  /*4ae0*/  S2R R4, SR_TID.X ;  /* 0x0000000000047919 */ /* 0x016e620000002100 */
[----:B------:R-:W-:Y:S01]  /*4af0*/  @!PT LDS RZ, [RZ] ;  /* 0x00000000fffff984 */ /* 0x000fe20000000800 */
[----:B------:R-:W-:Y:S01]  /*4b00*/  @!PT LDS RZ, [RZ] ;  /* 0x00000000fffff984 */ /* 0x000fe20000000800 */
[----:B------:R-:W-:Y:S01]  /*4b10*/  @!PT LDS RZ, [RZ] ;  /* 0x00000000fffff984 */ /* 0x000fe20000000800 */
[----:B------:R-:W-:Y:S01]  /*4b20*/  @!PT LDS RZ, [RZ] ;  /* 0x00000000fffff984 */ /* 0x000fe20000000800 */
[----:B------:R2:W-:Y:S06]  /*4b30*/  MEMBAR.ALL.CTA ;  /* 0x0000000000007992 */ /* 0x0005ec0000008000 */
[----:B--2---:R-:W2:Y:S01]  /*4b40*/  FENCE.VIEW.ASYNC.S ;  /* 0x00000000000073c6 */ /* 0x004ea20000000000 */
[----:B------:R-:W-:Y:S05]  /*4b50*/  WARPSYNC.ALL ;  /* 0x0000000000007948 */ /* 0x000fea0003800000 */
[----:B------:R-:W-:Y:S01]  /*4b60*/  BSSY B0, `(.L_x_2584) ;  /* 0x0000009000007945 */ /* 0x000fe20003800000 */
[----:B-1----:R-:W-:Y:S01]  /*4b70*/  LOP3.LUT R4, R4, 0x7f, RZ, 0xc0, !PT ;  /* 0x0000007f04047812 */ /* 0x002fe200078ec0ff */
[----:B--2---:R1:W-:Y:S03]  /*4b80*/  BAR.SYNC.DEFER_BLOCKING R46, 0x80 ;  /* 0x0002002e0000751d */ /* 0x0043e60000010000 */
[----:B------:R-:W-:-:S13]  /*4b90*/  ISETP.NE.AND P0, PT, R4, RZ, PT ;  /* 0x000000ff0400720c */ /* 0x000fda0003f05270 */
[----:B------:R-:W-:-:S05]  /*4ba0*/  @!P0 VIADD R4, R60, 0x28ca0 ;  /* 0x00028ca03c048836 */ /* 0x000fca0000000000 */
[----:B------:R-:W-:-:S04]  /*4bb0*/  @!P0 PRMT R4, RZ, 0x654, R4 ;  /* 0x00000654ff048816 */ /* 0x000fc80000000004 */
[----:B------:R1:W-:Y:S01]  /*4bc0*/  @!P0 SYNCS.ARRIVE.TRANS64.RED.A1T0 RZ, [R4+URZ], RZ ;  /* 0x000000ff04ff89a7 */ /* 0x0003e2000810043f */
[----:B------:R-:W-:Y:S05]  /*4bd0*/  @!P5 BRA `(.L_x_2585) ;  /* 0x000000000004d947 */ /* 0x000fea0003800000 */
[----:B------:R-:W-:Y:S01]  /*4be0*/  BPT.TRAP 0x1 ;  /* 0x000000040000795c */ /* 0x000fe20000300000 */
.L_x_2585:
[----:B------:R-:W-:Y:S05]  /*4bf0*/  BSYNC B0 ;  /* 0x0000000000007941 */ /* 0x000fea0003800000 */
.L_x_2584:
[----:B------:R-:W2:Y:S01]  /*4c00*/  SYNCS.PHASECHK.TRANS64.TRYWAIT P5, [R60+URZ+0x28cb0], R67 ;  /* 0x028cb0433c0075a7 */ /* 0x000ea200080a017f */
[----:B------:R-:W-:Y:S04]  /*4c10*/  BSSY B0, `(.L_x_2586) ;  /* 0x0000002000007945 */ /* 0x000fe80003800000 */
[----:B--2---:R-:W-:Y:S05]  /*4c20*/  @!P5 BRA `(.L_x_2587) ;  /* 0x000001ec00b0d947 */ /* 0x004fea0003800000 */
.L_x_2931:
[----:B------:R-:W-:Y:S05]  /*4c30*/  BSYNC B0 ;  /* 0x0000000000007941 */ /* 0x000fea0003800000 */
.L_x_2586:
[----:B------:R-:W-:Y:S01]  /*4c40*/  ULDC.64 UR4, c[0x0][0x328] ;  /* 0x0000ca0000047ab9 */ /* 0x000fe20000000a00 */
[----:B------:R-:W-:Y:S01]  /*4c50*/  ULDC.64 UR6, c[0x0][0x318] ;  /* 0x0000c60000067ab9 */ /* 0x000fe20000000a00 */
[----:B------:R-:W-:Y:S01]  /*4c60*/  IMAD R7, R64, UR4, RZ ;  /* 0x0000000440077c24 */ /* 0x000fe2000f8e02ff */
[----:B------:R-:W-:Y:S01]  /*4c70*/  BSSY B0, `(.L_x_2588) ;  /* 0x000008a000007945 */ /* 0x000fe20003800000 */
[----:B-1----:R-:W-:-:S04]  /*4c80*/  IMAD.WIDE.U32 R4, R62, UR4, RZ ;  /* 0x000000043e047c25 */ /* 0x002fc8000f8e00ff */
        /* <DEDUP_REMOVED lines=13> */
[----:B------:R-:W1:Y:S04]  /*4d60*/  SHFL.IDX PT, R11, R11, RZ, 0x1c1f ;  /* 0x001c1fff0b0b7589 */ /* 0x000e6800000e0000 */
[----:B------:R-:W4:Y:S08]  /*4d70*/  SHFL.IDX PT, R10, R10, RZ, 0x1c1f ;  /* 0x001c1fff0a0a7589 */ /* 0x000f3000000e0000 */
[----:B------:R-:W-:Y:S05]  /*4d80*/  @!P5 BRA `(.L_x_2589) ;  /* 0x0000000400e0d947 */ /* 0x000fea0003800000 */
[----:B------:R-:W5:Y:S01]  /*4d90*/  LDL R70, [R1+0x10] ;  /* 0x0000100001467983 */ /* 0x000f620000100800 */
[----:B------:R-:W-:-:S03]  /*4da0*/  ULDC UR4, c[0x0][0x320] ;  /* 0x0000c80000047ab9 */ /* 0x000fc60000000800 */
[----:B------:R-:W2:Y:S04]  /*4db0*/  LDL R25, [R1+0x14] ;  /* 0x0000140001197983 */ /* 0x000ea80000100800 */
[----:B------:R-:W2:Y:S04]  /*4dc0*/  LDL R69, [R1+0xc] ;  /* 0x00000c0001457983 */ /* 0x000ea80000100800 */
[----:B------:R-:W2:Y:S04]  /*4dd0*/  LDL R24, [R1+0x18] ;  /* 0x0000180001187983 */ /* 0x000ea80000100800 */
[----:B---3--:R-:W3:Y:S04]  /*4de0*/  LDL R68, [R1+0x8] ;  /* 0x0000080001447983 */ /* 0x008ee80000100800 */
[----:B------:R-:W3:Y:S04]  /*4df0*/  LDL R66, [R1+0x1c] ;  /* 0x00001c0001427983 */ /* 0x000ee80000100800 */
[----:B------:R-:W3:Y:S04]  /*4e00*/  LDL R55, [R1+0x4] ;  /* 0x0000040001377983 */ /* 0x000ee80000100800 */
[----:B------:R-:W3:Y:S01]  /*4e10*/  LDL R54, [R1+0x20] ;  /* 0x0000200001367983 */ /* 0x000ee20000100800 */
[----:B------:R-:W-:Y:S01]  /*4e20*/  ISETP.GE.AND P6, PT, R18, UR4, PT ;  /* 0x0000000412007c0c */ /* 0x000fe2000bfc6270 */
[----:B------:R-:W-:-:S02]  /*4e30*/  IMAD R9, R187, 0x8000, R48 ;  /* 0x00008000bb097824 */ /* 0x000fc400078e0230 */
[----:B------:R-:W3:Y:S02]  /*4e40*/  LDL R27, [R1] ;  /* 0x00000000011b7983 */ /* 0x000ee40000100800 */
[C---:B------:R-:W-:Y:S02]  /*4e50*/  IMAD R13, R9.reuse, 0x2, R2 ;  /* 0x00000002090d7824 */ /* 0x040fe400078e0202 */
[----:B------:R-:W3:Y:S01]  /*4e60*/  LDL R26, [R1+0x24] ;  /* 0x00002400011a7983 */ /* 0x000ee20000100800 */
[----:B------:R-:W-:Y:S01]  /*4e70*/  LOP3.LUT P5, RZ, R198, 0x4, RZ, 0xc0, !PT ;  /* 0x00000004c6ff7812 */ /* 0x000fe200078ac0ff */
[C---:B------:R-:W-:Y:S02]  /*4e80*/  VIADD R15, R9.reuse, 0x20 ;  /* 0x00000020090f7836 */ /* 0x040fe40000000000 */
[C---:B------:R-:W-:Y:S02]  /*4e90*/  VIADD R14, R18.reuse, 0x40 ;  /* 0x00000040120e7836 */ /* 0x040fe40000000000 */
[----:B------:R-:W0:Y:S08]  /*4ea0*/  @!P6 LDS.128 R4, [R13+0x400] ;  /* 0x000400000d04e984 */ /* 0x000e300000000c00 */
[----:B------:R-:W-:Y:S01]  /*4eb0*/  @P5 VIADD R15, R9, 0xffffffe0 ;  /* 0xffffffe0090f5836 */ /* 0x000fe20000000000 */
[----:B-1----:R-:W-:-:S03]  /*4ec0*/  @!P6 LEA R8, P5, R18, R11, 0x1 ;  /* 0x0000000b1208e211 */ /* 0x002fc600078a08ff */
[----:B------:R-:W-:Y:S01]  /*4ed0*/  IMAD R12, R15, 0x2, R2 ;  /* 0x000000020f0c7824 */ /* 0x000fe200078e0202 */
[----:B----4-:R-:W-:Y:S01]  /*4ee0*/  @!P6 LEA.HI.X R9, R18, R10, R19, 0x1, P5 ;  /* 0x0000000a1209e211 */ /* 0x010fe200028f0c13 */
[----:B------:R-:W4:Y:S01]  /*4ef0*/  LDL R15, [R1+0x30] ;  /* 0x00003000010f7983 */ /* 0x000f220000100800 */
[----:B------:R-:W-:-:S03]  /*4f00*/  ISETP.GE.AND P5, PT, R185, UR4, PT ;  /* 0x00000004b9007c0c */ /* 0x000fc6000bfa6270 */
[----:B0-----:R0:W-:Y:S10]  /*4f10*/  @!P6 ST.E.128 desc[UR40][R8.64], R4 ;  /* 0x000000040800e985 */ /* 0x0011f4000c101d28 */
[----:B------:R-:W1:Y:S01]  /*4f20*/  @!P5 LDS.128 R4, [R12+0x400] ;  /* 0x000400000c04d984 */ /* 0x000e620000000c00 */
[----:B0-----:R-:W-:-:S04]  /*4f30*/  @!P5 LEA R8, P6, R185, R11, 0x1 ;  /* 0x0000000bb908d211 */ /* 0x001fc800078c08ff */
[----:B------:R-:W-:Y:S02]  /*4f40*/  @!P5 LEA.HI.X R9, R185, R10, R204, 0x1, P6 ;  /* 0x0000000ab909d211 */ /* 0x000fe400030f0ccc */
[----:B------:R-:W-:Y:S01]  /*4f50*/  ISETP.GE.AND P6, PT, R14, UR4, PT ;  /* 0x000000040e007c0c */ /* 0x000fe2000bfc6270 */
[----:B------:R-:W-:Y:S02]  /*4f60*/  VIADD R14, R18, 0x60 ;  /* 0x00000060120e7836 */ /* 0x000fe40000000000 */
[----:B-1----:R5:W-:Y:S10]  /*4f70*/  @!P5 ST.E.128 desc[UR40][R8.64], R4 ;  /* 0x000000040800d985 */ /* 0x002bf4000c101d28 */
[----:B------:R-:W0:Y:S01]  /*4f80*/  @!P6 LDS.128 R4, [R13+0x2400] ;  /* 0x002400000d04e984 */ /* 0x000e220000000c00 */
[----:B-----5:R-:W-:-:S05]  /*4f90*/  @!P6 LEA R8, P5, R70, R11, 0x1 ;  /* 0x0000000b4608e211 */ /* 0x020fca00078a08ff */
[----:B--2---:R-:W-:Y:S02]  /*4fa0*/  @!P6 IMAD.X R9, R10, 0x1, R25, P5 ;  /* 0x000000010a09e824 */ /* 0x004fe400028e0619 */
[----:B------:R-:W2:Y:S01]  /*4fb0*/  LDL R25, [R1+0x28] ;  /* 0x0000280001197983 */ /* 0x000ea20000100800 */
[----:B------:R-:W-:Y:S01]  /*4fc0*/  ISETP.GE.AND P5, PT, R14, UR4, PT ;  /* 0x000000040e007c0c */ /* 0x000fe2000bfa6270 */
[----:B------:R-:W-:Y:S02]  /*4fd0*/  VIADD R14, R18, 0x80 ;  /* 0x00000080120e7836 */ /* 0x000fe40000000000 */
[----:B0-----:R0:W-:Y:S10]  /*4fe0*/  @!P6 ST.E.128 desc[UR40][R8.64], R4 ;  /* 0x000000040800e985 */ /* 0x0011f4000c101d28 */
[----:B------:R-:W1:Y:S01]  /*4ff0*/  @!P5 LDS.128 R4, [R12+0x2400] ;  /* 0x002400000c04d984 */ /* 0x000e620000000c00 */
[----:B0-----:R-:W-:-:S05]  /*5000*/  @!P5 LEA R8, P6, R69, R11, 0x1 ;  /* 0x0000000b4508d211 */ /* 0x001fca00078c08ff */
[----:B------:R-:W-:Y:S02]  /*5010*/  @!P5 IMAD.X R9, R10, 0x1, R24, P6 ;  /* 0x000000010a09d824 */ /* 0x000fe400030e0618 */
[----:B------:R-:W5:Y:S01]  /*5020*/  LDL R24, [R1+0x2c] ;  /* 0x00002c0001187983 */ /* 0x000f620000100800 */
[----:B------:R-:W-:Y:S01]  /*5030*/  ISETP.GE.AND P6, PT, R14, UR4, PT ;  /* 0x000000040e007c0c */ /* 0x000fe2000bfc6270 */
[----:B------:R-:W-:Y:S02]  /*5040*/  VIADD R14, R18, 0xa0 ;  /* 0x000000a0120e7836 */ /* 0x000fe40000000000 */
[----:B-1----:R3:W-:Y:S10]  /*5050*/  @!P5 ST.E.128 desc[UR40][R8.64], R4 ;  /* 0x000000040800d985 */ /* 0x0027f4000c101d28 */
[----:B------:R-:W0:Y:S01]  /*5060*/  @!P6 LDS.128 R4, [R13+0x4400] ;  /* 0x004400000d04e984 */ /* 0x000e220000000c00 */
[----:B---3--:R-:W-:-:S05]  /*5070*/  @!P6 LEA R8, P5, R68, R11, 0x1 ;  /* 0x0000000b4408e211 */ /* 0x008fca00078a08ff */
[----:B------:R-:W-:Y:S01]  /*5080*/  @!P6 IMAD.X R9, R10, 0x1, R66, P5 ;  /* 0x000000010a09e824 */ /* 0x000fe200028e0642 */
[----:B------:R-:W-:-:S04]  /*5090*/  ISETP.GE.AND P5, PT, R14, UR4, PT ;  /* 0x000000040e007c0c */ /* 0x000fc8000bfa6270 */
[----:B0-----:R0:W-:Y:S09]  /*50a0*/  @!P6 ST.E.128 desc[UR40][R8.64], R4 ;  /* 0x000000040800e985 */ /* 0x0011f2000c101d28 */
[----:B------:R-:W1:Y:S01]  /*50b0*/  @!P5 LDS.128 R4, [R12+0x4400] ;  /* 0x004400000c04d984 */ /* 0x000e620000000c00 */
[----:B0-----:R-:W-:-:S05]  /*50c0*/  @!P5 LEA R8, P6, R55, R11, 0x1 ;  /* 0x0000000b3708d211 */ /* 0x001fca00078c08ff */
[----:B------:R-:W-:Y:S02]  /*50d0*/  @!P5 IMAD.X R9, R10, 0x1, R54, P6 ;  /* 0x000000010a09d824 */ /* 0x000fe400030e0636 */
[----:B------:R-:W3:Y:S01]  /*50e0*/  LDL R54, [R1+0x34] ;  /* 0x0000340001367983 */ /* 0x000ee20000100800 */
[----:B------:R-:W-:-:S05]  /*50f0*/  VIADD R14, R18, 0xc0 ;  /* 0x000000c0120e7836 */ /* 0x000fca0000000000 */
[----:B------:R-:W-:Y:S01]  /*5100*/  ISETP.GE.AND P6, PT, R14, UR4, PT ;  /* 0x000000040e007c0c */ /* 0x000fe2000bfc6270 */
[----:B-1----:R0:W-:-:S12]  /*5110*/  @!P5 ST.E.128 desc[UR40][R8.64], R4 ;  /* 0x000000040800d985 */ /* 0x0021d8000c101d28 */
[----:B------:R-:W1:Y:S01]  /*5120*/  @!P6 LDS.128 R4, [R13+0x6400] ;  /* 0x006400000d04e984 */ /* 0x000e620000000c00 */
[----:B0-----:R-:W-:-:S03]  /*5130*/  @!P6 LEA R8, P5, R27, R11, 0x1 ;  /* 0x0000000b1b08e211 */ /* 0x001fc600078a08ff */
[----:B------:R-:W3:Y:S02]  /*5140*/  LDL R27, [R1+0x38] ;  /* 0x00003800011b7983 */ /* 0x000ee40000100800 */
[----:B------:R-:W-:Y:S02]  /*5150*/  @!P6 IMAD.X R9, R10, 0x1, R26, P5 ;  /* 0x000000010a09e824 */ /* 0x000fe400028e061a */
[----:B------:R-:W3:Y:S01]  /*5160*/  LDL R26, [R1+0x3c] ;  /* 0x00003c00011a7983 */ /* 0x000ee20000100800 */
[----:B------:R-:W-:-:S05]  /*5170*/  VIADD R14, R18, 0xe0 ;  /* 0x000000e0120e7836 */ /* 0x000fca0000000000 */
[----:B------:R-:W-:Y:S01]  /*5180*/  ISETP.GE.AND P5, PT, R14, UR4, PT ;  /* 0x000000040e007c0c */ /* 0x000fe2000bfa6270 */
[----:B-1----:R0:W-:-:S12]  /*5190*/  @!P6 ST.E.128 desc[UR40][R8.64], R4 ;  /* 0x000000040800e985 */ /* 0x0021d8000c101d28 */
[----:B------:R-:W1:Y:S01]  /*51a0*/  @!P5 LDS.128 R4, [R12+0x6400] ;  /* 0x006400000c04d984 */ /* 0x000e620000000c00 */
[----:B0-----:R-:W-:Y:S01]  /*51b0*/  @!P5 LEA R8, P6, R229, R11, 0x1 ;  /* 0x0000000be508d211 */ /* 0x001fe200078c08ff */
[----:B------:R-:W-:-:S04]  /*51c0*/  VIADD R14, R18, 0x100 ;  /* 0x00000100120e7836 */ /* 0x000fc80000000000 */
[----:B--2---:R-:W-:Y:S02]  /*51d0*/  @!P5 IMAD.X R9, R10, 0x1, R25, P6 ;  /* 0x000000010a09d824 */ /* 0x004fe400030e0619 */
[----:B------:R-:W2:Y:S01]  /*51e0*/  LDL R25, [R1+0x40] ;  /* 0x0000400001197983 */ /* 0x000ea20000100800 */
[----:B------:R-:W-:-:S03]  /*51f0*/  ISETP.GE.AND P6, PT, R14, UR4, PT ;  /* 0x000000040e007c0c */ /* 0x000fc6000bfc6270 */
[----:B-1----:R0:W-:Y:S10]  /*5200*/  @!P5 ST.E.128 desc[UR40][R8.64], R4 ;  /* 0x000000040800d985 */ /* 0x0021f4000c101d28 */
[----:B------:R-:W1:Y:S01]  /*5210*/  @!P6 LDS.128 R4, [R13+0x8400] ;  /* 0x008400000d04e984 */ /* 0x000e620000000c00 */
[----:B0-----:R-:W-:-:S05]  /*5220*/  @!P6 LEA R8, P5, R228, R11, 0x1 ;  /* 0x0000000be408e211 */ /* 0x001fca00078a08ff */
[----:B-----5:R-:W-:Y:S02]  /*5230*/  @!P6 IMAD.X R9, R10, 0x1, R24, P5 ;  /* 0x000000010a09e824 */ /* 0x020fe400028e0618 */
[----:B------:R-:W5:Y:S01]  /*5240*/  LDL R24, [R1+0x44] ;  /* 0x0000440001187983 */ /* 0x000f620000100800 */
[----:B------:R-:W-:-:S05]  /*5250*/  VIADD R14, R18, 0x120 ;  /* 0x00000120120e7836 */ /* 0x000fca0000000000 */
[----:B------:R-:W-:Y:S01]  /*5260*/  ISETP.GE.AND P5, PT, R14, UR4, PT ;  /* 0x000000040e007c0c */ /* 0x000fe2000bfa6270 */
[----:B-1----:R0:W-:-:S12]  /*5270*/  @!P6 ST.E.128 desc[UR40][R8.64], R4 ;  /* 0x000000040800e985 */ /* 0x0021d8000c101d28 */
[----:B------:R-:W1:Y:S01]  /*5280*/  @!P5 LDS.128 R4, [R12+0x8400] ;  /* 0x008400000c04d984 */ /* 0x000e620000000c00 */
[----:B0-----:R-:W-:-:S05]  /*5290*/  @!P5 LEA R8, P6, R226, R11, 0x1 ;  /* 0x0000000be208d211 */ /* 0x001fca00078c08ff */
[----:B----4-:R-:W-:Y:S02]  /*52a0*/  @!P5 IMAD.X R9, R10, 0x1, R15, P6 ;  /* 0x000000010a09d824 */ /* 0x010fe400030e060f */
[----:B------:R-:W4:Y:S01]  /*52b0*/  LDL R15, [R1+0x48] ;  /* 0x00004800010f7983 */ /* 0x000f220000100800 */
[----:B------:R-:W-:-:S05]  /*52c0*/  VIADD R14, R18, 0x140 ;  /* 0x00000140120e7836 */ /* 0x000fca0000000000 */
[----:B------:R-:W-:Y:S01]  /*52d0*/  ISETP.GE.AND P6, PT, R14, UR4, PT ;  /* 0x000000040e007c0c */ /* 0x000fe2000bfc6270 */
[----:B-1----:R0:W-:-:S12]  /*52e0*/  @!P5 ST.E.128 desc[UR40][R8.64], R4 ;  /* 0x000000040800d985 */ /* 0x0021d8000c101d28 */
[----:B------:R-:W1:Y:S01]  /*52f0*/  @!P6 LDS.128 R4, [R13+0xa400] ;  /* 0x00a400000d04e984 */ /* 0x000e620000000c00 */
[----:B------:R-:W-:Y:S01]  /*5300*/  VIADD R14, R18, 0x160 ;  /* 0x00000160120e7836 */ /* 0x000fe20000000000 */
[----:B0-----:R-:W-:-:S05]  /*5310*/  @!P6 LEA R8, P5, R219, R11, 0x1 ;  /* 0x0000000bdb08e211 */ /* 0x001fca00078a08ff */
[----:B---3--:R-:W-:Y:S01]  /*5320*/  @!P6 IMAD.X R9, R10, 0x1, R54, P5 ;  /* 0x000000010a09e824 */ /* 0x008fe200028e0636 */
[----:B------:R-:W-:-:S04]  /*5330*/  ISETP.GE.AND P5, PT, R14, UR4, PT ;  /* 0x000000040e007c0c */ /* 0x000fc8000bfa6270 */
[----:B-1----:R0:W-:Y:S09]  /*5340*/  @!P6 ST.E.128 desc[UR40][R8.64], R4 ;  /* 0x000000040800e985 */ /* 0x0021f2000c101d28 */
[----:B------:R-:W1:Y:S01]  /*5350*/  @!P5 LDS.128 R4, [R12+0xa400] ;  /* 0x00a400000c04d984 */ /* 0x000e620000000c00 */
[----:B------:R-:W-:Y:S01]  /*5360*/  VIADD R14, R18, 0x180 ;  /* 0x00000180120e7836 */ /* 0x000fe20000000000 */
[----:B0-----:R-:W-:-:S05]  /*5370*/  @!P5 LEA R8, P6, R216, R11, 0x1 ;  /* 0x0000000bd808d211 */ /* 0x001fca00078c08ff */
[----:B------:R-:W-:Y:S01]  /*5380*/  @!P5 IMAD.X R9, R10, 0x1, R27, P6 ;  /* 0x000000010a09d824 */ /* 0x000fe200030e061b */
        /* <DEDUP_REMOVED lines=11> */
[----:B--2---:R-:W-:Y:S01]  /*5440*/  @!P5 IMAD.X R9, R10, 0x1, R25, P6 ;  /* 0x000000010a09d824 */ /* 0x004fe200030e0619 */
[----:B------:R-:W-:-:S04]  /*5450*/  ISETP.GE.AND P6, PT, R14, UR4, PT ;  /* 0x000000040e007c0c */ /* 0x000fc8000bfc6270 */
[----:B-1----:R0:W-:Y:S09]  /*5460*/  @!P5 ST.E.128 desc[UR40][R8.64], R4 ;  /* 0x000000040800d985 */ /* 0x0021f2000c101d28 */
[----:B------:R-:W1:Y:S01]  /*5470*/  @!P6 LDS.128 R4, [R13+0xe400] ;  /* 0x00e400000d04e984 */ /* 0x000e620000000c00 */
[----:B------:R-:W-:Y:S01]  /*5480*/  VIADD R14, R18, 0x1e0 ;  /* 0x000001e0120e7836 */ /* 0x000fe20000000000 */
[----:B0-----:R-:W-:-:S05]  /*5490*/  @!P6 LEA R8, P5, R212, R11, 0x1 ;  /* 0x0000000bd408e211 */ /* 0x001fca00078a08ff */
[----:B-----5:R-:W-:Y:S01]  /*54a0*/  @!P6 IMAD.X R9, R10, 0x1, R24, P5 ;  /* 0x000000010a09e824 */ /* 0x020fe200028e0618 */
[----:B------:R-:W-:-:S04]  /*54b0*/  ISETP.GE.AND P5, PT, R14, UR4, PT ;  /* 0x000000040e007c0c */ /* 0x000fc8000bfa6270 */
[----:B-1----:R0:W-:Y:S09]  /*54c0*/  @!P6 ST.E.128 desc[UR40][R8.64], R4 ;  /* 0x000000040800e985 */ /* 0x0021f2000c101d28 */
[----:B------:R-:W1:Y:S01]  /*54d0*/  @!P5 LDS.128 R4, [R12+0xe400] ;  /* 0x00e400000c04d984 */ /* 0x000e620000000c00 */
[----:B0-----:R-:W-:-:S05]  /*54e0*/  @!P5 LEA R8, P6, R210, R11, 0x1 ;  /* 0x0000000bd208d211 */ /* 0x001fca00078c08ff */
[----:B----4-:R-:W-:-:S05]  /*54f0*/  @!P5 IMAD.X R9, R10, 0x1, R15, P6 ;  /* 0x000000010a09d824 */ /* 0x010fca00030e060f */
[----:B-1----:R0:W-:Y:S03]  /*5500*/  @!P5 ST.E.128 desc[UR40][R8.64], R4 ;  /* 0x000000040800d985 */ /* 0x0021e6000c101d28 */
.L_x_2589:
[----:B------:R-:W-:Y:S05]  /*5510*/  BSYNC B0 ;  /* 0x0000000000007941 */ /* 0x000fea0003800000 */
.L_x_2588:
[----:B------:R-:W-:Y:S01]  /*5520*/  @!PT LDS RZ, [RZ] ;  /* 0x00000000fffff984 */ /* 0x000fe20000000800 */
[----:B------:R-:W-:Y:S01]  /*5530*/  @!PT LDS RZ, [RZ] ;  /* 0x00000000fffff984 */ /* 0x000fe20000000800 */
[----:B------:R-:W-:Y:S01]  /*5540*/  @!PT LDS RZ, [RZ] ;  /* 0x00000000fffff984 */ /* 0x000fe20000000800 */
[----:B------:R-:W-:Y:S01]  /*5550*/  @!PT LDS RZ, [RZ] ;  /* 0x00000000fffff984 */ /* 0x000fe20000000800 */
[----:B------:R5:W-:Y:S06]  /*5560*/  MEMBAR.ALL.CTA ;  /* 0x0000000000007992 */ /* 0x000bec0000008000 */
[----:B-----5:R-:W5:Y:S01]  /*5570*/  FENCE.VIEW.ASYNC.S ;  /* 0x00000000000073c6 */ /* 0x020f620000000000 */
[----:B------:R-:W-:Y:S02]  /*5580*/  VIADD R187, R187, 0x1 ;  /* 0x00000001bbbb7836 */ /* 0x000fe40000000000 */
[----:B0-2---:R-:W-:Y:S01]  /*5590*/  @!P0 VIADD R60, R60, 0x28cc0 ;  /* 0x00028cc03c3c8836 */ /* 0x005fe20000000000 */
[----:B-----5:R0:W-:Y:S02]  /*55a0*/  BAR.SYNC.DEFER_BLOCKING R46, 0x80 ;  /* 0x0002002e0000751d */ /* 0x0201e40000010000 */
[----:B------:R-:W-:-:S02]  /*55b0*/  ISETP.NE.AND P5, PT, R187, 0x2, PT ;  /* 0x00000002bb00780c */ /* 0x000fc40003fa5270 */
[----:B------:R-:W-:Y:S02]  /*55c0*/  @!P0 PRMT R60, RZ, 0x654, R60 ;  /* 0x00000654ff3c8816 */ /* 0x000fe4000000003c */
[----:B------:R-:W-:Y:S02]  /*55d0*/  SEL R4, RZ, 0x1, P5 ;  /* 0x00000001ff047807 */ /* 0x000fe40002800000 */
[----:B------:R-:W-:Y:S02]  /*55e0*/  SEL R187, R187, RZ, P5 ;  /* 0x000000ffbbbb7207 */ /* 0x000fe40002800000 */
[----:B------:R-:W-:Y:S01]  /*55f0*/  LOP3.LUT R191, R191, R4, RZ, 0x3c, !PT ;  /* 0x00000004bfbf7212 */ /* 0x000fe200078e3cff */
[----:B------:R0:W-:Y:S01]  /*5600*/  @!P0 SYNCS.ARRIVE.TRANS64.RED.A1T0 RZ, [R60+URZ], RZ ;  /* 0x000000ff3cff89a7 */ /* 0x0001e2000810043f */
[----:B------:R-:W-:Y:S01]  /*5610*/  PLOP3.LUT P0, PT, PT, PT, PT, 0x8, 0x0 ;  /* 0x000000000000781c */ /* 0x000fe20003f0e170 */
[----:B------:R-:W-:-:S12]  /*5620*/  @P4 BRA `(.L_x_2590) ;  /* 0xffffffd400dc4947 */ /* 0x000fd8000383ffff */
.L_x_2553:
[----:B------:R-:W-:Y:S04]  /*5630*/  BSSY B0, `(.L_x_2591) ;  /* 0x0000004000007945 */ /* 0x000fe80003800000 */
[----:B------:R-:W-:Y:S05]  /*5640*/  @P0 BRA `(.L_x_2592) ;  /* 0x0000000000080947 */ /* 0x000fea0003800000 */
[----:B------:R-:W2:Y:S02]  /*5650*/  FENCE.VIEW.ASYNC.G ;  /* 0x00000000000073c6 */ /* 0x000ea40000000100 */
[----:B--2---:R-:W-:Y:S06]  /*5660*/  BAR.ARV 0xc, 0x180 ;  /* 0x0306000000007b1d */ /* 0x004fec0000002000 */
.L_x_2592:
[----:B------:R-:W-:Y:S05]  /*5670*/  BSYNC B0 ;  /* 0x0000000000007941 */ /* 0x000fea0003800000 */
.L_x_2591:
[----:B------:R-:W-:Y:S01]  /*5680*/  UISETP.NE.AND UP0, UPT, UR39, 0x1, UPT ;  /* 0x000000012700788c */ /* 0x000fe2000bf05270 */
[----:B------:R-:W-:Y:S05]  /*5690*/  BSSY B7, `(.L_x_2593) ;  /* 0x0001085000077945 */ /* 0x000fea0003800000 */
[----:B------:R-:W-:-:S13]  /*56a0*/  PLOP3.LUT P0, PT, PT, PT, UP0, 0x80, 0x0 ;  /* 0x000000000000781c */ /* 0x000fda0003f0f008 */
[----:B------:R-:W-:Y:S05]  /*56b0*/  @!P0 BRA `(.L_x_2594) ;  /* 0x0000002400508947 */ /* 0x000fea0003800000 */
[----:B------:R-:W2:Y:S01]  /*56c0*/  LDC R0, c[0x0][0x448] ;  /* 0x00011200ff007b82 */ /* 0x000ea20000000800 */
[----:B------:R-:W-:-:S07]  /*56d0*/  IADD3 R23, R184, 0x1, -R23 ;  /* 0x00000001b8177810 */ /* 0x000fce0007ffe817 */
[----:B------:R-:W0:Y:S01]  /*56e0*/  LDC.64 R4, c[0x0][0x9e0] ;  /* 0x00027800ff047b82 */ /* 0x000e220000000a00 */
[----:B--2---:R-:W-:Y:S01]  /*56f0*/  ISETP.NE.AND P1, PT, R0, 0x1, PT ;  /* 0x000000010000780c */ /* 0x004fe20003f25270 */
[----:B------:R-:W-:Y:S01]  /*5700*/  VIADD R0, R196, 0x3f ;  /* 0x0000003fc4007836 */ /* 0x000fe20000000000 */
[----:B0-----:R-:W-:-:S11]  /*5710*/  ISETP.GE.AND P2, PT, R5, 0x1, PT ;  /* 0x000000010500780c */ /* 0x001fd60003f46270 */
[----:B------:R-:W0:Y:S08]  /*5720*/  @P1 LDC R3, c[0x0][0x44c] ;  /* 0x00011300ff031b82 */ /* 0x000e300000000800 */
[----:B------:R-:W2:Y:S01]  /*5730*/  @P1 LDC R6, c[0x0][0x450] ;  /* 0x00011400ff061b82 */ /* 0x000ea20000000800 */
[----:B0-----:R-:W-:-:S05]  /*5740*/  @P1 IMAD.HI.U32 R3, R0, R3, RZ ;  /* 0x0000000300031227 */ /* 0x001fca00078e00ff */
[----:B--2---:R-:W-:-:S05]  /*5750*/  @P1 SHF.R.U32.HI R0, RZ, R6, R3 ;  /* 0x00000006ff001219 */ /* 0x004fca0000011603 */
        /* <DEDUP_REMOVED lines=14> */
.L_x_2597:
[----:B------:R-:W-:-:S13]  /*5840*/  ISETP.NE.AND P0, PT, R5, 0x1, PT ;  /* 0x000000010500780c */ /* 0x000fda0003f05270 */
[----:B------:R-:W0:Y:S02]  /*5850*/  @P0 LDC.64 R6, c[0x0][0x9e8] ;  /* 0x00027a00ff060b82 */ /* 0x000e240000000a00 */
[----:B0-----:R-:W-:-:S05]  /*5860*/  @P0 IMAD.HI.U32 R6, R0, R6, RZ ;  /* 0x0000000600060227 */ /* 0x001fca00078e00ff */
[----:B------:R-:W-:-:S07]  /*5870*/  @P0 SHF.R.U32.HI R0, RZ, R7, R6 ;  /* 0x00000007ff000219 */ /* 0x000fce0000011606 */
.L_x_2598:
[----:B------:R-:W-:Y:S05]  /*5880*/  BSYNC B0 ;  /* 0x0000000000007941 */ /* 0x000fea0003800000 */
.L_x_2596:
[----:B------:R-:W-:-:S05]  /*5890*/  IMAD R3, R0, R5, R5 ;  /* 0x0000000500037224 */ /* 0x000fca00078e0205 */
[----:B------:R-:W-:-:S07]  /*58a0*/  VIMNMX R4, R4, R3, PT ;  /* 0x0000000304047248 */ /* 0x000fce0003fe0100 */
.L_x_2595:
[----:B------:R-:W0:Y:S01]  /*58b0*/  @P1 LDC R7, c[0x0][0x44c] ;  /* 0x00011300ff071b82 */ /* 0x000e220000000800 */
[----:B------:R-:W-:Y:S01]  /*58c0*/  VIADD R4, R4, 0x3f ;  /* 0x0000003f04047836 */ /* 0x000fe20000000000 */
[----:B------:R-:W-:Y:S01]  /*58d0*/  ULDC UR4, c[0x0][0x9dc] ;  /* 0x0002770000047ab9 */ /* 0x000fe20000000800 */
[----:B------:R-:W-:-:S03]  /*58e0*/  IMAD.MOV.U32 R0, RZ, RZ, R196 ;  /* 0x000000ffff007224 */ /* 0x000fc600078e00c4 */
[----:B------:R-:W-:Y:S02]  /*58f0*/  SHF.R.S32.HI R3, RZ, 0x1f, R4 ;  /* 0x0000001fff037819 */ /* 0x000fe40000011404 */
[----:B------:R-:W2:Y:S02]  /*5900*/  @P1 LDC R6, c[0x0][0x450] ;  /* 0x00011400ff061b82 */ /* 0x000ea40000000800 */
[----:B------:R-:W-:-:S04]  /*5910*/  LEA.HI R3, R3, R4, RZ, 0x6 ;  /* 0x0000000403037211 */ /* 0x000fc800078f30ff */
[----:B------:R-:W-:-:S04]  /*5920*/  SHF.R.S32.HI R3, RZ, 0x6, R3 ;  /* 0x00000006ff037819 */ /* 0x000fc80000011403 */
[----:B------:R-:W-:Y:S01]  /*5930*/  VIMNMX R38, R38, R3, PT ;  /* 0x0000000326267248 */ /* 0x000fe20003fe0100 */
[----:B0-----:R-:W-:-:S05]  /*5940*/  @P1 IMAD.HI.U32 R7, R196, R7, RZ ;  /* 0x00000007c4071227 */ /* 0x001fca00078e00ff */
[----:B--2---:R-:W-:-:S05]  /*5950*/  @P1 SHF.R.U32.HI R0, RZ, R6, R7 ;  /* 0x00000006ff001219 */ /* 0x004fca0000011607 */
        /* <DEDUP_REMOVED lines=13> */
.L_x_2601:
[----:B------:R-:W-:-:S13]  /*5a30*/  ISETP.NE.AND P0, PT, R5, 0x1, PT ;  /* 0x000000010500780c */ /* 0x000fda0003f05270 */
[----:B------:R-:W0:Y:S02]  /*5a40*/  @P0 LDC.64 R6, c[0x0][0x9e8] ;  /* 0x00027a00ff060b82 */ /* 0x000e240000000a00 */
[----:B0-----:R-:W-:-:S05]  /*5a50*/  @P0 IMAD.HI.U32 R6, R37, R6, RZ ;  /* 0x0000000625060227 */ /* 0x001fca00078e00ff */
[----:B------:R-:W-:-:S07]  /*5a60*/  @P0 SHF.R.U32.HI R37, RZ, R7, R6 ;  /* 0x00000007ff250219 */ /* 0x000fce0000011606 */
.L_x_2602:
[----:B------:R-:W-:Y:S05]  /*5a70*/  BSYNC B0 ;  /* 0x0000000000007941 */ /* 0x000fea0003800000 */
.L_x_2600:
[----:B------:R-:W-:-:S05]  /*5a80*/  IMAD R5, R37, R5, RZ ;  /* 0x0000000525057224 */ /* 0x000fca00078e02ff */
[----:B------:R-:W-:-:S07]  /*5a90*/  VIMNMX R0, R0, R5, !PT ;  /* 0x0000000500007248 */ /* 0x000fce0007fe0100 */
.L_x_2599:
[----:B------:R-:W-:Y:S01]  /*5aa0*/  SHF.R.S32.HI R3, RZ, 0x1f, R0 ;  /* 0x0000001fff037819 */ /* 0x000fe20000011400 */
[----:B------:R-:W-:Y:S03]  /*5ab0*/  BSSY B0, `(.L_x_2603) ;  /* 0x0000027000007945 */ /* 0x000fe60003800000 */
[----:B------:R-:W-:-:S04]  /*5ac0*/  LEA.HI R3, R3, R0, RZ, 0x6 ;  /* 0x0000000003037211 */ /* 0x000fc800078f30ff */
[----:B------:R-:W-:-:S04]  /*5ad0*/  SHF.R.S32.HI R3, RZ, 0x6, R3 ;  /* 0x00000006ff037819 */ /* 0x000fc80000011403 */
[----:B------:R-:W-:Y:S01]  /*5ae0*/  VIMNMX R9, RZ, R3, !PT ;  /* 0x00000003ff097248 */ /* 0x000fe20007fe0100 */
[----:B------:R-:W-:-:S03]  /*5af0*/  IMAD.MOV.U32 R3, RZ, RZ, RZ ;  /* 0x000000ffff037224 */ /* 0x000fc600078e00ff */
[----:B------:R-:W-:-:S13]  /*5b00*/  ISETP.GT.AND P0, PT, R38, R9, PT ;  /* 0x000000092600720c */ /* 0x000fda0003f04270 */
[----:B------:R-:W-:Y:S05]  /*5b10*/  @!P0 BRA `(.L_x_2604) ;  /* 0x0000000000808947 */ /* 0x000fea0003800000 */
[----:B------:R-:W2:Y:S01]  /*5b20*/  LDL R4, [R1+0x4c] ;  /* 0x00004c0001047983 */ /* 0x000ea20000100800 */
[----:B------:R-:W-:Y:S01]  /*5b30*/  ULDC UR4, c[0x0][0x9f0] ;  /* 0x00027c0000047ab9 */ /* 0x000fe20000000800 */
[----:B--2---:R-:W-:-:S04]  /*5b40*/  ISETP.NE.AND P0, PT, R4, RZ, PT ;  /* 0x000000ff0400720c */ /* 0x004fc80003f05270 */
[----:B-1----:R-:W-:-:S04]  /*5b50*/  SEL R11, R4, UR4, P0 ;  /* 0x00000004040b7c07 */ /* 0x002fc80008000000 */
[-C--:B------:R-:W-:Y:S02]  /*5b60*/  IABS R6, R11.reuse ;  /* 0x0000000b00067213 */ /* 0x080fe40000000000 */
[----:B------:R-:W-:Y:S02]  /*5b70*/  IADD3 R0, R11, -0x1, R38 ;  /* 0xffffffff0b007810 */ /* 0x000fe40007ffe026 */
[----:B------:R-:W0:Y:S01]  /*5b80*/  I2F.RP R3, R6 ;  /* 0x0000000600037306 */ /* 0x000e220000209400 */
[----:B----4-:R-:W-:Y:S02]  /*5b90*/  IABS R10, R11 ;  /* 0x0000000b000a7213 */ /* 0x010fe40000000000 */
        /* <DEDUP_REMOVED lines=24> */
.L_x_2604:
[----:B------:R-:W-:Y:S05]  /*5d20*/  BSYNC B0 ;  /* 0x0000000000007941 */ /* 0x000fea0003800000 */
.L_x_2603:
[----:B------:R-:W2:Y:S01]  /*5d30*/  LDL R0, [R1+0x54] ;  /* 0x0000540001007983 */ /* 0x000ea20000100800 */
        /* <DEDUP_REMOVED lines=43> */
[----:B---3--:R-:W-:Y:S02]  /*5ff0*/  CS2R R68, SRZ ;  /* 0x0000000000447805 */ /* 0x008fe4000001ff00 */
        /* <DEDUP_REMOVED lines=21> */
[----:B--2---:R-:W-:-:S05]  /*6150*/  IMAD R0, R0, R3, R9 ;  /* 0x0000000300007224 */ /* 0x004fca00078e0209 */
[----:B------:R-:W-:Y:S02]  /*6160*/  VIADDMNMX R3, R0, R3, R38, PT ;  /* 0x0000000300037246 */ /* 0x000fe40003800126 */
[----:B------:R-:W-:Y:S02]  /*6170*/  CS2R R38, SRZ ;  /* 0x0000000000267805 */ /* 0x000fe4000001ff00 */
        /* <DEDUP_REMOVED lines=16> */
.L_x_2606:
[C---:B------:R-:W-:Y:S01]  /*6280*/  IMAD R12, R17.reuse, 0x8, R2 ;  /* 0x00000008110c7824 */ /* 0x040fe200078e0202 */
[----:B------:R-:W-:Y:S01]  /*6290*/  SHF.L.U32 R5, R22, 0x1f, RZ ;  /* 0x0000001f16057819 */ /* 0x000fe200000006ff */
[----:B------:R-:W-:Y:S01]  /*62a0*/  VIADD R4, R2, 0x26800 ;  /* 0x0002680002047836 */ /* 0x000fe20000000000 */
[----:B------:R-:W-:Y:S01]  /*62b0*/  BSSY B0, `(.L_x_2607) ;  /* 0x0000008000007945 */ /* 0x000fe20003800000 */
[----:B------:R-:W-:Y:S01]  /*62c0*/  IMAD R6, R17, 0x1000, R20 ;  /* 0x0000100011067824 */ /* 0x000fe200078e0214 */
[----:B------:R-:W0:Y:S01]  /*62d0*/  SYNCS.PHASECHK.TRANS64.TRYWAIT P1, [R12+URZ+0x28c50], R5 ;  /* 0x028c50050c0075a7 */ /* 0x000e22000802017f */
[----:B------:R-:W-:Y:S01]  /*62e0*/  IMAD.MOV.U32 R7, RZ, RZ, 0x40000040 ;  /* 0x40000040ff077424 */ /* 0x000fe200078e00ff */
[----:B------:R-:W-:-:S04]  /*62f0*/  SHF.R.U32.HI R4, RZ, 0x4, R4 ;  /* 0x00000004ff047819 */ /* 0x000fc80000011604 */
[----:B------:R-:W-:-:S04]  /*6300*/  LOP3.LUT R4, R4, 0x3fff, RZ, 0xc0, !PT ;  /* 0x00003fff04047812 */ /* 0x000fc800078ec0ff */
[----:B------:R-:W-:Y:S01]  /*6310*/  LOP3.LUT R4, R4, 0x10000, RZ, 0xfc, !PT ;  /* 0x0001000004047812 */ /* 0x000fe200078efcff */
[----:B0-----:R-:W-:Y:S06]  /*6320*/  @!P1 BRA `(.L_x_2608) ;  /* 0x000001d800049947 */ /* 0x001fec0003800000 */
.L_x_2932:
[----:B------:R-:W-:Y:S05]  /*6330*/  BSYNC B0 ;  /* 0x0000000000007941 */ /* 0x000fea0003800000 */
.L_x_2607:
[----:B------:R-:W-:Y:S01]  /*6340*/  BAR.SYNC.DEFER_BLOCKING 0xe, 0x100 ;  /* 0x0384000000007b1d */ /* 0x000fe20000010000 */
[----:B0-----:R-:W-:Y:S01]  /*6350*/  IMAD.MOV.U32 R5, RZ, RZ, 0x40000040 ;  /* 0x40000040ff057424 */ /* 0x001fe200078e00ff */
[C---:B------:R-:W-:Y:S01]  /*6360*/  R2UR UR14, R6.reuse ;  /* 0x00000000060e72ca */ /* 0x040fe200000e0000 */
[----:B----4-:R-:W-:Y:S01]  /*6370*/  VIADD R10, R6, 0x100 ;  /* 0x00000100060a7836 */ /* 0x010fe20000000000 */
[----:B------:R-:W-:Y:S01]  /*6380*/  R2UR UR15, R7 ;  /* 0x00000000070f72ca */ /* 0x000fe200000e0000 */
[----:B-1----:R-:W-:Y:S01]  /*6390*/  IMAD.MOV.U32 R11, RZ, RZ, 0x40000040 ;  /* 0x40000040ff0b7424 */ /* 0x002fe200078e00ff */
        /* <DEDUP_REMOVED lines=17> */
[----:B-----5:R-:W-:Y:S01]  /*64b0*/  WARPGROUP.ARRIVE ;  /* 0x00000000000079c5 */ /* 0x020fe20000000000 */
        /* <DEDUP_REMOVED lines=24> */
.L_x_2609:
[----:B------:R-:W-:Y:S01]  /*6640*/  VIADD R3, R3, 0xfffffffe ;  /* 0xfffffffe03037836 */ /* 0x000fe20000000000 */
[----:B------:R-:W-:Y:S01]  /*6650*/  BSSY B0, `(.L_x_2610) ;  /* 0x00000cc000007945 */ /* 0x000fe20003800000 */
[----:B------:R-:W-:-:S03]  /*6660*/  VIADD R12, R12, 0x28c60 ;  /* 0x00028c600c0c7836 */ /* 0x000fc60000000000 */
[----:B------:R-:W-:Y:S02]  /*6670*/  ISETP.GE.AND P1, PT, R3, R0, PT ;  /* 0x000000000300720c */ /* 0x000fe40003f26270 */
[----:B------:R-:W-:-:S04]  /*6680*/  PRMT R12, R186, 0x654, R12 ;  /* 0x00000654ba0c7816 */ /* 0x000fc8000000000c */
[----:B------:R0:W-:Y:S07]  /*6690*/  SYNCS.ARRIVE.TRANS64.RED.A1T0 RZ, [R12+URZ], RZ ;  /* 0x000000ff0cff79a7 */ /* 0x0001ee000810043f */
[----:B------:R-:W-:Y:S05]  /*66a0*/  @!P1 BRA `(.L_x_2611) ;  /* 0x0000000c00189947 */ /* 0x000fea0003800000 */
.L_x_2618:
[----:B------:R-:W-:Y:S01]  /*66b0*/  BAR.SYNC.DEFER_BLOCKING 0xe, 0x100 ;  /* 0x0384000000007b1d */ /* 0x000fe20000010000 */
[----:B0-----:R-:W-:Y:S01]  /*66c0*/  IMAD R12, R17, 0x40, R194 ;  /* 0x00000040110c7824 */ /* 0x001fe200078e02c2 */
[----:B------:R-:W-:Y:S01]  /*66d0*/  ISETP.GT.AND P2, PT, R3, R0, PT ;  /* 0x000000000300720c */ /* 0x000fe20003f44270 */
[----:B------:R-:W-:Y:S02]  /*66e0*/  VIADD R17, R17, 0x1 ;  /* 0x0000000111117836 */ /* 0x000fe40000000000 */
[----:B------:R-:W-:Y:S02]  /*66f0*/  IMAD R12, R12, 0x4, R2 ;  /* 0x000000040c0c7824 */ /* 0x000fe400078e0202 */
[----:B------:R-:W-:Y:S01]  /*6700*/  VIADD R3, R3, 0xffffffff ;  /* 0xffffffff03037836 */ /* 0x000fe20000000000 */
[----:B------:R-:W-:-:S04]  /*6710*/  ISETP.NE.AND P1, PT, R17, 0x2, PT ;  /* 0x000000021100780c */ /* 0x000fc80003f25270 */
[----:B------:R-:W-:Y:S01]  /*6720*/  SEL R17, R17, RZ, P1 ;  /* 0x000000ff11117207 */ /* 0x000fe20000800000 */
[----:B------:R-:W0:Y:S04]  /*6730*/  LDS R13, [R12+0x28800] ;  /* 0x028800000c0d7984 */ /* 0x000e280000000800 */
[----:B-1----:R-:W1:Y:S01]  /*6740*/  LDS R12, [R12+0x28820] ;  /* 0x028820000c0c7984 */ /* 0x002e620000000800 */
        /* <DEDUP_REMOVED lines=132> */
.L_x_2612:
[----:B------:R-:W-:Y:S01]  /*6f90*/  IMAD R21, R17, 0x8, R2 ;  /* 0x0000000811157824 */ /* 0x000fe200078e0202 */
[----:B------:R-:W-:-:S04]  /*6fa0*/  SHF.L.U32 R12, R22, 0x1f, RZ ;  /* 0x0000001f160c7819 */ /* 0x000fc800000006ff */
[----:B------:R0:W1:Y:S01]  /*6fb0*/  SYNCS.PHASECHK.TRANS64.TRYWAIT P1, [R21+URZ+0x28c50], R12 ;  /* 0x028c500c150075a7 */ /* 0x000062000802017f */
[----:B------:R-:W-:Y:S05]  /*6fc0*/  @!P0 BRA `(.L_x_2613) ;  /* 0x0000000000048947 */ /* 0x000fea0003800000 */
[----:B------:R-:W-:Y:S01]  /*6fd0*/  BPT.TRAP 0x1 ;  /* 0x000000040000795c */ /* 0x000fe20000300000 */
.L_x_2613:
[----:B------:R-:W-:Y:S04]  /*6fe0*/  BSSY B1, `(.L_x_2614) ;  /* 0x0000004000017945 */ /* 0x000fe80003800000 */
[----:B-1----:R-:W-:Y:S05]  /*6ff0*/  @P1 BRA `(.L_x_2615) ;  /* 0x0000000000081947 */ /* 0x002fea0003800000 */
[----:B------:R-:W1:Y:S02]  /*7000*/  SYNCS.PHASECHK.TRANS64.TRYWAIT P1, [R21+URZ+0x28c50], R12 ;  /* 0x028c500c150075a7 */ /* 0x000e64000802017f */
[----:B-1----:R-:W-:Y:S05]  /*7010*/  @!P1 BRA `(.L_x_2616) ;  /* 0x000001c800dc9947 */ /* 0x002fea0003800000 */
.L_x_2615:
[----:B------:R-:W-:Y:S05]  /*7020*/  BSYNC B1 ;  /* 0x0000000000017941 */ /* 0x000fea0003800000 */
.L_x_2614:
[----:B01----:R-:W-:Y:S01]  /*7030*/  IMAD R12, R17, 0x1000, R20 ;  /* 0x00001000110c7824 */ /* 0x003fe200078e0214 */
[----:B------:R-:W-:Y:S01]  /*7040*/  R2UR UR4, R4 ;  /* 0x00000000040472ca */ /* 0x000fe200000e0000 */
[----:B------:R-:W-:Y:S01]  /*7050*/  IMAD.MOV.U32 R13, RZ, RZ, 0x40000040 ;  /* 0x40000040ff0d7424 */ /* 0x000fe200078e00ff */
[----:B------:R-:W-:Y:S01]  /*7060*/  R2UR UR5, R5 ;  /* 0x00000000050572ca */ /* 0x000fe200000e0000 */
[----:B------:R-:W-:Y:S01]  /*7070*/  WARPGROUP.ARRIVE ;  /* 0x00000000000079c5 */ /* 0x000fe20000000000 */
[C---:B------:R-:W-:Y:S01]  /*7080*/  R2UR UR6, R12.reuse ;  /* 0x000000000c0672ca */ /* 0x040fe200000e0000 */
[----:B------:R-:W-:Y:S01]  /*7090*/  VIADD R14, R12, 0x80 ;  /* 0x000000800c0e7836 */ /* 0x000fe20000000000 */
[----:B------:R-:W-:Y:S01]  /*70a0*/  R2UR UR7, R13 ;  /* 0x000000000d0772ca */ /* 0x000fe200000e0000 */
[----:B------:R-:W-:Y:S02]  /*70b0*/  IMAD.MOV.U32 R15, RZ, RZ, 0x40000040 ;  /* 0x40000040ff0f7424 */ /* 0x000fe400078e00ff */
[----:B------:R-:W-:-:S10]  /*70c0*/  IMAD.MOV.U32 R13, RZ, RZ, 0x40000040 ;  /* 0x40000040ff0d7424 */ /* 0x000fd400078e00ff */
        /* <DEDUP_REMOVED lines=27> */
[----:B------:R-:W-:Y:S03]  /*7280*/  HGMMA.64x256x16.F32.BF16 R24, gdesc[UR4].tnspB, R24, gsb0 ;  /* 0x43e00000041879f0 */ /* 0x000fe60008001818 */
[----:B------:R-:W-:Y:S02]  /*7290*/  WARPGROUP.DEPBAR.LE gsb0, 0x0 ;  /* 0x00008000000079c5 */ /* 0x000fe40000010000 */
[----:B------:R-:W-:Y:S06]  /*72a0*/  BAR.ARV 0xf, 0x100 ;  /* 0x03c4000000007b1d */ /* 0x000fec0000002000 */
[----:B------:R-:W-:Y:S05]  /*72b0*/  @!P0 BRA `(.L_x_2617) ;  /* 0x0000000000048947 */ /* 0x000fea0003800000 */
[----:B------:R-:W-:Y:S01]  /*72c0*/  BPT.TRAP 0x1 ;  /* 0x000000040000795c */ /* 0x000fe20000300000 */
.L_x_2617:
[----:B------:R-:W-:-:S05]  /*72d0*/  VIADD R21, R21, 0x28c60 ;  /* 0x00028c6015157836 */ /* 0x000fca0000000000 */
[----:B------:R-:W-:-:S04]  /*72e0*/  PRMT R21, R186, 0x654, R21 ;  /* 0x00000654ba157816 */ /* 0x000fc80000000015 */
[----:B------:R1:W-:Y:S01]  /*72f0*/  SYNCS.ARRIVE.TRANS64.RED.A1T0 RZ, [R21+URZ], RZ ;  /* 0x000000ff15ff79a7 */ /* 0x0003e2000810043f */
[----:B------:R-:W-:Y:S05]  /*7300*/  @P2 BRA `(.L_x_2618) ;  /* 0xfffffff000e82947 */ /* 0x000fea000383ffff */
.L_x_2611:
[----:B------:R-:W-:Y:S05]  /*7310*/  BSYNC B0 ;  /* 0x0000000000007941 */ /* 0x000fea0003800000 */
.L_x_2610:
        /* <DEDUP_REMOVED lines=142> */
.L_x_2594:
        /* <DEDUP_REMOVED lines=24> */
.L_x_2621:
[----:B------:R-:W-:-:S13]  /*7d80*/  ISETP.NE.AND P0, PT, R5, 0x1, PT ;  /* 0x000000010500780c */ /* 0x000fda0003f05270 */
[----:B------:R-:W0:Y:S02]  /*7d90*/  @P0 LDC.64 R6, c[0x0][0x9e8] ;  /* 0x00027a00ff060b82 */ /* 0x000e240000000a00 */
[----:B0-----:R-:W-:-:S05]  /*7da0*/  @P0 IMAD.HI.U32 R6, R0, R6, RZ ;  /* 0x0000000600060227 */ /* 0x001fca00078e00ff */
[----:B------:R-:W-:-:S07]  /*7db0*/  @P0 SHF.R.U32.HI R0, RZ, R7, R6 ;  /* 0x00000007ff000219 */ /* 0x000fce0000011606 */
.L_x_2622:
[----:B------:R-:W-:Y:S05]  /*7dc0*/  BSYNC B0 ;  /* 0x0000000000007941 */ /* 0x000fea0003800000 */
.L_x_2620:
[----:B------:R-:W-:-:S05]  /*7dd0*/  IMAD R3, R0, R5, R5 ;  /* 0x0000000500037224 */ /* 0x000fca00078e0205 */
[----:B------:R-:W-:-:S07]  /*7de0*/  VIMNMX R4, R4, R3, PT ;  /* 0x0000000304047248 */ /* 0x000fce0003fe0100 */
.L_x_2619:
        /* <DEDUP_REMOVED lines=24> */
.L_x_2625:
[----:B------:R-:W-:-:S13]  /*7f70*/  ISETP.NE.AND P0, PT, R5, 0x1, PT ;  /* 0x000000010500780c */ /* 0x000fda0003f05270 */
[----:B------:R-:W0:Y:S02]  /*7f80*/  @P0 LDC.64 R6, c[0x0][0x9e8] ;  /* 0x00027a00ff060b82 */ /* 0x000e240000000a00 */
[----:B0-----:R-:W-:-:S05]  /*7f90*/  @P0 IMAD.HI.U32 R6, R37, R6, RZ ;  /* 0x0000000625060227 */ /* 0x001fca00078e00ff */
[----:B------:R-:W-:-:S07]  /*7fa0*/  @P0 SHF.R.U32.HI R37, RZ, R7, R6 ;  /* 0x00000007ff250219 */ /* 0x000fce0000011606 */
.L_x_2626:
[----:B------:R-:W-:Y:S05]  /*7fb0*/  BSYNC B0 ;  /* 0x0000000000007941 */ /* 0x000fea0003800000 */
.L_x_2624:
[----:B------:R-:W-:-:S05]  /*7fc0*/  IMAD R5, R37, R5, RZ ;  /* 0x0000000525057224 */ /* 0x000fca00078e02ff */
[----:B------:R-:W-:-:S07]  /*7fd0*/  VIMNMX R0, R0, R5, !PT ;  /* 0x0000000500007248 */ /* 0x000fce0007fe0100 */
.L_x_2623:
[----:B------:R-:W-:Y:S01]  /*7fe0*/  SHF.R.S32.HI R3, RZ, 0x1f, R0 ;  /* 0x0000001fff037819 */ /* 0x000fe20000011400 */
[----:B------:R-:W-:Y:S01]  /*7ff0*/  BSSY B0, `(.L_x_2627) ;  /* 0x0000027000007945 */ /* 0x000fe20003800000 */
[----:B------:R-:W-:Y:S02]  /*8000*/  IMAD.MOV.U32 R168, RZ, RZ, RZ ;  /* 0x000000ffffa87224 */ /* 0x000fe400078e00ff */
[----:B------:R-:W-:-:S04]  /*8010*/  LEA.HI R3, R3, R0, RZ, 0x6 ;  /* 0x0000000003037211 */ /* 0x000fc800078f30ff */
[----:B------:R-:W-:-:S04]  /*8020*/  SHF.R.S32.HI R3, RZ, 0x6, R3 ;  /* 0x00000006ff037819 */ /* 0x000fc80000011403 */
[----:B------:R-:W-:-:S04]  /*8030*/  VIMNMX R207, RZ, R3, !PT ;  /* 0x00000003ffcf7248 */ /* 0x000fc80007fe0100 */
[----:B------:R-:W-:-:S13]  /*8040*/  ISETP.GT.AND P0, PT, R38, R207, PT ;  /* 0x000000cf2600720c */ /* 0x000fda0003f04270 */
[----:B------:R-:W-:Y:S05]  /*8050*/  @!P0 BRA `(.L_x_2628) ;  /* 0x0000000000808947 */ /* 0x000fea0003800000 */
[----:B------:R-:W2:Y:S01]  /*8060*/  LDL R4, [R1+0x4c] ;  /* 0x00004c0001047983 */ /* 0x000ea20000100800 */
[----:B------:R-:W-:Y:S01]  /*8070*/  ULDC UR4, c[0x0][0x9f0] ;  /* 0x00027c0000047ab9 */ /* 0x000fe20000000800 */
[----:B--2---:R-:W-:-:S04]  /*8080*/  ISETP.NE.AND P0, PT, R4, RZ, PT ;  /* 0x000000ff0400720c */ /* 0x004fc80003f05270 */
[----:B------:R-:W-:-:S04]  /*8090*/  SEL R9, R4, UR4, P0 ;  /* 0x0000000404097c07 */ /* 0x000fc80008000000 */
        /* <DEDUP_REMOVED lines=11> */
[----:B------:R0:W2:Y:S02]  /*8150*/  F2I.FTZ.U32.TRUNC.NTZ R5, R4 ;  /* 0x0000000400057305 */ /* 0x0000a4000021f000 */
[----:B0-----:R-:W-:Y:S02]  /*8160*/  IMAD.MOV.U32 R4, RZ, RZ, RZ ;  /* 0x000000ffff047224 */ /* 0x001fe400078e00ff */
[----:B--2---:R-:W-:-:S04]  /*8170*/  IMAD.MOV R7, RZ, RZ, -R5 ;  /* 0x000000ffff077224 */ /* 0x004fc800078e0a05 */
        /* <DEDUP_REMOVED lines=14> */
.L_x_2628:
[----:B------:R-:W-:Y:S05]  /*8260*/  BSYNC B0 ;  /* 0x0000000000007941 */ /* 0x000fea0003800000 */
.L_x_2627:
        /* <DEDUP_REMOVED lines=82> */
[----:B------:R-:W-:-:S04]  /*8790*/  LOP3.LUT R3, R3, 0x3fff, RZ, 0xc0, !PT ;  /* 0x00003fff03037812 */ /* 0x000fc800078ec0ff */
[----:B------:R-:W-:Y:S01]  /*87a0*/  LOP3.LUT R195, R3, 0x2000000, RZ, 0xfc, !PT ;  /* 0x0200000003c37812 */ /* 0x000fe200078efcff */
        /* <DEDUP_REMOVED lines=10> */
[----:B----4-:R-:W-:Y:S02]  /*8850*/  IMAD.U32 R10, RZ, RZ, UR4 ;  /* 0x00000004ff0a7e24 */ /* 0x010fe4000f8e00ff */
[----:B-1----:R-:W-:Y:S02]  /*8860*/  IMAD.U32 R11, RZ, RZ, UR5 ;  /* 0x00000005ff0b7e24 */ /* 0x002fe4000f8e00ff */
[----:B------:R-:W-:Y:S02]  /*8870*/  IMAD.MOV.U32 R8, RZ, RZ, 0x70 ;  /* 0x00000070ff087424 */ /* 0x000fe400078e00ff */
[----:B------:R-:W-:Y:S02]  /*8880*/  IMAD.MOV.U32 R12, RZ, RZ, 0x1 ;  /* 0x00000001ff0c7424 */ /* 0x000fe400078e00ff */
[----:B------:R-:W-:-:S07]  /*8890*/  IMAD.MOV.U32 R13, RZ, RZ, RZ ;  /* 0x000000ffff0d7224 */ /* 0x000fce00078e00ff */
[----:B------:R-:W-:-:S07]  /*88a0*/  LEPC R20, `(.L_x_2630) ;  /* 0x000000001014794e */ /* 0x000fce0000000000 */
[----:B0----5:R-:W-:Y:S05]  /*88b0*/  CALL.ABS.NOINC R14 ;  /* 0x000000000e007343 */ /* 0x021fea0003c00000 */
.L_x_2630:
[----:B------:R-:W-:Y:S05]  /*88c0*/  BSYNC B6 ;  /* 0x0000000000067941 */ /* 0x000fea0003800000 */
.L_x_2629:
        /* <DEDUP_REMOVED lines=8> */
[----:B------:R0:W2:Y:S03]  /*8950*/  SYNCS.PHASECHK.TRANS64.TRYWAIT P0, [R2+URZ+0x28c00], R3 ;  /* 0x028c0003020075a7 */ /* 0x0000a6000800017f */
[----:B--2---:R-:W-:Y:S05]  /*8960*/  @!P0 NANOSLEEP.SYNCS 0x989680 ;  /* 0x009896800000895d */ /* 0x004fea0003900000 */
[----:B------:R-:W2:Y:S01]  /*8970*/  @!P0 SYNCS.PHASECHK.TRANS64 P0, [R2+URZ+0x28c00], R3 ;  /* 0x028c0003020085a7 */ /* 0x000ea2000800007f */
[----:B------:R-:W-:Y:S04]  /*8980*/  BSSY B0, `(.L_x_2632) ;  /* 0x0000006000007945 */ /* 0x000fe80003800000 */
[----:B--2---:R-:W-:Y:S05]  /*8990*/  @P0 BRA `(.L_x_2633) ;  /* 0x0000000000100947 */ /* 0x004fea0003800000 */
.L_x_2634:
[----:B--2---:R2:W3:Y:S02]  /*89a0*/  SYNCS.PHASECHK.TRANS64.TRYWAIT P0, [R2+URZ+0x28c00], R3 ;  /* 0x028c0003020075a7 */ /* 0x0044e4000800017f */
[----:B---3--:R-:W-:Y:S05]  /*89b0*/  @!P0 NANOSLEEP.SYNCS 0x989680 ;  /* 0x009896800000895d */ /* 0x008fea0003900000 */
[----:B------:R-:W3:Y:S02]  /*89c0*/  @!P0 SYNCS.PHASECHK.TRANS64 P0, [R2+URZ+0x28c00], R3 ;  /* 0x028c0003020085a7 */ /* 0x000ee4000800007f */
[----:B---3--:R-:W-:Y:S05]  /*89d0*/  @!P0 BRA `(.L_x_2634) ;  /* 0xfffffffc00f08947 */ /* 0x008fea000383ffff */
.L_x_2633:
[----:B------:R-:W-:Y:S05]  /*89e0*/  BSYNC B0 ;  /* 0x0000000000007941 */ /* 0x000fea0003800000 */
.L_x_2632:
[----:B------:R-:W-:Y:S05]  /*89f0*/  BRA `(.L_x_2635) ;  /* 0x0000002c00c07947 */ /* 0x000fea0003800000 */
.L_x_2631:
[----:B------:R-:W-:Y:S01]  /*8a00*/  VIADD R4, R2, 0x20400 ;  /* 0x0002040002047836 */ /* 0x000fe20000000000 */
[----:B-----5:R-:W-:Y:S01]  /*8a10*/  SHF.R.S32.HI R0, RZ, 0x1f, R80 ;  /* 0x0000001fff007819 */ /* 0x020fe20000011450 */
[----:B------:R-:W-:Y:S01]  /*8a20*/  ULDC.64 UR4, c[0x0][0x3f8] ;  /* 0x0000fe0000047ab9 */ /* 0x000fe20000000a00 */
[----:B------:R-:W-:Y:S01]  /*8a30*/  ULDC.64 UR6, c[0x0][0x408] ;  /* 0x0001020000067ab9 */ /* 0x000fe20000000a00 */
[----:B------:R-:W-:Y:S01]  /*8a40*/  IMAD.WIDE.U32 R24, R80, UR4, RZ ;  /* 0x0000000450187c25 */ /* 0x000fe2000f8e00ff */
[----:B------:R-:W-:Y:S01]  /*8a50*/  LOP3.LUT P0, RZ, R4, 0x3ff, RZ, 0xc0, !PT ;  /* 0x000003ff04ff7812 */ /* 0x000fe2000780c0ff */
[----:B------:R-:W-:Y:S02]  /*8a60*/  BSSY B6, `(.L_x_2636) ;  /* 0x0000019000067945 */ /* 0x000fe40003800000 */
[C---:B------:R-:W-:Y:S02]  /*8a70*/  IMAD R3, R0.reuse, UR4, RZ ;  /* 0x0000000400037c24 */ /* 0x040fe4000f8e02ff */
[----:B------:R-:W-:-:S02]  /*8a80*/  IMAD R5, R0, UR6, RZ ;  /* 0x0000000600057c24 */ /* 0x000fc4000f8e02ff */
[C---:B------:R-:W-:Y:S02]  /*8a90*/  IMAD R3, R80.reuse, UR5, R3 ;  /* 0x0000000550037c24 */ /* 0x040fe4000f8e0203 */
[C---:B------:R-:W-:Y:S02]  /*8aa0*/  IMAD R5, R80.reuse, UR7, R5 ;  /* 0x0000000750057c24 */ /* 0x040fe4000f8e0205 */
[----:B------:R-:W-:-:S04]  /*8ab0*/  IMAD.WIDE.U32 R80, R80, UR6, RZ ;  /* 0x0000000650507c25 */ /* 0x000fc8000f8e00ff */
[----:B------:R-:W-:Y:S02]  /*8ac0*/  IMAD.IADD R27, R3, 0x1, R25 ;  /* 0x00000001031b7824 */ /* 0x000fe400078e0219 */
[----:B------:R-:W-:Y:S01]  /*8ad0*/  IMAD.IADD R29, R5, 0x1, R81 ;  /* 0x00000001051d7824 */ /* 0x000fe200078e0251 */
        /* <DEDUP_REMOVED lines=8> */
[----:B----4-:R-:W-:Y:S02]  /*8b60*/  IMAD.U32 R10, RZ, RZ, UR6 ;  /* 0x00000006ff0a7e24 */ /* 0x010fe4000f8e00ff */
[----:B------:R-:W-:-:S02]  /*8b70*/  IMAD.U32 R6, RZ, RZ, UR4 ;  /* 0x00000004ff067e24 */ /* 0x000fc4000f8e00ff */
[----:B------:R-:W-:Y:S02]  /*8b80*/  IMAD.U32 R7, RZ, RZ, UR5 ;  /* 0x00000005ff077e24 */ /* 0x000fe4000f8e00ff */
[----:B-1----:R-:W-:Y:S02]  /*8b90*/  IMAD.U32 R11, RZ, RZ, UR7 ;  /* 0x00000007ff0b7e24 */ /* 0x002fe4000f8e00ff */
[----:B------:R-:W-:Y:S02]  /*8ba0*/  IMAD.MOV.U32 R8, RZ, RZ, 0x70 ;  /* 0x00000070ff087424 */ /* 0x000fe400078e00ff */
[----:B------:R-:W-:Y:S02]  /*8bb0*/  IMAD.MOV.U32 R12, RZ, RZ, 0x1 ;  /* 0x00000001ff0c7424 */ /* 0x000fe400078e00ff */
[----:B------:R-:W-:-:S07]  /*8bc0*/  IMAD.MOV.U32 R13, RZ, RZ, RZ ;  /* 0x000000ffff0d7224 */ /* 0x000fce00078e00ff */
[----:B------:R-:W-:-:S07]  /*8bd0*/  LEPC R20, `(.L_x_2637) ;  /* 0x000000001014794e */ /* 0x000fce0000000000 */
[----:B0-----:R-:W-:Y:S05]  /*8be0*/  CALL.ABS.NOINC R14 ;  /* 0x000000000e007343 */ /* 0x001fea0003c00000 */
.L_x_2637:
[----:B------:R-:W-:Y:S05]  /*8bf0*/  BSYNC B6 ;  /* 0x0000000000067941 */ /* 0x000fea0003800000 */
.L_x_2636:
[----:B------:R-:W-:Y:S01]  /*8c00*/  ULDC.U8 UR4, c[0x0][0x410] ;  /* 0x0001040000047ab9 */ /* 0x000fe20000000000 */
[----:B------:R-:W-:Y:S01]  /*8c10*/  BSSY B0, `(.L_x_2638) ;  /* 0x00002c6000007945 */ /* 0x000fe20003800000 */
[----:B------:R-:W-:Y:S01]  /*8c20*/  ISETP.NE.AND P0, PT, RZ, UR4, PT ;  /* 0x00000004ff007c0c */ /* 0x000fe2000bf05270 */
[----:B------:R-:W-:-:S12]  /*8c30*/  IMAD.IADD R34, R190, 0x1, R196 ;  /* 0x00000001be227824 */ /* 0x000fd800078e02c4 */
[----:B------:R-:W-:Y:S05]  /*8c40*/  @!P0 BRA `(.L_x_2639) ;  /* 0x0000001400b08947 */ /* 0x000fea0003800000 */
[----:B------:R-:W0:Y:S01]  /*8c50*/  LDC R6, c[0x0][0x448] ;  /* 0x00011200ff067b82 */ /* 0x000e220000000800 */
[----:B------:R-:W2:Y:S01]  /*8c60*/  S2R R0, SR_TID.X ;  /* 0x0000000000007919 */ /* 0x000ea20000002100 */
[----:B------:R-:W-:Y:S01]  /*8c70*/  ULDC.64 UR4, c[0x0][0x3f8] ;  /* 0x0000fe0000047ab9 */ /* 0x000fe20000000a00 */
[----:B------:R-:W-:Y:S01]  /*8c80*/  ULDC.64 UR6, c[0x0][0x408] ;  /* 0x0001020000067ab9 */ /* 0x000fe20000000a00 */
[----:B------:R-:W-:Y:S02]  /*8c90*/  IMAD.MOV.U32 R25, RZ, RZ, R27 ;  /* 0x000000ffff197224 */ /* 0x000fe400078e001b */
[----:B------:R-:W-:Y:S01]  /*8ca0*/  IMAD.MOV.U32 R81, RZ, RZ, R29 ;  /* 0x000000ffff517224 */ /* 0x000fe200078e001d */
[----:B0-----:R-:W-:Y:S01]  /*8cb0*/  ISETP.NE.AND P0, PT, R6, 0x1, PT ;  /* 0x000000010600780c */ /* 0x001fe20003f05270 */
[----:B--2---:R-:W-:-:S12]  /*8cc0*/  VIADD R3, R0, 0xffffff80 ;  /* 0xffffff8000037836 */ /* 0x004fd80000000000 */
[----:B------:R-:W0:Y:S01]  /*8cd0*/  @P0 LDC R0, c[0x0][0x44c] ;  /* 0x00011300ff000b82 */ /* 0x000e220000000800 */
[----:B------:R-:W-:-:S04]  /*8ce0*/  SHF.R.S32.HI R4, RZ, 0x1f, R3 ;  /* 0x0000001fff047819 */ /* 0x000fc80000011403 */
[----:B------:R-:W-:-:S03]  /*8cf0*/  LEA.HI R4, R4, R3, RZ, 0x2 ;  /* 0x0000000304047211 */ /* 0x000fc600078f10ff */
[----:B------:R-:W2:Y:S01]  /*8d00*/  @P0 LDC R5, c[0x0][0x450] ;  /* 0x00011400ff050b82 */ /* 0x000ea20000000800 */
[----:B------:R-:W-:-:S05]  /*8d10*/  LOP3.LUT R4, R4, 0xfffffffc, RZ, 0xc0, !PT ;  /* 0xfffffffc04047812 */ /* 0x000fca00078ec0ff */
[----:B------:R-:W-:-:S04]  /*8d20*/  IMAD.IADD R3, R3, 0x1, -R4 ;  /* 0x0000000103037824 */ /* 0x000fc800078e0a04 */
[----:B------:R-:W-:-:S04]  /*8d30*/  IMAD R3, R3, 0x20, R34 ;  /* 0x0000002003037824 */ /* 0x000fc800078e0222 */
[----:B0-----:R-:W-:-:S05]  /*8d40*/  @P0 IMAD.HI.U32 R0, R3, R0, RZ ;  /* 0x0000000003000227 */ /* 0x001fca00078e00ff */
[----:B--2---:R-:W-:-:S04]  /*8d50*/  @P0 SHF.R.U32.HI R3, RZ, R5, R0 ;  /* 0x00000005ff030219 */ /* 0x004fc80000011600 */
[----:B------:R-:W-:Y:S01]  /*8d60*/  SHF.R.S32.HI R0, RZ, 0x1f, R3 ;  /* 0x0000001fff007819 */ /* 0x000fe20000011403 */
[----:B------:R-:W-:-:S04]  /*8d70*/  IMAD.WIDE.U32 R24, R3, UR4, R24 ;  /* 0x0000000403187c25 */ /* 0x000fc8000f8e0018 */
[C---:B------:R-:W-:Y:S02]  /*8d80*/  IMAD R4, R0.reuse, UR4, RZ ;  /* 0x0000000400047c24 */ /* 0x040fe4000f8e02ff */
[----:B------:R-:W-:Y:S02]  /*8d90*/  IMAD R0, R0, UR6, RZ ;  /* 0x0000000600007c24 */ /* 0x000fe4000f8e02ff */
[C---:B------:R-:W-:Y:S01]  /*8da0*/  IMAD R31, R3.reuse, UR5, R4 ;  /* 0x00000005031f7c24 */ /* 0x040fe2000f8e0204 */
[----:B------:R-:W-:Y:S01]  /*8db0*/  ULDC.64 UR4, c[0x0][0x3e8] ;  /* 0x0000fa0000047ab9 */ /* 0x000fe20000000a00 */
[C---:B------:R-:W-:Y:S01]  /*8dc0*/  IMAD.WIDE.U32 R80, R3.reuse, UR6, R80 ;  /* 0x0000000603507c25 */ /* 0x040fe2000f8e0050 */
[----:B----4-:R-:W-:Y:S01]  /*8dd0*/  LEA R10, P0, R24, UR4, 0x1 ;  /* 0x00000004180a7c11 */ /* 0x010fe2000f8008ff */
[----:B------:R-:W-:Y:S02]  /*8de0*/  UMOV UR4, 0xffffffff ;  /* 0xffffffff00047882 */ /* 0x000fe40000000000 */
[----:B------:R-:W-:Y:S01]  /*8df0*/  IMAD R3, R3, UR7, R0 ;  /* 0x0000000703037c24 */ /* 0x000fe2000f8e0200 */
[----:B------:R-:W-:Y:S01]  /*8e00*/  ULDC.64 UR6, c[0x0][0x400] ;  /* 0x0001000000067ab9 */ /* 0x000fe20000000a00 */
[----:B------:R-:W-:Y:S01]  /*8e10*/  IMAD.IADD R31, R25, 0x1, R31 ;  /* 0x00000001191f7824 */ /* 0x000fe200078e021f */
[----:B------:R-:W-:Y:S01]  /*8e20*/  LEA R30, P1, R80, UR6, 0x1 ;  /* 0x00000006501e7c11 */ /* 0x000fe2000f8208ff */
[----:B------:R-:W-:-:S03]  /*8e30*/  IMAD.IADD R3, R81, 0x1, R3 ;  /* 0x0000000151037824 */ /* 0x000fc600078e0203 */
[----:B------:R-:W-:Y:S02]  /*8e40*/  LEA.HI.X R31, R24, UR5, R31, 0x1, P0 ;  /* 0x00000005181f7c11 */ /* 0x000fe400080f0c1f */
[----:B------:R-:W-:Y:S01]  /*8e50*/  LEA.HI.X R80, R80, UR7, R3, 0x1, P1 ;  /* 0x0000000750507c11 */ /* 0x000fe200088f0c03 */
[----:B------:R-:W-:Y:S06]  /*8e60*/  BRA.DIV UR4, `(.L_x_2640) ;  /* 0x000001ae045c7947 */ /* 0x000fec000b800000 */
[----:B------:R0:W2:Y:S04]  /*8e70*/  SHFL.IDX PT, R0, R31, RZ, 0x1c1f ;  /* 0x001c1fff1f007589 */ /* 0x0000a800000e0000 */
[----:B------:R0:W3:Y:S04]  /*8e80*/  SHFL.IDX PT, R3, R10, RZ, 0x1c1f ;  /* 0x001c1fff0a037589 */ /* 0x0000e800000e0000 */
[----:B------:R0:W4:Y:S04]  /*8e90*/  SHFL.IDX PT, R7, R80, RZ, 0x1c1f ;  /* 0x001c1fff50077589 */ /* 0x00012800000e0000 */
[----:B------:R0:W0:Y:S02]  /*8ea0*/  SHFL.IDX PT, R8, R30, RZ, 0x1c1f ;  /* 0x001c1fff1e087589 */ /* 0x00002400000e0000 */
.L_x_2938:
[----:B------:R-:W-:Y:S01]  /*8eb0*/  IMAD R33, R23, R6, RZ ;  /* 0x0000000617217224 */ /* 0x000fe200078e02ff */
[----:B------:R-:W-:Y:S01]  /*8ec0*/  BSSY B1, `(.L_x_2641) ;  /* 0x000001e000017945 */ /* 0x000fe20003800000 */
[----:B------:R-:W-:Y:S02]  /*8ed0*/  CS2R R26, SRZ ;  /* 0x00000000001a7805 */ /* 0x000fe4000001ff00 */
[----:B------:R-:W-:Y:S02]  /*8ee0*/  CS2R R24, SRZ ;  /* 0x0000000000187805 */ /* 0x000fe4000001ff00 */
[----:B------:R-:W-:Y:S02]  /*8ef0*/  CS2R R28, SRZ ;  /* 0x00000000001c7805 */ /* 0x000fe4000001ff00 */
[----:B------:R-:W-:Y:S02]  /*8f00*/  ISETP.GE.AND P0, PT, R34, R33, PT ;  /* 0x000000212200720c */ /* 0x000fe40003f06270 */
[----:B------:R-:W-:-:S11]  /*8f10*/  CS2R R20, SRZ ;  /* 0x0000000000147805 */ /* 0x000fd6000001ff00 */
[----:B------:R-:W-:Y:S05]  /*8f20*/  @P0 BRA `(.L_x_2642) ;  /* 0x00000000005c0947 */ /* 0x000fea0003800000 */
[----:B------:R-:W-:Y:S01]  /*8f30*/  ULDC UR4, c[0x0][0x3f4] ;  /* 0x0000fd0000047ab9 */ /* 0x000fe20000000800 */
[----:B---3--:R-:W-:Y:S01]  /*8f40*/  IMAD.MOV.U32 R4, RZ, RZ, R3 ;  /* 0x000000ffff047224 */ /* 0x008fe200078e0003 */
[----:B------:R-:W-:Y:S01]  /*8f50*/  ISETP.GE.AND P2, PT, R192, UR4, PT ;  /* 0x00000004c0007c0c */ /* 0x000fe2000bf46270 */
[----:B--2---:R-:W-:Y:S01]  /*8f60*/  IMAD.MOV.U32 R5, RZ, RZ, R0 ;  /* 0x000000ffff057224 */ /* 0x004fe200078e0000 */
[----:B------:R-:W-:Y:S02]  /*8f70*/  ISETP.GE.AND P3, PT, R205, UR4, PT ;  /* 0x00000004cd007c0c */ /* 0x000fe4000bf66270 */
[----:B------:R-:W-:Y:S02]  /*8f80*/  CS2R R28, SRZ ;  /* 0x00000000001c7805 */ /* 0x000fe4000001ff00 */
[----:B------:R-:W-:Y:S01]  /*8f90*/  SHF.R.S32.HI R12, RZ, 0x1f, R205 ;  /* 0x0000001fff0c7819 */ /* 0x000fe200000114cd */
[----:B----4-:R-:W-:-:S06]  /*8fa0*/  IMAD.MOV.U32 R9, RZ, RZ, R7 ;  /* 0x000000ffff097224 */ /* 0x010fcc00078e0007 */
[----:B------:R-:W-:Y:S02]  /*8fb0*/  @!P2 IMAD.WIDE R4, R192, 0x2, R4 ;  /* 0x00000002c004a825 */ /* 0x000fe400078e0204 */
[C---:B-1----:R-:W-:Y:S02]  /*8fc0*/  @!P3 SHF.L.U64.HI R11, R205.reuse, 0x1, R12 ;  /* 0x00000001cd0bb819 */ /* 0x042fe4000001020c */
[----:B------:R-:W-:Y:S01]  /*8fd0*/  @!P3 IMAD.SHL.U32 R6, R205, 0x2, RZ ;  /* 0x00000002cd06b824 */ /* 0x000fe200078e00ff */
[----:B------:R1:W5:Y:S01]  /*8fe0*/  @!P2 LD.E.64 R28, desc[UR40][R4.64] ;  /* 0x00000028041ca980 */ /* 0x000362000c101b00 */
[----:B------:R-:W-:Y:S02]  /*8ff0*/  CS2R R26, SRZ ;  /* 0x00000000001a7805 */ /* 0x000fe4000001ff00 */
[----:B------:R-:W-:Y:S02]  /*9000*/  CS2R R20, SRZ ;  /* 0x0000000000147805 */ /* 0x000fe4000001ff00 */
[----:B------:R-:W-:-:S02]  /*9010*/  CS2R R24, SRZ ;  /* 0x0000000000187805 */ /* 0x000fc4000001ff00 */
[-C--:B-1----:R-:W-:Y:S02]  /*9020*/  @!P3 IADD3 R4, P0, R3, R6.reuse, RZ ;  /* 0x000000060304b210 */ /* 0x082fe40007f1e0ff */
[----:B0-----:R-:W-:Y:S01]  /*9030*/  @!P3 IADD3 R6, P1, R8, R6, RZ ;  /* 0x000000060806b210 */ /* 0x001fe20007f3e0ff */
[----:B------:R-:W-:-:S04]  /*9040*/  @!P2 IMAD.WIDE R8, R192, 0x2, R8 ;  /* 0x00000002c008a825 */ /* 0x000fc800078e0208 */
[--C-:B------:R-:W-:Y:S01]  /*9050*/  @!P3 IMAD.X R5, R0, 0x1, R11.reuse, P0 ;  /* 0x000000010005b824 */ /* 0x100fe200000e060b */
[----:B------:R0:W5:Y:S01]  /*9060*/  @!P2 LD.E.64 R26, desc[UR40][R8.64] ;  /* 0x00000028081aa980 */ /* 0x000162000c101b00 */
[----:B------:R-:W-:-:S03]  /*9070*/  @!P3 IMAD.X R7, R7, 0x1, R11, P1 ;  /* 0x000000010707b824 */ /* 0x000fc600008e060b */
[----:B------:R0:W5:Y:S04]  /*9080*/  @!P3 LD.E.64 R20, desc[UR40][R4.64] ;  /* 0x000000280414b980 */ /* 0x000168000c101b00 */
[----:B------:R0:W5:Y:S02]  /*9090*/  @!P3 LD.E.64 R24, desc[UR40][R6.64] ;  /* 0x000000280618b980 */ /* 0x000164000c101b00 */
.L_x_2642:
[----:B------:R-:W-:Y:S05]  /*90a0*/  BSYNC B1 ;  /* 0x0000000000017941 */ /* 0x000fea0003800000 */
.L_x_2641:
[----:B--2--5:R-:W-:Y:S01]  /*90b0*/  IMAD.MOV.U32 R0, RZ, RZ, R26 ;  /* 0x000000ffff007224 */ /* 0x024fe200078e001a */
[----:B------:R-:W-:Y:S01]  /*90c0*/  UMOV UR4, 0xffffffff ;  /* 0xffffffff00047882 */ /* 0x000fe20000000000 */
[----:B---3--:R-:W-:Y:S01]  /*90d0*/  IMAD.MOV.U32 R3, RZ, RZ, R27 ;  /* 0x000000ffff037224 */ /* 0x008fe200078e001b */
[----:B0-----:R-:W-:Y:S01]  /*90e0*/  CS2R R8, SRZ ;  /* 0x0000000000087805 */ /* 0x001fe2000001ff00 */
[----:B------:R-:W-:Y:S02]  /*90f0*/  IMAD.MOV.U32 R4, RZ, RZ, R24 ;  /* 0x000000ffff047224 */ /* 0x000fe400078e0018 */
[----:B------:R-:W-:Y:S01]  /*9100*/  IMAD.MOV.U32 R5, RZ, RZ, R25 ;  /* 0x000000ffff057224 */ /* 0x000fe200078e0019 */
[----:B------:R-:W-:Y:S01]  /*9110*/  PRMT R37, R3, 0x5410, R0 ;  /* 0x0000541003257816 */ /* 0x000fe20000000000 */
[----:B------:R-:W-:Y:S01]  /*9120*/  IMAD.MOV.U32 R0, RZ, RZ, R28 ;  /* 0x000000ffff007224 */ /* 0x000fe200078e001c */
[----:B------:R-:W-:Y:S01]  /*9130*/  PRMT R44, R4, 0x7610, R44 ;  /* 0x00007610042c7816 */ /* 0x000fe2000000002c */
[----:B------:R-:W-:Y:S01]  /*9140*/  IMAD.MOV.U32 R3, RZ, RZ, R29 ;  /* 0x000000ffff037224 */ /* 0x000fe200078e001d */
[----:B------:R-:W-:Y:S01]  /*9150*/  PRMT R45, R5, 0x7610, R45 ;  /* 0x00007610052d7816 */ /* 0x000fe2000000002d */
[----:B------:R-:W-:-:S02]  /*9160*/  IMAD.MOV.U32 R4, RZ, RZ, R20 ;  /* 0x000000ffff047224 */ /* 0x000fc400078e0014 */
[----:B------:R-:W-:Y:S01]  /*9170*/  IMAD.MOV.U32 R5, RZ, RZ, R21 ;  /* 0x000000ffff057224 */ /* 0x000fe200078e0015 */
[----:B------:R-:W-:Y:S02]  /*9180*/  PRMT R40, R0, 0x5410, R3 ;  /* 0x0000541000287816 */ /* 0x000fe40000000003 */
[----:B------:R-:W-:Y:S02]  /*9190*/  PRMT R44, R44, 0x5410, R4 ;  /* 0x000054102c2c7816 */ /* 0x000fe40000000004 */
[----:B------:R-:W-:Y:S01]  /*91a0*/  PRMT R46, R5, 0x7610, R46 ;  /* 0x00007610052e7816 */ /* 0x000fe2000000002e */
[----:B------:R-:W-:Y:S06]  /*91b0*/  BRA.DIV UR4, `(.L_x_2643) ;  /* 0x000001aa04fc7947 */ /* 0x000fec000b800000 */
[----:B------:R0:W2:Y:S04]  /*91c0*/  SHFL.IDX PT, R0, R31, 0x1, 0x1c1f ;  /* 0x003c1f001f007f89 */ /* 0x0000a800000e0000 */
[----:B------:R0:W3:Y:S04]  /*91d0*/  SHFL.IDX PT, R3, R10, 0x1, 0x1c1f ;  /* 0x003c1f000a037f89 */ /* 0x0000e800000e0000 */
[----:B----4-:R0:W4:Y:S04]  /*91e0*/  SHFL.IDX PT, R7, R80, 0x1, 0x1c1f ;  /* 0x003c1f0050077f89 */ /* 0x01012800000e0000 */
[----:B------:R-:W0:Y:S02]  /*91f0*/  SHFL.IDX PT, R30, R30, 0x1, 0x1c1f ;  /* 0x003c1f001e1e7f89 */ /* 0x000e2400000e0000 */
.L_x_2944:
[----:B------:R-:W5:Y:S01]  /*9200*/  LDL R5, [R1+0x58] ;  /* 0x0000580001057983 */ /* 0x000f620000100800 */
[----:B------:R-:W-:Y:S01]  /*9210*/  VIADD R34, R34, 0x20 ;  /* 0x0000002022227836 */ /* 0x000fe20000000000 */
[----:B------:R-:W-:Y:S01]  /*9220*/  BSSY B1, `(.L_x_2644) ;  /* 0x0000023000017945 */ /* 0x000fe20003800000 */
[----:B01----:R-:W-:Y:S02]  /*9230*/  CS2R R10, SRZ ;  /* 0x00000000000a7805 */ /* 0x003fe4000001ff00 */
[----:B------:R-:W-:Y:S02]  /*9240*/  CS2R R14, SRZ ;  /* 0x00000000000e7805 */ /* 0x000fe4000001ff00 */
[----:B------:R-:W-:Y:S02]  /*9250*/  CS2R R12, SRZ ;  /* 0x00000000000c7805 */ /* 0x000fe4000001ff00 */
[----:B------:R-:W-:Y:S01]  /*9260*/  ISETP.GE.AND P0, PT, R34, R33, PT ;  /* 0x000000212200720c */ /* 0x000fe20003f06270 */
[----:B------:R-:W-:Y:S01]  /*9270*/  IMAD.SHL.U32 R34, R198, 0x40, RZ ;  /* 0x00000040c6227824 */ /* 0x000fe200078e00ff */
[----:B-----5:R-:W-:-:S04]  /*9280*/  LEA.HI R4, R5, R5, RZ, 0x1 ;  /* 0x0000000505047211 */ /* 0x020fc800078f08ff */
[----:B------:R-:W-:-:S05]  /*9290*/  LOP3.LUT R4, R4, 0xfffffffe, RZ, 0xc0, !PT ;  /* 0xfffffffe04047812 */ /* 0x000fca00078ec0ff */
[----:B------:R-:W-:-:S05]  /*92a0*/  IMAD.IADD R4, R5, 0x1, -R4 ;  /* 0x0000000105047824 */ /* 0x000fca00078e0a04 */
[----:B------:R-:W-:Y:S01]  /*92b0*/  SHF.L.U32 R35, R4, 0x1f, RZ ;  /* 0x0000001f04237819 */ /* 0x000fe200000006ff */
[----:B------:R-:W-:Y:S06]  /*92c0*/  @P0 BRA `(.L_x_2645) ;  /* 0x0000000000600947 */ /* 0x000fec0003800000 */
[----:B------:R-:W-:Y:S01]  /*92d0*/  ULDC UR4, c[0x0][0x3f4] ;  /* 0x0000fd0000047ab9 */ /* 0x000fe20000000800 */
[----:B---3--:R-:W-:Y:S01]  /*92e0*/  IMAD.MOV.U32 R4, RZ, RZ, R3 ;  /* 0x000000ffff047224 */ /* 0x008fe200078e0003 */
[----:B------:R-:W-:Y:S01]  /*92f0*/  ISETP.GE.AND P2, PT, R192, UR4, PT ;  /* 0x00000004c0007c0c */ /* 0x000fe2000bf46270 */
[----:B--2---:R-:W-:Y:S01]  /*9300*/  IMAD.MOV.U32 R5, RZ, RZ, R0 ;  /* 0x000000ffff057224 */ /* 0x004fe200078e0000 */
[----:B------:R-:W-:Y:S02]  /*9310*/  ISETP.GE.AND P3, PT, R205, UR4, PT ;  /* 0x00000004cd007c0c */ /* 0x000fe4000bf66270 */
[----:B------:R-:W-:Y:S02]  /*9320*/  CS2R R14, SRZ ;  /* 0x00000000000e7805 */ /* 0x000fe4000001ff00 */
[----:B------:R-:W-:Y:S01]  /*9330*/  SHF.R.S32.HI R32, RZ, 0x1f, R205 ;  /* 0x0000001fff207819 */ /* 0x000fe200000114cd */
[----:B------:R-:W-:Y:S02]  /*9340*/  IMAD.MOV.U32 R10, RZ, RZ, R30 ;  /* 0x000000ffff0a7224 */ /* 0x000fe400078e001e */
[----:B----4-:R-:W-:-:S04]  /*9350*/  IMAD.MOV.U32 R11, RZ, RZ, R7 ;  /* 0x000000ffff0b7224 */ /* 0x010fc800078e0007 */
[----:B------:R-:W-:Y:S02]  /*9360*/  @!P2 IMAD.WIDE R4, R192, 0x2, R4 ;  /* 0x00000002c004a825 */ /* 0x000fe400078e0204 */
[C---:B------:R-:W-:Y:S02]  /*9370*/  @!P3 SHF.L.U64.HI R32, R205.reuse, 0x1, R32 ;  /* 0x00000001cd20b819 */ /* 0x040fe40000010220 */
[----:B------:R-:W-:Y:S01]  /*9380*/  @!P3 IMAD.SHL.U32 R6, R205, 0x2, RZ ;  /* 0x00000002cd06b824 */ /* 0x000fe200078e00ff */
[----:B------:R0:W5:Y:S01]  /*9390*/  @!P2 LD.E.64 R14, desc[UR40][R4.64] ;  /* 0x00000028040ea980 */ /* 0x000162000c101b00 */
[----:B------:R-:W-:Y:S02]  /*93a0*/  CS2R R8, SRZ ;  /* 0x0000000000087805 */ /* 0x000fe4000001ff00 */
[----:B------:R-:W-:Y:S02]  /*93b0*/  CS2R R12, SRZ ;  /* 0x00000000000c7805 */ /* 0x000fe4000001ff00 */
[----:B0-----:R-:W-:-:S02]  /*93c0*/  @!P3 IADD3 R4, P0, R3, R6, RZ ;  /* 0x000000060304b210 */ /* 0x001fc40007f1e0ff */
[----:B------:R-:W-:Y:S01]  /*93d0*/  @!P3 IADD3 R6, P1, R30, R6, RZ ;  /* 0x000000061e06b210 */ /* 0x000fe20007f3e0ff */
[----:B------:R-:W-:Y:S01]  /*93e0*/  @!P2 IMAD.WIDE R30, R192, 0x2, R10 ;  /* 0x00000002c01ea825 */ /* 0x000fe200078e020a */
[----:B------:R-:W-:-:S03]  /*93f0*/  CS2R R10, SRZ ;  /* 0x00000000000a7805 */ /* 0x000fc6000001ff00 */
[--C-:B------:R-:W-:Y:S01]  /*9400*/  @!P3 IMAD.X R5, R0, 0x1, R32.reuse, P0 ;  /* 0x000000010005b824 */ /* 0x100fe200000e0620 */
[----:B------:R0:W5:Y:S01]  /*9410*/  @!P2 LD.E.64 R8, desc[UR40][R30.64] ;  /* 0x000000281e08a980 */ /* 0x000162000c101b00 */
[----:B------:R-:W-:-:S03]  /*9420*/  @!P3 IMAD.X R7, R7, 0x1, R32, P1 ;  /* 0x000000010707b824 */ /* 0x000fc600008e0620 */
[----:B------:R0:W5:Y:S04]  /*9430*/  @!P3 LD.E.64 R12, desc[UR40][R4.64] ;  /* 0x00000028040cb980 */ /* 0x000168000c101b00 */
[----:B------:R0:W5:Y:S02]  /*9440*/  @!P3 LD.E.64 R10, desc[UR40][R6.64] ;  /* 0x00000028060ab980 */ /* 0x000164000c101b00 */
.L_x_2645:
[----:B------:R-:W-:Y:S05]  /*9450*/  BSYNC B1 ;  /* 0x0000000000017941 */ /* 0x000fea0003800000 */
.L_x_2644:
[----:B------:R-:W1:Y:S01]  /*9460*/  SYNCS.PHASECHK.TRANS64.TRYWAIT P0, [R2+URZ+0x28c00], R35 ;  /* 0x028c0023020075a7 */ /* 0x000e62000800017f */
[----:B---3--:R-:W-:Y:S01]  /*9470*/  LOP3.LUT R3, R34, 0x1c0, RZ, 0xc0, !PT ;  /* 0x000001c022037812 */ /* 0x008fe200078ec0ff */
[----:B0----5:R-:W-:Y:S01]  /*9480*/  IMAD.MOV.U32 R4, RZ, RZ, R8 ;  /* 0x000000ffff047224 */ /* 0x021fe200078e0008 */
[----:B------:R-:W-:Y:S01]  /*9490*/  VIADDMNMX R31, R33, -R196, 0x40, PT ;  /* 0x00000040211f7446 */ /* 0x000fe200038009c4 */
[----:B------:R-:W-:Y:S01]  /*94a0*/  IMAD.MOV.U32 R5, RZ, RZ, R11 ;  /* 0x000000ffff057224 */ /* 0x000fe200078e000b */
[----:B--2---:R-:W-:Y:S01]  /*94b0*/  LOP3.LUT R0, R3, 0x18, R18, 0xf8, !PT ;  /* 0x0000001803007812 */ /* 0x004fe200078ef812 */
[----:B------:R-:W-:Y:S01]  /*94c0*/  IMAD.MOV.U32 R6, RZ, RZ, R14 ;  /* 0x000000ffff067224 */ /* 0x000fe200078e000e */
[----:B------:R-:W-:Y:S01]  /*94d0*/  SHF.R.U32.HI R3, RZ, 0x3, R3 ;  /* 0x00000003ff037819 */ /* 0x000fe20000011603 */
[----:B------:R-:W-:Y:S01]  /*94e0*/  BSSY B1, `(.L_x_2646) ;  /* 0x0000013000017945 */ /* 0x000fe20003800000 */
[----:B------:R-:W-:Y:S01]  /*94f0*/  PRMT R47, R4, 0x7610, R47 ;  /* 0x00007610042f7816 */ /* 0x000fe2000000002f */
[----:B------:R-:W-:Y:S01]  /*9500*/  IMAD.MOV.U32 R4, RZ, RZ, R10 ;  /* 0x000000ffff047224 */ /* 0x000fe200078e000a */
[----:B------:R-:W-:Y:S01]  /*9510*/  LOP3.LUT R3, R0, R3, RZ, 0x3c, !PT ;  /* 0x0000000300037212 */ /* 0x000fe200078e3cff */
[----:B------:R-:W-:Y:S01]  /*9520*/  IMAD.MOV.U32 R0, RZ, RZ, R9 ;  /* 0x000000ffff007224 */ /* 0x000fe200078e0009 */
[----:B------:R-:W-:-:S02]  /*9530*/  LOP3.LUT P2, RZ, R198, 0x4, RZ, 0xc0, !PT ;  /* 0x00000004c6ff7812 */ /* 0x000fc4000784c0ff */
[----:B------:R-:W-:Y:S01]  /*9540*/  PRMT R32, R4, 0x5410, R6 ;  /* 0x0000541004207816 */ /* 0x000fe20000000006 */
[----:B------:R-:W-:Y:S01]  /*9550*/  IMAD R3, R208, 0x200, R3 ;  /* 0x00000200d0037824 */ /* 0x000fe200078e0203 */
[----:B------:R-:W-:Y:S01]  /*9560*/  PRMT R30, R5, 0x5410, R0 ;  /* 0x00005410051e7816 */ /* 0x000fe20000000000 */
[----:B------:R-:W-:Y:S01]  /*9570*/  IMAD.MOV.U32 R0, RZ, RZ, R15 ;  /* 0x000000ffff007224 */ /* 0x000fe200078e000f */
[----:B------:R-:W-:Y:S01]  /*9580*/  ISETP.GE.AND P1, PT, R190, R31, PT ;  /* 0x0000001fbe00720c */ /* 0x000fe20003f26270 */
[----:B------:R-:W-:Y:S02]  /*9590*/  IMAD.MOV.U32 R4, RZ, RZ, R12 ;  /* 0x000000ffff047224 */ /* 0x000fe400078e000c */
[----:B------:R-:W-:Y:S01]  /*95a0*/  IMAD R3, R3, 0x2, R2 ;  /* 0x0000000203037824 */ /* 0x000fe200078e0202 */
[----:B------:R-:W-:Y:S01]  /*95b0*/  PRMT R48, R0, 0x7610, R48 ;  /* 0x0000761000307816 */ /* 0x000fe20000000030 */
[----:B------:R-:W-:Y:S01]  /*95c0*/  IMAD.MOV.U32 R5, RZ, RZ, R13 ;  /* 0x000000ffff057224 */ /* 0x000fe200078e000d */
[----:B------:R-:W-:Y:S01]  /*95d0*/  PRMT R33, R4, 0x7610, R33 ;  /* 0x0000761004217816 */ /* 0x000fe20000000021 */
[----:B------:R-:W-:-:S02]  /*95e0*/  VIADD R4, R3, 0x20400 ;  /* 0x0002040003047836 */ /* 0x000fc40000000000 */
[----:B------:R-:W-:Y:S01]  /*95f0*/  VIADD R0, R3, 0x20440 ;  /* 0x0002044003007836 */ /* 0x000fe20000000000 */
[----:B-1----:R-:W-:Y:S06]  /*9600*/  @!P0 BRA `(.L_x_2647) ;  /* 0x000001a8005c8947 */ /* 0x002fec0003800000 */
.L_x_2945:
[----:B------:R-:W-:Y:S05]  /*9610*/  BSYNC B1 ;  /* 0x0000000000017941 */ /* 0x000fea0003800000 */
.L_x_2646:
[----:B------:R-:W-:Y:S01]  /*9620*/  BSSY B1, `(.L_x_2648) ;  /* 0x0000067000017945 */ /* 0x000fe20003800000 */
[----:B------:R-:W-:Y:S01]  /*9630*/  PRMT R34, R5, 0x7610, R34 ;  /* 0x0000761005227816 */ /* 0x000fe20000000022 */
[----:B------:R-:W-:Y:S02]  /*9640*/  @P2 VIADD R0, R4, 0xffffffc0 ;  /* 0xffffffc004002836 */ /* 0x000fe40000000000 */
[----:B------:R-:W-:Y:S05]  /*9650*/  @P1 BRA `(.L_x_2649) ;  /* 0x00000004008c1947 */ /* 0x000fea0003800000 */
[----:B------:R-:W1:Y:S01]  /*9660*/  LDC R4, c[0x0][0x3f4] ;  /* 0x0000fd00ff047b82 */ /* 0x000e620000000800 */
[----:B------:R-:W-:Y:S01]  /*9670*/  BSSY B2, `(.L_x_2650) ;  /* 0x0000032000027945 */ /* 0x000fe20003800000 */
[-C--:B-1----:R-:W-:Y:S02]  /*9680*/  ISETP.GE.AND P0, PT, R192, R4.reuse, PT ;  /* 0x00000004c000720c */ /* 0x082fe40003f06270 */
[----:B------:R-:W-:-:S11]  /*9690*/  ISETP.GE.AND P1, PT, R205, R4, PT ;  /* 0x00000004cd00720c */ /* 0x000fd60003f26270 */
[----:B------:R-:W-:Y:S05]  /*96a0*/  @P0 BRA `(.L_x_2651) ;  /* 0x0000000000b80947 */ /* 0x000fea0003800000 */
[----:B----4-:R-:W1:Y:S01]  /*96b0*/  LDS.128 R4, [R3+0x20400] ;  /* 0x0204000003047984 */ /* 0x010e620000000c00 */
[----:B------:R-:W-:Y:S02]  /*96c0*/  SHF.R.U32.HI R39, RZ, 0x10, R27 ;  /* 0x00000010ff277819 */ /* 0x000fe4000001161b */
[--C-:B------:R-:W-:Y:S02]  /*96d0*/  SHF.R.U32.HI R36, RZ, 0x10, R29.reuse ;  /* 0x00000010ff247819 */ /* 0x100fe4000001161d */
[----:B0-----:R-:W-:Y:S02]  /*96e0*/  SHF.R.U64 R35, R28, 0x10, R29 ;  /* 0x000000101c237819 */ /* 0x001fe4000000121d */
[----:B------:R-:W-:Y:S02]  /*96f0*/  PRMT R39, R37, 0x5410, R39 ;  /* 0x0000541025277816 */ /* 0x000fe40000000027 */
[----:B------:R-:W-:Y:S02]  /*9700*/  SHF.R.U64 R38, R26, 0x10, R27 ;  /* 0x000000101a267819 */ /* 0x000fe4000000121b */
[----:B------:R-:W-:-:S02]  /*9710*/  PRMT R36, R40, 0x5432, R36 ;  /* 0x0000543228247816 */ /* 0x000fc40000000024 */
[----:B------:R-:W-:Y:S01]  /*9720*/  PRMT R35, R40, 0x5410, R35 ;  /* 0x0000541028237816 */ /* 0x000fe20000000023 */
[----:B------:R-:W-:Y:S01]  /*9730*/  IMAD.U32 R40, R39, 0x10000, RZ ;  /* 0x0001000027287824 */ /* 0x000fe200078e00ff */
[----:B------:R-:W-:Y:S01]  /*9740*/  PRMT R38, R37, 0x5432, R38 ;  /* 0x0000543225267816 */ /* 0x000fe20000000026 */
[C---:B------:R-:W-:Y:S01]  /*9750*/  IMAD.U32 R37, R36.reuse, 0x10000, RZ ;  /* 0x0001000024257824 */ /* 0x040fe200078e00ff */
[----:B------:R-:W-:Y:S02]  /*9760*/  LOP3.LUT R39, R39, 0xffff0000, RZ, 0xc0, !PT ;  /* 0xffff000027277812 */ /* 0x000fe400078ec0ff */
[----:B------:R-:W-:Y:S02]  /*9770*/  LOP3.LUT R36, R36, 0xffff0000, RZ, 0xc0, !PT ;  /* 0xffff000024247812 */ /* 0x000fe400078ec0ff */
[C---:B-1----:R-:W-:Y:S01]  /*9780*/  LOP3.LUT R27, R6.reuse, 0xffff0000, RZ, 0xc0, !PT ;  /* 0xffff0000061b7812 */ /* 0x042fe200078ec0ff */
[----:B------:R-:W-:Y:S01]  /*9790*/  IMAD.U32 R26, R6, 0x10000, RZ ;  /* 0x00010000061a7824 */ /* 0x000fe200078e00ff */
[C---:B------:R-:W-:Y:S01]  /*97a0*/  LOP3.LUT R29, R7.reuse, 0xffff0000, RZ, 0xc0, !PT ;  /* 0xffff0000071d7812 */ /* 0x040fe200078ec0ff */
[----:B------:R-:W-:-:S02]  /*97b0*/  IMAD.U32 R28, R7, 0x10000, RZ ;  /* 0x00010000071c7824 */ /* 0x000fc400078e00ff */
[C---:B------:R-:W-:Y:S01]  /*97c0*/  FMUL.FTZ R41, R27.reuse, R40 ;  /* 0x000000281b297220 */ /* 0x040fe20000410000 */
[----:B------:R-:W-:Y:S01]  /*97d0*/  FMUL.FTZ R27, R27, R37 ;  /* 0x000000251b1b7220 */ /* 0x000fe20000410000 */
[C---:B------:R-:W-:Y:S01]  /*97e0*/  FMUL.FTZ R43, R29.reuse, R39 ;  /* 0x000000271d2b7220 */ /* 0x040fe20000410000 */
[----:B------:R-:W-:Y:S02]  /*97f0*/  IMAD.U32 R6, R4, 0x10000, RZ ;  /* 0x0001000004067824 */ /* 0x000fe400078e00ff */
[C---:B------:R-:W-:Y:S01]  /*9800*/  FFMA.FTZ R41, R26.reuse, R37, -R41 ;  /* 0x000000251a297223 */ /* 0x040fe20000010829 */
[----:B------:R-:W-:Y:S01]  /*9810*/  FMUL.FTZ R37, R29, R36 ;  /* 0x000000241d257220 */ /* 0x000fe20000410000 */
[----:B------:R-:W-:Y:S02]  /*9820*/  IMAD.U32 R7, R5, 0x10000, RZ ;  /* 0x0001000005077824 */ /* 0x000fe400078e00ff */
[----:B------:R-:W-:Y:S01]  /*9830*/  FFMA.FTZ R40, R26, R40, R27 ;  /* 0x000000281a287223 */ /* 0x000fe2000001001b */
[----:B------:R-:W-:Y:S01]  /*9840*/  IMAD.U32 R29, R38, 0x10000, RZ ;  /* 0x00010000261d7824 */ /* 0x000fe200078e00ff */
[----:B------:R-:W-:Y:S01]  /*9850*/  LOP3.LUT R4, R4, 0xffff0000, RZ, 0xc0, !PT ;  /* 0xffff000004047812 */ /* 0x000fe200078ec0ff */
[----:B------:R-:W-:Y:S01]  /*9860*/  IMAD.U32 R27, R35, 0x10000, RZ ;  /* 0x00010000231b7824 */ /* 0x000fe200078e00ff */
[----:B------:R-:W-:Y:S01]  /*9870*/  LOP3.LUT R5, R5, 0xffff0000, RZ, 0xc0, !PT ;  /* 0xffff000005057812 */ /* 0x000fe200078ec0ff */
[----:B------:R-:W-:Y:S01]  /*9880*/  FFMA.FTZ R43, R28, R36, -R43 ;  /* 0x000000241c2b7223 */ /* 0x000fe2000001082b */
[----:B------:R-:W-:Y:S01]  /*9890*/  LOP3.LUT R38, R38, 0xffff0000, RZ, 0xc0, !PT ;  /* 0xffff000026267812 */ /* 0x000fe200078ec0ff */
[----:B------:R-:W-:Y:S01]  /*98a0*/  FFMA.FTZ R42, R28, R39, R37 ;  /* 0x000000271c2a7223 */ /* 0x000fe20000010025 */
[----:B------:R-:W-:Y:S01]  /*98b0*/  LOP3.LUT R26, R35, 0xffff0000, RZ, 0xc0, !PT ;  /* 0xffff0000231a7812 */ /* 0x000fe200078ec0ff */
[C---:B------:R-:W-:Y:S01]  /*98c0*/  FMUL.FTZ R35, R4.reuse, R29 ;  /* 0x0000001d04237220 */ /* 0x040fe20000410000 */
[----:B------:R-:W-:Y:S01]  /*98d0*/  FMUL.FTZ R28, R4, R27 ;  /* 0x0000001b041c7220 */ /* 0x000fe20000410000 */
[----:B------:R-:W-:-:S02]  /*98e0*/  FMUL.FTZ R36, R5, R38 ;  /* 0x0000002605247220 */ /* 0x000fc40000410000 */
[-C--:B------:R-:W-:Y:S01]  /*98f0*/  FMUL.FTZ R37, R5, R26.reuse ;  /* 0x0000001a05257220 */ /* 0x080fe20000410000 */
[C---:B------:R-:W-:Y:S01]  /*9900*/  FFMA.FTZ R4, R6.reuse, R27, -R35 ;  /* 0x0000001b06047223 */ /* 0x040fe20000010823 */
[----:B------:R-:W-:Y:S01]  /*9910*/  FFMA.FTZ R29, R6, R29, R28 ;  /* 0x0000001d061d7223 */ /* 0x000fe2000001001c */
[C---:B------:R-:W-:Y:S01]  /*9920*/  FFMA.FTZ R5, R7.reuse, R26, -R36 ;  /* 0x0000001a07057223 */ /* 0x040fe20000010824 */
[----:B------:R-:W-:Y:S01]  /*9930*/  FFMA.FTZ R38, R7, R38, R37 ;  /* 0x0000002607267223 */ /* 0x000fe20000010025 */
[----:B------:R-:W-:Y:S02]  /*9940*/  F2FP.BF16.F32.PACK_AB R6, R40, R41 ;  /* 0x000000292806723e */ /* 0x000fe400000010ff */
[----:B------:R-:W-:Y:S02]  /*9950*/  F2FP.BF16.F32.PACK_AB R7, R42, R43 ;  /* 0x0000002b2a07723e */ /* 0x000fe400000010ff */
[----:B------:R-:W-:Y:S02]  /*9960*/  F2FP.BF16.F32.PACK_AB R4, R29, R4 ;  /* 0x000000041d04723e */ /* 0x000fe400000010ff */
[----:B------:R-:W-:-:S05]  /*9970*/  F2FP.BF16.F32.PACK_AB R5, R38, R5 ;  /* 0x000000052605723e */ /* 0x000fca00000010ff */
[----:B------:R1:W-:Y:S02]  /*9980*/  STS.128 [R3+0x20400], R4 ;  /* 0x0204000403007388 */ /* 0x0003e40000000c00 */
.L_x_2651:
[----:B------:R-:W-:Y:S05]  /*9990*/  BSYNC B2 ;  /* 0x0000000000027941 */ /* 0x000fea0003800000 */
.L_x_2650:
[----:B------:R-:W-:Y:S05]  /*99a0*/  @P1 BRA `(.L_x_2649) ;  /* 0x0000000000b81947 */ /* 0x000fea0003800000 */
[----:B-1--4-:R-:W1:Y:S01]  /*99b0*/  LDS.128 R4, [R0] ;  /* 0x0000000000047984 */ /* 0x012e620000000c00 */
[----:B0-----:R-:W-:Y:S02]  /*99c0*/  SHF.R.U32.HI R35, RZ, 0x10, R25 ;  /* 0x00000010ff237819 */ /* 0x001fe40000011619 */
[----:B------:R-:W-:Y:S02]  /*99d0*/  SHF.R.U32.HI R27, RZ, 0x10, R21 ;  /* 0x00000010ff1b7819 */ /* 0x000fe40000011615 */
[----:B------:R-:W-:Y:S02]  /*99e0*/  PRMT R35, R45, 0x5410, R35 ;  /* 0x000054102d237816 */ /* 0x000fe40000000023 */
[----:B------:R-:W-:Y:S02]  /*99f0*/  PRMT R27, R46, 0x5410, R27 ;  /* 0x000054102e1b7816 */ /* 0x000fe4000000001b */
[----:B------:R-:W-:Y:S01]  /*9a00*/  SHF.R.U64 R26, R20, 0x10, R21 ;  /* 0x00000010141a7819 */ /* 0x000fe20000001215 */
[----:B------:R-:W-:Y:S01]  /*9a10*/  IMAD.U32 R36, R35, 0x10000, RZ ;  /* 0x0001000023247824 */ /* 0x000fe200078e00ff */
[----:B------:R-:W-:Y:S01]  /*9a20*/  SHF.R.U64 R29, R24, 0x10, R25 ;  /* 0x00000010181d7819 */ /* 0x000fe20000001219 */
[----:B------:R-:W-:Y:S01]  /*9a30*/  IMAD.U32 R28, R27, 0x10000, RZ ;  /* 0x000100001b1c7824 */ /* 0x000fe200078e00ff */
[----:B------:R-:W-:-:S02]  /*9a40*/  PRMT R26, R44, 0x5432, R26 ;  /* 0x000054322c1a7816 */ /* 0x000fc4000000001a */
[----:B------:R-:W-:Y:S02]  /*9a50*/  LOP3.LUT R35, R35, 0xffff0000, RZ, 0xc0, !PT ;  /* 0xffff000023237812 */ /* 0x000fe400078ec0ff */
[----:B------:R-:W-:Y:S02]  /*9a60*/  LOP3.LUT R27, R27, 0xffff0000, RZ, 0xc0, !PT ;  /* 0xffff00001b1b7812 */ /* 0x000fe400078ec0ff */
[----:B------:R-:W-:Y:S02]  /*9a70*/  PRMT R29, R44, 0x5410, R29 ;  /* 0x000054102c1d7816 */ /* 0x000fe4000000001d */
[C---:B-1----:R-:W-:Y:S01]  /*9a80*/  LOP3.LUT R21, R6.reuse, 0xffff0000, RZ, 0xc0, !PT ;  /* 0xffff000006157812 */ /* 0x042fe200078ec0ff */
[----:B------:R-:W-:Y:S01]  /*9a90*/  IMAD.U32 R20, R6, 0x10000, RZ ;  /* 0x0001000006147824 */ /* 0x000fe200078e00ff */
[C---:B------:R-:W-:Y:S01]  /*9aa0*/  LOP3.LUT R25, R7.reuse, 0xffff0000, RZ, 0xc0, !PT ;  /* 0xffff000007197812 */ /* 0x040fe200078ec0ff */
[----:B------:R-:W-:Y:S02]  /*9ab0*/  IMAD.U32 R24, R7, 0x10000, RZ ;  /* 0x0001000007187824 */ /* 0x000fe400078e00ff */
[C---:B------:R-:W-:Y:S01]  /*9ac0*/  FMUL.FTZ R37, R21.reuse, R36 ;  /* 0x0000002415257220 */ /* 0x040fe20000410000 */
[----:B------:R-:W-:Y:S01]  /*9ad0*/  FMUL.FTZ R21, R21, R28 ;  /* 0x0000001c15157220 */ /* 0x000fe20000410000 */
[C---:B------:R-:W-:Y:S01]  /*9ae0*/  IMAD.U32 R6, R4.reuse, 0x10000, RZ ;  /* 0x0001000004067824 */ /* 0x040fe200078e00ff */
[----:B------:R-:W-:Y:S01]  /*9af0*/  LOP3.LUT R4, R4, 0xffff0000, RZ, 0xc0, !PT ;  /* 0xffff000004047812 */ /* 0x000fe200078ec0ff */
[----:B------:R-:W-:-:S02]  /*9b00*/  IMAD.U32 R7, R5, 0x10000, RZ ;  /* 0x0001000005077824 */ /* 0x000fc400078e00ff */
[C---:B------:R-:W-:Y:S01]  /*9b10*/  FFMA.FTZ R36, R20.reuse, R36, R21 ;  /* 0x0000002414247223 */ /* 0x040fe20000010015 */
[----:B------:R-:W-:Y:S01]  /*9b20*/  FFMA.FTZ R37, R20, R28, -R37 ;  /* 0x0000001c14257223 */ /* 0x000fe20000010825 */
[C---:B------:R-:W-:Y:S01]  /*9b30*/  IMAD.U32 R21, R26.reuse, 0x10000, RZ ;  /* 0x000100001a157824 */ /* 0x040fe200078e00ff */
[----:B------:R-:W-:Y:S01]  /*9b40*/  LOP3.LUT R5, R5, 0xffff0000, RZ, 0xc0, !PT ;  /* 0xffff000005057812 */ /* 0x000fe200078ec0ff */
[C---:B------:R-:W-:Y:S01]  /*9b50*/  FMUL.FTZ R39, R25.reuse, R35 ;  /* 0x0000002319277220 */ /* 0x040fe20000410000 */
[-C--:B------:R-:W-:Y:S01]  /*9b60*/  FMUL.FTZ R41, R25, R27.reuse ;  /* 0x0000001b19297220 */ /* 0x080fe20000410000 */
[C---:B------:R-:W-:Y:S01]  /*9b70*/  LOP3.LUT R20, R29.reuse, 0xffff0000, RZ, 0xc0, !PT ;  /* 0xffff00001d147812 */ /* 0x040fe200078ec0ff */
[----:B------:R-:W-:Y:S01]  /*9b80*/  IMAD.U32 R25, R29, 0x10000, RZ ;  /* 0x000100001d197824 */ /* 0x000fe200078e00ff */
        /* <DEDUP_REMOVED lines=16> */
.L_x_2649:
[----:B------:R-:W-:Y:S05]  /*9c90*/  BSYNC B1 ;  /* 0x0000000000017941 */ /* 0x000fea0003800000 */
.L_x_2648:
        /* <DEDUP_REMOVED lines=10> */
[----:B------:R-:W-:Y:S02]  /*9d40*/  SHF.R.U32.HI R21, RZ, 0x10, R15 ;  /* 0x00000010ff157819 */ /* 0x000fe4000001160f */
[----:B------:R-:W-:Y:S02]  /*9d50*/  PRMT R26, R30, 0x5432, R26 ;  /* 0x000054321e1a7816 */ /* 0x000fe4000000001a */
[----:B------:R-:W-:Y:S02]  /*9d60*/  PRMT R21, R48, 0x5410, R21 ;  /* 0x0000541030157816 */ /* 0x000fe40000000015 */
[----:B------:R-:W-:Y:S01]  /*9d70*/  SHF.R.U64 R25, R8, 0x10, R9 ;  /* 0x0000001008197819 */ /* 0x000fe20000001209 */
[----:B------:R-:W-:Y:S01]  /*9d80*/  IMAD.U32 R27, R26, 0x10000, RZ ;  /* 0x000100001a1b7824 */ /* 0x000fe200078e00ff */
[----:B------:R-:W-:Y:S01]  /*9d90*/  SHF.R.U64 R20, R14, 0x10, R15 ;  /* 0x000000100e147819 */ /* 0x000fe2000000120f */
[----:B------:R-:W-:Y:S01]  /*9da0*/  IMAD.U32 R24, R21, 0x10000, RZ ;  /* 0x0001000015187824 */ /* 0x000fe200078e00ff */
[----:B------:R-:W-:-:S02]  /*9db0*/  LOP3.LUT R26, R26, 0xffff0000, RZ, 0xc0, !PT ;  /* 0xffff00001a1a7812 */ /* 0x000fc400078ec0ff */
[----:B------:R-:W-:Y:S02]  /*9dc0*/  LOP3.LUT R21, R21, 0xffff0000, RZ, 0xc0, !PT ;  /* 0xffff000015157812 */ /* 0x000fe400078ec0ff */
[----:B------:R-:W-:Y:S02]  /*9dd0*/  PRMT R20, R32, 0x5432, R20 ;  /* 0x0000543220147816 */ /* 0x000fe40000000014 */
[----:B------:R-:W-:Y:S02]  /*9de0*/  PRMT R25, R47, 0x5410, R25 ;  /* 0x000054102f197816 */ /* 0x000fe40000000019 */
[C---:B-1----:R-:W-:Y:S01]  /*9df0*/  LOP3.LUT R9, R6.reuse, 0xffff0000, RZ, 0xc0, !PT ;  /* 0xffff000006097812 */ /* 0x042fe200078ec0ff */
[----:B------:R-:W-:Y:S01]  /*9e00*/  IMAD.U32 R8, R6, 0x10000, RZ ;  /* 0x0001000006087824 */ /* 0x000fe200078e00ff */
[C---:B------:R-:W-:Y:S01]  /*9e10*/  LOP3.LUT R15, R7.reuse, 0xffff0000, RZ, 0xc0, !PT ;  /* 0xffff0000070f7812 */ /* 0x040fe200078ec0ff */
[----:B------:R-:W-:Y:S02]  /*9e20*/  IMAD.U32 R14, R7, 0x10000, RZ ;  /* 0x00010000070e7824 */ /* 0x000fe400078e00ff */
[C---:B------:R-:W-:Y:S01]  /*9e30*/  FMUL.FTZ R29, R9.reuse, R27 ;  /* 0x0000001b091d7220 */ /* 0x040fe20000410000 */
[----:B------:R-:W-:Y:S01]  /*9e40*/  FMUL.FTZ R28, R9, R24 ;  /* 0x00000018091c7220 */ /* 0x000fe20000410000 */
[----:B------:R-:W-:Y:S01]  /*9e50*/  FMUL.FTZ R9, R15, R26 ;  /* 0x0000001a0f097220 */ /* 0x000fe20000410000 */
[----:B------:R-:W-:-:S02]  /*9e60*/  IMAD.U32 R6, R4, 0x10000, RZ ;  /* 0x0001000004067824 */ /* 0x000fc400078e00ff */
[C---:B------:R-:W-:Y:S01]  /*9e70*/  FFMA.FTZ R29, R8.reuse, R24, -R29 ;  /* 0x00000018081d7223 */ /* 0x040fe2000001081d */
[----:B------:R-:W-:Y:S01]  /*9e80*/  FFMA.FTZ R28, R8, R27, R28 ;  /* 0x0000001b081c7223 */ /* 0x000fe2000001001c */
[-C--:B------:R-:W-:Y:S01]  /*9e90*/  FFMA.FTZ R27, R14, R21.reuse, -R9 ;  /* 0x000000150e1b7223 */ /* 0x080fe20000010809 */
[C---:B------:R-:W-:Y:S01]  /*9ea0*/  IMAD.U32 R7, R5.reuse, 0x10000, RZ ;  /* 0x0001000005077824 */ /* 0x040fe200078e00ff */
[----:B------:R-:W-:Y:S01]  /*9eb0*/  LOP3.LUT R4, R4, 0xffff0000, RZ, 0xc0, !PT ;  /* 0xffff000004047812 */ /* 0x000fe200078ec0ff */
[C---:B------:R-:W-:Y:S01]  /*9ec0*/  IMAD.U32 R9, R20.reuse, 0x10000, RZ ;  /* 0x0001000014097824 */ /* 0x040fe200078e00ff */
[----:B------:R-:W-:Y:S01]  /*9ed0*/  LOP3.LUT R5, R5, 0xffff0000, RZ, 0xc0, !PT ;  /* 0xffff000005057812 */ /* 0x000fe200078ec0ff */
[----:B------:R-:W-:Y:S01]  /*9ee0*/  FMUL.FTZ R31, R15, R21 ;  /* 0x000000150f1f7220 */ /* 0x000fe20000410000 */
[C---:B------:R-:W-:Y:S01]  /*9ef0*/  LOP3.LUT R8, R25.reuse, 0xffff0000, RZ, 0xc0, !PT ;  /* 0xffff000019087812 */ /* 0x040fe200078ec0ff */
[----:B------:R-:W-:Y:S01]  /*9f00*/  IMAD.U32 R15, R25, 0x10000, RZ ;  /* 0x00010000190f7824 */ /* 0x000fe200078e00ff */
[----:B------:R-:W-:Y:S01]  /*9f10*/  LOP3.LUT R20, R20, 0xffff0000, RZ, 0xc0, !PT ;  /* 0xffff000014147812 */ /* 0x000fe200078ec0ff */
[----:B------:R-:W-:Y:S01]  /*9f20*/  FFMA.FTZ R26, R14, R26, R31 ;  /* 0x0000001a0e1a7223 */ /* 0x000fe2000001001f */
[C---:B------:R-:W-:Y:S01]  /*9f30*/  FMUL.FTZ R14, R4.reuse, R9 ;  /* 0x00000009040e7220 */ /* 0x040fe20000410000 */
[-C--:B------:R-:W-:Y:S01]  /*9f40*/  FMUL.FTZ R21, R4, R15.reuse ;  /* 0x0000000f04157220 */ /* 0x080fe20000410000 */
[C---:B------:R-:W-:Y:S01]  /*9f50*/  FMUL.FTZ R24, R5.reuse, R8 ;  /* 0x0000000805187220 */ /* 0x040fe20000410000 */
[-C--:B------:R-:W-:Y:S01]  /*9f60*/  FMUL.FTZ R25, R5, R20.reuse ;  /* 0x0000001405197220 */ /* 0x080fe20000410000 */
[C---:B------:R-:W-:Y:S01]  /*9f70*/  FFMA.FTZ R15, R6.reuse, R15, R14 ;  /* 0x0000000f060f7223 */ /* 0x040fe2000001000e */
[----:B------:R-:W-:Y:S01]  /*9f80*/  FFMA.FTZ R4, R6, R9, -R21 ;  /* 0x0000000906047223 */ /* 0x000fe20000010815 */
[C---:B------:R-:W-:Y:S01]  /*9f90*/  FFMA.FTZ R5, R7.reuse, R20, -R24 ;  /* 0x0000001407057223 */ /* 0x040fe20000010818 */
[----:B------:R-:W-:Y:S01]  /*9fa0*/  FFMA.FTZ R8, R7, R8, R25 ;  /* 0x0000000807087223 */ /* 0x000fe20000010019 */
[----:B------:R-:W-:-:S02]  /*9fb0*/  F2FP.BF16.F32.PACK_AB R6, R28, R29 ;  /* 0x0000001d1c06723e */ /* 0x000fc400000010ff */
[----:B------:R-:W-:Y:S02]  /*9fc0*/  F2FP.BF16.F32.PACK_AB R7, R26, R27 ;  /* 0x0000001b1a07723e */ /* 0x000fe400000010ff */
[----:B------:R-:W-:Y:S02]  /*9fd0*/  F2FP.BF16.F32.PACK_AB R4, R15, R4 ;  /* 0x000000040f04723e */ /* 0x000fe400000010ff */
[----:B------:R-:W-:-:S05]  /*9fe0*/  F2FP.BF16.F32.PACK_AB R5, R8, R5 ;  /* 0x000000050805723e */ /* 0x000fca00000010ff */
[----:B------:R1:W-:Y:S02]  /*9ff0*/  STS.128 [R3+0x21400], R4 ;  /* 0x0214000403007388 */ /* 0x0003e40000000c00 */
.L_x_2654:
[----:B------:R-:W-:Y:S05]  /*a000*/  BSYNC B1 ;  /* 0x0000000000017941 */ /* 0x000fea0003800000 */
.L_x_2653:
[----:B------:R-:W-:Y:S05]  /*a010*/  @P1 BRA `(.L_x_2652) ;  /* 0x0000001800141947 */ /* 0x000fea0003800000 */
[----:B-1--4-:R-:W1:Y:S01]  /*a020*/  LDS.128 R4, [R0+0x1000] ;  /* 0x0010000000047984 */ /* 0x012e620000000c00 */
[----:B------:R-:W-:Y:S02]  /*a030*/  SHF.R.U64 R3, R10, 0x10, R11 ;  /* 0x000000100a037819 */ /* 0x000fe4000000120b */
[----:B------:R-:W-:Y:S02]  /*a040*/  SHF.R.U64 R8, R12, 0x10, R13 ;  /* 0x000000100c087819 */ /* 0x000fe4000000120d */
[----:B------:R-:W-:Y:S02]  /*a050*/  SHF.R.U32.HI R11, RZ, 0x10, R11 ;  /* 0x00000010ff0b7819 */ /* 0x000fe4000001160b */
[----:B------:R-:W-:Y:S02]  /*a060*/  SHF.R.U32.HI R13, RZ, 0x10, R13 ;  /* 0x00000010ff0d7819 */ /* 0x000fe4000001160d */
[----:B------:R-:W-:Y:S02]  /*a070*/  PRMT R30, R30, 0x5410, R11 ;  /* 0x000054101e1e7816 */ /* 0x000fe4000000000b */
[----:B------:R-:W-:-:S02]  /*a080*/  PRMT R34, R34, 0x5410, R13 ;  /* 0x0000541022227816 */ /* 0x000fc4000000000d */
[----:B------:R-:W-:Y:S01]  /*a090*/  PRMT R33, R33, 0x5410, R8 ;  /* 0x0000541021217816 */ /* 0x000fe20000000008 */
[C---:B------:R-:W-:Y:S01]  /*a0a0*/  IMAD.U32 R12, R30.reuse, 0x10000, RZ ;  /* 0x000100001e0c7824 */ /* 0x040fe200078e00ff */
[----:B------:R-:W-:Y:S01]  /*a0b0*/  LOP3.LUT R30, R30, 0xffff0000, RZ, 0xc0, !PT ;  /* 0xffff00001e1e7812 */ /* 0x000fe200078ec0ff */
[C---:B------:R-:W-:Y:S01]  /*a0c0*/  IMAD.U32 R11, R34.reuse, 0x10000, RZ ;  /* 0x00010000220b7824 */ /* 0x040fe200078e00ff */
[----:B------:R-:W-:Y:S02]  /*a0d0*/  LOP3.LUT R34, R34, 0xffff0000, RZ, 0xc0, !PT ;  /* 0xffff000022227812 */ /* 0x000fe400078ec0ff */
[----:B------:R-:W-:Y:S02]  /*a0e0*/  PRMT R32, R32, 0x5410, R3 ;  /* 0x0000541020207816 */ /* 0x000fe40000000003 */
[C---:B-1----:R-:W-:Y:S01]  /*a0f0*/  LOP3.LUT R9, R6.reuse, 0xffff0000, RZ, 0xc0, !PT ;  /* 0xffff000006097812 */ /* 0x042fe200078ec0ff */
[C---:B------:R-:W-:Y:S01]  /*a100*/  IMAD.U32 R10, R7.reuse, 0x10000, RZ ;  /* 0x00010000070a7824 */ /* 0x040fe200078e00ff */
[----:B------:R-:W-:Y:S01]  /*a110*/  LOP3.LUT R7, R7, 0xffff0000, RZ, 0xc0, !PT ;  /* 0xffff000007077812 */ /* 0x000fe200078ec0ff */
[----:B------:R-:W-:-:S02]  /*a120*/  IMAD.U32 R8, R6, 0x10000, RZ ;  /* 0x0001000006087824 */ /* 0x000fc400078e00ff */
[C---:B------:R-:W-:Y:S01]  /*a130*/  FMUL.FTZ R13, R9.reuse, R12 ;  /* 0x0000000c090d7220 */ /* 0x040fe20000410000 */
[-C--:B------:R-:W-:Y:S01]  /*a140*/  FMUL.FTZ R9, R9, R11.reuse ;  /* 0x0000000b09097220 */ /* 0x080fe20000410000 */
[C---:B------:R-:W-:Y:S01]  /*a150*/  FMUL.FTZ R21, R7.reuse, R30 ;  /* 0x0000001e07157220 */ /* 0x040fe20000410000 */
[----:B------:R-:W-:Y:S02]  /*a160*/  IMAD.U32 R3, R4, 0x10000, RZ ;  /* 0x0001000004037824 */ /* 0x000fe400078e00ff */
[C---:B------:R-:W-:Y:S01]  /*a170*/  FFMA.FTZ R14, R8.reuse, R11, -R13 ;  /* 0x0000000b080e7223 */ /* 0x040fe2000001080d */
[----:B------:R-:W-:Y:S01]  /*a180*/  FFMA.FTZ R15, R8, R12, R9 ;  /* 0x0000000c080f7223 */ /* 0x000fe20000010009 */
[-C--:B------:R-:W-:Y:S01]  /*a190*/  FMUL.FTZ R9, R7, R34.reuse ;  /* 0x0000002207097220 */ /* 0x080fe20000410000 */
[C---:B------:R-:W-:Y:S01]  /*a1a0*/  IMAD.U32 R6, R5.reuse, 0x10000, RZ ;  /* 0x0001000005067824 */ /* 0x040fe200078e00ff */
[----:B------:R-:W-:Y:S01]  /*a1b0*/  LOP3.LUT R4, R4, 0xffff0000, RZ, 0xc0, !PT ;  /* 0xffff000004047812 */ /* 0x000fe200078ec0ff */
[C---:B------:R-:W-:Y:S01]  /*a1c0*/  IMAD.U32 R8, R32.reuse, 0x10000, RZ ;  /* 0x0001000020087824 */ /* 0x040fe200078e00ff */
[----:B------:R-:W-:Y:S01]  /*a1d0*/  LOP3.LUT R5, R5, 0xffff0000, RZ, 0xc0, !PT ;  /* 0xffff000005057812 */ /* 0x000fe200078ec0ff */
[C---:B------:R-:W-:Y:S01]  /*a1e0*/  IMAD.U32 R7, R33.reuse, 0x10000, RZ ;  /* 0x0001000021077824 */ /* 0x040fe200078e00ff */
[----:B------:R-:W-:Y:S01]  /*a1f0*/  LOP3.LUT R32, R32, 0xffff0000, RZ, 0xc0, !PT ;  /* 0xffff000020207812 */ /* 0x000fe200078ec0ff */
[C---:B------:R-:W-:Y:S01]  /*a200*/  FFMA.FTZ R21, R10.reuse, R34, -R21 ;  /* 0x000000220a157223 */ /* 0x040fe20000010815 */
[----:B------:R-:W-:Y:S01]  /*a210*/  LOP3.LUT R33, R33, 0xffff0000, RZ, 0xc0, !PT ;  /* 0xffff000021217812 */ /* 0x000fe200078ec0ff */
[----:B------:R-:W-:Y:S01]  /*a220*/  FFMA.FTZ R30, R10, R30, R9 ;  /* 0x0000001e0a1e7223 */ /* 0x000fe20000010009 */
[C---:B------:R-:W-:Y:S01]  /*a230*/  FMUL.FTZ R10, R4.reuse, R8 ;  /* 0x00000008040a7220 */ /* 0x040fe20000410000 */
[----:B------:R-:W-:Y:S01]  /*a240*/  FMUL.FTZ R9, R4, R7 ;  /* 0x0000000704097220 */ /* 0x000fe20000410000 */
[C---:B------:R-:W-:Y:S01]  /*a250*/  FMUL.FTZ R11, R5.reuse, R32 ;  /* 0x00000020050b7220 */ /* 0x040fe20000410000 */
[----:B------:R-:W-:Y:S01]  /*a260*/  FMUL.FTZ R13, R5, R33 ;  /* 0x00000021050d7220 */ /* 0x000fe20000410000 */
        /* <DEDUP_REMOVED lines=8> */
[----:B------:R2:W-:Y:S01]  /*a2f0*/  STS.128 [R0+0x1000], R4 ;  /* 0x0010000400007388 */ /* 0x0005e20000000c00 */
[----:B------:R-:W-:Y:S05]  /*a300*/  BRA `(.L_x_2652) ;  /* 0x0000001400587947 */ /* 0x000fea0003800000 */
.L_x_2639:
        /* <DEDUP_REMOVED lines=24> */
[----:B------:R-:W-:Y:S01]  /*a490*/  LEA R26, P0, R24, UR4, 0x1 ;  /* 0x00000004181a7c11 */ /* 0x000fe2000f8008ff */
        /* <DEDUP_REMOVED lines=9> */
[----:B------:R-:W0:Y:S01]  /*a530*/  LDC R39, c[0x0][0x3f4] ;  /* 0x0000fd00ff277b82 */ /* 0x000e220000000800 */
[----:B------:R-:W2:Y:S01]  /*a540*/  SHFL.IDX PT, R4, R26, RZ, 0x1c1f ;  /* 0x001c1fff1a047589 */ /* 0x000ea200000e0000 */
[----:B------:R-:W-:-:S03]  /*a550*/  IMAD R3, R23, R6, RZ ;  /* 0x0000000617037224 */ /* 0x000fc600078e02ff */
[----:B------:R-:W3:Y:S04]  /*a560*/  SHFL.IDX PT, R0, R27, RZ, 0x1c1f ;  /* 0x001c1fff1b007589 */ /* 0x000ee800000e0000 */
[----:B------:R-:W5:Y:S04]  /*a570*/  SHFL.IDX PT, R14, R35, RZ, 0x1c1f ;  /* 0x001c1fff230e7589 */ /* 0x000f6800000e0000 */
[----:B------:R-:W5:Y:S01]  /*a580*/  SHFL.IDX PT, R5, R25, RZ, 0x1c1f ;  /* 0x001c1fff19057589 */ /* 0x000f6200000e0000 */
[----:B0-----:R-:W-:-:S04]  /*a590*/  ISETP.GE.AND P0, PT, R18, R39, PT ;  /* 0x000000271200720c */ /* 0x001fc80003f06270 */
[----:B------:R-:W-:-:S13]  /*a5a0*/  ISETP.GE.OR P1, PT, R34, R3, P0 ;  /* 0x000000032200720c */ /* 0x000fda0000726670 */
[C---:B------:R-:W-:Y:S01]  /*a5b0*/  @!P1 IMAD.SHL.U32 R7, R18.reuse, 0x2, RZ ;  /* 0x0000000212079824 */ /* 0x040fe200078e00ff */
[----:B------:R-:W-:-:S04]  /*a5c0*/  @!P1 SHF.L.U64.HI R6, R18, 0x1, R19 ;  /* 0x0000000112069819 */ /* 0x000fc80000010213 */
[----:B--2---:R-:W-:-:S05]  /*a5d0*/  @!P1 IADD3 R8, P2, R4, R7, RZ ;  /* 0x0000000704089210 */ /* 0x004fca0007f5e0ff */
[----:B---3--:R-:W-:-:S06]  /*a5e0*/  @!P1 IMAD.X R9, R0, 0x1, R6, P2 ;  /* 0x0000000100099824 */ /* 0x008fcc00010e0606 */
[----:B-1--4-:R-:W2:Y:S01]  /*a5f0*/  @!P1 LD.E.128 R8, desc[UR40][R8.64] ;  /* 0x0000002808089980 */ /* 0x012ea2000c101d00 */
[----:B-----5:R-:W-:-:S05]  /*a600*/  @!P1 IADD3 R4, P2, R14, R7, RZ ;  /* 0x000000070e049210 */ /* 0x020fca0007f5e0ff */
[----:B------:R-:W-:-:S06]  /*a610*/  @!P1 IMAD.X R5, R5, 0x1, R6, P2 ;  /* 0x0000000105059824 */ /* 0x000fcc00010e0606 */
[----:B------:R-:W3:Y:S01]  /*a620*/  @!P1 LD.E.128 R4, desc[UR40][R4.64] ;  /* 0x0000002804049980 */ /* 0x000ee2000c101d00 */
[----:B------:R-:W-:Y:S02]  /*a630*/  CS2R R20, SRZ ;  /* 0x0000000000147805 */ /* 0x000fe4000001ff00 */
[----:B------:R-:W-:Y:S02]  /*a640*/  CS2R R30, SRZ ;  /* 0x00000000001e7805 */ /* 0x000fe4000001ff00 */
[----:B------:R-:W-:Y:S01]  /*a650*/  CS2R R32, SRZ ;  /* 0x0000000000207805 */ /* 0x000fe2000001ff00 */
[----:B------:R0:W1:Y:S01]  /*a660*/  SHFL.IDX PT, R24, R26, 0x1, 0x1c1f ;  /* 0x003c1f001a187f89 */ /* 0x00006200000e0000 */
[----:B------:R-:W-:-:S03]  /*a670*/  CS2R R28, SRZ ;  /* 0x00000000001c7805 */ /* 0x000fc6000001ff00 */
[----:B------:R0:W4:Y:S04]  /*a680*/  SHFL.IDX PT, R14, R35, 0x1, 0x1c1f ;  /* 0x003c1f00230e7f89 */ /* 0x00012800000e0000 */
[----:B------:R-:W0:Y:S01]  /*a690*/  SHFL.IDX PT, R25, R25, 0x1, 0x1c1f ;  /* 0x003c1f0019197f89 */ /* 0x000e2200000e0000 */
[----:B--2---:R-:W-:Y:S02]  /*a6a0*/  @!P1 IMAD.MOV.U32 R20, RZ, RZ, R8 ;  /* 0x000000ffff149224 */ /* 0x004fe400078e0008 */
[----:B------:R-:W-:Y:S02]  /*a6b0*/  @!P1 IMAD.MOV.U32 R21, RZ, RZ, R9 ;  /* 0x000000ffff159224 */ /* 0x000fe400078e0009 */
[----:B------:R-:W-:Y:S02]  /*a6c0*/  IMAD.MOV.U32 R0, RZ, RZ, R20 ;  /* 0x000000ffff007224 */ /* 0x000fe400078e0014 */
[----:B------:R-:W-:-:S02]  /*a6d0*/  IMAD.MOV.U32 R12, RZ, RZ, R21 ;  /* 0x000000ffff0c7224 */ /* 0x000fc400078e0015 */
[----:B------:R-:W-:Y:S01]  /*a6e0*/  @!P1 IMAD.MOV.U32 R28, RZ, RZ, R10 ;  /* 0x000000ffff1c9224 */ /* 0x000fe200078e000a */
[----:B------:R-:W-:Y:S01]  /*a6f0*/  PRMT R36, R36, 0x5410, R0 ;  /* 0x0000541024247816 */ /* 0x000fe20000000000 */
[----:B------:R-:W-:Y:S01]  /*a700*/  @!P1 IMAD.MOV.U32 R29, RZ, RZ, R11 ;  /* 0x000000ffff1d9224 */ /* 0x000fe200078e000b */
[----:B------:R2:W0:Y:S01]  /*a710*/  SHFL.IDX PT, R0, R27, 0x1, 0x1c1f ;  /* 0x003c1f001b007f89 */ /* 0x00042200000e0000 */
[----:B---3--:R-:W-:Y:S01]  /*a720*/  @!P1 IMAD.MOV.U32 R30, RZ, RZ, R4 ;  /* 0x000000ffff1e9224 */ /* 0x008fe200078e0004 */
[----:B------:R-:W-:Y:S01]  /*a730*/  PRMT R42, R12, 0x7610, R42 ;  /* 0x000076100c2a7816 */ /* 0x000fe2000000002a */
[----:B------:R-:W-:Y:S02]  /*a740*/  @!P1 IMAD.MOV.U32 R31, RZ, RZ, R5 ;  /* 0x000000ffff1f9224 */ /* 0x000fe400078e0005 */
[----:B------:R-:W-:Y:S02]  /*a750*/  @!P1 IMAD.MOV.U32 R32, RZ, RZ, R6 ;  /* 0x000000ffff209224 */ /* 0x000fe400078e0006 */
[----:B------:R-:W-:-:S02]  /*a760*/  @!P1 IMAD.MOV.U32 R33, RZ, RZ, R7 ;  /* 0x000000ffff219224 */ /* 0x000fc400078e0007 */
[----:B------:R-:W-:Y:S02]  /*a770*/  IMAD.MOV.U32 R4, RZ, RZ, R30 ;  /* 0x000000ffff047224 */ /* 0x000fe400078e001e */
[----:B------:R-:W-:Y:S02]  /*a780*/  IMAD.MOV.U32 R5, RZ, RZ, R31 ;  /* 0x000000ffff057224 */ /* 0x000fe400078e001f */
[----:B------:R-:W-:Y:S02]  /*a790*/  IMAD.MOV.U32 R6, RZ, RZ, R32 ;  /* 0x000000ffff067224 */ /* 0x000fe400078e0020 */
[----:B------:R-:W-:Y:S01]  /*a7a0*/  IMAD.MOV.U32 R8, RZ, RZ, R28 ;  /* 0x000000ffff087224 */ /* 0x000fe200078e001c */
[----:B------:R-:W-:Y:S01]  /*a7b0*/  PRMT R42, R42, 0x5410, R5 ;  /* 0x000054102a2a7816 */ /* 0x000fe20000000005 */
[----:B------:R-:W-:Y:S01]  /*a7c0*/  IMAD.MOV.U32 R9, RZ, RZ, R29 ;  /* 0x000000ffff097224 */ /* 0x000fe200078e001d */
[----:B------:R-:W-:Y:S01]  /*a7d0*/  PRMT R40, R6, 0x5410, R4 ;  /* 0x0000541006287816 */ /* 0x000fe20000000004 */
[----:B------:R-:W-:Y:S01]  /*a7e0*/  IMAD.MOV.U32 R7, RZ, RZ, R33 ;  /* 0x000000ffff077224 */ /* 0x000fe200078e0021 */
[----:B------:R-:W-:-:S02]  /*a7f0*/  PRMT R36, R8, 0x7610, R36 ;  /* 0x0000761008247816 */ /* 0x000fc40000000024 */
[----:B------:R-:W-:Y:S02]  /*a800*/  CS2R R4, SRZ ;  /* 0x0000000000047805 */ /* 0x000fe4000001ff00 */
[----:B------:R-:W-:Y:S02]  /*a810*/  PRMT R37, R9, 0x7610, R37 ;  /* 0x0000761009257816 */ /* 0x000fe40000000025 */
[----:B012-4-:R-:W-:-:S07]  /*a820*/  PRMT R43, R43, 0x5410, R7 ;  /* 0x000054102b2b7816 */ /* 0x017fce0000000007 */
.L_x_2955:
[----:B------:R-:W2:Y:S01]  /*a830*/  LDL R7, [R1+0x58] ;  /* 0x0000580001077983 */ /* 0x000ea20000100800 */
[----:B------:R-:W-:Y:S01]  /*a840*/  VIADD R34, R34, 0x20 ;  /* 0x0000002022227836 */ /* 0x000fe20000000000 */
[----:B------:R-:W-:Y:S01]  /*a850*/  BSSY B1, `(.L_x_2656) ;  /* 0x0000016000017945 */ /* 0x000fe20003800000 */
[----:B------:R-:W-:Y:S02]  /*a860*/  CS2R R8, SRZ ;  /* 0x0000000000087805 */ /* 0x000fe4000001ff00 */
[----:B------:R-:W-:Y:S02]  /*a870*/  CS2R R10, SRZ ;  /* 0x00000000000a7805 */ /* 0x000fe4000001ff00 */
[----:B------:R-:W-:Y:S02]  /*a880*/  ISETP.GE.AND P1, PT, R34, R3, PT ;  /* 0x000000032200720c */ /* 0x000fe40003f26270 */
[----:B--2---:R-:W-:-:S04]  /*a890*/  LEA.HI R6, R7, R7, RZ, 0x1 ;  /* 0x0000000707067211 */ /* 0x004fc800078f08ff */
[----:B------:R-:W-:-:S05]  /*a8a0*/  LOP3.LUT R6, R6, 0xfffffffe, RZ, 0xc0, !PT ;  /* 0xfffffffe06067812 */ /* 0x000fca00078ec0ff */
[----:B------:R-:W-:Y:S01]  /*a8b0*/  IMAD.IADD R13, R7, 0x1, -R6 ;  /* 0x00000001070d7824 */ /* 0x000fe200078e0a06 */
[----:B------:R-:W-:-:S04]  /*a8c0*/  CS2R R6, SRZ ;  /* 0x0000000000067805 */ /* 0x000fc8000001ff00 */
[----:B------:R-:W-:Y:S01]  /*a8d0*/  SHF.L.U32 R13, R13, 0x1f, RZ ;  /* 0x0000001f0d0d7819 */ /* 0x000fe200000006ff */
[----:B------:R-:W-:Y:S06]  /*a8e0*/  @P1 BRA `(.L_x_2657) ;  /* 0x0000000000301947 */ /* 0x000fec0003800000 */
[----:B------:R-:W-:Y:S02]  /*a8f0*/  CS2R R6, SRZ ;  /* 0x0000000000067805 */ /* 0x000fe4000001ff00 */
[----:B------:R-:W-:Y:S02]  /*a900*/  CS2R R8, SRZ ;  /* 0x0000000000087805 */ /* 0x000fe4000001ff00 */
[----:B------:R-:W-:Y:S01]  /*a910*/  CS2R R10, SRZ ;  /* 0x00000000000a7805 */ /* 0x000fe2000001ff00 */
[----:B------:R-:W-:Y:S06]  /*a920*/  @P0 BRA `(.L_x_2657) ;  /* 0x0000000000200947 */ /* 0x000fec0003800000 */
[C---:B------:R-:W-:Y:S01]  /*a930*/  IMAD.SHL.U32 R7, R18.reuse, 0x2, RZ ;  /* 0x0000000212077824 */ /* 0x040fe200078e00ff */
[----:B------:R-:W-:-:S04]  /*a940*/  SHF.L.U64.HI R5, R18, 0x1, R19 ;  /* 0x0000000112057819 */ /* 0x000fc80000010213 */
[-C--:B------:R-:W-:Y:S02]  /*a950*/  IADD3 R8, P1, R24, R7.reuse, RZ ;  /* 0x0000000718087210 */ /* 0x080fe40007f3e0ff */
[----:B------:R-:W-:-:S03]  /*a960*/  IADD3 R4, P2, R14, R7, RZ ;  /* 0x000000070e047210 */ /* 0x000fc60007f5e0ff */
[--C-:B------:R-:W-:Y:S02]  /*a970*/  IMAD.X R9, R0, 0x1, R5.reuse, P1 ;  /* 0x0000000100097824 */ /* 0x100fe400008e0605 */
[----:B------:R-:W-:-:S04]  /*a980*/  IMAD.X R5, R25, 0x1, R5, P2 ;  /* 0x0000000119057824 */ /* 0x000fc800010e0605 */
[----:B------:R-:W5:Y:S04]  /*a990*/  LD.E.128 R8, desc[UR40][R8.64] ;  /* 0x0000002808087980 */ /* 0x000f68000c101d00 */
[----:B------:R-:W5:Y:S02]  /*a9a0*/  LD.E.128 R4, desc[UR40][R4.64] ;  /* 0x0000002804047980 */ /* 0x000f64000c101d00 */
.L_x_2657:
[----:B------:R-:W-:Y:S05]  /*a9b0*/  BSYNC B1 ;  /* 0x0000000000017941 */ /* 0x000fea0003800000 */
.L_x_2656:
[----:B------:R-:W0:Y:S01]  /*a9c0*/  SYNCS.PHASECHK.TRANS64.TRYWAIT P1, [R2+URZ+0x28c00], R13 ;  /* 0x028c000d020075a7 */ /* 0x000e22000802017f */
[----:B------:R-:W-:Y:S01]  /*a9d0*/  VIADDMNMX R3, R3, -R196, 0x40, PT ;  /* 0x0000004003037446 */ /* 0x000fe200038009c4 */
[C---:B------:R-:W-:Y:S01]  /*a9e0*/  VIADD R0, R190.reuse, 0x20 ;  /* 0x00000020be007836 */ /* 0x040fe20000000000 */
[----:B------:R-:W-:Y:S01]  /*a9f0*/  BSSY B1, `(.L_x_2658) ;  /* 0x0000011000017945 */ /* 0x000fe20003800000 */
[----:B-----5:R-:W-:Y:S01]  /*aa00*/  IMAD.MOV.U32 R12, RZ, RZ, R4 ;  /* 0x000000ffff0c7224 */ /* 0x020fe200078e0004 */
[-C--:B------:R-:W-:Y:S01]  /*aa10*/  ISETP.GE.OR P2, PT, R190, R3.reuse, P0 ;  /* 0x00000003be00720c */ /* 0x080fe20000746670 */
[----:B------:R-:W-:Y:S01]  /*aa20*/  IMAD.MOV.U32 R14, RZ, RZ, R5 ;  /* 0x000000ffff0e7224 */ /* 0x000fe200078e0005 */
[----:B------:R-:W-:Y:S01]  /*aa30*/  ISETP.GE.OR P0, PT, R0, R3, P0 ;  /* 0x000000030000720c */ /* 0x000fe20000706670 */
[----:B------:R-:W-:Y:S02]  /*aa40*/  IMAD.MOV.U32 R3, RZ, RZ, R6 ;  /* 0x000000ffff037224 */ /* 0x000fe400078e0006 */
        /* <DEDUP_REMOVED lines=10> */
[----:B0-----:R-:W-:Y:S06]  /*aaf0*/  @!P1 BRA `(.L_x_2659) ;  /* 0x0000019800989947 */ /* 0x001fec0003800000 */
.L_x_2956:
[----:B------:R-:W-:Y:S05]  /*ab00*/  BSYNC B1 ;  /* 0x0000000000017941 */ /* 0x000fea0003800000 */
.L_x_2658:
[----:B------:R-:W-:Y:S04]  /*ab10*/  BSSY B1, `(.L_x_2660) ;  /* 0x000006a000017945 */ /* 0x000fe80003800000 */
[----:B------:R-:W-:Y:S05]  /*ab20*/  @P2 BRA `(.L_x_2661) ;  /* 0x0000000400a02947 */ /* 0x000fea0003800000 */
[----:B------:R-:W-:Y:S01]  /*ab30*/  IMAD.SHL.U32 R12, R198, 0x40, RZ ;  /* 0x00000040c60c7824 */ /* 0x000fe200078e00ff */
[----:B------:R-:W-:Y:S01]  /*ab40*/  SHF.R.U64 R41, R28, 0x10, R29 ;  /* 0x000000101c297819 */ /* 0x000fe2000000121d */
[----:B------:R-:W-:Y:S01]  /*ab50*/  IMAD.IADD R14, R18, 0x1, R39 ;  /* 0x00000001120e7824 */ /* 0x000fe200078e0227 */
[----:B------:R-:W-:Y:S02]  /*ab60*/  SHF.R.U64 R46, R30, 0x10, R31 ;  /* 0x000000101e2e7819 */ /* 0x000fe4000000121f */
[----:B------:R-:W-:Y:S02]  /*ab70*/  LOP3.LUT R15, R12, 0x1c0, RZ, 0xc0, !PT ;  /* 0x000001c00c0f7812 */ /* 0x000fe400078ec0ff */
[----:B------:R-:W-:Y:S02]  /*ab80*/  SHF.R.U64 R44, R20, 0x10, R21 ;  /* 0x00000010142c7819 */ /* 0x000fe40000001215 */
[----:B------:R-:W-:Y:S02]  /*ab90*/  LOP3.LUT R12, R15, 0x38, R18, 0xf8, !PT ;  /* 0x000000380f0c7812 */ /* 0x000fe400078ef812 */
[----:B------:R-:W-:-:S02]  /*aba0*/  SHF.R.U32.HI R25, RZ, 0x3, R15 ;  /* 0x00000003ff197819 */ /* 0x000fc4000001160f */
[----:B------:R-:W-:Y:S02]  /*abb0*/  LOP3.LUT R14, R15, 0x38, R14, 0xf8, !PT ;  /* 0x000000380f0e7812 */ /* 0x000fe400078ef80e */
[-C--:B0-----:R-:W-:Y:S02]  /*abc0*/  LOP3.LUT R13, R12, R25.reuse, RZ, 0x3c, !PT ;  /* 0x000000190c0d7212 */ /* 0x081fe400078e3cff */
[----:B------:R-:W-:Y:S02]  /*abd0*/  LOP3.LUT R15, R14, R25, RZ, 0x3c, !PT ;  /* 0x000000190e0f7212 */ /* 0x000fe400078e3cff */
[----:B------:R-:W-:Y:S01]  /*abe0*/  SHF.R.U32.HI R28, RZ, 0x10, R29 ;  /* 0x00000010ff1c7819 */ /* 0x000fe2000001161d */
[C---:B------:R-:W-:Y:S01]  /*abf0*/  IMAD R13, R208.reuse, 0x200, R13 ;  /* 0x00000200d00d7824 */ /* 0x040fe200078e020d */
[----:B------:R-:W-:Y:S01]  /*ac00*/  SHF.R.U32.HI R45, RZ, 0x10, R21 ;  /* 0x00000010ff2d7819 */ /* 0x000fe20000011615 */
[----:B------:R-:W-:Y:S01]  /*ac10*/  IMAD R25, R208, 0x200, R15 ;  /* 0x00000200d0197824 */ /* 0x000fe200078e020f */
[----:B------:R-:W-:Y:S01]  /*ac20*/  SHF.R.U64 R21, R32, 0x10, R33 ;  /* 0x0000001020157819 */ /* 0x000fe20000001221 */
[----:B------:R-:W-:Y:S01]  /*ac30*/  IMAD R35, R13, 0x2, R2 ;  /* 0x000000020d237824 */ /* 0x000fe200078e0202 */
[----:B------:R-:W-:Y:S01]  /*ac40*/  PRMT R46, R40, 0x5432, R46 ;  /* 0x00005432282e7816 */ /* 0x000fe2000000002e */
[----:B------:R-:W-:Y:S01]  /*ac50*/  IMAD R38, R25, 0x2, R2 ;  /* 0x0000000219267824 */ /* 0x000fe200078e0202 */
[----:B------:R-:W-:-:S02]  /*ac60*/  PRMT R44, R36, 0x5432, R44 ;  /* 0x00005432242c7816 */ /* 0x000fc4000000002c */
[----:B------:R-:W0:Y:S01]  /*ac70*/  LDS.128 R12, [R35+0x20400] ;  /* 0x02040000230c7984 */ /* 0x000e220000000c00 */
[----:B------:R-:W-:Y:S01]  /*ac80*/  PRMT R37, R37, 0x5410, R28 ;  /* 0x0000541025257816 */ /* 0x000fe2000000001c */
[----:B------:R-:W-:Y:S01]  /*ac90*/  IMAD.U32 R47, R46, 0x10000, RZ ;  /* 0x000100002e2f7824 */ /* 0x000fe200078e00ff */
[----:B------:R-:W-:Y:S01]  /*aca0*/  SHF.R.U32.HI R48, RZ, 0x10, R31 ;  /* 0x00000010ff307819 */ /* 0x000fe2000001161f */
[----:B------:R-:W1:Y:S01]  /*acb0*/  LDS.128 R24, [R38+0x20400] ;  /* 0x0204000026187984 */ /* 0x000e620000000c00 */
[----:B------:R-:W-:Y:S02]  /*acc0*/  SHF.R.U32.HI R20, RZ, 0x10, R33 ;  /* 0x00000010ff147819 */ /* 0x000fe40000011621 */
[----:B------:R-:W-:Y:S02]  /*acd0*/  PRMT R36, R36, 0x5410, R41 ;  /* 0x0000541024247816 */ /* 0x000fe40000000029 */
[----:B------:R-:W-:Y:S02]  /*ace0*/  PRMT R21, R40, 0x5410, R21 ;  /* 0x0000541028157816 */ /* 0x000fe40000000015 */
[----:B------:R-:W-:-:S02]  /*acf0*/  PRMT R45, R42, 0x5410, R45 ;  /* 0x000054102a2d7816 */ /* 0x000fc4000000002d */
[----:B------:R-:W-:Y:S02]  /*ad00*/  PRMT R48, R42, 0x5432, R48 ;  /* 0x000054322a307816 */ /* 0x000fe40000000030 */
[----:B------:R-:W-:Y:S02]  /*ad10*/  PRMT R20, R43, 0x5432, R20 ;  /* 0x000054322b147816 */ /* 0x000fe40000000014 */
[----:B------:R-:W-:Y:S01]  /*ad20*/  LOP3.LUT R46, R46, 0xffff0000, RZ, 0xc0, !PT ;  /* 0xffff00002e2e7812 */ /* 0x000fe200078ec0ff */
        /* <DEDUP_REMOVED lines=9> */
[C---:B------:R-:W-:Y:S01]  /*adc0*/  LOP3.LUT R41, R25.reuse, 0xffff0000, RZ, 0xc0, !PT ;  /* 0xffff000019297812 */ /* 0x040fe200078ec0ff */
[----:B------:R-:W-:Y:S01]  /*add0*/  IMAD.U32 R40, R25, 0x10000, RZ ;  /* 0x0001000019287824 */ /* 0x000fe200078e00ff */
[----:B------:R-:W-:Y:S01]  /*ade0*/  LOP3.LUT R33, R24, 0xffff0000, RZ, 0xc0, !PT ;  /* 0xffff000018217812 */ /* 0x000fe200078ec0ff */
[----:B------:R-:W-:Y:S01]  /*adf0*/  IMAD.U32 R25, R44, 0x10000, RZ ;  /* 0x000100002c197824 */ /* 0x000fe200078e00ff */
[C---:B------:R-:W-:Y:S01]  /*ae00*/  LOP3.LUT R24, R26.reuse, 0xffff0000, RZ, 0xc0, !PT ;  /* 0xffff00001a187812 */ /* 0x040fe200078ec0ff */
[----:B------:R-:W-:-:S02]  /*ae10*/  IMAD.U32 R42, R26, 0x10000, RZ ;  /* 0x000100001a2a7824 */ /* 0x000fc400078e00ff */
[----:B------:R-:W-:Y:S01]  /*ae20*/  FMUL.FTZ R49, R15, R47 ;  /* 0x0000002f0f317220 */ /* 0x000fe20000410000 */
[C---:B------:R-:W-:Y:S01]  /*ae30*/  IMAD.U32 R43, R27.reuse, 0x10000, RZ ;  /* 0x000100001b2b7824 */ /* 0x040fe200078e00ff */
[----:B------:R-:W-:Y:S01]  /*ae40*/  LOP3.LUT R26, R27, 0xffff0000, RZ, 0xc0, !PT ;  /* 0xffff00001b1a7812 */ /* 0x000fe200078ec0ff */
[-C--:B------:R-:W-:Y:S01]  /*ae50*/  FMUL.FTZ R27, R15, R25.reuse ;  /* 0x000000190f1b7220 */ /* 0x080fe20000410000 */
[----:B------:R-:W-:Y:S01]  /*ae60*/  LOP3.LUT R44, R44, 0xffff0000, RZ, 0xc0, !PT ;  /* 0xffff00002c2c7812 */ /* 0x000fe200078ec0ff */
[----:B------:R-:W-:Y:S01]  /*ae70*/  FFMA.FTZ R15, R28, R25, -R49 ;  /* 0x000000191c0f7223 */ /* 0x000fe20000010831 */
[----:B------:R-:W-:Y:S02]  /*ae80*/  IMAD.U32 R49, R48, 0x10000, RZ ;  /* 0x0001000030317824 */ /* 0x000fe400078e00ff */
[----:B------:R-:W-:Y:S01]  /*ae90*/  FFMA.FTZ R25, R28, R47, R27 ;  /* 0x0000002f1c197223 */ /* 0x000fe2000001001b */
[----:B------:R-:W-:Y:S02]  /*aea0*/  IMAD.U32 R27, R45, 0x10000, RZ ;  /* 0x000100002d1b7824 */ /* 0x000fe400078e00ff */
[C---:B------:R-:W-:Y:S01]  /*aeb0*/  FMUL.FTZ R28, R33.reuse, R44 ;  /* 0x0000002c211c7220 */ /* 0x040fe20000410000 */
[-C--:B------:R-:W-:Y:S01]  /*aec0*/  FMUL.FTZ R50, R33, R46.reuse ;  /* 0x0000002e21327220 */ /* 0x080fe20000410000 */
[----:B------:R-:W-:Y:S01]  /*aed0*/  FMUL.FTZ R33, R40, R49 ;  /* 0x0000003128217220 */ /* 0x000fe20000410000 */
[----:B------:R-:W-:Y:S01]  /*aee0*/  LOP3.LUT R48, R48, 0xffff0000, RZ, 0xc0, !PT ;  /* 0xffff000030307812 */ /* 0x000fe200078ec0ff */
[-C--:B------:R-:W-:Y:S01]  /*aef0*/  FMUL.FTZ R40, R40, R27.reuse ;  /* 0x0000001b28287220 */ /* 0x080fe20000410000 */
[----:B------:R-:W-:Y:S01]  /*af00*/  FFMA.FTZ R46, R29, R46, R28 ;  /* 0x0000002e1d2e7223 */ /* 0x000fe2000001001c */
[----:B------:R-:W-:Y:S01]  /*af10*/  LOP3.LUT R28, R45, 0xffff0000, RZ, 0xc0, !PT ;  /* 0xffff00002d1c7812 */ /* 0x000fe200078ec0ff */
[----:B------:R-:W-:Y:S01]  /*af20*/  FFMA.FTZ R50, R29, R44, -R50 ;  /* 0x0000002c1d327223 */ /* 0x000fe20000010832 */
[C---:B------:R-:W-:Y:S01]  /*af30*/  FFMA.FTZ R33, R30.reuse, R27, -R33 ;  /* 0x0000001b1e217223 */ /* 0x040fe20000010821 */
[----:B------:R-:W-:Y:S01]  /*af40*/  FFMA.FTZ R40, R30, R49, R40 ;  /* 0x000000311e287223 */ /* 0x000fe20000010028 */
[----:B------:R-:W-:-:S02]  /*af50*/  IMAD.U32 R29, R21, 0x10000, RZ ;  /* 0x00010000151d7824 */ /* 0x000fc400078e00ff */
[C---:B------:R-:W-:Y:S01]  /*af60*/  FMUL.FTZ R30, R41.reuse, R48 ;  /* 0x00000030291e7220 */ /* 0x040fe20000410000 */
[----:B------:R-:W-:Y:S02]  /*af70*/  IMAD.U32 R27, R36, 0x10000, RZ ;  /* 0x00010000241b7824 */ /* 0x000fe400078e00ff */
[-C--:B------:R-:W-:Y:S01]  /*af80*/  FMUL.FTZ R52, R41, R28.reuse ;  /* 0x0000001c29347220 */ /* 0x080fe20000410000 */
[C---:B------:R-:W-:Y:S01]  /*af90*/  FMUL.FTZ R41, R42.reuse, R29 ;  /* 0x0000001d2a297220 */ /* 0x040fe20000410000 */
[C---:B------:R-:W-:Y:S01]  /*afa0*/  FFMA.FTZ R44, R31.reuse, R28, -R30 ;  /* 0x0000001c1f2c7223 */ /* 0x040fe2000001081e */
[----:B------:R-:W-:Y:S01]  /*afb0*/  FMUL.FTZ R42, R42, R27 ;  /* 0x0000001b2a2a7220 */ /* 0x000fe20000410000 */
[----:B------:R-:W-:Y:S02]  /*afc0*/  IMAD.U32 R30, R20, 0x10000, RZ ;  /* 0x00010000141e7824 */ /* 0x000fe400078e00ff */
[----:B------:R-:W-:Y:S01]  /*afd0*/  FFMA.FTZ R31, R31, R48, R52 ;  /* 0x000000301f1f7223 */ /* 0x000fe20000010034 */
[----:B------:R-:W-:-:S02]  /*afe0*/  IMAD.U32 R28, R37, 0x10000, RZ ;  /* 0x00010000251c7824 */ /* 0x000fc400078e00ff */
[C---:B------:R-:W-:Y:S01]  /*aff0*/  FFMA.FTZ R41, R32.reuse, R27, -R41 ;  /* 0x0000001b20297223 */ /* 0x040fe20000010829 */
[----:B------:R-:W-:Y:S01]  /*b000*/  FFMA.FTZ R42, R32, R29, R42 ;  /* 0x0000001d202a7223 */ /* 0x000fe2000001002a */
[C---:B------:R-:W-:Y:S01]  /*b010*/  FMUL.FTZ R48, R43.reuse, R30 ;  /* 0x0000001e2b307220 */ /* 0x040fe20000410000 */
[-C--:B------:R-:W-:Y:S01]  /*b020*/  FMUL.FTZ R32, R43, R28.reuse ;  /* 0x0000001c2b207220 */ /* 0x080fe20000410000 */
[----:B------:R-:W-:Y:S02]  /*b030*/  LOP3.LUT R27, R21, 0xffff0000, RZ, 0xc0, !PT ;  /* 0xffff0000151b7812 */ /* 0x000fe400078ec0ff */
[----:B------:R-:W-:Y:S01]  /*b040*/  LOP3.LUT R21, R36, 0xffff0000, RZ, 0xc0, !PT ;  /* 0xffff000024157812 */ /* 0x000fe200078ec0ff */
[C---:B------:R-:W-:Y:S01]  /*b050*/  FFMA.FTZ R48, R13.reuse, R28, -R48 ;  /* 0x0000001c0d307223 */ /* 0x040fe20000010830 */
[----:B------:R-:W-:Y:S01]  /*b060*/  LOP3.LUT R29, R20, 0xffff0000, RZ, 0xc0, !PT ;  /* 0xffff0000141d7812 */ /* 0x000fe200078ec0ff */
[----:B------:R-:W-:Y:S01]  /*b070*/  FFMA.FTZ R32, R13, R30, R32 ;  /* 0x0000001e0d207223 */ /* 0x000fe20000010020 */
[----:B------:R-:W-:Y:S01]  /*b080*/  LOP3.LUT R37, R37, 0xffff0000, RZ, 0xc0, !PT ;  /* 0xffff000025257812 */ /* 0x000fe200078ec0ff */
[C---:B------:R-:W-:Y:S01]  /*b090*/  FMUL.FTZ R13, R24.reuse, R27 ;  /* 0x0000001b180d7220 */ /* 0x040fe20000410000 */
[----:B------:R-:W-:Y:S01]  /*b0a0*/  FMUL.FTZ R24, R24, R21 ;  /* 0x0000001518187220 */ /* 0x000fe20000410000 */
[----:B------:R-:W-:-:S02]  /*b0b0*/  FMUL.FTZ R43, R26, R29 ;  /* 0x0000001d1a2b7220 */ /* 0x000fc40000410000 */
[----:B------:R-:W-:Y:S01]  /*b0c0*/  FMUL.FTZ R26, R26, R37 ;  /* 0x000000251a1a7220 */ /* 0x000fe20000410000 */
[C---:B------:R-:W-:Y:S01]  /*b0d0*/  FFMA.FTZ R20, R12.reuse, R21, -R13 ;  /* 0x000000150c147223 */ /* 0x040fe2000001080d */
[----:B------:R-:W-:Y:S01]  /*b0e0*/  FFMA.FTZ R27, R12, R27, R24 ;  /* 0x0000001b0c1b7223 */ /* 0x000fe20000010018 */
[C---:B------:R-:W-:Y:S01]  /*b0f0*/  FFMA.FTZ R43, R14.reuse, R37, -R43 ;  /* 0x000000250e2b7223 */ /* 0x040fe2000001082b */
[----:B------:R-:W-:Y:S01]  /*b100*/  FFMA.FTZ R29, R14, R29, R26 ;  /* 0x0000001d0e1d7223 */ /* 0x000fe2000001001a */
[----:B------:R-:W-:Y:S02]  /*b110*/  F2FP.BF16.F32.PACK_AB R12, R50, R15 ;  /* 0x0000000f320c723e */ /* 0x000fe400000010ff */
[----:B------:R-:W-:Y:S02]  /*b120*/  F2FP.BF16.F32.PACK_AB R24, R46, R25 ;  /* 0x000000192e18723e */ /* 0x000fe400000010ff */
[----:B------:R-:W-:Y:S02]  /*b130*/  F2FP.BF16.F32.PACK_AB R13, R44, R33 ;  /* 0x000000212c0d723e */ /* 0x000fe400000010ff */
[----:B------:R-:W-:-:S02]  /*b140*/  F2FP.BF16.F32.PACK_AB R14, R20, R41 ;  /* 0x00000029140e723e */ /* 0x000fc400000010ff */
[----:B------:R-:W-:Y:S02]  /*b150*/  F2FP.BF16.F32.PACK_AB R26, R27, R42 ;  /* 0x0000002a1b1a723e */ /* 0x000fe400000010ff */
[----:B------:R-:W-:Y:S02]  /*b160*/  F2FP.BF16.F32.PACK_AB R15, R43, R48 ;  /* 0x000000302b0f723e */ /* 0x000fe400000010ff */
[----:B------:R-:W-:Y:S02]  /*b170*/  F2FP.BF16.F32.PACK_AB R25, R31, R40 ;  /* 0x000000281f19723e */ /* 0x000fe400000010ff */
[----:B------:R-:W-:Y:S01]  /*b180*/  F2FP.BF16.F32.PACK_AB R27, R29, R32 ;  /* 0x000000201d1b723e */ /* 0x000fe200000010ff */
[----:B------:R1:W-:Y:S04]  /*b190*/  STS.128 [R35+0x20400], R12 ;  /* 0x0204000c23007388 */ /* 0x0003e80000000c00 */
[----:B------:R1:W-:Y:S02]  /*b1a0*/  STS.128 [R38+0x20400], R24 ;  /* 0x0204001826007388 */ /* 0x0003e40000000c00 */
.L_x_2661:
[----:B------:R-:W-:Y:S05]  /*b1b0*/  BSYNC B1 ;  /* 0x0000000000017941 */ /* 0x000fea0003800000 */
.L_x_2660:
[----:B------:R-:W-:Y:S01]  /*b1c0*/  PRMT R20, R34, 0x5410, R3 ;  /* 0x0000541022147816 */ /* 0x000fe20000000003 */
[----:B------:R-:W-:Y:S06]  /*b1d0*/  @P0 BRA `(.L_x_2652) ;  /* 0x0000000400a40947 */ /* 0x000fec0003800000 */
[----:B------:R-:W2:Y:S01]  /*b1e0*/  LDL R41, [R1+0x60] ;  /* 0x0000600001297983 */ /* 0x000ea20000100800 */
[----:B------:R-:W-:Y:S01]  /*b1f0*/  SHF.R.S32.HI R3, RZ, 0x1f, R0 ;  /* 0x0000001fff037819 */ /* 0x000fe20000011400 */
[----:B-1----:R-:W-:Y:S01]  /*b200*/  IMAD.SHL.U32 R12, R0, 0x40, RZ ;  /* 0x00000040000c7824 */ /* 0x002fe200078e00ff */
[----:B------:R-:W-:Y:S01]  /*b210*/  SHF.R.U64 R32, R4, 0x10, R5 ;  /* 0x0000001004207819 */ /* 0x000fe20000001205 */
[----:B------:R-:W-:Y:S01]  /*b220*/  IMAD.IADD R39, R18, 0x1, R39 ;  /* 0x0000000112277824 */ /* 0x000fe200078e0227 */
[----:B------:R-:W-:Y:S02]  /*b230*/  LEA.HI R3, R3, R0, RZ, 0x3 ;  /* 0x0000000003037211 */ /* 0x000fe400078f18ff */
[----:B------:R-:W-:Y:S02]  /*b240*/  LOP3.LUT R12, R12, 0x1c0, RZ, 0xc0, !PT ;  /* 0x000001c00c0c7812 */ /* 0x000fe400078ec0ff */
[----:B------:R-:W-:Y:S01]  /*b250*/  SHF.R.U64 R21, R8, 0x10, R9 ;  /* 0x0000001008157819 */ /* 0x000fe20000001209 */
[----:B------:R-:W-:Y:S01]  /*b260*/  IMAD.SHL.U32 R3, R3, 0x40, RZ ;  /* 0x0000004003037824 */ /* 0x000fe200078e00ff */
[----:B------:R-:W-:-:S02]  /*b270*/  LOP3.LUT R0, R12, 0x38, R39, 0xf8, !PT ;  /* 0x000000380c007812 */ /* 0x000fc400078ef827 */
[----:B0-----:R-:W-:Y:S02]  /*b280*/  SHF.R.U32.HI R13, RZ, 0x3, R12 ;  /* 0x00000003ff0d7819 */ /* 0x001fe4000001160c */
[----:B------:R-:W-:Y:S02]  /*b290*/  LOP3.LUT R3, R3, 0xfffffe00, RZ, 0xc0, !PT ;  /* 0xfffffe0003037812 */ /* 0x000fe400078ec0ff */
[----:B------:R-:W-:Y:S02]  /*b2a0*/  LOP3.LUT R0, R0, R13, RZ, 0x3c, !PT ;  /* 0x0000000d00007212 */ /* 0x000fe400078e3cff */
[----:B------:R-:W-:Y:S02]  /*b2b0*/  PRMT R32, R51, 0x5432, R32 ;  /* 0x0000543233207816 */ /* 0x000fe40000000020 */
[----:B------:R-:W-:Y:S01]  /*b2c0*/  SHF.R.U32.HI R29, RZ, 0x10, R9 ;  /* 0x00000010ff1d7819 */ /* 0x000fe20000011609 */
[----:B------:R-:W-:Y:S01]  /*b2d0*/  IMAD.IADD R3, R3, 0x1, R0 ;  /* 0x0000000103037824 */ /* 0x000fe200078e0200 */
[----:B------:R-:W-:Y:S01]  /*b2e0*/  SHF.R.U32.HI R33, RZ, 0x10, R5 ;  /* 0x00000010ff217819 */ /* 0x000fe20000011605 */
[----:B------:R-:W-:Y:S01]  /*b2f0*/  IMAD.U32 R34, R32, 0x10000, RZ ;  /* 0x0001000020227824 */ /* 0x000fe200078e00ff */
[----:B------:R-:W-:Y:S01]  /*b300*/  PRMT R21, R55, 0x5410, R21 ;  /* 0x0000541037157816 */ /* 0x000fe20000000015 */
[----:B------:R-:W-:Y:S01]  /*b310*/  IMAD R0, R3, 0x2, R2 ;  /* 0x0000000203007824 */ /* 0x000fe200078e0202 */
[----:B------:R-:W-:-:S02]  /*b320*/  SHF.R.U32.HI R37, RZ, 0x10, R7 ;  /* 0x00000010ff257819 */ /* 0x000fc40000011607 */
[----:B------:R-:W-:Y:S01]  /*b330*/  PRMT R33, R51, 0x5410, R33 ;  /* 0x0000541033217816 */ /* 0x000fe20000000021 */
[----:B------:R-:W-:Y:S01]  /*b340*/  IMAD.U32 R28, R21, 0x10000, RZ ;  /* 0x00010000151c7824 */ /* 0x000fe200078e00ff */
[----:B------:R-:W0:Y:S01]  /*b350*/  LDS.128 R24, [R0+0x20400] ;  /* 0x0204000000187984 */ /* 0x000e220000000c00 */
[----:B------:R-:W-:Y:S02]  /*b360*/  SHF.R.U32.HI R31, RZ, 0x10, R11 ;  /* 0x00000010ff1f7819 */ /* 0x000fe4000001160b */
[----:B------:R-:W-:Y:S01]  /*b370*/  PRMT R29, R56, 0x5410, R29 ;  /* 0x00005410381d7816 */ /* 0x000fe2000000001d */
[----:B------:R-:W-:Y:S01]  /*b380*/  IMAD.U32 R36, R33, 0x10000, RZ ;  /* 0x0001000021247824 */ /* 0x000fe200078e00ff */
[----:B------:R-:W-:Y:S02]  /*b390*/  SHF.R.U64 R30, R10, 0x10, R11 ;  /* 0x000000100a1e7819 */ /* 0x000fe4000000120b */
[----:B------:R-:W-:Y:S02]  /*b3a0*/  PRMT R37, R54, 0x5410, R37 ;  /* 0x0000541036257816 */ /* 0x000fe40000000025 */
[----:B------:R-:W-:-:S02]  /*b3b0*/  PRMT R31, R20, 0x5410, R31 ;  /* 0x00005410141f7816 */ /* 0x000fc4000000001f */
[----:B------:R-:W-:Y:S02]  /*b3c0*/  PRMT R30, R20, 0x5432, R30 ;  /* 0x00005432141e7816 */ /* 0x000fe4000000001e */
[----:B------:R-:W-:Y:S02]  /*b3d0*/  SHF.R.U64 R35, R6, 0x10, R7 ;  /* 0x0000001006237819 */ /* 0x000fe40000001207 */
[----:B------:R-:W-:Y:S02]  /*b3e0*/  LOP3.LUT R21, R21, 0xffff0000, RZ, 0xc0, !PT ;  /* 0xffff000015157812 */ /* 0x000fe400078ec0ff */
[----:B------:R-:W-:Y:S02]  /*b3f0*/  PRMT R35, R53, 0x5410, R35 ;  /* 0x0000541035237816 */ /* 0x000fe40000000023 */
        /* <DEDUP_REMOVED lines=9> */
[C---:B------:R-:W-:Y:S01]  /*b490*/  IMAD.U32 R25, R37.reuse, 0x10000, RZ ;  /* 0x0001000025197824 */ /* 0x040fe200078e00ff */
[----:B------:R-:W-:Y:S02]  /*b4a0*/  LOP3.LUT R9, R32, 0xffff0000, RZ, 0xc0, !PT ;  /* 0xffff000020097812 */ /* 0x000fe400078ec0ff */
[----:B------:R-:W-:Y:S01]  /*b4b0*/  LOP3.LUT R37, R37, 0xffff0000, RZ, 0xc0, !PT ;  /* 0xffff000025257812 */ /* 0x000fe200078ec0ff */
[----:B--2---:R-:W0:Y:S02]  /*b4c0*/  LDS.128 R12, [R41+0x20400] ;  /* 0x02040000290c7984 */ /* 0x004e240000000c00 */
[C---:B0-----:R-:W-:Y:S01]  /*b4d0*/  IMAD.U32 R3, R12.reuse, 0x10000, RZ ;  /* 0x000100000c037824 */ /* 0x041fe200078e00ff */
[----:B------:R-:W-:Y:S01]  /*b4e0*/  LOP3.LUT R4, R12, 0xffff0000, RZ, 0xc0, !PT ;  /* 0xffff00000c047812 */ /* 0x000fe200078ec0ff */
[C---:B------:R-:W-:Y:S01]  /*b4f0*/  IMAD.U32 R5, R13.reuse, 0x10000, RZ ;  /* 0x000100000d057824 */ /* 0x040fe200078e00ff */
[----:B------:R-:W-:Y:S01]  /*b500*/  LOP3.LUT R12, R13, 0xffff0000, RZ, 0xc0, !PT ;  /* 0xffff00000d0c7812 */ /* 0x000fe200078ec0ff */
[----:B------:R-:W-:Y:S01]  /*b510*/  FFMA.FTZ R38, R3, R28, -R38 ;  /* 0x0000001c03267223 */ /* 0x000fe20000010826 */
[----:B------:R-:W-:-:S02]  /*b520*/  IMAD.U32 R28, R29, 0x10000, RZ ;  /* 0x000100001d1c7824 */ /* 0x000fc400078e00ff */
[----:B------:R-:W-:Y:S01]  /*b530*/  FFMA.FTZ R40, R3, R34, R40 ;  /* 0x0000002203287223 */ /* 0x000fe20000010028 */
[----:B------:R-:W-:Y:S01]  /*b540*/  IMAD.U32 R3, R31, 0x10000, RZ ;  /* 0x000100001f037824 */ /* 0x000fe200078e00ff */
[----:B------:R-:W-:Y:S01]  /*b550*/  LOP3.LUT R7, R14, 0xffff0000, RZ, 0xc0, !PT ;  /* 0xffff00000e077812 */ /* 0x000fe200078ec0ff */
[-C--:B------:R-:W-:Y:S01]  /*b560*/  FMUL.FTZ R34, R11, R28.reuse ;  /* 0x0000001c0b227220 */ /* 0x080fe20000410000 */
[----:B------:R-:W-:Y:S02]  /*b570*/  IMAD.U32 R8, R15, 0x10000, RZ ;  /* 0x000100000f087824 */ /* 0x000fe400078e00ff */
[C---:B------:R-:W-:Y:S01]  /*b580*/  FMUL.FTZ R11, R20.reuse, R25 ;  /* 0x00000019140b7220 */ /* 0x040fe20000410000 */
[C---:B------:R-:W-:Y:S01]  /*b590*/  FFMA.FTZ R42, R5.reuse, R28, -R42 ;  /* 0x0000001c052a7223 */ /* 0x040fe2000001082a */
[-C--:B------:R-:W-:Y:S01]  /*b5a0*/  FMUL.FTZ R28, R20, R3.reuse ;  /* 0x00000003141c7220 */ /* 0x080fe20000410000 */
[----:B------:R-:W-:Y:S01]  /*b5b0*/  FFMA.FTZ R34, R5, R36, R34 ;  /* 0x0000002405227223 */ /* 0x000fe20000010022 */
[----:B------:R-:W-:Y:S01]  /*b5c0*/  FFMA.FTZ R20, R8, R3, -R11 ;  /* 0x0000000308147223 */ /* 0x000fe2000001080b */
[C---:B------:R-:W-:Y:S01]  /*b5d0*/  FMUL.FTZ R3, R10.reuse, R9 ;  /* 0x000000090a037220 */ /* 0x040fe20000410000 */
[----:B------:R-:W-:Y:S01]  /*b5e0*/  FMUL.FTZ R11, R10, R21 ;  /* 0x000000150a0b7220 */ /* 0x000fe20000410000 */
[----:B------:R-:W-:Y:S01]  /*b5f0*/  IMAD.U32 R6, R14, 0x10000, RZ ;  /* 0x000100000e067824 */ /* 0x000fe200078e00ff */
[----:B------:R-:W-:Y:S01]  /*b600*/  LOP3.LUT R14, R15, 0xffff0000, RZ, 0xc0, !PT ;  /* 0xffff00000f0e7812 */ /* 0x000fe200078ec0ff */
[----:B------:R-:W-:-:S02]  /*b610*/  IMAD.U32 R13, R26, 0x10000, RZ ;  /* 0x000100001a0d7824 */ /* 0x000fc400078e00ff */
[----:B------:R-:W-:Y:S01]  /*b620*/  FFMA.FTZ R21, R4, R21, -R3 ;  /* 0x0000001504157223 */ /* 0x000fe20000010803 */
[----:B------:R-:W-:Y:S01]  /*b630*/  IMAD.U32 R5, R35, 0x10000, RZ ;  /* 0x0001000023057824 */ /* 0x000fe200078e00ff */
[----:B------:R-:W-:Y:S01]  /*b640*/  LOP3.LUT R15, R26, 0xffff0000, RZ, 0xc0, !PT ;  /* 0xffff00001a0f7812 */ /* 0x000fe200078ec0ff */
[----:B------:R-:W-:Y:S01]  /*b650*/  IMAD.U32 R3, R30, 0x10000, RZ ;  /* 0x000100001e037824 */ /* 0x000fe200078e00ff */
[----:B------:R-:W-:Y:S01]  /*b660*/  LOP3.LUT R26, R27, 0xffff0000, RZ, 0xc0, !PT ;  /* 0xffff00001b1a7812 */ /* 0x000fe200078ec0ff */
[----:B------:R-:W-:Y:S01]  /*b670*/  FFMA.FTZ R11, R4, R9, R11 ;  /* 0x00000009040b7223 */ /* 0x000fe2000001000b */
[C---:B------:R-:W-:Y:S01]  /*b680*/  FMUL.FTZ R27, R13.reuse, R5 ;  /* 0x000000050d1b7220 */ /* 0x040fe20000410000 */
[----:B------:R-:W-:Y:S01]  /*b690*/  FMUL.FTZ R13, R13, R3 ;  /* 0x000000030d0d7220 */ /* 0x000fe20000410000 */
[----:B------:R-:W-:Y:S01]  /*b6a0*/  LOP3.LUT R4, R35, 0xffff0000, RZ, 0xc0, !PT ;  /* 0xffff000023047812 */ /* 0x000fe200078ec0ff */
[----:B------:R-:W-:Y:S01]  /*b6b0*/  FFMA.FTZ R28, R8, R25, R28 ;  /* 0x00000019081c7223 */ /* 0x000fe2000001001c */
[----:B------:R-:W-:Y:S01]  /*b6c0*/  LOP3.LUT R29, R29, 0xffff0000, RZ, 0xc0, !PT ;  /* 0xffff00001d1d7812 */ /* 0x000fe200078ec0ff */
[----:B------:R-:W-:Y:S01]  /*b6d0*/  FFMA.FTZ R27, R6, R3, -R27 ;  /* 0x00000003061b7223 */ /* 0x000fe2000001081b */
[----:B------:R-:W-:Y:S01]  /*b6e0*/  LOP3.LUT R30, R30, 0xffff0000, RZ, 0xc0, !PT ;  /* 0xffff00001e1e7812 */ /* 0x000fe200078ec0ff */
[----:B------:R-:W-:Y:S01]  /*b6f0*/  FFMA.FTZ R10, R6, R5, R13 ;  /* 0x00000005060a7223 */ /* 0x000fe2000001000d */
[----:B------:R-:W-:Y:S01]  /*b700*/  LOP3.LUT R31, R31, 0xffff0000, RZ, 0xc0, !PT ;  /* 0xffff00001f1f7812 */ /* 0x000fe200078ec0ff */
[----:B------:R-:W-:Y:S01]  /*b710*/  FMUL.FTZ R25, R24, R33 ;  /* 0x0000002118197220 */ /* 0x000fe20000410000 */
[C---:B------:R-:W-:Y:S01]  /*b720*/  FMUL.FTZ R6, R15.reuse, R4 ;  /* 0x000000040f067220 */ /* 0x040fe20000410000 */
[----:B------:R-:W-:Y:S01]  /*b730*/  FMUL.FTZ R3, R26, R37 ;  /* 0x000000251a037220 */ /* 0x000fe20000410000 */
[----:B------:R-:W-:Y:S01]  /*b740*/  FMUL.FTZ R24, R24, R29 ;  /* 0x0000001d18187220 */ /* 0x000fe20000410000 */
[-C--:B------:R-:W-:Y:S01]  /*b750*/  FMUL.FTZ R15, R15, R30.reuse ;  /* 0x0000001e0f0f7220 */ /* 0x080fe20000410000 */
[----:B------:R-:W-:Y:S01]  /*b760*/  FMUL.FTZ R26, R26, R31 ;  /* 0x0000001f1a1a7220 */ /* 0x000fe20000410000 */
[----:B------:R-:W-:Y:S01]  /*b770*/  FFMA.FTZ R25, R12, R29, -R25 ;  /* 0x0000001d0c197223 */ /* 0x000fe20000010819 */
[C---:B------:R-:W-:Y:S01]  /*b780*/  FFMA.FTZ R6, R7.reuse, R30, -R6 ;  /* 0x0000001e07067223 */ /* 0x040fe20000010806 */
        /* <DEDUP_REMOVED lines=10> */
[----:B------:R-:W-:Y:S01]  /*b830*/  F2FP.BF16.F32.PACK_AB R10, R15, R10 ;  /* 0x0000000a0f0a723e */ /* 0x000fe200000010ff */
[----:B------:R3:W-:Y:S01]  /*b840*/  STS.128 [R41+0x20400], R4 ;  /* 0x0204000429007388 */ /* 0x0007e20000000c00 */
[----:B------:R-:W-:-:S05]  /*b850*/  F2FP.BF16.F32.PACK_AB R11, R37, R28 ;  /* 0x0000001c250b723e */ /* 0x000fca00000010ff */
[----:B------:R3:W-:Y:S02]  /*b860*/  STS.128 [R0+0x20400], R8 ;  /* 0x0204000800007388 */ /* 0x0007e40000000c00 */
.L_x_2652:
[----:B------:R-:W-:Y:S05]  /*b870*/  BSYNC B0 ;  /* 0x0000000000007941 */ /* 0x000fea0003800000 */
.L_x_2638:
[----:B------:R-:W-:Y:S01]  /*b880*/  @!PT LDS RZ, [RZ] ;  /* 0x00000000fffff984 */ /* 0x000fe20000000800 */
[----:B------:R-:W-:Y:S01]  /*b890*/  @!PT LDS RZ, [RZ] ;  /* 0x00000000fffff984 */ /* 0x000fe20000000800 */
[----:B------:R-:W-:Y:S01]  /*b8a0*/  @!PT LDS RZ, [RZ] ;  /* 0x00000000fffff984 */ /* 0x000fe20000000800 */
[----:B------:R-:W-:Y:S01]  /*b8b0*/  @!PT LDS RZ, [RZ] ;  /* 0x00000000fffff984 */ /* 0x000fe20000000800 */
[----:B------:R5:W-:Y:S06]  /*b8c0*/  MEMBAR.ALL.CTA ;  /* 0x0000000000007992 */ /* 0x000bec0000008000 */
[----:B-----5:R-:W5:Y:S01]  /*b8d0*/  FENCE.VIEW.ASYNC.S ;  /* 0x00000000000073c6 */ /* 0x020f620000000000 */
[----:B------:R-:W-:Y:S05]  /*b8e0*/  WARPSYNC.ALL ;  /* 0x0000000000007948 */ /* 0x000fea0003800000 */
[----:B-----5:R-:W-:Y:S06]  /*b8f0*/  BAR.SYNC.DEFER_BLOCKING 0xd, 0x80 ;  /* 0x0342000000007b1d */ /* 0x020fec0000010000 */
.L_x_2635:
[----:B--23--:R-:W-:-:S05]  /*b900*/  IMAD.U32 R0, RZ, RZ, UR37 ;  /* 0x00000025ff007e24 */ /* 0x00cfca000f8e00ff */
[----:B------:R-:W-:-:S13]  /*b910*/  ISETP.NE.AND P0, PT, R0, 0x3, PT ;  /* 0x000000030000780c */ /* 0x000fda0003f05270 */
[----:B------:R-:W-:Y:S05]  /*b920*/  @!P0 BRA `(.L_x_2662) ;  /* 0x0000000000048947 */ /* 0x000fea0003800000 */
[----:B------:R-:W-:Y:S01]  /*b930*/  BPT.TRAP 0x1 ;  /* 0x000000040000795c */ /* 0x000fe20000300000 */
.L_x_2662:
[----:B-1----:R-:W-:Y:S01]  /*b940*/  IMAD R12, R17, 0x8, R2 ;  /* 0x00000008110c7824 */ /* 0x002fe200078e0202 */
[----:B------:R-:W-:-:S04]  /*b950*/  SHF.L.U32 R57, R22, 0x1f, RZ ;  /* 0x0000001f16397819 */ /* 0x000fc800000006ff */
[----:B------:R1:W2:Y:S01]  /*b960*/  SYNCS.PHASECHK.TRANS64.TRYWAIT P1, [R12+URZ+0x28c30], R57 ;  /* 0x028c30390c0075a7 */ /* 0x0002a2000802017f */
[----:B------:R-:W-:Y:S05]  /*b970*/  @!P0 BRA `(.L_x_2663) ;  /* 0x0000000000048947 */ /* 0x000fea0003800000 */
[----:B------:R-:W-:Y:S01]  /*b980*/  BPT.TRAP 0x1 ;  /* 0x000000040000795c */ /* 0x000fe20000300000 */
.L_x_2663:
[C---:B------:R-:W-:Y:S02]  /*b990*/  VIADD R0, R2.reuse, 0x22400 ;  /* 0x0002240002007836 */ /* 0x040fe40000000000 */
[----:B0-----:R-:W-:-:S03]  /*b9a0*/  VIADD R3, R2, 0x20400 ;  /* 0x0002040002037836 */ /* 0x001fc60000000000 */
[----:B------:R-:W-:Y:S02]  /*b9b0*/  SHF.R.U32.HI R0, RZ, 0x4, R0 ;  /* 0x00000004ff007819 */ /* 0x000fe40000011600 */
[----:B------:R-:W-:Y:S02]  /*b9c0*/  SHF.R.U32.HI R3, RZ, 0x4, R3 ;  /* 0x00000004ff037819 */ /* 0x000fe40000011603 */
[----:B------:R-:W-:Y:S02]  /*b9d0*/  LOP3.LUT R0, R0, 0x3fff, RZ, 0xc0, !PT ;  /* 0x00003fff00007812 */ /* 0x000fe400078ec0ff */
[----:B------:R-:W-:Y:S02]  /*b9e0*/  LOP3.LUT R3, R3, 0x3fff, RZ, 0xc0, !PT ;  /* 0x00003fff03037812 */ /* 0x000fe400078ec0ff */
[----:B------:R-:W-:Y:S01]  /*b9f0*/  LOP3.LUT R14, R0, 0x10000, RZ, 0xfc, !PT ;  /* 0x00010000000e7812 */ /* 0x000fe200078efcff */
[----:B--2---:R-:W-:Y:S06]  /*ba00*/  @P1 BRA `(.L_x_2664) ;  /* 0x0000000000081947 */ /* 0x004fec0003800000 */
[----:B------:R-:W0:Y:S02]  /*ba10*/  SYNCS.PHASECHK.TRANS64.TRYWAIT P1, [R12+URZ+0x28c30], R57 ;  /* 0x028c30390c0075a7 */ /* 0x000e24000802017f */
[----:B0-----:R-:W-:Y:S05]  /*ba20*/  @!P1 BRA `(.L_x_2665) ;  /* 0x0000018800e09947 */ /* 0x001fea0003800000 */
.L_x_2664:
        /* <DEDUP_REMOVED lines=8> */
[----:B----4-:R-:W-:Y:S01]  /*bab0*/  VIADD R10, R4, 0x2 ;  /* 0x00000002040a7836 */ /* 0x010fe20000000000 */
[C---:B------:R-:W-:Y:S01]  /*bac0*/  R2UR UR6, R20.reuse ;  /* 0x00000000140672ca */ /* 0x040fe200000e0000 */
[----:B------:R-:W-:Y:S01]  /*bad0*/  VIADD R6, R20, 0x2 ;  /* 0x0000000214067836 */ /* 0x000fe20000000000 */
[----:B------:R-:W-:Y:S01]  /*bae0*/  R2UR UR7, R21 ;  /* 0x00000000150772ca */ /* 0x000fe200000e0000 */
[----:B------:R-:W-:-:S02]  /*baf0*/  IMAD.MOV.U32 R11, RZ, RZ, 0x40000040 ;  /* 0x40000040ff0b7424 */ /* 0x000fc400078e00ff */
[----:B------:R-:W-:Y:S02]  /*bb00*/  IMAD.MOV.U32 R7, RZ, RZ, 0x40000040 ;  /* 0x40000040ff077424 */ /* 0x000fe400078e00ff */
[----:B------:R-:W-:Y:S02]  /*bb10*/  VIADD R8, R4, 0x4 ;  /* 0x0000000404087836 */ /* 0x000fe40000000000 */
[----:B------:R-:W-:Y:S02]  /*bb20*/  IMAD.MOV.U32 R9, RZ, RZ, 0x40000040 ;  /* 0x40000040ff097424 */ /* 0x000fe400078e00ff */
[----:B------:R-:W-:-:S04]  /*bb30*/  IMAD.MOV.U32 R21, RZ, RZ, 0x40000040 ;  /* 0x40000040ff157424 */ /* 0x000fc800078e00ff */
[----:B------:R-:W-:Y:S01]  /*bb40*/  HGMMA.64x64x16.F32.BF16 R24, gdesc[UR4], RZ, !UPT, gsb0 ;  /* 0x00e00000041879f0 */ /* 0x000fe2000c0018ff */
[----:B------:R-:W-:Y:S02]  /*bb50*/  R2UR UR4, R10 ;  /* 0x000000000a0472ca */ /* 0x000fe400000e0000 */
[----:B------:R-:W-:Y:S02]  /*bb60*/  R2UR UR5, R11 ;  /* 0x000000000b0572ca */ /* 0x000fe400000e0000 */
[----:B------:R-:W-:Y:S01]  /*bb70*/  R2UR UR6, R6 ;  /* 0x00000000060672ca */ /* 0x000fe200000e0000 */
[C---:B------:R-:W-:Y:S01]  /*bb80*/  VIADD R6, R20.reuse, 0x4 ;  /* 0x0000000414067836 */ /* 0x040fe20000000000 */
[----:B------:R-:W-:Y:S01]  /*bb90*/  R2UR UR7, R7 ;  /* 0x00000000070772ca */ /* 0x000fe200000e0000 */
[----:B------:R-:W-:Y:S02]  /*bba0*/  IMAD.MOV.U32 R7, RZ, RZ, 0x40000040 ;  /* 0x40000040ff077424 */ /* 0x000fe400078e00ff */
[----:B------:R-:W-:Y:S01]  /*bbb0*/  VIADD R20, R20, 0x6 ;  /* 0x0000000614147836 */ /* 0x000fe20000000000 */
[----:B------:R-:W-:-:S02]  /*bbc0*/  WARPGROUP.DEPBAR.LE gsb0, 0x0 ;  /* 0x00008000000079c5 */ /* 0x000fc40000010000 */
[----:B------:R-:W-:-:S07]  /*bbd0*/  WARPGROUP.ARRIVE ;  /* 0x00000000000079c5 */ /* 0x000fce0000000000 */
[----:B------:R-:W-:Y:S01]  /*bbe0*/  HGMMA.64x64x16.F32.BF16 R24, gdesc[UR4], R24, gsb0 ;  /* 0x00e00000041879f0 */ /* 0x000fe20008001818 */
[----:B------:R-:W-:Y:S02]  /*bbf0*/  R2UR UR4, R8 ;  /* 0x00000000080472ca */ /* 0x000fe400000e0000 */
[----:B------:R-:W-:Y:S02]  /*bc00*/  R2UR UR5, R9 ;  /* 0x00000000090572ca */ /* 0x000fe400000e0000 */
[----:B------:R-:W-:Y:S01]  /*bc10*/  R2UR UR6, R6 ;  /* 0x00000000060672ca */ /* 0x000fe200000e0000 */
[----:B------:R-:W-:Y:S01]  /*bc20*/  VIADD R6, R4, 0x6 ;  /* 0x0000000604067836 */ /* 0x000fe20000000000 */
[----:B------:R-:W-:Y:S01]  /*bc30*/  R2UR UR7, R7 ;  /* 0x00000000070772ca */ /* 0x000fe200000e0000 */
[----:B------:R-:W-:Y:S01]  /*bc40*/  IMAD.MOV.U32 R7, RZ, RZ, 0x40000040 ;  /* 0x40000040ff077424 */ /* 0x000fe200078e00ff */
[----:B------:R-:W-:Y:S02]  /*bc50*/  WARPGROUP.DEPBAR.LE gsb0, 0x0 ;  /* 0x00008000000079c5 */ /* 0x000fe40000010000 */
[----:B------:R-:W-:-:S09]  /*bc60*/  WARPGROUP.ARRIVE ;  /* 0x00000000000079c5 */ /* 0x000fd20000000000 */
        /* <DEDUP_REMOVED lines=11> */
.L_x_2666:
[----:B------:R-:W2:Y:S01]  /*bd20*/  LDC R60, c[0x0][0x448] ;  /* 0x00011200ff3c7b82 */ /* 0x000ea20000000800 */
[----:B------:R-:W-:Y:S01]  /*bd30*/  ULDC UR4, c[0x0][0x9d8] ;  /* 0x0002760000047ab9 */ /* 0x000fe20000000800 */
[----:B------:R-:W-:Y:S01]  /*bd40*/  ULDC.64 UR46, c[0x0][0x9e0] ;  /* 0x00027800002e7ab9 */ /* 0x000fe20000000a00 */
[----:B------:R-:W-:Y:S01]  /*bd50*/  FMUL.FTZ R58, R37, UR4 ;  /* 0x00000004253a7c20 */ /* 0x000fe20008410000 */
[----:B------:R-:W-:Y:S01]  /*bd60*/  FMUL.FTZ R37, R43, UR4 ;  /* 0x000000042b257c20 */ /* 0x000fe20008410000 */
[----:B------:R-:W-:Y:S01]  /*bd70*/  FMUL.FTZ R65, R45, UR4 ;  /* 0x000000042d417c20 */ /* 0x000fe20008410000 */
[----:B------:R-:W-:Y:S01]  /*bd80*/  FMUL.FTZ R0, R26, UR4 ;  /* 0x000000041a007c20 */ /* 0x000fe20008410000 */
[----:B------:R-:W-:Y:S01]  /*bd90*/  FMUL.FTZ R26, R38, UR4 ;  /* 0x00000004261a7c20 */ /* 0x000fe20008410000 */
[----:B------:R-:W-:Y:S02]  /*bda0*/  IMAD.IADD R38, R206, 0x1, R196 ;  /* 0x00000001ce267824 */ /* 0x000fe400078e02c4 */
[----:B------:R-:W-:Y:S01]  /*bdb0*/  FMUL.FTZ R3, R24, UR4 ;  /* 0x0000000418037c20 */ /* 0x000fe20008410000 */
[----:B------:R-:W-:Y:S01]  /*bdc0*/  FMUL.FTZ R24, R34, UR4 ;  /* 0x0000000422187c20 */ /* 0x000fe20008410000 */
[----:B------:R-:W-:Y:S01]  /*bdd0*/  FMUL.FTZ R20, R30, UR4 ;  /* 0x000000041e147c20 */ /* 0x000fe20008410000 */
[----:B------:R-:W-:Y:S01]  /*bde0*/  FMUL.FTZ R69, R49, UR4 ;  /* 0x0000000431457c20 */ /* 0x000fe20008410000 */
[----:B------:R-:W-:Y:S01]  /*bdf0*/  FMUL.FTZ R30, R47, UR4 ;  /* 0x000000042f1e7c20 */ /* 0x000fe20008410000 */
[----:B------:R-:W-:-:S02]  /*be00*/  IMAD.MOV.U32 R47, RZ, RZ, -0x40 ;  /* 0xffffffc0ff2f7424 */ /* 0x000fc400078e00ff */
[----:B------:R-:W-:Y:S01]  /*be10*/  FMUL.FTZ R61, R41, UR4 ;  /* 0x00000004293d7c20 */ /* 0x000fe20008410000 */
[----:B------:R-:W-:Y:S01]  /*be20*/  UISETP.GE.AND UP0, UPT, UR47, 0x1, UPT ;  /* 0x000000012f00788c */ /* 0x000fe2000bf06270 */
[----:B------:R-:W-:Y:S01]  /*be30*/  FMUL.FTZ R71, R25, UR4 ;  /* 0x0000000419477c20 */ /* 0x000fe20008410000 */
[----:B------:R-:W-:Y:S01]  /*be40*/  FMUL.FTZ R13, R27, UR4 ;  /* 0x000000041b0d7c20 */ /* 0x000fe20008410000 */
[----:B------:R-:W-:Y:S01]  /*be50*/  FMUL.FTZ R15, R31, UR4 ;  /* 0x000000041f0f7c20 */ /* 0x000fe20008410000 */
[----:B------:R-:W-:Y:S01]  /*be60*/  LOP3.LUT R16, R16, 0xffffff7f, RZ, 0xc0, !PT ;  /* 0xffffff7f10107812 */ /* 0x000fe200078ec0ff */
[----:B------:R-:W-:Y:S01]  /*be70*/  FMUL.FTZ R41, R52, UR4 ;  /* 0x0000000434297c20 */ /* 0x000fe20008410000 */
[----:B------:R-:W-:Y:S01]  /*be80*/  FMUL.FTZ R27, R28, UR4 ;  /* 0x000000041c1b7c20 */ /* 0x000fe20008410000 */
[----:B------:R-:W-:Y:S01]  /*be90*/  FMUL.FTZ R31, R32, UR4 ;  /* 0x00000004201f7c20 */ /* 0x000fe20008410000 */
[----:B--2---:R-:W-:Y:S01]  /*bea0*/  ISETP.NE.AND P1, PT, R60, 0x1, PT ;  /* 0x000000013c00780c */ /* 0x004fe20003f25270 */
[----:B------:R-:W-:Y:S01]  /*beb0*/  FMUL.FTZ R21, R35, UR4 ;  /* 0x0000000423157c20 */ /* 0x000fe20008410000 */
[----:B------:R-:W-:Y:S01]  /*bec0*/  FMUL.FTZ R56, R36, UR4 ;  /* 0x0000000424387c20 */ /* 0x000fe20008410000 */
[----:B------:R-:W-:Y:S01]  /*bed0*/  FMUL.FTZ R25, R39, UR4 ;  /* 0x0000000427197c20 */ /* 0x000fe20008410000 */
        /* <DEDUP_REMOVED lines=9> */
[----:B------:R-:W2:Y:S01]  /*bf70*/  @P1 LDC R43, c[0x0][0x44c] ;  /* 0x00011300ff2b1b82 */ /* 0x000ea20000000800 */
[----:B------:R-:W-:Y:S01]  /*bf80*/  FMUL.FTZ R28, R51, UR4 ;  /* 0x00000004331c7c20 */ /* 0x000fe20008410000 */
[----:B------:R-:W-:Y:S01]  /*bf90*/  FMUL.FTZ R36, R54, UR4 ;  /* 0x0000000436247c20 */ /* 0x000fe20008410000 */
[----:B------:R-:W-:Y:S01]  /*bfa0*/  @P1 LOP3.LUT R16, R16, 0x80, RZ, 0xfc, !PT ;  /* 0x0000008010101812 */ /* 0x000fe200078efcff */
[----:B------:R-:W3:Y:S01]  /*bfb0*/  MUFU.TANH R3, R3 ;  /* 0x0000000300037308 */ /* 0x000ee20000002400 */
[C---:B------:R-:W-:Y:S01]  /*bfc0*/  IADD3 R40, -R189.reuse, R52, R184 ;  /* 0x00000034bd287210 */ /* 0x040fe20007ffe1b8 */
[----:B------:R-:W-:Y:S01]  /*bfd0*/  ULDC UR45, c[0x0][0x9dc] ;  /* 0x00027700002d7ab9 */ /* 0x000fe20000000800 */
[----:B------:R-:W-:Y:S01]  /*bfe0*/  LEA R46, R168, 0xffffffc0, 0x6 ;  /* 0xffffffc0a82e7811 */ /* 0x000fe200078e30ff */
[----:B------:R-:W4:Y:S01]  /*bff0*/  @P1 LDC R45, c[0x0][0x450] ;  /* 0x00011400ff2d1b82 */ /* 0x000f220000000800 */
[----:B------:R-:W-:Y:S01]  /*c000*/  ULOP3.LUT UR45, URZ, UR45, URZ, 0x33, !UPT ;  /* 0x0000002d3f2d7292 */ /* 0x000fe2000f8e333f */
[----:B------:R-:W-:Y:S01]  /*c010*/  IMAD.IADD R40, R40, 0x1, -R23 ;  /* 0x0000000128287824 */ /* 0x000fe200078e0a17 */
[----:B------:R-:W-:Y:S01]  /*c020*/  IADD3 R73, -R189, R184, -R46 ;  /* 0x000000b8bd497210 */ /* 0x000fe20007ffe92e */
[----:B------:R-:W0:Y:S01]  /*c030*/  MUFU.TANH R71, R71 ;  /* 0x0000004700477308 */ /* 0x000e220000002400 */
[----:B------:R-:W-:Y:S01]  /*c040*/  UP2UR UR48, UPR, URZ, 0x1 ;  /* 0x000000013f307883 */ /* 0x000fe20008000000 */
[----:B------:R-:W-:-:S02]  /*c050*/  VIADD R42, R40, UR46 ;  /* 0x0000002e282a7c36 */ /* 0x000fc40008000000 */
[----:B------:R-:W-:Y:S02]  /*c060*/  VIADD R44, R40, UR45 ;  /* 0x0000002d282c7c36 */ /* 0x000fe40008000000 */
[----:B------:R-:W-:Y:S02]  /*c070*/  VIADD R52, R52, 0xffffffff ;  /* 0xffffffff34347836 */ /* 0x000fe40000000000 */
[----:B------:R-:W0:Y:S01]  /*c080*/  MUFU.TANH R0, R0 ;  /* 0x0000000000007308 */ /* 0x000e220000002400 */
[----:B--2---:R-:W-:-:S04]  /*c090*/  @P1 IMAD.HI.U32 R34, R38, R43, RZ ;  /* 0x0000002b26221227 */ /* 0x004fc800078e00ff */
[----:B------:R-:W-:-:S03]  /*c0a0*/  FMUL.FTZ R43, R53, UR4 ;  /* 0x00000004352b7c20 */ /* 0x000fc60008410000 */
[----:B------:R-:W2:Y:S01]  /*c0b0*/  MUFU.TANH R13, R13 ;  /* 0x0000000d000d7308 */ /* 0x000ea20000002400 */
[----:B----4-:R-:W-:Y:S01]  /*c0c0*/  @P1 SHF.R.U32.HI R38, RZ, R45, R34 ;  /* 0x0000002dff261219 */ /* 0x010fe20000011622 */
[----:B------:R-:W-:Y:S01]  /*c0d0*/  FMUL.FTZ R34, R55, UR4 ;  /* 0x0000000437227c20 */ /* 0x000fe20008410000 */
[----:B------:R-:W-:Y:S01]  /*c0e0*/  PLOP3.LUT P1, PT, PT, PT, UP0, 0x40, 0x0 ;  /* 0x000000000000781c */ /* 0x000fe20003f2e808 */
[----:B------:R-:W-:-:S04]  /*c0f0*/  VIADD R45, R12, 0x28c40 ;  /* 0x00028c400c2d7836 */ /* 0x000fc80000000000 */
[----:B------:R-:W4:Y:S01]  /*c100*/  MUFU.TANH R27, R27 ;  /* 0x0000001b001b7308 */ /* 0x000f220000002400 */
[----:B------:R-:W1:Y:S01]  /*c110*/  SHFL.IDX PT, R49, R38, RZ, 0x1c1f ;  /* 0x001c1fff26317589 */ /* 0x000e6200000e0000 */
[----:B------:R-:W-:-:S06]  /*c120*/  PRMT R45, R186, 0x654, R45 ;  /* 0x00000654ba2d7816 */ /* 0x000fcc000000002d */
[----:B------:R-:W0:Y:S01]  /*c130*/  MUFU.TANH R29, R29 ;  /* 0x0000001d001d7308 */ /* 0x000e220000002400 */
[----:B------:R0:W-:Y:S07]  /*c140*/  SYNCS.ARRIVE.TRANS64.RED.A1T0 RZ, [R45+URZ], RZ ;  /* 0x000000ff2dff79a7 */ /* 0x0001ee000810043f */
[----:B------:R-:W0:Y:S08]  /*c150*/  MUFU.TANH R20, R20 ;  /* 0x0000001400147308 */ /* 0x000e300000002400 */
[----:B------:R-:W0:Y:S01]  /*c160*/  MUFU.TANH R15, R15 ;  /* 0x0000000f000f7308 */ /* 0x000e220000002400 */
[----:B-1----:R-:W-:Y:S01]  /*c170*/  VIADDMNMX R50, R49, R42, R73, PT ;  /* 0x0000002a31327246 */ /* 0x002fe20003800149 */
[----:B------:R-:W-:-:S06]  /*c180*/  IMAD.IADD R48, R44, 0x1, R49 ;  /* 0x000000012c307824 */ /* 0x000fcc00078e0231 */
[----:B------:R-:W1:Y:S08]  /*c190*/  MUFU.TANH R31, R31 ;  /* 0x0000001f001f7308 */ /* 0x000e700000002400 */
        /* <DEDUP_REMOVED lines=24> */
[----:B0-----:R-:W-:Y:S01]  /*c320*/  IADD3 R45, -R23, R184, R49 ;  /* 0x000000b8172d7210 */ /* 0x001fe20007ffe131 */
[----:B------:R-:W-:Y:S03]  /*c330*/  BSSY B0, `(.L_x_2668) ;  /* 0x0000010000007945 */ /* 0x000fe60003800000 */
[----:B------:R-:W-:-:S13]  /*c340*/  ISETP.GT.AND P1, PT, R45, -0x1, PT ;  /* 0xffffffff2d00780c */ /* 0x000fda0003f24270 */
[----:B------:R-:W-:Y:S05]  /*c350*/  @P1 BRA `(.L_x_2669) ;  /* 0x0000000000201947 */ /* 0x000fea0003800000 */
[----:B------:R-:W-:Y:S01]  /*c360*/  UISETP.NE.AND UP0, UPT, UR47, 0x1, UPT ;  /* 0x000000012f00788c */ /* 0x000fe2000bf05270 */
[----:B------:R-:W-:-:S05]  /*c370*/  LOP3.LUT R45, RZ, R45, RZ, 0x33, !PT ;  /* 0x0000002dff2d7212 */ /* 0x000fca00078e33ff */
[----:B------:R-:W-:-:S05]  /*c380*/  PLOP3.LUT P1, PT, PT, PT, UP0, 0x80, 0x0 ;  /* 0x000000000000781c */ /* 0x000fca0003f2f008 */
[----:B------:R-:W-:-:S08]  /*c390*/  @UP0 ULDC.64 UR4, c[0x0][0x9e8] ;  /* 0x00027a0000040ab9 */ /* 0x000fd00000000a00 */
[----:B------:R-:W-:-:S05]  /*c3a0*/  @P1 IMAD.HI.U32 R40, R45, UR4, RZ ;  /* 0x000000042d281c27 */ /* 0x000fca000f8e00ff */
[----:B------:R-:W-:-:S04]  /*c3b0*/  @P1 SHF.R.U32.HI R45, RZ, UR5, R40 ;  /* 0x00000005ff2d1c19 */ /* 0x000fc80008011628 */
[----:B------:R-:W-:Y:S01]  /*c3c0*/  LOP3.LUT R45, RZ, R45, RZ, 0x33, !PT ;  /* 0x0000002dff2d7212 */ /* 0x000fe200078e33ff */
[----:B------:R-:W-:Y:S06]  /*c3d0*/  BRA `(.L_x_2670) ;  /* 0x0000000000147947 */ /* 0x000fec0003800000 */
.L_x_2669:
[----:B------:R-:W-:-:S06]  /*c3e0*/  UISETP.NE.AND UP0, UPT, UR47, 0x1, UPT ;  /* 0x000000012f00788c */ /* 0x000fcc000bf05270 */
[----:B------:R-:W-:-:S05]  /*c3f0*/  PLOP3.LUT P1, PT, PT, PT, UP0, 0x80, 0x0 ;  /* 0x000000000000781c */ /* 0x000fca0003f2f008 */
[----:B------:R-:W-:-:S08]  /*c400*/  @UP0 ULDC.64 UR4, c[0x0][0x9e8] ;  /* 0x00027a0000040ab9 */ /* 0x000fd00000000a00 */
[----:B------:R-:W-:-:S05]  /*c410*/  @P1 IMAD.HI.U32 R40, R45, UR4, RZ ;  /* 0x000000042d281c27 */ /* 0x000fca000f8e00ff */
[----:B------:R-:W-:-:S07]  /*c420*/  @P1 SHF.R.U32.HI R45, RZ, UR5, R40 ;  /* 0x00000005ff2d1c19 */ /* 0x000fce0008011628 */
.L_x_2670:
[----:B------:R-:W-:Y:S05]  /*c430*/  BSYNC B0 ;  /* 0x0000000000007941 */ /* 0x000fea0003800000 */
.L_x_2668:
[----:B------:R-:W-:-:S04]  /*c440*/  IMAD R40, R45, UR47, -R46 ;  /* 0x0000002f2d287c24 */ /* 0x000fc8000f8e0a2e */
[----:B------:R-:W-:-:S05]  /*c450*/  IMAD.IADD R45, R40, 0x1, -R189 ;  /* 0x00000001282d7824 */ /* 0x000fca00078e0abd */
[----:B------:R-:W-:Y:S02]  /*c460*/  VIMNMX R48, R48, R45, !PT ;  /* 0x0000002d30307248 */ /* 0x000fe40007fe0100 */
[----:B------:R-:W-:-:S07]  /*c470*/  VIADDMNMX R50, R45, UR47, R50, PT ;  /* 0x0000002f2d327c46 */ /* 0x000fce000b800132 */
.L_x_2667:
[C---:B------:R-:W-:Y:S01]  /*c480*/  ISETP.GE.AND P1, PT, R52.reuse, 0x2, PT ;  /* 0x000000023400780c */ /* 0x040fe20003f26270 */
[----:B------:R-:W-:Y:S01]  /*c490*/  UISETP.NE.AND UP0, UPT, UR48, URZ, UPT ;  /* 0x0000003f3000728c */ /* 0x000fe2000bf05270 */
[----:B------:R-:W-:Y:S02]  /*c4a0*/  ISETP.GE.AND P5, PT, R52, 0xa, PT ;  /* 0x0000000a3400780c */ /* 0x000fe40003fa6270 */
[----:B------:R-:W-:Y:S02]  /*c4b0*/  ISETP.GT.AND P3, PT, R48, 0x1, !P1 ;  /* 0x000000013000780c */ /* 0x000fe40004f64270 */
[----:B------:R-:W-:Y:S02]  /*c4c0*/  ISETP.GE.AND P2, PT, R52, 0x9, PT ;  /* 0x000000093400780c */ /* 0x000fe40003f46270 */
[----:B------:R-:W-:Y:S02]  /*c4d0*/  ISETP.LT.OR P3, PT, R50, 0x2, P3 ;  /* 0x000000023200780c */ /* 0x000fe40001f61670 */
[----:B------:R-:W-:-:S02]  /*c4e0*/  P2R R66, PR, RZ, 0x20 ;  /* 0x00000020ff427803 */ /* 0x000fc40000000000 */
[----:B0-----:R-:W-:Y:S02]  /*c4f0*/  FSEL R71, R71, -INF , !P3 ;  /* 0xff80000047477808 */ /* 0x001fe40005800000 */
[C---:B------:R-:W-:Y:S02]  /*c500*/  ISETP.GT.AND P3, PT, R48.reuse, 0x9, !P5 ;  /* 0x000000093000780c */ /* 0x040fe40006f64270 */
[----:B------:R-:W-:Y:S02]  /*c510*/  ISETP.GT.AND P4, PT, R48, 0x8, !P2 ;  /* 0x000000083000780c */ /* 0x000fe40005784270 */
[----:B------:R-:W-:Y:S02]  /*c520*/  ISETP.LT.OR P3, PT, R50, 0xa, P3 ;  /* 0x0000000a3200780c */ /* 0x000fe40001f61670 */
[----:B------:R-:W-:Y:S02]  /*c530*/  ISETP.GE.AND P5, PT, R52, 0x11, PT ;  /* 0x000000113400780c */ /* 0x000fe40003fa6270 */
[----:B------:R-:W-:-:S02]  /*c540*/  FSEL R47, R29, -INF , !P3 ;  /* 0xff8000001d2f7808 */ /* 0x000fc40005800000 */
[----:B------:R-:W-:Y:S02]  /*c550*/  ISETP.LT.OR P4, PT, R50, 0x9, P4 ;  /* 0x000000093200780c */ /* 0x000fe40002781670 */
[----:B------:R-:W-:Y:S02]  /*c560*/  ISETP.GT.AND P3, PT, R48, 0x10, !P5 ;  /* 0x000000103000780c */ /* 0x000fe40006f64270 */
[----:B------:R-:W-:Y:S02]  /*c570*/  FSEL R45, R27, -INF , !P4 ;  /* 0xff8000001b2d7808 */ /* 0x000fe40006000000 */
        /* <DEDUP_REMOVED lines=43> */
[C---:B------:R-:W-:Y:S02]  /*c830*/  ISETP.GE.AND P3, PT, R52.reuse, 0x32, PT ;  /* 0x000000323400780c */ /* 0x040fe40003f66270 */
[----:B------:R-:W-:-:S02]  /*c840*/  ISETP.GE.AND P6, PT, R52, 0x1, PT ;  /* 0x000000013400780c */ /* 0x000fc40003fc6270 */
[----:B------:R-:W-:Y:S02]  /*c850*/  ISETP.GT.AND P4, PT, R48, 0x31, !P3 ;  /* 0x000000313000780c */ /* 0x000fe40005f84270 */
[----:B------:R-:W-:Y:S02]  /*c860*/  P2R R27, PR, RZ, 0x40 ;  /* 0x00000040ff1b7803 */ /* 0x000fe40000000000 */
[----:B------:R-:W-:-:S04]  /*c870*/  ISETP.LT.OR P4, PT, R50, 0x32, P4 ;  /* 0x000000323200780c */ /* 0x000fc80002781670 */
[----:B------:R-:W-:Y:S02]  /*c880*/  FSEL R69, R69, -INF , !P4 ;  /* 0xff80000045457808 */ /* 0x000fe40006000000 */
[----:B------:R-:W-:-:S04]  /*c890*/  ISETP.GE.AND P4, PT, R52, 0x39, PT ;  /* 0x000000393400780c */ /* 0x000fc80003f86270 */
[----:B------:R-:W-:-:S04]  /*c8a0*/  ISETP.GT.AND P5, PT, R48, 0x38, !P4 ;  /* 0x000000383000780c */ /* 0x000fc800067a4270 */
[----:B------:R-:W-:-:S04]  /*c8b0*/  ISETP.LT.OR P5, PT, R50, 0x39, P5 ;  /* 0x000000393200780c */ /* 0x000fc80002fa1670 */
[----:B------:R-:W-:Y:S02]  /*c8c0*/  FSEL R41, R41, -INF , !P5 ;  /* 0xff80000029297808 */ /* 0x000fe40006800000 */
[----:B------:R-:W-:Y:S02]  /*c8d0*/  ISETP.GT.AND P5, PT, R48, RZ, !P6 ;  /* 0x000000ff3000720c */ /* 0x000fe400077a4270 */
[----:B------:R-:W-:Y:S02]  /*c8e0*/  ISETP.GE.AND P6, PT, R52, 0x3a, PT ;  /* 0x0000003a3400780c */ /* 0x000fe40003fc6270 */
[----:B------:R-:W-:-:S04]  /*c8f0*/  ISETP.LT.OR P5, PT, R50, 0x1, P5 ;  /* 0x000000013200780c */ /* 0x000fc80002fa1670 */
[----:B------:R-:W-:Y:S02]  /*c900*/  FSEL R40, R3, -INF , !P5 ;  /* 0xff80000003287808 */ /* 0x000fe40006800000 */
[----:B------:R-:W-:Y:S01]  /*c910*/  ISETP.GT.AND P5, PT, R48, 0x39, !P6 ;  /* 0x000000393000780c */ /* 0x000fe200077a4270 */
[----:B------:R-:W0:Y:S03]  /*c920*/  SHFL.IDX PT, R3, R38, 0x1, 0x1c1f ;  /* 0x003c1f0026037f89 */ /* 0x000e2600000e0000 */
[----:B------:R-:W-:-:S04]  /*c930*/  ISETP.LT.OR P5, PT, R50, 0x3a, P5 ;  /* 0x0000003a3200780c */ /* 0x000fc80002fa1670 */
[----:B------:R-:W-:Y:S02]  /*c940*/  FSEL R43, R43, -INF , !P5 ;  /* 0xff8000002b2b7808 */ /* 0x000fe40006800000 */
[----:B------:R-:W-:Y:S02]  /*c950*/  PLOP3.LUT P5, PT, PT, PT, UP0, 0x40, 0x0 ;  /* 0x000000000000781c */ /* 0x000fe40003fae808 */
[----:B0-----:R-:W-:Y:S01]  /*c960*/  VIADDMNMX R42, R3, R42, R73, PT ;  /* 0x0000002a032a7246 */ /* 0x001fe20003800149 */
[----:B------:R-:W-:-:S10]  /*c970*/  IMAD.IADD R44, R44, 0x1, R3 ;  /* 0x000000012c2c7824 */ /* 0x000fd400078e0203 */
[----:B------:R-:W-:Y:S05]  /*c980*/  @P5 BRA `(.L_x_2671) ;  /* 0x0000000000605947 */ /* 0x000fea0003800000 */
[----:B------:R-:W-:Y:S01]  /*c990*/  IADD3 R3, -R23, R184, R3 ;  /* 0x000000b817037210 */ /* 0x000fe20007ffe103 */
[----:B------:R-:W-:Y:S03]  /*c9a0*/  BSSY B0, `(.L_x_2672) ;  /* 0x0000012000007945 */ /* 0x000fe60003800000 */
[----:B------:R-:W-:-:S13]  /*c9b0*/  ISETP.GT.AND P5, PT, R3, -0x1, PT ;  /* 0xffffffff0300780c */ /* 0x000fda0003fa4270 */
[----:B------:R-:W-:Y:S05]  /*c9c0*/  @P5 BRA `(.L_x_2673) ;  /* 0x0000000000245947 */ /* 0x000fea0003800000 */
[----:B------:R-:W-:Y:S01]  /*c9d0*/  UISETP.NE.AND UP0, UPT, UR47, 0x1, UPT ;  /* 0x000000012f00788c */ /* 0x000fe2000bf05270 */
[----:B------:R-:W-:-:S05]  /*c9e0*/  LOP3.LUT R3, RZ, R3, RZ, 0x33, !PT ;  /* 0x00000003ff037212 */ /* 0x000fca00078e33ff */
[----:B------:R-:W-:-:S05]  /*c9f0*/  PLOP3.LUT P5, PT, PT, PT, UP0, 0x80, 0x0 ;  /* 0x000000000000781c */ /* 0x000fca0003faf008 */
[----:B------:R-:W-:-:S08]  /*ca00*/  @UP0 ULDC.64 UR4, c[0x0][0x9e8] ;  /* 0x00027a0000040ab9 */ /* 0x000fd00000000a00 */
[----:B------:R-:W-:Y:S01]  /*ca10*/  @P5 IMAD.HI.U32 R29, R3, UR4, RZ ;  /* 0x00000004031d5c27 */ /* 0x000fe2000f8e00ff */
[----:B------:R-:W-:-:S13]  /*ca20*/  PLOP3.LUT P5, PT, PT, PT, UP0, 0x80, 0x0 ;  /* 0x000000000000781c */ /* 0x000fda0003faf008 */
[----:B------:R-:W-:-:S04]  /*ca30*/  @P5 SHF.R.U32.HI R3, RZ, UR5, R29 ;  /* 0x00000005ff035c19 */ /* 0x000fc8000801161d */
[----:B------:R-:W-:Y:S01]  /*ca40*/  LOP3.LUT R3, RZ, R3, RZ, 0x33, !PT ;  /* 0x00000003ff037212 */ /* 0x000fe200078e33ff */
[----:B------:R-:W-:Y:S06]  /*ca50*/  BRA `(.L_x_2674) ;  /* 0x0000000000187947 */ /* 0x000fec0003800000 */
.L_x_2673:
[----:B------:R-:W-:-:S06]  /*ca60*/  UISETP.NE.AND UP0, UPT, UR47, 0x1, UPT ;  /* 0x000000012f00788c */ /* 0x000fcc000bf05270 */
[----:B------:R-:W-:-:S05]  /*ca70*/  PLOP3.LUT P5, PT, PT, PT, UP0, 0x80, 0x0 ;  /* 0x000000000000781c */ /* 0x000fca0003faf008 */
[----:B------:R-:W-:-:S08]  /*ca80*/  @UP0 ULDC.64 UR4, c[0x0][0x9e8] ;  /* 0x00027a0000040ab9 */ /* 0x000fd00000000a00 */
[----:B------:R-:W-:Y:S01]  /*ca90*/  @P5 IMAD.HI.U32 R29, R3, UR4, RZ ;  /* 0x00000004031d5c27 */ /* 0x000fe2000f8e00ff */
[----:B------:R-:W-:-:S13]  /*caa0*/  PLOP3.LUT P5, PT, PT, PT, UP0, 0x80, 0x0 ;  /* 0x000000000000781c */ /* 0x000fda0003faf008 */
[----:B------:R-:W-:-:S07]  /*cab0*/  @P5 SHF.R.U32.HI R3, RZ, UR5, R29 ;  /* 0x00000005ff035c19 */ /* 0x000fce000801161d */
.L_x_2674:
[----:B------:R-:W-:Y:S05]  /*cac0*/  BSYNC B0 ;  /* 0x0000000000007941 */ /* 0x000fea0003800000 */
.L_x_2672:
[----:B------:R-:W-:-:S04]  /*cad0*/  IMAD R46, R3, UR47, -R46 ;  /* 0x0000002f032e7c24 */ /* 0x000fc8000f8e0a2e */
[----:B------:R-:W-:-:S05]  /*cae0*/  IMAD.IADD R3, R46, 0x1, -R189 ;  /* 0x000000012e037824 */ /* 0x000fca00078e0abd */
[----:B------:R-:W-:Y:S02]  /*caf0*/  VIMNMX R44, R44, R3, !PT ;  /* 0x000000032c2c7248 */ /* 0x000fe40007fe0100 */
[----:B------:R-:W-:-:S07]  /*cb00*/  VIADDMNMX R42, R3, UR47, R42, PT ;  /* 0x0000002f032a7c46 */ /* 0x000fce000b80012a */
.L_x_2671:
[----:B------:R-:W-:Y:S01]  /*cb10*/  BAR.SYNC.DEFER_BLOCKING 0xf, 0x100 ;  /* 0x03c4000000007b1d */ /* 0x000fe20000010000 */
[----:B------:R-:W-:Y:S02]  /*cb20*/  ISETP.GT.AND P1, PT, R44, 0x1, !P1 ;  /* 0x000000012c00780c */ /* 0x000fe40004f24270 */
[----:B------:R-:W-:Y:S02]  /*cb30*/  ISETP.NE.AND P5, PT, R27, RZ, PT ;  /* 0x000000ff1b00720c */ /* 0x000fe40003fa5270 */
[----:B------:R-:W-:Y:S01]  /*cb40*/  ISETP.LT.OR P1, PT, R42, 0x2, P1 ;  /* 0x000000022a00780c */ /* 0x000fe20000f21670 */
[----:B------:R-:W-:Y:S01]  /*cb50*/  ULDC UR4, c[0x0][0x988] ;  /* 0x0002620000047ab9 */ /* 0x000fe20000000800 */
[----:B------:R-:W-:Y:S02]  /*cb60*/  ISETP.GT.AND P2, PT, R44, 0x8, !P2 ;  /* 0x000000082c00780c */ /* 0x000fe40005744270 */
[----:B------:R-:W-:Y:S02]  /*cb70*/  FSEL R29, R13, -INF , !P1 ;  /* 0xff8000000d1d7808 */ /* 0x000fe40004800000 */
[----:B------:R-:W-:-:S02]  /*cb80*/  ISETP.NE.AND P1, PT, R66, RZ, PT ;  /* 0x000000ff4200720c */ /* 0x000fc40003f25270 */
[----:B------:R-:W-:Y:S02]  /*cb90*/  ISETP.LT.OR P2, PT, R42, 0x9, P2 ;  /* 0x000000092a00780c */ /* 0x000fe40001741670 */
[----:B------:R-:W-:Y:S02]  /*cba0*/  ISETP.GT.AND P1, PT, R44, 0x9, !P1 ;  /* 0x000000092c00780c */ /* 0x000fe40004f24270 */
[----:B------:R-:W-:Y:S01]  /*cbb0*/  FSEL R3, R20, -INF , !P2 ;  /* 0xff80000014037808 */ /* 0x000fe20005000000 */
[----:B------:R-:W-:Y:S01]  /*cbc0*/  IMAD.U32 R20, RZ, RZ, UR4 ;  /* 0x00000004ff147e24 */ /* 0x000fe2000f8e00ff */
[----:B------:R-:W-:Y:S02]  /*cbd0*/  ISETP.LT.OR P1, PT, R42, 0xa, P1 ;  /* 0x0000000a2a00780c */ /* 0x000fe40000f21670 */
[----:B------:R-:W-:Y:S02]  /*cbe0*/  ISETP.NE.AND P2, PT, R31, RZ, PT ;  /* 0x000000ff1f00720c */ /* 0x000fe40003f45270 */
[----:B------:R-:W-:-:S02]  /*cbf0*/  FSEL R27, R15, -INF , !P1 ;  /* 0xff8000000f1b7808 */ /* 0x000fc40004800000 */
[----:B------:R-:W-:Y:S02]  /*cc00*/  ISETP.NE.AND P1, PT, R64, RZ, PT ;  /* 0x000000ff4000720c */ /* 0x000fe40003f25270 */
[C---:B------:R-:W-:Y:S02]  /*cc10*/  ISETP.GT.AND P3, PT, R44.reuse, 0x31, !P3 ;  /* 0x000000312c00780c */ /* 0x040fe40005f64270 */
[C---:B------:R-:W-:Y:S02]  /*cc20*/  ISETP.GT.AND P1, PT, R44.reuse, 0x10, !P1 ;  /* 0x000000102c00780c */ /* 0x040fe40004f24270 */
[----:B------:R-:W-:Y:S02]  /*cc30*/  ISETP.GT.AND P4, PT, R44, 0x38, !P4 ;  /* 0x000000382c00780c */ /* 0x000fe40006784270 */
[C---:B------:R-:W-:Y:S02]  /*cc40*/  ISETP.LT.OR P1, PT, R42.reuse, 0x11, P1 ;  /* 0x000000112a00780c */ /* 0x040fe40000f21670 */
[----:B------:R-:W-:-:S02]  /*cc50*/  ISETP.LT.OR P3, PT, R42, 0x32, P3 ;  /* 0x000000322a00780c */ /* 0x000fc40001f61670 */
[----:B------:R-:W-:Y:S02]  /*cc60*/  FSEL R31, R24, -INF , !P1 ;  /* 0xff800000181f7808 */ /* 0x000fe40004800000 */
[----:B------:R-:W-:Y:S02]  /*cc70*/  ISETP.NE.AND P1, PT, R62, RZ, PT ;  /* 0x000000ff3e00720c */ /* 0x000fe40003f25270 */
[C---:B------:R-:W-:Y:S02]  /*cc80*/  ISETP.GT.AND P6, PT, R44.reuse, 0x39, !P6 ;  /* 0x000000392c00780c */ /* 0x040fe400077c4270 */
[----:B------:R-:W-:Y:S02]  /*cc90*/  ISETP.GT.AND P1, PT, R44, 0x11, !P1 ;  /* 0x000000112c00780c */ /* 0x000fe40004f24270 */
[C---:B------:R-:W-:Y:S02]  /*cca0*/  ISETP.LT.OR P4, PT, R42.reuse, 0x39, P4 ;  /* 0x000000392a00780c */ /* 0x040fe40002781670 */
[----:B------:R-:W-:-:S02]  /*ccb0*/  ISETP.LT.OR P1, PT, R42, 0x12, P1 ;  /* 0x000000122a00780c */ /* 0x000fc40000f21670 */
[----:B------:R-:W-:Y:S02]  /*ccc0*/  FSEL R77, R28, -INF , !P3 ;  /* 0xff8000001c4d7808 */ /* 0x000fe40005800000 */
[----:B------:R-:W-:Y:S02]  /*ccd0*/  FSEL R21, R21, -INF , !P1 ;  /* 0xff80000015157808 */ /* 0x000fe40004800000 */
[----:B------:R-:W-:Y:S02]  /*cce0*/  ISETP.NE.AND P1, PT, R33, RZ, PT ;  /* 0x000000ff2100720c */ /* 0x000fe40003f25270 */
[----:B------:R-:W-:Y:S02]  /*ccf0*/  ISETP.LT.OR P6, PT, R42, 0x3a, P6 ;  /* 0x0000003a2a00780c */ /* 0x000fe400037c1670 */
[----:B------:R-:W-:Y:S02]  /*cd00*/  ISETP.GT.AND P1, PT, R44, 0x18, !P1 ;  /* 0x000000182c00780c */ /* 0x000fe40004f24270 */
[----:B------:R-:W-:-:S02]  /*cd10*/  FSEL R79, R36, -INF , !P4 ;  /* 0xff800000244f7808 */ /* 0x000fc40006000000 */
[----:B------:R-:W-:Y:S02]  /*cd20*/  ISETP.LT.OR P1, PT, R42, 0x19, P1 ;  /* 0x000000192a00780c */ /* 0x000fe40000f21670 */
[----:B------:R-:W-:Y:S02]  /*cd30*/  FSEL R81, R34, -INF , !P6 ;  /* 0xff80000022517808 */ /* 0x000fe40007000000 */
        /* <DEDUP_REMOVED lines=17> */
[----:B------:R-:W-:Y:S02]  /*ce50*/  ISETP.GT.AND P1, PT, R44, RZ, !P5 ;  /* 0x000000ff2c00720c */ /* 0x000fe40006f24270 */
[----:B------:R-:W-:Y:S02]  /*ce60*/  ISETP.NE.AND P5, PT, R58, RZ, PT ;  /* 0x000000ff3a00720c */ /* 0x000fe40003fa5270 */
[----:B------:R-:W-:-:S04]  /*ce70*/  ISETP.LT.OR P1, PT, R42, 0x1, P1 ;  /* 0x000000012a00780c */ /* 0x000fc80000f21670 */
[----:B------:R-:W-:Y:S02]  /*ce80*/  FSEL R24, R0, -INF , !P1 ;  /* 0xff80000000187808 */ /* 0x000fe40004800000 */
[----:B------:R-:W-:Y:S02]  /*ce90*/  FMNMX.FTZ R0, R40, R71, !PT ;  /* 0x0000004728007209 */ /* 0x000fe40007810000 */
[----:B------:R-:W-:Y:S02]  /*cea0*/  ISETP.GT.AND P1, PT, R44, 0x29, !P2 ;  /* 0x000000292c00780c */ /* 0x000fe40005724270 */
[----:B------:R-:W-:Y:S02]  /*ceb0*/  FMNMX.FTZ R0, R45, R0, !PT ;  /* 0x000000002d007209 */ /* 0x000fe40007810000 */
[----:B------:R-:W-:Y:S02]  /*cec0*/  ISETP.LT.OR P1, PT, R42, 0x2a, P1 ;  /* 0x0000002a2a00780c */ /* 0x000fe40000f21670 */
[----:B------:R-:W-:-:S02]  /*ced0*/  FMNMX.FTZ R0, R47, R0, !PT ;  /* 0x000000002f007209 */ /* 0x000fc40007810000 */
[----:B------:R-:W-:Y:S02]  /*cee0*/  ISETP.GT.AND P2, PT, R44, 0x30, !P5 ;  /* 0x000000302c00780c */ /* 0x000fe40006f44270 */
[----:B------:R-:W-:Y:S02]  /*cef0*/  FMNMX.FTZ R0, R49, R0, !PT ;  /* 0x0000000031007209 */ /* 0x000fe40007810000 */
[----:B------:R-:W-:Y:S02]  /*cf00*/  FSEL R73, R30, -INF , !P1 ;  /* 0xff8000001e497808 */ /* 0x000fe40004800000 */
[----:B------:R-:W-:Y:S02]  /*cf10*/  FMNMX.FTZ R0, R51, R0, !PT ;  /* 0x0000000033007209 */ /* 0x000fe40007810000 */
[----:B------:R-:W-:Y:S02]  /*cf20*/  ISETP.LT.OR P2, PT, R42, 0x31, P2 ;  /* 0x000000312a00780c */ /* 0x000fe40001741670 */
[----:B------:R-:W-:-:S02]  /*cf30*/  FMNMX.FTZ R0, R53, R0, !PT ;  /* 0x0000000035007209 */ /* 0x000fc40007810000 */
[----:B------:R-:W-:Y:S02]  /*cf40*/  FSEL R75, R32, -INF , !P2 ;  /* 0xff800000204b7808 */ /* 0x000fe40005000000 */
[----:B------:R-:W-:-:S04]  /*cf50*/  FMNMX.FTZ R0, R55, R0, !PT ;  /* 0x0000000037007209 */ /* 0x000fc80007810000 */
[----:B------:R-:W-:-:S04]  /*cf60*/  FMNMX.FTZ R0, R59, R0, !PT ;  /* 0x000000003b007209 */ /* 0x000fc80007810000 */
[----:B------:R-:W-:-:S04]  /*cf70*/  FMNMX.FTZ R0, R61, R0, !PT ;  /* 0x000000003d007209 */ /* 0x000fc80007810000 */
[----:B------:R-:W-:-:S04]  /*cf80*/  FMNMX.FTZ R0, R63, R0, !PT ;  /* 0x000000003f007209 */ /* 0x000fc80007810000 */
[----:B------:R-:W-:-:S04]  /*cf90*/  FMNMX.FTZ R0, R65, R0, !PT ;  /* 0x0000000041007209 */ /* 0x000fc80007810000 */
[----:B------:R-:W-:-:S04]  /*cfa0*/  FMNMX.FTZ R0, R67, R0, !PT ;  /* 0x0000000043007209 */ /* 0x000fc80007810000 */
[----:B------:R-:W-:-:S04]  /*cfb0*/  FMNMX.FTZ R0, R69, R0, !PT ;  /* 0x0000000045007209 */ /* 0x000fc80007810000 */
[----:B------:R-:W-:-:S04]  /*cfc0*/  FMNMX.FTZ R0, R41, R0, !PT ;  /* 0x0000000029007209 */ /* 0x000fc80007810000 */
[----:B------:R-:W-:-:S05]  /*cfd0*/  FMNMX.FTZ R15, R43, R0, !PT ;  /* 0x000000002b0f7209 */ /* 0x000fca0007810000 */
[----:B------:R-:W0:Y:S02]  /*cfe0*/  SHFL.BFLY PT, R0, R15, 0x2, 0x1f ;  /* 0x0c401f000f007f89 */ /* 0x000e2400000e0000 */
        /* <DEDUP_REMOVED lines=12> */
[----:B------:R-:W-:Y:S01]  /*d0b0*/  FMUL.FTZ R30, R13, R20 ;  /* 0x000000140d1e7220 */ /* 0x000fe20000410000 */
[----:B------:R-:W-:-:S04]  /*d0c0*/  FMNMX.FTZ R0, R37, R0, !PT ;  /* 0x0000000025007209 */ /* 0x000fc80007810000 */
[----:B------:R-:W-:Y:S02]  /*d0d0*/  FMNMX.FTZ R0, R39, R0, !PT ;  /* 0x0000000027007209 */ /* 0x000fe40007810000 */
        /* <DEDUP_REMOVED lines=18> */
[-CC-:B------:R-:W-:Y:S01]  /*d200*/  FFMA.FTZ R45, R69, R20.reuse, -R30.reuse ;  /* 0x00000014452d7223 */ /* 0x180fe2000001081e */
[----:B------:R-:W-:Y:S01]  /*d210*/  MUFU.EX2 R164, R164 ;  /* 0x000000a400a47308 */ /* 0x000fe20000000800 */
[----:B------:R-:W0:Y:S07]  /*d220*/  SHFL.BFLY PT, R15, R0, 0x2, 0x1f ;  /* 0x0c401f00000f7f89 */ /* 0x000e2e00000e0000 */
[----:B------:R-:W1:Y:S08]  /*d230*/  MUFU.EX2 R71, R71 ;  /* 0x0000004700477308 */ /* 0x000e700000000800 */
[----:B------:R-:W2:Y:S08]  /*d240*/  MUFU.EX2 R166, R166 ;  /* 0x000000a600a67308 */ /* 0x000eb00000000800 */
[----:B------:R-:W3:Y:S01]  /*d250*/  MUFU.EX2 R47, R47 ;  /* 0x0000002f002f7308 */ /* 0x000ee20000000800 */
[----:B0-----:R-:W-:Y:S01]  /*d260*/  FMNMX.FTZ R28, R0, R15, !PT ;  /* 0x0000000f001c7209 */ /* 0x001fe20007810000 */
[----:B------:R-:W-:-:S04]  /*d270*/  FFMA.FTZ R0, R65, R20, -R30 ;  /* 0x0000001441007223 */ /* 0x000fc8000001081e */
[----:B------:R-:W0:Y:S02]  /*d280*/  SHFL.BFLY PT, R15, R28, 0x1, 0x1f ;  /* 0x0c201f001c0f7f89 */ /* 0x000e2400000e0000 */
[----:B------:R-:W4:Y:S08]  /*d290*/  MUFU.EX2 R160, R160 ;  /* 0x000000a000a07308 */ /* 0x000f300000000800 */
[----:B------:R-:W4:Y:S08]  /*d2a0*/  MUFU.EX2 R49, R49 ;  /* 0x0000003100317308 */ /* 0x000f300000000800 */
[----:B------:R-:W4:Y:S01]  /*d2b0*/  MUFU.EX2 R162, R162 ;  /* 0x000000a200a27308 */ /* 0x000f220000000800 */
[----:B0-----:R-:W-:Y:S01]  /*d2c0*/  FMNMX.FTZ R15, R28, R15, !PT ;  /* 0x0000000f1c0f7209 */ /* 0x001fe20007810000 */
[-CC-:B------:R-:W-:Y:S01]  /*d2d0*/  FFMA.FTZ R28, R41, R20.reuse, -R30.reuse ;  /* 0x00000014291c7223 */ /* 0x180fe2000001081e */
[----:B------:R-:W-:-:S05]  /*d2e0*/  FFMA.FTZ R41, R43, R20, -R30 ;  /* 0x000000142b297223 */ /* 0x000fca000001081e */
[----:B------:R-:W-:Y:S01]  /*d2f0*/  MUFU.EX2 R51, R51 ;  /* 0x0000003300337308 */ /* 0x000fe20000000800 */
[C---:B------:R-:W-:Y:S01]  /*d300*/  FSETP.NEU.FTZ.AND P1, PT, R15.reuse, -INF , PT ;  /* 0xff8000000f00780b */ /* 0x040fe20003f3d000 */
[----:B------:R-:W-:-:S05]  /*d310*/  FMUL.FTZ R32, R15, R20 ;  /* 0x000000140f207220 */ /* 0x000fca0000410000 */
[----:B------:R-:W-:Y:S01]  /*d320*/  FSEL R30, R32, RZ, P1 ;  /* 0x000000ff201e7208 */ /* 0x000fe20000800000 */
[----:B------:R-:W-:Y:S04]  /*d330*/  MUFU.EX2 R156, R156 ;  /* 0x0000009c009c7308 */ /* 0x000fe80000000800 */
[-CC-:B------:R-:W-:Y:S01]  /*d340*/  FFMA.FTZ R165, R24, R20.reuse, -R30.reuse ;  /* 0x0000001418a57223 */ /* 0x180fe2000001081e */
[-CC-:B------:R-:W-:Y:S01]  /*d350*/  FFMA.FTZ R24, R29, R20.reuse, -R30.reuse ;  /* 0x000000141d187223 */ /* 0x180fe2000001081e */
[-CC-:B------:R-:W-:Y:S01]  /*d360*/  FFMA.FTZ R167, R3, R20.reuse, -R30.reuse ;  /* 0x0000001403a77223 */ /* 0x180fe2000001081e */
[-CC-:B------:R-:W-:Y:S01]  /*d370*/  FFMA.FTZ R32, R27, R20.reuse, -R30.reuse ;  /* 0x000000141b207223 */ /* 0x180fe2000001081e */
[-CC-:B------:R-:W-:Y:S01]  /*d380*/  FFMA.FTZ R161, R31, R20.reuse, -R30.reuse ;  /* 0x000000141fa17223 */ /* 0x180fe2000001081e */
[-CC-:B------:R-:W-:Y:S01]  /*d390*/  FFMA.FTZ R34, R21, R20.reuse, -R30.reuse ;  /* 0x0000001415227223 */ /* 0x180fe2000001081e */
[----:B------:R-:W-:Y:S01]  /*d3a0*/  MUFU.EX2 R165, R165 ;  /* 0x000000a500a57308 */ /* 0x000fe20000000800 */
[-CC-:B------:R-:W-:Y:S01]  /*d3b0*/  FFMA.FTZ R163, R33, R20.reuse, -R30.reuse ;  /* 0x0000001421a37223 */ /* 0x180fe2000001081e */
[-CC-:B------:R-:W-:Y:S01]  /*d3c0*/  FFMA.FTZ R36, R25, R20.reuse, -R30.reuse ;  /* 0x0000001419247223 */ /* 0x180fe2000001081e */
[----:B-1----:R-:W-:Y:S01]  /*d3d0*/  FADD.FTZ R25, R164, R71 ;  /* 0x00000047a4197221 */ /* 0x002fe20000010000 */
[-CC-:B------:R-:W-:Y:S01]  /*d3e0*/  FFMA.FTZ R157, R35, R20.reuse, -R30.reuse ;  /* 0x00000014239d7223 */ /* 0x180fe2000001081e */
[-CC-:B------:R-:W-:Y:S01]  /*d3f0*/  FFMA.FTZ R40, R37, R20.reuse, -R30.reuse ;  /* 0x0000001425287223 */ /* 0x180fe2000001081e */
[-CC-:B------:R-:W-:Y:S01]  /*d400*/  FFMA.FTZ R38, R39, R20.reuse, -R30.reuse ;  /* 0x0000001427267223 */ /* 0x180fe2000001081e */
[----:B--2---:R-:W-:Y:S01]  /*d410*/  FADD.FTZ R42, R166, R25 ;  /* 0x00000019a62a7221 */ /* 0x004fe20000010000 */
[----:B------:R-:W0:Y:S01]  /*d420*/  MUFU.EX2 R24, R24 ;  /* 0x0000001800187308 */ /* 0x000e220000000800 */
[-CC-:B------:R-:W-:Y:S01]  /*d430*/  FFMA.FTZ R3, R73, R20.reuse, -R30.reuse ;  /* 0x0000001449037223 */ /* 0x180fe2000001081e */
[-C--:B------:R-:W-:Y:S01]  /*d440*/  FFMA.FTZ R21, R75, R20.reuse, -R30 ;  /* 0x000000144b157223 */ /* 0x080fe2000001081e */
[----:B---3--:R-:W-:Y:S01]  /*d450*/  FADD.FTZ R27, R47, R42 ;  /* 0x0000002a2f1b7221 */ /* 0x008fe20000010000 */
[-CC-:B------:R-:W-:Y:S01]  /*d460*/  FFMA.FTZ R42, R77, R20.reuse, -R30.reuse ;  /* 0x000000144d2a7223 */ /* 0x180fe2000001081e */
[-CC-:B------:R-:W-:Y:S01]  /*d470*/  FFMA.FTZ R79, R79, R20.reuse, -R30.reuse ;  /* 0x000000144f4f7223 */ /* 0x180fe2000001081e */
[----:B------:R-:W-:Y:S01]  /*d480*/  FFMA.FTZ R30, R81, R20, -R30 ;  /* 0x00000014511e7223 */ /* 0x000fe2000001081e */
[----:B----4-:R-:W-:Y:S01]  /*d490*/  FADD.FTZ R46, R160, R27 ;  /* 0x0000001ba02e7221 */ /* 0x010fe20000010000 */
[----:B------:R-:W1:Y:S01]  /*d4a0*/  MUFU.EX2 R167, R167 ;  /* 0x000000a700a77308 */ /* 0x000e620000000800 */
[----:B------:R-:W-:-:S02]  /*d4b0*/  F2FP.BF16.F32.PACK_AB R164, R71, R164 ;  /* 0x000000a447a4723e */ /* 0x000fc400000010ff */
[----:B------:R-:W-:Y:S01]  /*d4c0*/  FADD.FTZ R27, R49, R46 ;  /* 0x0000002e311b7221 */ /* 0x000fe20000010000 */
[----:B------:R-:W-:Y:S02]  /*d4d0*/  F2FP.BF16.F32.PACK_AB R166, R47, R166 ;  /* 0x000000a62fa6723e */ /* 0x000fe400000010ff */
[----:B------:R-:W-:Y:S01]  /*d4e0*/  F2FP.BF16.F32.PACK_AB R160, R49, R160 ;  /* 0x000000a031a0723e */ /* 0x000fe200000010ff */
[----:B------:R-:W-:Y:S01]  /*d4f0*/  FADD.FTZ R46, R162, R27 ;  /* 0x0000001ba22e7221 */ /* 0x000fe20000010000 */
[----:B------:R-:W2:Y:S01]  /*d500*/  MUFU.EX2 R32, R32 ;  /* 0x0000002000207308 */ /* 0x000ea20000000800 */
[----:B0-----:R-:W-:Y:S01]  /*d510*/  FADD.FTZ R44, R165, R24 ;  /* 0x00000018a52c7221 */ /* 0x001fe20000010000 */
[----:B------:R-:W-:Y:S01]  /*d520*/  F2FP.BF16.F32.PACK_AB R165, R24, R165 ;  /* 0x000000a518a5723e */ /* 0x000fe200000010ff */
[C---:B------:R-:W-:Y:S01]  /*d530*/  FADD.FTZ R27, R51.reuse, R46 ;  /* 0x0000002e331b7221 */ /* 0x040fe20000010000 */
[----:B------:R-:W-:-:S03]  /*d540*/  F2FP.BF16.F32.PACK_AB R162, R51, R162 ;  /* 0x000000a233a2723e */ /* 0x000fc600000010ff */
[----:B------:R-:W-:Y:S01]  /*d550*/  FADD.FTZ R46, R156, R27 ;  /* 0x0000001b9c2e7221 */ /* 0x000fe20000010000 */
        /* <DEDUP_REMOVED lines=15> */
[----:B------:R-:W-:-:S05]  /*d650*/  F2FP.BF16.F32.PACK_AB R163, R36, R163 ;  /* 0x000000a324a3723e */ /* 0x000fca00000010ff */
[----:B------:R2:W-:Y:S01]  /*d660*/  STSM.16.M88.4 [R201], R160 ;  /* 0x000000a0c9007844 */ /* 0x0005e20000000200 */
[----:B------:R-:W0:Y:S01]  /*d670*/  MUFU.EX2 R40, R40 ;  /* 0x0000002800287308 */ /* 0x000e220000000800 */
[----:B-1----:R-:W-:-:S07]  /*d680*/  FADD.FTZ R25, R157, R44 ;  /* 0x0000002c9d197221 */ /* 0x002fce0000010000 */
        /* <DEDUP_REMOVED lines=11> */
[C---:B0-----:R-:W-:Y:S01]  /*d740*/  FADD.FTZ R27, R0.reuse, R27 ;  /* 0x0000001b001b7221 */ /* 0x041fe20000010000 */
[----:B------:R-:W-:-:S06]  /*d750*/  F2FP.BF16.F32.PACK_AB R158, R0, R53 ;  /* 0x00000035009e723e */ /* 0x000fcc00000010ff */
[----:B------:R-:W0:Y:S01]  /*d760*/  MUFU.EX2 R45, R45 ;  /* 0x0000002d002d7308 */ /* 0x000e220000000800 */
[C---:B-1----:R-:W-:Y:S01]  /*d770*/  FADD.FTZ R24, R3.reuse, R24 ;  /* 0x0000001803187221 */ /* 0x042fe20000010000 */
[----:B------:R-:W-:-:S05]  /*d780*/  F2FP.BF16.F32.PACK_AB R159, R3, R38 ;  /* 0x00000026039f723e */ /* 0x000fca00000010ff */
[----:B------:R2:W-:Y:S01]  /*d790*/  STSM.16.M88.4 [R203], R156 ;  /* 0x0000009ccb007844 */ /* 0x0005e20000000200 */
[----:B------:R-:W-:Y:S08]  /*d7a0*/  MUFU.EX2 R21, R21 ;  /* 0x0000001500157308 */ /* 0x000ff00000000800 */
[----:B------:R-:W1:Y:S01]  /*d7b0*/  MUFU.EX2 R42, R42 ;  /* 0x0000002a002a7308 */ /* 0x000e620000000800 */
[----:B0-----:R-:W-:Y:S01]  /*d7c0*/  F2FP.BF16.F32.PACK_AB R152, R45, R26 ;  /* 0x0000001a2d98723e */ /* 0x001fe200000010ff */
[----:B------:R-:W-:-:S04]  /*d7d0*/  FADD.FTZ R26, R26, R27 ;  /* 0x0000001b1a1a7221 */ /* 0x000fc80000010000 */
[----:B------:R-:W-:Y:S02]  /*d7e0*/  FADD.FTZ R45, R45, R26 ;  /* 0x0000001a2d2d7221 */ /* 0x000fe40000010000 */
[----:B------:R-:W-:Y:S08]  /*d7f0*/  MUFU.EX2 R28, R28 ;  /* 0x0000001c001c7308 */ /* 0x000ff00000000800 */
[----:B------:R-:W0:Y:S01]  /*d800*/  MUFU.EX2 R41, R41 ;  /* 0x0000002900297308 */ /* 0x000e220000000800 */
[----:B-1----:R-:W-:Y:S01]  /*d810*/  F2FP.BF16.F32.PACK_AB R153, R42, R21 ;  /* 0x000000152a99723e */ /* 0x002fe200000010ff */
[----:B------:R-:W-:-:S04]  /*d820*/  FADD.FTZ R21, R21, R24 ;  /* 0x0000001815157221 */ /* 0x000fc80000010000 */
[----:B------:R-:W-:Y:S02]  /*d830*/  FADD.FTZ R42, R42, R21 ;  /* 0x000000152a2a7221 */ /* 0x000fe40000010000 */
[----:B------:R-:W-:Y:S08]  /*d840*/  MUFU.EX2 R79, R79 ;  /* 0x0000004f004f7308 */ /* 0x000ff00000000800 */
[----:B------:R-:W1:Y:S01]  /*d850*/  MUFU.EX2 R30, R30 ;  /* 0x0000001e001e7308 */ /* 0x000e620000000800 */
[----:B0-----:R-:W-:Y:S01]  /*d860*/  F2FP.BF16.F32.PACK_AB R154, R41, R28 ;  /* 0x0000001c299a723e */ /* 0x001fe200000010ff */
[----:B------:R-:W-:-:S04]  /*d870*/  FADD.FTZ R28, R28, R45 ;  /* 0x0000002d1c1c7221 */ /* 0x000fc80000010000 */
[----:B------:R-:W-:Y:S01]  /*d880*/  FADD.FTZ R3, R41, R28 ;  /* 0x0000001c29037221 */ /* 0x000fe20000010000 */
[----:B-1----:R-:W-:Y:S01]  /*d890*/  F2FP.BF16.F32.PACK_AB R155, R30, R79 ;  /* 0x0000004f1e9b723e */ /* 0x002fe200000010ff */
[----:B------:R-:W-:-:S04]  /*d8a0*/  FADD.FTZ R79, R79, R42 ;  /* 0x0000002a4f4f7221 */ /* 0x000fc80000010000 */
[----:B------:R2:W-:Y:S01]  /*d8b0*/  STSM.16.M88.4 [R202], R152 ;  /* 0x00000098ca007844 */ /* 0x0005e20000000200 */
[----:B------:R-:W-:Y:S01]  /*d8c0*/  FADD.FTZ R0, R30, R79 ;  /* 0x0000004f1e007221 */ /* 0x000fe20000010000 */
[----:B------:R-:W-:Y:S06]  /*d8d0*/  @!P0 BRA `(.L_x_2675) ;  /* 0x0000000000048947 */ /* 0x000fec0003800000 */
[----:B------:R-:W-:Y:S01]  /*d8e0*/  BPT.TRAP 0x1 ;  /* 0x000000040000795c */ /* 0x000fe20000300000 */
.L_x_2675:
[----:B------:R0:W1:Y:S01]  /*d8f0*/  SYNCS.PHASECHK.TRANS64.TRYWAIT P1, [R12+URZ+0x28c50], R57 ;  /* 0x028c50390c0075a7 */ /* 0x000062000802017f */
[----:B------:R-:W-:Y:S05]  /*d900*/  @!P0 BRA `(.L_x_2676) ;  /* 0x0000000000048947 */ /* 0x000fea0003800000 */
[----:B------:R-:W-:Y:S01]  /*d910*/  BPT.TRAP 0x1 ;  /* 0x000000040000795c */ /* 0x000fe20000300000 */
.L_x_2676:
[----:B------:R-:W-:Y:S01]  /*d920*/  ULDC UR42, c[0x0][0x9e4] ;  /* 0x00027900002a7ab9 */ /* 0x000fe20000000800 */
[----:B------:R-:W-:Y:S01]  /*d930*/  ULDC UR44, c[0x0][0x9d8] ;  /* 0x00027600002c7ab9 */ /* 0x000fe20000000800 */
[----:B------:R-:W-:Y:S01]  /*d940*/  ULDC UR38, c[0x0][0x988] ;  /* 0x0002620000267ab9 */ /* 0x000fe20000000800 */
[----:B------:R-:W-:Y:S01]  /*d950*/  ULDC UR43, c[0x0][0x9e0] ;  /* 0x00027800002b7ab9 */ /* 0x000fe20000000800 */
[----:B------:R-:W-:Y:S01]  /*d960*/  BSSY B0, `(.L_x_2677) ;  /* 0x0000006000007945 */ /* 0x000fe20003800000 */
[----:B------:R-:W-:Y:S02]  /*d970*/  IMAD R28, R17, 0x1000, R195 ;  /* 0x00001000111c7824 */ /* 0x000fe400078e02c3 */
[----:B------:R-:W-:Y:S01]  /*d980*/  IMAD.MOV.U32 R29, RZ, RZ, 0x40000040 ;  /* 0x40000040ff1d7424 */ /* 0x000fe200078e00ff */
[----:B-1----:R-:W-:Y:S06]  /*d990*/  @P1 BRA `(.L_x_2678) ;  /* 0x0000000000081947 */ /* 0x002fec0003800000 */
[----:B------:R-:W1:Y:S02]  /*d9a0*/  SYNCS.PHASECHK.TRANS64.TRYWAIT P1, [R12+URZ+0x28c50], R57 ;  /* 0x028c50390c0075a7 */ /* 0x000e64000802017f */
[----:B-1----:R-:W-:Y:S05]  /*d9b0*/  @!P1 BRA `(.L_x_2679) ;  /* 0x0000016c00109947 */ /* 0x002fea0003800000 */
.L_x_2678:
[----:B------:R-:W-:Y:S05]  /*d9c0*/  BSYNC B0 ;  /* 0x0000000000007941 */ /* 0x000fea0003800000 */
.L_x_2677:
        /* <DEDUP_REMOVED lines=12> */
[----:B------:R-:W-:Y:S02]  /*da90*/  R2UR UR15, R25 ;  /* 0x00000000190f72ca */ /* 0x000fe400000e0000 */
[----:B------:R-:W-:Y:S02]  /*daa0*/  R2UR UR19, R29 ;  /* 0x000000001d1372ca */ /* 0x000fe400000e0000 */
[----:B01---5:R-:W-:-:S06]  /*dab0*/  WARPGROUP.ARRIVE ;  /* 0x00000000000079c5 */ /* 0x023fcc0000000000 */
        /* <DEDUP_REMOVED lines=24> */
.L_x_2680:
[----:B------:R-:W0:Y:S01]  /*dc40*/  LDC R21, c[0x0][0x448] ;  /* 0x00011200ff157b82 */ /* 0x000e220000000800 */
[----:B------:R-:W-:Y:S01]  /*dc50*/  VIADD R12, R12, 0x28c60 ;  /* 0x00028c600c0c7836 */ /* 0x000fe20000000000 */
[----:B------:R-:W-:Y:S01]  /*dc60*/  UISETP.NE.AND UP0, UPT, UR48, URZ, UPT ;  /* 0x0000003f3000728c */ /* 0x000fe2000bf05270 */
[----:B--2---:R-:W-:-:S03]  /*dc70*/  IMAD.MOV.U32 R152, RZ, RZ, R196 ;  /* 0x000000ffff987224 */ /* 0x004fc600078e00c4 */
[----:B------:R-:W-:-:S04]  /*dc80*/  PRMT R12, R186, 0x654, R12 ;  /* 0x00000654ba0c7816 */ /* 0x000fc8000000000c */
[----:B------:R1:W-:Y:S01]  /*dc90*/  SYNCS.ARRIVE.TRANS64.RED.A1T0 RZ, [R12+URZ], RZ ;  /* 0x000000ff0cff79a7 */ /* 0x0003e2000810043f */
[----:B0-----:R-:W-:-:S13]  /*dca0*/  ISETP.NE.AND P1, PT, R21, 0x1, PT ;  /* 0x000000011500780c */ /* 0x001fda0003f25270 */
[----:B------:R-:W0:Y:S08]  /*dcb0*/  @P1 LDC R21, c[0x0][0x44c] ;  /* 0x00011300ff151b82 */ /* 0x000e300000000800 */
[----:B-1----:R-:W1:Y:S01]  /*dcc0*/  @P1 LDC R12, c[0x0][0x450] ;  /* 0x00011400ff0c1b82 */ /* 0x002e620000000800 */
[----:B0-----:R-:W-:-:S05]  /*dcd0*/  @P1 IMAD.HI.U32 R21, R196, R21, RZ ;  /* 0x00000015c4151227 */ /* 0x001fca00078e00ff */
[----:B-1----:R-:W-:Y:S01]  /*dce0*/  @P1 SHF.R.U32.HI R152, RZ, R12, R21 ;  /* 0x0000000cff981219 */ /* 0x002fe20000011615 */
[----:B------:R-:W-:Y:S01]  /*dcf0*/  VIADD R12, R168, 0xfffffffe ;  /* 0xfffffffea80c7836 */ /* 0x000fe20000000000 */
[----:B------:R-:W-:Y:S02]  /*dd00*/  PLOP3.LUT P1, PT, PT, PT, UP0, 0x40, 0x0 ;  /* 0x000000000000781c */ /* 0x000fe40003f2e808 */
[----:B------:R-:W-:-:S05]  /*dd10*/  IADD3 R21, R152, R184, -R23 ;  /* 0x000000b898157210 */ /* 0x000fca0007ffe817 */
[----:B------:R-:W-:-:S06]  /*dd20*/  VIADD R152, R21, UR46 ;  /* 0x0000002e15987c36 */ /* 0x000fcc0008000000 */
[----:B------:R-:W-:Y:S05]  /*dd30*/  @P1 BRA `(.L_x_2681) ;  /* 0x0000000000541947 */ /* 0x000fea0003800000 */
[C---:B------:R-:W-:Y:S01]  /*dd40*/  ISETP.GT.AND P1, PT, R21.reuse, RZ, PT ;  /* 0x000000ff1500720c */ /* 0x040fe20003f24270 */
[----:B------:R-:W-:Y:S01]  /*dd50*/  BSSY B0, `(.L_x_2682) ;  /* 0x0000010000007945 */ /* 0x000fe20003800000 */
[----:B------:R-:W-:-:S11]  /*dd60*/  VIADD R153, R21, 0xffffffff ;  /* 0xffffffff15997836 */ /* 0x000fd60000000000 */
[----:B------:R-:W-:Y:S05]  /*dd70*/  @P1 BRA `(.L_x_2683) ;  /* 0x0000000000201947 */ /* 0x000fea0003800000 */
[----:B------:R-:W-:Y:S01]  /*dd80*/  UISETP.NE.AND UP0, UPT, UR47, 0x1, UPT ;  /* 0x000000012f00788c */ /* 0x000fe2000bf05270 */
[----:B------:R-:W-:-:S05]  /*dd90*/  IMAD.MOV R21, RZ, RZ, -R21 ;  /* 0x000000ffff157224 */ /* 0x000fca00078e0a15 */
[----:B------:R-:W-:-:S05]  /*dda0*/  PLOP3.LUT P1, PT, PT, PT, UP0, 0x80, 0x0 ;  /* 0x000000000000781c */ /* 0x000fca0003f2f008 */
[----:B------:R-:W-:-:S08]  /*ddb0*/  @UP0 ULDC.64 UR4, c[0x0][0x9e8] ;  /* 0x00027a0000040ab9 */ /* 0x000fd00000000a00 */
[----:B------:R-:W-:-:S05]  /*ddc0*/  @P1 IMAD.HI.U32 R153, R21, UR4, RZ ;  /* 0x0000000415991c27 */ /* 0x000fca000f8e00ff */
[----:B------:R-:W-:-:S04]  /*ddd0*/  @P1 SHF.R.U32.HI R21, RZ, UR5, R153 ;  /* 0x00000005ff151c19 */ /* 0x000fc80008011699 */
[----:B------:R-:W-:Y:S01]  /*dde0*/  LOP3.LUT R153, RZ, R21, RZ, 0x33, !PT ;  /* 0x00000015ff997212 */ /* 0x000fe200078e33ff */
[----:B------:R-:W-:Y:S06]  /*ddf0*/  BRA `(.L_x_2684) ;  /* 0x0000000000147947 */ /* 0x000fec0003800000 */
.L_x_2683:
[----:B------:R-:W-:-:S06]  /*de00*/  UISETP.NE.AND UP0, UPT, UR47, 0x1, UPT ;  /* 0x000000012f00788c */ /* 0x000fcc000bf05270 */
[----:B------:R-:W-:-:S05]  /*de10*/  PLOP3.LUT P1, PT, PT, PT, UP0, 0x80, 0x0 ;  /* 0x000000000000781c */ /* 0x000fca0003f2f008 */
[----:B------:R-:W-:-:S08]  /*de20*/  @UP0 ULDC.64 UR4, c[0x0][0x9e8] ;  /* 0x00027a0000040ab9 */ /* 0x000fd00000000a00 */
[----:B------:R-:W-:-:S05]  /*de30*/  @P1 IMAD.HI.U32 R21, R153, UR4, RZ ;  /* 0x0000000499151c27 */ /* 0x000fca000f8e00ff */
[----:B------:R-:W-:-:S07]  /*de40*/  @P1 SHF.R.U32.HI R153, RZ, UR5, R21 ;  /* 0x00000005ff991c19 */ /* 0x000fce0008011615 */
.L_x_2684:
[----:B------:R-:W-:Y:S05]  /*de50*/  BSYNC B0 ;  /* 0x0000000000007941 */ /* 0x000fea0003800000 */
.L_x_2682:
[----:B------:R-:W-:-:S04]  /*de60*/  IMAD.U32 R21, RZ, RZ, UR47 ;  /* 0x0000002fff157e24 */ /* 0x000fc8000f8e00ff */
[----:B------:R-:W-:-:S05]  /*de70*/  IMAD R153, R153, R21, UR47 ;  /* 0x0000002f99997e24 */ /* 0x000fca000f8e0215 */
[----:B------:R-:W-:-:S07]  /*de80*/  VIMNMX R152, R152, R153, PT ;  /* 0x0000009998987248 */ /* 0x000fce0003fe0100 */
.L_x_2681:
        /* <DEDUP_REMOVED lines=8> */
.L_x_2708:
[----:B------:R-:W-:-:S05]  /*df10*/  VIADD R209, R17, 0x1 ;  /* 0x0000000111d17836 */ /* 0x000fca0000000000 */
[----:B------:R-:W-:-:S04]  /*df20*/  ISETP.NE.AND P1, PT, R209, 0x2, PT ;  /* 0x00000002d100780c */ /* 0x000fc80003f25270 */
[----:B------:R-:W-:Y:S02]  /*df30*/  SEL R20, RZ, 0x1, P1 ;  /* 0x00000001ff147807 */ /* 0x000fe40000800000 */
[----:B------:R-:W-:Y:S02]  /*df40*/  SEL R209, R209, RZ, P1 ;  /* 0x000000ffd1d17207 */ /* 0x000fe40000800000 */
[----:B------:R-:W-:Y:S01]  /*df50*/  LOP3.LUT R22, R22, R20, RZ, 0x3c, !PT ;  /* 0x0000001416167212 */ /* 0x000fe200078e3cff */
[----:B0-----:R-:W-:Y:S06]  /*df60*/  @!P0 BRA `(.L_x_2688) ;  /* 0x0000000000048947 */ /* 0x001fec0003800000 */
[----:B------:R-:W-:Y:S01]  /*df70*/  BPT.TRAP 0x1 ;  /* 0x000000040000795c */ /* 0x000fe20000300000 */
.L_x_2688:
[----:B------:R-:W-:Y:S01]  /*df80*/  IMAD R21, R209, 0x8, R2 ;  /* 0x00000008d1157824 */ /* 0x000fe200078e0202 */
[----:B------:R-:W-:-:S04]  /*df90*/  SHF.L.U32 R213, R22, 0x1f, RZ ;  /* 0x0000001f16d57819 */ /* 0x000fc800000006ff */
[----:B------:R0:W1:Y:S01]  /*dfa0*/  SYNCS.PHASECHK.TRANS64.TRYWAIT P1, [R21+URZ+0x28c30], R213 ;  /* 0x028c30d5150075a7 */ /* 0x000062000802017f */
[----:B------:R-:W-:Y:S05]  /*dfb0*/  @!P0 BRA `(.L_x_2689) ;  /* 0x0000000000048947 */ /* 0x000fea0003800000 */
[----:B------:R-:W-:Y:S01]  /*dfc0*/  BPT.TRAP 0x1 ;  /* 0x000000040000795c */ /* 0x000fe20000300000 */
.L_x_2689:
[----:B------:R-:W-:Y:S01]  /*dfd0*/  BSSY B2, `(.L_x_2690) ;  /* 0x0000006000027945 */ /* 0x000fe20003800000 */
[----:B------:R-:W-:Y:S02]  /*dfe0*/  IMAD R156, R209, 0x200, R14 ;  /* 0x00000200d19c7824 */ /* 0x000fe400078e020e */
[----:B------:R-:W-:Y:S01]  /*dff0*/  IMAD.MOV.U32 R157, RZ, RZ, 0x40000040 ;  /* 0x40000040ff9d7424 */ /* 0x000fe200078e00ff */
[----:B-1----:R-:W-:Y:S06]  /*e000*/  @P1 BRA `(.L_x_2691) ;  /* 0x0000000000081947 */ /* 0x002fec0003800000 */
[----:B------:R-:W1:Y:S02]  /*e010*/  SYNCS.PHASECHK.TRANS64.TRYWAIT P1, [R21+URZ+0x28c30], R213 ;  /* 0x028c30d5150075a7 */ /* 0x000e64000802017f */
[----:B-1----:R-:W-:Y:S05]  /*e020*/  @!P1 BRA `(.L_x_2692) ;  /* 0x0000016400889947 */ /* 0x002fea0003800000 */
.L_x_2691:
[----:B------:R-:W-:Y:S05]  /*e030*/  BSYNC B2 ;  /* 0x0000000000027941 */ /* 0x000fea0003800000 */
.L_x_2690:
[C---:B------:R-:W-:Y:S01]  /*e040*/  R2UR UR6, R156.reuse ;  /* 0x000000009c0672ca */ /* 0x040fe200000e0000 */
[C---:B------:R-:W-:Y:S01]  /*e050*/  VIADD R154, R156.reuse, 0x2 ;  /* 0x000000029c9a7836 */ /* 0x040fe20000000000 */
[----:B------:R-:W-:Y:S01]  /*e060*/  R2UR UR7, R157 ;  /* 0x000000009d0772ca */ /* 0x000fe200000e0000 */
[----:B------:R-:W-:Y:S01]  /*e070*/  VIADD R152, R156, 0x4 ;  /* 0x000000049c987836 */ /* 0x000fe20000000000 */
[----:B------:R-:W-:Y:S01]  /*e080*/  R2UR UR4, R4 ;  /* 0x00000000040472ca */ /* 0x000fe200000e0000 */
        /* <DEDUP_REMOVED lines=31> */
.L_x_2693:
[----:B------:R-:W2:Y:S01]  /*e280*/  LDC R20, c[0x0][0x448] ;  /* 0x00011200ff147b82 */ /* 0x000ea20000000800 */
[----:B------:R-:W-:Y:S02]  /*e290*/  IMAD.IADD R217, R206, 0x1, R196 ;  /* 0x00000001ced97824 */ /* 0x000fe400078e02c4 */
[----:B------:R-:W-:Y:S01]  /*e2a0*/  FMUL.FTZ R221, R156, UR44 ;  /* 0x0000002c9cdd7c20 */ /* 0x000fe20008410000 */
[----:B------:R-:W-:Y:S01]  /*e2b0*/  FMUL.FTZ R156, R159, UR44 ;  /* 0x0000002c9f9c7c20 */ /* 0x000fe20008410000 */
[----:B------:R-:W-:Y:S01]  /*e2c0*/  FMUL.FTZ R159, R163, UR44 ;  /* 0x0000002ca39f7c20 */ /* 0x000fe20008410000 */
[----:B------:R-:W-:Y:S01]  /*e2d0*/  FMUL.FTZ R163, R167, UR44 ;  /* 0x0000002ca7a37c20 */ /* 0x000fe20008410000 */
[----:B------:R-:W-:Y:S01]  /*e2e0*/  FMUL.FTZ R222, R165, UR44 ;  /* 0x0000002ca5de7c20 */ /* 0x000fe20008410000 */
[----:B------:R-:W-:Y:S01]  /*e2f0*/  FMUL.FTZ R167, R168, UR44 ;  /* 0x0000002ca8a77c20 */ /* 0x000fe20008410000 */
[----:B------:R-:W-:Y:S01]  /*e300*/  UISETP.NE.AND UP0, UPT, UR48, URZ, UPT ;  /* 0x0000003f3000728c */ /* 0x000fe2000bf05270 */
[----:B------:R-:W-:Y:S01]  /*e310*/  FMUL.FTZ R165, R170, UR44 ;  /* 0x0000002caaa57c20 */ /* 0x000fe20008410000 */
[----:B------:R-:W-:Y:S01]  /*e320*/  FMUL.FTZ R168, R174, UR44 ;  /* 0x0000002caea87c20 */ /* 0x000fe20008410000 */
[----:B------:R-:W-:Y:S01]  /*e330*/  FMUL.FTZ R170, R175, UR44 ;  /* 0x0000002cafaa7c20 */ /* 0x000fe20008410000 */
[----:B------:R-:W-:Y:S01]  /*e340*/  FMUL.FTZ R174, R179, UR44 ;  /* 0x0000002cb3ae7c20 */ /* 0x000fe20008410000 */
[----:B------:R-:W-:Y:S01]  /*e350*/  FMUL.FTZ R175, R176, UR44 ;  /* 0x0000002cb0af7c20 */ /* 0x000fe20008410000 */
[----:B------:R-:W-:-:S02]  /*e360*/  IMAD.SHL.U32 R179, R12, 0x40, RZ ;  /* 0x000000400cb37824 */ /* 0x000fc400078e00ff */
        /* <DEDUP_REMOVED lines=9> */
[----:B--2---:R-:W-:Y:S01]  /*e400*/  ISETP.NE.AND P1, PT, R20, 0x1, PT ;  /* 0x000000011400780c */ /* 0x004fe20003f25270 */
[----:B------:R-:W-:Y:S01]  /*e410*/  FMUL.FTZ R180, R180, UR44 ;  /* 0x0000002cb4b47c20 */ /* 0x000fe20008410000 */
[----:B------:R-:W-:Y:S01]  /*e420*/  FMUL.FTZ R181, R181, UR44 ;  /* 0x0000002cb5b57c20 */ /* 0x000fe20008410000 */
[----:B------:R-:W-:Y:S01]  /*e430*/  FMUL.FTZ R176, R182, UR44 ;  /* 0x0000002cb6b07c20 */ /* 0x000fe20008410000 */
[----:B------:R-:W-:Y:S01]  /*e440*/  IADD3 R223, -R189, 0x1, -R179 ;  /* 0x00000001bddf7810 */ /* 0x000fe20007ffe9b3 */
[----:B------:R-:W2:Y:S03]  /*e450*/  MUFU.TANH R220, R220 ;  /* 0x000000dc00dc7308 */ /* 0x000ea60000002400 */
[----:B------:R-:W-:-:S05]  /*e460*/  IADD3 R223, -R23, R223, R184 ;  /* 0x000000df17df7210 */ /* 0x000fca0007ffe1b8 */
[----:B------:R-:W3:Y:S01]  /*e470*/  @P1 LDC R218, c[0x0][0x44c] ;  /* 0x00011300ffda1b82 */ /* 0x000ee20000000800 */
[----:B------:R-:W4:Y:S01]  /*e480*/  MUFU.TANH R154, R154 ;  /* 0x0000009a009a7308 */ /* 0x000f220000002400 */
[C---:B------:R-:W-:Y:S02]  /*e490*/  VIADD R224, R223.reuse, UR43 ;  /* 0x0000002bdfe07c36 */ /* 0x040fe40008000000 */
[----:B------:R-:W-:-:S04]  /*e4a0*/  VIADD R223, R223, UR45 ;  /* 0x0000002ddfdf7c36 */ /* 0x000fc80008000000 */
[----:B------:R-:W5:Y:S01]  /*e4b0*/  @P1 LDC R20, c[0x0][0x450] ;  /* 0x00011400ff141b82 */ /* 0x000f620000000800 */
[----:B------:R-:W0:Y:S08]  /*e4c0*/  MUFU.TANH R221, R221 ;  /* 0x000000dd00dd7308 */ /* 0x000e300000002400 */
[----:B------:R-:W0:Y:S01]  /*e4d0*/  MUFU.TANH R157, R157 ;  /* 0x0000009d009d7308 */ /* 0x000e220000002400 */
[----:B---3--:R-:W-:-:S07]  /*e4e0*/  @P1 IMAD.HI.U32 R218, R217, R218, RZ ;  /* 0x000000dad9da1227 */ /* 0x008fce00078e00ff */
[----:B------:R-:W3:Y:S01]  /*e4f0*/  MUFU.TANH R156, R156 ;  /* 0x0000009c009c7308 */ /* 0x000ee20000002400 */
[----:B-----5:R-:W-:Y:S01]  /*e500*/  @P1 SHF.R.U32.HI R217, RZ, R20, R218 ;  /* 0x00000014ffd91219 */ /* 0x020fe200000116da */
[----:B------:R-:W-:Y:S01]  /*e510*/  FMUL.FTZ R20, R155, UR44 ;  /* 0x0000002c9b147c20 */ /* 0x000fe20008410000 */
[----:B------:R-:W-:Y:S01]  /*e520*/  FMUL.FTZ R155, R158, UR44 ;  /* 0x0000002c9e9b7c20 */ /* 0x000fe20008410000 */
[----:B------:R-:W-:Y:S01]  /*e530*/  FMUL.FTZ R158, R162, UR44 ;  /* 0x0000002ca29e7c20 */ /* 0x000fe20008410000 */
[----:B------:R-:W-:Y:S01]  /*e540*/  FMUL.FTZ R162, R166, UR44 ;  /* 0x0000002ca6a27c20 */ /* 0x000fe20008410000 */
[----:B------:R-:W5:Y:S01]  /*e550*/  SHFL.IDX PT, R225, R217, RZ, 0x1c1f ;  /* 0x001c1fffd9e17589 */ /* 0x000f6200000e0000 */
[----:B------:R-:W-:Y:S01]  /*e560*/  FMUL.FTZ R166, R171, UR44 ;  /* 0x0000002caba67c20 */ /* 0x000fe20008410000 */
[----:B------:R-:W-:Y:S01]  /*e570*/  FMUL.FTZ R171, R172, UR44 ;  /* 0x0000002cacab7c20 */ /* 0x000fe20008410000 */
[----:B------:R-:W-:Y:S01]  /*e580*/  FMUL.FTZ R172, R178, UR44 ;  /* 0x0000002cb2ac7c20 */ /* 0x000fe20008410000 */
[----:B------:R-:W-:Y:S01]  /*e590*/  FMUL.FTZ R218, R152, UR44 ;  /* 0x0000002c98da7c20 */ /* 0x000fe20008410000 */
[----:B------:R-:W-:Y:S01]  /*e5a0*/  FMUL.FTZ R178, R183, UR44 ;  /* 0x0000002cb7b27c20 */ /* 0x000fe20008410000 */
[----:B------:R-:W-:Y:S01]  /*e5b0*/  PLOP3.LUT P1, PT, PT, PT, UP0, 0x40, 0x0 ;  /* 0x000000000000781c */ /* 0x000fe20003f2e808 */
[----:B------:R-:W0:Y:S01]  /*e5c0*/  MUFU.TANH R20, R20 ;  /* 0x0000001400147308 */ /* 0x000e220000002400 */
[----:B------:R-:W-:-:S05]  /*e5d0*/  VIADD R152, R21, 0x28c40 ;  /* 0x00028c4015987836 */ /* 0x000fca0000000000 */
[----:B------:R-:W-:Y:S02]  /*e5e0*/  PRMT R152, R186, 0x654, R152 ;  /* 0x00000654ba987816 */ /* 0x000fe40000000098 */
[----:B------:R-:W0:Y:S02]  /*e5f0*/  MUFU.TANH R218, R218 ;  /* 0x000000da00da7308 */ /* 0x000e240000002400 */
[----:B------:R0:W-:Y:S06]  /*e600*/  SYNCS.ARRIVE.TRANS64.RED.A1T0 RZ, [R152+URZ], RZ ;  /* 0x000000ff98ff79a7 */ /* 0x0001ec000810043f */
[----:B------:R-:W0:Y:S01]  /*e610*/  MUFU.TANH R155, R155 ;  /* 0x0000009b009b7308 */ /* 0x000e220000002400 */
[----:B-----5:R-:W-:-:S02]  /*e620*/  IMAD.IADD R183, R225, 0x1, R224 ;  /* 0x00000001e1b77824 */ /* 0x020fc400078e02e0 */
[----:B------:R-:W-:-:S05]  /*e630*/  IMAD.IADD R182, R225, 0x1, R223 ;  /* 0x00000001e1b67824 */ /* 0x000fca00078e02df */
        /* <DEDUP_REMOVED lines=24> */
[----:B--234-:R-:W-:Y:S05]  /*e7c0*/  @P1 BRA `(.L_x_2694) ;  /* 0x0000000000581947 */ /* 0x01cfea0003800000 */
[----:B------:R-:W-:Y:S01]  /*e7d0*/  IADD3 R225, -R23, R184, R225 ;  /* 0x000000b817e17210 */ /* 0x000fe20007ffe1e1 */
[----:B------:R-:W-:Y:S03]  /*e7e0*/  BSSY B2, `(.L_x_2695) ;  /* 0x0000010000027945 */ /* 0x000fe60003800000 */
[----:B------:R-:W-:-:S13]  /*e7f0*/  ISETP.GT.AND P1, PT, R225, -0x1, PT ;  /* 0xffffffffe100780c */ /* 0x000fda0003f24270 */
[----:B------:R-:W-:Y:S05]  /*e800*/  @P1 BRA `(.L_x_2696) ;  /* 0x0000000000201947 */ /* 0x000fea0003800000 */
[----:B------:R-:W-:Y:S01]  /*e810*/  IMAD.U32 R227, RZ, RZ, UR42 ;  /* 0x0000002affe37e24 */ /* 0x000fe2000f8e00ff */
[----:B------:R-:W-:-:S04]  /*e820*/  LOP3.LUT R225, RZ, R225, RZ, 0x33, !PT ;  /* 0x000000e1ffe17212 */ /* 0x000fc800078e33ff */
[----:B------:R-:W-:-:S13]  /*e830*/  ISETP.NE.AND P1, PT, R227, 0x1, PT ;  /* 0x00000001e300780c */ /* 0x000fda0003f25270 */
[----:B0-----:R-:W0:Y:S02]  /*e840*/  @P1 LDC.64 R152, c[0x0][0x9e8] ;  /* 0x00027a00ff981b82 */ /* 0x001e240000000a00 */
[----:B0-----:R-:W-:-:S05]  /*e850*/  @P1 IMAD.HI.U32 R152, R225, R152, RZ ;  /* 0x00000098e1981227 */ /* 0x001fca00078e00ff */
[----:B------:R-:W-:-:S04]  /*e860*/  @P1 SHF.R.U32.HI R225, RZ, R153, R152 ;  /* 0x00000099ffe11219 */ /* 0x000fc80000011698 */
[----:B------:R-:W-:Y:S01]  /*e870*/  LOP3.LUT R225, RZ, R225, RZ, 0x33, !PT ;  /* 0x000000e1ffe17212 */ /* 0x000fe200078e33ff */
[----:B------:R-:W-:Y:S06]  /*e880*/  BRA `(.L_x_2697) ;  /* 0x0000000000147947 */ /* 0x000fec0003800000 */
.L_x_2696:
[----:B------:R-:W-:-:S05]  /*e890*/  IMAD.U32 R227, RZ, RZ, UR42 ;  /* 0x0000002affe37e24 */ /* 0x000fca000f8e00ff */
[----:B------:R-:W-:-:S13]  /*e8a0*/  ISETP.NE.AND P1, PT, R227, 0x1, PT ;  /* 0x00000001e300780c */ /* 0x000fda0003f25270 */
[----:B0-----:R-:W0:Y:S02]  /*e8b0*/  @P1 LDC.64 R152, c[0x0][0x9e8] ;  /* 0x00027a00ff981b82 */ /* 0x001e240000000a00 */
[----:B0-----:R-:W-:-:S05]  /*e8c0*/  @P1 IMAD.HI.U32 R152, R225, R152, RZ ;  /* 0x00000098e1981227 */ /* 0x001fca00078e00ff */
[----:B------:R-:W-:-:S07]  /*e8d0*/  @P1 SHF.R.U32.HI R225, RZ, R153, R152 ;  /* 0x00000099ffe11219 */ /* 0x000fce0000011698 */
.L_x_2697:
[----:B------:R-:W-:Y:S05]  /*e8e0*/  BSYNC B2 ;  /* 0x0000000000027941 */ /* 0x000fea0003800000 */
.L_x_2695:
[----:B------:R-:W-:-:S04]  /*e8f0*/  IMAD R225, R225, R227, -R179 ;  /* 0x000000e3e1e17224 */ /* 0x000fc800078e0ab3 */
[----:B------:R-:W-:-:S05]  /*e900*/  IMAD.IADD R225, R225, 0x1, -R189 ;  /* 0x00000001e1e17824 */ /* 0x000fca00078e0abd */
[----:B------:R-:W-:Y:S02]  /*e910*/  VIMNMX R182, R182, R225, !PT ;  /* 0x000000e1b6b67248 */ /* 0x000fe40007fe0100 */
[----:B------:R-:W-:-:S07]  /*e920*/  VIADDMNMX R183, R225, R227, R183, PT ;  /* 0x000000e3e1b77246 */ /* 0x000fce00038001b7 */
.L_x_2694:
[----:B------:R-:W-:Y:S01]  /*e930*/  ISETP.GT.AND P1, PT, R12, -0x1, PT ;  /* 0xffffffff0c00780c */ /* 0x000fe20003f24270 */
[----:B------:R-:W2:Y:S01]  /*e940*/  SHFL.IDX PT, R217, R217, 0x1, 0x1c1f ;  /* 0x003c1f00d9d97f89 */ /* 0x000ea200000e0000 */
[----:B------:R-:W-:Y:S02]  /*e950*/  UISETP.NE.AND UP0, UPT, UR48, URZ, UPT ;  /* 0x0000003f3000728c */ /* 0x000fe4000bf05270 */
[C---:B------:R-:W-:Y:S02]  /*e960*/  ISETP.GT.AND P4, PT, R182.reuse, RZ, P1 ;  /* 0x000000ffb600720c */ /* 0x040fe40000f84270 */
[C---:B------:R-:W-:Y:S02]  /*e970*/  ISETP.GT.AND P3, PT, R182.reuse, 0x1, P1 ;  /* 0x00000001b600780c */ /* 0x040fe40000f64270 */
[----:B------:R-:W-:Y:S02]  /*e980*/  ISETP.LT.OR P4, PT, R183, 0x1, P4 ;  /* 0x00000001b700780c */ /* 0x000fe40002781670 */
[----:B------:R-:W-:-:S02]  /*e990*/  ISETP.GT.AND P5, PT, R182, 0x8, P1 ;  /* 0x00000008b600780c */ /* 0x000fc40000fa4270 */
[----:B0-----:R-:W-:Y:S02]  /*e9a0*/  FSEL R218, R218, -INF , !P4 ;  /* 0xff800000dada7808 */ /* 0x001fe40006000000 */
[C---:B------:R-:W-:Y:S02]  /*e9b0*/  ISETP.GT.AND P4, PT, R182.reuse, 0x10, P1 ;  /* 0x00000010b600780c */ /* 0x040fe40000f84270 */
[----:B------:R-:W-:Y:S02]  /*e9c0*/  ISETP.GT.AND P2, PT, R182, 0x9, P1 ;  /* 0x00000009b600780c */ /* 0x000fe40000f44270 */
[C---:B------:R-:W-:Y:S02]  /*e9d0*/  ISETP.LT.OR P4, PT, R183.reuse, 0x11, P4 ;  /* 0x00000011b700780c */ /* 0x040fe40002781670 */
[----:B------:R-:W-:Y:S02]  /*e9e0*/  ISETP.LT.OR P3, PT, R183, 0x2, P3 ;  /* 0x00000002b700780c */ /* 0x000fe40001f61670 */
[----:B------:R-:W-:-:S02]  /*e9f0*/  FSEL R160, R160, -INF , !P4 ;  /* 0xff800000a0a07808 */ /* 0x000fc40006000000 */
[----:B------:R-:W-:Y:S01]  /*ea00*/  ISETP.GT.AND P4, PT, R182, 0x20, P1 ;  /* 0x00000020b600780c */ /* 0x000fe20000f84270 */
[--C-:B--2---:R-:W-:Y:S01]  /*ea10*/  IMAD.IADD R224, R224, 0x1, R217.reuse ;  /* 0x00000001e0e07824 */ /* 0x104fe200078e02d9 */
[----:B------:R-:W-:Y:S01]  /*ea20*/  ISETP.LT.OR P5, PT, R183, 0x9, P5 ;  /* 0x00000009b700780c */ /* 0x000fe20002fa1670 */
[----:B------:R-:W-:Y:S01]  /*ea30*/  IMAD.IADD R223, R223, 0x1, R217 ;  /* 0x00000001dfdf7824 */ /* 0x000fe200078e02d9 */
[C---:B------:R-:W-:Y:S02]  /*ea40*/  ISETP.LT.OR P2, PT, R183.reuse, 0xa, P2 ;  /* 0x0000000ab700780c */ /* 0x040fe40001741670 */
[----:B------:R-:W-:Y:S02]  /*ea50*/  ISETP.LT.OR P4, PT, R183, 0x21, P4 ;  /* 0x00000021b700780c */ /* 0x000fe40002781670 */
[----:B------:R-:W-:Y:S02]  /*ea60*/  FSEL R220, R220, -INF , !P3 ;  /* 0xff800000dcdc7808 */ /* 0x000fe40005800000 */
[----:B------:R-:W-:-:S02]  /*ea70*/  FSEL R221, R221, -INF , !P5 ;  /* 0xff800000dddd7808 */ /* 0x000fc40006800000 */
[----:B------:R-:W-:Y:S02]  /*ea80*/  FSEL R157, R157, -INF , !P2 ;  /* 0xff8000009d9d7808 */ /* 0x000fe40005000000 */
[C---:B------:R-:W-:Y:S02]  /*ea90*/  ISETP.GT.AND P3, PT, R182.reuse, 0x11, P1 ;  /* 0x00000011b600780c */ /* 0x040fe40000f64270 */
[C---:B------:R-:W-:Y:S02]  /*eaa0*/  ISETP.GT.AND P5, PT, R182.reuse, 0x18, P1 ;  /* 0x00000018b600780c */ /* 0x040fe40000fa4270 */
[C---:B------:R-:W-:Y:S02]  /*eab0*/  ISETP.GT.AND P2, PT, R182.reuse, 0x19, P1 ;  /* 0x00000019b600780c */ /* 0x040fe40000f44270 */
[----:B------:R-:W-:Y:S02]  /*eac0*/  FSEL R167, R167, -INF , !P4 ;  /* 0xff800000a7a77808 */ /* 0x000fe40006000000 */
[----:B------:R-:W-:-:S02]  /*ead0*/  ISETP.GT.AND P4, PT, R182, 0x30, P1 ;  /* 0x00000030b600780c */ /* 0x000fc40000f84270 */
[C---:B------:R-:W-:Y:S02]  /*eae0*/  ISETP.LT.OR P3, PT, R183.reuse, 0x12, P3 ;  /* 0x00000012b700780c */ /* 0x040fe40001f61670 */
[C---:B------:R-:W-:Y:S02]  /*eaf0*/  ISETP.LT.OR P5, PT, R183.reuse, 0x19, P5 ;  /* 0x00000019b700780c */ /* 0x040fe40002fa1670 */
[C---:B------:R-:W-:Y:S02]  /*eb00*/  ISETP.LT.OR P2, PT, R183.reuse, 0x1a, P2 ;  /* 0x0000001ab700780c */ /* 0x040fe40001741670 */
[----:B------:R-:W-:Y:S02]  /*eb10*/  ISETP.LT.OR P4, PT, R183, 0x31, P4 ;  /* 0x00000031b700780c */ /* 0x000fe40002781670 */
[----:B------:R-:W-:Y:S02]  /*eb20*/  FSEL R161, R161, -INF , !P3 ;  /* 0xff800000a1a17808 */ /* 0x000fe40005800000 */
[----:B------:R-:W-:-:S02]  /*eb30*/  FSEL R164, R164, -INF , !P5 ;  /* 0xff800000a4a47808 */ /* 0x000fc40006800000 */
[----:B------:R-:W-:Y:S02]  /*eb40*/  FSEL R222, R222, -INF , !P2 ;  /* 0xff800000dede7808 */ /* 0x000fe40005000000 */
[C---:B------:R-:W-:Y:S02]  /*eb50*/  ISETP.GT.AND P3, PT, R182.reuse, 0x21, P1 ;  /* 0x00000021b600780c */ /* 0x040fe40000f64270 */
[C---:B------:R-:W-:Y:S02]  /*eb60*/  ISETP.GT.AND P5, PT, R182.reuse, 0x28, P1 ;  /* 0x00000028b600780c */ /* 0x040fe40000fa4270 */
[----:B------:R-:W-:Y:S02]  /*eb70*/  ISETP.GT.AND P2, PT, R182, 0x29, P1 ;  /* 0x00000029b600780c */ /* 0x000fe40000f44270 */
[----:B------:R-:W-:Y:S02]  /*eb80*/  FSEL R175, R175, -INF , !P4 ;  /* 0xff800000afaf7808 */ /* 0x000fe40006000000 */
[----:B------:R-:W-:-:S02]  /*eb90*/  PLOP3.LUT P4, PT, PT, PT, UP0, 0x40, 0x0 ;  /* 0x000000000000781c */ /* 0x000fc40003f8e808 */
[C---:B------:R-:W-:Y:S02]  /*eba0*/  ISETP.LT.OR P3, PT, R183.reuse, 0x22, P3 ;  /* 0x00000022b700780c */ /* 0x040fe40001f61670 */
[C---:B------:R-:W-:Y:S02]  /*ebb0*/  ISETP.LT.OR P5, PT, R183.reuse, 0x29, P5 ;  /* 0x00000029b700780c */ /* 0x040fe40002fa1670 */
[----:B------:R-:W-:Y:S02]  /*ebc0*/  ISETP.LT.OR P2, PT, R183, 0x2a, P2 ;  /* 0x0000002ab700780c */ /* 0x000fe40001741670 */
[----:B------:R-:W-:Y:S02]  /*ebd0*/  FSEL R169, R169, -INF , !P3 ;  /* 0xff800000a9a97808 */ /* 0x000fe40005800000 */
[----:B------:R-:W-:Y:S02]  /*ebe0*/  FSEL R225, R171, -INF , !P5 ;  /* 0xff800000abe17808 */ /* 0x000fe40006800000 */
[----:B------:R-:W-:-:S02]  /*ebf0*/  FSEL R173, R173, -INF , !P2 ;  /* 0xff800000adad7808 */ /* 0x000fc40005000000 */
[C---:B------:R-:W-:Y:S02]  /*ec00*/  ISETP.GT.AND P3, PT, R182.reuse, 0x31, P1 ;  /* 0x00000031b600780c */ /* 0x040fe40000f64270 */
[C---:B------:R-:W-:Y:S02]  /*ec10*/  ISETP.GT.AND P5, PT, R182.reuse, 0x38, P1 ;  /* 0x00000038b600780c */ /* 0x040fe40000fa4270 */
[----:B------:R-:W-:Y:S02]  /*ec20*/  ISETP.GT.AND P2, PT, R182, 0x39, P1 ;  /* 0x00000039b600780c */ /* 0x000fe40000f44270 */
[C---:B------:R-:W-:Y:S02]  /*ec30*/  ISETP.LT.OR P3, PT, R183.reuse, 0x32, P3 ;  /* 0x00000032b700780c */ /* 0x040fe40001f61670 */
[C---:B------:R-:W-:Y:S02]  /*ec40*/  ISETP.LT.OR P5, PT, R183.reuse, 0x39, P5 ;  /* 0x00000039b700780c */ /* 0x040fe40002fa1670 */
[----:B------:R-:W-:-:S02]  /*ec50*/  ISETP.LT.OR P2, PT, R183, 0x3a, P2 ;  /* 0x0000003ab700780c */ /* 0x000fc40001741670 */
[----:B------:R-:W-:Y:S02]  /*ec60*/  FSEL R177, R177, -INF , !P3 ;  /* 0xff800000b1b17808 */ /* 0x000fe40005800000 */
[----:B------:R-:W-:Y:S02]  /*ec70*/  FSEL R180, R180, -INF , !P5 ;  /* 0xff800000b4b47808 */ /* 0x000fe40006800000 */
[----:B------:R-:W-:Y:S01]  /*ec80*/  FSEL R181, R181, -INF , !P2 ;  /* 0xff800000b5b57808 */ /* 0x000fe20005000000 */
[----:B------:R-:W-:Y:S06]  /*ec90*/  @P4 BRA `(.L_x_2698) ;  /* 0x0000000000584947 */ /* 0x000fec0003800000 */
[----:B------:R-:W-:Y:S01]  /*eca0*/  IADD3 R217, -R23, R184, R217 ;  /* 0x000000b817d97210 */ /* 0x000fe20007ffe1d9 */
[----:B------:R-:W-:Y:S03]  /*ecb0*/  BSSY B2, `(.L_x_2699) ;  /* 0x0000010000027945 */ /* 0x000fe60003800000 */
        /* <DEDUP_REMOVED lines=10> */
.L_x_2700:
[----:B------:R-:W-:-:S05]  /*ed60*/  IMAD.U32 R171, RZ, RZ, UR42 ;  /* 0x0000002affab7e24 */ /* 0x000fca000f8e00ff */
[----:B------:R-:W-:-:S13]  /*ed70*/  ISETP.NE.AND P2, PT, R171, 0x1, PT ;  /* 0x00000001ab00780c */ /* 0x000fda0003f45270 */
[----:B------:R-:W0:Y:S02]  /*ed80*/  @P2 LDC.64 R152, c[0x0][0x9e8] ;  /* 0x00027a00ff982b82 */ /* 0x000e240000000a00 */
[----:B0-----:R-:W-:-:S05]  /*ed90*/  @P2 IMAD.HI.U32 R152, R217, R152, RZ ;  /* 0x00000098d9982227 */ /* 0x001fca00078e00ff */
[----:B------:R-:W-:-:S07]  /*eda0*/  @P2 SHF.R.U32.HI R217, RZ, R153, R152 ;  /* 0x00000099ffd92219 */ /* 0x000fce0000011698 */
.L_x_2701:
[----:B------:R-:W-:Y:S05]  /*edb0*/  BSYNC B2 ;  /* 0x0000000000027941 */ /* 0x000fea0003800000 */
.L_x_2699:
[----:B------:R-:W-:-:S04]  /*edc0*/  IMAD R179, R217, R171, -R179 ;  /* 0x000000abd9b37224 */ /* 0x000fc800078e0ab3 */
[----:B------:R-:W-:-:S05]  /*edd0*/  IMAD.IADD R179, R179, 0x1, -R189 ;  /* 0x00000001b3b37824 */ /* 0x000fca00078e0abd */
[----:B------:R-:W-:Y:S02]  /*ede0*/  VIMNMX R223, R223, R179, !PT ;  /* 0x000000b3dfdf7248 */ /* 0x000fe40007fe0100 */
[----:B------:R-:W-:-:S07]  /*edf0*/  VIADDMNMX R224, R179, R171, R224, PT ;  /* 0x000000abb3e07246 */ /* 0x000fce00038001e0 */
.L_x_2698:
[----:B------:R-:W-:Y:S02]  /*ee00*/  ISETP.GT.AND P2, PT, R223, 0x1, P1 ;  /* 0x00000001df00780c */ /* 0x000fe40000f44270 */
[----:B------:R-:W-:Y:S02]  /*ee10*/  LOP3.LUT R16, R16, 0xffffdfff, RZ, 0xc0, !PT ;  /* 0xffffdfff10107812 */ /* 0x000fe400078ec0ff */
[----:B------:R-:W-:Y:S02]  /*ee20*/  ISETP.LT.OR P2, PT, R224, 0x2, P2 ;  /* 0x00000002e000780c */ /* 0x000fe40001741670 */
[----:B------:R-:W-:Y:S02]  /*ee30*/  @P0 LOP3.LUT R16, R16, 0x2000, RZ, 0xfc, !PT ;  /* 0x0000200010100812 */ /* 0x000fe400078efcff */
[----:B------:R-:W-:Y:S02]  /*ee40*/  FSEL R152, R20, -INF , !P2 ;  /* 0xff80000014987808 */ /* 0x000fe40005000000 */
[----:B------:R-:W-:-:S02]  /*ee50*/  FMNMX.FTZ R20, R218, R13, !PT ;  /* 0x0000000dda147209 */ /* 0x000fc40007810000 */
[----:B------:R-:W-:Y:S02]  /*ee60*/  ISETP.GT.AND P0, PT, R223, 0x20, P1 ;  /* 0x00000020df00780c */ /* 0x000fe40000f04270 */
[----:B------:R-:W-:Y:S02]  /*ee70*/  FMNMX.FTZ R20, R220, R20, !PT ;  /* 0x00000014dc147209 */ /* 0x000fe40007810000 */
[----:B------:R-:W-:Y:S02]  /*ee80*/  LOP3.LUT R16, R16, 0xfffeffff, RZ, 0xc0, !PT ;  /* 0xfffeffff10107812 */ /* 0x000fe400078ec0ff */
[----:B------:R-:W-:Y:S02]  /*ee90*/  FMNMX.FTZ R20, R221, R20, !PT ;  /* 0x00000014dd147209 */ /* 0x000fe40007810000 */
[----:B------:R-:W-:Y:S02]  /*eea0*/  ISETP.GT.AND P3, PT, R223, 0x8, P1 ;  /* 0x00000008df00780c */ /* 0x000fe40000f64270 */
[----:B------:R-:W-:-:S02]  /*eeb0*/  FMNMX.FTZ R20, R157, R20, !PT ;  /* 0x000000149d147209 */ /* 0x000fc40007810000 */
[----:B------:R-:W-:Y:S02]  /*eec0*/  ISETP.GT.AND P4, PT, R223, 0x9, P1 ;  /* 0x00000009df00780c */ /* 0x000fe40000f84270 */
[----:B------:R-:W-:Y:S02]  /*eed0*/  FMNMX.FTZ R20, R160, R20, !PT ;  /* 0x00000014a0147209 */ /* 0x000fe40007810000 */
[----:B------:R-:W-:Y:S02]  /*eee0*/  @P0 LOP3.LUT R16, R16, 0x10000, RZ, 0xfc, !PT ;  /* 0x0001000010100812 */ /* 0x000fe400078efcff */
[----:B------:R-:W-:Y:S02]  /*eef0*/  FMNMX.FTZ R20, R161, R20, !PT ;  /* 0x00000014a1147209 */ /* 0x000fe40007810000 */
[----:B------:R-:W-:Y:S02]  /*ef00*/  ISETP.GT.AND P0, PT, R223, 0x38, P1 ;  /* 0x00000038df00780c */ /* 0x000fe40000f04270 */
[----:B------:R-:W-:-:S02]  /*ef10*/  FMNMX.FTZ R20, R164, R20, !PT ;  /* 0x00000014a4147209 */ /* 0x000fc40007810000 */
[----:B------:R-:W-:Y:S02]  /*ef20*/  LOP3.LUT R16, R16, 0xfffffffd, RZ, 0xc0, !PT ;  /* 0xfffffffd10107812 */ /* 0x000fe400078ec0ff */
[----:B------:R-:W-:Y:S02]  /*ef30*/  FMNMX.FTZ R20, R222, R20, !PT ;  /* 0x00000014de147209 */ /* 0x000fe40007810000 */
[C---:B------:R-:W-:Y:S02]  /*ef40*/  ISETP.LT.OR P3, PT, R224.reuse, 0x9, P3 ;  /* 0x00000009e000780c */ /* 0x040fe40001f61670 */
[----:B------:R-:W-:Y:S02]  /*ef50*/  FMNMX.FTZ R20, R167, R20, !PT ;  /* 0x00000014a7147209 */ /* 0x000fe40007810000 */
[----:B------:R-:W-:Y:S02]  /*ef60*/  ISETP.LT.OR P4, PT, R224, 0xa, P4 ;  /* 0x0000000ae000780c */ /* 0x000fe40002781670 */
[----:B------:R-:W-:-:S02]  /*ef70*/  FMNMX.FTZ R20, R169, R20, !PT ;  /* 0x00000014a9147209 */ /* 0x000fc40007810000 */
[----:B------:R-:W-:Y:S02]  /*ef80*/  @P0 LOP3.LUT R16, R16, 0x2, RZ, 0xfc, !PT ;  /* 0x0000000210100812 */ /* 0x000fe400078efcff */
[----:B------:R-:W-:Y:S02]  /*ef90*/  ISETP.GT.AND P0, PT, R223, RZ, P1 ;  /* 0x000000ffdf00720c */ /* 0x000fe40000f04270 */
[----:B------:R-:W-:Y:S02]  /*efa0*/  FSEL R155, R155, -INF , !P3 ;  /* 0xff8000009b9b7808 */ /* 0x000fe40005800000 */
[----:B------:R-:W-:Y:S02]  /*efb0*/  FSEL R156, R156, -INF , !P4 ;  /* 0xff8000009c9c7808 */ /* 0x000fe40006000000 */
[C---:B------:R-:W-:Y:S02]  /*efc0*/  ISETP.GT.AND P5, PT, R223.reuse, 0x10, P1 ;  /* 0x00000010df00780c */ /* 0x040fe40000fa4270 */
[----:B------:R-:W-:-:S02]  /*efd0*/  ISETP.GT.AND P2, PT, R223, 0x11, P1 ;  /* 0x00000011df00780c */ /* 0x000fc40000f44270 */
[C---:B------:R-:W-:Y:S02]  /*efe0*/  ISETP.GT.AND P3, PT, R223.reuse, 0x18, P1 ;  /* 0x00000018df00780c */ /* 0x040fe40000f64270 */
[----:B------:R-:W-:Y:S02]  /*eff0*/  ISETP.GT.AND P4, PT, R223, 0x19, P1 ;  /* 0x00000019df00780c */ /* 0x000fe40000f84270 */
[----:B------:R-:W-:Y:S02]  /*f000*/  FMNMX.FTZ R20, R225, R20, !PT ;  /* 0x00000014e1147209 */ /* 0x000fe40007810000 */
[C---:B------:R-:W-:Y:S02]  /*f010*/  ISETP.LT.OR P5, PT, R224.reuse, 0x11, P5 ;  /* 0x00000011e000780c */ /* 0x040fe40002fa1670 */
        /* <DEDUP_REMOVED lines=9> */
[----:B------:R-:W-:Y:S02]  /*f0b0*/  FMNMX.FTZ R20, R175, R20, !PT ;  /* 0x00000014af147209 */ /* 0x000fe40007810000 */
[C---:B------:R-:W-:Y:S02]  /*f0c0*/  ISETP.GT.AND P2, PT, R223.reuse, 0x21, P1 ;  /* 0x00000021df00780c */ /* 0x040fe40000f44270 */
[C---:B------:R-:W-:Y:S02]  /*f0d0*/  ISETP.GT.AND P3, PT, R223.reuse, 0x28, P1 ;  /* 0x00000028df00780c */ /* 0x040fe40000f64270 */
[C---:B------:R-:W-:Y:S02]  /*f0e0*/  ISETP.GT.AND P4, PT, R223.reuse, 0x29, P1 ;  /* 0x00000029df00780c */ /* 0x040fe40000f84270 */
[----:B------:R-:W-:-:S02]  /*f0f0*/  ISETP.GT.AND P5, PT, R223, 0x30, P1 ;  /* 0x00000030df00780c */ /* 0x000fc40000fa4270 */
[C---:B------:R-:W-:Y:S02]  /*f100*/  ISETP.GT.AND P6, PT, R223.reuse, 0x31, P1 ;  /* 0x00000031df00780c */ /* 0x040fe40000fc4270 */
[----:B------:R-:W-:Y:S02]  /*f110*/  ISETP.GT.AND P1, PT, R223, 0x39, P1 ;  /* 0x00000039df00780c */ /* 0x000fe40000f24270 */
[----:B------:R-:W-:Y:S02]  /*f120*/  @P0 LOP3.LUT R16, R16, 0x20, RZ, 0xfc, !PT ;  /* 0x0000002010100812 */ /* 0x000fe400078efcff */
[----:B------:R-:W-:Y:S02]  /*f130*/  FMNMX.FTZ R20, R177, R20, !PT ;  /* 0x00000014b1147209 */ /* 0x000fe40007810000 */
[----:B------:R-:W-:Y:S02]  /*f140*/  LOP3.LUT P0, RZ, R16, 0x10000, RZ, 0xc0, !PT ;  /* 0x0001000010ff7812 */ /* 0x000fe4000780c0ff */
[----:B------:R-:W-:-:S02]  /*f150*/  FMNMX.FTZ R20, R180, R20, !PT ;  /* 0x00000014b4147209 */ /* 0x000fc40007810000 */
[----:B------:R-:W-:Y:S02]  /*f160*/  LOP3.LUT R16, R16, 0xfffffff7, RZ, 0xc0, !PT ;  /* 0xfffffff710107812 */ /* 0x000fe400078ec0ff */
[----:B------:R-:W-:Y:S02]  /*f170*/  ISETP.LT.OR P0, PT, R224, 0x21, P0 ;  /* 0x00000021e000780c */ /* 0x000fe40000701670 */
[----:B------:R-:W-:Y:S02]  /*f180*/  FMNMX.FTZ R20, R181, R20, !PT ;  /* 0x00000014b5147209 */ /* 0x000fe40007810000 */
[----:B------:R-:W-:Y:S02]  /*f190*/  @P1 LOP3.LUT R16, R16, 0x8, RZ, 0xfc, !PT ;  /* 0x0000000810101812 */ /* 0x000fe400078efcff */
[----:B------:R-:W-:Y:S01]  /*f1a0*/  ISETP.LT.OR P5, PT, R224, 0x31, P5 ;  /* 0x00000031e000780c */ /* 0x000fe20002fa1670 */
[----:B------:R-:W0:Y:S01]  /*f1b0*/  SHFL.BFLY PT, R153, R20, 0x2, 0x1f ;  /* 0x0c401f0014997f89 */ /* 0x000e2200000e0000 */
[----:B------:R-:W-:-:S02]  /*f1c0*/  LOP3.LUT P1, RZ, R16, 0x2, RZ, 0xc0, !PT ;  /* 0x0000000210ff7812 */ /* 0x000fc4000782c0ff */
[----:B------:R-:W-:Y:S02]  /*f1d0*/  LOP3.LUT R16, R16, 0xffffffbf, RZ, 0xc0, !PT ;  /* 0xffffffbf10107812 */ /* 0x000fe400078ec0ff */
[----:B------:R-:W-:Y:S02]  /*f1e0*/  ISETP.LT.OR P6, PT, R224, 0x32, P6 ;  /* 0x00000032e000780c */ /* 0x000fe400037c1670 */
[----:B------:R-:W-:Y:S02]  /*f1f0*/  @P0 LOP3.LUT R16, R16, 0x40, RZ, 0xfc, !PT ;  /* 0x0000004010100812 */ /* 0x000fe400078efcff */
[----:B------:R-:W-:Y:S02]  /*f200*/  ISETP.LT.OR P0, PT, R224, 0x22, P2 ;  /* 0x00000022e000780c */ /* 0x000fe40001701670 */
[C---:B------:R-:W-:Y:S02]  /*f210*/  LOP3.LUT P2, RZ, R16.reuse, 0x20, RZ, 0xc0, !PT ;  /* 0x0000002010ff7812 */ /* 0x040fe4000784c0ff */
[----:B------:R-:W-:-:S02]  /*f220*/  LOP3.LUT R16, R16, 0xffffffef, RZ, 0xc0, !PT ;  /* 0xffffffef10107812 */ /* 0x000fc400078ec0ff */
[----:B------:R-:W-:Y:S02]  /*f230*/  ISETP.LT.OR P2, PT, R224, 0x1, P2 ;  /* 0x00000001e000780c */ /* 0x000fe40001741670 */
[----:B------:R-:W-:Y:S02]  /*f240*/  FSEL R172, R172, -INF , !P5 ;  /* 0xff800000acac7808 */ /* 0x000fe40006800000 */
[----:B------:R-:W-:Y:S02]  /*f250*/  FSEL R154, R154, -INF , !P2 ;  /* 0xff8000009a9a7808 */ /* 0x000fe40005000000 */
[----:B------:R-:W-:Y:S02]  /*f260*/  ISETP.LT.OR P1, PT, R224, 0x39, P1 ;  /* 0x00000039e000780c */ /* 0x000fe40000f21670 */
[----:B------:R-:W-:Y:S02]  /*f270*/  @P0 LOP3.LUT R16, R16, 0x10, RZ, 0xfc, !PT ;  /* 0x0000001010100812 */ /* 0x000fe400078efcff */
[----:B------:R-:W-:-:S02]  /*f280*/  ISETP.LT.OR P0, PT, R224, 0x29, P3 ;  /* 0x00000029e000780c */ /* 0x000fc40001f01670 */
[----:B0-----:R-:W-:Y:S02]  /*f290*/  FMNMX.FTZ R153, R20, R153, !PT ;  /* 0x0000009914997209 */ /* 0x001fe40007810000 */
[C---:B------:R-:W-:Y:S02]  /*f2a0*/  LOP3.LUT P3, RZ, R16.reuse, 0x8, RZ, 0xc0, !PT ;  /* 0x0000000810ff7812 */ /* 0x040fe4000786c0ff */
[----:B------:R-:W-:Y:S01]  /*f2b0*/  LOP3.LUT R16, R16, 0xfffffffb, RZ, 0xc0, !PT ;  /* 0xfffffffb10107812 */ /* 0x000fe200078ec0ff */
[----:B------:R-:W0:Y:S01]  /*f2c0*/  SHFL.BFLY PT, R171, R153, 0x1, 0x1f ;  /* 0x0c201f0099ab7f89 */ /* 0x000e2200000e0000 */
[----:B------:R-:W-:Y:S02]  /*f2d0*/  FMNMX.FTZ R179, R154, R15, !PT ;  /* 0x0000000f9ab37209 */ /* 0x000fe40007810000 */
[----:B------:R-:W-:Y:S02]  /*f2e0*/  FSEL R174, R174, -INF , !P6 ;  /* 0xff800000aeae7808 */ /* 0x000fe40007000000 */
[----:B------:R-:W-:-:S02]  /*f2f0*/  FMNMX.FTZ R179, R152, R179, !PT ;  /* 0x000000b398b37209 */ /* 0x000fc40007810000 */
[----:B------:R-:W-:Y:S02]  /*f300*/  @P0 LOP3.LUT R16, R16, 0x4, RZ, 0xfc, !PT ;  /* 0x0000000410100812 */ /* 0x000fe400078efcff */
[----:B------:R-:W-:Y:S02]  /*f310*/  ISETP.LT.OR P0, PT, R224, 0x2a, P4 ;  /* 0x0000002ae000780c */ /* 0x000fe40002701670 */
[----:B------:R-:W-:Y:S02]  /*f320*/  LOP3.LUT R16, R16, 0xffffbfff, RZ, 0xc0, !PT ;  /* 0xffffbfff10107812 */ /* 0x000fe400078ec0ff */
[----:B------:R-:W-:Y:S02]  /*f330*/  FMNMX.FTZ R179, R155, R179, !PT ;  /* 0x000000b39bb37209 */ /* 0x000fe40007810000 */
[----:B------:R-:W-:Y:S02]  /*f340*/  ISETP.LT.OR P3, PT, R224, 0x3a, P3 ;  /* 0x0000003ae000780c */ /* 0x000fe40001f61670 */
[----:B------:R-:W-:-:S02]  /*f350*/  FMNMX.FTZ R179, R156, R179, !PT ;  /* 0x000000b39cb37209 */ /* 0x000fc40007810000 */
[----:B------:R-:W-:Y:S02]  /*f360*/  FSEL R176, R176, -INF , !P1 ;  /* 0xff800000b0b07808 */ /* 0x000fe40004800000 */
[----:B------:R-:W-:Y:S02]  /*f370*/  FMNMX.FTZ R179, R158, R179, !PT ;  /* 0x000000b39eb37209 */ /* 0x000fe40007810000 */
[----:B------:R-:W-:Y:S02]  /*f380*/  @P0 LOP3.LUT R16, R16, 0x4000, RZ, 0xfc, !PT ;  /* 0x0000400010100812 */ /* 0x000fe400078efcff */
[----:B0-----:R-:W-:Y:S02]  /*f390*/  FMNMX.FTZ R171, R153, R171, !PT ;  /* 0x000000ab99ab7209 */ /* 0x001fe40007810000 */
[----:B------:R-:W-:Y:S02]  /*f3a0*/  LOP3.LUT P0, RZ, R16, 0x10, RZ, 0xc0, !PT ;  /* 0x0000001010ff7812 */ /* 0x000fe4000780c0ff */
[----:B------:R-:W-:-:S02]  /*f3b0*/  FSETP.NEU.FTZ.AND P4, PT, R171, -INF , PT ;  /* 0xff800000ab00780b */ /* 0x000fc40003f9d000 */
[----:B------:R-:W-:Y:S02]  /*f3c0*/  LOP3.LUT R16, R16, 0xffff7fff, RZ, 0xc0, !PT ;  /* 0xffff7fff10107812 */ /* 0x000fe400078ec0ff */
[----:B------:R-:W-:Y:S02]  /*f3d0*/  FSEL R20, R171, RZ, P4 ;  /* 0x000000ffab147208 */ /* 0x000fe40002000000 */
[----:B------:R-:W-:Y:S02]  /*f3e0*/  FMNMX.FTZ R179, R159, R179, !PT ;  /* 0x000000b39fb37209 */ /* 0x000fe40007810000 */
[----:B------:R-:W-:Y:S01]  /*f3f0*/  FSEL R178, R178, -INF , !P3 ;  /* 0xff800000b2b27808 */ /* 0x000fe20005800000 */
[----:B------:R-:W-:Y:S01]  /*f400*/  FADD.FTZ R13, -R20, R13 ;  /* 0x0000000d140d7221 */ /* 0x000fe20000010100 */
[----:B------:R-:W-:Y:S01]  /*f410*/  IMAD.U32 R20, RZ, RZ, UR38 ;  /* 0x00000026ff147e24 */ /* 0x000fe2000f8e00ff */
[----:B------:R-:W-:Y:S02]  /*f420*/  @P0 LOP3.LUT R16, R16, 0x8000, RZ, 0xfc, !PT ;  /* 0x0000800010100812 */ /* 0x000fe400078efcff */
[----:B------:R-:W-:Y:S01]  /*f430*/  FMNMX.FTZ R179, R162, R179, !PT ;  /* 0x000000b3a2b37209 */ /* 0x000fe20007810000 */
[-C--:B------:R-:W-:Y:S01]  /*f440*/  FMUL.FTZ R153, R171, R20.reuse ;  /* 0x00000014ab997220 */ /* 0x080fe20000410000 */
[----:B------:R-:W-:Y:S01]  /*f450*/  LOP3.LUT P0, RZ, R16, 0x40, RZ, 0xc0, !PT ;  /* 0x0000004010ff7812 */ /* 0x000fe2000780c0ff */
[----:B------:R-:W-:Y:S01]  /*f460*/  FMUL.FTZ R13, R13, R20 ;  /* 0x000000140d0d7220 */ /* 0x000fe20000410000 */
[----:B------:R-:W-:-:S02]  /*f470*/  FMNMX.FTZ R179, R163, R179, !PT ;  /* 0x000000b3a3b37209 */ /* 0x000fc40007810000 */
[----:B------:R-:W-:Y:S02]  /*f480*/  FSEL R165, R165, -INF , !P0 ;  /* 0xff800000a5a57808 */ /* 0x000fe40004000000 */
[C---:B------:R-:W-:Y:S02]  /*f490*/  LOP3.LUT P0, RZ, R16.reuse, 0x8000, RZ, 0xc0, !PT ;  /* 0x0000800010ff7812 */ /* 0x040fe4000780c0ff */
[----:B------:R-:W-:Y:S02]  /*f4a0*/  FSEL R153, R153, RZ, P4 ;  /* 0x000000ff99997208 */ /* 0x000fe40002000000 */
[----:B------:R-:W-:Y:S02]  /*f4b0*/  LOP3.LUT P4, RZ, R16, 0x4, RZ, 0xc0, !PT ;  /* 0x0000000410ff7812 */ /* 0x000fe4000788c0ff */
[----:B------:R-:W-:Y:S01]  /*f4c0*/  FSEL R166, R166, -INF , !P0 ;  /* 0xff800000a6a67808 */ /* 0x000fe20004000000 */
[-CC-:B------:R-:W-:Y:S01]  /*f4d0*/  FFMA.FTZ R218, R218, R20.reuse, -R153.reuse ;  /* 0x00000014dada7223 */ /* 0x180fe20000010899 */
[----:B------:R-:W-:Y:S01]  /*f4e0*/  FMNMX.FTZ R179, R165, R179, !PT ;  /* 0x000000b3a5b37209 */ /* 0x000fe20007810000 */
        /* <DEDUP_REMOVED lines=15> */
[----:B------:R-:W-:Y:S01]  /*f5e0*/  LOP3.LUT P0, RZ, R16, 0x4000, RZ, 0xc0, !PT ;  /* 0x0000400010ff7812 */ /* 0x000fe2000780c0ff */
[----:B------:R-:W-:Y:S01]  /*f5f0*/  MUFU.EX2 R218, R218 ;  /* 0x000000da00da7308 */ /* 0x000fe20000000800 */
[----:B------:R-:W-:-:S02]  /*f600*/  FSEL R168, R168, -INF , !P4 ;  /* 0xff800000a8a87808 */ /* 0x000fc40006000000 */
[----:B------:R-:W-:Y:S02]  /*f610*/  FMNMX.FTZ R181, R166, R179, !PT ;  /* 0x000000b3a6b57209 */ /* 0x000fe40007810000 */
[----:B------:R-:W-:Y:S02]  /*f620*/  FSEL R179, R170, -INF , !P0 ;  /* 0xff800000aab37808 */ /* 0x000fe40004000000 */
[----:B------:R-:W-:Y:S01]  /*f630*/  FMNMX.FTZ R181, R168, R181, !PT ;  /* 0x000000b5a8b57209 */ /* 0x000fe20007810000 */
[----:B------:R-:W-:Y:S01]  /*f640*/  MUFU.EX2 R220, R220 ;  /* 0x000000dc00dc7308 */ /* 0x000fe20000000800 */
[----:B------:R-:W-:Y:S02]  /*f650*/  ISETP.NE.AND P1, PT, R197, RZ, PT ;  /* 0x000000ffc500720c */ /* 0x000fe40003f25270 */
[----:B------:R-:W-:Y:S02]  /*f660*/  FMNMX.FTZ R181, R179, R181, !PT ;  /* 0x000000b5b3b57209 */ /* 0x000fe40007810000 */
[----:B------:R-:W-:-:S02]  /*f670*/  LOP3.LUT P0, RZ, R16, 0x2000, RZ, 0xc0, !PT ;  /* 0x0000200010ff7812 */ /* 0x000fc4000780c0ff */
[----:B------:R-:W-:Y:S01]  /*f680*/  FMNMX.FTZ R181, R172, R181, !PT ;  /* 0x000000b5acb57209 */ /* 0x000fe20007810000 */
[----:B------:R-:W-:Y:S03]  /*f690*/  MUFU.EX2 R221, R221 ;  /* 0x000000dd00dd7308 */ /* 0x000fe60000000800 */
[----:B------:R-:W-:-:S03]  /*f6a0*/  FMNMX.FTZ R181, R174, R181, !PT ;  /* 0x000000b5aeb57209 */ /* 0x000fc60007810000 */
[----:B------:R-:W-:Y:S01]  /*f6b0*/  @!P1 IMAD R17, R17, 0x40, R194 ;  /* 0x0000004011119824 */ /* 0x000fe200078e02c2 */
[----:B------:R-:W-:Y:S01]  /*f6c0*/  FMNMX.FTZ R170, R176, R181, !PT ;  /* 0x000000b5b0aa7209 */ /* 0x000fe20007810000 */
[----:B------:R-:W-:Y:S02]  /*f6d0*/  MUFU.EX2 R157, R157 ;  /* 0x0000009d009d7308 */ /* 0x000fe40000000800 */
[----:B------:R-:W-:Y:S01]  /*f6e0*/  @!P1 IMAD R17, R17, 0x4, R2 ;  /* 0x0000000411119824 */ /* 0x000fe200078e0202 */
[----:B------:R-:W-:-:S05]  /*f6f0*/  FMNMX.FTZ R170, R178, R170, !PT ;  /* 0x000000aab2aa7209 */ /* 0x000fca0007810000 */
[----:B------:R-:W0:Y:S01]  /*f700*/  SHFL.BFLY PT, R181, R170, 0x2, 0x1f ;  /* 0x0c401f00aab57f89 */ /* 0x000e2200000e0000 */
[----:B------:R-:W-:Y:S08]  /*f710*/  MUFU.EX2 R160, R160 ;  /* 0x000000a000a07308 */ /* 0x000ff00000000800 */
[----:B------:R-:W2:Y:S08]  /*f720*/  MUFU.EX2 R161, R161 ;  /* 0x000000a100a17308 */ /* 0x000eb00000000800 */
[----:B------:R-:W-:Y:S01]  /*f730*/  MUFU.EX2 R164, R164 ;  /* 0x000000a400a47308 */ /* 0x000fe20000000800 */
[----:B0-----:R-:W-:-:S07]  /*f740*/  FMNMX.FTZ R170, R170, R181, !PT ;  /* 0x000000b5aaaa7209 */ /* 0x001fce0007810000 */
[----:B------:R-:W0:Y:S01]  /*f750*/  MUFU.EX2 R222, R222 ;  /* 0x000000de00de7308 */ /* 0x000e220000000800 */
[----:B------:R-:W3:Y:S07]  /*f760*/  SHFL.BFLY PT, R181, R170, 0x1, 0x1f ;  /* 0x0c201f00aab57f89 */ /* 0x000eee00000e0000 */
[----:B------:R-:W-:Y:S08]  /*f770*/  MUFU.EX2 R167, R167 ;  /* 0x000000a700a77308 */ /* 0x000ff00000000800 */
[----:B------:R-:W-:Y:S08]  /*f780*/  MUFU.EX2 R169, R169 ;  /* 0x000000a900a97308 */ /* 0x000ff00000000800 */
[----:B------:R-:W-:Y:S01]  /*f790*/  MUFU.EX2 R173, R173 ;  /* 0x000000ad00ad7308 */ /* 0x000fe20000000800 */
[----:B---3--:R-:W-:-:S04]  /*f7a0*/  FMNMX.FTZ R170, R170, R181, !PT ;  /* 0x000000b5aaaa7209 */ /* 0x008fc80007810000 */
[C---:B------:R-:W-:Y:S01]  /*f7b0*/  FSETP.NEU.FTZ.AND P2, PT, R170.reuse, -INF , PT ;  /* 0xff800000aa00780b */ /* 0x040fe20003f5d000 */
[C---:B------:R-:W-:Y:S02]  /*f7c0*/  FMUL.FTZ R223, R170.reuse, R20 ;  /* 0x00000014aadf7220 */ /* 0x040fe40000410000 */
[----:B------:R-:W-:Y:S01]  /*f7d0*/  MUFU.EX2 R175, R175 ;  /* 0x000000af00af7308 */ /* 0x000fe20000000800 */
[----:B------:R-:W-:Y:S02]  /*f7e0*/  FSEL R181, R170, RZ, P2 ;  /* 0x000000ffaab57208 */ /* 0x000fe40001000000 */
[----:B------:R-:W-:-:S03]  /*f7f0*/  FSEL R223, R223, RZ, P2 ;  /* 0x000000ffdfdf7208 */ /* 0x000fc60001000000 */
[----:B------:R-:W-:Y:S02]  /*f800*/  FADD.FTZ R181, -R181, R15 ;  /* 0x0000000fb5b57221 */ /* 0x000fe40000010100 */
        /* <DEDUP_REMOVED lines=9> */
[--C-:B------:R-:W-:Y:S01]  /*f8a0*/  FFMA.FTZ R224, R166, R20, -R223.reuse ;  /* 0x00000014a6e07223 */ /* 0x100fe200000108df */
[----:B--2---:R-:W-:Y:S01]  /*f8b0*/  F2FP.BF16.F32.PACK_AB R156, R161, R160 ;  /* 0x000000a0a19c723e */ /* 0x004fe200000010ff */
[-CC-:B------:R-:W-:Y:S01]  /*f8c0*/  FFMA.FTZ R168, R168, R20.reuse, -R223.reuse ;  /* 0x00000014a8a87223 */ /* 0x180fe200000108df */
[-CC-:B------:R-:W-:Y:S01]  /*f8d0*/  FFMA.FTZ R179, R179, R20.reuse, -R223.reuse ;  /* 0x00000014b3b37223 */ /* 0x180fe200000108df */
[-CC-:B------:R-:W-:Y:S01]  /*f8e0*/  FFMA.FTZ R172, R172, R20.reuse, -R223.reuse ;  /* 0x00000014acac7223 */ /* 0x180fe200000108df */
[-CC-:B------:R-:W-:Y:S01]  /*f8f0*/  FFMA.FTZ R174, R174, R20.reuse, -R223.reuse ;  /* 0x00000014aeae7223 */ /* 0x180fe200000108df */
[-CC-:B------:R-:W-:Y:S01]  /*f900*/  FFMA.FTZ R178, R178, R20.reuse, -R223.reuse ;  /* 0x00000014b2b27223 */ /* 0x180fe200000108df */
[----:B------:R-:W-:Y:S01]  /*f910*/  MUFU.EX2 R155, R155 ;  /* 0x0000009b009b7308 */ /* 0x000fe20000000800 */
[-C--:B---3--:R-:W-:Y:S01]  /*f920*/  FMUL.FTZ R13, R181, R20.reuse ;  /* 0x00000014b50d7220 */ /* 0x088fe20000410000 */
[-CC-:B------:R-:W-:Y:S01]  /*f930*/  FFMA.FTZ R181, R152, R20.reuse, -R223.reuse ;  /* 0x0000001498b57223 */ /* 0x180fe200000108df */
[----:B------:R-:W-:Y:S01]  /*f940*/  FFMA.FTZ R176, R176, R20, -R223 ;  /* 0x00000014b0b07223 */ /* 0x000fe200000108df */
[----:B------:R-:W-:-:S02]  /*f950*/  F2FP.BF16.F32.PACK_AB R152, R220, R218 ;  /* 0x000000dadc98723e */ /* 0x000fc400000010ff */
[----:B0-----:R-:W-:Y:S02]  /*f960*/  F2FP.BF16.F32.PACK_AB R158, R222, R164 ;  /* 0x000000a4de9e723e */ /* 0x001fe400000010ff */
[----:B------:R-:W0:Y:S01]  /*f970*/  MUFU.EX2 R13, R13 ;  /* 0x0000000d000d7308 */ /* 0x000e220000000800 */
[----:B----4-:R-:W-:Y:S01]  /*f980*/  @!P1 STS [R17+0x28800], R15 ;  /* 0x0288000f11009388 */ /* 0x010fe20000000800 */
[----:B------:R-:W-:Y:S01]  /*f990*/  FFMA.FTZ R3, R15, R3, R218 ;  /* 0x000000030f037223 */ /* 0x000fe200000100da */
[-C--:B------:R-:W-:Y:S01]  /*f9a0*/  FMUL.FTZ R24, R24, R15.reuse ;  /* 0x0000000f18187220 */ /* 0x080fe20000410000 */
[-C--:B------:R-:W-:Y:S01]  /*f9b0*/  FMUL.FTZ R25, R25, R15.reuse ;  /* 0x0000000f19197220 */ /* 0x080fe20000410000 */
[-C--:B------:R-:W-:Y:S01]  /*f9c0*/  FMUL.FTZ R28, R28, R15.reuse ;  /* 0x0000000f1c1c7220 */ /* 0x080fe20000410000 */
[----:B------:R-:W-:Y:S01]  /*f9d0*/  FADD.FTZ R3, R220, R3 ;  /* 0x00000003dc037221 */ /* 0x000fe20000010000 */
[-C--:B------:R-:W-:Y:S01]  /*f9e0*/  FMUL.FTZ R29, R29, R15.reuse ;  /* 0x0000000f1d1d7220 */ /* 0x080fe20000410000 */
[----:B------:R-:W-:Y:S01]  /*f9f0*/  MUFU.EX2 R181, R181 ;  /* 0x000000b500b57308 */ /* 0x000fe20000000800 */
        /* <DEDUP_REMOVED lines=8> */
[----:B0-----:R0:W-:Y:S01]  /*fa80*/  @!P1 STS [R17+0x28820], R13 ;  /* 0x0288200d11009388 */ /* 0x0011e20000000800 */
[----:B------:R-:W-:Y:S01]  /*fa90*/  FADD.FTZ R3, R160, R3 ;  /* 0x00000003a0037221 */ /* 0x000fe20000010000 */
[----:B------:R-:W-:Y:S01]  /*faa0*/  F2FP.BF16.F32.PACK_AB R160, R169, R167 ;  /* 0x000000a7a9a0723e */ /* 0x000fe200000010ff */
[-C--:B------:R-:W-:Y:S01]  /*fab0*/  FMUL.FTZ R41, R41, R15.reuse ;  /* 0x0000000f29297220 */ /* 0x080fe20000410000 */
[-C--:B------:R-:W-:Y:S01]  /*fac0*/  FMUL.FTZ R44, R44, R15.reuse ;  /* 0x0000000f2c2c7220 */ /* 0x080fe20000410000 */
[----:B------:R-:W-:Y:S01]  /*fad0*/  FADD.FTZ R3, R161, R3 ;  /* 0x00000003a1037221 */ /* 0x000fe20000010000 */
[-C--:B------:R-:W-:Y:S01]  /*fae0*/  FMUL.FTZ R45, R45, R15.reuse ;  /* 0x0000000f2d2d7220 */ /* 0x080fe20000410000 */
[----:B------:R-:W-:Y:S01]  /*faf0*/  MUFU.EX2 R159, R159 ;  /* 0x0000009f009f7308 */ /* 0x000fe20000000800 */
[----:B------:R-:W-:Y:S01]  /*fb00*/  FMUL.FTZ R48, R48, R15 ;  /* 0x0000000f30307220 */ /* 0x000fe20000410000 */
[----:B------:R-:W-:Y:S01]  /*fb10*/  FADD.FTZ R3, R164, R3 ;  /* 0x00000003a4037221 */ /* 0x000fe20000010000 */
[----:B0-----:R-:W-:Y:S01]  /*fb20*/  FFMA.FTZ R17, R154, R20, -R223 ;  /* 0x000000149a117223 */ /* 0x001fe200000108df */
[----:B------:R-:W-:Y:S01]  /*fb30*/  F2FP.BF16.F32.PACK_AB R154, R157, R221 ;  /* 0x000000dd9d9a723e */ /* 0x000fe200000010ff */
[----:B------:R-:W-:Y:S01]  /*fb40*/  FMUL.FTZ R49, R49, R15 ;  /* 0x0000000f31317220 */ /* 0x000fe20000410000 */
[----:B------:R-:W-:Y:S01]  /*fb50*/  FADD.FTZ R3, R222, R3 ;  /* 0x00000003de037221 */ /* 0x000fe20000010000 */
[----:B------:R-:W-:Y:S01]  /*fb60*/  F2FP.BF16.F32.PACK_AB R164, R177, R175 ;  /* 0x000000afb1a4723e */ /* 0x000fe200000010ff */
[----:B------:R-:W-:Y:S01]  /*fb70*/  MUFU.EX2 R157, R183 ;  /* 0x000000b7009d7308 */ /* 0x000fe20000000800 */
[-C--:B------:R-:W-:Y:S01]  /*fb80*/  FMUL.FTZ R52, R52, R15.reuse ;  /* 0x0000000f34347220 */ /* 0x080fe20000410000 */
[----:B------:R-:W-:Y:S01]  /*fb90*/  FADD.FTZ R3, R167, R3 ;  /* 0x00000003a7037221 */ /* 0x000fe20000010000 */
[-C--:B------:R-:W-:Y:S01]  /*fba0*/  FMUL.FTZ R53, R53, R15.reuse ;  /* 0x0000000f35357220 */ /* 0x080fe20000410000 */
[-C--:B------:R-:W-:Y:S01]  /*fbb0*/  FMUL.FTZ R56, R56, R15.reuse ;  /* 0x0000000f38387220 */ /* 0x080fe20000410000 */
[-C--:B------:R-:W-:Y:S01]  /*fbc0*/  FMUL.FTZ R57, R57, R15.reuse ;  /* 0x0000000f39397220 */ /* 0x080fe20000410000 */
[----:B------:R-:W-:Y:S01]  /*fbd0*/  FADD.FTZ R3, R169, R3 ;  /* 0x00000003a9037221 */ /* 0x000fe20000010000 */
        /* <DEDUP_REMOVED lines=22> */
[----:B------:R-:W-:Y:S01]  /*fd40*/  FADD.FTZ R0, R181, R0 ;  /* 0x00000000b5007221 */ /* 0x000fe20000010000 */
[-C--:B------:R-:W-:Y:S01]  /*fd50*/  FMUL.FTZ R96, R96, R15.reuse ;  /* 0x0000000f60607220 */ /* 0x080fe20000410000 */
[----:B------:R-:W-:Y:S01]  /*fd60*/  FMUL.FTZ R97, R97, R15 ;  /* 0x0000000f61617220 */ /* 0x000fe20000410000 */
[----:B------:R-:W0:Y:S01]  /*fd70*/  MUFU.EX2 R161, R165 ;  /* 0x000000a500a17308 */ /* 0x000e220000000800 */
[----:B------:R-:W-:Y:S01]  /*fd80*/  FADD.FTZ R0, R155, R0 ;  /* 0x000000009b007221 */ /* 0x000fe20000010000 */
[----:B------:R-:W-:Y:S01]  /*fd90*/  F2FP.BF16.F32.PACK_AB R155, R182, R155 ;  /* 0x0000009bb69b723e */ /* 0x000fe200000010ff */
[-C--:B------:R-:W-:Y:S01]  /*fda0*/  FMUL.FTZ R100, R100, R15.reuse ;  /* 0x0000000f64647220 */ /* 0x080fe20000410000 */
[-C--:B------:R-:W-:Y:S01]  /*fdb0*/  FMUL.FTZ R101, R101, R15.reuse ;  /* 0x0000000f65657220 */ /* 0x080fe20000410000 */
[----:B------:R-:W-:Y:S01]  /*fdc0*/  FADD.FTZ R0, R182, R0 ;  /* 0x00000000b6007221 */ /* 0x000fe20000010000 */
[-C--:B------:R-:W-:Y:S01]  /*fdd0*/  FMUL.FTZ R104, R104, R15.reuse ;  /* 0x0000000f68687220 */ /* 0x080fe20000410000 */
[----:B------:R-:W-:Y:S01]  /*fde0*/  FMUL.FTZ R105, R105, R15 ;  /* 0x0000000f69697220 */ /* 0x000fe20000410000 */
[----:B------:R-:W3:Y:S01]  /*fdf0*/  MUFU.EX2 R162, R225 ;  /* 0x000000e100a27308 */ /* 0x000ee20000000800 */
[----:B------:R-:W-:Y:S01]  /*fe00*/  FADD.FTZ R0, R157, R0 ;  /* 0x000000009d007221 */ /* 0x000fe20000010000 */
[----:B------:R-:W-:Y:S01]  /*fe10*/  F2FP.BF16.F32.PACK_AB R157, R159, R157 ;  /* 0x0000009d9f9d723e */ /* 0x000fe200000010ff */
[-C--:B------:R-:W-:Y:S01]  /*fe20*/  FMUL.FTZ R108, R108, R15.reuse ;  /* 0x0000000f6c6c7220 */ /* 0x080fe20000410000 */
[----:B------:R-:W-:Y:S01]  /*fe30*/  FMUL.FTZ R109, R109, R15 ;  /* 0x0000000f6d6d7220 */ /* 0x000fe20000410000 */
[----:B------:R-:W-:Y:S01]  /*fe40*/  FADD.FTZ R0, R159, R0 ;  /* 0x000000009f007221 */ /* 0x000fe20000010000 */
[----:B--2---:R-:W-:Y:S01]  /*fe50*/  F2FP.BF16.F32.PACK_AB R159, R163, R217 ;  /* 0x000000d9a39f723e */ /* 0x004fe200000010ff */
[-C--:B------:R-:W-:Y:S01]  /*fe60*/  FMUL.FTZ R112, R112, R15.reuse ;  /* 0x0000000f70707220 */ /* 0x080fe20000410000 */
[----:B------:R-:W2:Y:S01]  /*fe70*/  MUFU.EX2 R224, R224 ;  /* 0x000000e000e07308 */ /* 0x000ea20000000800 */
[----:B------:R-:W-:Y:S01]  /*fe80*/  FADD.FTZ R0, R217, R0 ;  /* 0x00000000d9007221 */ /* 0x000fe20000010000 */
[-C--:B------:R-:W-:Y:S01]  /*fe90*/  FMUL.FTZ R113, R113, R15.reuse ;  /* 0x0000000f71717220 */ /* 0x080fe20000410000 */
[-C--:B------:R-:W-:Y:S01]  /*fea0*/  FMUL.FTZ R116, R116, R15.reuse ;  /* 0x0000000f74747220 */ /* 0x080fe20000410000 */
[-C--:B------:R-:W-:Y:S01]  /*feb0*/  FMUL.FTZ R117, R117, R15.reuse ;  /* 0x0000000f75757220 */ /* 0x080fe20000410000 */
[----:B------:R-:W-:Y:S01]  /*fec0*/  FADD.FTZ R0, R163, R0 ;  /* 0x00000000a3007221 */ /* 0x000fe20000010000 */
[-C--:B------:R-:W-:Y:S01]  /*fed0*/  FMUL.FTZ R120, R120, R15.reuse ;  /* 0x0000000f78787220 */ /* 0x080fe20000410000 */
[-C--:B------:R-:W-:Y:S01]  /*fee0*/  FMUL.FTZ R121, R121, R15.reuse ;  /* 0x0000000f79797220 */ /* 0x080fe20000410000 */
[----:B------:R-:W4:Y:S01]  /*fef0*/  MUFU.EX2 R168, R168 ;  /* 0x000000a800a87308 */ /* 0x000f220000000800 */
[----:B0-----:R-:W-:Y:S01]  /*ff00*/  FADD.FTZ R0, R161, R0 ;  /* 0x00000000a1007221 */ /* 0x001fe20000010000 */
[----:B---3--:R-:W-:Y:S01]  /*ff10*/  FADD.FTZ R3, R162, R3 ;  /* 0x00000003a2037221 */ /* 0x008fe20000010000 */
[----:B------:R-:W-:Y:S01]  /*ff20*/  F2FP.BF16.F32.PACK_AB R162, R173, R162 ;  /* 0x000000a2ada2723e */ /* 0x000fe200000010ff */
[-C--:B------:R-:W-:Y:S01]  /*ff30*/  FMUL.FTZ R124, R124, R15.reuse ;  /* 0x0000000f7c7c7220 */ /* 0x080fe20000410000 */
[-C--:B------:R-:W-:Y:S01]  /*ff40*/  FMUL.FTZ R125, R125, R15.reuse ;  /* 0x0000000f7d7d7220 */ /* 0x080fe20000410000 */
[----:B------:R-:W-:Y:S01]  /*ff50*/  FADD.FTZ R3, R173, R3 ;  /* 0x00000003ad037221 */ /* 0x000fe20000010000 */
[----:B------:R-:W-:Y:S01]  /*ff60*/  FMUL.FTZ R128, R128, R15 ;  /* 0x0000000f80807220 */ /* 0x000fe20000410000 */
[----:B------:R-:W0:Y:S01]  /*ff70*/  MUFU.EX2 R179, R179 ;  /* 0x000000b300b37308 */ /* 0x000e220000000800 */
[C---:B--2---:R-:W-:Y:S01]  /*ff80*/  FADD.FTZ R0, R224.reuse, R0 ;  /* 0x00000000e0007221 */ /* 0x044fe20000010000 */
[----:B------:R-:W-:Y:S01]  /*ff90*/  FADD.FTZ R3, R175, R3 ;  /* 0x00000003af037221 */ /* 0x000fe20000010000 */
[----:B------:R-:W-:Y:S01]  /*ffa0*/  F2FP.BF16.F32.PACK_AB R161, R224, R161 ;  /* 0x000000a1e0a1723e */ /* 0x000fe200000010ff */
[-C--:B------:R-:W-:Y:S01]  /*ffb0*/  FMUL.FTZ R129, R129, R15.reuse ;  /* 0x0000000f81817220 */ /* 0x080fe20000410000 */
[-C--:B------:R-:W-:Y:S01]  /*ffc0*/  FMUL.FTZ R132, R132, R15.reuse ;  /* 0x0000000f84847220 */ /* 0x080fe20000410000 */
[----:B------:R-:W-:Y:S01]  /*ffd0*/  FADD.FTZ R3, R177, R3 ;  /* 0x00000003b1037221 */ /* 0x000fe20000010000 */
[-C--:B------:R-:W-:Y:S01]  /*ffe0*/  FMUL.FTZ R133, R133, R15.reuse ;  /* 0x0000000f85857220 */ /* 0x080fe20000410000 */
[----:B------:R-:W2:Y:S01]  /*fff0*/  MUFU.EX2 R165, R172 ;  /* 0x000000ac00a57308 */ /* 0x000ea20000000800 */
        /* <DEDUP_REMOVED lines=9> */
[----:B------:R-:W-:Y:S01]  /*10090*/  F2FP.BF16.F32.PACK_AB R163, R179, R168 ;  /* 0x000000a8b3a3723e */ /* 0x000fe200000010ff */
[-C--:B------:R-:W-:Y:S01]  /*100a0*/  FMUL.FTZ R148, R148, R15.reuse ;  /* 0x0000000f94947220 */ /* 0x080fe20000410000 */
[----:B------:R-:W-:Y:S01]  /*100b0*/  FMUL.FTZ R149, R149, R15 ;  /* 0x0000000f95957220 */ /* 0x000fe20000410000 */
[-C--:B------:R-:W-:Y:S01]  /*100c0*/  FMUL.FTZ R26, R26, R13.reuse ;  /* 0x0000000d1a1a7220 */ /* 0x080fe20000410000 */
[-C--:B------:R-:W-:Y:S01]  /*100d0*/  FMUL.FTZ R27, R27, R13.reuse ;  /* 0x0000000d1b1b7220 */ /* 0x080fe20000410000 */
[-C--:B------:R-:W-:Y:S01]  /*100e0*/  FMUL.FTZ R30, R30, R13.reuse ;  /* 0x0000000d1e1e7220 */ /* 0x080fe20000410000 */
[----:B------:R-:W0:Y:S01]  /*100f0*/  MUFU.EX2 R174, R174 ;  /* 0x000000ae00ae7308 */ /* 0x000e220000000800 */
        /* <DEDUP_REMOVED lines=24> */
[C---:B--2---:R-:W-:Y:S01]  /*10280*/  FADD.FTZ R3, R153.reuse, R3 ;  /* 0x0000000399037221 */ /* 0x044fe20000010000 */
[----:B------:R-:W-:Y:S01]  /*10290*/  F2FP.BF16.F32.PACK_AB R166, R153, R166 ;  /* 0x000000a699a6723e */ /* 0x000fe200000010ff */
[----:B------:R-:W-:Y:S01]  /*102a0*/  FMUL.FTZ R66, R66, R13 ;  /* 0x0000000d42427220 */ /* 0x000fe20000410000 */
[----:B------:R-:W-:Y:S01]  /*102b0*/  F2FP.BF16.F32.PACK_AB R153, R181, R17 ;  /* 0x00000011b599723e */ /* 0x000fe200000010ff */
[----:B------:R-:W-:Y:S01]  /*102c0*/  BAR.SYNC.DEFER_BLOCKING 0xf, 0x100 ;  /* 0x03c4000000007b1d */ /* 0x000fe20000010000 */
[-C--:B------:R-:W-:Y:S01]  /*102d0*/  FMUL.FTZ R67, R67, R13.reuse ;  /* 0x0000000d43437220 */ /* 0x080fe20000410000 */
[-C--:B------:R-:W-:Y:S01]  /*102e0*/  FMUL.FTZ R70, R70, R13.reuse ;  /* 0x0000000d46467220 */ /* 0x080fe20000410000 */
[-C--:B------:R-:W-:Y:S01]  /*102f0*/  FMUL.FTZ R71, R71, R13.reuse ;  /* 0x0000000d47477220 */ /* 0x080fe20000410000 */
[----:B---3--:R-:W-:Y:S01]  /*10300*/  FADD.FTZ R0, R167, R0 ;  /* 0x00000000a7007221 */ /* 0x008fe20000010000 */
[-C--:B------:R-:W-:Y:S01]  /*10310*/  FMUL.FTZ R74, R74, R13.reuse ;  /* 0x0000000d4a4a7220 */ /* 0x080fe20000410000 */
[-C--:B------:R-:W-:Y:S01]  /*10320*/  FMUL.FTZ R75, R75, R13.reuse ;  /* 0x0000000d4b4b7220 */ /* 0x080fe20000410000 */
[-C--:B------:R-:W-:Y:S01]  /*10330*/  FMUL.FTZ R78, R78, R13.reuse ;  /* 0x0000000d4e4e7220 */ /* 0x080fe20000410000 */
[-C--:B------:R-:W-:Y:S01]  /*10340*/  FMUL.FTZ R79, R79, R13.reuse ;  /* 0x0000000d4f4f7220 */ /* 0x080fe20000410000 */
[-C--:B------:R-:W-:Y:S01]  /*10350*/  FMUL.FTZ R82, R82, R13.reuse ;  /* 0x0000000d52527220 */ /* 0x080fe20000410000 */
[-C--:B------:R-:W-:Y:S01]  /*10360*/  FMUL.FTZ R83, R83, R13.reuse ;  /* 0x0000000d53537220 */ /* 0x080fe20000410000 */
[----:B------:R-:W-:Y:S01]  /*10370*/  FMUL.FTZ R86, R86, R13 ;  /* 0x0000000d56567220 */ /* 0x000fe20000410000 */
[C---:B0-----:R-:W-:Y:S01]  /*10380*/  F2FP.BF16.F32.PACK_AB R167, R178.reuse, R167 ;  /* 0x000000a7b2a7723e */ /* 0x041fe200000010ff */
[----:B------:R-:W-:Y:S01]  /*10390*/  FADD.FTZ R0, R178, R0 ;  /* 0x00000000b2007221 */ /* 0x000fe20000010000 */
        /* <DEDUP_REMOVED lines=10> */
[----:B------:R0:W-:Y:S01]  /*10440*/  STSM.16.M88.4 [R200+0x26800], R152 ;  /* 0x02680098c8007844 */ /* 0x0001e20000000200 */
[-C--:B------:R-:W-:Y:S01]  /*10450*/  FMUL.FTZ R107, R107, R13.reuse ;  /* 0x0000000d6b6b7220 */ /* 0x080fe20000410000 */
[-C--:B------:R-:W-:Y:S01]  /*10460*/  FMUL.FTZ R110, R110, R13.reuse ;  /* 0x0000000d6e6e7220 */ /* 0x080fe20000410000 */
[-C--:B------:R-:W-:Y:S01]  /*10470*/  FMUL.FTZ R111, R111, R13.reuse ;  /* 0x0000000d6f6f7220 */ /* 0x080fe20000410000 */
[----:B------:R0:W-:Y:S01]  /*10480*/  STSM.16.M88.4 [R201], R156 ;  /* 0x0000009cc9007844 */ /* 0x0001e20000000200 */
        /* <DEDUP_REMOVED lines=24> */
.L_x_2702:
[----:B------:R2:W3:Y:S01]  /*10610*/  SYNCS.PHASECHK.TRANS64.TRYWAIT P1, [R21+URZ+0x28c50], R213 ;  /* 0x028c50d5150075a7 */ /* 0x0004e2000802017f */
[----:B------:R-:W-:Y:S05]  /*10620*/  @!P0 BRA `(.L_x_2703) ;  /* 0x0000000000048947 */ /* 0x000fea0003800000 */
[----:B------:R-:W-:Y:S01]  /*10630*/  BPT.TRAP 0x1 ;  /* 0x000000040000795c */ /* 0x000fe20000300000 */
.L_x_2703:
[----:B------:R-:W-:Y:S04]  /*10640*/  BSSY B2, `(.L_x_2704) ;  /* 0x0000004000027945 */ /* 0x000fe80003800000 */
[----:B---3--:R-:W-:Y:S05]  /*10650*/  @P1 BRA `(.L_x_2705) ;  /* 0x0000000000081947 */ /* 0x008fea0003800000 */
[----:B------:R-:W3:Y:S02]  /*10660*/  SYNCS.PHASECHK.TRANS64.TRYWAIT P1, [R21+URZ+0x28c50], R213 ;  /* 0x028c50d5150075a7 */ /* 0x000ee4000802017f */
[----:B---3--:R-:W-:Y:S05]  /*10670*/  @!P1 BRA `(.L_x_2706) ;  /* 0x0000014000089947 */ /* 0x008fea0003800000 */
.L_x_2705:
[----:B------:R-:W-:Y:S05]  /*10680*/  BSYNC B2 ;  /* 0x0000000000027941 */ /* 0x000fea0003800000 */
.L_x_2704:
[----:B------:R-:W-:Y:S01]  /*10690*/  IMAD R168, R209, 0x1000, R195 ;  /* 0x00001000d1a87824 */ /* 0x000fe200078e02c3 */
[----:B------:R-:W-:Y:S01]  /*106a0*/  WARPGROUP.ARRIVE ;  /* 0x00000000000079c5 */ /* 0x000fe20000000000 */
[----:B------:R-:W-:-:S03]  /*106b0*/  IMAD.MOV.U32 R169, RZ, RZ, 0x40000040 ;  /* 0x40000040ffa97424 */ /* 0x000fc600078e00ff */
[----:B------:R-:W-:Y:S02]  /*106c0*/  R2UR UR6, R168 ;  /* 0x00000000a80672ca */ /* 0x000fe400000e0000 */
[----:B------:R-:W-:Y:S01]  /*106d0*/  R2UR UR7, R169 ;  /* 0x00000000a90772ca */ /* 0x000fe200000e0000 */
[----:B------:R-:W-:-:S12]  /*106e0*/  IMAD.MOV.U32 R169, RZ, RZ, 0x40000040 ;  /* 0x40000040ffa97424 */ /* 0x000fd800078e00ff */
        /* <DEDUP_REMOVED lines=34> */
.L_x_2707:
[C---:B------:R-:W-:Y:S01]  /*10910*/  ISETP.GT.AND P1, PT, R12.reuse, R211, PT ;  /* 0x000000d30c00720c */ /* 0x040fe20003f24270 */
[----:B-123--:R-:W-:Y:S02]  /*10920*/  VIADD R21, R21, 0x28c60 ;  /* 0x00028c6015157836 */ /* 0x00efe40000000000 */
[----:B------:R-:W-:Y:S02]  /*10930*/  VIADD R12, R12, 0xffffffff ;  /* 0xffffffff0c0c7836 */ /* 0x000fe40000000000 */
[----:B------:R-:W-:Y:S01]  /*10940*/  IMAD.MOV.U32 R15, RZ, RZ, R170 ;  /* 0x000000ffff0f7224 */ /* 0x000fe200078e00aa */
[----:B------:R-:W-:Y:S01]  /*10950*/  PRMT R21, R186, 0x654, R21 ;  /* 0x00000654ba157816 */ /* 0x000fe20000000015 */
[----:B------:R-:W-:Y:S02]  /*10960*/  IMAD.MOV.U32 R13, RZ, RZ, R171 ;  /* 0x000000ffff0d7224 */ /* 0x000fe400078e00ab */
[----:B------:R-:W-:Y:S01]  /*10970*/  IMAD.MOV.U32 R17, RZ, RZ, R209 ;  /* 0x000000ffff117224 */ /* 0x000fe200078e00d1 */
[----:B------:R0:W-:Y:S03]  /*10980*/  SYNCS.ARRIVE.TRANS64.RED.A1T0 RZ, [R21+URZ], RZ ;  /* 0x000000ff15ff79a7 */ /* 0x0001e6000810043f */
[----:B------:R-:W-:Y:S05]  /*10990*/  @P1 BRA `(.L_x_2708) ;  /* 0xffffffd4005c1947 */ /* 0x000fea000383ffff */
[----:B------:R-:W-:Y:S05]  /*109a0*/  BSYNC B0 ;  /* 0x0000000000007941 */ /* 0x000fea0003800000 */
.L_x_2687:
[----:B------:R-:W-:Y:S02]  /*109b0*/  IMAD.MOV.U32 R15, RZ, RZ, R170 ;  /* 0x000000ffff0f7224 */ /* 0x000fe400078e00aa */
[----:B------:R-:W-:Y:S02]  /*109c0*/  IMAD.MOV.U32 R13, RZ, RZ, R171 ;  /* 0x000000ffff0d7224 */ /* 0x000fe400078e00ab */
[----:B------:R-:W-:-:S07]  /*109d0*/  IMAD.MOV.U32 R17, RZ, RZ, R209 ;  /* 0x000000ffff117224 */ /* 0x000fce00078e00d1 */
.L_x_2686:
[----:B------:R-:W-:Y:S05]  /*109e0*/  BSYNC B1 ;  /* 0x0000000000017941 */ /* 0x000fea0003800000 */
.L_x_2685:
[----:B0-----:R-:W0:Y:S01]  /*109f0*/  LDC R21, c[0x0][0x448] ;  /* 0x00011200ff157b82 */ /* 0x001e220000000800 */
[----:B------:R-:W-:Y:S01]  /*10a00*/  VIADD R152, R196, 0x3f ;  /* 0x0000003fc4987836 */ /* 0x000fe20000000000 */
[----:B------:R-:W-:-:S06]  /*10a10*/  ULDC UR4, c[0x0][0x9dc] ;  /* 0x0002770000047ab9 */ /* 0x000fcc0000000800 */
[----:B------:R-:W1:Y:S01]  /*10a20*/  LDC R155, c[0x0][0x9e4] ;  /* 0x00027900ff9b7b82 */ /* 0x000e620000000800 */
[----:B0-----:R-:W-:Y:S02]  /*10a30*/  ISETP.NE.AND P4, PT, R21, 0x1, PT ;  /* 0x000000011500780c */ /* 0x001fe40003f85270 */
[----:B-1----:R-:W-:-:S11]  /*10a40*/  ISETP.GE.AND P5, PT, R155, 0x1, PT ;  /* 0x000000019b00780c */ /* 0x002fd60003fa6270 */
[----:B------:R-:W0:Y:S08]  /*10a50*/  @P4 LDC R153, c[0x0][0x44c] ;  /* 0x00011300ff994b82 */ /* 0x000e300000000800 */
[----:B------:R-:W1:Y:S01]  /*10a60*/  @P4 LDC R21, c[0x0][0x450] ;  /* 0x00011400ff154b82 */ /* 0x000e620000000800 */
[----:B0-----:R-:W-:-:S05]  /*10a70*/  @P4 IMAD.HI.U32 R153, R152, R153, RZ ;  /* 0x0000009998994227 */ /* 0x001fca00078e00ff */
[----:B-1----:R-:W-:Y:S02]  /*10a80*/  @P4 SHF.R.U32.HI R152, RZ, R21, R153 ;  /* 0x00000015ff984219 */ /* 0x002fe40000011699 */
[----:B------:R-:W-:-:S05]  /*10a90*/  IADD3 R21, R184, 0x1, -R23 ;  /* 0x00000001b8157810 */ /* 0x000fca0007ffe817 */
[----:B------:R-:W-:-:S04]  /*10aa0*/  IMAD.IADD R152, R21, 0x1, R152 ;  /* 0x0000000115987824 */ /* 0x000fc800078e0298 */
[----:B------:R-:W-:Y:S01]  /*10ab0*/  VIADD R21, R152, -UR4 ;  /* 0x8000000498157c36 */ /* 0x000fe20008000000 */
[----:B------:R-:W-:Y:S06]  /*10ac0*/  @!P5 BRA `(.L_x_2709) ;  /* 0x000000000048d947 */ /* 0x000fec0003800000 */
[----:B------:R-:W-:Y:S01]  /*10ad0*/  IMAD.MOV.U32 R154, RZ, RZ, R152 ;  /* 0x000000ffff9a7224 */ /* 0x000fe200078e0098 */
[----:B------:R-:W-:Y:S04]  /*10ae0*/  BSSY B0, `(.L_x_2710) ;  /* 0x000000e000007945 */ /* 0x000fe80003800000 */
        /* <DEDUP_REMOVED lines=9> */
.L_x_2711:
[----:B------:R-:W-:-:S13]  /*10b80*/  ISETP.NE.AND P1, PT, R155, 0x1, PT ;  /* 0x000000019b00780c */ /* 0x000fda0003f25270 */
[----:B------:R-:W0:Y:S02]  /*10b90*/  @P1 LDC.64 R152, c[0x0][0x9e8] ;  /* 0x00027a00ff981b82 */ /* 0x000e240000000a00 */
[----:B0-----:R-:W-:-:S05]  /*10ba0*/  @P1 IMAD.HI.U32 R152, R154, R152, RZ ;  /* 0x000000989a981227 */ /* 0x001fca00078e00ff */
[----:B------:R-:W-:-:S07]  /*10bb0*/  @P1 SHF.R.U32.HI R154, RZ, R153, R152 ;  /* 0x00000099ff9a1219 */ /* 0x000fce0000011698 */
.L_x_2712:
[----:B------:R-:W-:Y:S05]  /*10bc0*/  BSYNC B0 ;  /* 0x0000000000007941 */ /* 0x000fea0003800000 */
.L_x_2710:
[----:B------:R-:W-:-:S05]  /*10bd0*/  IMAD R154, R154, R155, RZ ;  /* 0x0000009b9a9a7224 */ /* 0x000fca00078e02ff */
[----:B------:R-:W-:-:S07]  /*10be0*/  VIMNMX R21, R21, R154, !PT ;  /* 0x0000009a15157248 */ /* 0x000fce0007fe0100 */
.L_x_2709:
[----:B------:R-:W-:Y:S01]  /*10bf0*/  VIADD R21, R21, 0x3f ;  /* 0x0000003f15157836 */ /* 0x000fe20000000000 */
[----:B------:R-:W-:Y:S04]  /*10c00*/  BSSY B1, `(.L_x_2713) ;  /* 0x00001f1000017945 */ /* 0x000fe80003800000 */
[----:B------:R-:W-:-:S04]  /*10c10*/  SHF.R.S32.HI R152, RZ, 0x1f, R21 ;  /* 0x0000001fff987819 */ /* 0x000fc80000011415 */
[----:B------:R-:W-:-:S04]  /*10c20*/  LEA.HI R152, R152, R21, RZ, 0x6 ;  /* 0x0000001598987211 */ /* 0x000fc800078f30ff */
[----:B------:R-:W-:-:S04]  /*10c30*/  SHF.R.S32.HI R21, RZ, 0x6, R152 ;  /* 0x00000006ff157819 */ /* 0x000fc80000011498 */
[----:B------:R-:W-:-:S04]  /*10c40*/  VIMNMX R21, R207, R21, !PT ;  /* 0x00000015cf157248 */ /* 0x000fc80007fe0100 */
[----:B------:R-:W-:-:S13]  /*10c50*/  ISETP.GE.AND P1, PT, R12, R21, PT ;  /* 0x000000150c00720c */ /* 0x000fda0003f26270 */
[----:B------:R-:W-:Y:S05]  /*10c60*/  @!P1 BRA `(.L_x_2714) ;  /* 0x0000001c00a89947 */ /* 0x000fea0003800000 */
[----:B------:R-:W-:Y:S01]  /*10c70*/  BSSY B0, `(.L_x_2715) ;  /* 0x00001e8000007945 */ /* 0x000fe20003800000 */
[----:B------:R-:W-:Y:S02]  /*10c80*/  IMAD.MOV.U32 R213, RZ, RZ, R15 ;  /* 0x000000ffffd57224 */ /* 0x000fe400078e000f */
[----:B------:R-:W-:Y:S02]  /*10c90*/  IMAD.MOV.U32 R218, RZ, RZ, R13 ;  /* 0x000000ffffda7224 */ /* 0x000fe400078e000d */
[----:B------:R-:W-:Y:S02]  /*10ca0*/  IMAD.MOV.U32 R209, RZ, RZ, R12 ;  /* 0x000000ffffd17224 */ /* 0x000fe400078e000c */
[----:B------:R-:W-:-:S07]  /*10cb0*/  IMAD.MOV.U32 R217, RZ, RZ, R17 ;  /* 0x000000ffffd97224 */ /* 0x000fce00078e0011 */
.L_x_2728:
[----:B------:R-:W-:Y:S02]  /*10cc0*/  VIADD R17, R217, 0x1 ;  /* 0x00000001d9117836 */ /* 0x000fe40000000000 */
[----:B0-----:R-:W-:Y:S02]  /*10cd0*/  IMAD.MOV.U32 R12, RZ, RZ, R209 ;  /* 0x000000ffff0c7224 */ /* 0x001fe400078e00d1 */
[----:B------:R-:W-:Y:S01]  /*10ce0*/  VIADD R209, R209, 0xffffffff ;  /* 0xffffffffd1d17836 */ /* 0x000fe20000000000 */
[C---:B------:R-:W-:Y:S02]  /*10cf0*/  ISETP.NE.AND P2, PT, R17.reuse, 0x2, PT ;  /* 0x000000021100780c */ /* 0x040fe40003f45270 */
[----:B------:R-:W-:Y:S02]  /*10d00*/  ISETP.GT.AND P1, PT, R12, R21, PT ;  /* 0x000000150c00720c */ /* 0x000fe40003f24270 */
[----:B------:R-:W-:Y:S02]  /*10d10*/  SEL R12, RZ, 0x1, P2 ;  /* 0x00000001ff0c7807 */ /* 0x000fe40001000000 */
[----:B------:R-:W-:-:S02]  /*10d20*/  SEL R17, R17, RZ, P2 ;  /* 0x000000ff11117207 */ /* 0x000fc40001000000 */
[----:B------:R-:W-:Y:S01]  /*10d30*/  LOP3.LUT R22, R22, R12, RZ, 0x3c, !PT ;  /* 0x0000000c16167212 */ /* 0x000fe200078e3cff */
[----:B------:R-:W-:Y:S06]  /*10d40*/  @!P0 BRA `(.L_x_2716) ;  /* 0x0000000000048947 */ /* 0x000fec0003800000 */
[----:B------:R-:W-:Y:S01]  /*10d50*/  BPT.TRAP 0x1 ;  /* 0x000000040000795c */ /* 0x000fe20000300000 */
.L_x_2716:
[----:B------:R-:W-:Y:S01]  /*10d60*/  IMAD R12, R17, 0x8, R2 ;  /* 0x00000008110c7824 */ /* 0x000fe200078e0202 */
[----:B------:R-:W-:-:S04]  /*10d70*/  SHF.L.U32 R211, R22, 0x1f, RZ ;  /* 0x0000001f16d37819 */ /* 0x000fc800000006ff */
[----:B------:R0:W1:Y:S01]  /*10d80*/  SYNCS.PHASECHK.TRANS64.TRYWAIT P2, [R12+URZ+0x28c30], R211 ;  /* 0x028c30d30c0075a7 */ /* 0x000062000804017f */
[----:B------:R-:W-:Y:S05]  /*10d90*/  @!P0 BRA `(.L_x_2717) ;  /* 0x0000000000048947 */ /* 0x000fea0003800000 */
[----:B------:R-:W-:Y:S01]  /*10da0*/  BPT.TRAP 0x1 ;  /* 0x000000040000795c */ /* 0x000fe20000300000 */
.L_x_2717:
[----:B------:R-:W-:Y:S01]  /*10db0*/  BSSY B2, `(.L_x_2718) ;  /* 0x0000006000027945 */ /* 0x000fe20003800000 */
[----:B------:R-:W-:Y:S02]  /*10dc0*/  IMAD R156, R17, 0x200, R14 ;  /* 0x00000200119c7824 */ /* 0x000fe400078e020e */
[----:B------:R-:W-:Y:S01]  /*10dd0*/  IMAD.MOV.U32 R157, RZ, RZ, 0x40000040 ;  /* 0x40000040ff9d7424 */ /* 0x000fe200078e00ff */
[----:B-1----:R-:W-:Y:S06]  /*10de0*/  @P2 BRA `(.L_x_2719) ;  /* 0x0000000000082947 */ /* 0x002fec0003800000 */
[----:B------:R-:W1:Y:S02]  /*10df0*/  SYNCS.PHASECHK.TRANS64.TRYWAIT P2, [R12+URZ+0x28c30], R211 ;  /* 0x028c30d30c0075a7 */ /* 0x000e64000804017f */
[----:B-1----:R-:W-:Y:S05]  /*10e00*/  @!P2 BRA `(.L_x_2720) ;  /* 0x000001380038a947 */ /* 0x002fea0003800000 */
.L_x_2719:
[----:B------:R-:W-:Y:S05]  /*10e10*/  BSYNC B2 ;  /* 0x0000000000027941 */ /* 0x000fea0003800000 */
.L_x_2718:
        /* <DEDUP_REMOVED lines=36> */
.L_x_2721:
        /* <DEDUP_REMOVED lines=39> */
[----:B------:R-:W-:Y:S01]  /*112d0*/  FMUL.FTZ R183, R183, UR4 ;  /* 0x00000004b7b77c20 */ /* 0x000fe20008410000 */
[----:B------:R-:W3:Y:S01]  /*112e0*/  MUFU.TANH R157, R157 ;  /* 0x0000009d009d7308 */ /* 0x000ee20000002400 */
[----:B----4-:R-:W-:-:S02]  /*112f0*/  FMNMX.FTZ R13, R153, R13, !PT ;  /* 0x0000000d990d7209 */ /* 0x010fc40007810000 */
[----:B------:R-:W-:-:S05]  /*11300*/  ISETP.NE.AND P2, PT, R197, RZ, PT ;  /* 0x000000ffc500720c */ /* 0x000fca0003f45270 */
        /* <DEDUP_REMOVED lines=22> */
[----:B------:R-:W-:Y:S01]  /*11470*/  MUFU.TANH R154, R154 ;  /* 0x0000009a009a7308 */ /* 0x000fe20000002400 */
[----:B----4-:R-:W-:-:S07]  /*11480*/  FMNMX.FTZ R13, R177, R13, !PT ;  /* 0x0000000db10d7209 */ /* 0x010fce0007810000 */
[----:B------:R-:W-:Y:S01]  /*11490*/  MUFU.TANH R155, R155 ;  /* 0x0000009b009b7308 */ /* 0x000fe20000002400 */
[----:B--2---:R-:W-:-:S05]  /*114a0*/  FMNMX.FTZ R13, R181, R13, !PT ;  /* 0x0000000db50d7209 */ /* 0x004fca0007810000 */
[----:B------:R-:W2:Y:S02]  /*114b0*/  SHFL.BFLY PT, R20, R13, 0x2, 0x1f ;  /* 0x0c401f000d147f89 */ /* 0x000ea400000e0000 */
[----:B------:R-:W-:Y:S08]  /*114c0*/  MUFU.TANH R158, R158 ;  /* 0x0000009e009e7308 */ /* 0x000ff00000002400 */
[----:B------:R-:W-:Y:S08]  /*114d0*/  MUFU.TANH R159, R159 ;  /* 0x0000009f009f7308 */ /* 0x000ff00000002400 */
[----:B------:R-:W-:Y:S01]  /*114e0*/  MUFU.TANH R162, R162 ;  /* 0x000000a200a27308 */ /* 0x000fe20000002400 */
[----:B--2---:R-:W-:-:S07]  /*114f0*/  FMNMX.FTZ R13, R13, R20, !PT ;  /* 0x000000140d0d7209 */ /* 0x004fce0007810000 */
[----:B------:R-:W-:Y:S01]  /*11500*/  MUFU.TANH R163, R163 ;  /* 0x000000a300a37308 */ /* 0x000fe20000002400 */
[----:B------:R-:W2:Y:S07]  /*11510*/  SHFL.BFLY PT, R20, R13, 0x1, 0x1f ;  /* 0x0c201f000d147f89 */ /* 0x000eae00000e0000 */
[----:B------:R-:W-:Y:S08]  /*11520*/  MUFU.TANH R166, R166 ;  /* 0x000000a600a67308 */ /* 0x000ff00000002400 */
[----:B------:R-:W-:Y:S08]  /*11530*/  MUFU.TANH R167, R167 ;  /* 0x000000a700a77308 */ /* 0x000ff00000002400 */
[----:B------:R-:W-:Y:S01]  /*11540*/  MUFU.TANH R170, R170 ;  /* 0x000000aa00aa7308 */ /* 0x000fe20000002400 */
[----:B--2---:R-:W-:Y:S01]  /*11550*/  FMNMX.FTZ R13, R13, R20, !PT ;  /* 0x000000140d0d7209 */ /* 0x004fe20007810000 */
        /* <DEDUP_REMOVED lines=10> */
[----:B------:R-:W2:Y:S01]  /*11600*/  MUFU.EX2 R180, R180 ;  /* 0x000000b400b47308 */ /* 0x000ea20000000800 */
[-CC-:B------:R-:W-:Y:S01]  /*11610*/  FFMA.FTZ R160, R160, R20.reuse, -R218.reuse ;  /* 0x00000014a0a07223 */ /* 0x180fe200000108da */
[-CC-:B------:R-:W-:Y:S01]  /*11620*/  FFMA.FTZ R161, R161, R20.reuse, -R218.reuse ;  /* 0x00000014a1a17223 */ /* 0x180fe200000108da */
[-CC-:B------:R-:W-:Y:S01]  /*11630*/  FFMA.FTZ R164, R164, R20.reuse, -R218.reuse ;  /* 0x00000014a4a47223 */ /* 0x180fe200000108da */
[-CC-:B------:R-:W-:Y:S01]  /*11640*/  FFMA.FTZ R165, R165, R20.reuse, -R218.reuse ;  /* 0x00000014a5a57223 */ /* 0x180fe200000108da */
[-CC-:B------:R-:W-:Y:S01]  /*11650*/  FFMA.FTZ R168, R168, R20.reuse, -R218.reuse ;  /* 0x00000014a8a87223 */ /* 0x180fe200000108da */
[-CC-:B------:R-:W-:Y:S01]  /*11660*/  FFMA.FTZ R169, R169, R20.reuse, -R218.reuse ;  /* 0x00000014a9a97223 */ /* 0x180fe200000108da */
[-CC-:B------:R-:W-:Y:S01]  /*11670*/  FFMA.FTZ R172, R172, R20.reuse, -R218.reuse ;  /* 0x00000014acac7223 */ /* 0x180fe200000108da */
[----:B------:R-:W3:Y:S01]  /*11680*/  MUFU.EX2 R15, R15 ;  /* 0x0000000f000f7308 */ /* 0x000ee20000000800 */
[-CC-:B------:R-:W-:Y:S01]  /*11690*/  FFMA.FTZ R173, R173, R20.reuse, -R218.reuse ;  /* 0x00000014adad7223 */ /* 0x180fe200000108da */
[-CC-:B------:R-:W-:Y:S01]  /*116a0*/  FFMA.FTZ R176, R176, R20.reuse, -R218.reuse ;  /* 0x00000014b0b07223 */ /* 0x180fe200000108da */
[-CC-:B------:R-:W-:Y:S01]  /*116b0*/  FFMA.FTZ R177, R177, R20.reuse, -R218.reuse ;  /* 0x00000014b1b17223 */ /* 0x180fe200000108da */
[----:B------:R-:W-:-:S04]  /*116c0*/  FFMA.FTZ R181, R181, R20, -R218 ;  /* 0x00000014b5b57223 */ /* 0x000fc800000108da */
[----:B------:R-:W4:Y:S01]  /*116d0*/  MUFU.EX2 R152, R152 ;  /* 0x0000009800987308 */ /* 0x000f220000000800 */
[-C--:B--2---:R-:W-:Y:S01]  /*116e0*/  FMUL.FTZ R24, R24, R180.reuse ;  /* 0x000000b418187220 */ /* 0x084fe20000410000 */
[-C--:B------:R-:W-:Y:S01]  /*116f0*/  FMUL.FTZ R25, R25, R180.reuse ;  /* 0x000000b419197220 */ /* 0x080fe20000410000 */
[-C--:B------:R-:W-:Y:S01]  /*11700*/  FMUL.FTZ R28, R28, R180.reuse ;  /* 0x000000b41c1c7220 */ /* 0x080fe20000410000 */
[-C--:B------:R-:W-:Y:S01]  /*11710*/  FMUL.FTZ R29, R29, R180.reuse ;  /* 0x000000b41d1d7220 */ /* 0x080fe20000410000 */
[-C--:B------:R-:W-:Y:S01]  /*11720*/  FMUL.FTZ R32, R32, R180.reuse ;  /* 0x000000b420207220 */ /* 0x080fe20000410000 */
[-C--:B------:R-:W-:Y:S01]  /*11730*/  FMUL.FTZ R33, R33, R180.reuse ;  /* 0x000000b421217220 */ /* 0x080fe20000410000 */
[-C--:B------:R-:W-:Y:S01]  /*11740*/  FMUL.FTZ R36, R36, R180.reuse ;  /* 0x000000b424247220 */ /* 0x080fe20000410000 */
[----:B------:R-:W-:Y:S01]  /*11750*/  MUFU.TANH R174, R174 ;  /* 0x000000ae00ae7308 */ /* 0x000fe20000002400 */
[----:B---3--:R-:W-:Y:S01]  /*11760*/  FFMA.FTZ R3, R180, R3, R15 ;  /* 0x00000003b4037223 */ /* 0x008fe2000001000f */
[-C--:B------:R-:W-:Y:S01]  /*11770*/  FMUL.FTZ R37, R37, R180.reuse ;  /* 0x000000b425257220 */ /* 0x080fe20000410000 */
[-C--:B------:R-:W-:Y:S01]  /*11780*/  FMUL.FTZ R40, R40, R180.reuse ;  /* 0x000000b428287220 */ /* 0x080fe20000410000 */
[-C--:B------:R-:W-:Y:S01]  /*11790*/  FMUL.FTZ R41, R41, R180.reuse ;  /* 0x000000b429297220 */ /* 0x080fe20000410000 */
[-C--:B------:R-:W-:Y:S01]  /*117a0*/  FMUL.FTZ R44, R44, R180.reuse ;  /* 0x000000b42c2c7220 */ /* 0x080fe20000410000 */
[-C--:B------:R-:W-:Y:S01]  /*117b0*/  FMUL.FTZ R45, R45, R180.reuse ;  /* 0x000000b42d2d7220 */ /* 0x080fe20000410000 */
[----:B------:R-:W-:Y:S01]  /*117c0*/  FMUL.FTZ R48, R48, R180 ;  /* 0x000000b430307220 */ /* 0x000fe20000410000 */
[----:B------:R-:W-:Y:S01]  /*117d0*/  MUFU.TANH R175, R175 ;  /* 0x000000af00af7308 */ /* 0x000fe20000002400 */
[C---:B----4-:R-:W-:Y:S01]  /*117e0*/  FADD.FTZ R3, R152.reuse, R3 ;  /* 0x0000000398037221 */ /* 0x050fe20000010000 */
[----:B------:R-:W-:Y:S01]  /*117f0*/  F2FP.BF16.F32.PACK_AB R152, R152, R15 ;  /* 0x0000000f9898723e */ /* 0x000fe200000010ff */
[----:B------:R-:W-:-:S02]  /*11800*/  VIADD R15, R12, 0x28c40 ;  /* 0x00028c400c0f7836 */ /* 0x000fc40000000000 */
[-C--:B------:R-:W-:Y:S01]  /*11810*/  FMUL.FTZ R49, R49, R180.reuse ;  /* 0x000000b431317220 */ /* 0x080fe20000410000 */
[-C--:B------:R-:W-:Y:S01]  /*11820*/  FMUL.FTZ R52, R52, R180.reuse ;  /* 0x000000b434347220 */ /* 0x080fe20000410000 */
[-C--:B------:R-:W-:Y:S01]  /*11830*/  FMUL.FTZ R53, R53, R180.reuse ;  /* 0x000000b435357220 */ /* 0x080fe20000410000 */
[-C--:B------:R-:W-:Y:S01]  /*11840*/  FMUL.FTZ R56, R56, R180.reuse ;  /* 0x000000b438387220 */ /* 0x080fe20000410000 */
[----:B------:R-:W-:Y:S01]  /*11850*/  PRMT R15, R186, 0x654, R15 ;  /* 0x00000654ba0f7816 */ /* 0x000fe2000000000f */
[----:B------:R-:W-:Y:S01]  /*11860*/  MUFU.TANH R178, R178 ;  /* 0x000000b200b27308 */ /* 0x000fe20000002400 */
[-C--:B------:R-:W-:Y:S01]  /*11870*/  FMUL.FTZ R57, R57, R180.reuse ;  /* 0x000000b439397220 */ /* 0x080fe20000410000 */
[-C--:B------:R-:W-:Y:S01]  /*11880*/  FMUL.FTZ R60, R60, R180.reuse ;  /* 0x000000b43c3c7220 */ /* 0x080fe20000410000 */
[----:B------:R2:W-:Y:S01]  /*11890*/  SYNCS.ARRIVE.TRANS64.RED.A1T0 RZ, [R15+URZ], RZ ;  /* 0x000000ff0fff79a7 */ /* 0x0005e2000810043f */
[-C--:B------:R-:W-:Y:S01]  /*118a0*/  FMUL.FTZ R61, R61, R180.reuse ;  /* 0x000000b43d3d7220 */ /* 0x080fe20000410000 */
[-C--:B------:R-:W-:Y:S01]  /*118b0*/  FMUL.FTZ R64, R64, R180.reuse ;  /* 0x000000b440407220 */ /* 0x080fe20000410000 */
[-C--:B------:R-:W-:Y:S01]  /*118c0*/  FMUL.FTZ R65, R65, R180.reuse ;  /* 0x000000b441417220 */ /* 0x080fe20000410000 */
[-C--:B------:R-:W-:Y:S01]  /*118d0*/  FMUL.FTZ R68, R68, R180.reuse ;  /* 0x000000b444447220 */ /* 0x080fe20000410000 */
[----:B------:R-:W-:Y:S01]  /*118e0*/  MUFU.TANH R179, R179 ;  /* 0x000000b300b37308 */ /* 0x000fe20000002400 */
[-C--:B------:R-:W-:Y:S01]  /*118f0*/  FMUL.FTZ R69, R69, R180.reuse ;  /* 0x000000b445457220 */ /* 0x080fe20000410000 */
[-C--:B------:R-:W-:Y:S01]  /*11900*/  FMUL.FTZ R72, R72, R180.reuse ;  /* 0x000000b448487220 */ /* 0x080fe20000410000 */
[----:B--2---:R-:W-:Y:S01]  /*11910*/  FMNMX.FTZ R15, R154, R213, !PT ;  /* 0x000000d59a0f7209 */ /* 0x004fe20007810000 */
[-C--:B------:R-:W-:Y:S01]  /*11920*/  FMUL.FTZ R73, R73, R180.reuse ;  /* 0x000000b449497220 */ /* 0x080fe20000410000 */
[-C--:B------:R-:W-:Y:S01]  /*11930*/  FMUL.FTZ R76, R76, R180.reuse ;  /* 0x000000b44c4c7220 */ /* 0x080fe20000410000 */
[-C--:B------:R-:W-:Y:S01]  /*11940*/  FMUL.FTZ R77, R77, R180.reuse ;  /* 0x000000b44d4d7220 */ /* 0x080fe20000410000 */
[----:B------:R-:W-:Y:S01]  /*11950*/  FMNMX.FTZ R15, R155, R15, !PT ;  /* 0x0000000f9b0f7209 */ /* 0x000fe20007810000 */
[----:B------:R-:W-:Y:S01]  /*11960*/  MUFU.TANH R182, R182 ;  /* 0x000000b600b67308 */ /* 0x000fe20000002400 */
[-C--:B------:R-:W-:Y:S01]  /*11970*/  FMUL.FTZ R80, R80, R180.reuse ;  /* 0x000000b450507220 */ /* 0x080fe20000410000 */
[-C--:B------:R-:W-:Y:S01]  /*11980*/  FMUL.FTZ R81, R81, R180.reuse ;  /* 0x000000b451517220 */ /* 0x080fe20000410000 */
[----:B------:R-:W-:Y:S01]  /*11990*/  FMNMX.FTZ R15, R158, R15, !PT ;  /* 0x0000000f9e0f7209 */ /* 0x000fe20007810000 */
        /* <DEDUP_REMOVED lines=12> */
[----:B------:R-:W2:Y:S01]  /*11a60*/  MUFU.EX2 R153, R153 ;  /* 0x0000009900997308 */ /* 0x000ea20000000800 */
[-C--:B------:R-:W-:Y:S01]  /*11a70*/  FMUL.FTZ R100, R100, R180.reuse ;  /* 0x000000b464647220 */ /* 0x080fe20000410000 */
[-C--:B------:R-:W-:Y:S01]  /*11a80*/  FMUL.FTZ R101, R101, R180.reuse ;  /* 0x000000b465657220 */ /* 0x080fe20000410000 */
[----:B------:R-:W-:Y:S01]  /*11a90*/  FMNMX.FTZ R15, R166, R15, !PT ;  /* 0x0000000fa60f7209 */ /* 0x000fe20007810000 */
[-C--:B------:R-:W-:Y:S01]  /*11aa0*/  FMUL.FTZ R104, R104, R180.reuse ;  /* 0x000000b468687220 */ /* 0x080fe20000410000 */
[-C--:B------:R-:W-:Y:S01]  /*11ab0*/  FMUL.FTZ R105, R105, R180.reuse ;  /* 0x000000b469697220 */ /* 0x080fe20000410000 */
[-C--:B------:R-:W-:Y:S01]  /*11ac0*/  FMUL.FTZ R108, R108, R180.reuse ;  /* 0x000000b46c6c7220 */ /* 0x080fe20000410000 */
[----:B------:R-:W-:Y:S01]  /*11ad0*/  FMNMX.FTZ R15, R167, R15, !PT ;  /* 0x0000000fa70f7209 */ /* 0x000fe20007810000 */
[----:B------:R-:W3:Y:S01]  /*11ae0*/  MUFU.EX2 R156, R156 ;  /* 0x0000009c009c7308 */ /* 0x000ee20000000800 */
[-C--:B------:R-:W-:Y:S01]  /*11af0*/  FMUL.FTZ R109, R109, R180.reuse ;  /* 0x000000b46d6d7220 */ /* 0x080fe20000410000 */
[-C--:B------:R-:W-:Y:S01]  /*11b00*/  FMUL.FTZ R112, R112, R180.reuse ;  /* 0x000000b470707220 */ /* 0x080fe20000410000 */
[----:B------:R-:W-:Y:S01]  /*11b10*/  FMNMX.FTZ R15, R170, R15, !PT ;  /* 0x0000000faa0f7209 */ /* 0x000fe20007810000 */
[-C--:B------:R-:W-:Y:S01]  /*11b20*/  FMUL.FTZ R113, R113, R180.reuse ;  /* 0x000000b471717220 */ /* 0x080fe20000410000 */
[-C--:B------:R-:W-:Y:S01]  /*11b30*/  FMUL.FTZ R116, R116, R180.reuse ;  /* 0x000000b474747220 */ /* 0x080fe20000410000 */
[-C--:B------:R-:W-:Y:S01]  /*11b40*/  FMUL.FTZ R117, R117, R180.reuse ;  /* 0x000000b475757220 */ /* 0x080fe20000410000 */
[----:B------:R-:W-:Y:S01]  /*11b50*/  FMNMX.FTZ R15, R171, R15, !PT ;  /* 0x0000000fab0f7209 */ /* 0x000fe20007810000 */
[----:B------:R-:W4:Y:S01]  /*11b60*/  MUFU.EX2 R157, R157 ;  /* 0x0000009d009d7308 */ /* 0x000f220000000800 */
[----:B--2---:R-:W-:Y:S01]  /*11b70*/  FADD.FTZ R3, R153, R3 ;  /* 0x0000000399037221 */ /* 0x004fe20000010000 */
[-C--:B------:R-:W-:Y:S01]  /*11b80*/  FMUL.FTZ R120, R120, R180.reuse ;  /* 0x000000b478787220 */ /* 0x080fe20000410000 */
[----:B------:R-:W-:Y:S01]  /*11b90*/  FMNMX.FTZ R15, R174, R15, !PT ;  /* 0x0000000fae0f7209 */ /* 0x000fe20007810000 */
[-C--:B------:R-:W-:Y:S01]  /*11ba0*/  FMUL.FTZ R121, R121, R180.reuse ;  /* 0x000000b479797220 */ /* 0x080fe20000410000 */
[-C--:B------:R-:W-:Y:S01]  /*11bb0*/  FMUL.FTZ R124, R124, R180.reuse ;  /* 0x000000b47c7c7220 */ /* 0x080fe20000410000 */
[-C--:B------:R-:W-:Y:S01]  /*11bc0*/  FMUL.FTZ R125, R125, R180.reuse ;  /* 0x000000b47d7d7220 */ /* 0x080fe20000410000 */
[----:B------:R-:W-:Y:S01]  /*11bd0*/  FMNMX.FTZ R15, R175, R15, !PT ;  /* 0x0000000faf0f7209 */ /* 0x000fe20007810000 */
[----:B------:R-:W-:Y:S01]  /*11be0*/  MUFU.EX2 R161, R161 ;  /* 0x000000a100a17308 */ /* 0x000fe20000000800 */
[----:B---3--:R-:W-:Y:S01]  /*11bf0*/  FADD.FTZ R3, R156, R3 ;  /* 0x000000039c037221 */ /* 0x008fe20000010000 */
[-C--:B------:R-:W-:Y:S01]  /*11c00*/  FMUL.FTZ R128, R128, R180.reuse ;  /* 0x000000b480807220 */ /* 0x080fe20000410000 */
[----:B------:R-:W-:Y:S01]  /*11c10*/  FMNMX.FTZ R15, R178, R15, !PT ;  /* 0x0000000fb20f7209 */ /* 0x000fe20007810000 */
[-C--:B------:R-:W-:Y:S01]  /*11c20*/  FMUL.FTZ R129, R129, R180.reuse ;  /* 0x000000b481817220 */ /* 0x080fe20000410000 */
[-C--:B------:R-:W-:Y:S01]  /*11c30*/  FMUL.FTZ R132, R132, R180.reuse ;  /* 0x000000b484847220 */ /* 0x080fe20000410000 */
[-C--:B------:R-:W-:Y:S01]  /*11c40*/  FMUL.FTZ R133, R133, R180.reuse ;  /* 0x000000b485857220 */ /* 0x080fe20000410000 */
[----:B------:R-:W-:Y:S01]  /*11c50*/  FMNMX.FTZ R15, R179, R15, !PT ;  /* 0x0000000fb30f7209 */ /* 0x000fe20007810000 */
[----:B------:R-:W-:Y:S01]  /*11c60*/  MUFU.EX2 R164, R164 ;  /* 0x000000a400a47308 */ /* 0x000fe20000000800 */
[----:B----4-:R-:W-:Y:S01]  /*11c70*/  FADD.FTZ R3, R157, R3 ;  /* 0x000000039d037221 */ /* 0x010fe20000010000 */
[-C--:B------:R-:W-:Y:S01]  /*11c80*/  FMUL.FTZ R136, R136, R180.reuse ;  /* 0x000000b488887220 */ /* 0x080fe20000410000 */
[----:B------:R-:W-:Y:S01]  /*11c90*/  FMNMX.FTZ R15, R182, R15, !PT ;  /* 0x0000000fb60f7209 */ /* 0x000fe20007810000 */
        /* <DEDUP_REMOVED lines=8> */
[----:B------:R-:W2:Y:S01]  /*11d20*/  SHFL.BFLY PT, R218, R15, 0x2, 0x1f ;  /* 0x0c401f000fda7f89 */ /* 0x000ea200000e0000 */
[----:B------:R-:W-:-:S03]  /*11d30*/  FMUL.FTZ R149, R149, R180 ;  /* 0x000000b495957220 */ /* 0x000fc60000410000 */
[----:B------:R-:W-:Y:S08]  /*11d40*/  MUFU.EX2 R172, R172 ;  /* 0x000000ac00ac7308 */ /* 0x000ff00000000800 */
[----:B------:R-:W-:Y:S08]  /*11d50*/  MUFU.EX2 R173, R173 ;  /* 0x000000ad00ad7308 */ /* 0x000ff00000000800 */
[----:B------:R-:W-:Y:S01]  /*11d60*/  MUFU.EX2 R176, R176 ;  /* 0x000000b000b07308 */ /* 0x000fe20000000800 */
[----:B--2---:R-:W-:-:S07]  /*11d70*/  FMNMX.FTZ R15, R15, R218, !PT ;  /* 0x000000da0f0f7209 */ /* 0x004fce0007810000 */
[----:B------:R-:W-:Y:S01]  /*11d80*/  MUFU.EX2 R218, R160 ;  /* 0x000000a000da7308 */ /* 0x000fe20000000800 */
[----:B------:R-:W2:Y:S07]  /*11d90*/  SHFL.BFLY PT, R220, R15, 0x1, 0x1f ;  /* 0x0c201f000fdc7f89 */ /* 0x000eae00000e0000 */
[----:B------:R-:W-:Y:S08]  /*11da0*/  MUFU.EX2 R160, R165 ;  /* 0x000000a500a07308 */ /* 0x000ff00000000800 */
[----:B------:R3:W-:Y:S08]  /*11db0*/  MUFU.EX2 R165, R168 ;  /* 0x000000a800a57308 */ /* 0x0007f00000000800 */
[----:B------:R-:W-:Y:S01]  /*11dc0*/  MUFU.EX2 R177, R177 ;  /* 0x000000b100b17308 */ /* 0x000fe20000000800 */
[----:B--2---:R-:W-:-:S05]  /*11dd0*/  FMNMX.FTZ R15, R15, R220, !PT ;  /* 0x000000dc0f0f7209 */ /* 0x004fca0007810000 */
[----:B---3--:R-:W-:Y:S01]  /*11de0*/  FADD.FTZ R168, -R15, R213 ;  /* 0x000000d50fa87221 */ /* 0x008fe20000010100 */
[----:B------:R-:W-:-:S03]  /*11df0*/  @!P2 IMAD R213, R217, 0x40, R194 ;  /* 0x00000040d9d5a824 */ /* 0x000fc600078e02c2 */
[----:B------:R-:W-:Y:S01]  /*11e00*/  FMUL.FTZ R168, R168, R20 ;  /* 0x00000014a8a87220 */ /* 0x000fe20000410000 */
[----:B------:R-:W-:-:S05]  /*11e10*/  @!P2 IMAD R213, R213, 0x4, R2 ;  /* 0x00000004d5d5a824 */ /* 0x000fca00078e0202 */
[----:B------:R-:W2:Y:S01]  /*11e20*/  MUFU.EX2 R168, R168 ;  /* 0x000000a800a87308 */ /* 0x000ea20000000800 */
[----:B------:R-:W-:Y:S04]  /*11e30*/  @!P2 STS [R213+0x28800], R180 ;  /* 0x028800b4d500a388 */ /* 0x000fe80000000800 */
[----:B--2---:R2:W-:Y:S01]  /*11e40*/  @!P2 STS [R213+0x28820], R168 ;  /* 0x028820a8d500a388 */ /* 0x0045e20000000800 */
        /* <DEDUP_REMOVED lines=9> */
[----:B--2---:R-:W-:Y:S01]  /*11ee0*/  FMUL.FTZ R213, R15, R20 ;  /* 0x000000140fd57220 */ /* 0x004fe20000410000 */
[-C--:B------:R-:W-:Y:S01]  /*11ef0*/  FMUL.FTZ R43, R43, R168.reuse ;  /* 0x000000a82b2b7220 */ /* 0x080fe20000410000 */
[-C--:B------:R-:W-:Y:S01]  /*11f00*/  FMUL.FTZ R46, R46, R168.reuse ;  /* 0x000000a82e2e7220 */ /* 0x080fe20000410000 */
[----:B------:R-:W-:Y:S01]  /*11f10*/  FMUL.FTZ R47, R47, R168 ;  /* 0x000000a82f2f7220 */ /* 0x000fe20000410000 */
[-CC-:B------:R-:W-:Y:S01]  /*11f20*/  FFMA.FTZ R154, R154, R20.reuse, -R213.reuse ;  /* 0x000000149a9a7223 */ /* 0x180fe200000108d5 */
[-CC-:B------:R-:W-:Y:S01]  /*11f30*/  FFMA.FTZ R155, R155, R20.reuse, -R213.reuse ;  /* 0x000000149b9b7223 */ /* 0x180fe200000108d5 */
[-CC-:B------:R-:W-:Y:S01]  /*11f40*/  FFMA.FTZ R217, R166, R20.reuse, -R213.reuse ;  /* 0x00000014a6d97223 */ /* 0x180fe200000108d5 */
[-CC-:B------:R-:W-:Y:S01]  /*11f50*/  FFMA.FTZ R158, R158, R20.reuse, -R213.reuse ;  /* 0x000000149e9e7223 */ /* 0x180fe200000108d5 */
        /* <DEDUP_REMOVED lines=8> */
[----:B------:R2:W3:Y:S01]  /*11fe0*/  MUFU.EX2 R181, R154 ;  /* 0x0000009a00b57308 */ /* 0x0004e20000000800 */
[-CC-:B------:R-:W-:Y:S01]  /*11ff0*/  FFMA.FTZ R175, R175, R20.reuse, -R213.reuse ;  /* 0x00000014afaf7223 */ /* 0x180fe200000108d5 */
[-CC-:B------:R-:W-:Y:S01]  /*12000*/  FFMA.FTZ R178, R178, R20.reuse, -R213.reuse ;  /* 0x00000014b2b27223 */ /* 0x180fe200000108d5 */
[-CC-:B------:R-:W-:Y:S01]  /*12010*/  FFMA.FTZ R179, R179, R20.reuse, -R213.reuse ;  /* 0x00000014b3b37223 */ /* 0x180fe200000108d5 */
[-CC-:B------:R-:W-:Y:S01]  /*12020*/  FFMA.FTZ R182, R182, R20.reuse, -R213.reuse ;  /* 0x00000014b6b67223 */ /* 0x180fe200000108d5 */
[----:B------:R-:W-:Y:S01]  /*12030*/  FFMA.FTZ R183, R183, R20, -R213 ;  /* 0x00000014b7b77223 */ /* 0x000fe200000108d5 */
[-C--:B------:R-:W-:Y:S01]  /*12040*/  FMUL.FTZ R50, R50, R168.reuse ;  /* 0x000000a832327220 */ /* 0x080fe20000410000 */
[-C--:B------:R-:W-:Y:S01]  /*12050*/  FMUL.FTZ R51, R51, R168.reuse ;  /* 0x000000a833337220 */ /* 0x080fe20000410000 */
[----:B------:R-:W4:Y:S01]  /*12060*/  MUFU.EX2 R155, R155 ;  /* 0x0000009b009b7308 */ /* 0x000f220000000800 */
[----:B--2---:R-:W-:Y:S01]  /*12070*/  F2FP.BF16.F32.PACK_AB R154, R156, R153 ;  /* 0x000000999c9a723e */ /* 0x004fe200000010ff */
[-C--:B------:R-:W-:Y:S01]  /*12080*/  FMUL.FTZ R54, R54, R168.reuse ;  /* 0x000000a836367220 */ /* 0x080fe20000410000 */
[----:B------:R-:W-:Y:S01]  /*12090*/  F2FP.BF16.F32.PACK_AB R156, R218, R157 ;  /* 0x0000009dda9c723e */ /* 0x000fe200000010ff */
[-C--:B------:R-:W-:Y:S01]  /*120a0*/  FMUL.FTZ R55, R55, R168.reuse ;  /* 0x000000a837377220 */ /* 0x080fe20000410000 */
[-C--:B------:R-:W-:Y:S01]  /*120b0*/  FMUL.FTZ R58, R58, R168.reuse ;  /* 0x000000a83a3a7220 */ /* 0x080fe20000410000 */
[-C--:B------:R-:W-:Y:S01]  /*120c0*/  FMUL.FTZ R59, R59, R168.reuse ;  /* 0x000000a83b3b7220 */ /* 0x080fe20000410000 */
[----:B------:R-:W-:Y:S01]  /*120d0*/  FMUL.FTZ R62, R62, R168 ;  /* 0x000000a83e3e7220 */ /* 0x000fe20000410000 */
[----:B------:R-:W2:Y:S01]  /*120e0*/  MUFU.EX2 R158, R158 ;  /* 0x0000009e009e7308 */ /* 0x000ea20000000800 */
[----:B---3--:R-:W-:Y:S01]  /*120f0*/  FFMA.FTZ R153, R168, R0, R181 ;  /* 0x00000000a8997223 */ /* 0x008fe200000100b5 */
[----:B------:R-:W-:Y:S01]  /*12100*/  FADD.FTZ R0, R218, R3 ;  /* 0x00000003da007221 */ /* 0x000fe20000010000 */
[-C--:B------:R-:W-:Y:S01]  /*12110*/  FMUL.FTZ R63, R63, R168.reuse ;  /* 0x000000a83f3f7220 */ /* 0x080fe20000410000 */
[-C--:B------:R-:W-:Y:S01]  /*12120*/  FMUL.FTZ R66, R66, R168.reuse ;  /* 0x000000a842427220 */ /* 0x080fe20000410000 */
[-C--:B------:R-:W-:Y:S01]  /*12130*/  FMUL.FTZ R67, R67, R168.reuse ;  /* 0x000000a843437220 */ /* 0x080fe20000410000 */
[----:B------:R-:W-:Y:S01]  /*12140*/  FADD.FTZ R0, R161, R0 ;  /* 0x00000000a1007221 */ /* 0x000fe20000010000 */
[-C--:B------:R-:W-:Y:S01]  /*12150*/  FMUL.FTZ R70, R70, R168.reuse ;  /* 0x000000a846467220 */ /* 0x080fe20000410000 */
[----:B------:R-:W3:Y:S01]  /*12160*/  MUFU.EX2 R159, R159 ;  /* 0x0000009f009f7308 */ /* 0x000ee20000000800 */
[----:B----4-:R-:W-:Y:S01]  /*12170*/  FADD.FTZ R153, R155, R153 ;  /* 0x000000999b997221 */ /* 0x010fe20000010000 */
[----:B------:R-:W-:Y:S01]  /*12180*/  FADD.FTZ R0, R164, R0 ;  /* 0x00000000a4007221 */ /* 0x000fe20000010000 */
[-C--:B------:R-:W-:Y:S01]  /*12190*/  FMUL.FTZ R71, R71, R168.reuse ;  /* 0x000000a847477220 */ /* 0x080fe20000410000 */
[-C--:B------:R-:W-:Y:S01]  /*121a0*/  FMUL.FTZ R74, R74, R168.reuse ;  /* 0x000000a84a4a7220 */ /* 0x080fe20000410000 */
[----:B------:R-:W-:Y:S01]  /*121b0*/  FMUL.FTZ R75, R75, R168 ;  /* 0x000000a84b4b7220 */ /* 0x000fe20000410000 */
[----:B------:R-:W-:Y:S01]  /*121c0*/  FADD.FTZ R0, R160, R0 ;  /* 0x00000000a0007221 */ /* 0x000fe20000010000 */
[C---:B------:R-:W-:Y:S01]  /*121d0*/  F2FP.BF16.F32.PACK_AB R160, R165.reuse, R160 ;  /* 0x000000a0a5a0723e */ /* 0x040fe200000010ff */
[----:B------:R-:W4:Y:S01]  /*121e0*/  MUFU.EX2 R162, R162 ;  /* 0x000000a200a27308 */ /* 0x000f220000000800 */
[----:B--2---:R-:W-:Y:S01]  /*121f0*/  FADD.FTZ R3, R158, R153 ;  /* 0x000000999e037221 */ /* 0x004fe20000010000 */
[----:B------:R-:W-:Y:S01]  /*12200*/  FADD.FTZ R0, R165, R0 ;  /* 0x00000000a5007221 */ /* 0x000fe20000010000 */
[----:B------:R-:W-:Y:S01]  /*12210*/  F2FP.BF16.F32.PACK_AB R153, R155, R181 ;  /* 0x000000b59b99723e */ /* 0x000fe200000010ff */
[-C--:B------:R-:W-:Y:S01]  /*12220*/  FMUL.FTZ R78, R78, R168.reuse ;  /* 0x000000a84e4e7220 */ /* 0x080fe20000410000 */
[-C--:B------:R-:W-:Y:S01]  /*12230*/  FMUL.FTZ R79, R79, R168.reuse ;  /* 0x000000a84f4f7220 */ /* 0x080fe20000410000 */
[----:B------:R-:W-:Y:S01]  /*12240*/  FADD.FTZ R0, R169, R0 ;  /* 0x00000000a9007221 */ /* 0x000fe20000010000 */
[----:B------:R-:W-:Y:S01]  /*12250*/  FMUL.FTZ R82, R82, R168 ;  /* 0x000000a852527220 */ /* 0x000fe20000410000 */
[----:B------:R-:W2:Y:S01]  /*12260*/  MUFU.EX2 R163, R163 ;  /* 0x000000a300a37308 */ /* 0x000ea20000000800 */
[C---:B---3--:R-:W-:Y:S01]  /*12270*/  FADD.FTZ R3, R159.reuse, R3 ;  /* 0x000000039f037221 */ /* 0x048fe20000010000 */
[----:B------:R-:W-:Y:S01]  /*12280*/  F2FP.BF16.F32.PACK_AB R155, R159, R158 ;  /* 0x0000009e9f9b723e */ /* 0x000fe200000010ff */
[----:B------:R-:W-:Y:S01]  /*12290*/  BAR.SYNC.DEFER_BLOCKING 0xf, 0x100 ;  /* 0x03c4000000007b1d */ /* 0x000fe20000010000 */
[----:B------:R-:W-:Y:S01]  /*122a0*/  FADD.FTZ R0, R172, R0 ;  /* 0x00000000ac007221 */ /* 0x000fe20000010000 */
[----:B------:R-:W-:Y:S01]  /*122b0*/  F2FP.BF16.F32.PACK_AB R158, R164, R161 ;  /* 0x000000a1a49e723e */ /* 0x000fe200000010ff */
[-C--:B------:R-:W-:Y:S01]  /*122c0*/  FMUL.FTZ R83, R83, R168.reuse ;  /* 0x000000a853537220 */ /* 0x080fe20000410000 */
[----:B------:R-:W-:Y:S01]  /*122d0*/  F2FP.BF16.F32.PACK_AB R164, R176, R173 ;  /* 0x000000adb0a4723e */ /* 0x000fe200000010ff */
[----:B------:R-:W-:Y:S01]  /*122e0*/  FADD.FTZ R0, R173, R0 ;  /* 0x00000000ad007221 */ /* 0x000fe20000010000 */
[----:B------:R-:W3:Y:S01]  /*122f0*/  MUFU.EX2 R217, R217 ;  /* 0x000000d900d97308 */ /* 0x000ee20000000800 */
[----:B----4-:R-:W-:Y:S01]  /*12300*/  FADD.FTZ R3, R162, R3 ;  /* 0x00000003a2037221 */ /* 0x010fe20000010000 */
[-C--:B------:R-:W-:Y:S01]  /*12310*/  FMUL.FTZ R86, R86, R168.reuse ;  /* 0x000000a856567220 */ /* 0x080fe20000410000 */
[----:B------:R-:W-:Y:S01]  /*12320*/  FADD.FTZ R0, R176, R0 ;  /* 0x00000000b0007221 */ /* 0x000fe20000010000 */
[-C--:B------:R-:W-:Y:S01]  /*12330*/  FMUL.FTZ R87, R87, R168.reuse ;  /* 0x000000a857577220 */ /* 0x080fe20000410000 */
[-C--:B------:R-:W-:Y:S01]  /*12340*/  FMUL.FTZ R90, R90, R168.reuse ;  /* 0x000000a85a5a7220 */ /* 0x080fe20000410000 */
[-C--:B------:R-:W-:Y:S01]  /*12350*/  FMUL.FTZ R91, R91, R168.reuse ;  /* 0x000000a85b5b7220 */ /* 0x080fe20000410000 */
[----:B------:R-:W-:Y:S01]  /*12360*/  FMUL.FTZ R94, R94, R168 ;  /* 0x000000a85e5e7220 */ /* 0x000fe20000410000 */
[----:B------:R-:W4:Y:S01]  /*12370*/  MUFU.EX2 R167, R167 ;  /* 0x000000a700a77308 */ /* 0x000f220000000800 */
[C---:B--2---:R-:W-:Y:S01]  /*12380*/  FADD.FTZ R3, R163.reuse, R3 ;  /* 0x00000003a3037221 */ /* 0x044fe20000010000 */
[----:B------:R-:W-:Y:S01]  /*12390*/  F2FP.BF16.F32.PACK_AB R157, R163, R162 ;  /* 0x000000a2a39d723e */ /* 0x000fe200000010ff */
[-C--:B------:R-:W-:Y:S01]  /*123a0*/  FMUL.FTZ R95, R95, R168.reuse ;  /* 0x000000a85f5f7220 */ /* 0x080fe20000410000 */
[----:B------:R-:W-:Y:S01]  /*123b0*/  F2FP.BF16.F32.PACK_AB R162, R172, R169 ;  /* 0x000000a9aca2723e */ /* 0x000fe200000010ff */
[----:B------:R-:W-:Y:S01]  /*123c0*/  FADD.FTZ R169, R177, R0 ;  /* 0x00000000b1a97221 */ /* 0x000fe20000010000 */
[-C--:B------:R-:W-:Y:S01]  /*123d0*/  FMUL.FTZ R98, R98, R168.reuse ;  /* 0x000000a862627220 */ /* 0x080fe20000410000 */
[-C--:B------:R-:W-:Y:S01]  /*123e0*/  FMUL.FTZ R99, R99, R168.reuse ;  /* 0x000000a863637220 */ /* 0x080fe20000410000 */
[----:B------:R-:W2:Y:S01]  /*123f0*/  MUFU.EX2 R170, R170 ;  /* 0x000000aa00aa7308 */ /* 0x000ea20000000800 */
[----:B---3--:R-:W-:Y:S01]  /*12400*/  FADD.FTZ R3, R217, R3 ;  /* 0x00000003d9037221 */ /* 0x008fe20000010000 */
[----:B------:R3:W-:Y:S01]  /*12410*/  STSM.16.M88.4 [R200+0x26800], R152 ;  /* 0x02680098c8007844 */ /* 0x0007e20000000200 */
[-C--:B------:R-:W-:Y:S01]  /*12420*/  FMUL.FTZ R102, R102, R168.reuse ;  /* 0x000000a866667220 */ /* 0x080fe20000410000 */
[-C--:B------:R-:W-:Y:S01]  /*12430*/  FMUL.FTZ R103, R103, R168.reuse ;  /* 0x000000a867677220 */ /* 0x080fe20000410000 */
[-C--:B------:R-:W-:Y:S01]  /*12440*/  FMUL.FTZ R106, R106, R168.reuse ;  /* 0x000000a86a6a7220 */ /* 0x080fe20000410000 */
[-C--:B------:R-:W-:Y:S01]  /*12450*/  FMUL.FTZ R107, R107, R168.reuse ;  /* 0x000000a86b6b7220 */ /* 0x080fe20000410000 */
[-C--:B------:R-:W-:Y:S01]  /*12460*/  FMUL.FTZ R110, R110, R168.reuse ;  /* 0x000000a86e6e7220 */ /* 0x080fe20000410000 */
[----:B------:R-:W5:Y:S01]  /*12470*/  MUFU.EX2 R171, R171 ;  /* 0x000000ab00ab7308 */ /* 0x000f620000000800 */
        /* <DEDUP_REMOVED lines=16> */
[C---:B-----5:R-:W-:Y:S01]  /*12580*/  FADD.FTZ R3, R171.reuse, R3 ;  /* 0x00000003ab037221 */ /* 0x060fe20000010000 */
[----:B------:R-:W-:Y:S01]  /*12590*/  F2FP.BF16.F32.PACK_AB R161, R171, R170 ;  /* 0x000000aaaba1723e */ /* 0x000fe200000010ff */
[-C--:B------:R-:W-:Y:S01]  /*125a0*/  FMUL.FTZ R131, R131, R168.reuse ;  /* 0x000000a883837220 */ /* 0x080fe20000410000 */
[-C--:B------:R-:W-:Y:S01]  /*125b0*/  FMUL.FTZ R134, R134, R168.reuse ;  /* 0x000000a886867220 */ /* 0x080fe20000410000 */
[-C--:B------:R-:W-:Y:S01]  /*125c0*/  FMUL.FTZ R135, R135, R168.reuse ;  /* 0x000000a887877220 */ /* 0x080fe20000410000 */
[-C--:B------:R-:W-:Y:S01]  /*125d0*/  FMUL.FTZ R138, R138, R168.reuse ;  /* 0x000000a88a8a7220 */ /* 0x080fe20000410000 */
[-C--:B------:R-:W-:Y:S01]  /*125e0*/  FMUL.FTZ R139, R139, R168.reuse ;  /* 0x000000a88b8b7220 */ /* 0x080fe20000410000 */
[----:B------:R-:W5:Y:S01]  /*125f0*/  MUFU.EX2 R178, R178 ;  /* 0x000000b200b27308 */ /* 0x000f620000000800 */
[----:B----4-:R-:W-:Y:S01]  /*12600*/  FADD.FTZ R3, R174, R3 ;  /* 0x00000003ae037221 */ /* 0x010fe20000010000 */
[-C--:B------:R-:W-:Y:S01]  /*12610*/  FMUL.FTZ R142, R142, R168.reuse ;  /* 0x000000a88e8e7220 */ /* 0x080fe20000410000 */
[-C--:B------:R-:W-:Y:S01]  /*12620*/  FMUL.FTZ R143, R143, R168.reuse ;  /* 0x000000a88f8f7220 */ /* 0x080fe20000410000 */
[-C--:B------:R-:W-:Y:S01]  /*12630*/  FMUL.FTZ R146, R146, R168.reuse ;  /* 0x000000a892927220 */ /* 0x080fe20000410000 */
[-C--:B------:R-:W-:Y:S01]  /*12640*/  FMUL.FTZ R147, R147, R168.reuse ;  /* 0x000000a893937220 */ /* 0x080fe20000410000 */
[-C--:B------:R-:W-:Y:S01]  /*12650*/  FMUL.FTZ R150, R150, R168.reuse ;  /* 0x000000a896967220 */ /* 0x080fe20000410000 */
[----:B------:R-:W-:Y:S01]  /*12660*/  FMUL.FTZ R151, R151, R168 ;  /* 0x000000a897977220 */ /* 0x000fe20000410000 */
[----:B------:R-:W4:Y:S01]  /*12670*/  MUFU.EX2 R179, R179 ;  /* 0x000000b300b37308 */ /* 0x000f220000000800 */
[C---:B--2---:R-:W-:Y:S01]  /*12680*/  FADD.FTZ R3, R175.reuse, R3 ;  /* 0x00000003af037221 */ /* 0x044fe20000010000 */
[----:B------:R-:W-:-:S05]  /*12690*/  F2FP.BF16.F32.PACK_AB R163, R175, R174 ;  /* 0x000000aeafa3723e */ /* 0x000fca00000010ff */
[----:B------:R3:W-:Y:S01]  /*126a0*/  STSM.16.M88.4 [R203], R160 ;  /* 0x000000a0cb007844 */ /* 0x0007e20000000200 */
[----:B------:R-:W2:Y:S01]  /*126b0*/  MUFU.EX2 R167, R182 ;  /* 0x000000b600a77308 */ /* 0x000ea20000000800 */
[----:B-----5:R-:W-:-:S07]  /*126c0*/  FADD.FTZ R3, R178, R3 ;  /* 0x00000003b2037221 */ /* 0x020fce0000010000 */
[----:B------:R-:W5:Y:S01]  /*126d0*/  MUFU.EX2 R183, R183 ;  /* 0x000000b700b77308 */ /* 0x000f620000000800 */
[C---:B----4-:R-:W-:Y:S01]  /*126e0*/  FADD.FTZ R3, R179.reuse, R3 ;  /* 0x00000003b3037221 */ /* 0x050fe20000010000 */
[----:B------:R-:W-:-:S03]  /*126f0*/  F2FP.BF16.F32.PACK_AB R165, R179, R178 ;  /* 0x000000b2b3a5723e */ /* 0x000fc600000010ff */
[----:B--2---:R-:W-:Y:S01]  /*12700*/  FADD.FTZ R0, R167, R3 ;  /* 0x00000003a7007221 */ /* 0x004fe20000010000 */
[C---:B------:R-:W-:Y:S01]  /*12710*/  FADD.FTZ R3, R166.reuse, R169 ;  /* 0x000000a9a6037221 */ /* 0x040fe20000010000 */
[----:B------:R-:W-:Y:S02]  /*12720*/  F2FP.BF16.F32.PACK_AB R166, R166, R177 ;  /* 0x000000b1a6a6723e */ /* 0x000fe400000010ff */
[C---:B-----5:R-:W-:Y:S01]  /*12730*/  F2FP.BF16.F32.PACK_AB R167, R183.reuse, R167 ;  /* 0x000000a7b7a7723e */ /* 0x060fe200000010ff */
[----:B------:R-:W-:-:S04]  /*12740*/  FADD.FTZ R0, R183, R0 ;  /* 0x00000000b7007221 */ /* 0x000fc80000010000 */
[----:B------:R3:W-:Y:S01]  /*12750*/  STSM.16.M88.4 [R202], R164 ;  /* 0x000000a4ca007844 */ /* 0x0007e20000000200 */
[----:B------:R-:W-:Y:S05]  /*12760*/  @!P0 BRA `(.L_x_2722) ;  /* 0x0000000000048947 */ /* 0x000fea0003800000 */
[----:B------:R-:W-:Y:S01]  /*12770*/  BPT.TRAP 0x1 ;  /* 0x000000040000795c */ /* 0x000fe20000300000 */
.L_x_2722:
[----:B------:R2:W4:Y:S01]  /*12780*/  SYNCS.PHASECHK.TRANS64.TRYWAIT P2, [R12+URZ+0x28c50], R211 ;  /* 0x028c50d30c0075a7 */ /* 0x000522000804017f */
[----:B------:R-:W-:Y:S05]  /*12790*/  @!P0 BRA `(.L_x_2723) ;  /* 0x0000000000048947 */ /* 0x000fea0003800000 */
[----:B------:R-:W-:Y:S01]  /*127a0*/  BPT.TRAP 0x1 ;  /* 0x000000040000795c */ /* 0x000fe20000300000 */
.L_x_2723:
[----:B------:R-:W-:Y:S04]  /*127b0*/  BSSY B2, `(.L_x_2724) ;  /* 0x0000004000027945 */ /* 0x000fe80003800000 */
[----:B----4-:R-:W-:Y:S05]  /*127c0*/  @P2 BRA `(.L_x_2725) ;  /* 0x0000000000082947 */ /* 0x010fea0003800000 */
[----:B------:R-:W4:Y:S02]  /*127d0*/  SYNCS.PHASECHK.TRANS64.TRYWAIT P2, [R12+URZ+0x28c50], R211 ;  /* 0x028c50d30c0075a7 */ /* 0x000f24000804017f */
[----:B----4-:R-:W-:Y:S05]  /*127e0*/  @!P2 BRA `(.L_x_2726) ;  /* 0x0000011c00d4a947 */ /* 0x010fea0003800000 */
.L_x_2725:
[----:B------:R-:W-:Y:S05]  /*127f0*/  BSYNC B2 ;  /* 0x0000000000027941 */ /* 0x000fea0003800000 */
.L_x_2724:
        /* <DEDUP_REMOVED lines=8> */
[----:B---3--:R-:W-:Y:S01]  /*12880*/  VIADD R152, R168, 0x80 ;  /* 0x00000080a8987836 */ /* 0x008fe20000000000 */
        /* <DEDUP_REMOVED lines=31> */
.L_x_2727:
[----:B012-4-:R-:W-:Y:S02]  /*12a80*/  VIADD R12, R12, 0x28c60 ;  /* 0x00028c600c0c7836 */ /* 0x017fe40000000000 */
[----:B------:R-:W-:Y:S02]  /*12a90*/  IMAD.MOV.U32 R213, RZ, RZ, R15 ;  /* 0x000000ffffd57224 */ /* 0x000fe400078e000f */
[----:B------:R-:W-:Y:S01]  /*12aa0*/  IMAD.MOV.U32 R218, RZ, RZ, R13 ;  /* 0x000000ffffda7224 */ /* 0x000fe200078e000d */
[----:B------:R-:W-:Y:S01]  /*12ab0*/  PRMT R12, R186, 0x654, R12 ;  /* 0x00000654ba0c7816 */ /* 0x000fe2000000000c */
[----:B------:R-:W-:-:S03]  /*12ac0*/  IMAD.MOV.U32 R217, RZ, RZ, R17 ;  /* 0x000000ffffd97224 */ /* 0x000fc600078e0011 */
[----:B------:R0:W-:Y:S01]  /*12ad0*/  SYNCS.ARRIVE.TRANS64.RED.A1T0 RZ, [R12+URZ], RZ ;  /* 0x000000ff0cff79a7 */ /* 0x0001e2000810043f */
[----:B------:R-:W-:Y:S05]  /*12ae0*/  @P1 BRA `(.L_x_2728) ;  /* 0xffffffe000741947 */ /* 0x000fea000383ffff */
[----:B------:R-:W-:Y:S05]  /*12af0*/  BSYNC B0 ;  /* 0x0000000000007941 */ /* 0x000fea0003800000 */
.L_x_2715:
[----:B0-----:R-:W-:-:S07]  /*12b00*/  IMAD.MOV.U32 R12, RZ, RZ, R209 ;  /* 0x000000ffff0c7224 */ /* 0x001fce00078e00d1 */
.L_x_2714:
[----:B------:R-:W-:Y:S05]  /*12b10*/  BSYNC B1 ;  /* 0x0000000000017941 */ /* 0x000fea0003800000 */
.L_x_2713:
[----:B------:R-:W-:Y:S01]  /*12b20*/  ISETP.GE.AND P1, PT, R12, R207, PT ;  /* 0x000000cf0c00720c */ /* 0x000fe20003f26270 */
[----:B------:R-:W-:-:S12]  /*12b30*/  BSSY B0, `(.L_x_2729) ;  /* 0x0000291000007945 */ /* 0x000fd80003800000 */
[----:B------:R-:W-:Y:S05]  /*12b40*/  @!P1 BRA `(.L_x_2730) ;  /* 0x00000028003c9947 */ /* 0x000fea0003800000 */
[----:B------:R-:W-:Y:S02]  /*12b50*/  IMAD.MOV.U32 R211, RZ, RZ, R15 ;  /* 0x000000ffffd37224 */ /* 0x000fe400078e000f */
[----:B------:R-:W-:Y:S02]  /*12b60*/  IMAD.MOV.U32 R213, RZ, RZ, R13 ;  /* 0x000000ffffd57224 */ /* 0x000fe400078e000d */
[----:B------:R-:W-:-:S07]  /*12b70*/  IMAD.MOV.U32 R217, RZ, RZ, R17 ;  /* 0x000000ffffd97224 */ /* 0x000fce00078e0011 */
.L_x_2751:
[----:B------:R-:W-:-:S05]  /*12b80*/  VIADD R17, R217, 0x1 ;  /* 0x00000001d9117836 */ /* 0x000fca0000000000 */
[----:B------:R-:W-:-:S04]  /*12b90*/  ISETP.NE.AND P1, PT, R17, 0x2, PT ;  /* 0x000000021100780c */ /* 0x000fc80003f25270 */
[----:B------:R-:W-:Y:S02]  /*12ba0*/  SEL R13, RZ, 0x1, P1 ;  /* 0x00000001ff0d7807 */ /* 0x000fe40000800000 */
[----:B------:R-:W-:Y:S02]  /*12bb0*/  SEL R17, R17, RZ, P1 ;  /* 0x000000ff11117207 */ /* 0x000fe40000800000 */
[----:B------:R-:W-:Y:S01]  /*12bc0*/  LOP3.LUT R22, R22, R13, RZ, 0x3c, !PT ;  /* 0x0000000d16167212 */ /* 0x000fe200078e3cff */
[----:B0-----:R-:W-:Y:S06]  /*12bd0*/  @!P0 BRA `(.L_x_2731) ;  /* 0x0000000000048947 */ /* 0x001fec0003800000 */
[----:B------:R-:W-:Y:S01]  /*12be0*/  BPT.TRAP 0x1 ;  /* 0x000000040000795c */ /* 0x000fe20000300000 */
.L_x_2731:
[----:B------:R-:W-:Y:S01]  /*12bf0*/  IMAD R21, R17, 0x8, R2 ;  /* 0x0000000811157824 */ /* 0x000fe200078e0202 */
[----:B------:R-:W-:-:S04]  /*12c00*/  SHF.L.U32 R209, R22, 0x1f, RZ ;  /* 0x0000001f16d17819 */ /* 0x000fc800000006ff */
[----:B------:R0:W1:Y:S01]  /*12c10*/  SYNCS.PHASECHK.TRANS64.TRYWAIT P1, [R21+URZ+0x28c30], R209 ;  /* 0x028c30d1150075a7 */ /* 0x000062000802017f */
[----:B------:R-:W-:Y:S05]  /*12c20*/  @!P0 BRA `(.L_x_2732) ;  /* 0x0000000000048947 */ /* 0x000fea0003800000 */
[----:B------:R-:W-:Y:S01]  /*12c30*/  BPT.TRAP 0x1 ;  /* 0x000000040000795c */ /* 0x000fe20000300000 */
.L_x_2732:
[----:B------:R-:W-:Y:S01]  /*12c40*/  BSSY B1, `(.L_x_2733) ;  /* 0x0000006000017945 */ /* 0x000fe20003800000 */
[----:B------:R-:W-:Y:S02]  /*12c50*/  IMAD R156, R17, 0x200, R14 ;  /* 0x00000200119c7824 */ /* 0x000fe400078e020e */
[----:B------:R-:W-:Y:S01]  /*12c60*/  IMAD.MOV.U32 R157, RZ, RZ, 0x40000040 ;  /* 0x40000040ff9d7424 */ /* 0x000fe200078e00ff */
[----:B-1----:R-:W-:Y:S06]  /*12c70*/  @P1 BRA `(.L_x_2734) ;  /* 0x0000000000081947 */ /* 0x002fec0003800000 */
[----:B------:R-:W1:Y:S02]  /*12c80*/  SYNCS.PHASECHK.TRANS64.TRYWAIT P1, [R21+URZ+0x28c30], R209 ;  /* 0x028c30d1150075a7 */ /* 0x000e64000802017f */
[----:B-1----:R-:W-:Y:S05]  /*12c90*/  @!P1 BRA `(.L_x_2735) ;  /* 0x0000011800bc9947 */ /* 0x002fea0003800000 */
.L_x_2734:
[----:B------:R-:W-:Y:S05]  /*12ca0*/  BSYNC B1 ;  /* 0x0000000000017941 */ /* 0x000fea0003800000 */
.L_x_2733:
        /* <DEDUP_REMOVED lines=36> */
.L_x_2736:
[----:B------:R-:W2:Y:S01]  /*12ef0*/  @P4 LDC R20, c[0x0][0x44c] ;  /* 0x00011300ff144b82 */ /* 0x000ea20000000800 */
[----:B------:R-:W-:Y:S01]  /*12f00*/  IMAD.IADD R13, R206, 0x1, R196 ;  /* 0x00000001ce0d7824 */ /* 0x000fe200078e02c4 */
[----:B------:R-:W-:Y:S02]  /*12f10*/  ULDC UR4, c[0x0][0x9d8] ;  /* 0x0002760000047ab9 */ /* 0x000fe40000000800 */
[----:B------:R-:W-:Y:S01]  /*12f20*/  FMUL.FTZ R221, R157, UR4 ;  /* 0x000000049ddd7c20 */ /* 0x000fe20008410000 */
[----:B------:R-:W-:Y:S01]  /*12f30*/  FMUL.FTZ R222, R161, UR4 ;  /* 0x00000004a1de7c20 */ /* 0x000fe20008410000 */
[----:B------:R-:W-:Y:S01]  /*12f40*/  FMUL.FTZ R220, R156, UR4 ;  /* 0x000000049cdc7c20 */ /* 0x000fe20008410000 */
[----:B------:R-:W-:Y:S01]  /*12f50*/  FMUL.FTZ R157, R162, UR4 ;  /* 0x00000004a29d7c20 */ /* 0x000fe20008410000 */
[----:B------:R-:W3:Y:S01]  /*12f60*/  @P4 LDC R15, c[0x0][0x450] ;  /* 0x00011400ff0f4b82 */ /* 0x000ee20000000800 */
        /* <DEDUP_REMOVED lines=15> */
[----:B--2---:R-:W-:-:S04]  /*13060*/  @P4 IMAD.HI.U32 R20, R13, R20, RZ ;  /* 0x000000140d144227 */ /* 0x004fc800078e00ff */
[----:B------:R-:W-:Y:S01]  /*13070*/  FMUL.FTZ R177, R177, UR4 ;  /* 0x00000004b1b17c20 */ /* 0x000fe20008410000 */
[----:B------:R-:W-:Y:S01]  /*13080*/  FMUL.FTZ R174, R182, UR4 ;  /* 0x00000004b6ae7c20 */ /* 0x000fe20008410000 */
[----:B------:R-:W-:Y:S01]  /*13090*/  FMUL.FTZ R176, R183, UR4 ;  /* 0x00000004b7b07c20 */ /* 0x000fe20008410000 */
[----:B------:R-:W-:Y:S01]  /*130a0*/  IADD3 R223, -R189, 0x1, -R178 ;  /* 0x00000001bddf7810 */ /* 0x000fe20007ffe9b2 */
[----:B------:R-:W2:Y:S01]  /*130b0*/  MUFU.TANH R218, R218 ;  /* 0x000000da00da7308 */ /* 0x000ea20000002400 */
[----:B---3--:R-:W-:Y:S01]  /*130c0*/  @P4 SHF.R.U32.HI R13, RZ, R15, R20 ;  /* 0x0000000fff0d4219 */ /* 0x008fe20000011614 */
        /* <DEDUP_REMOVED lines=11> */
[----:B------:R-:W3:Y:S01]  /*13180*/  SHFL.IDX PT, R181, R13, RZ, 0x1c1f ;  /* 0x001c1fff0db57589 */ /* 0x000ee200000e0000 */
[----:B------:R-:W4:Y:S01]  /*13190*/  MUFU.TANH R15, R15 ;  /* 0x0000000f000f7308 */ /* 0x000f220000002400 */
[----:B------:R-:W-:Y:S01]  /*131a0*/  VIADD R152, R21, 0x28c40 ;  /* 0x00028c4015987836 */ /* 0x000fe20000000000 */
[----:B------:R-:W-:Y:S01]  /*131b0*/  IADD3 R223, -R23, R223, R184 ;  /* 0x000000df17df7210 */ /* 0x000fe20007ffe1b8 */
[----:B------:R-:W-:-:S03]  /*131c0*/  ULDC UR4, c[0x0][0x9e0] ;  /* 0x0002780000047ab9 */ /* 0x000fc60000000800 */
[----:B------:R-:W-:Y:S01]  /*131d0*/  PRMT R152, R186, 0x654, R152 ;  /* 0x00000654ba987816 */ /* 0x000fe20000000098 */
[C---:B------:R-:W-:Y:S01]  /*131e0*/  VIADD R224, R223.reuse, UR4 ;  /* 0x00000004dfe07c36 */ /* 0x040fe20008000000 */
[----:B------:R-:W0:Y:S01]  /*131f0*/  MUFU.TANH R20, R20 ;  /* 0x0000001400147308 */ /* 0x000e220000002400 */
[----:B------:R-:W-:Y:S01]  /*13200*/  VIADD R223, R223, UR45 ;  /* 0x0000002ddfdf7c36 */ /* 0x000fe20008000000 */
[----:B------:R0:W-:Y:S06]  /*13210*/  SYNCS.ARRIVE.TRANS64.RED.A1T0 RZ, [R152+URZ], RZ ;  /* 0x000000ff98ff79a7 */ /* 0x0001ec000810043f */
[----:B------:R-:W0:Y:S01]  /*13220*/  MUFU.TANH R154, R154 ;  /* 0x0000009a009a7308 */ /* 0x000e220000002400 */
[----:B---3--:R-:W-:-:S07]  /*13230*/  IMAD.IADD R183, R224, 0x1, R181 ;  /* 0x00000001e0b77824 */ /* 0x008fce00078e02b5 */
[----:B------:R-:W3:Y:S01]  /*13240*/  MUFU.TANH R220, R220 ;  /* 0x000000dc00dc7308 */ /* 0x000ee20000002400 */
        /* <DEDUP_REMOVED lines=28> */
[----:B--234-:R-:W-:Y:S05]  /*13410*/  @!P5 BRA `(.L_x_2737) ;  /* 0x000000000060d947 */ /* 0x01cfea0003800000 */
[----:B------:R-:W-:Y:S01]  /*13420*/  IADD3 R181, -R23, R184, R181 ;  /* 0x000000b817b57210 */ /* 0x000fe20007ffe1b5 */
[----:B------:R-:W-:Y:S03]  /*13430*/  BSSY B1, `(.L_x_2738) ;  /* 0x0000012000017945 */ /* 0x000fe60003800000 */
[----:B------:R-:W-:-:S13]  /*13440*/  ISETP.GT.AND P1, PT, R181, -0x1, PT ;  /* 0xffffffffb500780c */ /* 0x000fda0003f24270 */
[----:B------:R-:W-:Y:S05]  /*13450*/  @P1 BRA `(.L_x_2739) ;  /* 0x0000000000241947 */ /* 0x000fea0003800000 */
[----:B------:R-:W-:Y:S01]  /*13460*/  ULDC UR4, c[0x0][0x9e4] ;  /* 0x0002790000047ab9 */ /* 0x000fe20000000800 */
[----:B------:R-:W-:Y:S01]  /*13470*/  LOP3.LUT R181, RZ, R181, RZ, 0x33, !PT ;  /* 0x000000b5ffb57212 */ /* 0x000fe200078e33ff */
[----:B------:R-:W-:-:S05]  /*13480*/  IMAD.U32 R225, RZ, RZ, UR4 ;  /* 0x00000004ffe17e24 */ /* 0x000fca000f8e00ff */
[----:B------:R-:W-:-:S13]  /*13490*/  ISETP.NE.AND P1, PT, R225, 0x1, PT ;  /* 0x00000001e100780c */ /* 0x000fda0003f25270 */
[----:B0-----:R-:W0:Y:S02]  /*134a0*/  @P1 LDC.64 R152, c[0x0][0x9e8] ;  /* 0x00027a00ff981b82 */ /* 0x001e240000000a00 */
[----:B0-----:R-:W-:-:S05]  /*134b0*/  @P1 IMAD.HI.U32 R152, R181, R152, RZ ;  /* 0x00000098b5981227 */ /* 0x001fca00078e00ff */
[----:B------:R-:W-:-:S04]  /*134c0*/  @P1 SHF.R.U32.HI R181, RZ, R153, R152 ;  /* 0x00000099ffb51219 */ /* 0x000fc80000011698 */
[----:B------:R-:W-:Y:S01]  /*134d0*/  LOP3.LUT R181, RZ, R181, RZ, 0x33, !PT ;  /* 0x000000b5ffb57212 */ /* 0x000fe200078e33ff */
[----:B------:R-:W-:Y:S06]  /*134e0*/  BRA `(.L_x_2740) ;  /* 0x0000000000187947 */ /* 0x000fec0003800000 */
.L_x_2739:
[----:B------:R-:W-:Y:S02]  /*134f0*/  ULDC UR4, c[0x0][0x9e4] ;  /* 0x0002790000047ab9 */ /* 0x000fe40000000800 */
[----:B------:R-:W-:-:S05]  /*13500*/  IMAD.U32 R225, RZ, RZ, UR4 ;  /* 0x00000004ffe17e24 */ /* 0x000fca000f8e00ff */
[----:B------:R-:W-:-:S13]  /*13510*/  ISETP.NE.AND P1, PT, R225, 0x1, PT ;  /* 0x00000001e100780c */ /* 0x000fda0003f25270 */
[----:B0-----:R-:W0:Y:S02]  /*13520*/  @P1 LDC.64 R152, c[0x0][0x9e8] ;  /* 0x00027a00ff981b82 */ /* 0x001e240000000a00 */
[----:B0-----:R-:W-:-:S05]  /*13530*/  @P1 IMAD.HI.U32 R152, R181, R152, RZ ;  /* 0x00000098b5981227 */ /* 0x001fca00078e00ff */
[----:B------:R-:W-:-:S07]  /*13540*/  @P1 SHF.R.U32.HI R181, RZ, R153, R152 ;  /* 0x00000099ffb51219 */ /* 0x000fce0000011698 */
.L_x_2740:
[----:B------:R-:W-:Y:S05]  /*13550*/  BSYNC B1 ;  /* 0x0000000000017941 */ /* 0x000fea0003800000 */
.L_x_2738:
[----:B------:R-:W-:-:S04]  /*13560*/  IMAD R181, R181, R225, -R178 ;  /* 0x000000e1b5b57224 */ /* 0x000fc800078e0ab2 */
[----:B------:R-:W-:-:S05]  /*13570*/  IMAD.IADD R181, R181, 0x1, -R189 ;  /* 0x00000001b5b57824 */ /* 0x000fca00078e0abd */
[----:B------:R-:W-:Y:S02]  /*13580*/  VIMNMX R182, R182, R181, !PT ;  /* 0x000000b5b6b67248 */ /* 0x000fe40007fe0100 */
[----:B------:R-:W-:-:S07]  /*13590*/  VIADDMNMX R183, R181, R225, R183, PT ;  /* 0x000000e1b5b77246 */ /* 0x000fce00038001b7 */
.L_x_2737:
[----:B------:R-:W-:Y:S01]  /*135a0*/  ISETP.GT.AND P1, PT, R12, -0x1, PT ;  /* 0xffffffff0c00780c */ /* 0x000fe20003f24270 */
[----:B------:R-:W2:Y:S03]  /*135b0*/  SHFL.IDX PT, R13, R13, 0x1, 0x1c1f ;  /* 0x003c1f000d0d7f89 */ /* 0x000ea600000e0000 */
[C---:B------:R-:W-:Y:S02]  /*135c0*/  ISETP.GT.AND P2, PT, R182.reuse, RZ, P1 ;  /* 0x000000ffb600720c */ /* 0x040fe40000f44270 */
[C---:B------:R-:W-:Y:S02]  /*135d0*/  ISETP.GT.AND P6, PT, R182.reuse, 0x1, P1 ;  /* 0x00000001b600780c */ /* 0x040fe40000fc4270 */
[----:B------:R-:W-:Y:S02]  /*135e0*/  ISETP.LT.OR P3, PT, R183, 0x1, P2 ;  /* 0x00000001b700780c */ /* 0x000fe40001761670 */
[----:B------:R-:W-:-:S02]  /*135f0*/  ISETP.GT.AND P2, PT, R182, 0x8, P1 ;  /* 0x00000008b600780c */ /* 0x000fc40000f44270 */
[----:B0-----:R-:W-:Y:S02]  /*13600*/  FSEL R181, R20, -INF , !P3 ;  /* 0xff80000014b57808 */ /* 0x001fe40005800000 */
[----:B------:R-:W-:Y:S02]  /*13610*/  ISETP.GT.AND P3, PT, R182, 0x9, P1 ;  /* 0x00000009b600780c */ /* 0x000fe40000f64270 */
[C---:B------:R-:W-:Y:S02]  /*13620*/  ISETP.LT.OR P6, PT, R183.reuse, 0x2, P6 ;  /* 0x00000002b700780c */ /* 0x040fe400037c1670 */
[C---:B------:R-:W-:Y:S02]  /*13630*/  ISETP.LT.OR P2, PT, R183.reuse, 0x9, P2 ;  /* 0x00000009b700780c */ /* 0x040fe40001741670 */
[----:B------:R-:W-:Y:S02]  /*13640*/  ISETP.LT.OR P3, PT, R183, 0xa, P3 ;  /* 0x0000000ab700780c */ /* 0x000fe40001f61670 */
[----:B------:R-:W-:-:S02]  /*13650*/  FSEL R218, R218, -INF , !P6 ;  /* 0xff800000dada7808 */ /* 0x000fc40007000000 */
[----:B------:R-:W-:Y:S01]  /*13660*/  FSEL R220, R220, -INF , !P2 ;  /* 0xff800000dcdc7808 */ /* 0x000fe20005000000 */
[--C-:B--2---:R-:W-:Y:S01]  /*13670*/  IMAD.IADD R224, R224, 0x1, R13.reuse ;  /* 0x00000001e0e07824 */ /* 0x104fe200078e020d */
        /* <DEDUP_REMOVED lines=38> */
[----:B------:R-:W-:Y:S06]  /*138e0*/  @!P5 BRA `(.L_x_2741) ;  /* 0x000000000060d947 */ /* 0x000fec0003800000 */
        /* <DEDUP_REMOVED lines=13> */
.L_x_2743:
[----:B------:R-:W-:Y:S02]  /*139c0*/  ULDC UR4, c[0x0][0x9e4] ;  /* 0x0002790000047ab9 */ /* 0x000fe40000000800 */
[----:B------:R-:W-:-:S05]  /*139d0*/  IMAD.U32 R20, RZ, RZ, UR4 ;  /* 0x00000004ff147e24 */ /* 0x000fca000f8e00ff */
[----:B------:R-:W-:-:S13]  /*139e0*/  ISETP.NE.AND P2, PT, R20, 0x1, PT ;  /* 0x000000011400780c */ /* 0x000fda0003f45270 */
[----:B------:R-:W0:Y:S02]  /*139f0*/  @P2 LDC.64 R152, c[0x0][0x9e8] ;  /* 0x00027a00ff982b82 */ /* 0x000e240000000a00 */
[----:B0-----:R-:W-:-:S05]  /*13a00*/  @P2 IMAD.HI.U32 R152, R13, R152, RZ ;  /* 0x000000980d982227 */ /* 0x001fca00078e00ff */
[----:B------:R-:W-:-:S07]  /*13a10*/  @P2 SHF.R.U32.HI R13, RZ, R153, R152 ;  /* 0x00000099ff0d2219 */ /* 0x000fce0000011698 */
.L_x_2744:
[----:B------:R-:W-:Y:S05]  /*13a20*/  BSYNC B1 ;  /* 0x0000000000017941 */ /* 0x000fea0003800000 */
.L_x_2742:
[----:B------:R-:W-:-:S04]  /*13a30*/  IMAD R13, R13, R20, -R178 ;  /* 0x000000140d0d7224 */ /* 0x000fc800078e0ab2 */
[----:B------:R-:W-:-:S05]  /*13a40*/  IMAD.IADD R13, R13, 0x1, -R189 ;  /* 0x000000010d0d7824 */ /* 0x000fca00078e0abd */
[----:B------:R-:W-:Y:S02]  /*13a50*/  VIMNMX R223, R223, R13, !PT ;  /* 0x0000000ddfdf7248 */ /* 0x000fe40007fe0100 */
[----:B------:R-:W-:-:S07]  /*13a60*/  VIADDMNMX R224, R13, R20, R224, PT ;  /* 0x000000140de07246 */ /* 0x000fce00038001e0 */
.L_x_2741:
[----:B------:R-:W-:Y:S01]  /*13a70*/  FMNMX.FTZ R13, R181, R213, !PT ;  /* 0x000000d5b50d7209 */ /* 0x000fe20007810000 */
[----:B------:R-:W-:Y:S01]  /*13a80*/  ULDC UR4, c[0x0][0x988] ;  /* 0x0002620000047ab9 */ /* 0x000fe20000000800 */
[----:B------:R-:W-:Y:S02]  /*13a90*/  ISETP.GT.AND P6, PT, R223, 0x9, P1 ;  /* 0x00000009df00780c */ /* 0x000fe40000fc4270 */
[----:B------:R-:W-:Y:S02]  /*13aa0*/  FMNMX.FTZ R13, R218, R13, !PT ;  /* 0x0000000dda0d7209 */ /* 0x000fe40007810000 */
[----:B------:R-:W-:Y:S02]  /*13ab0*/  ISETP.LT.OR P6, PT, R224, 0xa, P6 ;  /* 0x0000000ae000780c */ /* 0x000fe400037c1670 */
[----:B------:R-:W-:Y:S02]  /*13ac0*/  FMNMX.FTZ R13, R220, R13, !PT ;  /* 0x0000000ddc0d7209 */ /* 0x000fe40007810000 */
[----:B------:R-:W-:-:S02]  /*13ad0*/  FSEL R156, R156, -INF , !P6 ;  /* 0xff8000009c9c7808 */ /* 0x000fc40007000000 */
[----:B------:R-:W-:Y:S02]  /*13ae0*/  FMNMX.FTZ R13, R221, R13, !PT ;  /* 0x0000000ddd0d7209 */ /* 0x000fe40007810000 */
        /* <DEDUP_REMOVED lines=14> */
[----:B------:R-:W-:Y:S02]  /*13bd0*/  ISETP.GT.AND P3, PT, R223, 0x1, P1 ;  /* 0x00000001df00780c */ /* 0x000fe40000f64270 */
[----:B------:R-:W-:Y:S02]  /*13be0*/  FMNMX.FTZ R13, R173, R13, !PT ;  /* 0x0000000dad0d7209 */ /* 0x000fe40007810000 */
[----:B------:R-:W-:-:S02]  /*13bf0*/  ISETP.LT.OR P6, PT, R224, 0x1, P6 ;  /* 0x00000001e000780c */ /* 0x000fc400037c1670 */
[----:B------:R-:W-:Y:S02]  /*13c00*/  FMNMX.FTZ R13, R175, R13, !PT ;  /* 0x0000000daf0d7209 */ /* 0x000fe40007810000 */
[----:B------:R-:W-:Y:S02]  /*13c10*/  ISETP.LT.OR P3, PT, R224, 0x2, P3 ;  /* 0x00000002e000780c */ /* 0x000fe40001f61670 */
[----:B------:R-:W-:Y:S02]  /*13c20*/  FMNMX.FTZ R13, R177, R13, !PT ;  /* 0x0000000db10d7209 */ /* 0x000fe40007810000 */
[----:B------:R-:W-:Y:S02]  /*13c30*/  FSEL R178, R15, -INF , !P6 ;  /* 0xff8000000fb27808 */ /* 0x000fe40007000000 */
[----:B------:R-:W-:Y:S02]  /*13c40*/  FMNMX.FTZ R13, R179, R13, !PT ;  /* 0x0000000db30d7209 */ /* 0x000fe40007810000 */
[----:B------:R-:W-:-:S02]  /*13c50*/  FSEL R154, R154, -INF , !P3 ;  /* 0xff8000009a9a7808 */ /* 0x000fc40005800000 */
[----:B------:R-:W-:Y:S02]  /*13c60*/  FMNMX.FTZ R13, R180, R13, !PT ;  /* 0x0000000db40d7209 */ /* 0x000fe40007810000 */
[----:B------:R-:W-:Y:S02]  /*13c70*/  FMNMX.FTZ R15, R178, R211, !PT ;  /* 0x000000d3b20f7209 */ /* 0x000fe40007810000 */
[C---:B------:R-:W-:Y:S01]  /*13c80*/  ISETP.GT.AND P3, PT, R223.reuse, 0x10, P1 ;  /* 0x00000010df00780c */ /* 0x040fe20000f64270 */
[----:B------:R-:W0:Y:S01]  /*13c90*/  SHFL.BFLY PT, R20, R13, 0x2, 0x1f ;  /* 0x0c401f000d147f89 */ /* 0x000e2200000e0000 */
[----:B------:R-:W-:Y:S02]  /*13ca0*/  FMNMX.FTZ R15, R154, R15, !PT ;  /* 0x0000000f9a0f7209 */ /* 0x000fe40007810000 */
[----:B------:R-:W-:Y:S02]  /*13cb0*/  ISETP.LT.OR P3, PT, R224, 0x11, P3 ;  /* 0x00000011e000780c */ /* 0x000fe40001f61670 */
[----:B------:R-:W-:-:S02]  /*13cc0*/  ISETP.GT.AND P6, PT, R223, 0x38, P1 ;  /* 0x00000038df00780c */ /* 0x000fc40000fc4270 */
[----:B------:R-:W-:Y:S02]  /*13cd0*/  FSEL R157, R157, -INF , !P3 ;  /* 0xff8000009d9d7808 */ /* 0x000fe40005800000 */
[----:B------:R-:W-:Y:S02]  /*13ce0*/  ISETP.GT.AND P3, PT, R223, 0x19, P1 ;  /* 0x00000019df00780c */ /* 0x000fe40000f64270 */
[C---:B------:R-:W-:Y:S02]  /*13cf0*/  ISETP.LT.OR P6, PT, R224.reuse, 0x39, P6 ;  /* 0x00000039e000780c */ /* 0x040fe400037c1670 */
[----:B------:R-:W-:Y:S02]  /*13d00*/  ISETP.LT.OR P3, PT, R224, 0x1a, P3 ;  /* 0x0000001ae000780c */ /* 0x000fe40001f61670 */
[----:B------:R-:W-:Y:S02]  /*13d10*/  FSEL R174, R174, -INF , !P6 ;  /* 0xff800000aeae7808 */ /* 0x000fe40007000000 */
[----:B------:R-:W-:-:S02]  /*13d20*/  FSEL R161, R161, -INF , !P3 ;  /* 0xff800000a1a17808 */ /* 0x000fc40005800000 */
[----:B------:R-:W-:-:S04]  /*13d30*/  ISETP.GT.AND P3, PT, R223, 0x28, P1 ;  /* 0x00000028df00780c */ /* 0x000fc80000f64270 */
[----:B------:R-:W-:Y:S02]  /*13d40*/  ISETP.LT.OR P3, PT, R224, 0x29, P3 ;  /* 0x00000029e000780c */ /* 0x000fe40001f61670 */
[----:B0-----:R-:W-:Y:S02]  /*13d50*/  FMNMX.FTZ R13, R13, R20, !PT ;  /* 0x000000140d0d7209 */ /* 0x001fe40007810000 */
[----:B------:R-:W-:Y:S02]  /*13d60*/  FSEL R166, R166, -INF , !P3 ;  /* 0xff800000a6a67808 */ /* 0x000fe40005800000 */
[----:B------:R-:W-:Y:S01]  /*13d70*/  ISETP.GT.AND P3, PT, R223, 0x30, P1 ;  /* 0x00000030df00780c */ /* 0x000fe20000f64270 */
[----:B------:R-:W0:Y:S03]  /*13d80*/  SHFL.BFLY PT, R20, R13, 0x1, 0x1f ;  /* 0x0c201f000d147f89 */ /* 0x000e2600000e0000 */
[----:B------:R-:W-:-:S04]  /*13d90*/  ISETP.LT.OR P3, PT, R224, 0x31, P3 ;  /* 0x00000031e000780c */ /* 0x000fc80001f61670 */
[----:B------:R-:W-:Y:S02]  /*13da0*/  FSEL R170, R170, -INF , !P3 ;  /* 0xff800000aaaa7808 */ /* 0x000fe40005800000 */
[----:B0-----:R-:W-:Y:S01]  /*13db0*/  FMNMX.FTZ R13, R13, R20, !PT ;  /* 0x000000140d0d7209 */ /* 0x001fe20007810000 */
[----:B------:R-:W-:-:S03]  /*13dc0*/  IMAD.U32 R20, RZ, RZ, UR4 ;  /* 0x00000004ff147e24 */ /* 0x000fc6000f8e00ff */
[C---:B------:R-:W-:Y:S01]  /*13dd0*/  FSETP.NEU.FTZ.AND P2, PT, R13.reuse, -INF , PT ;  /* 0xff8000000d00780b */ /* 0x040fe20003f5d000 */
[----:B------:R-:W-:-:S03]  /*13de0*/  FMUL.FTZ R153, R13, R20 ;  /* 0x000000140d997220 */ /* 0x000fc60000410000 */
[----:B------:R-:W-:Y:S02]  /*13df0*/  FSEL R152, R13, RZ, P2 ;  /* 0x000000ff0d987208 */ /* 0x000fe40001000000 */
[----:B------:R-:W-:Y:S02]  /*13e00*/  FSEL R153, R153, RZ, P2 ;  /* 0x000000ff99997208 */ /* 0x000fe40001000000 */
[----:B------:R-:W-:Y:S01]  /*13e10*/  ISETP.GT.AND P2, PT, R223, 0x8, P1 ;  /* 0x00000008df00780c */ /* 0x000fe20000f44270 */
[----:B------:R-:W-:Y:S02]  /*13e20*/  FADD.FTZ R152, -R152, R213 ;  /* 0x000000d598987221 */ /* 0x000fe40000010100 */
[-CC-:B------:R-:W-:Y:S01]  /*13e30*/  FFMA.FTZ R181, R181, R20.reuse, -R153.reuse ;  /* 0x00000014b5b57223 */ /* 0x180fe20000010899 */
[----:B------:R-:W-:Y:S01]  /*13e40*/  ISETP.LT.OR P2, PT, R224, 0x9, P2 ;  /* 0x00000009e000780c */ /* 0x000fe20001741670 */
[-CC-:B------:R-:W-:Y:S01]  /*13e50*/  FFMA.FTZ R218, R218, R20.reuse, -R153.reuse ;  /* 0x00000014dada7223 */ /* 0x180fe20000010899 */
[-CC-:B------:R-:W-:Y:S01]  /*13e60*/  FFMA.FTZ R220, R220, R20.reuse, -R153.reuse ;  /* 0x00000014dcdc7223 */ /* 0x180fe20000010899 */
[-CC-:B------:R-:W-:Y:S01]  /*13e70*/  FFMA.FTZ R221, R221, R20.reuse, -R153.reuse ;  /* 0x00000014dddd7223 */ /* 0x180fe20000010899 */
[----:B------:R-:W-:Y:S01]  /*13e80*/  FSEL R155, R155, -INF , !P2 ;  /* 0xff8000009b9b7808 */ /* 0x000fe20005000000 */
[-CC-:B------:R-:W-:Y:S01]  /*13e90*/  FFMA.FTZ R160, R160, R20.reuse, -R153.reuse ;  /* 0x00000014a0a07223 */ /* 0x180fe20000010899 */
[----:B------:R-:W-:Y:S01]  /*13ea0*/  ISETP.GT.AND P2, PT, R223, 0x11, P1 ;  /* 0x00000011df00780c */ /* 0x000fe20000f44270 */
[-CC-:B------:R-:W-:Y:S01]  /*13eb0*/  FFMA.FTZ R222, R222, R20.reuse, -R153.reuse ;  /* 0x00000014dede7223 */ /* 0x180fe20000010899 */
[----:B------:R-:W-:Y:S01]  /*13ec0*/  FMNMX.FTZ R15, R155, R15, !PT ;  /* 0x0000000f9b0f7209 */ /* 0x000fe20007810000 */
[-CC-:B------:R-:W-:Y:S01]  /*13ed0*/  FFMA.FTZ R163, R163, R20.reuse, -R153.reuse ;  /* 0x00000014a3a37223 */ /* 0x180fe20000010899 */
[----:B------:R-:W-:Y:S01]  /*13ee0*/  ISETP.LT.OR P2, PT, R224, 0x12, P2 ;  /* 0x00000012e000780c */ /* 0x000fe20001741670 */
[-CC-:B------:R-:W-:Y:S01]  /*13ef0*/  FFMA.FTZ R165, R165, R20.reuse, -R153.reuse ;  /* 0x00000014a5a57223 */ /* 0x180fe20000010899 */
[----:B------:R-:W-:Y:S01]  /*13f00*/  FMNMX.FTZ R15, R156, R15, !PT ;  /* 0x0000000f9c0f7209 */ /* 0x000fe20007810000 */
[-CC-:B------:R-:W-:Y:S01]  /*13f10*/  FFMA.FTZ R167, R167, R20.reuse, -R153.reuse ;  /* 0x00000014a7a77223 */ /* 0x180fe20000010899 */
[----:B------:R-:W-:Y:S01]  /*13f20*/  FSEL R158, R158, -INF , !P2 ;  /* 0xff8000009e9e7808 */ /* 0x000fe20005000000 */
[-CC-:B------:R-:W-:Y:S01]  /*13f30*/  FFMA.FTZ R169, R169, R20.reuse, -R153.reuse ;  /* 0x00000014a9a97223 */ /* 0x180fe20000010899 */
[----:B------:R-:W-:Y:S01]  /*13f40*/  FMNMX.FTZ R15, R157, R15, !PT ;  /* 0x0000000f9d0f7209 */ /* 0x000fe20007810000 */
        /* <DEDUP_REMOVED lines=10> */
[----:B------:R-:W-:Y:S01]  /*13ff0*/  FFMA.FTZ R153, R180, R20, -R153 ;  /* 0x00000014b4997223 */ /* 0x000fe20000010899 */
[----:B------:R-:W-:Y:S01]  /*14000*/  FMNMX.FTZ R15, R161, R15, !PT ;  /* 0x0000000fa10f7209 */ /* 0x000fe20007810000 */
[----:B------:R-:W-:Y:S01]  /*14010*/  MUFU.EX2 R181, R181 ;  /* 0x000000b500b57308 */ /* 0x000fe20000000800 */
[----:B------:R-:W-:-:S02]  /*14020*/  ISETP.GT.AND P2, PT, R223, 0x29, P1 ;  /* 0x00000029df00780c */ /* 0x000fc40000f44270 */
[----:B------:R-:W-:Y:S02]  /*14030*/  FMNMX.FTZ R15, R162, R15, !PT ;  /* 0x0000000fa20f7209 */ /* 0x000fe40007810000 */
[----:B------:R-:W-:Y:S02]  /*14040*/  ISETP.LT.OR P2, PT, R224, 0x2a, P2 ;  /* 0x0000002ae000780c */ /* 0x000fe40001741670 */
[----:B------:R-:W-:Y:S01]  /*14050*/  FMNMX.FTZ R15, R164, R15, !PT ;  /* 0x0000000fa40f7209 */ /* 0x000fe20007810000 */
[----:B------:R-:W-:Y:S01]  /*14060*/  MUFU.EX2 R182, R169 ;  /* 0x000000a900b67308 */ /* 0x000fe20000000800 */
[----:B------:R-:W-:Y:S02]  /*14070*/  FSEL R168, R168, -INF , !P2 ;  /* 0xff800000a8a87808 */ /* 0x000fe40005000000 */
[----:B------:R-:W-:Y:S02]  /*14080*/  ISETP.GT.AND P2, PT, R223, 0x31, P1 ;  /* 0x00000031df00780c */ /* 0x000fe40000f44270 */
[----:B------:R-:W-:-:S02]  /*14090*/  FMNMX.FTZ R15, R166, R15, !PT ;  /* 0x0000000fa60f7209 */ /* 0x000fc40007810000 */
[----:B------:R-:W-:Y:S01]  /*140a0*/  ISETP.LT.OR P2, PT, R224, 0x32, P2 ;  /* 0x00000032e000780c */ /* 0x000fe20001741670 */
[----:B------:R-:W-:Y:S01]  /*140b0*/  MUFU.EX2 R218, R218 ;  /* 0x000000da00da7308 */ /* 0x000fe20000000800 */
[----:B------:R-:W-:Y:S02]  /*140c0*/  FMNMX.FTZ R15, R168, R15, !PT ;  /* 0x0000000fa80f7209 */ /* 0x000fe40007810000 */
[----:B------:R-:W-:Y:S02]  /*140d0*/  ISETP.GT.AND P1, PT, R223, 0x39, P1 ;  /* 0x00000039df00780c */ /* 0x000fe40000f24270 */
[----:B------:R-:W-:Y:S02]  /*140e0*/  FSEL R172, R172, -INF , !P2 ;  /* 0xff800000acac7808 */ /* 0x000fe40005000000 */
[----:B------:R-:W-:Y:S01]  /*140f0*/  FMNMX.FTZ R15, R170, R15, !PT ;  /* 0x0000000faa0f7209 */ /* 0x000fe20007810000 */
[----:B------:R-:W-:Y:S01]  /*14100*/  MUFU.EX2 R220, R220 ;  /* 0x000000dc00dc7308 */ /* 0x000fe20000000800 */
[----:B------:R-:W-:-:S02]  /*14110*/  ISETP.LT.OR P1, PT, R224, 0x3a, P1 ;  /* 0x0000003ae000780c */ /* 0x000fc40000f21670 */
[----:B------:R-:W-:Y:S02]  /*14120*/  FMNMX.FTZ R15, R172, R15, !PT ;  /* 0x0000000fac0f7209 */ /* 0x000fe40007810000 */
[----:B------:R-:W-:Y:S02]  /*14130*/  FSEL R176, R176, -INF , !P1 ;  /* 0xff800000b0b07808 */ /* 0x000fe40004800000 */
[----:B------:R-:W-:Y:S01]  /*14140*/  FMNMX.FTZ R15, R174, R15, !PT ;  /* 0x0000000fae0f7209 */ /* 0x000fe20007810000 */
[----:B------:R-:W-:Y:S01]  /*14150*/  MUFU.EX2 R221, R221 ;  /* 0x000000dd00dd7308 */ /* 0x000fe20000000800 */
[----:B------:R-:W-:Y:S02]  /*14160*/  ISETP.NE.AND P2, PT, R197, RZ, PT ;  /* 0x000000ffc500720c */ /* 0x000fe40003f45270 */
[----:B------:R-:W-:-:S05]  /*14170*/  FMNMX.FTZ R15, R176, R15, !PT ;  /* 0x0000000fb00f7209 */ /* 0x000fca0007810000 */
[----:B------:R-:W0:Y:S01]  /*14180*/  SHFL.BFLY PT, R180, R15, 0x2, 0x1f ;  /* 0x0c401f000fb47f89 */ /* 0x000e2200000e0000 */
        /* <DEDUP_REMOVED lines=11> */
[----:B------:R0:W2:Y:S01]  /*14240*/  MUFU.EX2 R180, R165 ;  /* 0x000000a500b47308 */ /* 0x0000a20000000800 */
[----:B------:R-:W-:-:S05]  /*14250*/  FMUL.FTZ R223, R15, R20 ;  /* 0x000000140fdf7220 */ /* 0x000fca0000410000 */
[----:B------:R-:W-:Y:S02]  /*14260*/  FSEL R223, R223, RZ, P1 ;  /* 0x000000ffdfdf7208 */ /* 0x000fe40000800000 */
[----:B0-----:R-:W-:-:S03]  /*14270*/  FSEL R165, R15, RZ, P1 ;  /* 0x000000ff0fa57208 */ /* 0x001fc60000800000 */
[-CC-:B------:R-:W-:Y:S01]  /*14280*/  FFMA.FTZ R178, R178, R20.reuse, -R223.reuse ;  /* 0x00000014b2b27223 */ /* 0x180fe200000108df */
[-CC-:B------:R-:W-:Y:S01]  /*14290*/  FFMA.FTZ R183, R154, R20.reuse, -R223.reuse ;  /* 0x000000149ab77223 */ /* 0x180fe200000108df */
[-C--:B------:R-:W-:Y:S01]  /*142a0*/  FFMA.FTZ R155, R155, R20.reuse, -R223 ;  /* 0x000000149b9b7223 */ /* 0x080fe200000108df */
[----:B------:R-:W-:Y:S01]  /*142b0*/  FADD.FTZ R211, -R165, R211 ;  /* 0x000000d3a5d37221 */ /* 0x000fe20000010100 */
[-C--:B------:R-:W-:Y:S01]  /*142c0*/  FMUL.FTZ R165, R152, R20.reuse ;  /* 0x0000001498a57220 */ /* 0x080fe20000410000 */
[-CC-:B------:R-:W-:Y:S01]  /*142d0*/  FFMA.FTZ R157, R157, R20.reuse, -R223.reuse ;  /* 0x000000149d9d7223 */ /* 0x180fe200000108df */
[----:B------:R-:W-:Y:S01]  /*142e0*/  MUFU.EX2 R178, R178 ;  /* 0x000000b200b27308 */ /* 0x000fe20000000800 */
[-C--:B------:R-:W-:Y:S01]  /*142f0*/  FMUL.FTZ R169, R211, R20.reuse ;  /* 0x00000014d3a97220 */ /* 0x080fe20000410000 */
[-CC-:B------:R-:W-:Y:S01]  /*14300*/  FFMA.FTZ R211, R156, R20.reuse, -R223.reuse ;  /* 0x000000149cd37223 */ /* 0x180fe200000108df */
[-CC-:B------:R-:W-:Y:S01]  /*14310*/  FFMA.FTZ R213, R158, R20.reuse, -R223.reuse ;  /* 0x000000149ed57223 */ /* 0x180fe200000108df */
[-CC-:B------:R-:W-:Y:S01]  /*14320*/  FFMA.FTZ R159, R159, R20.reuse, -R223.reuse ;  /* 0x000000149f9f7223 */ /* 0x180fe200000108df */
[----:B------:R-:W-:Y:S01]  /*14330*/  FFMA.FTZ R161, R161, R20, -R223 ;  /* 0x00000014a1a17223 */ /* 0x000fe200000108df */
[----:B------:R-:W-:-:S02]  /*14340*/  @!P2 IMAD R152, R217, 0x40, R194 ;  /* 0x00000040d998a824 */ /* 0x000fc400078e02c2 */
[-CC-:B------:R-:W-:Y:S01]  /*14350*/  FFMA.FTZ R217, R162, R20.reuse, -R223.reuse ;  /* 0x00000014a2d97223 */ /* 0x180fe200000108df */
[----:B------:R-:W0:Y:S01]  /*14360*/  MUFU.EX2 R165, R165 ;  /* 0x000000a500a57308 */ /* 0x000e220000000800 */
[-CC-:B------:R-:W-:Y:S01]  /*14370*/  FFMA.FTZ R224, R164, R20.reuse, -R223.reuse ;  /* 0x00000014a4e07223 */ /* 0x180fe200000108df */
[-CC-:B------:R-:W-:Y:S01]  /*14380*/  FFMA.FTZ R225, R166, R20.reuse, -R223.reuse ;  /* 0x00000014a6e17223 */ /* 0x180fe200000108df */
[-CC-:B------:R-:W-:Y:S01]  /*14390*/  FFMA.FTZ R168, R168, R20.reuse, -R223.reuse ;  /* 0x00000014a8a87223 */ /* 0x180fe200000108df */
[----:B--2---:R-:W-:Y:S01]  /*143a0*/  F2FP.BF16.F32.PACK_AB R158, R180, R163 ;  /* 0x000000a3b49e723e */ /* 0x004fe200000010ff */
[----:B------:R-:W-:Y:S02]  /*143b0*/  @!P2 IMAD R152, R152, 0x4, R2 ;  /* 0x000000049898a824 */ /* 0x000fe400078e0202 */
[-CC-:B------:R-:W-:Y:S01]  /*143c0*/  FFMA.FTZ R170, R170, R20.reuse, -R223.reuse ;  /* 0x00000014aaaa7223 */ /* 0x180fe200000108df */
[-CC-:B------:R-:W-:Y:S01]  /*143d0*/  FFMA.FTZ R172, R172, R20.reuse, -R223.reuse ;  /* 0x00000014acac7223 */ /* 0x180fe200000108df */
[----:B------:R-:W2:Y:S01]  /*143e0*/  MUFU.EX2 R169, R169 ;  /* 0x000000a900a97308 */ /* 0x000ea20000000800 */
[-CC-:B------:R-:W-:Y:S01]  /*143f0*/  FFMA.FTZ R176, R176, R20.reuse, -R223.reuse ;  /* 0x00000014b0b07223 */ /* 0x180fe200000108df */
[----:B------:R-:W-:Y:S01]  /*14400*/  FFMA.FTZ R174, R174, R20, -R223 ;  /* 0x00000014aeae7223 */ /* 0x000fe200000108df */
[----:B------:R-:W-:-:S02]  /*14410*/  F2FP.BF16.F32.PACK_AB R156, R222, R160 ;  /* 0x000000a0de9c723e */ /* 0x000fc400000010ff */
[----:B------:R-:W-:-:S03]  /*14420*/  F2FP.BF16.F32.PACK_AB R154, R221, R220 ;  /* 0x000000dcdd9a723e */ /* 0x000fc600000010ff */
[----:B------:R-:W3:Y:S01]  /*14430*/  MUFU.EX2 R183, R183 ;  /* 0x000000b700b77308 */ /* 0x000ee20000000800 */
[----:B0-----:R-:W-:Y:S01]  /*14440*/  FFMA.FTZ R3, R165, R3, R181 ;  /* 0x00000003a5037223 */ /* 0x001fe200000100b5 */
[----:B------:R0:W-:Y:S01]  /*14450*/  @!P2 STS [R152+0x28800], R165 ;  /* 0x028800a59800a388 */ /* 0x0001e20000000800 */
[-C--:B------:R-:W-:Y:S01]  /*14460*/  FMUL.FTZ R24, R24, R165.reuse ;  /* 0x000000a518187220 */ /* 0x080fe20000410000 */
[-C--:B------:R-:W-:Y:S01]  /*14470*/  FMUL.FTZ R25, R25, R165.reuse ;  /* 0x000000a519197220 */ /* 0x080fe20000410000 */
[----:B------:R-:W-:Y:S01]  /*14480*/  FADD.FTZ R3, R218, R3 ;  /* 0x00000003da037221 */ /* 0x000fe20000010000 */
[-C--:B------:R-:W-:Y:S01]  /*14490*/  FMUL.FTZ R28, R28, R165.reuse ;  /* 0x000000a51c1c7220 */ /* 0x080fe20000410000 */
[-C--:B------:R-:W-:Y:S01]  /*144a0*/  FMUL.FTZ R29, R29, R165.reuse ;  /* 0x000000a51d1d7220 */ /* 0x080fe20000410000 */
[----:B------:R-:W4:Y:S01]  /*144b0*/  MUFU.EX2 R155, R155 ;  /* 0x0000009b009b7308 */ /* 0x000f220000000800 */
[----:B--2---:R-:W-:Y:S01]  /*144c0*/  FFMA.FTZ R0, R169, R0, R178 ;  /* 0x00000000a9007223 */ /* 0x004fe200000100b2 */
[----:B------:R-:W-:Y:S01]  /*144d0*/  FADD.FTZ R3, R220, R3 ;  /* 0x00000003dc037221 */ /* 0x000fe20000010000 */
[-C--:B------:R-:W-:Y:S01]  /*144e0*/  FMUL.FTZ R32, R32, R165.reuse ;  /* 0x000000a520207220 */ /* 0x080fe20000410000 */
[-C--:B------:R-:W-:Y:S01]  /*144f0*/  FMUL.FTZ R33, R33, R165.reuse ;  /* 0x000000a521217220 */ /* 0x080fe20000410000 */
[-C--:B------:R-:W-:Y:S01]  /*14500*/  FMUL.FTZ R36, R36, R165.reuse ;  /* 0x000000a524247220 */ /* 0x080fe20000410000 */
[----:B------:R-:W-:Y:S01]  /*14510*/  FADD.FTZ R3, R221, R3 ;  /* 0x00000003dd037221 */ /* 0x000fe20000010000 */
[-C--:B------:R-:W-:Y:S01]  /*14520*/  FMUL.FTZ R37, R37, R165.reuse ;  /* 0x000000a525257220 */ /* 0x080fe20000410000 */
[----:B------:R-:W2:Y:S01]  /*14530*/  MUFU.EX2 R211, R211 ;  /* 0x000000d300d37308 */ /* 0x000ea20000000800 */
[----:B---3--:R-:W-:Y:S01]  /*14540*/  FADD.FTZ R0, R183, R0 ;  /* 0x00000000b7007221 */ /* 0x008fe20000010000 */
        /* <DEDUP_REMOVED lines=11> */
[-C--:B------:R-:W-:Y:S01]  /*14600*/  FMUL.FTZ R52, R52, R165.reuse ;  /* 0x000000a534347220 */ /* 0x080fe20000410000 */
[----:B------:R-:W-:Y:S01]  /*14610*/  FADD.FTZ R3, R180, R3 ;  /* 0x00000003b4037221 */ /* 0x000fe20000010000 */
[-C--:B------:R-:W-:Y:S01]  /*14620*/  FMUL.FTZ R53, R53, R165.reuse ;  /* 0x000000a535357220 */ /* 0x080fe20000410000 */
[----:B------:R-:W4:Y:S01]  /*14630*/  MUFU.EX2 R213, R213 ;  /* 0x000000d500d57308 */ /* 0x000f220000000800 */
[----:B--2---:R-:W-:Y:S01]  /*14640*/  FADD.FTZ R0, R211, R0 ;  /* 0x00000000d3007221 */ /* 0x004fe20000010000 */
        /* <DEDUP_REMOVED lines=15> */
[----:B----4-:R-:W-:Y:S01]  /*14740*/  FADD.FTZ R0, R213, R0 ;  /* 0x00000000d5007221 */ /* 0x010fe20000010000 */
[-C--:B------:R-:W-:Y:S01]  /*14750*/  FMUL.FTZ R76, R76, R165.reuse ;  /* 0x000000a54c4c7220 */ /* 0x080fe20000410000 */
[-C--:B------:R-:W-:Y:S01]  /*14760*/  FMUL.FTZ R77, R77, R165.reuse ;  /* 0x000000a54d4d7220 */ /* 0x080fe20000410000 */
[-C--:B------:R-:W-:Y:S01]  /*14770*/  FMUL.FTZ R80, R80, R165.reuse ;  /* 0x000000a550507220 */ /* 0x080fe20000410000 */
[-C--:B------:R-:W-:Y:S01]  /*14780*/  FMUL.FTZ R81, R81, R165.reuse ;  /* 0x000000a551517220 */ /* 0x080fe20000410000 */
[-C--:B------:R-:W-:Y:S01]  /*14790*/  FMUL.FTZ R84, R84, R165.reuse ;  /* 0x000000a554547220 */ /* 0x080fe20000410000 */
[-C--:B------:R-:W-:Y:S01]  /*147a0*/  FMUL.FTZ R85, R85, R165.reuse ;  /* 0x000000a555557220 */ /* 0x080fe20000410000 */
[----:B------:R-:W4:Y:S01]  /*147b0*/  MUFU.EX2 R217, R217 ;  /* 0x000000d900d97308 */ /* 0x000f220000000800 */
        /* <DEDUP_REMOVED lines=16> */
[-C--:B------:R-:W-:Y:S01]  /*148c0*/  FMUL.FTZ R112, R112, R165.reuse ;  /* 0x000000a570707220 */ /* 0x080fe20000410000 */
[-C--:B------:R-:W-:Y:S01]  /*148d0*/  FMUL.FTZ R113, R113, R165.reuse ;  /* 0x000000a571717220 */ /* 0x080fe20000410000 */
[-C--:B------:R-:W-:Y:S01]  /*148e0*/  FMUL.FTZ R116, R116, R165.reuse ;  /* 0x000000a574747220 */ /* 0x080fe20000410000 */
[-C--:B------:R-:W-:Y:S01]  /*148f0*/  FMUL.FTZ R117, R117, R165.reuse ;  /* 0x000000a575757220 */ /* 0x080fe20000410000 */
[-C--:B------:R-:W-:Y:S01]  /*14900*/  FMUL.FTZ R120, R120, R165.reuse ;  /* 0x000000a578787220 */ /* 0x080fe20000410000 */
[-C--:B------:R-:W-:Y:S01]  /*14910*/  FMUL.FTZ R121, R121, R165.reuse ;  /* 0x000000a579797220 */ /* 0x080fe20000410000 */
[-C--:B------:R-:W-:Y:S01]  /*14920*/  FMUL.FTZ R124, R124, R165.reuse ;  /* 0x000000a57c7c7220 */ /* 0x080fe20000410000 */
[----:B------:R-:W5:Y:S01]  /*14930*/  MUFU.EX2 R163, R225 ;  /* 0x000000e100a37308 */ /* 0x000f620000000800 */
        /* <DEDUP_REMOVED lines=13> */
[----:B------:R-:W-:Y:S01]  /*14a10*/  FMUL.FTZ R149, R149, R165 ;  /* 0x000000a595957220 */ /* 0x000fe20000410000 */
[----:B----4-:R-:W-:Y:S01]  /*14a20*/  FADD.FTZ R0, R217, R0 ;  /* 0x00000000d9007221 */ /* 0x010fe20000010000 */
[----:B------:R-:W4:Y:S01]  /*14a30*/  MUFU.EX2 R168, R168 ;  /* 0x000000a800a87308 */ /* 0x000f220000000800 */
[----:B--2---:R-:W-:Y:S01]  /*14a40*/  FADD.FTZ R3, R162, R3 ;  /* 0x00000003a2037221 */ /* 0x004fe20000010000 */
[----:B------:R2:W-:Y:S01]  /*14a50*/  @!P2 STS [R152+0x28820], R169 ;  /* 0x028820a99800a388 */ /* 0x0005e20000000800 */
[----:B---3--:R-:W-:Y:S01]  /*14a60*/  FADD.FTZ R0, R224, R0 ;  /* 0x00000000e0007221 */ /* 0x008fe20000010000 */
[----:B------:R-:W-:Y:S01]  /*14a70*/  F2FP.BF16.F32.PACK_AB R160, R182, R167 ;  /* 0x000000a7b6a0723e */ /* 0x000fe200000010ff */
[----:B------:R-:W-:Y:S01]  /*14a80*/  FADD.FTZ R3, R173, R3 ;  /* 0x00000003ad037221 */ /* 0x000fe20000010000 */
[----:B------:R-:W-:Y:S01]  /*14a90*/  F2FP.BF16.F32.PACK_AB R155, R211, R155 ;  /* 0x0000009bd39b723e */ /* 0x000fe200000010ff */
[----:B-----5:R-:W-:Y:S01]  /*14aa0*/  FADD.FTZ R0, R163, R0 ;  /* 0x00000000a3007221 */ /* 0x020fe20000010000 */
[----:B0-----:R-:W0:Y:S01]  /*14ab0*/  MUFU.EX2 R165, R170 ;  /* 0x000000aa00a57308 */ /* 0x001e220000000800 */
[----:B-1----:R-:W-:Y:S01]  /*14ac0*/  FADD.FTZ R3, R164, R3 ;  /* 0x00000003a4037221 */ /* 0x002fe20000010000 */
[----:B------:R-:W-:Y:S01]  /*14ad0*/  F2FP.BF16.F32.PACK_AB R157, R213, R157 ;  /* 0x0000009dd59d723e */ /* 0x000fe200000010ff */
[----:B------:R-:W-:Y:S01]  /*14ae0*/  FMUL.FTZ R26, R26, R169 ;  /* 0x000000a91a1a7220 */ /* 0x000fe20000410000 */
[----:B--2---:R-:W-:Y:S01]  /*14af0*/  F2FP.BF16.F32.PACK_AB R152, R218, R181 ;  /* 0x000000b5da98723e */ /* 0x004fe200000010ff */
[----:B------:R-:W-:Y:S01]  /*14b00*/  FADD.FTZ R3, R177, R3 ;  /* 0x00000003b1037221 */ /* 0x000fe20000010000 */
[----:B------:R-:W-:Y:S01]  /*14b10*/  F2FP.BF16.F32.PACK_AB R159, R161, R159 ;  /* 0x0000009fa19f723e */ /* 0x000fe200000010ff */
[-C--:B------:R-:W-:Y:S01]  /*14b20*/  FMUL.FTZ R27, R27, R169.reuse ;  /* 0x000000a91b1b7220 */ /* 0x080fe20000410000 */
[----:B------:R-:W1:Y:S01]  /*14b30*/  MUFU.EX2 R166, R179 ;  /* 0x000000b300a67308 */ /* 0x000e620000000800 */
[----:B----4-:R-:W-:Y:S01]  /*14b40*/  FADD.FTZ R0, R168, R0 ;  /* 0x00000000a8007221 */ /* 0x010fe20000010000 */
[----:B------:R-:W-:Y:S01]  /*14b50*/  F2FP.BF16.F32.PACK_AB R162, R173, R162 ;  /* 0x000000a2ada2723e */ /* 0x000fe200000010ff */
[----:B------:R-:W-:Y:S01]  /*14b60*/  FMUL.FTZ R30, R30, R169 ;  /* 0x000000a91e1e7220 */ /* 0x000fe20000410000 */
[----:B------:R-:W-:Y:S01]  /*14b70*/  F2FP.BF16.F32.PACK_AB R161, R224, R217 ;  /* 0x000000d9e0a1723e */ /* 0x000fe200000010ff */
[----:B------:R-:W-:Y:S01]  /*14b80*/  FMUL.FTZ R31, R31, R169 ;  /* 0x000000a91f1f7220 */ /* 0x000fe20000410000 */
[----:B------:R-:W-:Y:S01]  /*14b90*/  F2FP.BF16.F32.PACK_AB R163, R168, R163 ;  /* 0x000000a3a8a3723e */ /* 0x000fe200000010ff */
[-C--:B------:R-:W-:Y:S01]  /*14ba0*/  FMUL.FTZ R34, R34, R169.reuse ;  /* 0x000000a922227220 */ /* 0x080fe20000410000 */
[----:B------:R-:W2:Y:S01]  /*14bb0*/  MUFU.EX2 R172, R172 ;  /* 0x000000ac00ac7308 */ /* 0x000ea20000000800 */
[----:B0-----:R-:W-:Y:S01]  /*14bc0*/  FADD.FTZ R0, R165, R0 ;  /* 0x00000000a5007221 */ /* 0x001fe20000010000 */
        /* <DEDUP_REMOVED lines=8> */
[----:B------:R-:W-:Y:S01]  /*14c50*/  F2FP.BF16.F32.PACK_AB R166, R153, R166 ;  /* 0x000000a699a6723e */ /* 0x000fe200000010ff */
[-C--:B------:R-:W-:Y:S01]  /*14c60*/  FMUL.FTZ R46, R46, R169.reuse ;  /* 0x000000a92e2e7220 */ /* 0x080fe20000410000 */
[-C--:B------:R-:W-:Y:S01]  /*14c70*/  FMUL.FTZ R47, R47, R169.reuse ;  /* 0x000000a92f2f7220 */ /* 0x080fe20000410000 */
[----:B------:R-:W-:Y:S01]  /*14c80*/  FADD.FTZ R3, R153, R3 ;  /* 0x0000000399037221 */ /* 0x000fe20000010000 */
[----:B------:R-:W-:Y:S01]  /*14c90*/  F2FP.BF16.F32.PACK_AB R153, R183, R178 ;  /* 0x000000b2b799723e */ /* 0x000fe200000010ff */
[----:B------:R-:W-:Y:S01]  /*14ca0*/  BAR.SYNC.DEFER_BLOCKING 0xf, 0x100 ;  /* 0x03c4000000007b1d */ /* 0x000fe20000010000 */
[----:B------:R-:W-:Y:S01]  /*14cb0*/  FMUL.FTZ R50, R50, R169 ;  /* 0x000000a932327220 */ /* 0x000fe20000410000 */
[C---:B--2---:R-:W-:Y:S01]  /*14cc0*/  FADD.FTZ R0, R172.reuse, R0 ;  /* 0x00000000ac007221 */ /* 0x044fe20000010000 */
[----:B------:R-:W-:Y:S01]  /*14cd0*/  F2FP.BF16.F32.PACK_AB R165, R172, R165 ;  /* 0x000000a5aca5723e */ /* 0x000fe200000010ff */
[-C--:B------:R-:W-:Y:S01]  /*14ce0*/  FMUL.FTZ R51, R51, R169.reuse ;  /* 0x000000a933337220 */ /* 0x080fe20000410000 */
[-C--:B------:R-:W-:Y:S01]  /*14cf0*/  FMUL.FTZ R54, R54, R169.reuse ;  /* 0x000000a936367220 */ /* 0x080fe20000410000 */
[----:B------:R-:W1:Y:S01]  /*14d00*/  MUFU.EX2 R176, R176 ;  /* 0x000000b000b07308 */ /* 0x000e620000000800 */
        /* <DEDUP_REMOVED lines=16> */
[C---:B-1----:R-:W-:Y:S01]  /*14e10*/  F2FP.BF16.F32.PACK_AB R167, R176.reuse, R167 ;  /* 0x000000a7b0a7723e */ /* 0x042fe200000010ff */
[----:B------:R0:W-:Y:S01]  /*14e20*/  STSM.16.M88.4 [R200+0x26800], R152 ;  /* 0x02680098c8007844 */ /* 0x0001e20000000200 */
[----:B------:R-:W-:Y:S01]  /*14e30*/  FADD.FTZ R0, R176, R0 ;  /* 0x00000000b0007221 */ /* 0x000fe20000010000 */
        /* <DEDUP_REMOVED lines=39> */
.L_x_2745:
[----:B------:R0:W1:Y:S01]  /*150b0*/  SYNCS.PHASECHK.TRANS64.TRYWAIT P1, [R21+URZ+0x28c50], R209 ;  /* 0x028c50d1150075a7 */ /* 0x000062000802017f */
[----:B------:R-:W-:Y:S05]  /*150c0*/  @!P0 BRA `(.L_x_2746) ;  /* 0x0000000000048947 */ /* 0x000fea0003800000 */
[----:B------:R-:W-:Y:S01]  /*150d0*/  BPT.TRAP 0x1 ;  /* 0x000000040000795c */ /* 0x000fe20000300000 */
.L_x_2746:
[----:B------:R-:W-:Y:S04]  /*150e0*/  BSSY B1, `(.L_x_2747) ;  /* 0x0000004000017945 */ /* 0x000fe80003800000 */
[----:B-1----:R-:W-:Y:S05]  /*150f0*/  @P1 BRA `(.L_x_2748) ;  /* 0x0000000000081947 */ /* 0x002fea0003800000 */
[----:B------:R-:W1:Y:S02]  /*15100*/  SYNCS.PHASECHK.TRANS64.TRYWAIT P1, [R21+URZ+0x28c50], R209 ;  /* 0x028c50d1150075a7 */ /* 0x000e64000802017f */
[----:B-1----:R-:W-:Y:S05]  /*15110*/  @!P1 BRA `(.L_x_2749) ;  /* 0x000000f400b09947 */ /* 0x002fea0003800000 */
.L_x_2748:
[----:B------:R-:W-:Y:S05]  /*15120*/  BSYNC B1 ;  /* 0x0000000000017941 */ /* 0x000fea0003800000 */
.L_x_2747:
        /* <DEDUP_REMOVED lines=8> */
[----:B------:R-:W-:Y:S01]  /*151b0*/  VIADD R152, R168, 0x80 ;  /* 0x00000080a8987836 */ /* 0x000fe20000000000 */
        /* <DEDUP_REMOVED lines=31> */
.L_x_2750:
[C---:B------:R-:W-:Y:S01]  /*153b0*/  ISETP.GT.AND P1, PT, R12.reuse, R207, PT ;  /* 0x000000cf0c00720c */ /* 0x040fe20003f24270 */
[----:B01----:R-:W-:Y:S02]  /*153c0*/  VIADD R21, R21, 0x28c60 ;  /* 0x00028c6015157836 */ /* 0x003fe40000000000 */
[----:B------:R-:W-:Y:S02]  /*153d0*/  VIADD R12, R12, 0xffffffff ;  /* 0xffffffff0c0c7836 */ /* 0x000fe40000000000 */
[----:B------:R-:W-:Y:S01]  /*153e0*/  IMAD.MOV.U32 R211, RZ, RZ, R15 ;  /* 0x000000ffffd37224 */ /* 0x000fe200078e000f */
[----:B------:R-:W-:Y:S01]  /*153f0*/  PRMT R21, R186, 0x654, R21 ;  /* 0x00000654ba157816 */ /* 0x000fe20000000015 */
[----:B------:R-:W-:Y:S02]  /*15400*/  IMAD.MOV.U32 R213, RZ, RZ, R13 ;  /* 0x000000ffffd57224 */ /* 0x000fe400078e000d */
[----:B------:R-:W-:Y:S01]  /*15410*/  IMAD.MOV.U32 R217, RZ, RZ, R17 ;  /* 0x000000ffffd97224 */ /* 0x000fe200078e0011 */
[----:B------:R0:W-:Y:S03]  /*15420*/  SYNCS.ARRIVE.TRANS64.RED.A1T0 RZ, [R21+URZ], RZ ;  /* 0x000000ff15ff79a7 */ /* 0x0001e6000810043f */
[----:B------:R-:W-:Y:S05]  /*15430*/  @P1 BRA `(.L_x_2751) ;  /* 0xffffffd400d01947 */ /* 0x000fea000383ffff */
.L_x_2730:
[----:B------:R-:W-:Y:S05]  /*15440*/  BSYNC B0 ;  /* 0x0000000000007941 */ /* 0x000fea0003800000 */
.L_x_2729:
        /* <DEDUP_REMOVED lines=100> */
[-C--:B------:R-:W-:Y:S01]  /*15a90*/  FMUL.FTZ R46, R46, R0.reuse ;  /* 0x000000002e2e7220 */ /* 0x080fe20000410000 */
        /* <DEDUP_REMOVED lines=68> */
.L_x_2605:
[----:B------:R-:W-:Y:S05]  /*15ee0*/  BSYNC B7 ;  /* 0x0000000000077941 */ /* 0x000fea0003800000 */
.L_x_2593:
[----:B------:R-:W2:Y:S08]  /*15ef0*/  S2UR UR4, SR_CgaCtaId ;  /* 0x00000000000479c3 */ /* 0x000eb00000008800 */
[----:B------:R-:W-:Y:S01]  /*15f00*/  BAR.SYNC.DEFER_BLOCKING 0x5, 0x180 ;  /* 0x0146000000007b1d */ /* 0x000fe20000010000 */
[----:B------:R-:W-:-:S05]  /*15f10*/  MOV R2, 0x400 ;  /* 0x0000040000027802 */ /* 0x000fca0000000f00 */
[----:B------:R-:W-:Y:S01]  /*15f20*/  BSSY B0, `(.L_x_2752) ;  /* 0x00004e7000007945 */ /* 0x000fe20003800000 */
[----:B--2---:R-:W-:-:S05]  /*15f30*/  IMAD.U32 R186, RZ, RZ, UR4 ;  /* 0x00000004ffba7e24 */ /* 0x004fca000f8e00ff */
[----:B------:R-:W-:-:S05]  /*15f40*/  LEA R2, R186, R2, 0x18 ;  /* 0x00000002ba027211 */ /* 0x000fca00078ec0ff */
[----:B-----5:R2:W3:Y:S01]  /*15f50*/  LDS.128 R80, [R2+0x28cd0] ;  /* 0x028cd00002507984 */ /* 0x0204e20000000c00 */
[----:B------:R-:W-:Y:S06]  /*15f60*/  BAR.ARV 0x4, 0x180 ;  /* 0x0106000000007b1d */ /* 0x000fec0000002000 */
[----:B------:R-:W-:Y:S05]  /*15f70*/  @P0 BRA `(.L_x_2753) ;  /* 0x0000003c00800947 */ /* 0x000fea0003800000 */
[----:B------:R-:W2:Y:S01]  /*15f80*/  LDL R3, [R1+0x68] ;  /* 0x0000680001037983 */ /* 0x000ea20000100800 */
[----:B------:R-:W3:Y:S01]  /*15f90*/  S2R R0, SR_SWINHI ;  /* 0x0000000000007919 */ /* 0x000ee20000002f00 */
[----:B----4-:R-:W-:Y:S01]  /*15fa0*/  F2FP.BF16.F32.PACK_AB R10, R29, R28 ;  /* 0x0000001c1d0a723e */ /* 0x010fe200000010ff */
[----:B------:R-:W-:Y:S01]  /*15fb0*/  ULDC.64 UR4, c[0x0][0xc08] ;  /* 0x0003020000047ab9 */ /* 0x000fe20000000a00 */
[----:B-1----:R-:W-:Y:S01]  /*15fc0*/  F2FP.BF16.F32.PACK_AB R11, R31, R30 ;  /* 0x0000001e1f0b723e */ /* 0x002fe200000010ff */
[----:B------:R-:W4:Y:S01]  /*15fd0*/  LDL R157, [R1+0x50] ;  /* 0x00005000019d7983 */ /* 0x000f220000100800 */
[----:B0-----:R-:W-:Y:S01]  /*15fe0*/  F2FP.BF16.F32.PACK_AB R12, R33, R32 ;  /* 0x00000020210c723e */ /* 0x001fe200000010ff */
[----:B------:R-:W-:Y:S01]  /*15ff0*/  ULDC.64 UR6, c[0x0][0xc00] ;  /* 0x0003000000067ab9 */ /* 0x000fe20000000a00 */
[----:B------:R-:W-:Y:S02]  /*16000*/  MOV R152, R2 ;  /* 0x0000000200987202 */ /* 0x000fe40000000f00 */
[----:B---3--:R-:W-:-:S02]  /*16010*/  MOV R153, R0 ;  /* 0x0000000000997202 */ /* 0x008fc40000000f00 */
[----:B------:R-:W-:Y:S02]  /*16020*/  F2FP.BF16.F32.PACK_AB R13, R35, R34 ;  /* 0x00000022230d723e */ /* 0x000fe400000010ff */
[----:B------:R-:W-:Y:S02]  /*16030*/  F2FP.BF16.F32.PACK_AB R14, R37, R36 ;  /* 0x00000024250e723e */ /* 0x000fe400000010ff */
[----:B------:R-:W-:Y:S01]  /*16040*/  F2FP.BF16.F32.PACK_AB R15, R39, R38 ;  /* 0x00000026270f723e */ /* 0x000fe200000010ff */
[----:B------:R-:W-:Y:S01]  /*16050*/  BAR.SYNC.DEFER_BLOCKING 0x1, 0x100 ;  /* 0x0044000000007b1d */ /* 0x000fe20000010000 */
[----:B--2---:R-:W-:-:S03]  /*16060*/  IMAD.WIDE R20, R3, 0x2, R152 ;  /* 0x0000000203147825 */ /* 0x004fc600078e0298 */
        /* <DEDUP_REMOVED lines=152> */
[----:B------:R-:W-:Y:S02]  /*169f0*/  IADD3 R0, P0, R20, 0x6060, RZ ;  /* 0x0000606014007810 */ /* 0x000fe40007f1e0ff */
[----:B------:R-:W-:Y:S02]  /*16a00*/  MOV R3, R8 ;  /* 0x0000000800037202 */ /* 0x000fe40000000f00 */
[----:B------:R-:W-:Y:S01]  /*16a10*/  F2FP.BF16.F32.PACK_AB R8, R137, R136 ;  /* 0x000000888908723e */ /* 0x000fe200000010ff */
[----:B------:R-:W-:Y:S01]  /*16a20*/  IMAD.X R21, RZ, RZ, R21, P0 ;  /* 0x000000ffff157224 */ /* 0x000fe200000e0615 */
[----:B------:R-:W-:Y:S02]  /*16a30*/  F2FP.BF16.F32.PACK_AB R9, R139, R138 ;  /* 0x0000008a8b09723e */ /* 0x000fe400000010ff */
[----:B------:R-:W-:-:S02]  /*16a40*/  F2FP.BF16.F32.PACK_AB R10, R141, R140 ;  /* 0x0000008c8d0a723e */ /* 0x000fc400000010ff */
[----:B------:R-:W-:Y:S02]  /*16a50*/  F2FP.BF16.F32.PACK_AB R11, R143, R142 ;  /* 0x0000008e8f0b723e */ /* 0x000fe400000010ff */
[----:B------:R-:W-:-:S03]  /*16a60*/  ISETP.NE.U32.AND P0, PT, RZ, UR4, PT ;  /* 0x00000004ff007c0c */ /* 0x000fc6000bf05070 */
[----:B------:R0:W-:Y:S01]  /*16a70*/  STSM.16.M88.4 [R3], R8 ;  /* 0x0000000803007844 */ /* 0x0001e20000000200 */
[----:B------:R-:W-:Y:S02]  /*16a80*/  ISETP.NE.AND.EX P0, PT, RZ, UR5, PT, P0 ;  /* 0x00000005ff007c0c */ /* 0x000fe4000bf05300 */
[----:B------:R-:W-:Y:S02]  /*16a90*/  F2FP.BF16.F32.PACK_AB R12, R145, R144 ;  /* 0x00000090910c723e */ /* 0x000fe400000010ff */
[----:B0-----:R-:W-:-:S09]  /*16aa0*/  LOP3.LUT R3, R0, 0x380, RZ, 0xc0, !PT ;  /* 0x0000038000037812 */ /* 0x001fd200078ec0ff */
[----:B------:R-:W4:Y:S01]  /*16ab0*/  @P0 LDC.64 R10, c[0x0][0xc08] ;  /* 0x00030200ff0a0b82 */ /* 0x000f220000000a00 */
[----:B------:R-:W-:-:S04]  /*16ac0*/  SHF.R.U64 R3, R3, 0x3, RZ ;  /* 0x0000000303037819 */ /* 0x000fc800000012ff */
[----:B------:R-:W-:Y:S02]  /*16ad0*/  LOP3.LUT R20, R3, R0, RZ, 0x3c, !PT ;  /* 0x0000000003147212 */ /* 0x000fe400078e3cff */
[----:B------:R-:W-:Y:S02]  /*16ae0*/  F2FP.BF16.F32.PACK_AB R13, R147, R146 ;  /* 0x00000092930d723e */ /* 0x000fe400000010ff */
[----:B------:R-:W-:Y:S02]  /*16af0*/  MOV R20, R20 ;  /* 0x0000001400147202 */ /* 0x000fe40000000f00 */
[----:B------:R-:W-:Y:S02]  /*16b00*/  F2FP.BF16.F32.PACK_AB R14, R149, R148 ;  /* 0x00000094950e723e */ /* 0x000fe400000010ff */
[----:B------:R-:W-:-:S05]  /*16b10*/  F2FP.BF16.F32.PACK_AB R15, R151, R150 ;  /* 0x00000096970f723e */ /* 0x000fca00000010ff */
[----:B------:R0:W-:Y:S01]  /*16b20*/  STSM.16.M88.4 [R20], R12 ;  /* 0x0000000c14007844 */ /* 0x0001e20000000200 */
[----:B------:R-:W-:Y:S02]  /*16b30*/  ULDC UR4, c[0x0][0xa88] ;  /* 0x0002a20000047ab9 */ /* 0x000fe40000000800 */
[----:B------:R-:W-:Y:S02]  /*16b40*/  IMAD.U32 R8, RZ, RZ, UR4 ;  /* 0x00000004ff087e24 */ /* 0x000fe4000f8e00ff */
[----:B----4-:R-:W-:Y:S01]  /*16b50*/  @P0 IMAD.WIDE R10, R157, 0x4, R10 ;  /* 0x000000049d0a0825 */ /* 0x010fe200078e020a */
[----:B------:R-:W-:Y:S01]  /*16b60*/  BAR.SYNC.DEFER_BLOCKING 0x1, 0x100 ;  /* 0x0044000000007b1d */ /* 0x000fe20000010000 */
[----:B------:R-:W-:-:S04]  /*16b70*/  ISETP.NE.U32.AND P1, PT, RZ, UR6, PT ;  /* 0x00000006ff007c0c */ /* 0x000fc8000bf25070 */
[----:B------:R-:W-:Y:S01]  /*16b80*/  ISETP.NE.AND.EX P1, PT, RZ, UR7, PT, P1 ;  /* 0x00000007ff007c0c */ /* 0x000fe2000bf25310 */
[----:B------:R1:W5:Y:S02]  /*16b90*/  @P0 LDG.E R8, desc[UR40][R10.64] ;  /* 0x000000280a080981 */ /* 0x000364000c1e1900 */
[----:B-1----:R-:W1:Y:S01]  /*16ba0*/  LDC.64 R10, c[0x0][0xc00] ;  /* 0x00030000ff0a7b82 */ /* 0x002e620000000a00 */
[----:B------:R-:W-:Y:S02]  /*16bb0*/  IMAD.MOV.U32 R3, RZ, RZ, RZ ;  /* 0x000000ffff037224 */ /* 0x000fe400078e00ff */
[----:B-1----:R-:W-:-:S07]  /*16bc0*/  IMAD.WIDE R10, R157, 0x4, R10 ;  /* 0x000000049d0a7825 */ /* 0x002fce00078e020a */
[----:B------:R0:W5:Y:S01]  /*16bd0*/  @P1 LDG.E R3, desc[UR40][R10.64] ;  /* 0x000000280a031981 */ /* 0x000162000c1e1900 */
[----:B------:R-:W-:Y:S05]  /*16be0*/  @P0 BRA `(.L_x_2754) ;  /* 0x0000000000100947 */ /* 0x000fea0003800000 */
[----:B------:R-:W-:Y:S05]  /*16bf0*/  @!P1 BRA `(.L_x_2754) ;  /* 0x00000000000c9947 */ /* 0x000fea0003800000 */
[----:B-----5:R-:W2:Y:S04]  /*16c00*/  LDG.E R8, desc[UR40][R10.64] ;  /* 0x000000280a087981 */ /* 0x020ea8000c1e1900 */
[----:B0-----:R-:W2:Y:S02]  /*16c10*/  LDG.E R10, desc[UR40][R10.64+0x4] ;  /* 0x000004280a0a7981 */ /* 0x001ea4000c1e1900 */
[----:B--2---:R-:W-:-:S07]  /*16c20*/  IMAD.IADD R8, R10, 0x1, -R8 ;  /* 0x000000010a087824 */ /* 0x004fce00078e0a08 */
.L_x_2754:
[----:B------:R-:W2:Y:S01]  /*16c30*/  LDL R0, [R1+0x5c] ;  /* 0x00005c0001007983 */ /* 0x000ea20000100800 */
[----:B------:R-:W-:-:S03]  /*16c40*/  ULDC UR4, c[0x0][0xad4] ;  /* 0x0002b50000047ab9 */ /* 0x000fc60000000800 */
[----:B------:R-:W3:Y:S04]  /*16c50*/  LDL.LU R9, [R1+0x4c] ;  /* 0x00004c0001097983 */ /* 0x000ee80000300800 */
[----:B--2---:R-:W1:Y:S01]  /*16c60*/  SHFL.IDX PT, R0, R0, RZ, 0x1f ;  /* 0x00001fff00007589 */ /* 0x004e6200000e0000 */
[----:B---3--:R-:W-:-:S04]  /*16c70*/  ISETP.NE.AND P1, PT, R9, RZ, PT ;  /* 0x000000ff0900720c */ /* 0x008fc80003f25270 */
[----:B------:R-:W-:Y:S02]  /*16c80*/  SEL R9, R9, UR4, P1 ;  /* 0x0000000409097c07 */ /* 0x000fe40008800000 */
[----:B-1----:R-:W-:Y:S02]  /*16c90*/  ISETP.NE.AND P0, PT, R0, RZ, PT ;  /* 0x000000ff0000720c */ /* 0x002fe40003f05270 */
[----:B-----5:R-:W-:-:S11]  /*16ca0*/  SHF.R.S32.HI R0, RZ, 0x1f, R3 ;  /* 0x0000001fff007819 */ /* 0x020fd60000011403 */
[----:B------:R-:W-:Y:S05]  /*16cb0*/  @P0 BRA `(.L_x_2755) ;  /* 0x0000000000fc0947 */ /* 0x000fea0003800000 */
[----:B------:R-:W2:Y:S04]  /*16cc0*/  LDL R80, [R1+0x54] ;  /* 0x0000540001507983 */ /* 0x000ea80000100800 */
[----:B------:R-:W3:Y:S01]  /*16cd0*/  LDL R158, [R1+0x64] ;  /* 0x00006400019e7983 */ /* 0x000ee20000100800 */
[----:B0-----:R-:W-:Y:S01]  /*16ce0*/  IMAD.MOV.U32 R14, RZ, RZ, 0x9b8 ;  /* 0x000009b8ff0e7424 */ /* 0x001fe200078e00ff */
[----:B------:R-:W-:Y:S01]  /*16cf0*/  ISETP.GT.AND P1, PT, R9, 0x1, PT ;  /* 0x000000010900780c */ /* 0x000fe20003f24270 */
[----:B------:R-:W0:Y:S01]  /*16d00*/  LDC R156, c[0x0][0xbe8] ;  /* 0x0002fa00ff9c7b82 */ /* 0x000e220000000800 */
[----:B------:R-:W-:Y:S01]  /*16d10*/  ISETP.NE.U32.AND P0, PT, RZ, UR6, PT ;  /* 0x00000006ff007c0c */ /* 0x000fe2000bf05070 */
[----:B------:R-:W-:Y:S01]  /*16d20*/  IMAD.IADD R23, R206, 0x1, R196 ;  /* 0x00000001ce177824 */ /* 0x000fe200078e02c4 */
[----:B------:R-:W-:-:S02]  /*16d30*/  SEL R14, R14, 0x978, P1 ;  /* 0x000009780e0e7807 */ /* 0x000fc40000800000 */
[----:B------:R-:W-:Y:S02]  /*16d40*/  ISETP.NE.AND.EX P0, PT, RZ, UR7, PT, P0 ;  /* 0x00000007ff007c0c */ /* 0x000fe4000bf05300 */
[----:B------:R-:W-:Y:S01]  /*16d50*/  SHF.R.S32.HI R15, RZ, 0x1f, R157 ;  /* 0x0000001fff0f7819 */ /* 0x000fe2000001149d */
[----:B------:R-:W1:Y:S01]  /*16d60*/  LDC.64 R12, c[0x0][R14+0x220] ;  /* 0x000088000e0c7b82 */ /* 0x000e620000000a00 */
[----:B------:R-:W-:Y:S02]  /*16d70*/  SEL R20, R157, RZ, !P0 ;  /* 0x000000ff9d147207 */ /* 0x000fe40004000000 */
[----:B------:R-:W-:-:S05]  /*16d80*/  SEL R15, R15, RZ, !P0 ;  /* 0x000000ff0f0f7207 */ /* 0x000fca0004000000 */
[----:B------:R-:W4:Y:S01]  /*16d90*/  LDC.64 R10, c[0x0][R14+0x218] ;  /* 0x000086000e0a7b82 */ /* 0x000f220000000a00 */
[----:B0-----:R-:W-:Y:S01]  /*16da0*/  ISETP.NE.AND P0, PT, R156, 0x1, PT ;  /* 0x000000019c00780c */ /* 0x001fe20003f05270 */
[----:B-1----:R-:W-:-:S04]  /*16db0*/  IMAD R13, R13, R20, RZ ;  /* 0x000000140d0d7224 */ /* 0x002fc800078e02ff */
[C---:B------:R-:W-:Y:S02]  /*16dc0*/  IMAD R15, R12.reuse, R15, R13 ;  /* 0x0000000f0c0f7224 */ /* 0x040fe400078e020d */
[----:B------:R-:W-:-:S04]  /*16dd0*/  IMAD.WIDE.U32 R12, R12, R20, RZ ;  /* 0x000000140c0c7225 */ /* 0x000fc800078e00ff */
[-C--:B----4-:R-:W-:Y:S02]  /*16de0*/  IMAD R20, R11, R188.reuse, RZ ;  /* 0x000000bc0b147224 */ /* 0x090fe400078e02ff */
[----:B------:R-:W-:-:S04]  /*16df0*/  IMAD.WIDE.U32 R10, R10, R188, RZ ;  /* 0x000000bc0a0a7225 */ /* 0x000fc800078e00ff */
[----:B------:R-:W-:Y:S01]  /*16e00*/  IMAD.IADD R20, R11, 0x1, R20 ;  /* 0x000000010b147824 */ /* 0x000fe200078e0214 */
[----:B------:R-:W-:Y:S01]  /*16e10*/  IADD3 R21, P2, P3, R12, R10, R3 ;  /* 0x0000000a0c157210 */ /* 0x000fe20007b5e003 */
[----:B------:R-:W0:Y:S01]  /*16e20*/  @P0 LDC R11, c[0x0][0xbec] ;  /* 0x0002fb00ff0b0b82 */ /* 0x000e220000000800 */
[----:B------:R-:W-:-:S05]  /*16e30*/  IMAD.IADD R15, R13, 0x1, R15 ;  /* 0x000000010d0f7824 */ /* 0x000fca00078e020f */
[----:B------:R-:W-:Y:S01]  /*16e40*/  IADD3.X R15, R15, R20, R0, P2, P3 ;  /* 0x000000140f0f7210 */ /* 0x000fe200017e6400 */
[----:B------:R-:W-:Y:S01]  /*16e50*/  IMAD.MOV.U32 R20, RZ, RZ, R23 ;  /* 0x000000ffff147224 */ /* 0x000fe200078e0017 */
[----:B------:R-:W1:Y:S01]  /*16e60*/  @P0 LDC R10, c[0x0][0xbf0] ;  /* 0x0002fc00ff0a0b82 */ /* 0x000e620000000800 */
[----:B0-----:R-:W-:-:S05]  /*16e70*/  @P0 IMAD.HI.U32 R11, R23, R11, RZ ;  /* 0x0000000b170b0227 */ /* 0x001fca00078e00ff */
[----:B-1----:R-:W-:Y:S02]  /*16e80*/  @P0 SHF.R.U32.HI R20, RZ, R10, R11 ;  /* 0x0000000aff140219 */ /* 0x002fe4000001160b */
[----:B------:R-:W0:Y:S01]  /*16e90*/  LDC.64 R10, c[0x0][R14+0x228] ;  /* 0x00008a000e0a7b82 */ /* 0x000e220000000a00 */
[----:B--2---:R-:W-:-:S05]  /*16ea0*/  SEL R80, R80, RZ, P1 ;  /* 0x000000ff50507207 */ /* 0x004fca0000800000 */
        /* <DEDUP_REMOVED lines=9> */
[----:B------:R-:W-:-:S02]  /*16f40*/  IMAD.IADD R15, R194, 0x1, R196 ;  /* 0x00000001c20f7824 */ /* 0x000fc400078e02c4 */
[----:B0-----:R-:W-:Y:S01]  /*16f50*/  SHF.R.S32.HI R14, RZ, 0x1f, R21 ;  /* 0x0000001fff0e7819 */ /* 0x001fe20000011415 */
        /* <DEDUP_REMOVED lines=21> */
.L_x_2755:
        /* <DEDUP_REMOVED lines=9> */
[----:B------:R-:W-:-:S04]  /*17140*/  SHF.R.S32.HI R4, RZ, 0x1f, R21 ;  /* 0x0000001fff047819 */ /* 0x000fc80000011415 */
[----:B------:R-:W-:-:S04]  /*17150*/  LEA.HI R23, R4, R21, RZ, 0x3 ;  /* 0x0000001504177211 */ /* 0x000fc800078f18ff */
[----:B0-----:R-:W-:-:S05]  /*17160*/  SHF.R.S32.HI R20, RZ, 0x3, R23 ;  /* 0x00000003ff147819 */ /* 0x001fca0000011417 */
[----:B------:R-:W-:-:S04]  /*17170*/  IMAD R5, R20, 0x40, R199 ;  /* 0x0000004014057824 */ /* 0x000fc800078e02c7 */
[----:B------:R-:W-:-:S03]  /*17180*/  IMAD.WIDE R152, R5, 0x2, R152 ;  /* 0x0000000205987825 */ /* 0x000fc600078e0298 */
[----:B------:R-:W-:Y:S01]  /*17190*/  IADD3 R37, P0, R152, 0x5000, RZ ;  /* 0x0000500098257810 */ /* 0x000fe20007f1e0ff */
[----:B------:R-:W-:Y:S01]  /*171a0*/  IMAD R0, R0, UR4, RZ ;  /* 0x0000000400007c24 */ /* 0x000fe2000f8e02ff */
[----:B------:R-:W-:Y:S02]  /*171b0*/  IADD3 R41, P1, R152, 0x6000, RZ ;  /* 0x0000600098297810 */ /* 0x000fe40007f3e0ff */
[----:B------:R-:W-:Y:S01]  /*171c0*/  LOP3.LUT R36, R37, 0x380, RZ, 0xc0, !PT ;  /* 0x0000038025247812 */ /* 0x000fe200078ec0ff */
[----:B------:R-:W-:Y:S01]  /*171d0*/  IMAD R87, R3, UR5, R0 ;  /* 0x0000000503577c24 */ /* 0x000fe2000f8e0200 */
[----:B------:R-:W-:Y:S02]  /*171e0*/  LOP3.LUT R40, R41, 0x380, RZ, 0xc0, !PT ;  /* 0x0000038029287812 */ /* 0x000fe400078ec0ff */
[----:B------:R-:W-:Y:S01]  /*171f0*/  SHF.R.U64 R36, R36, 0x3, RZ ;  /* 0x0000000324247819 */ /* 0x000fe200000012ff */
[----:B-1----:R-:W-:Y:S01]  /*17200*/  IMAD.WIDE.U32 R10, R3, UR4, RZ ;  /* 0x00000004030a7c25 */ /* 0x002fe2000f8e00ff */
[----:B------:R-:W-:Y:S01]  /*17210*/  LOP3.LUT R0, R23, 0xfffffff8, RZ, 0xc0, !PT ;  /* 0xfffffff817007812 */ /* 0x000fe200078ec0ff */
[----:B------:R-:W-:Y:S01]  /*17220*/  ULDC.64 UR4, c[0x0][0xae8] ;  /* 0x0002ba0000047ab9 */ /* 0x000fe20000000a00 */
[----:B------:R-:W-:Y:S01]  /*17230*/  LOP3.LUT R36, R36, R37, RZ, 0x3c, !PT ;  /* 0x0000002524247212 */ /* 0x000fe200078e3cff */
[----:B------:R-:W-:Y:S01]  /*17240*/  IMAD.X R37, RZ, RZ, R153, P0 ;  /* 0x000000ffff257224 */ /* 0x000fe200000e0699 */
[----:B------:R-:W-:-:S02]  /*17250*/  IADD3 R65, P0, R152, 0xc000, RZ ;  /* 0x0000c00098417810 */ /* 0x000fc40007f1e0ff */
[----:B------:R-:W-:Y:S02]  /*17260*/  IADD3 R45, P2, R152, 0x7000, RZ ;  /* 0x00007000982d7810 */ /* 0x000fe40007f5e0ff */
[----:B------:R-:W-:Y:S01]  /*17270*/  LOP3.LUT R64, R65, 0x380, RZ, 0xc0, !PT ;  /* 0x0000038041407812 */ /* 0x000fe200078ec0ff */
[----:B------:R-:W-:Y:S01]  /*17280*/  IMAD.IADD R11, R11, 0x1, R87 ;  /* 0x000000010b0b7824 */ /* 0x000fe200078e0257 */
[----:B------:R-:W-:Y:S01]  /*17290*/  SHF.R.U64 R40, R40, 0x3, RZ ;  /* 0x0000000328287819 */ /* 0x000fe200000012ff */
[----:B------:R-:W-:Y:S01]  /*172a0*/  IMAD.IADD R3, R21, 0x1, -R0 ;  /* 0x0000000115037824 */ /* 0x000fe200078e0a00 */
[----:B------:R-:W-:Y:S01]  /*172b0*/  SHF.R.U64 R64, R64, 0x3, RZ ;  /* 0x0000000340407819 */ /* 0x000fe200000012ff */
[----:B------:R-:W-:Y:S01]  /*172c0*/  IMAD.WIDE.U32 R10, R188, UR4, R10 ;  /* 0x00000004bc0a7c25 */ /* 0x000fe2000f8e000a */
[----:B------:R-:W-:Y:S01]  /*172d0*/  LOP3.LUT R44, R45, 0x380, RZ, 0xc0, !PT ;  /* 0x000003802d2c7812 */ /* 0x000fe200078ec0ff */
        /* <DEDUP_REMOVED lines=8> */
[----:B------:R-:W-:Y:S01]  /*17360*/  LOP3.LUT R40, R40, R41, RZ, 0x3c, !PT ;  /* 0x0000002928287212 */ /* 0x000fe200078e3cff */
[C---:B------:R-:W-:Y:S01]  /*17370*/  VIADD R166, R199.reuse, 0x40 ;  /* 0x00000040c7a67836 */ /* 0x040fe20000000000 */
[----:B------:R-:W-:Y:S01]  /*17380*/  IADD3 R13, P3, R152, 0x1000, RZ ;  /* 0x00001000980d7810 */ /* 0x000fe20007f7e0ff */
[C---:B------:R-:W-:Y:S01]  /*17390*/  VIADD R164, R199.reuse, 0x80 ;  /* 0x00000080c7a47836 */ /* 0x040fe20000000000 */
[----:B------:R-:W-:Y:S01]  /*173a0*/  SHF.R.U64 R44, R44, 0x3, RZ ;  /* 0x000000032c2c7819 */ /* 0x000fe200000012ff */
[----:B------:R-:W-:Y:S01]  /*173b0*/  VIADD R162, R199, 0xc0 ;  /* 0x000000c0c7a27836 */ /* 0x000fe20000000000 */
[----:B------:R-:W-:Y:S01]  /*173c0*/  LOP3.LUT R12, R13, 0x380, RZ, 0xc0, !PT ;  /* 0x000003800d0c7812 */ /* 0x000fe200078ec0ff */
[----:B------:R-:W0:Y:S01]  /*173d0*/  @P0 LDC R84, c[0x0][0xbec] ;  /* 0x0002fb00ff540b82 */ /* 0x000e220000000800 */
[----:B------:R-:W-:Y:S01]  /*173e0*/  IADD3 R25, P4, R152, 0x2000, RZ ;  /* 0x0000200098197810 */ /* 0x000fe20007f9e0ff */
[C---:B------:R-:W-:Y:S01]  /*173f0*/  VIADD R160, R199.reuse, 0x100 ;  /* 0x00000100c7a07836 */ /* 0x040fe20000000000 */
[----:B------:R-:W-:Y:S01]  /*17400*/  LOP3.LUT R44, R44, R45, RZ, 0x3c, !PT ;  /* 0x0000002d2c2c7212 */ /* 0x000fe200078e3cff */
[----:B------:R-:W-:Y:S01]  /*17410*/  VIADD R158, R199, 0x140 ;  /* 0x00000140c79e7836 */ /* 0x000fe20000000000 */
[----:B------:R-:W-:Y:S01]  /*17420*/  SHF.R.U64 R12, R12, 0x3, RZ ;  /* 0x000000030c0c7819 */ /* 0x000fe200000012ff */
[----:B------:R-:W5:Y:S01]  /*17430*/  LD.E.128 R64, desc[UR40][R64.64] ;  /* 0x0000002840407980 */ /* 0x000f62000c101d00 */
[----:B------:R-:W-:Y:S01]  /*17440*/  IADD3 R29, P5, R152, 0x3000, RZ ;  /* 0x00003000981d7810 */ /* 0x000fe20007fbe0ff */
[----:B------:R-:W1:Y:S01]  /*17450*/  @P0 LDC R86, c[0x0][0xbf0] ;  /* 0x0002fc00ff560b82 */ /* 0x000e620000000800 */
[----:B------:R-:W-:Y:S01]  /*17460*/  IMAD R80, R0, UR4, RZ ;  /* 0x0000000400507c24 */ /* 0x000fe2000f8e02ff */
[----:B------:R-:W-:Y:S01]  /*17470*/  LOP3.LUT R12, R12, R13, RZ, 0x3c, !PT ;  /* 0x0000000d0c0c7212 */ /* 0x000fe200078e3cff */
[----:B------:R-:W-:Y:S01]  /*17480*/  IMAD.IADD R23, R196, 0x1, R3 ;  /* 0x00000001c4177824 */ /* 0x000fe200078e0203 */
[C---:B------:R-:W-:Y:S01]  /*17490*/  IADD3 R33, P6, R152.reuse, 0x4000, RZ ;  /* 0x0000400098217810 */ /* 0x040fe20007fde0ff */
[----:B------:R-:W-:Y:S01]  /*174a0*/  IMAD.X R41, RZ, RZ, R153, P1 ;  /* 0x000000ffff297224 */ /* 0x000fe200008e0699 */
[----:B------:R-:W-:Y:S01]  /*174b0*/  IADD3 R69, P1, R152, 0xd000, RZ ;  /* 0x0000d00098457810 */ /* 0x000fe20007f3e0ff */
[----:B------:R-:W-:Y:S01]  /*174c0*/  IMAD.WIDE.U32 R10, R9, UR4, R10 ;  /* 0x00000004090a7c25 */ /* 0x000fe2000f8e000a */
[----:B------:R-:W2:Y:S01]  /*174d0*/  LDC R0, c[0x0][0xac8] ;  /* 0x0002b200ff007b82 */ /* 0x000ea20000000800 */
[----:B------:R-:W-:-:S02]  /*174e0*/  LOP3.LUT R24, R25, 0x380, RZ, 0xc0, !PT ;  /* 0x0000038019187812 */ /* 0x000fc400078ec0ff */
[----:B------:R-:W-:Y:S01]  /*174f0*/  IMAD R21, R9, UR5, R80 ;  /* 0x0000000509157c24 */ /* 0x000fe2000f8e0250 */
[----:B------:R-:W-:Y:S01]  /*17500*/  LOP3.LUT R68, R69, 0x380, RZ, 0xc0, !PT ;  /* 0x0000038045447812 */ /* 0x000fe200078ec0ff */
[--C-:B------:R-:W-:Y:S01]  /*17510*/  IMAD.X R45, RZ, RZ, R153.reuse, P2 ;  /* 0x000000ffff2d7224 */ /* 0x100fe200010e0699 */
[----:B------:R-:W-:Y:S01]  /*17520*/  IADD3 R73, P2, R152, 0xe000, RZ ;  /* 0x0000e00098497810 */ /* 0x000fe20007f5e0ff */
[----:B------:R-:W-:Y:S01]  /*17530*/  IMAD.X R13, RZ, RZ, R153, P3 ;  /* 0x000000ffff0d7224 */ /* 0x000fe200018e0699 */
[----:B------:R-:W-:Y:S01]  /*17540*/  SHF.R.U64 R68, R68, 0x3, RZ ;  /* 0x0000000344447819 */ /* 0x000fe200000012ff */
[----:B0-----:R-:W-:Y:S01]  /*17550*/  @P0 IMAD.HI.U32 R3, R23, R84, RZ ;  /* 0x0000005417030227 */ /* 0x001fe200078e00ff */
[----:B------:R-:W-:Y:S01]  /*17560*/  LOP3.LUT R72, R73, 0x380, RZ, 0xc0, !PT ;  /* 0x0000038049487812 */ /* 0x000fe200078ec0ff */
[----:B------:R-:W-:Y:S01]  /*17570*/  ULDC.64 UR4, c[0x0][0xae0] ;  /* 0x0002b80000047ab9 */ /* 0x000fe20000000a00 */
[----:B------:R-:W-:Y:S01]  /*17580*/  LOP3.LUT R68, R68, R69, RZ, 0x3c, !PT ;  /* 0x0000004544447212 */ /* 0x000fe200078e3cff */
[----:B------:R-:W-:Y:S01]  /*17590*/  IMAD.MOV.U32 R9, RZ, RZ, R23 ;  /* 0x000000ffff097224 */ /* 0x000fe200078e0017 */
[----:B------:R-:W-:Y:S01]  /*175a0*/  IADD3 R49, P3, R152, 0x8000, RZ ;  /* 0x0000800098317810 */ /* 0x000fe20007f7e0ff */
[----:B------:R-:W-:Y:S01]  /*175b0*/  IMAD.X R69, RZ, RZ, R153, P1 ;  /* 0x000000ffff457224 */ /* 0x000fe200008e0699 */
[----:B-1----:R-:W-:Y:S01]  /*175c0*/  @P0 SHF.R.U32.HI R9, RZ, R86, R3 ;  /* 0x00000056ff090219 */ /* 0x002fe20000011603 */
[----:B------:R-:W-:Y:S01]  /*175d0*/  IMAD.IADD R11, R11, 0x1, R21 ;  /* 0x000000010b0b7824 */ /* 0x000fe200078e0215 */
[----:B------:R-:W-:Y:S01]  /*175e0*/  SHF.R.U64 R72, R72, 0x3, RZ ;  /* 0x0000000348487819 */ /* 0x000fe200000012ff */
[----:B------:R-:W5:Y:S01]  /*175f0*/  LD.E.128 R12, desc[UR40][R12.64] ;  /* 0x000000280c0c7980 */ /* 0x000f62000c101d00 */
[----:B------:R-:W-:Y:S01]  /*17600*/  LOP3.LUT R28, R29, 0x380, RZ, 0xc0, !PT ;  /* 0x000003801d1c7812 */ /* 0x000fe200078ec0ff */
[----:B------:R-:W-:Y:S01]  /*17610*/  IMAD.MOV R80, RZ, RZ, -R9 ;  /* 0x000000ffff507224 */ /* 0x000fe200078e0a09 */
[----:B------:R-:W-:Y:S01]  /*17620*/  LOP3.LUT R32, R33, 0x380, RZ, 0xc0, !PT ;  /* 0x0000038021207812 */ /* 0x000fe200078ec0ff */
[----:B------:R-:W5:Y:S01]  /*17630*/  LD.E.128 R40, desc[UR40][R40.64] ;  /* 0x0000002828287980 */ /* 0x000f62000c101d00 */
[----:B--2---:R-:W-:Y:S01]  /*17640*/  ISETP.GE.AND P1, PT, R166, R0, PT ;  /* 0x00000000a600720c */ /* 0x004fe20003f26270 */
[----:B------:R-:W-:Y:S01]  /*17650*/  IMAD R3, R85, R80, R23 ;  /* 0x0000005055037224 */ /* 0x000fe200078e0217 */
[----:B------:R-:W-:Y:S01]  /*17660*/  SHF.R.S32.HI R23, RZ, 0x1f, R9 ;  /* 0x0000001fff177819 */ /* 0x000fe20000011409 */
[----:B------:R-:W-:Y:S01]  /*17670*/  IMAD R21, R8, R85, RZ ;  /* 0x0000005508157224 */ /* 0x000fe200078e02ff */
[----:B------:R-:W-:Y:S01]  /*17680*/  LOP3.LUT R48, R49, 0x380, RZ, 0xc0, !PT ;  /* 0x0000038031307812 */ /* 0x000fe200078ec0ff */
[----:B------:R-:W5:Y:S01]  /*17690*/  LD.E.128 R44, desc[UR40][R44.64] ;  /* 0x000000282c2c7980 */ /* 0x000f62000c101d00 */
[----:B------:R-:W-:Y:S01]  /*176a0*/  LOP3.LUT R72, R72, R73, RZ, 0x3c, !PT ;  /* 0x0000004948487212 */ /* 0x000fe200078e3cff */
[----:B------:R-:W-:Y:S01]  /*176b0*/  IMAD R8, R23, UR4, RZ ;  /* 0x0000000417087c24 */ /* 0x000fe2000f8e02ff */
[----:B------:R-:W-:Y:S01]  /*176c0*/  SEL R23, RZ, 0xffffffff, P1 ;  /* 0xffffffffff177807 */ /* 0x000fe20000800000 */
[----:B------:R-:W-:Y:S01]  /*176d0*/  IMAD.X R73, RZ, RZ, R153, P2 ;  /* 0x000000ffff497224 */ /* 0x000fe200010e0699 */
[----:B------:R-:W-:Y:S01]  /*176e0*/  SHF.R.U64 R24, R24, 0x3, RZ ;  /* 0x0000000318187819 */ /* 0x000fe200000012ff */
[----:B------:R-:W5:Y:S01]  /*176f0*/  LD.E.128 R68, desc[UR40][R68.64] ;  /* 0x0000002844447980 */ /* 0x000f62000c101d00 */
[----:B------:R-:W-:-:S02]  /*17700*/  SHF.R.U64 R28, R28, 0x3, RZ ;  /* 0x000000031c1c7819 */ /* 0x000fc400000012ff */
[----:B------:R-:W-:Y:S02]  /*17710*/  SHF.R.U64 R32, R32, 0x3, RZ ;  /* 0x0000000320207819 */ /* 0x000fe400000012ff */
[-C--:B------:R-:W-:Y:S02]  /*17720*/  ISETP.GE.AND P0, PT, R164, R0.reuse, PT ;  /* 0x00000000a400720c */ /* 0x080fe40003f06270 */
[----:B------:R-:W-:Y:S01]  /*17730*/  SHF.R.U64 R48, R48, 0x3, RZ ;  /* 0x0000000330307819 */ /* 0x000fe200000012ff */
[----:B------:R-:W-:Y:S01]  /*17740*/  IMAD.WIDE.U32 R10, R9, UR4, R10 ;  /* 0x00000004090a7c25 */ /* 0x000fe2000f8e000a */
[----:B------:R-:W-:Y:S01]  /*17750*/  ISETP.GE.AND P2, PT, R199, R0, PT ;  /* 0x00000000c700720c */ /* 0x000fe20003f46270 */
[----:B------:R-:W5:Y:S01]  /*17760*/  LD.E.128 R72, desc[UR40][R72.64] ;  /* 0x0000002848487980 */ /* 0x000f62000c101d00 */
[----:B------:R-:W-:Y:S01]  /*17770*/  LOP3.LUT R24, R24, R25, RZ, 0x3c, !PT ;  /* 0x0000001918187212 */ /* 0x000fe200078e3cff */
[----:B------:R-:W-:Y:S01]  /*17780*/  IMAD R85, R9, UR5, R8 ;  /* 0x0000000509557c24 */ /* 0x000fe2000f8e0208 */
[----:B------:R-:W-:Y:S01]  /*17790*/  LOP3.LUT R28, R28, R29, RZ, 0x3c, !PT ;  /* 0x0000001d1c1c7212 */ /* 0x000fe200078e3cff */
[----:B------:R-:W-:Y:S01]  /*177a0*/  IMAD.SHL.U32 R23, R23, 0x2, RZ ;  /* 0x0000000217177824 */ /* 0x000fe200078e00ff */
[----:B------:R-:W-:Y:S01]  /*177b0*/  LOP3.LUT R32, R32, R33, RZ, 0x3c, !PT ;  /* 0x0000002120207212 */ /* 0x000fe200078e3cff */
[--C-:B------:R-:W-:Y:S01]  /*177c0*/  IMAD.X R25, RZ, RZ, R153.reuse, P4 ;  /* 0x000000ffff197224 */ /* 0x100fe200020e0699 */
[----:B------:R-:W-:Y:S01]  /*177d0*/  SEL R8, RZ, 0x1, P2 ;  /* 0x00000001ff087807 */ /* 0x000fe20001000000 */
[--C-:B------:R-:W-:Y:S01]  /*177e0*/  IMAD.X R29, RZ, RZ, R153.reuse, P5 ;  /* 0x000000ffff1d7224 */ /* 0x100fe200028e0699 */
[----:B------:R-:W-:Y:S01]  /*177f0*/  SEL R9, RZ, 0xffffffff, P0 ;  /* 0xffffffffff097807 */ /* 0x000fe20000000000 */
[--C-:B------:R-:W-:Y:S01]  /*17800*/  IMAD.X R33, RZ, RZ, R153.reuse, P6 ;  /* 0x000000ffff217224 */ /* 0x100fe200030e0699 */
[----:B------:R-:W-:Y:S01]  /*17810*/  LOP3.LUT R48, R48, R49, RZ, 0x3c, !PT ;  /* 0x0000003130307212 */ /* 0x000fe200078e3cff */
[----:B------:R-:W-:Y:S01]  /*17820*/  IMAD.X R49, RZ, RZ, R153, P3 ;  /* 0x000000ffff317224 */ /* 0x000fe200018e0699 */
[C---:B------:R-:W-:Y:S01]  /*17830*/  IADD3 R53, P4, R152.reuse, 0x9000, RZ ;  /* 0x0000900098357810 */ /* 0x040fe20007f9e0ff */
[----:B------:R-:W-:Y:S01]  /*17840*/  ULDC.64 UR4, c[0x0][0xad8] ;  /* 0x0002b60000047ab9 */ /* 0x000fe20000000a00 */
[----:B------:R-:W-:-:S02]  /*17850*/  IADD3 R57, P5, R152, 0xa000, RZ ;  /* 0x0000a00098397810 */ /* 0x000fc40007fbe0ff */
[C---:B------:R-:W-:Y:S01]  /*17860*/  LOP3.LUT R5, R152.reuse, 0x380, RZ, 0xc0, !PT ;  /* 0x0000038098057812 */ /* 0x040fe200078ec0ff */
[----:B------:R-:W-:Y:S01]  /*17870*/  IMAD.IADD R11, R11, 0x1, R85 ;  /* 0x000000010b0b7824 */ /* 0x000fe200078e0255 */
[----:B------:R-:W-:Y:S01]  /*17880*/  IADD3 R61, P6, R152, 0xb000, RZ ;  /* 0x0000b000983d7810 */ /* 0x000fe20007fde0ff */
[----:B------:R-:W5:Y:S01]  /*17890*/  LD.E.128 R24, desc[UR40][R24.64] ;  /* 0x0000002818187980 */ /* 0x000f62000c101d00 */
[----:B------:R-:W-:Y:S02]  /*178a0*/  ISETP.GE.AND P0, PT, R162, R0, PT ;  /* 0x00000000a200720c */ /* 0x000fe40003f06270 */
[----:B------:R-:W-:Y:S01]  /*178b0*/  IADD3 R7, P3, R152, 0xf000, RZ ;  /* 0x0000f00098077810 */ /* 0x000fe20007f7e0ff */
[----:B------:R-:W5:Y:S01]  /*178c0*/  LD.E.128 R28, desc[UR40][R28.64] ;  /* 0x000000281c1c7980 */ /* 0x000f62000c101d00 */
[----:B------:R-:W-:Y:S01]  /*178d0*/  LOP3.LUT R8, R23, 0x2, R8, 0xe2, !PT ;  /* 0x0000000217087812 */ /* 0x000fe200078ee208 */
[----:B------:R-:W-:Y:S01]  /*178e0*/  IMAD.SHL.U32 R23, R9, 0x4, RZ ;  /* 0x0000000409177824 */ /* 0x000fe200078e00ff */
[----:B------:R-:W-:Y:S01]  /*178f0*/  LOP3.LUT R52, R53, 0x380, RZ, 0xc0, !PT ;  /* 0x0000038035347812 */ /* 0x000fe200078ec0ff */
[----:B------:R-:W-:Y:S01]  /*17900*/  IMAD.X R77, RZ, RZ, R153, P3 ;  /* 0x000000ffff4d7224 */ /* 0x000fe200018e0699 */
[----:B------:R-:W-:Y:S01]  /*17910*/  LOP3.LUT R56, R57, 0x380, RZ, 0xc0, !PT ;  /* 0x0000038039387812 */ /* 0x000fe200078ec0ff */
[----:B------:R-:W5:Y:S01]  /*17920*/  LD.E.128 R32, desc[UR40][R32.64] ;  /* 0x0000002820207980 */ /* 0x000f62000c101d00 */
[----:B------:R-:W-:-:S02]  /*17930*/  LOP3.LUT R60, R61, 0x380, RZ, 0xc0, !PT ;  /* 0x000003803d3c7812 */ /* 0x000fc400078ec0ff */
[----:B------:R-:W-:Y:S01]  /*17940*/  SEL R9, RZ, 0xffffffff, P0 ;  /* 0xffffffffff097807 */ /* 0x000fe20000000000 */
[----:B------:R-:W5:Y:S01]  /*17950*/  LD.E.128 R48, desc[UR40][R48.64] ;  /* 0x0000002830307980 */ /* 0x000f62000c101d00 */
[----:B------:R-:W-:Y:S02]  /*17960*/  LOP3.LUT R6, R7, 0x380, RZ, 0xc0, !PT ;  /* 0x0000038007067812 */ /* 0x000fe400078ec0ff */
[----:B------:R-:W-:Y:S01]  /*17970*/  SHF.R.U64 R52, R52, 0x3, RZ ;  /* 0x0000000334347819 */ /* 0x000fe200000012ff */
[----:B------:R-:W-:Y:S01]  /*17980*/  IMAD.SHL.U32 R9, R9, 0x8, RZ ;  /* 0x0000000809097824 */ /* 0x000fe200078e00ff */
[----:B------:R-:W-:Y:S02]  /*17990*/  SHF.R.U64 R56, R56, 0x3, RZ ;  /* 0x0000000338387819 */ /* 0x000fe400000012ff */
[----:B------:R-:W-:Y:S02]  /*179a0*/  SHF.R.U64 R60, R60, 0x3, RZ ;  /* 0x000000033c3c7819 */ /* 0x000fe400000012ff */
[----:B------:R-:W-:-:S02]  /*179b0*/  SHF.R.U64 R5, R5, 0x3, RZ ;  /* 0x0000000305057819 */ /* 0x000fc400000012ff */
[----:B------:R-:W-:Y:S02]  /*179c0*/  SHF.R.U64 R6, R6, 0x3, RZ ;  /* 0x0000000306067819 */ /* 0x000fe400000012ff */
[----:B------:R-:W-:Y:S02]  /*179d0*/  LOP3.LUT R8, R23, 0x4, R8, 0xe2, !PT ;  /* 0x0000000417087812 */ /* 0x000fe400078ee208 */
[----:B------:R-:W-:Y:S02]  /*179e0*/  ISETP.GE.AND P0, PT, R160, R0, PT ;  /* 0x00000000a000720c */ /* 0x000fe40003f06270 */
        /* <DEDUP_REMOVED lines=8> */
[----:B------:R-:W-:Y:S01]  /*17a70*/  SHF.R.S32.HI R23, RZ, 0x1f, R3 ;  /* 0x0000001fff177819 */ /* 0x000fe20000011403 */
[----:B------:R-:W5:Y:S01]  /*17a80*/  LD.E.128 R52, desc[UR40][R52.64] ;  /* 0x0000002834347980 */ /* 0x000f62000c101d00 */
[----:B------:R-:W-:-:S02]  /*17a90*/  LOP3.LUT R76, R6, R7, RZ, 0x3c, !PT ;  /* 0x00000007064c7212 */ /* 0x000fc400078e3cff */
[----:B------:R-:W-:Y:S01]  /*17aa0*/  LOP3.LUT R8, R9, 0x8, R8, 0xe2, !PT ;  /* 0x0000000809087812 */ /* 0x000fe200078ee208 */
[----:B------:R-:W-:Y:S01]  /*17ab0*/  IMAD R80, R23, UR4, RZ ;  /* 0x0000000417507c24 */ /* 0x000fe2000f8e02ff */
[----:B------:R-:W-:Y:S01]  /*17ac0*/  SEL R9, RZ, 0xffffffff, P0 ;  /* 0xffffffffff097807 */ /* 0x000fe20000000000 */
[----:B------:R-:W5:Y:S01]  /*17ad0*/  LD.E.128 R4, desc[UR40][R4.64] ;  /* 0x0000002804047980 */ /* 0x000f62000c101d00 */
[----:B------:R-:W-:Y:S01]  /*17ae0*/  ISETP.GE.AND P0, PT, R158, R0, PT ;  /* 0x000000009e00720c */ /* 0x000fe20003f06270 */
[----:B------:R-:W-:Y:S02]  /*17af0*/  IMAD.WIDE.U32 R10, R3, UR4, R10 ;  /* 0x00000004030a7c25 */ /* 0x000fe4000f8e000a */
[----:B------:R-:W5:Y:S02]  /*17b00*/  LD.E.128 R56, desc[UR40][R56.64] ;  /* 0x0000002838387980 */ /* 0x000f64000c101d00 */
[----:B------:R-:W-:Y:S02]  /*17b10*/  IMAD.SHL.U32 R23, R9, 0x10, RZ ;  /* 0x0000001009177824 */ /* 0x000fe400078e00ff */
[----:B------:R-:W5:Y:S01]  /*17b20*/  LD.E.128 R60, desc[UR40][R60.64] ;  /* 0x000000283c3c7980 */ /* 0x000f62000c101d00 */
[----:B------:R-:W-:-:S03]  /*17b30*/  IMAD R9, R3, UR5, R80 ;  /* 0x0000000503097c24 */ /* 0x000fc6000f8e0250 */
[----:B------:R-:W5:Y:S01]  /*17b40*/  LD.E.128 R76, desc[UR40][R76.64] ;  /* 0x000000284c4c7980 */ /* 0x000f62000c101d00 */
[----:B------:R-:W-:Y:S01]  /*17b50*/  SEL R3, RZ, 0xffffffff, P0 ;  /* 0xffffffffff037807 */ /* 0x000fe20000000000 */
[----:B------:R-:W-:Y:S01]  /*17b60*/  VIADD R156, R199, 0x180 ;  /* 0x00000180c79c7836 */ /* 0x000fe20000000000 */
[----:B------:R-:W-:Y:S01]  /*17b70*/  LOP3.LUT R8, R23, 0x10, R8, 0xe2, !PT ;  /* 0x0000001017087812 */ /* 0x000fe200078ee208 */
[----:B------:R-:W-:Y:S01]  /*17b80*/  @!PT LDS RZ, [RZ] ;  /* 0x00000000fffff984 */ /* 0x000fe20000000800 */
[----:B------:R-:W-:Y:S01]  /*17b90*/  @!PT LDS RZ, [RZ] ;  /* 0x00000000fffff984 */ /* 0x000fe20000000800 */
[----:B------:R-:W-:Y:S01]  /*17ba0*/  @!PT LDS RZ, [RZ] ;  /* 0x00000000fffff984 */ /* 0x000fe20000000800 */
[----:B------:R-:W-:Y:S01]  /*17bb0*/  @!PT LDS RZ, [RZ] ;  /* 0x00000000fffff984 */ /* 0x000fe20000000800 */
[----:B------:R0:W-:Y:S06]  /*17bc0*/  MEMBAR.ALL.CTA ;  /* 0x0000000000007992 */ /* 0x0001ec0000008000 */
[----:B0-----:R-:W0:Y:S01]  /*17bd0*/  FENCE.VIEW.ASYNC.S ;  /* 0x00000000000073c6 */ /* 0x001e220000000000 */
[----:B------:R-:W-:Y:S01]  /*17be0*/  ULDC.64 UR4, c[0x0][0xa80] ;  /* 0x0002a00000047ab9 */ /* 0x000fe20000000a00 */
[----:B------:R-:W-:Y:S01]  /*17bf0*/  IMAD.SHL.U32 R23, R3, 0x20, RZ ;  /* 0x0000002003177824 */ /* 0x000fe200078e00ff */
[----:B------:R-:W-:Y:S01]  /*17c00*/  LEA R80, P1, R10, UR4, 0x1 ;  /* 0x000000040a507c11 */ /* 0x000fe2000f8208ff */
[----:B------:R-:W-:-:S02]  /*17c10*/  IMAD.IADD R3, R11, 0x1, R9 ;  /* 0x000000010b037824 */ /* 0x000fc400078e0209 */
[----:B------:R-:W-:Y:S01]  /*17c20*/  IMAD.IADD R20, R20, 0x1, R196 ;  /* 0x0000000114147824 */ /* 0x000fe200078e02c4 */
[-C--:B------:R-:W-:Y:S01]  /*17c30*/  ISETP.GE.AND P0, PT, R156, R0.reuse, PT ;  /* 0x000000009c00720c */ /* 0x080fe20003f06270 */
[----:B------:R-:W-:Y:S01]  /*17c40*/  VIADD R154, R199, 0x1c0 ;  /* 0x000001c0c79a7836 */ /* 0x000fe20000000000 */
[----:B------:R-:W-:Y:S01]  /*17c50*/  LEA.HI.X R84, R10, UR5, R3, 0x1, P1 ;  /* 0x000000050a547c11 */ /* 0x000fe200088f0c03 */
[----:B------:R-:W-:Y:S01]  /*17c60*/  VIADD R3, R2, 0x28c20 ;  /* 0x00028c2002037836 */ /* 0x000fe20000000000 */
[----:B------:R-:W-:Y:S02]  /*17c70*/  LOP3.LUT R8, R23, 0x20, R8, 0xe2, !PT ;  /* 0x0000002017087812 */ /* 0x000fe400078ee208 */
        /* <DEDUP_REMOVED lines=11> */
[----:B------:R-:W-:Y:S01]  /*17d30*/  VIADD R163, R199, 0xc0 ;  /* 0x000000c0c7a37836 */ /* 0x000fe20000000000 */
        /* <DEDUP_REMOVED lines=28> */
[-C--:B------:R-:W-:Y:S02]  /*17f00*/  @!P1 LEA R10, P6, R158, R8.reuse, 0x1 ;  /* 0x000000089e0a9211 */ /* 0x080fe400078c08ff */
[----:B0-----:R-:W-:Y:S02]  /*17f10*/  @!P5 LEA R4, P4, R164, R8, 0x1 ;  /* 0x00000008a404d211 */ /* 0x001fe400078808ff */
        /* <DEDUP_REMOVED lines=15> */
.L_x_2758:
[----:B------:R-:W-:Y:S05]  /*18010*/  BSYNC B1 ;  /* 0x0000000000017941 */ /* 0x000fea0003800000 */
.L_x_2757:
[----:B------:R-:W-:Y:S01]  /*18020*/  VIADD R20, R20, 0x20 ;  /* 0x0000002014147836 */ /* 0x000fe20000000000 */
[----:B0----5:R0:W3:Y:S04]  /*18030*/  SHFL.IDX PT, R5, R84, 0x1, 0x181f ;  /* 0x00381f0054057f89 */ /* 0x0210e800000e0000 */
        /* <DEDUP_REMOVED lines=21> */
[-C--:B------:R-:W-:Y:S02]  /*18190*/  @P4 LEA R12, P5, R156, R4.reuse, 0x1 ;  /* 0x000000049c0c4211 */ /* 0x080fe400078a08ff */
        /* <DEDUP_REMOVED lines=14> */
.L_x_2756:
[----:B01----:R-:W2:Y:S01]  /*18280*/  LDL.LU R12, [R1+0x54] ;  /* 0x00005400010c7983 */ /* 0x003ea20000300800 */
[----:B------:R-:W-:Y:S01]  /*18290*/  ULDC.64 UR4, c[0x0][0xb08] ;  /* 0x0002c20000047ab9 */ /* 0x000fe20000000a00 */
[----:B------:R-:W0:Y:S01]  /*182a0*/  LDC R13, c[0x0][0xbe8] ;  /* 0x0002fa00ff0d7b82 */ /* 0x000e220000000800 */
[----:B------:R-:W-:Y:S01]  /*182b0*/  IMAD R0, R0, UR4, RZ ;  /* 0x0000000400007c24 */ /* 0x000fe2000f8e02ff */
[----:B------:R-:W-:Y:S01]  /*182c0*/  BSSY B1, `(.L_x_2760) ;  /* 0x0000110000017945 */ /* 0x000fe20003800000 */
[----:B------:R-:W-:-:S04]  /*182d0*/  IMAD.WIDE.U32 R10, R3, UR4, RZ ;  /* 0x00000004030a7c25 */ /* 0x000fc8000f8e00ff */
[----:B------:R-:W-:Y:S01]  /*182e0*/  IMAD R0, R3, UR5, R0 ;  /* 0x0000000503007c24 */ /* 0x000fe2000f8e0200 */
[----:B------:R-:W-:Y:S01]  /*182f0*/  ULDC.64 UR4, c[0x0][0xb38] ;  /* 0x0002ce0000047ab9 */ /* 0x000fe20000000a00 */
[----:B------:R-:W-:Y:S02]  /*18300*/  IMAD.IADD R3, R206, 0x1, R196 ;  /* 0x00000001ce037824 */ /* 0x000fe400078e02c4 */
[----:B------:R-:W-:Y:S01]  /*18310*/  IMAD.IADD R11, R11, 0x1, R0 ;  /* 0x000000010b0b7824 */ /* 0x000fe200078e0200 */
[----:B------:R-:W-:Y:S01]  /*18320*/  SHF.R.S32.HI R0, RZ, 0x1f, R9 ;  /* 0x0000001fff007819 */ /* 0x000fe20000011409 */
[----:B------:R-:W-:Y:S02]  /*18330*/  IMAD.IADD R196, R194, 0x1, R196 ;  /* 0x00000001c2c47824 */ /* 0x000fe400078e02c4 */
[----:B------:R-:W-:-:S04]  /*18340*/  IMAD.WIDE.U32 R10, R188, UR4, R10 ;  /* 0x00000004bc0a7c25 */ /* 0x000fc8000f8e000a */
[----:B------:R-:W-:Y:S01]  /*18350*/  IMAD R11, R188, UR5, R11 ;  /* 0x00000005bc0b7c24 */ /* 0x000fe2000f8e020b */
[----:B------:R-:W-:Y:S01]  /*18360*/  ULDC.64 UR4, c[0x0][0xb40] ;  /* 0x0002d00000047ab9 */ /* 0x000fe20000000a00 */
[----:B------:R-:W-:Y:S02]  /*18370*/  VIADD R80, R197, 0xf8 ;  /* 0x000000f8c5507836 */ /* 0x000fe40000000000 */
[----:B------:R-:W-:Y:S01]  /*18380*/  IMAD R0, R0, UR4, RZ ;  /* 0x0000000400007c24 */ /* 0x000fe2000f8e02ff */
[----:B0-----:R-:W-:Y:S01]  /*18390*/  ISETP.NE.AND P0, PT, R13, 0x1, PT ;  /* 0x000000010d00780c */ /* 0x001fe20003f05270 */
[----:B------:R-:W-:Y:S01]  /*183a0*/  IMAD.WIDE.U32 R10, R9, UR4, R10 ;  /* 0x00000004090a7c25 */ /* 0x000fe2000f8e000a */
[----:B------:R-:W-:-:S03]  /*183b0*/  SHF.R.S32.HI R80, RZ, 0x1f, R80 ;  /* 0x0000001fff507819 */ /* 0x000fc60000011450 */
[----:B------:R-:W-:Y:S01]  /*183c0*/  IMAD R0, R9, UR5, R0 ;  /* 0x0000000509007c24 */ /* 0x000fe2000f8e0200 */
[----:B------:R-:W-:Y:S01]  /*183d0*/  ULDC.64 UR4, c[0x0][0xb48] ;  /* 0x0002d20000047ab9 */ /* 0x000fe20000000a00 */
[----:B------:R-:W-:Y:S02]  /*183e0*/  IMAD.MOV.U32 R9, RZ, RZ, R3 ;  /* 0x000000ffff097224 */ /* 0x000fe400078e0003 */
[----:B------:R-:W-:Y:S02]  /*183f0*/  IMAD.IADD R11, R11, 0x1, R0 ;  /* 0x000000010b0b7824 */ /* 0x000fe400078e0200 */
[C---:B------:R-:W-:Y:S02]  /*18400*/  VIADD R153, R197.reuse, 0xf0 ;  /* 0x000000f0c5997836 */ /* 0x040fe40000000000 */
[----:B------:R-:W0:Y:S01]  /*18410*/  @P0 LDC R0, c[0x0][0xbf0] ;  /* 0x0002fc00ff000b82 */ /* 0x000e220000000800 */
        /* <DEDUP_REMOVED lines=75> */
[----:B------:R-:W1:Y:S02]  /*188d0*/  @P0 LDC R12, c[0x0][0xbec] ;  /* 0x0002fb00ff0c0b82 */ /* 0x000e640000000800 */
[----:B-1----:R-:W-:-:S05]  /*188e0*/  @P0 IMAD.HI.U32 R12, R3, R12, RZ ;  /* 0x0000000c030c0227 */ /* 0x002fca00078e00ff */
[----:B0-----:R-:W-:-:S05]  /*188f0*/  @P0 SHF.R.U32.HI R9, RZ, R0, R12 ;  /* 0x00000000ff090219 */ /* 0x001fca000001160c */
[----:B------:R-:W-:Y:S02]  /*18900*/  IMAD.MOV R0, RZ, RZ, -R9 ;  /* 0x000000ffff007224 */ /* 0x000fe400078e0a09 */
[----:B------:R-:W-:-:S04]  /*18910*/  IMAD.WIDE.U32 R10, R9, UR4, R10 ;  /* 0x00000004090a7c25 */ /* 0x000fc8000f8e000a */
[----:B------:R-:W-:Y:S02]  /*18920*/  IMAD R3, R13, R0, R3 ;  /* 0x000000000d037224 */ /* 0x000fe400078e0203 */
[----:B------:R-:W-:Y:S01]  /*18930*/  IMAD R0, R8, R13, RZ ;  /* 0x0000000d08007224 */ /* 0x000fe200078e02ff */
[----:B------:R-:W-:-:S05]  /*18940*/  SHF.R.S32.HI R8, RZ, 0x1f, R9 ;  /* 0x0000001fff087819 */ /* 0x000fca0000011409 */
[----:B------:R-:W-:-:S04]  /*18950*/  IMAD R8, R8, UR4, RZ ;  /* 0x0000000408087c24 */ /* 0x000fc8000f8e02ff */
[----:B------:R-:W-:Y:S01]  /*18960*/  IMAD R8, R9, UR5, R8 ;  /* 0x0000000509087c24 */ /* 0x000fe2000f8e0208 */
[----:B------:R-:W-:-:S03]  /*18970*/  ULDC.64 UR4, c[0x0][0xb28] ;  /* 0x0002ca0000047ab9 */ /* 0x000fc60000000a00 */
[----:B------:R-:W-:Y:S01]  /*18980*/  IMAD.IADD R11, R11, 0x1, R8 ;  /* 0x000000010b0b7824 */ /* 0x000fe200078e0208 */
[----:B------:R-:W-:Y:S01]  /*18990*/  SHF.R.S32.HI R8, RZ, 0x1f, R3 ;  /* 0x0000001fff087819 */ /* 0x000fe20000011403 */
[----:B------:R-:W-:-:S04]  /*189a0*/  IMAD.WIDE.U32 R10, R3, UR4, R10 ;  /* 0x00000004030a7c25 */ /* 0x000fc8000f8e000a */
[----:B------:R-:W-:-:S04]  /*189b0*/  IMAD R8, R8, UR4, RZ ;  /* 0x0000000408087c24 */ /* 0x000fc8000f8e02ff */
        /* <DEDUP_REMOVED lines=16> */
[----:B------:R-:W-:Y:S01]  /*18ac0*/  VIADD R11, R197, 0x8 ;  /* 0x00000008c50b7836 */ /* 0x000fe20000000000 */
[----:B------:R-:W-:Y:S01]  /*18ad0*/  ISETP.GE.AND P3, PT, R209, UR4, PT ;  /* 0x00000004d1007c0c */ /* 0x000fe2000bf66270 */
[----:B------:R-:W-:Y:S01]  /*18ae0*/  VIADD R21, R197, 0x18 ;  /* 0x00000018c5157836 */ /* 0x000fe20000000000 */
[----:B------:R-:W-:Y:S01]  /*18af0*/  ISETP.GE.AND P4, PT, R195, UR4, PT ;  /* 0x00000004c3007c0c */ /* 0x000fe2000bf86270 */
[----:B------:R-:W-:Y:S01]  /*18b00*/  VIADD R10, R197, 0x30 ;  /* 0x00000030c50a7836 */ /* 0x000fe20000000000 */
        /* <DEDUP_REMOVED lines=62> */
[C---:B0-----:R-:W-:Y:S02]  /*18ef0*/  @!P1 LEA R8, P0, R213.reuse, R20, 0x2 ;  /* 0x00000014d5089211 */ /* 0x041fe400078010ff */
        /* <DEDUP_REMOVED lines=10> */
[-C--:B0-----:R-:W-:Y:S02]  /*18fa0*/  @!P0 LEA R8, P4, R184, R20.reuse, 0x2 ;  /* 0x00000014b8088211 */ /* 0x081fe400078810ff */
        /* <DEDUP_REMOVED lines=9> */
[----:B------:R-:W-:Y:S01]  /*19040*/  @!P2 ST.E.64 desc[UR40][R14.64], R88 ;  /* 0x000000580e00a985 */ /* 0x000fe2000c101b28 */
[-C--:B0-----:R-:W-:Y:S02]  /*19050*/  @!P3 LEA R6, P6, R178, R20.reuse, 0x2 ;  /* 0x00000014b206b211 */ /* 0x081fe400078c10ff */
[-C--:B------:R-:W-:Y:S02]  /*19060*/  @!P4 LEA R8, P2, R176, R20.reuse, 0x2 ;  /* 0x00000014b008c211 */ /* 0x080fe400078410ff */
[-C--:B------:R-:W-:Y:S02]  /*19070*/  @!P3 LEA.HI.X R7, R178, R13.reuse, R179, 0x2, P6 ;  /* 0x0000000db207b211 */ /* 0x080fe400030f14b3 */
[----:B-1----:R-:W-:Y:S02]  /*19080*/  @!P5 LEA R10, P6, R174, R20, 0x2 ;  /* 0x00000014ae0ad211 */ /* 0x002fe400078c10ff */
        /* <DEDUP_REMOVED lines=51> */
.L_x_2761:
[----:B------:R-:W-:Y:S05]  /*193c0*/  BSYNC B1 ;  /* 0x0000000000017941 */ /* 0x000fea0003800000 */
.L_x_2760:
        /* <DEDUP_REMOVED lines=10> */
[C---:B-1----:R-:W-:Y:S01]  /*19470*/  VIADD R20, R197.reuse, 0x18 ;  /* 0x00000018c5147836 */ /* 0x042fe20000000000 */
[----:B------:R-:W-:Y:S01]  /*19480*/  ISETP.GE.AND P2, PT, R10, UR4, PT ;  /* 0x000000040a007c0c */ /* 0x000fe2000bf46270 */
[C---:B------:R-:W-:Y:S01]  /*19490*/  VIADD R11, R197.reuse, 0x8 ;  /* 0x00000008c50b7836 */ /* 0x040fe20000000000 */
[----:B------:R-:W-:Y:S01]  /*194a0*/  ISETP.GE.AND P1, PT, R24, UR4, PT ;  /* 0x0000000418007c0c */ /* 0x000fe2000bf26270 */
[C---:B------:R-:W-:Y:S01]  /*194b0*/  VIADD R14, R197.reuse, 0x20 ;  /* 0x00000020c50e7836 */ /* 0x040fe20000000000 */
[----:B------:R-:W-:Y:S01]  /*194c0*/  ISETP.GE.AND P0, PT, R20, UR4, PT ;  /* 0x0000000414007c0c */ /* 0x000fe2000bf06270 */
[C---:B------:R-:W-:Y:S01]  /*194d0*/  VIADD R25, R197.reuse, 0x10 ;  /* 0x00000010c5197836 */ /* 0x040fe20000000000 */
[----:B------:R-:W-:Y:S01]  /*194e0*/  SHF.R.S32.HI R11, RZ, 0x1f, R11 ;  /* 0x0000001fff0b7819 */ /* 0x000fe2000001140b */
[----:B------:R-:W-:-:S02]  /*194f0*/  VIADD R21, R197, 0x18 ;  /* 0x00000018c5157836 */ /* 0x000fc40000000000 */
[CC--:B---3--:R-:W-:Y:S01]  /*19500*/  @!P4 LEA R6, P3, R197.reuse, R3.reuse, 0x2 ;  /* 0x00000003c506c211 */ /* 0x0c8fe200078610ff */
[C---:B------:R-:W-:Y:S01]  /*19510*/  VIADD R15, R197.reuse, 0x28 ;  /* 0x00000028c50f7836 */ /* 0x040fe20000000000 */
[----:B------:R-:W-:Y:S01]  /*19520*/  SHF.R.S32.HI R25, RZ, 0x1f, R25 ;  /* 0x0000001fff197819 */ /* 0x000fe20000011419 */
[C---:B--2---:R-:W-:Y:S01]  /*19530*/  VIADD R13, R197.reuse, 0x30 ;  /* 0x00000030c50d7836 */ /* 0x044fe20000000000 */
        /* <DEDUP_REMOVED lines=13> */
[----:B------:R-:W-:Y:S02]  /*19610*/  VIADD R20, R197, 0x20 ;  /* 0x00000020c5147836 */ /* 0x000fe40000000000 */
[----:B------:R1:W-:Y:S03]  /*19620*/  @!P1 ST.E.64 desc[UR40][R8.64], R34 ;  /* 0x0000002208009985 */ /* 0x0003e6000c101b28 */
[----:B------:R-:W-:Y:S01]  /*19630*/  SHF.R.S32.HI R20, RZ, 0x1f, R20 ;  /* 0x0000001fff147819 */ /* 0x000fe20000011414 */
[----:B------:R2:W-:Y:S01]  /*19640*/  @!P0 ST.E.64 desc[UR40][R10.64], R38 ;  /* 0x000000260a008985 */ /* 0x0005e2000c101b28 */
[----:B------:R-:W-:Y:S02]  /*19650*/  ISETP.GE.AND P0, PT, R225, UR4, PT ;  /* 0x00000004e1007c0c */ /* 0x000fe4000bf06270 */
[----:B0-----:R-:W-:-:S04]  /*19660*/  @!P3 LEA R6, P1, R14, R3, 0x2 ;  /* 0x000000030e06b211 */ /* 0x001fc800078210ff */
[-C--:B------:R-:W-:Y:S01]  /*19670*/  @!P3 LEA.HI.X R7, R14, R12.reuse, R20, 0x2, P1 ;  /* 0x0000000c0e07b211 */ /* 0x080fe200008f1414 */
[----:B------:R-:W-:Y:S01]  /*19680*/  VIADD R20, R197, 0x28 ;  /* 0x00000028c5147836 */ /* 0x000fe20000000000 */
[-C--:B-1----:R-:W-:Y:S01]  /*19690*/  @!P4 LEA R8, P2, R15, R3.reuse, 0x2 ;  /* 0x000000030f08c211 */ /* 0x082fe200078410ff */
[----:B------:R-:W-:Y:S01]  /*196a0*/  VIADD R14, R197, 0x30 ;  /* 0x00000030c50e7836 */ /* 0x000fe20000000000 */
[----:B------:R-:W-:Y:S01]  /*196b0*/  ISETP.GE.AND P1, PT, R223, UR4, PT ;  /* 0x00000004df007c0c */ /* 0x000fe2000bf26270 */
[----:B------:R0:W-:Y:S01]  /*196c0*/  @!P3 ST.E.64 desc[UR40][R6.64], R42 ;  /* 0x0000002a0600b985 */ /* 0x0001e2000c101b28 */
[----:B------:R-:W-:Y:S02]  /*196d0*/  SHF.R.S32.HI R20, RZ, 0x1f, R20 ;  /* 0x0000001fff147819 */ /* 0x000fe40000011414 */
[----:B--2---:R-:W-:Y:S02]  /*196e0*/  @!P5 LEA R10, P6, R13, R3, 0x2 ;  /* 0x000000030d0ad211 */ /* 0x004fe400078c10ff */
[----:B------:R-:W-:-:S02]  /*196f0*/  @!P4 LEA.HI.X R9, R15, R12, R20, 0x2, P2 ;  /* 0x0000000c0f09c211 */ /* 0x000fc400010f1414 */
[----:B------:R-:W-:Y:S02]  /*19700*/  ISETP.GE.AND P2, PT, R221, UR4, PT ;  /* 0x00000004dd007c0c */ /* 0x000fe4000bf46270 */
[----:B------:R-:W-:Y:S01]  /*19710*/  SHF.R.S32.HI R14, RZ, 0x1f, R14 ;  /* 0x0000001fff0e7819 */ /* 0x000fe2000001140e */
[----:B------:R1:W-:Y:S01]  /*19720*/  @!P4 ST.E.64 desc[UR40][R8.64], R46 ;  /* 0x0000002e0800c985 */ /* 0x0003e2000c101b28 */
[----:B------:R-:W-:Y:S02]  /*19730*/  ISETP.GE.AND P3, PT, R218, UR4, PT ;  /* 0x00000004da007c0c */ /* 0x000fe4000bf66270 */
[-C--:B------:R-:W-:Y:S02]  /*19740*/  @!P5 LEA.HI.X R11, R13, R12.reuse, R14, 0x2, P6 ;  /* 0x0000000c0d0bd211 */ /* 0x080fe400030f140e */
[----:B0-----:R-:W-:Y:S02]  /*19750*/  @!P0 LEA R6, P6, R225, R3, 0x2 ;  /* 0x00000003e1068211 */ /* 0x001fe400078c10ff */
[----:B------:R-:W-:Y:S01]  /*19760*/  ISETP.GE.AND P4, PT, R213, UR4, PT ;  /* 0x00000004d5007c0c */ /* 0x000fe2000bf86270 */
[----:B------:R0:W-:Y:S01]  /*19770*/  @!P5 ST.E.64 desc[UR40][R10.64], R50 ;  /* 0x000000320a00d985 */ /* 0x0001e2000c101b28 */
[----:B------:R-:W-:-:S02]  /*19780*/  @!P0 LEA.HI.X R7, R225, R12, R227, 0x2, P6 ;  /* 0x0000000ce1078211 */ /* 0x000fc400030f14e3 */
[----:B-1----:R-:W-:-:S03]  /*19790*/  @!P1 LEA R8, P5, R223, R3, 0x2 ;  /* 0x00000003df089211 */ /* 0x002fc600078a10ff */
[----:B------:R1:W-:Y:S01]  /*197a0*/  @!P0 ST.E.64 desc[UR40][R6.64], R54 ;  /* 0x0000003606008985 */ /* 0x0003e2000c101b28 */
[----:B------:R-:W-:Y:S02]  /*197b0*/  ISETP.GE.AND P0, PT, R195, UR4, PT ;  /* 0x00000004c3007c0c */ /* 0x000fe4000bf06270 */
[-C--:B------:R-:W-:Y:S02]  /*197c0*/  @!P1 LEA.HI.X R9, R223, R12.reuse, R224, 0x2, P5 ;  /* 0x0000000cdf099211 */ /* 0x080fe400028f14e0 */
[----:B------:R-:W-:Y:S02]  /*197d0*/  ISETP.GE.AND P5, PT, R209, UR4, PT ;  /* 0x00000004d1007c0c */ /* 0x000fe4000bfa6270 */
[C---:B0-----:R-:W-:Y:S01]  /*197e0*/  @!P2 LEA R10, P6, R221.reuse, R3, 0x2 ;  /* 0x00000003dd0aa211 */ /* 0x041fe200078c10ff */
[----:B------:R0:W-:Y:S01]  /*197f0*/  @!P1 ST.E.64 desc[UR40][R8.64], R58 ;  /* 0x0000003a08009985 */ /* 0x0001e2000c101b28 */
[----:B------:R-:W-:Y:S02]  /*19800*/  ISETP.GE.AND P1, PT, R184, UR4, PT ;  /* 0x00000004b8007c0c */ /* 0x000fe4000bf26270 */
[----:B------:R-:W-:-:S02]  /*19810*/  @!P2 LEA.HI.X R11, R221, R12, R222, 0x2, P6 ;  /* 0x0000000cdd0ba211 */ /* 0x000fc400030f14de */
[----:B-1----:R-:W-:-:S03]  /*19820*/  @!P3 LEA R6, P6, R218, R3, 0x2 ;  /* 0x00000003da06b211 */ /* 0x002fc600078c10ff */
[----:B------:R1:W-:Y:S01]  /*19830*/  @!P2 ST.E.64 desc[UR40][R10.64], R62 ;  /* 0x0000003e0a00a985 */ /* 0x0003e2000c101b28 */
[----:B------:R-:W-:Y:S02]  /*19840*/  @!P3 LEA.HI.X R7, R218, R12, R220, 0x2, P6 ;  /* 0x0000000cda07b211 */ /* 0x000fe400030f14dc */
[----:B0-----:R-:W-:-:S03]  /*19850*/  @!P4 LEA R8, P2, R213, R3, 0x2 ;  /* 0x00000003d508c211 */ /* 0x001fc600078410ff */
[----:B------:R0:W-:Y:S01]  /*19860*/  @!P3 ST.E.64 desc[UR40][R6.64], R66 ;  /* 0x000000420600b985 */ /* 0x0001e2000c101b28 */
[-C--:B------:R-:W-:Y:S02]  /*19870*/  @!P4 LEA.HI.X R9, R213, R12.reuse, R217, 0x2, P2 ;  /* 0x0000000cd509c211 */ /* 0x080fe400010f14d9 */
[----:B------:R-:W-:Y:S02]  /*19880*/  ISETP.GE.AND P2, PT, R182, UR4, PT ;  /* 0x00000004b6007c0c */ /* 0x000fe4000bf46270 */
[CC--:B-1----:R-:W-:Y:S01]  /*19890*/  @!P5 LEA R10, P6, R209.reuse, R3.reuse, 0x2 ;  /* 0x00000003d10ad211 */ /* 0x0c2fe200078c10ff */
[----:B------:R1:W-:Y:S03]  /*198a0*/  @!P4 ST.E.64 desc[UR40][R8.64], R70 ;  /* 0x000000460800c985 */ /* 0x0003e6000c101b28 */
        /* <DEDUP_REMOVED lines=10> */
[-C--:B0-----:R-:W-:Y:S01]  /*19950*/  @!P2 LEA R10, P6, R182, R3.reuse, 0x2 ;  /* 0x00000003b60aa211 */ /* 0x081fe200078c10ff */
[----:B------:R0:W-:Y:S01]  /*19960*/  @!P1 ST.E.64 desc[UR40][R8.64], R4 ;  /* 0x0000000408009985 */ /* 0x0001e2000c101b28 */
[----:B------:R-:W-:Y:S02]  /*19970*/  ISETP.GE.AND P1, PT, R172, UR4, PT ;  /* 0x00000004ac007c0c */ /* 0x000fe4000bf26270 */
[----:B------:R-:W-:Y:S02]  /*19980*/  @!P2 LEA.HI.X R11, R182, R12, R183, 0x2, P6 ;  /* 0x0000000cb60ba211 */ /* 0x000fe400030f14b7 */
[----:B-1----:R-:W-:-:S03]  /*19990*/  @!P4 LEA R6, P0, R178, R3, 0x2 ;  /* 0x00000003b206c211 */ /* 0x002fc600078010ff */
[----:B------:R-:W-:Y:S01]  /*199a0*/  @!P2 ST.E.64 desc[UR40][R10.64], R86 ;  /* 0x000000560a00a985 */ /* 0x000fe2000c101b28 */
        /* <DEDUP_REMOVED lines=13> */
[-C--:B-1----:R-:W-:Y:S02]  /*19a80*/  @!P1 LEA R6, P3, R172, R3.reuse, 0x2 ;  /* 0x00000003ac069211 */ /* 0x082fe400078610ff */
[-C--:B------:R-:W-:Y:S02]  /*19a90*/  @!P2 LEA.HI.X R5, R174, R12.reuse, R175, 0x2, P6 ;  /* 0x0000000cae05a211 */ /* 0x080fe400030f14af */
        /* <DEDUP_REMOVED lines=10> */
[-C--:B------:R-:W-:Y:S02]  /*19b40*/  @!P5 LEA.HI.X R5, R168, R12.reuse, R169, 0x2, P1 ;  /* 0x0000000ca805d211 */ /* 0x080fe400008f14a9 */
        /* <DEDUP_REMOVED lines=18> */
[-C--:B------:R-:W-:Y:S02]  /*19c70*/  @!P2 LEA.HI.X R9, R154, R12.reuse, R155, 0x2, P1 ;  /* 0x0000000c9a09a211 */ /* 0x080fe400008f149b */
[-C--:B0-----:R-:W-:Y:S02]  /*19c80*/  @!P4 LEA R6, P0, R158, R3.reuse, 0x2 ;  /* 0x000000039e06c211 */ /* 0x081fe400078010ff */
[-C--:B-1----:R-:W-:Y:S02]  /*19c90*/  @!P3 LEA R4, P6, R156, R3.reuse, 0x2 ;  /* 0x000000039c04b211 */ /* 0x082fe400078c10ff */
[-C--:B------:R-:W-:Y:S02]  /*19ca0*/  @!P4 LEA.HI.X R7, R158, R12.reuse, R159, 0x2, P0 ;  /* 0x0000000c9e07c211 */ /* 0x080fe400000f149f */
        /* <DEDUP_REMOVED lines=13> */
.L_x_2753:
[----:B----4-:R-:W4:Y:S01]  /*19d80*/  LDL R10, [R1+0x50] ;  /* 0x00005000010a7983 */ /* 0x010f220000100800 */
[----:B------:R-:W-:Y:S01]  /*19d90*/  ULDC.64 UR4, c[0x0][0xc08] ;  /* 0x0003020000047ab9 */ /* 0x000fe20000000a00 */
[----:B------:R-:W4:Y:S01]  /*19da0*/  LDC.64 R4, c[0x0][0xc00] ;  /* 0x00030000ff047b82 */ /* 0x000f220000000a00 */
[----:B------:R-:W-:Y:S01]  /*19db0*/  ISETP.NE.U32.AND P0, PT, RZ, UR4, PT ;  /* 0x00000004ff007c0c */ /* 0x000fe2000bf05070 */
[----:B------:R-:W2:Y:S01]  /*19dc0*/  LDL R9, [R1+0x4c] ;  /* 0x00004c0001097983 */ /* 0x000ea20000100800 */
[----:B------:R-:W-:Y:S02]  /*19dd0*/  IMAD.MOV.U32 R3, RZ, RZ, RZ ;  /* 0x000000ffff037224 */ /* 0x000fe400078e00ff */
[----:B------:R-:W-:Y:S01]  /*19de0*/  ISETP.NE.AND.EX P1, PT, RZ, UR5, PT, P0 ;  /* 0x00000005ff007c0c */ /* 0x000fe2000bf25300 */
[----:B------:R-:W-:Y:S02]  /*19df0*/  ULDC.64 UR4, c[0x0][0xc00] ;  /* 0x0003000000047ab9 */ /* 0x000fe40000000a00 */
[----:B------:R-:W-:-:S04]  /*19e00*/  ISETP.NE.U32.AND P0, PT, RZ, UR4, PT ;  /* 0x00000004ff007c0c */ /* 0x000fc8000bf05070 */
[----:B------:R-:W-:-:S06]  /*19e10*/  ISETP.NE.AND.EX P0, PT, RZ, UR5, PT, P0 ;  /* 0x00000005ff007c0c */ /* 0x000fcc000bf05300 */
[----:B------:R-:W0:Y:S01]  /*19e20*/  @P1 LDC.64 R6, c[0x0][0xc08] ;  /* 0x00030200ff061b82 */ /* 0x000e220000000a00 */
[----:B------:R-:W-:Y:S02]  /*19e30*/  ULDC UR4, c[0x0][0xa88] ;  /* 0x0002a20000047ab9 */ /* 0x000fe40000000800 */
[----:B------:R-:W-:Y:S01]  /*19e40*/  IMAD.U32 R0, RZ, RZ, UR4 ;  /* 0x00000004ff007e24 */ /* 0x000fe2000f8e00ff */
[----:B------:R-:W1:Y:S01]  /*19e50*/  S2R R31, SR_TID.X ;  /* 0x00000000001f7919 */ /* 0x000e620000002100 */
[----:B----4-:R-:W-:-:S04]  /*19e60*/  IMAD.WIDE R4, R10, 0x4, R4 ;  /* 0x000000040a047825 */ /* 0x010fc800078e0204 */
[----:B0-----:R-:W-:Y:S01]  /*19e70*/  @P1 IMAD.WIDE R6, R10, 0x4, R6 ;  /* 0x000000040a061825 */ /* 0x001fe200078e0206 */
[----:B------:R0:W5:Y:S04]  /*19e80*/  @P0 LDG.E R3, desc[UR40][R4.64] ;  /* 0x0000002804030981 */ /* 0x000168000c1e1900 */
[----:B------:R0:W5:Y:S01]  /*19e90*/  @P1 LDG.E R0, desc[UR40][R6.64] ;  /* 0x0000002806001981 */ /* 0x000162000c1e1900 */
[----:B--2---:R-:W-:Y:S01]  /*19ea0*/  ISETP.NE.AND P2, PT, R9, RZ, PT ;  /* 0x000000ff0900720c */ /* 0x004fe20003f45270 */
[----:B-1----:R-:W-:Y:S01]  /*19eb0*/  VIADD R8, R31, 0xffffff80 ;  /* 0xffffff801f087836 */ /* 0x002fe20000000000 */
[----:B------:R-:W-:-:S04]  /*19ec0*/  SHF.R.S32.HI R26, RZ, 0x1f, R10 ;  /* 0x0000001fff1a7819 */ /* 0x000fc8000001140a */
[----:B------:R-:W-:-:S07]  /*19ed0*/  ISETP.GT.AND P3, PT, R8, 0x3f, PT ;  /* 0x0000003f0800780c */ /* 0x000fce0003f64270 */
[----:B------:R-:W1:Y:S02]  /*19ee0*/  @!P2 LDC R9, c[0x0][0xad4] ;  /* 0x0002b500ff09ab82 */ /* 0x000e640000000800 */
[----:B-1----:R0:W-:Y:S01]  /*19ef0*/  @!P2 STL [R1+0x4c], R9 ;  /* 0x00004c090100a387 */ /* 0x0021e20000100800 */
[----:B------:R-:W-:Y:S01]  /*19f00*/  ISETP.GT.AND P2, PT, R9, 0x1, PT ;  /* 0x000000010900780c */ /* 0x000fe20003f44270 */
[----:B------:R-:W-:-:S12]  /*19f10*/  @P1 BRA `(.L_x_2762) ;  /* 0x0000000000101947 */ /* 0x000fd80003800000 */
[----:B------:R-:W-:Y:S05]  /*19f20*/  @!P0 BRA `(.L_x_2762) ;  /* 0x00000000000c8947 */ /* 0x000fea0003800000 */
[----:B0-----:R-:W2:Y:S04]  /*19f30*/  LDG.E R7, desc[UR40][R4.64] ;  /* 0x0000002804077981 */ /* 0x001ea8000c1e1900 */
[----:B-----5:R-:W2:Y:S02]  /*19f40*/  LDG.E R0, desc[UR40][R4.64+0x4] ;  /* 0x0000042804007981 */ /* 0x020ea4000c1e1900 */
[----:B--2---:R-:W-:-:S07]  /*19f50*/  IMAD.IADD R0, R0, 0x1, -R7 ;  /* 0x0000000100007824 */ /* 0x004fce00078e0a07 */
.L_x_2762:
[----:B------:R-:W-:Y:S01]  /*19f60*/  BSSY B1, `(.L_x_2763) ;  /* 0x0000036000017945 */ /* 0x000fe20003800000 */
[----:B------:R-:W-:Y:S02]  /*19f70*/  SEL R29, R10, RZ, !P0 ;  /* 0x000000ff0a1d7207 */ /* 0x000fe40004000000 */
[----:B------:R-:W-:Y:S02]  /*19f80*/  SEL R26, R26, RZ, !P0 ;  /* 0x000000ff1a1a7207 */ /* 0x000fe40004000000 */
[----:B-----5:R-:W-:Y:S01]  /*19f90*/  SHF.R.S32.HI R24, RZ, 0x1f, R3 ;  /* 0x0000001fff187819 */ /* 0x020fe20000011403 */
[----:B------:R-:W-:Y:S06]  /*19fa0*/  @P3 BRA `(.L_x_2764) ;  /* 0x0000000000c43947 */ /* 0x000fec0003800000 */
[----:B------:R-:W0:Y:S01]  /*19fb0*/  LDC R33, c[0x0][0xbe8] ;  /* 0x0002fa00ff217b82 */ /* 0x000e220000000800 */
[----:B------:R-:W-:Y:S01]  /*19fc0*/  IADD3 R31, R196, -0x80, R31 ;  /* 0xffffff80c41f7810 */ /* 0x000fe20007ffe01f */
[----:B0-----:R-:W-:-:S05]  /*19fd0*/  IMAD R4, R0, R33, RZ ;  /* 0x0000002100047224 */ /* 0x001fca00078e02ff */
        /* <DEDUP_REMOVED lines=9> */
[----:B------:R-:W1:Y:S08]  /*1a070*/  LDC.64 R4, c[0x0][R23+0x220] ;  /* 0x0000880017047b82 */ /* 0x000e700000000a00 */
[----:B------:R-:W4:Y:S08]  /*1a080*/  LDC.64 R12, c[0x0][R23+0x218] ;  /* 0x00008600170c7b82 */ /* 0x000f300000000a00 */
[----:B------:R-:W5:Y:S08]  /*1a090*/  LDC.64 R6, c[0x0][R23+0x228] ;  /* 0x00008a0017067b82 */ /* 0x000f700000000a00 */
[----:B------:R-:W3:Y:S08]  /*1a0a0*/  @P1 LDC R20, c[0x0][0xbec] ;  /* 0x0002fb00ff141b82 */ /* 0x000ef00000000800 */
[----:B------:R-:W5:Y:S08]  /*1a0b0*/  LDC.64 R8, c[0x0][R23+0x210] ;  /* 0x0000840017087b82 */ /* 0x000f700000000a00 */
[----:B------:R-:W5:Y:S01]  /*1a0c0*/  @P1 LDC R27, c[0x0][0xbf0] ;  /* 0x0002fc00ff1b1b82 */ /* 0x000f620000000800 */
[----:B---3--:R-:W-:-:S07]  /*1a0d0*/  @P1 IMAD.HI.U32 R20, R31, R20, RZ ;  /* 0x000000141f141227 */ /* 0x008fce00078e00ff */
[----:B0-----:R-:W0:Y:S01]  /*1a0e0*/  @!P0 LDC R10, c[0x0][0xb50] ;  /* 0x0002d400ff0a8b82 */ /* 0x001e220000000800 */
[-C--:B-1----:R-:W-:Y:S02]  /*1a0f0*/  IMAD R5, R5, R29.reuse, RZ ;  /* 0x0000001d05057224 */ /* 0x082fe400078e02ff */
        /* <DEDUP_REMOVED lines=28> */
.L_x_2764:
[----:B------:R-:W-:Y:S05]  /*1a2c0*/  BSYNC B1 ;  /* 0x0000000000017941 */ /* 0x000fea0003800000 */
.L_x_2763:
[----:B------:R-:W-:Y:S05]  /*1a2d0*/  @P2 BRA `(.L_x_2759) ;  /* 0x0000000800ac2947 */ /* 0x000fea0003800000 */
[----:B0-----:R-:W0:Y:S01]  /*1a2e0*/  S2R R6, SR_TID.X ;  /* 0x0000000000067919 */ /* 0x001e220000002100 */
[----:B------:R-:W2:Y:S01]  /*1a2f0*/  LDC R9, c[0x0][0xbe8] ;  /* 0x0002fa00ff097b82 */ /* 0x000ea20000000800 */
[----:B------:R-:W-:Y:S01]  /*1a300*/  ULDC.64 UR4, c[0x0][0xaa0] ;  /* 0x0002a80000047ab9 */ /* 0x000fe20000000a00 */
[C---:B------:R-:W-:Y:S01]  /*1a310*/  VIADD R38, R199.reuse, 0x40 ;  /* 0x00000040c7267836 */ /* 0x040fe20000000000 */
[----:B------:R-:W-:Y:S01]  /*1a320*/  BSSY B1, `(.L_x_2765) ;  /* 0x0000082000017945 */ /* 0x000fe20003800000 */
[----:B------:R-:W-:Y:S02]  /*1a330*/  IMAD R4, R24, UR4, RZ ;  /* 0x0000000418047c24 */ /* 0x000fe4000f8e02ff */
[----:B------:R-:W-:Y:S02]  /*1a340*/  VIADD R36, R199, 0x80 ;  /* 0x00000080c7247836 */ /* 0x000fe40000000000 */
[----:B------:R-:W4:Y:S01]  /*1a350*/  LDC R12, c[0x0][0xac8] ;  /* 0x0002b200ff0c7b82 */ /* 0x000f220000000800 */
[----:B------:R-:W-:-:S02]  /*1a360*/  IMAD R7, R3, UR5, R4 ;  /* 0x0000000503077c24 */ /* 0x000fc4000f8e0204 */
[----:B-1----:R-:W-:Y:S01]  /*1a370*/  IMAD.WIDE.U32 R4, R3, UR4, RZ ;  /* 0x0000000403047c25 */ /* 0x002fe2000f8e00ff */
[----:B------:R-:W-:-:S03]  /*1a380*/  ULDC.64 UR4, c[0x0][0xae8] ;  /* 0x0002ba0000047ab9 */ /* 0x000fc60000000a00 */
[----:B------:R-:W-:Y:S02]  /*1a390*/  IMAD.IADD R5, R5, 0x1, R7 ;  /* 0x0000000105057824 */ /* 0x000fe400078e0207 */
[----:B------:R-:W-:Y:S02]  /*1a3a0*/  VIADD R34, R199, 0xc0 ;  /* 0x000000c0c7227836 */ /* 0x000fe40000000000 */
[----:B------:R-:W-:-:S04]  /*1a3b0*/  IMAD.WIDE.U32 R4, R188, UR4, R4 ;  /* 0x00000004bc047c25 */ /* 0x000fc8000f8e0004 */
[----:B------:R-:W-:Y:S01]  /*1a3c0*/  IMAD R5, R188, UR5, R5 ;  /* 0x00000005bc057c24 */ /* 0x000fe2000f8e0205 */
[----:B--2---:R-:W-:Y:S01]  /*1a3d0*/  ISETP.NE.AND P0, PT, R9, 0x1, PT ;  /* 0x000000010900780c */ /* 0x004fe20003f05270 */
[----:B------:R-:W-:Y:S01]  /*1a3e0*/  ULDC.64 UR4, c[0x0][0xaf0] ;  /* 0x0002bc0000047ab9 */ /* 0x000fe20000000a00 */
[----:B------:R-:W-:Y:S02]  /*1a3f0*/  IMAD R21, R0, R9, RZ ;  /* 0x0000000900157224 */ /* 0x000fe400078e02ff */
[----:B------:R-:W-:-:S04]  /*1a400*/  IMAD.WIDE.U32 R4, R29, UR4, R4 ;  /* 0x000000041d047c25 */ /* 0x000fc8000f8e0004 */
[----:B0-----:R-:W-:Y:S01]  /*1a410*/  VIADD R6, R6, 0xffffff80 ;  /* 0xffffff8006067836 */ /* 0x001fe20000000000 */
[-C--:B----4-:R-:W-:Y:S01]  /*1a420*/  ISETP.GE.AND P1, PT, R38, R12.reuse, PT ;  /* 0x0000000c2600720c */ /* 0x090fe20003f26270 */
[C---:B------:R-:W-:Y:S01]  /*1a430*/  VIADD R32, R199.reuse, 0x100 ;  /* 0x00000100c7207836 */ /* 0x040fe20000000000 */
[C---:B------:R-:W-:Y:S01]  /*1a440*/  ISETP.GE.AND P2, PT, R199.reuse, R12, PT ;  /* 0x0000000cc700720c */ /* 0x040fe20003f46270 */
[C---:B------:R-:W-:Y:S01]  /*1a450*/  VIADD R30, R199.reuse, 0x140 ;  /* 0x00000140c71e7836 */ /* 0x040fe20000000000 */
[----:B------:R-:W-:Y:S01]  /*1a460*/  SHF.R.S32.HI R3, RZ, 0x1f, R6 ;  /* 0x0000001fff037819 */ /* 0x000fe20000011406 */
[----:B------:R-:W0:Y:S01]  /*1a470*/  @P0 LDC R11, c[0x0][0xbec] ;  /* 0x0002fb00ff0b0b82 */ /* 0x000e220000000800 */
[----:B------:R-:W-:Y:S01]  /*1a480*/  SEL R8, RZ, 0xffffffff, P1 ;  /* 0xffffffffff087807 */ /* 0x000fe20000800000 */
[----:B------:R-:W-:Y:S01]  /*1a490*/  VIADD R27, R199, 0x180 ;  /* 0x00000180c71b7836 */ /* 0x000fe20000000000 */
[----:B------:R-:W-:Y:S01]  /*1a4a0*/  LEA.HI R3, R3, R6, RZ, 0x3 ;  /* 0x0000000603037211 */ /* 0x000fe200078f18ff */
[----:B------:R-:W-:Y:S01]  /*1a4b0*/  VIADD R23, R199, 0x1c0 ;  /* 0x000001c0c7177836 */ /* 0x000fe20000000000 */
[----:B------:R-:W-:Y:S01]  /*1a4c0*/  ISETP.GE.AND P1, PT, R36, R12, PT ;  /* 0x0000000c2400720c */ /* 0x000fe20003f26270 */
[----:B------:R-:W-:Y:S01]  /*1a4d0*/  IMAD.SHL.U32 R8, R8, 0x2, RZ ;  /* 0x0000000208087824 */ /* 0x000fe200078e00ff */
[----:B------:R-:W-:Y:S01]  /*1a4e0*/  LOP3.LUT R7, R3, 0xfffffff8, RZ, 0xc0, !PT ;  /* 0xfffffff803077812 */ /* 0x000fe200078ec0ff */
[----:B------:R-:W1:Y:S01]  /*1a4f0*/  @P0 LDC R13, c[0x0][0xbf0] ;  /* 0x0002fc00ff0d0b82 */ /* 0x000e620000000800 */
[----:B------:R-:W-:Y:S01]  /*1a500*/  SHF.R.S32.HI R15, RZ, 0x3, R3 ;  /* 0x00000003ff0f7819 */ /* 0x000fe20000011403 */
[----:B------:R-:W-:-:S02]  /*1a510*/  IMAD R3, R26, UR4, RZ ;  /* 0x000000041a037c24 */ /* 0x000fc4000f8e02ff */
[----:B------:R-:W-:Y:S02]  /*1a520*/  IMAD.IADD R6, R6, 0x1, -R7 ;  /* 0x0000000106067824 */ /* 0x000fe400078e0a07 */
[----:B------:R-:W-:Y:S02]  /*1a530*/  IMAD.IADD R20, R15, 0x1, R196 ;  /* 0x000000010f147824 */ /* 0x000fe400078e02c4 */
[----:B------:R-:W-:Y:S02]  /*1a540*/  IMAD R7, R6, 0x20, R15 ;  /* 0x0000002006077824 */ /* 0x000fe400078e020f */
[----:B------:R-:W-:Y:S02]  /*1a550*/  VIADD R25, R199, 0x1c0 ;  /* 0x000001c0c7197836 */ /* 0x000fe40000000000 */
[----:B------:R-:W-:Y:S02]  /*1a560*/  IMAD.IADD R196, R196, 0x1, R7 ;  /* 0x00000001c4c47824 */ /* 0x000fe400078e0207 */
[----:B------:R-:W-:Y:S01]  /*1a570*/  IMAD R7, R29, UR5, R3 ;  /* 0x000000051d077c24 */ /* 0x000fe2000f8e0203 */
[----:B------:R-:W-:Y:S01]  /*1a580*/  ULDC.64 UR4, c[0x0][0xae0] ;  /* 0x0002b80000047ab9 */ /* 0x000fe20000000a00 */
[----:B0-----:R-:W-:Y:S01]  /*1a590*/  @P0 IMAD.HI.U32 R6, R196, R11, RZ ;  /* 0x0000000bc4060227 */ /* 0x001fe200078e00ff */
[----:B------:R-:W-:-:S03]  /*1a5a0*/  SHF.R.S32.HI R25, RZ, 0x1f, R25 ;  /* 0x0000001fff197819 */ /* 0x000fc60000011419 */
[----:B------:R-:W-:Y:S01]  /*1a5b0*/  IMAD.IADD R5, R5, 0x1, R7 ;  /* 0x0000000105057824 */ /* 0x000fe200078e0207 */
[----:B------:R-:W-:Y:S01]  /*1a5c0*/  SEL R7, RZ, 0x1, P2 ;  /* 0x00000001ff077807 */ /* 0x000fe20001000000 */
[----:B------:R-:W-:Y:S01]  /*1a5d0*/  IMAD.MOV.U32 R3, RZ, RZ, R196 ;  /* 0x000000ffff037224 */ /* 0x000fe200078e00c4 */
[-C--:B------:R-:W-:Y:S01]  /*1a5e0*/  ISETP.GE.AND P2, PT, R23, R12.reuse, PT ;  /* 0x0000000c1700720c */ /* 0x080fe20003f46270 */
[C---:B------:R-:W-:Y:S01]  /*1a5f0*/  VIADD R28, R199.reuse, 0x180 ;  /* 0x00000180c71c7836 */ /* 0x040fe20000000000 */
[----:B-1----:R-:W-:Y:S01]  /*1a600*/  @P0 SHF.R.U32.HI R3, RZ, R13, R6 ;  /* 0x0000000dff030219 */ /* 0x002fe20000011606 */
[C---:B------:R-:W-:Y:S01]  /*1a610*/  VIADD R31, R199.reuse, 0x140 ;  /* 0x00000140c71f7836 */ /* 0x040fe20000000000 */
[----:B------:R-:W-:Y:S01]  /*1a620*/  LOP3.LUT R6, R8, 0x2, R7, 0xe2, !PT ;  /* 0x0000000208067812 */ /* 0x000fe200078ee207 */
[----:B------:R-:W-:Y:S01]  /*1a630*/  VIADD R33, R199, 0x100 ;  /* 0x00000100c7217836 */ /* 0x000fe20000000000 */
[----:B------:R-:W-:Y:S01]  /*1a640*/  SEL R8, RZ, 0xffffffff, P1 ;  /* 0xffffffffff087807 */ /* 0x000fe20000800000 */
[----:B------:R-:W-:Y:S01]  /*1a650*/  IMAD.MOV R7, RZ, RZ, -R3 ;  /* 0x000000ffff077224 */ /* 0x000fe200078e0a03 */
[----:B------:R-:W-:Y:S01]  /*1a660*/  ISETP.GE.AND P0, PT, R34, R12, PT ;  /* 0x0000000c2200720c */ /* 0x000fe20003f06270 */
[----:B------:R-:W-:Y:S01]  /*1a670*/  IMAD.WIDE.U32 R4, R3, UR4, R4 ;  /* 0x0000000403047c25 */ /* 0x000fe2000f8e0004 */
[----:B------:R-:W-:-:S02]  /*1a680*/  SHF.R.S32.HI R0, RZ, 0x1f, R3 ;  /* 0x0000001fff007819 */ /* 0x000fc40000011403 */
[-C--:B------:R-:W-:Y:S01]  /*1a690*/  ISETP.GE.AND P1, PT, R32, R12.reuse, PT ;  /* 0x0000000c2000720c */ /* 0x080fe20003f26270 */
[----:B------:R-:W-:Y:S01]  /*1a6a0*/  IMAD.SHL.U32 R11, R8, 0x4, RZ ;  /* 0x00000004080b7824 */ /* 0x000fe200078e00ff */
[----:B------:R-:W-:Y:S01]  /*1a6b0*/  SEL R8, RZ, 0xffffffff, P0 ;  /* 0xffffffffff087807 */ /* 0x000fe20000000000 */
[----:B------:R-:W-:Y:S01]  /*1a6c0*/  IMAD R0, R0, UR4, RZ ;  /* 0x0000000400007c24 */ /* 0x000fe2000f8e02ff */
[-C--:B------:R-:W-:Y:S01]  /*1a6d0*/  ISETP.GE.AND P0, PT, R30, R12.reuse, PT ;  /* 0x0000000c1e00720c */ /* 0x080fe20003f06270 */
[----:B------:R-:W-:Y:S01]  /*1a6e0*/  IMAD R7, R9, R7, R196 ;  /* 0x0000000709077224 */ /* 0x000fe200078e02c4 */
[----:B------:R-:W-:Y:S01]  /*1a6f0*/  LOP3.LUT R6, R11, 0x4, R6, 0xe2, !PT ;  /* 0x000000040b067812 */ /* 0x000fe200078ee206 */
[----:B------:R-:W-:Y:S01]  /*1a700*/  IMAD.SHL.U32 R9, R8, 0x8, RZ ;  /* 0x0000000808097824 */ /* 0x000fe200078e00ff */
[----:B------:R-:W-:Y:S01]  /*1a710*/  SEL R8, RZ, 0xffffffff, P1 ;  /* 0xffffffffff087807 */ /* 0x000fe20000800000 */
[----:B------:R-:W-:Y:S01]  /*1a720*/  IMAD R3, R3, UR5, R0 ;  /* 0x0000000503037c24 */ /* 0x000fe2000f8e0200 */
[----:B------:R-:W-:Y:S01]  /*1a730*/  SHF.R.S32.HI R0, RZ, 0x1f, R7 ;  /* 0x0000001fff007819 */ /* 0x000fe20000011407 */
[----:B------:R-:W-:Y:S01]  /*1a740*/  ULDC.64 UR4, c[0x0][0xad8] ;  /* 0x0002b60000047ab9 */ /* 0x000fe20000000a00 */
[----:B------:R-:W-:Y:S01]  /*1a750*/  LOP3.LUT R6, R9, 0x8, R6, 0xe2, !PT ;  /* 0x0000000809067812 */ /* 0x000fe200078ee206 */
[----:B------:R-:W-:Y:S01]  /*1a760*/  IMAD.IADD R5, R5, 0x1, R3 ;  /* 0x0000000105057824 */ /* 0x000fe200078e0203 */
[----:B------:R-:W-:Y:S01]  /*1a770*/  SEL R3, RZ, 0xffffffff, P0 ;  /* 0xffffffffff037807 */ /* 0x000fe20000000000 */
[----:B------:R-:W-:Y:S01]  /*1a780*/  IMAD.SHL.U32 R9, R8, 0x10, RZ ;  /* 0x0000001008097824 */ /* 0x000fe200078e00ff */
[----:B------:R-:W-:Y:S01]  /*1a790*/  ISETP.GE.AND P0, PT, R27, R12, PT ;  /* 0x0000000c1b00720c */ /* 0x000fe20003f06270 */
[----:B------:R-:W-:Y:S01]  /*1a7a0*/  IMAD R0, R0, UR4, RZ ;  /* 0x0000000400007c24 */ /* 0x000fe2000f8e02ff */
[----:B------:R-:W-:Y:S01]  /*1a7b0*/  SHF.R.S32.HI R28, RZ, 0x1f, R28 ;  /* 0x0000001fff1c7819 */ /* 0x000fe2000001141c */
[----:B------:R-:W-:Y:S01]  /*1a7c0*/  IMAD.WIDE.U32 R4, R7, UR4, R4 ;  /* 0x0000000407047c25 */ /* 0x000fe2000f8e0004 */
[----:B------:R-:W-:-:S02]  /*1a7d0*/  LOP3.LUT R6, R9, 0x10, R6, 0xe2, !PT ;  /* 0x0000001009067812 */ /* 0x000fc400078ee206 */
[----:B------:R-:W-:Y:S01]  /*1a7e0*/  SHF.R.S32.HI R31, RZ, 0x1f, R31 ;  /* 0x0000001fff1f7819 */ /* 0x000fe2000001141f */
[----:B------:R-:W-:Y:S01]  /*1a7f0*/  IMAD.SHL.U32 R9, R3, 0x20, RZ ;  /* 0x0000002003097824 */ /* 0x000fe200078e00ff */
[----:B------:R-:W-:Y:S01]  /*1a800*/  SHF.R.S32.HI R33, RZ, 0x1f, R33 ;  /* 0x0000001fff217819 */ /* 0x000fe20000011421 */
[----:B------:R-:W-:Y:S01]  /*1a810*/  IMAD R3, R7, UR5, R0 ;  /* 0x0000000507037c24 */ /* 0x000fe2000f8e0200 */
[----:B------:R-:W-:Y:S01]  /*1a820*/  SEL R7, RZ, 0x40, P0 ;  /* 0x00000040ff077807 */ /* 0x000fe20000000000 */
[----:B------:R-:W-:Y:S01]  /*1a830*/  ULDC.64 UR4, c[0x0][0xa80] ;  /* 0x0002a00000047ab9 */ /* 0x000fe20000000a00 */
[----:B------:R-:W-:Y:S01]  /*1a840*/  ISETP.GE.AND P0, PT, R20, R21, PT ;  /* 0x000000151400720c */ /* 0x000fe20003f06270 */
[----:B------:R-:W-:Y:S01]  /*1a850*/  IMAD.IADD R3, R5, 0x1, R3 ;  /* 0x0000000105037824 */ /* 0x000fe200078e0203 */
[C---:B------:R-:W-:Y:S01]  /*1a860*/  LEA R13, P1, R4.reuse, UR4, 0x1 ;  /* 0x00000004040d7c11 */ /* 0x040fe2000f8208ff */
[----:B------:R-:W-:Y:S01]  /*1a870*/  VIADD R35, R199, 0xc0 ;  /* 0x000000c0c7237836 */ /* 0x000fe20000000000 */
[----:B------:R-:W-:Y:S01]  /*1a880*/  LOP3.LUT R6, R9, 0x20, R6, 0xe2, !PT ;  /* 0x0000002009067812 */ /* 0x000fe200078ee206 */
[C---:B------:R-:W-:Y:S01]  /*1a890*/  VIADD R37, R199.reuse, 0x80 ;  /* 0x00000080c7257836 */ /* 0x040fe20000000000 */
[----:B------:R-:W-:Y:S01]  /*1a8a0*/  LEA.HI.X R3, R4, UR5, R3, 0x1, P1 ;  /* 0x0000000504037c11 */ /* 0x000fe200088f0c03 */
[----:B------:R-:W-:Y:S01]  /*1a8b0*/  VIADD R39, R199, 0x40 ;  /* 0x00000040c7277836 */ /* 0x000fe20000000000 */
[----:B------:R-:W-:Y:S01]  /*1a8c0*/  LOP3.LUT R14, R6, R7, RZ, 0xfc, !PT ;  /* 0x00000007060e7212 */ /* 0x000fe200078efcff */
[----:B------:R0:W1:Y:S01]  /*1a8d0*/  SHFL.IDX PT, R10, R13, RZ, 0x181f ;  /* 0x00181fff0d0a7589 */ /* 0x00006200000e0000 */
[----:B------:R-:W-:-:S02]  /*1a8e0*/  SEL R5, RZ, 0x80, P2 ;  /* 0x00000080ff057807 */ /* 0x000fc40001000000 */
[----:B------:R-:W-:Y:S01]  /*1a8f0*/  SHF.R.S32.HI R35, RZ, 0x1f, R35 ;  /* 0x0000001fff237819 */ /* 0x000fe20000011423 */
[----:B------:R0:W2:Y:S01]  /*1a900*/  SHFL.IDX PT, R11, R3, RZ, 0x181f ;  /* 0x00181fff030b7589 */ /* 0x0000a200000e0000 */
[----:B------:R-:W-:Y:S02]  /*1a910*/  LOP3.LUT R15, R14, R5, RZ, 0xfc, !PT ;  /* 0x000000050e0f7212 */ /* 0x000fe400078efcff */
[----:B------:R-:W-:Y:S02]  /*1a920*/  SHF.R.S32.HI R37, RZ, 0x1f, R37 ;  /* 0x0000001fff257819 */ /* 0x000fe40000011425 */
[----:B------:R-:W-:Y:S01]  /*1a930*/  SHF.R.S32.HI R39, RZ, 0x1f, R39 ;  /* 0x0000001fff277819 */ /* 0x000fe20000011427 */
[----:B------:R-:W-:Y:S06]  /*1a940*/  @P0 BRA `(.L_x_2766) ;  /* 0x00000000007c0947 */ /* 0x000fec0003800000 */
[-C--:B------:R-:W-:Y:S02]  /*1a950*/  ISETP.GE.AND P2, PT, R38, R12.reuse, PT ;  /* 0x0000000c2600720c */ /* 0x080fe40003f46270 */
[-C--:B------:R-:W-:Y:S02]  /*1a960*/  ISETP.GE.AND P1, PT, R199, R12.reuse, PT ;  /* 0x0000000cc700720c */ /* 0x080fe40003f26270 */
[-C--:B------:R-:W-:Y:S02]  /*1a970*/  ISETP.GE.AND P5, PT, R36, R12.reuse, PT ;  /* 0x0000000c2400720c */ /* 0x080fe40003fa6270 */
[----:B------:R-:W-:-:S07]  /*1a980*/  ISETP.GE.AND P3, PT, R34, R12, PT ;  /* 0x0000000c2200720c */ /* 0x000fce0003f66270 */
[C---:B-1----:R-:W-:Y:S02]  /*1a990*/  @!P2 LEA R4, P0, R38.reuse, R10, 0x1 ;  /* 0x0000000a2604a211 */ /* 0x042fe400078008ff */
        /* <DEDUP_REMOVED lines=21> */
[----:B------:R-:W-:Y:S02]  /*1aaf0*/  @P4 LEA R10, P5, R23, R10, 0x1 ;  /* 0x0000000a170a4211 */ /* 0x000fe400078a08ff */
[-C--:B------:R-:W-:Y:S02]  /*1ab00*/  @P0 LEA.HI.X R5, R27, R11.reuse, R28, 0x1, P3 ;  /* 0x0000000b1b050211 */ /* 0x080fe400018f0c1c */
[----:B------:R-:W-:-:S03]  /*1ab10*/  @P4 LEA.HI.X R11, R23, R11, R25, 0x1, P5 ;  /* 0x0000000b170b4211 */ /* 0x000fc600028f0c19 */
[----:B------:R4:W-:Y:S04]  /*1ab20*/  @P0 ST.E.128 desc[UR40][R4.64], RZ ;  /* 0x000000ff04000985 */ /* 0x0009e8000c101d28 */
[----:B------:R4:W-:Y:S02]  /*1ab30*/  @P4 ST.E.128 desc[UR40][R10.64], RZ ;  /* 0x000000ff0a004985 */ /* 0x0009e4000c101d28 */
.L_x_2766:
[----:B------:R-:W-:Y:S05]  /*1ab40*/  BSYNC B1 ;  /* 0x0000000000017941 */ /* 0x000fea0003800000 */
.L_x_2765:
[----:B------:R-:W-:Y:S01]  /*1ab50*/  VIADD R0, R20, 0x20 ;  /* 0x0000002014007836 */ /* 0x000fe20000000000 */
[----:B--2-4-:R2:W4:Y:S04]  /*1ab60*/  SHFL.IDX PT, R11, R3, 0x1, 0x181f ;  /* 0x00381f00030b7f89 */ /* 0x01452800000e0000 */
[----:B------:R-:W-:Y:S01]  /*1ab70*/  ISETP.GE.AND P0, PT, R0, R21, PT ;  /* 0x000000150000720c */ /* 0x000fe20003f06270 */
[----:B-1----:R2:W1:-:S12]  /*1ab80*/  SHFL.IDX PT, R10, R13, 0x1, 0x181f ;  /* 0x00381f000d0a7f89 */ /* 0x00245800000e0000 */
[----:B--2---:R-:W-:Y:S05]  /*1ab90*/  @P0 BRA `(.L_x_2759) ;  /* 0x00000000007c0947 */ /* 0x004fea0003800000 */
[-C--:B------:R-:W-:Y:S02]  /*1aba0*/  ISETP.GE.AND P6, PT, R199, R12.reuse, PT ;  /* 0x0000000cc700720c */ /* 0x080fe40003fc6270 */
[-C--:B------:R-:W-:Y:S02]  /*1abb0*/  ISETP.GE.AND P5, PT, R38, R12.reuse, PT ;  /* 0x0000000c2600720c */ /* 0x080fe40003fa6270 */
[-C--:B------:R-:W-:Y:S02]  /*1abc0*/  ISETP.GE.AND P4, PT, R36, R12.reuse, PT ;  /* 0x0000000c2400720c */ /* 0x080fe40003f86270 */
[-C--:B------:R-:W-:Y:S02]  /*1abd0*/  ISETP.GE.AND P3, PT, R34, R12.reuse, PT ;  /* 0x0000000c2200720c */ /* 0x080fe40003f66270 */
[-C--:B------:R-:W-:Y:S02]  /*1abe0*/  ISETP.GE.AND P2, PT, R32, R12.reuse, PT ;  /* 0x0000000c2000720c */ /* 0x080fe40003f46270 */
[----:B------:R-:W-:-:S03]  /*1abf0*/  ISETP.GE.AND P1, PT, R30, R12, PT ;  /* 0x0000000c1e00720c */ /* 0x000fc60003f26270 */
[----:B-1--4-:R-:W-:Y:S02]  /*1ac00*/  @!P6 IMAD.WIDE R6, R199, 0x2, R10 ;  /* 0x00000002c706e825 */ /* 0x012fe400078e020a */
        /* <DEDUP_REMOVED lines=24> */
.L_x_2759:
[----:B------:R-:W-:Y:S05]  /*1ad90*/  BSYNC B0 ;  /* 0x0000000000007941 */ /* 0x000fea0003800000 */
.L_x_2752:
[----:B------:R-:W-:Y:S02]  /*1ada0*/  ULDC UR4, c[0x0][0xc3c] ;  /* 0x00030f0000047ab9 */ /* 0x000fe40000000800 */
[----:B---3--:R-:W-:-:S13]  /*1adb0*/  ISETP.GE.AND P0, PT, R83, UR4, PT ;  /* 0x0000000453007c0c */ /* 0x008fda000bf06270 */
[----:B------:R-:W-:Y:S05]  /*1adc0*/  @!P0 BRA `(.L_x_2767) ;  /* 0xfffffe6800f48947 */ /* 0x000fea000383ffff */
[----:B------:R-:W-:Y:S05]  /*1add0*/  BRA `(.L_x_2539) ;  /* 0x0000008800247947 */ /* 0x000fea0003800000 */
.L_x_2537:
        /* <DEDUP_REMOVED lines=16> */
.L_x_2768:
        /* <DEDUP_REMOVED lines=43> */
.L_x_2772:
        /* <DEDUP_REMOVED lines=37> */
.L_x_2770:
        /* <DEDUP_REMOVED lines=13> */
.L_x_2773:
        /* <DEDUP_REMOVED lines=62> */
.L_x_2774:
        /* <DEDUP_REMOVED lines=61> */
.L_x_2775:
[----:B------:R-:W-:-:S05]  /*1bc60*/  LOP3.LUT R25, RZ, R2, RZ, 0x33, !PT ;  /* 0x00000002ff197212 */ /* 0x000fca00078e33ff */
[----:B------:R-:W-:Y:S01]  /*1bc70*/  IMAD.IADD R25, R6, 0x1, R25 ;  /* 0x0000000106197824 */ /* 0x000fe200078e0219 */
[----:B------:R-:W-:Y:S06]  /*1bc80*/  BRA `(.L_x_2776) ;  /* 0x00000000000c7947 */ /* 0x000fec0003800000 */
.L_x_2771:
[----:B------:R-:W-:Y:S02]  /*1bc90*/  IMAD.MOV.U32 R25, RZ, RZ, RZ ;  /* 0x000000ffff197224 */ /* 0x000fe400078e00ff */
[----:B------:R-:W-:Y:S02]  /*1bca0*/  IMAD.U32 R24, RZ, RZ, UR6 ;  /* 0x00000006ff187e24 */ /* 0x000fe4000f8e00ff */
[----:B------:R-:W-:-:S07]  /*1bcb0*/  IMAD.MOV.U32 R26, RZ, RZ, RZ ;  /* 0x000000ffff1a7224 */ /* 0x000fce00078e00ff */
.L_x_2776:
[----:B------:R-:W-:-:S13]  /*1bcc0*/  ISETP.NE.AND P0, PT, R7, RZ, PT ;  /* 0x000000ff0700720c */ /* 0x000fda0003f05270 */
[----:B------:R-:W0:Y:S01]  /*1bcd0*/  @!P0 S2R R3, SR_CgaCtaId ;  /* 0x0000000000038919 */ /* 0x000e220000008800 */
[----:B------:R-:W-:-:S04]  /*1bce0*/  @!P0 MOV R2, 0x400 ;  /* 0x0000040000028802 */ /* 0x000fc80000000f00 */
[----:B0-----:R-:W-:-:S05]  /*1bcf0*/  @!P0 LEA R2, R3, R2, 0x18 ;  /* 0x0000000203028211 */ /* 0x001fca00078ec0ff */
[----:B------:R1:W-:Y:S01]  /*1bd00*/  @!P0 STS.128 [R2+0x28cd0], R24 ;  /* 0x028cd01802008388 */ /* 0x0003e20000000c00 */
[----:B------:R-:W-:Y:S06]  /*1bd10*/  BAR.ARV 0x5, 0x180 ;  /* 0x0146000000007b1d */ /* 0x000fec0000002000 */
.L_x_2769:
        /* <DEDUP_REMOVED lines=38> */
.L_x_2904:
[----:B------:R-:W-:Y:S05]  /*1bf80*/  YIELD ;  /* 0x0000000000007946 */ /* 0x000fea0003800000 */
[----:B------:R-:W-:Y:S01]  /*1bf90*/  ULDC.64 UR4, c[0x0][0xa28] ;  /* 0x00028a0000047ab9 */ /* 0x000fe20000000a00 */
[----:B------:R-:W-:Y:S01]  /*1bfa0*/  IMAD.MOV.U32 R33, RZ, RZ, RZ ;  /* 0x000000ffff217224 */ /* 0x000fe200078e00ff */
[----:B------:R-:W-:Y:S01]  /*1bfb0*/  ISETP.NE.U32.AND P0, PT, RZ, UR4, PT ;  /* 0x00000004ff007c0c */ /* 0x000fe2000bf05070 */
[----:B------:R-:W0:Y:S01]  /*1bfc0*/  LDC.64 R4, c[0x0][0xa00] ;  /* 0x00028000ff047b82 */ /* 0x000e220000000a00 */
[----:B------:R-:W-:Y:S02]  /*1bfd0*/  ULDC.64 UR6, c[0x0][0xa10] ;  /* 0x0002840000067ab9 */ /* 0x000fe40000000a00 */
[----:B------:R-:W-:Y:S01]  /*1bfe0*/  ISETP.NE.AND.EX P0, PT, RZ, UR5, PT, P0 ;  /* 0x00000005ff007c0c */ /* 0x000fe2000bf05300 */
[----:B------:R-:W-:-:S12]  /*1bff0*/  ULDC.64 UR4, c[0x0][0xa18] ;  /* 0x0002860000047ab9 */ /* 0x000fd80000000a00 */
[----:B--2---:R-:W2:Y:S02]  /*1c000*/  @P0 LDC.64 R2, c[0x0][0xa28] ;  /* 0x00028a00ff020b82 */ /* 0x004ea40000000a00 */
[----:B--2---:R-:W-:-:S05]  /*1c010*/  @P0 IMAD.WIDE R2, R27, 0x4, R2 ;  /* 0x000000041b020825 */ /* 0x004fca00078e0202 */
[----:B------:R2:W5:Y:S01]  /*1c020*/  @P0 LDG.E R33, desc[UR40][R2.64] ;  /* 0x0000002802210981 */ /* 0x000562000c1e1900 */
[----:B------:R-:W-:Y:S01]  /*1c030*/  ISETP.NE.U32.AND P0, PT, RZ, UR4, PT ;  /* 0x00000004ff007c0c */ /* 0x000fe2000bf05070 */
[----:B------:R-:W-:Y:S01]  /*1c040*/  IMAD.MOV.U32 R30, RZ, RZ, RZ ;  /* 0x000000ffff1e7224 */ /* 0x000fe200078e00ff */
[----:B------:R-:W-:Y:S01]  /*1c050*/  ISETP.NE.U32.AND P1, PT, RZ, UR6, PT ;  /* 0x00000006ff007c0c */ /* 0x000fe2000bf25070 */
[----:B-1----:R-:W-:Y:S01]  /*1c060*/  IMAD.MOV.U32 R0, RZ, RZ, RZ ;  /* 0x000000ffff007224 */ /* 0x002fe200078e00ff */
[----:B------:R-:W-:Y:S01]  /*1c070*/  ISETP.NE.AND.EX P2, PT, RZ, UR5, PT, P0 ;  /* 0x00000005ff007c0c */ /* 0x000fe2000bf45300 */
[----:B------:R-:W-:Y:S01]  /*1c080*/  ULDC.64 UR4, c[0x0][0xa00] ;  /* 0x0002800000047ab9 */ /* 0x000fe20000000a00 */
[----:B------:R-:W-:Y:S01]  /*1c090*/  ISETP.NE.AND.EX P1, PT, RZ, UR7, PT, P1 ;  /* 0x00000007ff007c0c */ /* 0x000fe2000bf25310 */
[----:B0-----:R-:W-:Y:S01]  /*1c0a0*/  IMAD.WIDE R4, R27, 0x4, R4 ;  /* 0x000000041b047825 */ /* 0x001fe200078e0204 */
[----:B------:R-:W-:Y:S01]  /*1c0b0*/  ISETP.NE.U32.AND P0, PT, RZ, UR4, PT ;  /* 0x00000004ff007c0c */ /* 0x000fe2000bf05070 */
[----:B--2---:R-:W0:Y:S08]  /*1c0c0*/  LDC.64 R2, c[0x0][0xa10] ;  /* 0x00028400ff027b82 */ /* 0x004e300000000a00 */
[----:B---3--:R-:W1:Y:S01]  /*1c0d0*/  @P2 LDC.64 R6, c[0x0][0xa18] ;  /* 0x00028600ff062b82 */ /* 0x008e620000000a00 */
[----:B------:R-:W-:Y:S01]  /*1c0e0*/  ULDC UR4, c[0x0][0x288] ;  /* 0x0000a20000047ab9 */ /* 0x000fe20000000800 */
[----:B------:R-:W-:Y:S01]  /*1c0f0*/  ISETP.NE.AND.EX P0, PT, RZ, UR5, PT, P0 ;  /* 0x00000005ff007c0c */ /* 0x000fe2000bf05300 */
[----:B------:R-:W-:Y:S01]  /*1c100*/  IMAD.U32 R8, RZ, RZ, UR4 ;  /* 0x00000004ff087e24 */ /* 0x000fe2000f8e00ff */
[----:B------:R-:W-:-:S11]  /*1c110*/  ULDC.64 UR4, c[0x0][0x418] ;  /* 0x0001060000047ab9 */ /* 0x000fd60000000a00 */
[----:B------:R-:W5:Y:S01]  /*1c120*/  @P0 LDG.E R30, desc[UR40][R4.64] ;  /* 0x00000028041e0981 */ /* 0x000f62000c1e1900 */
[----:B0-----:R-:W-:-:S05]  /*1c130*/  IMAD.WIDE R2, R27, 0x4, R2 ;  /* 0x000000041b027825 */ /* 0x001fca00078e0202 */
[----:B------:R-:W5:Y:S01]  /*1c140*/  @P1 LDG.E R0, desc[UR40][R2.64] ;  /* 0x0000002802001981 */ /* 0x000f62000c1e1900 */
[----:B-1----:R-:W-:-:S05]  /*1c150*/  @P2 IMAD.WIDE R6, R27, 0x4, R6 ;  /* 0x000000041b062825 */ /* 0x002fca00078e0206 */
        /* <DEDUP_REMOVED lines=8> */
[----:B0-----:R-:W-:Y:S02]  /*1c1e0*/  IMAD.U32 R6, RZ, RZ, UR5 ;  /* 0x00000005ff067e24 */ /* 0x001fe4000f8e00ff */
[----:B------:R-:W-:Y:S01]  /*1c1f0*/  IMAD.U32 R11, RZ, RZ, UR4 ;  /* 0x00000004ff0b7e24 */ /* 0x000fe2000f8e00ff */
[----:B--2---:R0:W-:Y:S01]  /*1c200*/  STL [R1], R8 ;  /* 0x0000000801007387 */ /* 0x0041e20000100800 */
[----:B------:R-:W-:Y:S01]  /*1c210*/  IMAD.MOV.U32 R14, RZ, RZ, R8 ;  /* 0x000000ffff0e7224 */ /* 0x000fe200078e0008 */
[----:B----4-:R-:W-:Y:S06]  /*1c220*/  @P2 BRA `(.L_x_2778) ;  /* 0x0000000000142947 */ /* 0x010fec0003800000 */
[----:B------:R-:W-:Y:S05]  /*1c230*/  @!P0 BRA `(.L_x_2778) ;  /* 0x0000000000108947 */ /* 0x000fea0003800000 */
[----:B0-----:R-:W2:Y:S04]  /*1c240*/  LDG.E R8, desc[UR40][R4.64] ;  /* 0x0000002804087981 */ /* 0x001ea8000c1e1900 */
[----:B------:R-:W2:Y:S02]  /*1c250*/  LDG.E R7, desc[UR40][R4.64+0x4] ;  /* 0x0000042804077981 */ /* 0x000ea4000c1e1900 */
[----:B--2---:R-:W-:-:S05]  /*1c260*/  IMAD.IADD R14, R7, 0x1, -R8 ;  /* 0x00000001070e7824 */ /* 0x004fca00078e0a08 */
[----:B------:R1:W-:Y:S02]  /*1c270*/  STL [R1], R14 ;  /* 0x0000000e01007387 */ /* 0x0003e40000100800 */
.L_x_2778:
[----:B------:R-:W-:Y:S01]  /*1c280*/  ULDC.64 UR4, c[0x0][0xa20] ;  /* 0x0002880000047ab9 */ /* 0x000fe20000000a00 */
[C---:B------:R-:W-:Y:S02]  /*1c290*/  LOP3.LUT R4, R26.reuse, 0xff000000, RZ, 0xc0, !PT ;  /* 0xff0000001a047812 */ /* 0x040fe400078ec0ff */
[----:B------:R-:W-:Y:S02]  /*1c2a0*/  ISETP.NE.U32.AND P0, PT, RZ, UR4, PT ;  /* 0x00000004ff007c0c */ /* 0x000fe4000bf05070 */
[----:B------:R-:W-:Y:S02]  /*1c2b0*/  SHF.R.U32.HI R4, RZ, 0x8, R4 ;  /* 0x00000008ff047819 */ /* 0x000fe40000011604 */
[----:B------:R-:W-:Y:S02]  /*1c2c0*/  ISETP.NE.AND.EX P0, PT, RZ, UR5, PT, P0 ;  /* 0x00000005ff007c0c */ /* 0x000fe4000bf05300 */
[C---:B------:R-:W-:Y:S02]  /*1c2d0*/  LOP3.LUT R9, R26.reuse, 0xff0000, RZ, 0xc0, !PT ;  /* 0x00ff00001a097812 */ /* 0x040fe400078ec0ff */
[----:B------:R-:W-:-:S02]  /*1c2e0*/  LOP3.LUT R17, R26, 0xffff, RZ, 0xc0, !PT ;  /* 0x0000ffff1a117812 */ /* 0x000fc400078ec0ff */
[----:B------:R-:W-:-:S07]  /*1c2f0*/  LEA.HI R9, R9, R4, RZ, 0x10 ;  /* 0x0000000409097211 */ /* 0x000fce00078f80ff */
[----:B------:R-:W-:Y:S05]  /*1c300*/  @!P0 BRA `(.L_x_2779) ;  /* 0x0000000000108947 */ /* 0x000fea0003800000 */
[----:B------:R-:W2:Y:S02]  /*1c310*/  LDC.64 R4, c[0x0][0xa20] ;  /* 0x00028800ff047b82 */ /* 0x000ea40000000a00 */
[----:B--2---:R-:W-:-:S05]  /*1c320*/  IMAD.WIDE R4, R27, 0x4, R4 ;  /* 0x000000041b047825 */ /* 0x004fca00078e0204 */
[----:B------:R2:W5:Y:S01]  /*1c330*/  LDG.E R11, desc[UR40][R4.64] ;  /* 0x00000028040b7981 */ /* 0x000562000c1e1900 */
[----:B------:R-:W-:Y:S05]  /*1c340*/  BRA `(.L_x_2780) ;  /* 0x0000000000247947 */ /* 0x000fea0003800000 */
.L_x_2779:
[----:B------:R-:W-:Y:S02]  /*1c350*/  ULDC.64 UR4, c[0x0][0xa08] ;  /* 0x0002820000047ab9 */ /* 0x000fe40000000a00 */
[----:B------:R-:W-:-:S04]  /*1c360*/  ISETP.NE.U32.AND P0, PT, RZ, UR4, PT ;  /* 0x00000004ff007c0c */ /* 0x000fc8000bf05070 */
[----:B------:R-:W-:-:S13]  /*1c370*/  ISETP.NE.AND.EX P0, PT, RZ, UR5, PT, P0 ;  /* 0x00000005ff007c0c */ /* 0x000fda000bf05300 */
[----:B------:R-:W-:Y:S05]  /*1c380*/  @!P0 BRA `(.L_x_2780) ;  /* 0x0000000000148947 */ /* 0x000fea0003800000 */
[----:B------:R-:W2:Y:S02]  /*1c390*/  LDC.64 R4, c[0x0][0xa08] ;  /* 0x00028200ff047b82 */ /* 0x000ea40000000a00 */
[----:B--2---:R-:W-:-:S05]  /*1c3a0*/  IMAD.WIDE R4, R27, 0x4, R4 ;  /* 0x000000041b047825 */ /* 0x004fca00078e0204 */
[----:B------:R-:W2:Y:S04]  /*1c3b0*/  LDG.E R11, desc[UR40][R4.64] ;  /* 0x00000028040b7981 */ /* 0x000ea8000c1e1900 */
[----:B0-----:R-:W2:Y:S02]  /*1c3c0*/  LDG.E R8, desc[UR40][R4.64+0x4] ;  /* 0x0000042804087981 */ /* 0x001ea4000c1e1900 */
[----:B--2---:R-:W-:-:S07]  /*1c3d0*/  IMAD.IADD R11, R8, 0x1, -R11 ;  /* 0x00000001080b7824 */ /* 0x004fce00078e0a0b */
.L_x_2780:
[----:B--2---:R-:W2:Y:S01]  /*1c3e0*/  @P1 LDG.E R4, desc[UR40][R2.64] ;  /* 0x0000002802041981 */ /* 0x004ea2000c1e1900 */
[----:B------:R-:W3:Y:S03]  /*1c3f0*/  LDC R5, c[0x0][0x448] ;  /* 0x00011200ff057b82 */ /* 0x000ee60000000800 */
[----:B------:R-:W2:Y:S01]  /*1c400*/  @P1 LDG.E R13, desc[UR40][R2.64+0x4] ;  /* 0x00000428020d1981 */ /* 0x000ea2000c1e1900 */
[----:B-----5:R-:W-:Y:S02]  /*1c410*/  IMAD.IADD R11, R11, 0x1, -R33 ;  /* 0x000000010b0b7824 */ /* 0x020fe400078e0a21 */
[----:B------:R-:W-:-:S04]  /*1c420*/  IMAD.SHL.U32 R31, R25, 0x40, RZ ;  /* 0x00000040191f7824 */ /* 0x000fc800078e00ff */
[----:B0-----:R-:W-:Y:S01]  /*1c430*/  VIADD R8, R31, 0x3f ;  /* 0x0000003f1f087836 */ /* 0x001fe20000000000 */
[----:B---3--:R-:W-:-:S13]  /*1c440*/  ISETP.NE.AND P2, PT, R5, 0x1, PT ;  /* 0x000000010500780c */ /* 0x008fda0003f45270 */
[----:B------:R-:W0:Y:S08]  /*1c450*/  @P2 LDC R7, c[0x0][0x44c] ;  /* 0x00011300ff072b82 */ /* 0x000e300000000800 */
[----:B------:R-:W3:Y:S01]  /*1c460*/  @P2 LDC R5, c[0x0][0x450] ;  /* 0x00011400ff052b82 */ /* 0x000ee20000000800 */
[----:B--2---:R-:W-:Y:S02]  /*1c470*/  @P1 IMAD.IADD R6, R13, 0x1, -R4 ;  /* 0x000000010d061824 */ /* 0x004fe400078e0a04 */
[----:B0-----:R-:W-:-:S04]  /*1c480*/  @P2 IMAD.HI.U32 R4, R8, R7, RZ ;  /* 0x0000000708042227 */ /* 0x001fc800078e00ff */
[----:B------:R-:W-:Y:S01]  /*1c490*/  IMAD.IADD R23, R11, 0x1, R6 ;  /* 0x000000010b177824 */ /* 0x000fe200078e0206 */
[----:B---3--:R-:W-:-:S03]  /*1c4a0*/  @P2 SHF.R.U32.HI R8, RZ, R5, R4 ;  /* 0x00000005ff082219 */ /* 0x008fc60000011604 */
[C---:B------:R-:W-:Y:S01]  /*1c4b0*/  VIADD R10, R23.reuse, 0x3f ;  /* 0x0000003f170a7836 */ /* 0x040fe20000000000 */
[----:B------:R-:W-:-:S04]  /*1c4c0*/  IADD3 R7, R23, 0x1, -R14 ;  /* 0x0000000117077810 */ /* 0x000fc80007ffe80e */
[----:B------:R-:W-:Y:S01]  /*1c4d0*/  SHF.R.S32.HI R3, RZ, 0x1f, R10 ;  /* 0x0000001fff037819 */ /* 0x000fe2000001140a */
[----:B------:R-:W-:-:S03]  /*1c4e0*/  IMAD.IADD R8, R7, 0x1, R8 ;  /* 0x0000000107087824 */ /* 0x000fc600078e0208 */
[----:B------:R-:W-:Y:S02]  /*1c4f0*/  LEA.HI R10, R3, R10, RZ, 0x6 ;  /* 0x0000000a030a7211 */ /* 0x000fe400078f30ff */
[----:B------:R-:W0:Y:S02]  /*1c500*/  LDC.64 R2, c[0x0][0x9e0] ;  /* 0x00027800ff027b82 */ /* 0x000e240000000a00 */
[----:B------:R-:W-:Y:S02]  /*1c510*/  SHF.R.S32.HI R10, RZ, 0x6, R10 ;  /* 0x00000006ff0a7819 */ /* 0x000fe4000001140a */
[----:B0-----:R-:W-:Y:S01]  /*1c520*/  ISETP.GE.AND P3, PT, R3, 0x1, PT ;  /* 0x000000010300780c */ /* 0x001fe20003f66270 */
[----:B------:R-:W-:-:S12]  /*1c530*/  IMAD.IADD R2, R8, 0x1, R2 ;  /* 0x0000000108027824 */ /* 0x000fd800078e0202 */
[----:B------:R-:W-:Y:S05]  /*1c540*/  @!P3 BRA `(.L_x_2781) ;  /* 0x000000000048b947 */ /* 0x000fea0003800000 */
        /* <DEDUP_REMOVED lines=11> */
.L_x_2783:
[----:B------:R-:W-:-:S13]  /*1c600*/  ISETP.NE.AND P0, PT, R3, 0x1, PT ;  /* 0x000000010300780c */ /* 0x000fda0003f05270 */
[----:B------:R-:W0:Y:S02]  /*1c610*/  @P0 LDC.64 R4, c[0x0][0x9e8] ;  /* 0x00027a00ff040b82 */ /* 0x000e240000000a00 */
[----:B0-----:R-:W-:-:S05]  /*1c620*/  @P0 IMAD.HI.U32 R4, R12, R4, RZ ;  /* 0x000000040c040227 */ /* 0x001fca00078e00ff */
[----:B------:R-:W-:-:S07]  /*1c630*/  @P0 SHF.R.U32.HI R12, RZ, R5, R4 ;  /* 0x00000005ff0c0219 */ /* 0x000fce0000011604 */
.L_x_2784:
[----:B------:R-:W-:Y:S05]  /*1c640*/  BSYNC B0 ;  /* 0x0000000000007941 */ /* 0x000fea0003800000 */
.L_x_2782:
[----:B------:R-:W-:-:S05]  /*1c650*/  IMAD R12, R12, R3, R3 ;  /* 0x000000030c0c7224 */ /* 0x000fca00078e0203 */
[----:B------:R-:W-:-:S07]  /*1c660*/  VIMNMX R2, R2, R12, PT ;  /* 0x0000000c02027248 */ /* 0x000fce0003fe0100 */
.L_x_2781:
[----:B------:R-:W0:Y:S01]  /*1c670*/  @P2 LDC R8, c[0x0][0x44c] ;  /* 0x00011300ff082b82 */ /* 0x000e220000000800 */
[----:B------:R-:W-:Y:S01]  /*1c680*/  VIADD R2, R2, 0x3f ;  /* 0x0000003f02027836 */ /* 0x000fe20000000000 */
[----:B------:R-:W-:Y:S01]  /*1c690*/  ULDC UR4, c[0x0][0x9dc] ;  /* 0x0002770000047ab9 */ /* 0x000fe20000000800 */
[----:B------:R-:W-:-:S05]  /*1c6a0*/  IMAD.MOV.U32 R4, RZ, RZ, R31 ;  /* 0x000000ffff047224 */ /* 0x000fca00078e001f */
[----:B------:R-:W2:Y:S01]  /*1c6b0*/  @P2 LDC R5, c[0x0][0x450] ;  /* 0x00011400ff052b82 */ /* 0x000ea20000000800 */
[----:B0-----:R-:W-:-:S05]  /*1c6c0*/  @P2 IMAD.HI.U32 R8, R31, R8, RZ ;  /* 0x000000081f082227 */ /* 0x001fca00078e00ff */
[----:B--2---:R-:W-:Y:S01]  /*1c6d0*/  @P2 SHF.R.U32.HI R4, RZ, R5, R8 ;  /* 0x00000005ff042219 */ /* 0x004fe20000011608 */
[----:B------:R-:W-:Y:S01]  /*1c6e0*/  IMAD.IADD R8, R23, 0x1, -R14 ;  /* 0x0000000117087824 */ /* 0x000fe200078e0a0e */
[----:B------:R-:W-:-:S03]  /*1c6f0*/  SHF.R.S32.HI R5, RZ, 0x1f, R2 ;  /* 0x0000001fff057819 */ /* 0x000fc60000011402 */
[----:B------:R-:W-:Y:S01]  /*1c700*/  IMAD.IADD R13, R8, 0x1, R4 ;  /* 0x00000001080d7824 */ /* 0x000fe200078e0204 */
[----:B------:R-:W-:-:S03]  /*1c710*/  LEA.HI R5, R5, R2, RZ, 0x6 ;  /* 0x0000000205057211 */ /* 0x000fc600078f30ff */
[----:B------:R-:W-:Y:S01]  /*1c720*/  VIADD R2, R13, -UR4 ;  /* 0x800000040d027c36 */ /* 0x000fe20008000000 */
        /* <DEDUP_REMOVED lines=13> */
.L_x_2787:
[----:B------:R-:W-:-:S13]  /*1c800*/  ISETP.NE.AND P0, PT, R3, 0x1, PT ;  /* 0x000000010300780c */ /* 0x000fda0003f05270 */
[----:B------:R-:W0:Y:S02]  /*1c810*/  @P0 LDC.64 R4, c[0x0][0x9e8] ;  /* 0x00027a00ff040b82 */ /* 0x000e240000000a00 */
[----:B0-----:R-:W-:-:S05]  /*1c820*/  @P0 IMAD.HI.U32 R4, R13, R4, RZ ;  /* 0x000000040d040227 */ /* 0x001fca00078e00ff */
[----:B------:R-:W-:-:S07]  /*1c830*/  @P0 SHF.R.U32.HI R13, RZ, R5, R4 ;  /* 0x00000005ff0d0219 */ /* 0x000fce0000011604 */
.L_x_2788:
[----:B------:R-:W-:Y:S05]  /*1c840*/  BSYNC B0 ;  /* 0x0000000000007941 */ /* 0x000fea0003800000 */
.L_x_2786:
[----:B------:R-:W-:-:S05]  /*1c850*/  IMAD R3, R13, R3, RZ ;  /* 0x000000030d037224 */ /* 0x000fca00078e02ff */
[----:B------:R-:W-:-:S07]  /*1c860*/  VIMNMX R2, R2, R3, !PT ;  /* 0x0000000302027248 */ /* 0x000fce0007fe0100 */
.L_x_2785:
[----:B------:R-:W-:Y:S01]  /*1c870*/  SHF.R.S32.HI R3, RZ, 0x1f, R2 ;  /* 0x0000001fff037819 */ /* 0x000fe20000011402 */
[----:B------:R-:W-:Y:S01]  /*1c880*/  BSSY B0, `(.L_x_2789) ;  /* 0x0000026000007945 */ /* 0x000fe20003800000 */
[----:B------:R-:W-:Y:S01]  /*1c890*/  LOP3.LUT R32, R9, 0xff, RZ, 0xc0, !PT ;  /* 0x000000ff09207812 */ /* 0x000fe200078ec0ff */
[----:B------:R-:W-:Y:S01]  /*1c8a0*/  IMAD.MOV.U32 R15, RZ, RZ, RZ ;  /* 0x000000ffff0f7224 */ /* 0x000fe200078e00ff */
[----:B------:R-:W-:Y:S02]  /*1c8b0*/  LEA.HI R3, R3, R2, RZ, 0x6 ;  /* 0x0000000203037211 */ /* 0x000fe400078f30ff */
[----:B------:R-:W-:Y:S02]  /*1c8c0*/  SHF.R.U32.HI R4, RZ, 0x10, R9 ;  /* 0x00000010ff047819 */ /* 0x000fe40000011609 */
[----:B------:R-:W-:-:S04]  /*1c8d0*/  SHF.R.S32.HI R3, RZ, 0x6, R3 ;  /* 0x00000006ff037819 */ /* 0x000fc80000011403 */
[----:B------:R-:W-:-:S04]  /*1c8e0*/  VIMNMX R5, RZ, R3, !PT ;  /* 0x00000003ff057248 */ /* 0x000fc80007fe0100 */
[----:B------:R-:W-:-:S13]  /*1c8f0*/  ISETP.GT.AND P0, PT, R12, R5, PT ;  /* 0x000000050c00720c */ /* 0x000fda0003f04270 */
[----:B------:R-:W-:Y:S05]  /*1c900*/  @!P0 BRA `(.L_x_2790) ;  /* 0x0000000000748947 */ /* 0x000fea0003800000 */
[----:B------:R-:W-:Y:S01]  /*1c910*/  ISETP.NE.AND P0, PT, R4, RZ, PT ;  /* 0x000000ff0400720c */ /* 0x000fe20003f05270 */
[----:B------:R-:W-:-:S03]  /*1c920*/  ULDC UR4, c[0x0][0x9f0] ;  /* 0x00027c0000047ab9 */ /* 0x000fc60000000800 */
[----:B------:R-:W-:-:S04]  /*1c930*/  SEL R9, R4, UR4, P0 ;  /* 0x0000000404097c07 */ /* 0x000fc80008000000 */
[----:B-1----:R-:W-:Y:S02]  /*1c940*/  IABS R14, R9 ;  /* 0x00000009000e7213 */ /* 0x002fe40000000000 */
[----:B------:R-:W-:Y:S02]  /*1c950*/  IADD3 R13, R9, -0x1, R12 ;  /* 0xffffffff090d7810 */ /* 0x000fe40007ffe00c */
[----:B------:R-:W0:Y:S03]  /*1c960*/  I2F.RP R2, R14 ;  /* 0x0000000e00027306 */ /* 0x000e260000209400 */
[----:B------:R-:W-:-:S05]  /*1c970*/  IMAD.IADD R13, R13, 0x1, -R5 ;  /* 0x000000010d0d7824 */ /* 0x000fca00078e0a05 */
        /* <DEDUP_REMOVED lines=22> */
.L_x_2790:
[----:B------:R-:W-:Y:S05]  /*1cae0*/  BSYNC B0 ;  /* 0x0000000000007941 */ /* 0x000fea0003800000 */
.L_x_2789:
[-C--:B------:R-:W-:Y:S01]  /*1caf0*/  IMAD R5, R32, R15.reuse, R5 ;  /* 0x0000000f20057224 */ /* 0x080fe200078e0205 */
[----:B------:R-:W-:Y:S04]  /*1cb00*/  BSSY B0, `(.L_x_2791) ;  /* 0x00001a8000007945 */ /* 0x000fe80003800000 */
        /* <DEDUP_REMOVED lines=21> */
[----:B-1----:R0:W1:Y:S02]  /*1cc60*/  SHFL.IDX PT, R14, R2, RZ, 0x1f ;  /* 0x00001fff020e7589 */ /* 0x00206400000e0000 */
.L_x_2959:
[----:B-1----:R-:W-:Y:S02]  /*1cc70*/  ISETP.NE.AND P0, PT, R14, RZ, PT ;  /* 0x000000ff0e00720c */ /* 0x002fe40003f05270 */
[----:B------:R-:W-:-:S11]  /*1cc80*/  PLOP3.LUT P6, PT, PT, PT, PT, 0x8, 0x0 ;  /* 0x000000000000781c */ /* 0x000fd60003fce170 */
[----:B------:R-:W-:Y:S05]  /*1cc90*/  @P0 BRA `(.L_x_2794) ;  /* 0x00000000000c0947 */ /* 0x000fea0003800000 */
[----:B------:R-:W-:-:S03]  /*1cca0*/  UMOV UR4, 0xffffffff ;  /* 0xffffffff00047882 */ /* 0x000fc60000000000 */
[----:B------:R-:W-:Y:S05]  /*1ccb0*/  BRA.DIV UR4, `(.L_x_2795) ;  /* 0x0000007e040c7947 */ /* 0x000fea000b800000 */
[----:B------:R-:W-:-:S13]  /*1ccc0*/  ELECT P6, URZ, PT ;  /* 0x00000000003f782f */ /* 0x000fda00038c0000 */
.L_x_2794:
        /* <DEDUP_REMOVED lines=9> */
.L_x_2962:
[----:B------:R-:W-:Y:S05]  /*1cd60*/  BSYNC B1 ;  /* 0x0000000000017941 */ /* 0x000fea0003800000 */
.L_x_2796:
[----:B------:R-:W-:Y:S04]  /*1cd70*/  BSSY B1, `(.L_x_2798) ;  /* 0x00000b7000017945 */ /* 0x000fe80003800000 */
[----:B------:R-:W-:Y:S05]  /*1cd80*/  @!P6 BRA `(.L_x_2799) ;  /* 0x0000000800d4e947 */ /* 0x000fea0003800000 */
[----:B------:R-:W-:Y:S01]  /*1cd90*/  IMAD R11, R19, 0x8, R18 ;  /* 0x00000008130b7824 */ /* 0x000fe200078e0212 */
[----:B0-----:R-:W-:Y:S01]  /*1cda0*/  SHF.L.U32 R2, R29, 0x1f, RZ ;  /* 0x0000001f1d027819 */ /* 0x001fe200000006ff */
[----:B------:R-:W0:Y:S01]  /*1cdb0*/  S2R R3, SR_TID.X ;  /* 0x0000000000037919 */ /* 0x000e220000002100 */
[----:B------:R-:W-:Y:S02]  /*1cdc0*/  BSSY B2, `(.L_x_2800) ;  /* 0x0000005000027945 */ /* 0x000fe40003800000 */
[----:B------:R-:W1:Y:S01]  /*1cdd0*/  SYNCS.PHASECHK.TRANS64.TRYWAIT P0, [R11+URZ+0x28ca0], R2 ;  /* 0x028ca0020b0075a7 */ /* 0x000e62000800017f */
[----:B0-----:R-:W-:-:S04]  /*1cde0*/  LOP3.LUT R3, R3, 0x7f, RZ, 0xc0, !PT ;  /* 0x0000007f03037812 */ /* 0x001fc800078ec0ff */
[----:B------:R-:W-:Y:S01]  /*1cdf0*/  ISETP.NE.AND P1, PT, R3, RZ, PT ;  /* 0x000000ff0300720c */ /* 0x000fe20003f25270 */
[----:B-1----:R-:W-:-:S12]  /*1ce00*/  @!P0 BRA `(.L_x_2801) ;  /* 0x0000007800ec8947 */ /* 0x002fd80003800000 */
.L_x_2963:
[----:B------:R-:W-:Y:S05]  /*1ce10*/  BSYNC B2 ;  /* 0x0000000000027941 */ /* 0x000fea0003800000 */
.L_x_2800:
        /* <DEDUP_REMOVED lines=9> */
.L_x_2803:
[----:B------:R-:W-:Y:S05]  /*1ceb0*/  BSYNC B2 ;  /* 0x0000000000027941 */ /* 0x000fea0003800000 */
.L_x_2802:
        /* <DEDUP_REMOVED lines=12> */
.L_x_2804:
        /* <DEDUP_REMOVED lines=13> */
.L_x_2964:
[----:B------:R-:W-:Y:S05]  /*1d050*/  BSYNC B2 ;  /* 0x0000000000027941 */ /* 0x000fea0003800000 */
.L_x_2805:
        /* <DEDUP_REMOVED lines=11> */
.L_x_2808:
[----:B------:R-:W-:Y:S05]  /*1d110*/  BSYNC B2 ;  /* 0x0000000000027941 */ /* 0x000fea0003800000 */
.L_x_2807:
        /* <DEDUP_REMOVED lines=9> */
.L_x_2809:
        /* <DEDUP_REMOVED lines=15> */
.L_x_2810:
        /* <DEDUP_REMOVED lines=15> */
.L_x_2811:
        /* <DEDUP_REMOVED lines=15> */
.L_x_2812:
        /* <DEDUP_REMOVED lines=15> */
.L_x_2813:
        /* <DEDUP_REMOVED lines=15> */
.L_x_2814:
        /* <DEDUP_REMOVED lines=15> */
.L_x_2815:
        /* <DEDUP_REMOVED lines=15> */
.L_x_2816:
        /* <DEDUP_REMOVED lines=10> */
.L_x_2799:
[----:B------:R-:W-:Y:S05]  /*1d8e0*/  BSYNC B1 ;  /* 0x0000000000017941 */ /* 0x000fea0003800000 */
.L_x_2798:
[----:B------:R-:W-:Y:S01]  /*1d8f0*/  VIADD R12, R9, 0xfffffffe ;  /* 0xfffffffe090c7836 */ /* 0x000fe20000000000 */
[----:B------:R-:W-:Y:S01]  /*1d900*/  PLOP3.LUT P0, PT, PT, PT, PT, 0x8, 0x0 ;  /* 0x000000000000781c */ /* 0x000fe20003f0e170 */
[----:B------:R-:W-:-:S03]  /*1d910*/  VIADD R19, R19, 0x1 ;  /* 0x0000000113137836 */ /* 0x000fc60000000000 */
[----:B------:R-:W-:Y:S02]  /*1d920*/  ISETP.GE.AND P2, PT, R12, R6, PT ;  /* 0x000000060c00720c */ /* 0x000fe40003f46270 */
[----:B------:R-:W-:-:S04]  /*1d930*/  ISETP.NE.AND P1, PT, R19, 0x2, PT ;  /* 0x000000021300780c */ /* 0x000fc80003f25270 */
[----:B0-----:R-:W-:Y:S02]  /*1d940*/  SEL R2, RZ, 0x1, P1 ;  /* 0x00000001ff027807 */ /* 0x001fe40000800000 */
[----:B------:R-:W-:Y:S02]  /*1d950*/  SEL R19, R19, RZ, P1 ;  /* 0x000000ff13137207 */ /* 0x000fe40000800000 */
[----:B------:R-:W-:-:S03]  /*1d960*/  LOP3.LUT R29, R29, R2, RZ, 0x3c, !PT ;  /* 0x000000021d1d7212 */ /* 0x000fc600078e3cff */
[----:B------:R-:W-:Y:S05]  /*1d970*/  @!P2 BRA `(.L_x_2792) ;  /* 0x0000000c0000a947 */ /* 0x000fea0003800000 */
.L_x_2836:
[----:B------:R-:W-:Y:S05]  /*1d980*/  YIELD ;  /* 0x0000000000007946 */ /* 0x000fea0003800000 */
[----:B------:R-:W-:Y:S04]  /*1d990*/  BSSY B1, `(.L_x_2817) ;  /* 0x00000b6000017945 */ /* 0x000fe80003800000 */
[----:B------:R-:W-:Y:S05]  /*1d9a0*/  @!P6 BRA `(.L_x_2818) ;  /* 0x0000000800d0e947 */ /* 0x000fea0003800000 */
[----:B------:R-:W-:Y:S01]  /*1d9b0*/  IMAD R11, R19, 0x8, R18 ;  /* 0x00000008130b7824 */ /* 0x000fe200078e0212 */
[----:B------:R-:W-:Y:S01]  /*1d9c0*/  SHF.L.U32 R2, R29, 0x1f, RZ ;  /* 0x0000001f1d027819 */ /* 0x000fe200000006ff */
[----:B------:R-:W0:Y:S01]  /*1d9d0*/  S2R R3, SR_TID.X ;  /* 0x0000000000037919 */ /* 0x000e220000002100 */
[----:B------:R-:W-:Y:S02]  /*1d9e0*/  BSSY B2, `(.L_x_2819) ;  /* 0x0000005000027945 */ /* 0x000fe40003800000 */
[----:B------:R-:W1:Y:S01]  /*1d9f0*/  SYNCS.PHASECHK.TRANS64.TRYWAIT P1, [R11+URZ+0x28ca0], R2 ;  /* 0x028ca0020b0075a7 */ /* 0x000e62000802017f */
[----:B0-----:R-:W-:-:S04]  /*1da00*/  LOP3.LUT R3, R3, 0x7f, RZ, 0xc0, !PT ;  /* 0x0000007f03037812 */ /* 0x001fc800078ec0ff */
[----:B------:R-:W-:Y:S01]  /*1da10*/  ISETP.NE.AND P2, PT, R3, RZ, PT ;  /* 0x000000ff0300720c */ /* 0x000fe20003f45270 */
[----:B-1----:R-:W-:-:S12]  /*1da20*/  @!P1 BRA `(.L_x_2820) ;  /* 0x00000070000c9947 */ /* 0x002fd80003800000 */
.L_x_2965:
[----:B------:R-:W-:Y:S05]  /*1da30*/  BSYNC B2 ;  /* 0x0000000000027941 */ /* 0x000fea0003800000 */
.L_x_2819:
        /* <DEDUP_REMOVED lines=9> */
.L_x_2822:
[----:B------:R-:W-:Y:S05]  /*1dad0*/  BSYNC B2 ;  /* 0x0000000000027941 */ /* 0x000fea0003800000 */
.L_x_2821:
        /* <DEDUP_REMOVED lines=11> */
.L_x_2823:
        /* <DEDUP_REMOVED lines=13> */
.L_x_2966:
[----:B------:R-:W-:Y:S05]  /*1dc60*/  BSYNC B2 ;  /* 0x0000000000027941 */ /* 0x000fea0003800000 */
.L_x_2824:
        /* <DEDUP_REMOVED lines=11> */
.L_x_2827:
[----:B------:R-:W-:Y:S05]  /*1dd20*/  BSYNC B2 ;  /* 0x0000000000027941 */ /* 0x000fea0003800000 */
.L_x_2826:
[----:B------:R-:W-:Y:S01]  /*1dd30*/  R2UR UR6, R2 ;  /* 0x00000000020672ca */ /* 0x000fe200000e0000 */
[----:B------:R-:W-:Y:S01]  /*1dd40*/  UIADD3 UR4, UP0, UR42, 0x670, URZ ;  /* 0x000006702a047890 */ /* 0x000fe2000ff1e03f */
[----:B------:R-:W-:Y:S01]  /*1dd50*/  R2UR UR7, R3 ;  /* 0x00000000030772ca */ /* 0x000fe200000e0000 */
[----:B------:R-:W-:Y:S01]  /*1dd60*/  VIADD R11, R11, 0x28cb0 ;  /* 0x00028cb00b0b7836 */ /* 0x000fe20000000000 */
[----:B------:R-:W-:Y:S01]  /*1dd70*/  R2UR UR10, R9 ;  /* 0x00000000090a72ca */ /* 0x000fe200000e0000 */
[----:B------:R-:W-:Y:S01]  /*1dd80*/  IMAD R9, R19, 0x10000, R18 ;  /* 0x0001000013097824 */ /* 0x000fe200078e0212 */
[----:B------:R-:W-:Y:S01]  /*1dd90*/  PLOP3.LUT P1, PT, PT, PT, PT, 0x80, 0x0 ;  /* 0x000000000000781c */ /* 0x000fe20003f2f070 */
[----:B------:R-:W-:Y:S02]  /*1dda0*/  UIADD3.X UR5, URZ, UR43, URZ, UP0, !UPT ;  /* 0x0000002b3f057290 */ /* 0x000fe400087fe43f */
[----:B------:R-:W-:-:S10]  /*1ddb0*/  VIADD R14, R9, 0x400 ;  /* 0x00000400090e7836 */ /* 0x000fd40000000000 */
.L_x_2828:
        /* <DEDUP_REMOVED lines=15> */
.L_x_2829:
        /* <DEDUP_REMOVED lines=15> */
.L_x_2830:
        /* <DEDUP_REMOVED lines=15> */
.L_x_2831:
        /* <DEDUP_REMOVED lines=15> */
.L_x_2832:
        /* <DEDUP_REMOVED lines=15> */
.L_x_2833:
        /* <DEDUP_REMOVED lines=15> */
.L_x_2834:
        /* <DEDUP_REMOVED lines=15> */
.L_x_2835:
        /* <DEDUP_REMOVED lines=10> */
.L_x_2818:
[----:B------:R-:W-:Y:S05]  /*1e4f0*/  BSYNC B1 ;  /* 0x0000000000017941 */ /* 0x000fea0003800000 */
.L_x_2817:
[C---:B------:R-:W-:Y:S01]  /*1e500*/  ISETP.GT.AND P2, PT, R12.reuse, R6, PT ;  /* 0x000000060c00720c */ /* 0x040fe20003f44270 */
[----:B------:R-:W-:Y:S02]  /*1e510*/  VIADD R19, R19, 0x1 ;  /* 0x0000000113137836 */ /* 0x000fe40000000000 */
[----:B------:R-:W-:-:S03]  /*1e520*/  VIADD R12, R12, 0xffffffff ;  /* 0xffffffff0c0c7836 */ /* 0x000fc60000000000 */
[----:B------:R-:W-:-:S04]  /*1e530*/  ISETP.NE.AND P1, PT, R19, 0x2, PT ;  /* 0x000000021300780c */ /* 0x000fc80003f25270 */
[----:B------:R-:W-:Y:S02]  /*1e540*/  SEL R2, RZ, 0x1, P1 ;  /* 0x00000001ff027807 */ /* 0x000fe40000800000 */
[----:B------:R-:W-:Y:S02]  /*1e550*/  SEL R19, R19, RZ, P1 ;  /* 0x000000ff13137207 */ /* 0x000fe40000800000 */
[----:B------:R-:W-:Y:S01]  /*1e560*/  LOP3.LUT R29, R29, R2, RZ, 0x3c, !PT ;  /* 0x000000021d1d7212 */ /* 0x000fe200078e3cff */
[----:B------:R-:W-:Y:S06]  /*1e570*/  @P2 BRA `(.L_x_2836) ;  /* 0xfffffff400002947 */ /* 0x000fec000383ffff */
.L_x_2792:
[----:B------:R-:W-:Y:S05]  /*1e580*/  BSYNC B0 ;  /* 0x0000000000007941 */ /* 0x000fea0003800000 */
.L_x_2791:
[----:B------:R-:W0:Y:S01]  /*1e590*/  LDC R0, c[0x0][0x448] ;  /* 0x00011200ff007b82 */ /* 0x000e220000000800 */
[----:B------:R-:W-:Y:S01]  /*1e5a0*/  VIADD R2, R31, 0x3f ;  /* 0x0000003f1f027836 */ /* 0x000fe20000000000 */
[----:B------:R-:W-:Y:S06]  /*1e5b0*/  @!P0 WARPSYNC.ALL ;  /* 0x0000000000008948 */ /* 0x000fec0003800000 */
[----:B------:R-:W-:Y:S01]  /*1e5c0*/  @!P0 BAR.SYNC.DEFER_BLOCKING 0xc, 0x180 ;  /* 0x0306000000008b1d */ /* 0x000fe20000010000 */
[----:B0-----:R-:W-:-:S13]  /*1e5d0*/  ISETP.NE.AND P1, PT, R0, 0x1, PT ;  /* 0x000000010000780c */ /* 0x001fda0003f25270 */
[----:B------:R-:W0:Y:S08]  /*1e5e0*/  @P1 LDC R3, c[0x0][0x44c] ;  /* 0x00011300ff031b82 */ /* 0x000e300000000800 */
[----:B------:R-:W2:Y:S01]  /*1e5f0*/  @P1 LDC R0, c[0x0][0x450] ;  /* 0x00011400ff001b82 */ /* 0x000ea20000000800 */
[----:B0-----:R-:W-:-:S05]  /*1e600*/  @P1 IMAD.HI.U32 R3, R2, R3, RZ ;  /* 0x0000000302031227 */ /* 0x001fca00078e00ff */
[----:B--2---:R-:W-:-:S05]  /*1e610*/  @P1 SHF.R.U32.HI R2, RZ, R0, R3 ;  /* 0x00000000ff021219 */ /* 0x004fca0000011603 */
[----:B------:R-:W-:Y:S02]  /*1e620*/  IMAD.IADD R0, R7, 0x1, R2 ;  /* 0x0000000107007824 */ /* 0x000fe400078e0202 */
[----:B------:R-:W0:Y:S02]  /*1e630*/  LDC.64 R2, c[0x0][0x9e0] ;  /* 0x00027800ff027b82 */ /* 0x000e240000000a00 */
        /* <DEDUP_REMOVED lines=14> */
.L_x_2839:
[----:B------:R-:W-:-:S13]  /*1e720*/  ISETP.NE.AND P0, PT, R3, 0x1, PT ;  /* 0x000000010300780c */ /* 0x000fda0003f05270 */
[----:B------:R-:W0:Y:S02]  /*1e730*/  @P0 LDC.64 R6, c[0x0][0x9e8] ;  /* 0x00027a00ff060b82 */ /* 0x000e240000000a00 */
[----:B0-----:R-:W-:-:S05]  /*1e740*/  @P0 IMAD.HI.U32 R6, R5, R6, RZ ;  /* 0x0000000605060227 */ /* 0x001fca00078e00ff */
[----:B------:R-:W-:-:S07]  /*1e750*/  @P0 SHF.R.U32.HI R5, RZ, R7, R6 ;  /* 0x00000007ff050219 */ /* 0x000fce0000011606 */
.L_x_2840:
[----:B------:R-:W-:Y:S05]  /*1e760*/  BSYNC B0 ;  /* 0x0000000000007941 */ /* 0x000fea0003800000 */
.L_x_2838:
[----:B------:R-:W-:-:S05]  /*1e770*/  IMAD R5, R5, R3, R3 ;  /* 0x0000000305057224 */ /* 0x000fca00078e0203 */
[----:B------:R-:W-:-:S07]  /*1e780*/  VIMNMX R2, R2, R5, PT ;  /* 0x0000000502027248 */ /* 0x000fce0003fe0100 */
.L_x_2837:
[----:B------:R-:W-:Y:S01]  /*1e790*/  VIADD R2, R2, 0x3f ;  /* 0x0000003f02027836 */ /* 0x000fe20000000000 */
[----:B------:R-:W0:Y:S01]  /*1e7a0*/  @P1 LDC R0, c[0x0][0x450] ;  /* 0x00011400ff001b82 */ /* 0x000e220000000800 */
[----:B------:R-:W-:-:S03]  /*1e7b0*/  ULDC UR4, c[0x0][0x9dc] ;  /* 0x0002770000047ab9 */ /* 0x000fc60000000800 */
[----:B------:R-:W-:-:S04]  /*1e7c0*/  SHF.R.S32.HI R5, RZ, 0x1f, R2 ;  /* 0x0000001fff057819 */ /* 0x000fc80000011402 */
[----:B------:R-:W-:Y:S02]  /*1e7d0*/  LEA.HI R5, R5, R2, RZ, 0x6 ;  /* 0x0000000205057211 */ /* 0x000fe400078f30ff */
[----:B------:R-:W2:Y:S02]  /*1e7e0*/  @P1 LDC R2, c[0x0][0x44c] ;  /* 0x00011300ff021b82 */ /* 0x000ea40000000800 */
[----:B------:R-:W-:-:S04]  /*1e7f0*/  SHF.R.S32.HI R5, RZ, 0x6, R5 ;  /* 0x00000006ff057819 */ /* 0x000fc80000011405 */
[----:B------:R-:W-:Y:S01]  /*1e800*/  VIMNMX R10, R10, R5, PT ;  /* 0x000000050a0a7248 */ /* 0x000fe20003fe0100 */
[----:B------:R-:W-:Y:S02]  /*1e810*/  IMAD.MOV.U32 R5, RZ, RZ, R31 ;  /* 0x000000ffff057224 */ /* 0x000fe400078e001f */
[----:B--2---:R-:W-:-:S05]  /*1e820*/  @P1 IMAD.HI.U32 R2, R31, R2, RZ ;  /* 0x000000021f021227 */ /* 0x004fca00078e00ff */
[----:B0-----:R-:W-:-:S05]  /*1e830*/  @P1 SHF.R.U32.HI R5, RZ, R0, R2 ;  /* 0x00000000ff051219 */ /* 0x001fca0000011602 */
        /* <DEDUP_REMOVED lines=13> */
.L_x_2843:
[----:B------:R-:W-:-:S13]  /*1e910*/  ISETP.NE.AND P0, PT, R3, 0x1, PT ;  /* 0x000000010300780c */ /* 0x000fda0003f05270 */
[----:B------:R-:W0:Y:S02]  /*1e920*/  @P0 LDC.64 R6, c[0x0][0x9e8] ;  /* 0x00027a00ff060b82 */ /* 0x000e240000000a00 */
[----:B0-----:R-:W-:-:S05]  /*1e930*/  @P0 IMAD.HI.U32 R6, R2, R6, RZ ;  /* 0x0000000602060227 */ /* 0x001fca00078e00ff */
[----:B------:R-:W-:-:S07]  /*1e940*/  @P0 SHF.R.U32.HI R2, RZ, R7, R6 ;  /* 0x00000007ff020219 */ /* 0x000fce0000011606 */
.L_x_2844:
[----:B------:R-:W-:Y:S05]  /*1e950*/  BSYNC B0 ;  /* 0x0000000000007941 */ /* 0x000fea0003800000 */
.L_x_2842:
[----:B------:R-:W-:-:S05]  /*1e960*/  IMAD R3, R2, R3, RZ ;  /* 0x0000000302037224 */ /* 0x000fca00078e02ff */
[----:B------:R-:W-:-:S07]  /*1e970*/  VIMNMX R0, R0, R3, !PT ;  /* 0x0000000300007248 */ /* 0x000fce0007fe0100 */
.L_x_2841:
[----:B------:R-:W-:Y:S01]  /*1e980*/  ISETP.NE.AND P1, PT, R4, RZ, PT ;  /* 0x000000ff0400720c */ /* 0x000fe20003f25270 */
[----:B------:R-:W-:Y:S01]  /*1e990*/  BSSY B0, `(.L_x_2845) ;  /* 0x0000024000007945 */ /* 0x000fe20003800000 */
[----:B------:R-:W-:-:S04]  /*1e9a0*/  SHF.R.S32.HI R3, RZ, 0x1f, R0 ;  /* 0x0000001fff037819 */ /* 0x000fc80000011400 */
[----:B------:R-:W-:-:S04]  /*1e9b0*/  LEA.HI R3, R3, R0, RZ, 0x6 ;  /* 0x0000000003037211 */ /* 0x000fc800078f30ff */
[----:B------:R-:W-:Y:S01]  /*1e9c0*/  SHF.R.S32.HI R0, RZ, 0x6, R3 ;  /* 0x00000006ff007819 */ /* 0x000fe20000011403 */
[----:B------:R-:W-:Y:S02]  /*1e9d0*/  IMAD.MOV.U32 R3, RZ, RZ, RZ ;  /* 0x000000ffff037224 */ /* 0x000fe400078e00ff */
[----:B------:R-:W0:Y:S01]  /*1e9e0*/  @!P1 LDC R4, c[0x0][0x9f0] ;  /* 0x00027c00ff049b82 */ /* 0x000e220000000800 */
[----:B------:R-:W-:-:S04]  /*1e9f0*/  VIMNMX R0, RZ, R0, !PT ;  /* 0x00000000ff007248 */ /* 0x000fc80007fe0100 */
[----:B------:R-:W-:-:S13]  /*1ea00*/  ISETP.GT.AND P0, PT, R10, R0, PT ;  /* 0x000000000a00720c */ /* 0x000fda0003f04270 */
[----:B------:R-:W-:Y:S05]  /*1ea10*/  @!P0 BRA `(.L_x_2846) ;  /* 0x00000000006c8947 */ /* 0x000fea0003800000 */
[-C--:B0-----:R-:W-:Y:S02]  /*1ea20*/  IABS R5, R4.reuse ;  /* 0x0000000400057213 */ /* 0x081fe40000000000 */
[----:B------:R-:W-:Y:S02]  /*1ea30*/  IABS R7, R4 ;  /* 0x0000000400077213 */ /* 0x000fe40000000000 */
[----:B------:R-:W0:Y:S03]  /*1ea40*/  I2F.RP R8, R5 ;  /* 0x0000000500087306 */ /* 0x000e260000209400 */
[----:B------:R-:W-:-:S05]  /*1ea50*/  IMAD.MOV R7, RZ, RZ, -R7 ;  /* 0x000000ffff077224 */ /* 0x000fca00078e0a07 */
[----:B0-----:R-:W0:Y:S02]  /*1ea60*/  MUFU.RCP R8, R8 ;  /* 0x0000000800087308 */ /* 0x001e240000001000 */
[----:B0-----:R-:W-:-:S06]  /*1ea70*/  VIADD R9, R8, 0xffffffe ;  /* 0x0ffffffe08097836 */ /* 0x001fcc0000000000 */
[----:B------:R-:W0:Y:S02]  /*1ea80*/  F2I.FTZ.U32.TRUNC.NTZ R3, R9 ;  /* 0x0000000900037305 */ /* 0x000e24000021f000 */
[----:B0-----:R-:W-:-:S04]  /*1ea90*/  IMAD.MOV R2, RZ, RZ, -R3 ;  /* 0x000000ffff027224 */ /* 0x001fc800078e0a03 */
[----:B------:R-:W-:Y:S02]  /*1eaa0*/  IMAD R6, R2, R5, RZ ;  /* 0x0000000502067224 */ /* 0x000fe400078e02ff */
[----:B------:R-:W-:-:S04]  /*1eab0*/  IMAD.MOV.U32 R2, RZ, RZ, RZ ;  /* 0x000000ffff027224 */ /* 0x000fc800078e00ff */
[----:B------:R-:W-:Y:S01]  /*1eac0*/  IMAD.HI.U32 R6, R3, R6, R2 ;  /* 0x0000000603067227 */ /* 0x000fe200078e0002 */
[----:B------:R-:W-:-:S05]  /*1ead0*/  IADD3 R3, R4, -0x1, R10 ;  /* 0xffffffff04037810 */ /* 0x000fca0007ffe00a */
[----:B------:R-:W-:-:S05]  /*1eae0*/  IMAD.IADD R3, R3, 0x1, -R0 ;  /* 0x0000000103037824 */ /* 0x000fca00078e0a00 */
        /* <DEDUP_REMOVED lines=14> */
.L_x_2846:
[----:B------:R-:W-:Y:S05]  /*1ebd0*/  BSYNC B0 ;  /* 0x0000000000007941 */ /* 0x000fea0003800000 */
.L_x_2845:
[-C--:B------:R-:W-:Y:S01]  /*1ebe0*/  IMAD R32, R32, R3.reuse, R0 ;  /* 0x0000000320207224 */ /* 0x080fe200078e0200 */
[----:B------:R-:W-:Y:S04]  /*1ebf0*/  BSSY B7, `(.L_x_2847) ;  /* 0x000036c000077945 */ /* 0x000fe80003800000 */
[----:B------:R-:W-:-:S04]  /*1ec00*/  VIADDMNMX R34, R32, R3, R10, PT ;  /* 0x0000000320227246 */ /* 0x000fc8000380010a */
[----:B------:R-:W-:Y:S01]  /*1ec10*/  ISETP.GT.AND P0, PT, R34, R32, PT ;  /* 0x000000202200720c */ /* 0x000fe20003f04270 */
[----:B------:R2:W-:-:S12]  /*1ec20*/  STL [R1+0xc], R34 ;  /* 0x00000c2201007387 */ /* 0x0005d80000100800 */
[----:B--2---:R-:W-:Y:S05]  /*1ec30*/  @P0 BRA `(.L_x_2848) ;  /* 0x0000000000440947 */ /* 0x004fea0003800000 */
[----:B------:R-:W2:Y:S02]  /*1ec40*/  S2R R2, SR_TID.X ;  /* 0x0000000000027919 */ /* 0x000ea40000002100 */
[----:B--2---:R-:W-:-:S04]  /*1ec50*/  LOP3.LUT R2, R2, 0x7f, RZ, 0xc0, !PT ;  /* 0x0000007f02027812 */ /* 0x004fc800078ec0ff */
[----:B------:R-:W-:-:S13]  /*1ec60*/  ISETP.NE.AND P0, PT, R2, RZ, PT ;  /* 0x000000ff0200720c */ /* 0x000fda0003f05270 */
[----:B------:R-:W-:Y:S05]  /*1ec70*/  @P0 BRA `(.L_x_2849) ;  /* 0x00000034008c0947 */ /* 0x000fea0003800000 */
[----:B------:R-:W2:Y:S01]  /*1ec80*/  S2R R5, SR_LANEID ;  /* 0x0000000000057919 */ /* 0x000ea20000000000 */
[----:B------:R-:W-:Y:S01]  /*1ec90*/  VOTEU.ANY UR4, UPT, PT ;  /* 0x0000000000047886 */ /* 0x000fe200038e0100 */
[----:B------:R-:W3:Y:S01]  /*1eca0*/  LDC.64 R2, c[0x0][0xc60] ;  /* 0x00031800ff027b82 */ /* 0x000ee20000000a00 */
[----:B------:R-:W2:Y:S02]  /*1ecb0*/  FLO.U32 R0, UR4 ;  /* 0x0000000400007d00 */ /* 0x000ea400080e0000 */
[----:B--2---:R-:W-:-:S06]  /*1ecc0*/  ISETP.EQ.U32.AND P0, PT, R0, R5, PT ;  /* 0x000000050000720c */ /* 0x004fcc0003f02070 */
[----:B------:R-:W3:Y:S07]  /*1ecd0*/  POPC R5, UR4 ;  /* 0x0000000400057d09 */ /* 0x000eee0008000000 */
[----:B---3--:R-:W2:Y:S01]  /*1ece0*/  @P0 ATOMG.E.ADD.STRONG.GPU PT, R3, desc[UR40][R2.64], R5 ;  /* 0x00000005020309a8 */ /* 0x008ea200081ee1e8 */
[----:B0-----:R-:W0:Y:S02]  /*1ecf0*/  S2R R4, SR_LTMASK ;  /* 0x0000000000047919 */ /* 0x001e240000003900 */
[----:B0-----:R-:W-:-:S04]  /*1ed00*/  LOP3.LUT R4, R4, UR4, RZ, 0xc0, !PT ;  /* 0x0000000404047c12 */ /* 0x001fc8000f8ec0ff */
[----:B------:R-:W0:Y:S01]  /*1ed10*/  POPC R7, R4 ;  /* 0x0000000400077309 */ /* 0x000e220000000000 */
[----:B--2---:R-:W0:Y:S02]  /*1ed20*/  SHFL.IDX PT, R0, R3, R0, 0x1f ;  /* 0x00001f0003007589 */ /* 0x004e2400000e0000 */
[----:B0-----:R-:W-:Y:S01]  /*1ed30*/  IADD3 R24, R0, UR37, R7 ;  /* 0x0000002500187c10 */ /* 0x001fe2000fffe007 */
[----:B------:R-:W-:Y:S06]  /*1ed40*/  BRA `(.L_x_2849) ;  /* 0x0000003400587947 */ /* 0x000fec0003800000 */
.L_x_2848:
        /* <DEDUP_REMOVED lines=20> */
.L_x_2851:
[----:B------:R-:W-:Y:S05]  /*1ee90*/  BSYNC B6 ;  /* 0x0000000000067941 */ /* 0x000fea0003800000 */
.L_x_2850:
        /* <DEDUP_REMOVED lines=8> */
[----:B------:R2:W3:Y:S01]  /*1ef20*/  LDC.64 R2, c[0x4][R25] ;  /* 0x0100000019027b82 */ /* 0x0004e20000000a00 */
[----:B0-----:R-:W-:Y:S02]  /*1ef30*/  IMAD.U32 R4, RZ, RZ, UR6 ;  /* 0x00000006ff047e24 */ /* 0x001fe4000f8e00ff */
[----:B------:R-:W-:Y:S02]  /*1ef40*/  IMAD.U32 R5, RZ, RZ, UR7 ;  /* 0x00000007ff057e24 */ /* 0x000fe4000f8e00ff */
[----:B------:R-:W-:Y:S02]  /*1ef50*/  IMAD.U32 R6, RZ, RZ, UR8 ;  /* 0x00000008ff067e24 */ /* 0x000fe4000f8e00ff */
[----:B------:R-:W-:-:S02]  /*1ef60*/  IMAD.U32 R7, RZ, RZ, UR9 ;  /* 0x00000009ff077e24 */ /* 0x000fc4000f8e00ff */
[----:B------:R-:W-:Y:S02]  /*1ef70*/  IMAD.U32 R10, RZ, RZ, UR4 ;  /* 0x00000004ff0a7e24 */ /* 0x000fe4000f8e00ff */
[----:B------:R-:W-:Y:S02]  /*1ef80*/  IMAD.U32 R11, RZ, RZ, UR5 ;  /* 0x00000005ff0b7e24 */ /* 0x000fe4000f8e00ff */
[----:B------:R-:W-:Y:S02]  /*1ef90*/  IMAD.MOV.U32 R8, RZ, RZ, 0x70 ;  /* 0x00000070ff087424 */ /* 0x000fe400078e00ff */
[----:B------:R-:W-:Y:S02]  /*1efa0*/  IMAD.MOV.U32 R12, RZ, RZ, 0x1 ;  /* 0x00000001ff0c7424 */ /* 0x000fe400078e00ff */
[----:B--2---:R-:W-:-:S07]  /*1efb0*/  IMAD.MOV.U32 R13, RZ, RZ, RZ ;  /* 0x000000ffff0d7224 */ /* 0x004fce00078e00ff */
[----:B------:R-:W-:-:S07]  /*1efc0*/  LEPC R20, `(.L_x_2854) ;  /* 0x000000001014794e */ /* 0x000fce0000000000 */
[----:B-1-3--:R-:W-:Y:S05]  /*1efd0*/  CALL.ABS.NOINC R2 ;  /* 0x0000000002007343 */ /* 0x00afea0003c00000 */
.L_x_2854:
        /* <DEDUP_REMOVED lines=15> */
.L_x_2853:
[----:B------:R-:W-:Y:S05]  /*1f0d0*/  BSYNC B6 ;  /* 0x0000000000067941 */ /* 0x000fea0003800000 */
.L_x_2852:
[----:B------:R-:W-:Y:S01]  /*1f0e0*/  ULDC.64 UR4, c[0x0][0x9f8] ;  /* 0x00027e0000047ab9 */ /* 0x000fe20000000a00 */
[----:B------:R-:W-:Y:S01]  /*1f0f0*/  IMAD.MOV.U32 R26, RZ, RZ, R27 ;  /* 0x000000ffff1a7224 */ /* 0x000fe200078e001b */
[----:B------:R-:W-:Y:S01]  /*1f100*/  ISETP.NE.U32.AND P0, PT, RZ, UR4, PT ;  /* 0x00000004ff007c0c */ /* 0x000fe2000bf05070 */
[----:B------:R-:W2:Y:S01]  /*1f110*/  S2R R20, SR_TID.X ;  /* 0x0000000000147919 */ /* 0x000ea20000002100 */
[----:B------:R-:W3:Y:S01]  /*1f120*/  LDC R9, c[0x0][0x430] ;  /* 0x00010c00ff097b82 */ /* 0x000ee20000000800 */
[----:B------:R-:W-:Y:S01]  /*1f130*/  ULDC UR4, c[0x0][0x320] ;  /* 0x0000c80000047ab9 */ /* 0x000fe20000000800 */
[----:B------:R-:W-:-:S13]  /*1f140*/  ISETP.NE.AND.EX P0, PT, RZ, UR5, PT, P0 ;  /* 0x00000005ff007c0c */ /* 0x000fda000bf05300 */
[----:B------:R-:W4:Y:S01]  /*1f150*/  @P0 LDC.64 R2, c[0x0][0x9f8] ;  /* 0x00027e00ff020b82 */ /* 0x000f220000000a00 */
[----:B------:R-:W0:Y:S01]  /*1f160*/  S2R R25, SR_TID.X ;  /* 0x0000000000197919 */ /* 0x000e220000002100 */
[----:B--2---:R-:W-:Y:S01]  /*1f170*/  LOP3.LUT R20, R20, 0x7f, RZ, 0xc0, !PT ;  /* 0x0000007f14147812 */ /* 0x004fe200078ec0ff */
[----:B----4-:R-:W-:-:S05]  /*1f180*/  @P0 IMAD.WIDE R2, R27, 0x4, R2 ;  /* 0x000000041b020825 */ /* 0x010fca00078e0202 */
[----:B------:R2:W4:Y:S01]  /*1f190*/  @P0 LDG.E R26, desc[UR40][R2.64] ;  /* 0x00000028021a0981 */ /* 0x000522000c1e1900 */
[----:B------:R-:W-:Y:S01]  /*1f1a0*/  SHF.R.U32.HI R21, RZ, 0x3, R20 ;  /* 0x00000003ff157819 */ /* 0x000fe20000011614 */
[----:B------:R-:W-:Y:S01]  /*1f1b0*/  IMAD.MOV.U32 R36, RZ, RZ, RZ ;  /* 0x000000ffff247224 */ /* 0x000fe200078e00ff */
[----:B---3--:R-:W-:Y:S01]  /*1f1c0*/  ISETP.NE.AND P1, PT, R9, 0x1, PT ;  /* 0x000000010900780c */ /* 0x008fe20003f25270 */
[----:B------:R-:W3:Y:S01]  /*1f1d0*/  S2R R20, SR_TID.X ;  /* 0x0000000000147919 */ /* 0x000ee20000002100 */
[----:B0-----:R-:W-:Y:S01]  /*1f1e0*/  IMAD.SHL.U32 R25, R25, 0x8, RZ ;  /* 0x0000000819197824 */ /* 0x001fe200078e00ff */
[----:B------:R-:W-:Y:S02]  /*1f1f0*/  LEA R0, R34, 0xffffffc0, 0x6 ;  /* 0xffffffc022007811 */ /* 0x000fe400078e30ff */
[----:B------:R-:W0:Y:S01]  /*1f200*/  S2R R34, SR_TID.X ;  /* 0x0000000000227919 */ /* 0x000e220000002100 */
[----:B------:R-:W-:Y:S02]  /*1f210*/  LOP3.LUT R16, R16, 0xffffffbf, RZ, 0xc0, !PT ;  /* 0xffffffbf10107812 */ /* 0x000fe400078ec0ff */
[----:B------:R-:W-:-:S04]  /*1f220*/  LOP3.LUT R25, R25, 0x38, RZ, 0xc0, !PT ;  /* 0x0000003819197812 */ /* 0x000fc800078ec0ff */
[----:B------:R-:W-:Y:S01]  /*1f230*/  LOP3.LUT R25, R25, 0x40, RZ, 0xfc, !PT ;  /* 0x0000004019197812 */ /* 0x000fe200078efcff */
[----:B--2---:R-:W2:Y:S03]  /*1f240*/  @P1 LDC R3, c[0x0][0x434] ;  /* 0x00010d00ff031b82 */ /* 0x004ea60000000800 */
[----:B------:R-:W-:Y:S02]  /*1f250*/  ISETP.GE.AND P2, PT, R25, UR4, PT ;  /* 0x0000000419007c0c */ /* 0x000fe4000bf46270 */
[----:B------:R-:W1:Y:S02]  /*1f260*/  S2R R25, SR_TID.X ;  /* 0x0000000000197919 */ /* 0x000e640000002100 */
[----:B------:R-:W-:Y:S01]  /*1f270*/  SEL R7, RZ, 0xffffffff, P2 ;  /* 0xffffffffff077807 */ /* 0x000fe20001000000 */
[----:B------:R-:W2:Y:S04]  /*1f280*/  @P1 LDC R2, c[0x0][0x438] ;  /* 0x00010e00ff021b82 */ /* 0x000ea80000000800 */
[----:B------:R-:W-:-:S04]  /*1f290*/  IMAD.SHL.U32 R7, R7, 0x2, RZ ;  /* 0x0000000207077824 */ /* 0x000fc800078e00ff */
[----:B------:R-:W-:Y:S01]  /*1f2a0*/  @P2 LOP3.LUT R16, R16, 0x40, RZ, 0xfc, !PT ;  /* 0x0000004010102812 */ /* 0x000fe200078efcff */
[----:B---3--:R-:W-:-:S03]  /*1f2b0*/  IMAD.SHL.U32 R20, R20, 0x10, RZ ;  /* 0x0000001014147824 */ /* 0x008fc600078e00ff */
[----:B------:R-:W-:Y:S01]  /*1f2c0*/  LOP3.LUT R16, R16, 0xffffff7f, RZ, 0xc0, !PT ;  /* 0xffffff7f10107812 */ /* 0x000fe200078ec0ff */
[----:B0-----:R-:W-:Y:S01]  /*1f2d0*/  IMAD.SHL.U32 R34, R34, 0x8, RZ ;  /* 0x0000000822227824 */ /* 0x001fe200078e00ff */
[----:B------:R-:W-:Y:S02]  /*1f2e0*/  LOP3.LUT R20, R21, 0x70, R20, 0xf8, !PT ;  /* 0x0000007015147812 */ /* 0x000fe400078ef814 */
[----:B------:R-:W0:Y:S02]  /*1f2f0*/  S2R R21, SR_TID.X ;  /* 0x0000000000157919 */ /* 0x000e240000002100 */
[----:B------:R-:W-:Y:S01]  /*1f300*/  LOP3.LUT R34, R34, 0x38, RZ, 0xc0, !PT ;  /* 0x0000003822227812 */ /* 0x000fe200078ec0ff */
[----:B------:R-:W-:-:S03]  /*1f310*/  IMAD.IADD R37, R20, 0x1, R0 ;  /* 0x0000000114257824 */ /* 0x000fc600078e0200 */
[----:B------:R-:W-:Y:S02]  /*1f320*/  LOP3.LUT R34, R34, 0x80, RZ, 0xfc, !PT ;  /* 0x0000008022227812 */ /* 0x000fe400078efcff */
[C---:B------:R-:W-:Y:S01]  /*1f330*/  ISETP.GE.AND P0, PT, R37.reuse, R23, PT ;  /* 0x000000172500720c */ /* 0x040fe20003f06270 */
[----:B------:R-:W-:Y:S01]  /*1f340*/  IMAD.IADD R37, R37, 0x1, R33 ;  /* 0x0000000125257824 */ /* 0x000fe200078e0221 */
[----:B------:R-:W-:Y:S01]  /*1f350*/  ISETP.GE.AND P2, PT, R34, UR4, PT ;  /* 0x0000000422007c0c */ /* 0x000fe2000bf46270 */
[----:B-1----:R-:W-:Y:S01]  /*1f360*/  IMAD.SHL.U32 R25, R25, 0x8, RZ ;  /* 0x0000000819197824 */ /* 0x002fe200078e00ff */
[----:B------:R-:W-:Y:S01]  /*1f370*/  ISETP.GT.U32.OR P0, PT, R20, 0x3f, P0 ;  /* 0x0000003f1400780c */ /* 0x000fe20000704470 */
[----:B--2---:R-:W-:-:S03]  /*1f380*/  @P1 IMAD.HI.U32 R3, R37, R3, RZ ;  /* 0x0000000325031227 */ /* 0x004fc600078e00ff */
[----:B------:R-:W-:Y:S01]  /*1f390*/  LOP3.LUT R25, R25, 0x38, RZ, 0xc0, !PT ;  /* 0x0000003819197812 */ /* 0x000fe200078ec0ff */
[----:B------:R-:W-:Y:S01]  /*1f3a0*/  IMAD.MOV.U32 R6, RZ, RZ, R37 ;  /* 0x000000ffff067224 */ /* 0x000fe200078e0025 */
[----:B------:R-:W-:Y:S02]  /*1f3b0*/  @P1 SHF.R.U32.HI R6, RZ, R2, R3 ;  /* 0x00000002ff061219 */ /* 0x000fe40000011603 */
[----:B------:R-:W-:-:S04]  /*1f3c0*/  LOP3.LUT R25, R25, 0xc0, RZ, 0xfc, !PT ;  /* 0x000000c019197812 */ /* 0x000fc800078efcff */
[----:B------:R-:W-:Y:S01]  /*1f3d0*/  ISETP.GE.AND P1, PT, R25, UR4, PT ;  /* 0x0000000419007c0c */ /* 0x000fe2000bf26270 */
[----:B------:R-:W1:Y:S01]  /*1f3e0*/  @!P0 LDC.64 R2, c[0x0][0x428] ;  /* 0x00010a00ff028b82 */ /* 0x000e620000000a00 */
[----:B------:R-:W2:Y:S02]  /*1f3f0*/  S2R R25, SR_TID.X ;  /* 0x0000000000197919 */ /* 0x000ea40000002100 */
[----:B------:R-:W-:Y:S01]  /*1f400*/  SEL R5, RZ, 0x8, P1 ;  /* 0x00000008ff057807 */ /* 0x000fe20000800000 */
[----:B0-----:R-:W-:-:S05]  /*1f410*/  IMAD.SHL.U32 R21, R21, 0x8, RZ ;  /* 0x0000000815157824 */ /* 0x001fca00078e00ff */
[----:B------:R-:W-:-:S04]  /*1f420*/  LOP3.LUT R21, R21, 0x38, RZ, 0xc0, !PT ;  /* 0x0000003815157812 */ /* 0x000fc800078ec0ff */
[----:B------:R-:W-:-:S04]  /*1f430*/  ISETP.GE.AND P3, PT, R21, UR4, PT ;  /* 0x0000000415007c0c */ /* 0x000fc8000bf66270 */
[----:B------:R-:W-:-:S04]  /*1f440*/  SEL R4, RZ, 0x1, P3 ;  /* 0x00000001ff047807 */ /* 0x000fc80001800000 */
[----:B------:R-:W-:Y:S02]  /*1f450*/  LOP3.LUT R7, R7, 0x2, R4, 0xe2, !PT ;  /* 0x0000000207077812 */ /* 0x000fe400078ee204 */
[----:B------:R-:W-:-:S03]  /*1f460*/  SEL R4, RZ, 0x4, P2 ;  /* 0x00000004ff047807 */ /* 0x000fc60001000000 */
[----:B------:R-:W-:Y:S02]  /*1f470*/  @P3 LOP3.LUT R16, R16, 0x80, RZ, 0xfc, !PT ;  /* 0x0000008010103812 */ /* 0x000fe400078efcff */
[----:B------:R-:W-:Y:S01]  /*1f480*/  LOP3.LUT R7, R5, R7, R4, 0xfe, !PT ;  /* 0x0000000705077212 */ /* 0x000fe200078efe04 */
[--C-:B------:R-:W-:Y:S01]  /*1f490*/  @!P0 IMAD.MOV.U32 R4, RZ, RZ, R6.reuse ;  /* 0x000000ffff048224 */ /* 0x100fe200078e0006 */
[----:B------:R-:W-:Y:S01]  /*1f4a0*/  @!P0 SHF.R.S32.HI R5, RZ, 0x1f, R6 ;  /* 0x0000001fff058819 */ /* 0x000fe20000011406 */
[----:B--2---:R-:W-:Y:S01]  /*1f4b0*/  IMAD.SHL.U32 R25, R25, 0x8, RZ ;  /* 0x0000000819197824 */ /* 0x004fe200078e00ff */
[----:B------:R-:W-:-:S04]  /*1f4c0*/  LOP3.LUT R16, R16, 0xffffffdf, RZ, 0xc0, !PT ;  /* 0xffffffdf10107812 */ /* 0x000fc800078ec0ff */
[----:B------:R-:W-:Y:S02]  /*1f4d0*/  @P2 LOP3.LUT R16, R16, 0x20, RZ, 0xfc, !PT ;  /* 0x0000002010102812 */ /* 0x000fe400078efcff */
[----:B------:R-:W-:Y:S02]  /*1f4e0*/  LOP3.LUT R25, R25, 0x38, RZ, 0xc0, !PT ;  /* 0x0000003819197812 */ /* 0x000fe400078ec0ff */
[----:B------:R-:W-:Y:S02]  /*1f4f0*/  LOP3.LUT R16, R16, 0xffffffef, RZ, 0xc0, !PT ;  /* 0xffffffef10107812 */ /* 0x000fe400078ec0ff */
[----:B------:R-:W-:Y:S02]  /*1f500*/  LOP3.LUT R10, R25, 0x180, RZ, 0xfc, !PT ;  /* 0x00000180190a7812 */ /* 0x000fe400078efcff */
[----:B------:R-:W-:Y:S02]  /*1f510*/  @P1 LOP3.LUT R16, R16, 0x10, RZ, 0xfc, !PT ;  /* 0x0000001010101812 */ /* 0x000fe400078efcff */
[----:B------:R-:W-:-:S04]  /*1f520*/  LOP3.LUT R11, R21, 0x100, RZ, 0xfc, !PT ;  /* 0x00000100150b7812 */ /* 0x000fc800078efcff */
[----:B------:R-:W-:Y:S02]  /*1f530*/  ISETP.GE.AND P3, PT, R11, UR4, PT ;  /* 0x000000040b007c0c */ /* 0x000fe4000bf66270 */
[----:B------:R-:W-:Y:S02]  /*1f540*/  LOP3.LUT R16, R16, 0xfffffff7, RZ, 0xc0, !PT ;  /* 0xfffffff710107812 */ /* 0x000fe400078ec0ff */
[----:B------:R-:W-:-:S09]  /*1f550*/  LOP3.LUT R12, R21, 0x1c0, RZ, 0xfc, !PT ;  /* 0x000001c0150c7812 */ /* 0x000fd200078efcff */
[----:B------:R-:W-:-:S04]  /*1f560*/  @P3 LOP3.LUT R16, R16, 0x8, RZ, 0xfc, !PT ;  /* 0x0000000810103812 */ /* 0x000fc800078efcff */
[----:B------:R-:W-:Y:S02]  /*1f570*/  LOP3.LUT R16, R16, 0xfffffffb, RZ, 0xc0, !PT ;  /* 0xfffffffb10107812 */ /* 0x000fe400078ec0ff */
[----:B----4-:R-:W-:Y:S01]  /*1f580*/  SHF.R.S32.HI R34, RZ, 0x1f, R26 ;  /* 0x0000001fff227819 */ /* 0x010fe2000001141a */
[----:B-1----:R-:W-:-:S04]  /*1f590*/  @!P0 IMAD.WIDE.U32 R4, R26, R2, R4 ;  /* 0x000000021a048225 */ /* 0x002fc800078e0004 */
[----:B------:R-:W-:-:S04]  /*1f5a0*/  @!P0 IMAD R8, R34, R2, RZ ;  /* 0x0000000222088224 */ /* 0x000fc800078e02ff */
[----:B------:R-:W-:Y:S02]  /*1f5b0*/  @!P0 IMAD R8, R26, R3, R8 ;  /* 0x000000031a088224 */ /* 0x000fe400078e0208 */
[----:B------:R-:W0:Y:S02]  /*1f5c0*/  @!P0 LDC.64 R2, c[0x0][0x418] ;  /* 0x00010600ff028b82 */ /* 0x000e240000000a00 */
[----:B------:R-:W-:Y:S01]  /*1f5d0*/  @!P0 IMAD.IADD R8, R5, 0x1, R8 ;  /* 0x0000000105088824 */ /* 0x000fe200078e0208 */
[----:B0-----:R-:W-:-:S04]  /*1f5e0*/  @!P0 LEA R2, P1, R4, R2, 0x2 ;  /* 0x0000000204028211 */ /* 0x001fc800078210ff */
[----:B------:R-:W-:-:S05]  /*1f5f0*/  @!P0 LEA.HI.X R3, R4, R3, R8, 0x2, P1 ;  /* 0x0000000304038211 */ /* 0x000fca00008f1408 */
[----:B------:R0:W5:Y:S01]  /*1f600*/  @!P0 LDG.E R36, desc[UR40][R2.64] ;  /* 0x0000002802248981 */ /* 0x000162000c1e1900 */
[----:B------:R-:W-:Y:S01]  /*1f610*/  ISETP.GE.AND P0, PT, R10, UR4, PT ;  /* 0x000000040a007c0c */ /* 0x000fe2000bf06270 */
[----:B------:R-:W-:Y:S01]  /*1f620*/  IMAD.U32 R8, RZ, RZ, UR38 ;  /* 0x00000026ff087e24 */ /* 0x000fe2000f8e00ff */
[----:B------:R-:W-:Y:S02]  /*1f630*/  LOP3.LUT R10, R21, 0x140, RZ, 0xfc, !PT ;  /* 0x00000140150a7812 */ /* 0x000fe400078efcff */
[----:B------:R-:W-:Y:S02]  /*1f640*/  SEL R4, RZ, 0x10, P3 ;  /* 0x00000010ff047807 */ /* 0x000fe40001800000 */
[----:B------:R-:W-:Y:S02]  /*1f650*/  ISETP.GE.AND P2, PT, R10, UR4, PT ;  /* 0x000000040a007c0c */ /* 0x000fe4000bf46270 */
[----:B0-----:R-:W-:Y:S02]  /*1f660*/  SEL R3, RZ, 0x40, P0 ;  /* 0x00000040ff037807 */ /* 0x001fe40000000000 */
[----:B------:R-:W-:-:S02]  /*1f670*/  SEL R5, RZ, 0x20, P2 ;  /* 0x00000020ff057807 */ /* 0x000fc40001000000 */
[----:B------:R-:W-:Y:S01]  /*1f680*/  ISETP.GE.AND P0, PT, R12, UR4, PT ;  /* 0x000000040c007c0c */ /* 0x000fe2000bf06270 */
[----:B------:R-:W-:Y:S01]  /*1f690*/  UMOV UR4, 0xffffffff ;  /* 0xffffffff00047882 */ /* 0x000fe20000000000 */
[----:B------:R-:W-:Y:S02]  /*1f6a0*/  LOP3.LUT R4, R5, R7, R4, 0xfe, !PT ;  /* 0x0000000705047212 */ /* 0x000fe400078efe04 */
[----:B------:R-:W-:Y:S02]  /*1f6b0*/  SEL R2, RZ, 0x80, P0 ;  /* 0x00000080ff027807 */ /* 0x000fe40000000000 */
[----:B------:R-:W-:Y:S01]  /*1f6c0*/  LOP3.LUT R10, R4, R3, RZ, 0xfc, !PT ;  /* 0x00000003040a7212 */ /* 0x000fe200078efcff */
[----:B------:R-:W-:Y:S01]  /*1f6d0*/  IMAD.MOV R3, RZ, RZ, -R6 ;  /* 0x000000ffff037224 */ /* 0x000fe200078e0a06 */
[----:B------:R-:W-:-:S03]  /*1f6e0*/  @P2 LOP3.LUT R16, R16, 0x4, RZ, 0xfc, !PT ;  /* 0x0000000410102812 */ /* 0x000fc600078efcff */
[----:B------:R0:W-:Y:S01]  /*1f6f0*/  STL [R1+0x28], R10 ;  /* 0x0000280a01007387 */ /* 0x0001e20000100800 */
[----:B------:R-:W-:Y:S01]  /*1f700*/  IMAD R37, R9, R3, R37 ;  /* 0x0000000309257224 */ /* 0x000fe200078e0225 */
[----:B------:R-:W-:Y:S06]  /*1f710*/  BRA.DIV UR4, `(.L_x_2855) ;  /* 0x0000005204f87947 */ /* 0x000fec000b800000 */
.L_x_2969:
        /* <DEDUP_REMOVED lines=8> */
[----:B-1----:R-:W-:Y:S06]  /*1f7a0*/  @!P0 BRA `(.L_x_2856) ;  /* 0x0000000000048947 */ /* 0x002fec0003800000 */
[----:B------:R-:W-:Y:S01]  /*1f7b0*/  BPT.TRAP 0x1 ;  /* 0x000000040000795c */ /* 0x000fe20000300000 */
.L_x_2856:
[----:B------:R-:W1:Y:S01]  /*1f7c0*/  S2R R2, SR_TID.X ;  /* 0x0000000000027919 */ /* 0x000e620000002100 */
[----:B------:R-:W-:Y:S01]  /*1f7d0*/  IMAD R25, R22, 0x8, R18 ;  /* 0x0000000816197824 */ /* 0x000fe200078e0212 */
[----:B------:R-:W-:Y:S01]  /*1f7e0*/  BSSY B0, `(.L_x_2857) ;  /* 0x0000007000007945 */ /* 0x000fe20003800000 */
[----:B-1----:R-:W-:-:S04]  /*1f7f0*/  LOP3.LUT R2, R2, 0x7f, RZ, 0xc0, !PT ;  /* 0x0000007f02027812 */ /* 0x002fc800078ec0ff */
[----:B------:R-:W-:-:S04]  /*1f800*/  SHF.R.U32.HI R2, RZ, 0x3, R2 ;  /* 0x00000003ff027819 */ /* 0x000fc80000011602 */
[----:B------:R-:W-:Y:S02]  /*1f810*/  IADD3 R23, -R2, R23, -R0 ;  /* 0x0000001702177210 */ /* 0x000fe40007ffe900 */
[----:B------:R-:W-:-:S04]  /*1f820*/  SHF.L.U32 R0, R28, 0x1f, RZ ;  /* 0x0000001f1c007819 */ /* 0x000fc800000006ff */
[----:B------:R-:W1:Y:S02]  /*1f830*/  SYNCS.PHASECHK.TRANS64.TRYWAIT P0, [R25+URZ+0x28c40], R0 ;  /* 0x028c4000190075a7 */ /* 0x000e64000800017f */
[----:B-1----:R-:W-:Y:S05]  /*1f840*/  @!P0 BRA `(.L_x_2858) ;  /* 0x0000005000e08947 */ /* 0x002fea0003800000 */
.L_x_2970:
[----:B------:R-:W-:Y:S05]  /*1f850*/  BSYNC B0 ;  /* 0x0000000000007941 */ /* 0x000fea0003800000 */
.L_x_2857:
[----:B------:R-:W2:Y:S01]  /*1f860*/  S2R R7, SR_TID.X ;  /* 0x0000000000077919 */ /* 0x000ea20000002100 */
[----:B-1----:R-:W-:Y:S01]  /*1f870*/  SHF.R.S32.HI R0, RZ, 0x1f, R37 ;  /* 0x0000001fff007819 */ /* 0x002fe20000011425 */
[----:B------:R-:W-:Y:S01]  /*1f880*/  ULDC.64 UR4, c[0x0][0x300] ;  /* 0x0000c00000047ab9 */ /* 0x000fe20000000a00 */
[----:B-----5:R-:W-:Y:S01]  /*1f890*/  SHF.R.S32.HI R4, RZ, 0x1f, R36 ;  /* 0x0000001fff047819 */ /* 0x020fe20000011424 */
[----:B------:R-:W-:Y:S01]  /*1f8a0*/  IMAD.WIDE.U32 R2, R37, UR4, RZ ;  /* 0x0000000425027c25 */ /* 0x000fe2000f8e00ff */
[----:B------:R-:W-:Y:S01]  /*1f8b0*/  ULDC.64 UR6, c[0x0][0x2e8] ;  /* 0x0000ba0000067ab9 */ /* 0x000fe20000000a00 */
[----:B------:R1:W-:Y:S01]  /*1f8c0*/  STL [R1+0x20], R0 ;  /* 0x0000200001007387 */ /* 0x0003e20000100800 */
[----:B------:R-:W-:-:S03]  /*1f8d0*/  LOP3.LUT R16, R16, 0xfffffffd, RZ, 0xc0, !PT ;  /* 0xfffffffd10107812 */ /* 0x000fc600078ec0ff */
[----:B------:R3:W-:Y:S01]  /*1f8e0*/  STL [R1+0x24], R4 ;  /* 0x0000240401007387 */ /* 0x0007e20000100800 */
[----:B-1----:R-:W-:-:S04]  /*1f8f0*/  IMAD R0, R0, UR4, RZ ;  /* 0x0000000400007c24 */ /* 0x002fc8000f8e02ff */
[----:B------:R-:W-:Y:S01]  /*1f900*/  IMAD R0, R37, UR5, R0 ;  /* 0x0000000525007c24 */ /* 0x000fe2000f8e0200 */
[----:B------:R-:W-:-:S03]  /*1f910*/  ULDC.64 UR4, c[0x0][0x310] ;  /* 0x0000c40000047ab9 */ /* 0x000fc60000000a00 */
[----:B------:R-:W-:Y:S02]  /*1f920*/  IMAD.IADD R3, R3, 0x1, R0 ;  /* 0x0000000103037824 */ /* 0x000fe400078e0200 */
[----:B------:R-:W-:Y:S02]  /*1f930*/  IMAD R0, R4, UR4, RZ ;  /* 0x0000000404007c24 */ /* 0x000fe4000f8e02ff */
[----:B------:R-:W-:-:S04]  /*1f940*/  IMAD.WIDE.U32 R2, R36, UR4, R2 ;  /* 0x0000000424027c25 */ /* 0x000fc8000f8e0002 */
[----:B------:R-:W-:Y:S01]  /*1f950*/  IMAD R0, R36, UR5, R0 ;  /* 0x0000000524007c24 */ /* 0x000fe2000f8e0200 */
[----:B------:R-:W-:Y:S01]  /*1f960*/  ULDC.64 UR4, c[0x0][0x308] ;  /* 0x0000c20000047ab9 */ /* 0x000fe20000000a00 */
[----:B--2---:R-:W-:Y:S02]  /*1f970*/  IMAD.SHL.U32 R7, R7, 0x8, RZ ;  /* 0x0000000807077824 */ /* 0x004fe400078e00ff */
[----:B------:R-:W-:Y:S02]  /*1f980*/  IMAD.IADD R3, R3, 0x1, R0 ;  /* 0x0000000103037824 */ /* 0x000fe400078e0200 */
[----:B---3--:R-:W-:Y:S01]  /*1f990*/  IMAD R4, R22, 0x1000, R35 ;  /* 0x0000100016047824 */ /* 0x008fe200078e0223 */
[----:B------:R-:W-:Y:S01]  /*1f9a0*/  LOP3.LUT R7, R7, 0x38, RZ, 0xc0, !PT ;  /* 0x0000003807077812 */ /* 0x000fe200078ec0ff */
        /* <DEDUP_REMOVED lines=10> */
[----:B------:R-:W1:Y:S01]  /*1fa50*/  SHFL.IDX PT, R3, R0, RZ, 0x181f ;  /* 0x00181fff00037589 */ /* 0x000e6200000e0000 */
[----:B------:R-:W-:-:S03]  /*1fa60*/  @P0 IMAD R6, R4, 0x2, R18 ;  /* 0x0000000204060824 */ /* 0x000fc600078e0212 */
[----:B------:R-:W2:Y:S01]  /*1fa70*/  SHFL.IDX PT, R2, R5, RZ, 0x181f ;  /* 0x00181fff05027589 */ /* 0x000ea200000e0000 */
[----:B-1----:R-:W-:-:S05]  /*1fa80*/  @P0 LEA R3, P1, R7, R3, 0x1 ;  /* 0x0000000307030211 */ /* 0x002fca00078208ff */
[----:B--2---:R-:W-:-:S05]  /*1fa90*/  @P0 IMAD.X R2, RZ, RZ, R2, P1 ;  /* 0x000000ffff020224 */ /* 0x004fca00008e0602 */
[----:B------:R-:W-:-:S04]  /*1faa0*/  @P0 LOP3.LUT R3, R3, R2, RZ, 0x3c, !PT ;  /* 0x0000000203030212 */ /* 0x000fc800078e3cff */
[----:B------:R-:W-:-:S04]  /*1fab0*/  @P0 LOP3.LUT R2, R3, R2, RZ, 0x3c, !PT ;  /* 0x0000000203020212 */ /* 0x000fc800078e3cff */
[----:B------:R-:W-:-:S05]  /*1fac0*/  @P0 LOP3.LUT R3, R3, R2, RZ, 0x3c, !PT ;  /* 0x0000000203030212 */ /* 0x000fca00078e3cff */
[----:B------:R-:W-:Y:S01]  /*1fad0*/  @!PT LDS RZ, [RZ] ;  /* 0x00000000fffff984 */ /* 0x000fe20000000800 */
[----:B------:R1:W-:Y:S01]  /*1fae0*/  @P0 LDGSTS.E.BYPASS.LTC128B.128 [R6+0x22400], desc[UR40][R2.64], !P2 ;  /* 0x2240000002060fae */ /* 0x0003e2000d101d68 */
[----:B------:R-:W-:-:S03]  /*1faf0*/  ISETP.GE.AND P0, PT, R23, 0x11, PT ;  /* 0x000000111700780c */ /* 0x000fc60003f06270 */
[----:B-1----:R-:W1:Y:S10]  /*1fb00*/  SHFL.IDX PT, R3, R0, 0x1, 0x181f ;  /* 0x00381f0000037f89 */ /* 0x002e7400000e0000 */
[----:B------:R-:W-:Y:S01]  /*1fb10*/  @P0 IMAD R6, R4, 0x2, R18 ;  /* 0x0000000204060824 */ /* 0x000fe200078e0212 */
[----:B------:R-:W2:Y:S01]  /*1fb20*/  SHFL.IDX PT, R2, R5, 0x1, 0x181f ;  /* 0x00381f0005027f89 */ /* 0x000ea200000e0000 */
[----:B-1----:R-:W-:-:S05]  /*1fb30*/  @P0 LEA R3, P1, R7, R3, 0x1 ;  /* 0x0000000307030211 */ /* 0x002fca00078208ff */
[----:B--2---:R-:W-:-:S05]  /*1fb40*/  @P0 IMAD.X R2, RZ, RZ, R2, P1 ;  /* 0x000000ffff020224 */ /* 0x004fca00008e0602 */
[----:B------:R-:W-:-:S04]  /*1fb50*/  @P0 LOP3.LUT R3, R3, R2, RZ, 0x3c, !PT ;  /* 0x0000000203030212 */ /* 0x000fc800078e3cff */
[----:B------:R-:W-:-:S04]  /*1fb60*/  @P0 LOP3.LUT R2, R3, R2, RZ, 0x3c, !PT ;  /* 0x0000000203020212 */ /* 0x000fc800078e3cff */
[----:B------:R-:W-:-:S05]  /*1fb70*/  @P0 LOP3.LUT R3, R3, R2, RZ, 0x3c, !PT ;  /* 0x0000000203030212 */ /* 0x000fca00078e3cff */
[----:B------:R1:W-:Y:S01]  /*1fb80*/  @P0 LDGSTS.E.BYPASS.LTC128B.128 [R6+0x22c00], desc[UR40][R2.64], !P2 ;  /* 0x22c0000002060fae */ /* 0x0003e2000d101d68 */
[----:B------:R-:W-:-:S03]  /*1fb90*/  ISETP.GE.AND P0, PT, R23, 0x21, PT ;  /* 0x000000211700780c */ /* 0x000fc60003f06270 */
[----:B-1----:R-:W1:Y:S10]  /*1fba0*/  SHFL.IDX PT, R3, R0, 0x2, 0x181f ;  /* 0x00581f0000037f89 */ /* 0x002e7400000e0000 */
[----:B------:R-:W-:Y:S01]  /*1fbb0*/  @P0 IMAD R6, R4, 0x2, R18 ;  /* 0x0000000204060824 */ /* 0x000fe200078e0212 */
[----:B------:R-:W2:Y:S04]  /*1fbc0*/  SHFL.IDX PT, R2, R5, 0x2, 0x181f ;  /* 0x00581f0005027f89 */ /* 0x000ea800000e0000 */
[----:B------:R-:W3:Y:S04]  /*1fbd0*/  SHFL.IDX PT, R5, R5, 0x3, 0x181f ;  /* 0x00781f0005057f89 */ /* 0x000ee800000e0000 */
[----:B------:R-:W4:Y:S01]  /*1fbe0*/  SHFL.IDX PT, R0, R0, 0x3, 0x181f ;  /* 0x00781f0000007f89 */ /* 0x000f2200000e0000 */
[----:B-1----:R-:W-:-:S05]  /*1fbf0*/  @P0 LEA R3, P1, R7, R3, 0x1 ;  /* 0x0000000307030211 */ /* 0x002fca00078208ff */
[----:B--2---:R-:W-:-:S05]  /*1fc00*/  @P0 IMAD.X R2, RZ, RZ, R2, P1 ;  /* 0x000000ffff020224 */ /* 0x004fca00008e0602 */
[----:B------:R-:W-:-:S04]  /*1fc10*/  @P0 LOP3.LUT R3, R3, R2, RZ, 0x3c, !PT ;  /* 0x0000000203030212 */ /* 0x000fc800078e3cff */
[----:B------:R-:W-:-:S04]  /*1fc20*/  @P0 LOP3.LUT R2, R3, R2, RZ, 0x3c, !PT ;  /* 0x0000000203020212 */ /* 0x000fc800078e3cff */
[----:B------:R-:W-:-:S05]  /*1fc30*/  @P0 LOP3.LUT R3, R3, R2, RZ, 0x3c, !PT ;  /* 0x0000000203030212 */ /* 0x000fca00078e3cff */
[----:B---34-:R1:W-:Y:S02]  /*1fc40*/  @P0 LDGSTS.E.BYPASS.LTC128B.128 [R6+0x23400], desc[UR40][R2.64], !P2 ;  /* 0x2340000002060fae */ /* 0x0183e4000d101d68 */
.L_x_2980:
        /* <DEDUP_REMOVED lines=10> */
.L_x_2860:
        /* <DEDUP_REMOVED lines=11> */
.L_x_2861:
[----:B0-----:R0:W5:Y:S01]  /*1fda0*/  LDL R4, [R1+0x4] ;  /* 0x0000040001047983 */ /* 0x0011620000100800 */
[----:B------:R0:W-:Y:S02]  /*1fdb0*/  SYNCS.ARRIVE.TRANS64.A1T0 RZ, [R25+URZ+0x28c30], RZ ;  /* 0x028c30ff19ff79a7 */ /* 0x0001e4000810003f */
[----:B------:R-:W-:Y:S05]  /*1fdc0*/  WARPSYNC.ALL ;  /* 0x0000000000007948 */ /* 0x000fea0003800000 */
[----:B------:R-:W-:Y:S01]  /*1fdd0*/  ULDC.64 UR4, c[0x0][0xa00] ;  /* 0x0002800000047ab9 */ /* 0x000fe20000000a00 */
[----:B------:R-:W-:Y:S01]  /*1fde0*/  VIADD R0, R18, 0x20400 ;  /* 0x0002040012007836 */ /* 0x000fe20000000000 */
[----:B------:R-:W-:Y:S01]  /*1fdf0*/  BAR.SYNC.DEFER_BLOCKING 0x8, 0x100 ;  /* 0x0204000000007b1d */ /* 0x000fe20000010000 */
[----:B------:R-:W-:Y:S02]  /*1fe00*/  ISETP.NE.U32.AND P0, PT, RZ, UR4, PT ;  /* 0x00000004ff007c0c */ /* 0x000fe4000bf05070 */
[----:B------:R-:W-:-:S02]  /*1fe10*/  SHF.R.S32.HI R2, RZ, 0x1f, R27 ;  /* 0x0000001fff027819 */ /* 0x000fc4000001141b */
[----:B------:R-:W-:Y:S01]  /*1fe20*/  ISETP.NE.AND.EX P0, PT, RZ, UR5, PT, P0 ;  /* 0x00000005ff007c0c */ /* 0x000fe2000bf05300 */
[----:B------:R-:W-:Y:S01]  /*1fe30*/  ULDC.64 UR4, c[0x0][0x298] ;  /* 0x0000a60000047ab9 */ /* 0x000fe20000000a00 */
[----:B------:R-:W-:Y:S01]  /*1fe40*/  LOP3.LUT P1, RZ, R0, 0x3ff, RZ, 0xc0, !PT ;  /* 0x000003ff00ff7812 */ /* 0x000fe2000782c0ff */
[----:B------:R-:W-:Y:S01]  /*1fe50*/  BSSY B6, `(.L_x_2862) ;  /* 0x000001f000067945 */ /* 0x000fe20003800000 */
[----:B------:R-:W-:Y:S02]  /*1fe60*/  SHF.R.S32.HI R0, RZ, 0x1f, R30 ;  /* 0x0000001fff007819 */ /* 0x000fe4000001141e */
[----:B------:R-:W-:Y:S02]  /*1fe70*/  SEL R3, R2, RZ, !P0 ;  /* 0x000000ff02037207 */ /* 0x000fe40004000000 */
[----:B------:R-:W-:Y:S01]  /*1fe80*/  SEL R2, R27, RZ, !P0 ;  /* 0x000000ff1b027207 */ /* 0x000fe20004000000 */
[----:B------:R-:W-:Y:S02]  /*1fe90*/  IMAD R0, R0, UR4, RZ ;  /* 0x0000000400007c24 */ /* 0x000fe4000f8e02ff */
[----:B------:R-:W-:Y:S02]  /*1fea0*/  STL [R1+0x38], R3 ;  /* 0x0000380301007387 */ /* 0x000fe40000100800 */
[----:B------:R-:W-:-:S02]  /*1feb0*/  IMAD R0, R30, UR5, R0 ;  /* 0x000000051e007c24 */ /* 0x000fc4000f8e0200 */
[----:B------:R1:W-:Y:S02]  /*1fec0*/  STL [R1+0x18], R2 ;  /* 0x0000180201007387 */ /* 0x0003e40000100800 */
[----:B-1----:R-:W-:-:S04]  /*1fed0*/  IMAD.WIDE.U32 R2, R30, UR4, RZ ;  /* 0x000000041e027c25 */ /* 0x002fc8000f8e00ff */
[----:B------:R-:W-:Y:S01]  /*1fee0*/  IMAD.IADD R0, R3, 0x1, R0 ;  /* 0x0000000103007824 */ /* 0x000fe200078e0200 */
[----:B------:R1:W-:Y:S04]  /*1fef0*/  STL.64 [R1+0x10], R2 ;  /* 0x0000100201007387 */ /* 0x0003e80000100a00 */
[----:B------:R1:W-:Y:S01]  /*1ff00*/  STL [R1+0x30], R0 ;  /* 0x0000300001007387 */ /* 0x0003e20000100800 */
[----:B-----5:R-:W-:-:S04]  /*1ff10*/  PRMT R30, R4, 0x8880, RZ ;  /* 0x00008880041e7816 */ /* 0x020fc800000000ff */
[----:B------:R-:W-:Y:S01]  /*1ff20*/  PRMT R30, R30, 0x7710, RZ ;  /* 0x000077101e1e7816 */ /* 0x000fe200000000ff */
[----:B------:R-:W-:Y:S06]  /*1ff30*/  @!P1 BRA `(.L_x_2863) ;  /* 0x0000000000409947 */ /* 0x000fec0003800000 */
[----:B-1----:R-:W-:Y:S01]  /*1ff40*/  MOV R2, 0x0 ;  /* 0x0000000000027802 */ /* 0x002fe20000000f00 */
[----:B------:R-:W-:Y:S01]  /*1ff50*/  ULDC.64 UR4, c[0x4][0x90] ;  /* 0x0100240000047ab9 */ /* 0x000fe20000000a00 */
[----:B------:R-:W-:Y:S01]  /*1ff60*/  ULDC.64 UR6, c[0x4][0x98] ;  /* 0x0100260000067ab9 */ /* 0x000fe20000000a00 */
[----:B------:R-:W-:Y:S01]  /*1ff70*/  ULDC.64 UR8, c[0x4][0x20] ;  /* 0x0100080000087ab9 */ /* 0x000fe20000000a00 */
[----:B------:R-:W-:Y:S02]  /*1ff80*/  IMAD.U32 R4, RZ, RZ, UR4 ;  /* 0x00000004ff047e24 */ /* 0x000fe4000f8e00ff */
[----:B------:R-:W1:Y:S01]  /*1ff90*/  LDC.64 R2, c[0x4][R2] ;  /* 0x0100000002027b82 */ /* 0x000e620000000a00 */
        /* <DEDUP_REMOVED lines=10> */
.L_x_2863:
[----:B------:R-:W-:Y:S05]  /*20040*/  BSYNC B6 ;  /* 0x0000000000067941 */ /* 0x000fea0003800000 */
.L_x_2862:
[----:B-1----:R-:W2:Y:S01]  /*20050*/  LDL.LU R0, [R1+0x30] ;  /* 0x0000300001007983 */ /* 0x002ea20000300800 */
[----:B------:R-:W-:Y:S01]  /*20060*/  ULDC.64 UR4, c[0x0][0x2d8] ;  /* 0x0000b60000047ab9 */ /* 0x000fe20000000a00 */
[----:B------:R-:W1:Y:S02]  /*20070*/  LDC R7, c[0x0][0x448] ;  /* 0x00011200ff077b82 */ /* 0x000e640000000800 */
[----:B------:R-:W2:Y:S04]  /*20080*/  LDL.LU.64 R2, [R1+0x10] ;  /* 0x0000100001027983 */ /* 0x000ea80000300a00 */
[----:B------:R-:W3:Y:S04]  /*20090*/  LDL.LU R20, [R1+0x38] ;  /* 0x0000380001147983 */ /* 0x000ee80000300800 */
[----:B------:R-:W4:Y:S04]  /*200a0*/  LDL.LU R21, [R1+0x18] ;  /* 0x0000180001157983 */ /* 0x000f280000300800 */
[----:B------:R0:W5:Y:S01]  /*200b0*/  LDL R8, [R1+0x34] ;  /* 0x0000340001087983 */ /* 0x0001620000100800 */
[----:B-1----:R-:W-:-:S13]  /*200c0*/  ISETP.NE.AND P0, PT, R7, 0x1, PT ;  /* 0x000000010700780c */ /* 0x002fda0003f05270 */
[----:B------:R-:W1:Y:S08]  /*200d0*/  @P0 LDC R5, c[0x0][0x44c] ;  /* 0x00011300ff050b82 */ /* 0x000e700000000800 */
[----:B------:R-:W0:Y:S01]  /*200e0*/  @P0 LDC R6, c[0x0][0x450] ;  /* 0x00011400ff060b82 */ /* 0x000e220000000800 */
        /* <DEDUP_REMOVED lines=16> */
[----:B------:R-:W-:Y:S02]  /*201f0*/  IMAD.IADD R0, R20, 0x1, R31 ;  /* 0x0000000114007824 */ /* 0x000fe400078e021f */
[----:B------:R2:W5:Y:S02]  /*20200*/  LDL R20, [R1] ;  /* 0x0000000001147983 */ /* 0x0005640000100800 */
[----:B-1----:R-:W-:-:S04]  /*20210*/  @P0 IMAD.HI.U32 R5, R0, R5, RZ ;  /* 0x0000000500050227 */ /* 0x002fc800078e00ff */
[----:B------:R-:W-:Y:S01]  /*20220*/  IMAD.MOV.U32 R4, RZ, RZ, R0 ;  /* 0x000000ffff047224 */ /* 0x000fe200078e0000 */
[----:B0-----:R-:W-:Y:S01]  /*20230*/  @P0 SHF.R.U32.HI R4, RZ, R6, R5 ;  /* 0x00000006ff040219 */ /* 0x001fe20000011605 */
        /* <DEDUP_REMOVED lines=27> */
[----:B------:R-:W-:Y:S01]  /*203f0*/  IMAD.IADD R31, R10, 0x1, R31 ;  /* 0x000000010a1f7824 */ /* 0x000fe200078e021f */
        /* <DEDUP_REMOVED lines=31> */
.L_x_2989:
        /* <DEDUP_REMOVED lines=10> */
.L_x_2865:
        /* <DEDUP_REMOVED lines=18> */
.L_x_2990:
[----:B------:R-:W-:Y:S05]  /*207b0*/  BSYNC B0 ;  /* 0x0000000000007941 */ /* 0x000fea0003800000 */
.L_x_2866:
[----:B------:R-:W-:-:S05]  /*207c0*/  IMAD.U32 R2, RZ, RZ, UR38 ;  /* 0x00000026ff027e24 */ /* 0x000fca000f8e00ff */
[----:B------:R-:W-:-:S13]  /*207d0*/  ISETP.NE.AND P0, PT, R2, 0x3, PT ;  /* 0x000000030200780c */ /* 0x000fda0003f05270 */
[----:B------:R-:W-:Y:S05]  /*207e0*/  @!P0 BRA `(.L_x_2868) ;  /* 0x0000000000048947 */ /* 0x000fea0003800000 */
[----:B------:R-:W-:Y:S01]  /*207f0*/  BPT.TRAP 0x1 ;  /* 0x000000040000795c */ /* 0x000fe20000300000 */
.L_x_2868:
[----:B0-----:R-:W-:Y:S01]  /*20800*/  SHF.L.U32 R0, R28, 0x1f, RZ ;  /* 0x0000001f1c007819 */ /* 0x001fe200000006ff */
[----:B------:R-:W-:Y:S03]  /*20810*/  BSSY B0, `(.L_x_2869) ;  /* 0x0000003000007945 */ /* 0x000fe60003800000 */
[----:B------:R-:W0:Y:S02]  /*20820*/  SYNCS.PHASECHK.TRANS64.TRYWAIT P0, [R25+URZ+0x28c60], R0 ;  /* 0x028c6000190075a7 */ /* 0x000e24000800017f */
[----:B0-----:R-:W-:Y:S05]  /*20830*/  @!P0 BRA `(.L_x_2870) ;  /* 0x0000004c00a08947 */ /* 0x001fea0003800000 */
.L_x_2991:
[----:B------:R-:W-:Y:S05]  /*20840*/  BSYNC B0 ;  /* 0x0000000000007941 */ /* 0x000fea0003800000 */
.L_x_2869:
        /* <DEDUP_REMOVED lines=26> */
[----:B------:R-:W-:Y:S01]  /*209f0*/  LOP3.LUT P3, RZ, R30, 0x8, RZ, 0xc0, !PT ;  /* 0x000000081eff7812 */ /* 0x000fe2000786c0ff */
        /* <DEDUP_REMOVED lines=82> */
.L_x_3001:
        /* <DEDUP_REMOVED lines=34> */
.L_x_2872:
        /* <DEDUP_REMOVED lines=11> */
.L_x_2873:
        /* <DEDUP_REMOVED lines=12> */
.L_x_2888:
        /* <DEDUP_REMOVED lines=42> */
.L_x_2876:
[----:B------:R-:W-:Y:S01]  /*21550*/  IMAD R6, R22, 0x8, R18 ;  /* 0x0000000816067824 */ /* 0x000fe200078e0212 */
[----:B------:R-:W-:Y:S01]  /*21560*/  SHF.L.U32 R20, R28, 0x1f, RZ ;  /* 0x0000001f1c147819 */ /* 0x000fe200000006ff */
[----:B------:R-:W-:Y:S01]  /*21570*/  BSSY B1, `(.L_x_2877) ;  /* 0x0000004000017945 */ /* 0x000fe20003800000 */
[----:B------:R-:W-:Y:S02]  /*21580*/  SHF.R.S32.HI R9, RZ, 0x1f, R5 ;  /* 0x0000001fff097819 */ /* 0x000fe40000011405 */
[----:B------:R-:W0:Y:S02]  /*21590*/  SYNCS.PHASECHK.TRANS64.TRYWAIT P0, [R6+URZ+0x28c40], R20 ;  /* 0x028c4014060075a7 */ /* 0x000e24000800017f */
[----:B0-----:R-:W-:Y:S05]  /*215a0*/  @!P0 BRA `(.L_x_2878) ;  /* 0x0000004800848947 */ /* 0x001fea0003800000 */
.L_x_3002:
[----:B------:R-:W-:Y:S05]  /*215b0*/  BSYNC B1 ;  /* 0x0000000000017941 */ /* 0x000fea0003800000 */
.L_x_2877:
        /* <DEDUP_REMOVED lines=40> */
.L_x_3012:
        /* <DEDUP_REMOVED lines=8> */
.L_x_2880:
        /* <DEDUP_REMOVED lines=11> */
.L_x_2881:
[----:B------:R2:W-:Y:S01]  /*21970*/  SYNCS.ARRIVE.TRANS64.A1T0 RZ, [R6+URZ+0x28c30], RZ ;  /* 0x028c30ff06ff79a7 */ /* 0x0005e2000810003f */
[----:B------:R-:W-:Y:S05]  /*21980*/  @!P2 BRA `(.L_x_2882) ;  /* 0x000000000004a947 */ /* 0x000fea0003800000 */
[----:B------:R-:W-:Y:S01]  /*21990*/  BPT.TRAP 0x1 ;  /* 0x000000040000795c */ /* 0x000fe20000300000 */
.L_x_2882:
[----:B------:R-:W3:Y:S01]  /*219a0*/  SYNCS.PHASECHK.TRANS64.TRYWAIT P0, [R6+URZ+0x28c60], R20 ;  /* 0x028c6014060075a7 */ /* 0x000ee2000800017f */
[----:B------:R-:W-:Y:S04]  /*219b0*/  BSSY B1, `(.L_x_2883) ;  /* 0x0000002000017945 */ /* 0x000fe80003800000 */
[----:B---3--:R-:W-:Y:S05]  /*219c0*/  @!P0 BRA `(.L_x_2884) ;  /* 0x0000004800ac8947 */ /* 0x008fea0003800000 */
.L_x_3013:
[----:B------:R-:W-:Y:S05]  /*219d0*/  BSYNC B1 ;  /* 0x0000000000017941 */ /* 0x000fea0003800000 */
.L_x_2883:
        /* <DEDUP_REMOVED lines=79> */
.L_x_3023:
        /* <DEDUP_REMOVED lines=25> */
.L_x_2886:
        /* <DEDUP_REMOVED lines=11> */
.L_x_2887:
[----:B------:R1:W-:Y:S01]  /*22110*/  SYNCS.ARRIVE.TRANS64.A1T0 RZ, [R6+URZ+0x28c50], RZ ;  /* 0x028c50ff06ff79a7 */ /* 0x0003e2000810003f */
[----:B------:R-:W-:Y:S05]  /*22120*/  @P3 BRA `(.L_x_2888) ;  /* 0xfffffff000603947 */ /* 0x000fea000383ffff */
.L_x_2875:
[----:B------:R-:W-:Y:S05]  /*22130*/  BSYNC B0 ;  /* 0x0000000000007941 */ /* 0x000fea0003800000 */
.L_x_2874:
        /* <DEDUP_REMOVED lines=21> */
.L_x_2890:
[----:B------:R-:W-:Y:S05]  /*22290*/  BSYNC B0 ;  /* 0x0000000000007941 */ /* 0x000fea0003800000 */
.L_x_2889:
[----:B------:R-:W-:-:S07]  /*222a0*/  SEL R22, R22, RZ, P0 ;  /* 0x000000ff16167207 */ /* 0x000fce0000000000 */
.L_x_2849:
[----:B------:R-:W-:Y:S05]  /*222b0*/  BSYNC B7 ;  /* 0x0000000000077941 */ /* 0x000fea0003800000 */
.L_x_2847:
        /* <DEDUP_REMOVED lines=11> */
.L_x_2891:
        /* <DEDUP_REMOVED lines=43> */
.L_x_3033:
[----:B------:R-:W-:Y:S02]  /*22620*/  ULDC UR4, c[0x0][0xc38] ;  /* 0x00030e0000047ab9 */ /* 0x000fe40000000800 */
[----:B------:R-:W-:-:S04]  /*22630*/  IMAD.U32 R4, RZ, RZ, UR4 ;  /* 0x00000004ff047e24 */ /* 0x000fc8000f8e00ff */
[----:B-1----:R-:W-:-:S04]  /*22640*/  IMAD R3, R14, R4, RZ ;  /* 0x000000040e037224 */ /* 0x002fc800078e02ff */
[----:B------:R-:W-:-:S05]  /*22650*/  IMAD.IADD R6, R6, 0x1, R3 ;  /* 0x0000000106067824 */ /* 0x000fca00078e0203 */
[----:B------:R-:W-:-:S13]  /*22660*/  ISETP.GT.AND P6, PT, R6, R0, PT ;  /* 0x000000000600720c */ /* 0x000fda0003fc4270 */
[----:B------:R-:W-:Y:S05]  /*22670*/  @P6 BRA `(.L_x_2894) ;  /* 0x0000000000a46947 */ /* 0x000fea0003800000 */
.L_x_2897:
[----:B0-----:R-:W0:Y:S01]  /*22680*/  LDC R2, c[0x0][0xc3c] ;  /* 0x00030f00ff027b82 */ /* 0x001e220000000800 */
[----:B------:R-:W-:-:S05]  /*22690*/  VIADD R27, R27, 0x1f ;  /* 0x0000001f1b1b7836 */ /* 0x000fca0000000000 */
[----:B0-----:R-:W-:-:S13]  /*226a0*/  ISETP.GE.AND P6, PT, R27, R2, PT ;  /* 0x000000021b00720c */ /* 0x001fda0003fc6270 */
[----:B------:R-:W-:Y:S05]  /*226b0*/  @P6 BRA `(.L_x_2895) ;  /* 0x0000000800bc6947 */ /* 0x000fea0003800000 */
[----:B------:R-:W0:Y:S01]  /*226c0*/  S2R R3, SR_TID.X ;  /* 0x0000000000037919 */ /* 0x000e220000002100 */
        /* <DEDUP_REMOVED lines=30> */
.L_x_3041:
[----:B------:R-:W-:Y:S02]  /*228b0*/  ULDC UR4, c[0x0][0xc38] ;  /* 0x00030e0000047ab9 */ /* 0x000fe40000000800 */
[----:B------:R-:W-:-:S04]  /*228c0*/  IMAD.U32 R4, RZ, RZ, UR4 ;  /* 0x00000004ff047e24 */ /* 0x000fc8000f8e00ff */
[----:B-1----:R-:W-:-:S04]  /*228d0*/  IMAD R3, R14, R4, RZ ;  /* 0x000000040e037224 */ /* 0x002fc800078e02ff */
[----:B------:R-:W-:-:S05]  /*228e0*/  IMAD.IADD R6, R3, 0x1, R6 ;  /* 0x0000000103067824 */ /* 0x000fca00078e0206 */
[----:B------:R-:W-:-:S13]  /*228f0*/  ISETP.GT.AND P6, PT, R6, R0, PT ;  /* 0x000000000600720c */ /* 0x000fda0003fc4270 */
[----:B------:R-:W-:Y:S05]  /*22900*/  @!P6 BRA `(.L_x_2897) ;  /* 0xfffffffc005ce947 */ /* 0x000fea000383ffff */
.L_x_2894:
        /* <DEDUP_REMOVED lines=10> */
.L_x_3046:
[----:B------:R-:W-:-:S13]  /*229b0*/  ISETP.NE.AND P0, PT, R3, RZ, PT ;  /* 0x000000ff0300720c */ /* 0x000fda0003f05270 */
[----:B------:R-:W-:Y:S05]  /*229c0*/  @!P0 BRA `(.L_x_2899) ;  /* 0x0000000000108947 */ /* 0x000fea0003800000 */
[----:B------:R-:W-:Y:S01]  /*229d0*/  UMOV UR4, 0xffffffff ;  /* 0xffffffff00047882 */ /* 0x000fe20000000000 */
[----:B------:R-:W-:Y:S02]  /*229e0*/  VIADD R12, R7, 0xffffffff ;  /* 0xffffffff070c7836 */ /* 0x000fe40000000000 */
[----:B------:R-:W-:Y:S05]  /*229f0*/  BRA.DIV UR4, `(.L_x_2900) ;  /* 0x0000004a04e07947 */ /* 0x000fea000b800000 */
[----:B------:R4:W0:Y:S02]  /*22a00*/  SHFL.IDX PT, R24, R2, R12, 0x1f ;  /* 0x00001f0c02187589 */ /* 0x00082400000e0000 */
.L_x_2899:
[----:B---3--:R-:W-:Y:S01]  /*22a10*/  ISETP.NE.AND P0, PT, R5, 0x1, PT ;  /* 0x000000010500780c */ /* 0x008fe20003f05270 */
[----:B0-----:R-:W-:-:S04]  /*22a20*/  IMAD R24, R24, R4, R6 ;  /* 0x0000000418187224 */ /* 0x001fc800078e0206 */
[----:B------:R-:W-:-:S08]  /*22a30*/  IMAD.IADD R0, R0, 0x1, -R24 ;  /* 0x0000000100007824 */ /* 0x000fd000078e0a18 */
[----:B------:R-:W-:Y:S05]  /*22a40*/  @!P0 BRA `(.L_x_2901) ;  /* 0x0000000000dc8947 */ /* 0x000fea0003800000 */
[----:B--2---:R-:W-:Y:S01]  /*22a50*/  IABS R4, R25 ;  /* 0x0000001900047213 */ /* 0x004fe20000000000 */
[----:B----4-:R-:W-:Y:S01]  /*22a60*/  IMAD.MOV.U32 R2, RZ, RZ, RZ ;  /* 0x000000ffff027224 */ /* 0x010fe200078e00ff */
[----:B------:R-:W-:Y:S02]  /*22a70*/  IABS R6, R5 ;  /* 0x0000000500067213 */ /* 0x000fe40000000000 */
[----:B-1----:R-:W0:Y:S08]  /*22a80*/  I2F.RP R7, R4 ;  /* 0x0000000400077306 */ /* 0x002e300000209400 */
[----:B------:R-:W-:Y:S08]  /*22a90*/  I2F.RP R10, R6 ;  /* 0x00000006000a7306 */ /* 0x000ff00000209400 */
[----:B0-----:R-:W0:Y:S02]  /*22aa0*/  MUFU.RCP R7, R7 ;  /* 0x0000000700077308 */ /* 0x001e240000001000 */
[----:B0-----:R-:W-:-:S06]  /*22ab0*/  VIADD R3, R7, 0xffffffe ;  /* 0x0ffffffe07037836 */ /* 0x001fcc0000000000 */
[----:B------:R-:W0:Y:S02]  /*22ac0*/  F2I.FTZ.U32.TRUNC.NTZ R3, R3 ;  /* 0x0000000300037305 */ /* 0x000e24000021f000 */
[----:B0-----:R-:W-:-:S04]  /*22ad0*/  IMAD.MOV R9, RZ, RZ, -R3 ;  /* 0x000000ffff097224 */ /* 0x001fc800078e0a03 */
[----:B------:R-:W-:-:S04]  /*22ae0*/  IMAD R9, R9, R4, RZ ;  /* 0x0000000409097224 */ /* 0x000fc800078e02ff */
[----:B------:R-:W-:Y:S01]  /*22af0*/  IMAD.HI.U32 R8, R3, R9, R2 ;  /* 0x0000000903087227 */ /* 0x000fe200078e0002 */
[----:B------:R-:W-:Y:S01]  /*22b00*/  IABS R9, R0 ;  /* 0x0000000000097213 */ /* 0x000fe20000000000 */
[----:B------:R-:W0:Y:S01]  /*22b10*/  MUFU.RCP R2, R10 ;  /* 0x0000000a00027308 */ /* 0x000e220000001000 */
[----:B------:R-:W-:-:S03]  /*22b20*/  IABS R3, R25 ;  /* 0x0000001900037213 */ /* 0x000fc60000000000 */
[----:B------:R-:W-:-:S04]  /*22b30*/  IMAD.HI.U32 R7, R8, R9, RZ ;  /* 0x0000000908077227 */ /* 0x000fc800078e00ff */
[----:B------:R-:W-:-:S04]  /*22b40*/  IMAD.MOV R12, RZ, RZ, -R3 ;  /* 0x000000ffff0c7224 */ /* 0x000fc800078e0a03 */
[----:B------:R-:W-:Y:S02]  /*22b50*/  IMAD R9, R7, R12, R9 ;  /* 0x0000000c07097224 */ /* 0x000fe400078e0209 */
[----:B0-----:R-:W-:-:S03]  /*22b60*/  VIADD R3, R2, 0xffffffe ;  /* 0x0ffffffe02037836 */ /* 0x001fc60000000000 */
[----:B------:R-:W-:Y:S01]  /*22b70*/  ISETP.GT.U32.AND P1, PT, R4, R9, PT ;  /* 0x000000090400720c */ /* 0x000fe20003f24070 */
[----:B------:R-:W-:Y:S02]  /*22b80*/  IMAD.MOV.U32 R2, RZ, RZ, RZ ;  /* 0x000000ffff027224 */ /* 0x000fe400078e00ff */
[----:B------:R-:W0:Y:S10]  /*22b90*/  F2I.FTZ.U32.TRUNC.NTZ R3, R3 ;  /* 0x0000000300037305 */ /* 0x000e34000021f000 */
[----:B------:R-:W-:-:S02]  /*22ba0*/  @!P1 IMAD.IADD R9, R9, 0x1, -R4 ;  /* 0x0000000109099824 */ /* 0x000fc400078e0a04 */
[----:B------:R-:W-:Y:S01]  /*22bb0*/  @!P1 VIADD R7, R7, 0x1 ;  /* 0x0000000107079836 */ /* 0x000fe20000000000 */
[----:B------:R-:W-:Y:S02]  /*22bc0*/  ISETP.NE.AND P1, PT, R25, RZ, PT ;  /* 0x000000ff1900720c */ /* 0x000fe40003f25270 */
[----:B------:R-:W-:Y:S01]  /*22bd0*/  ISETP.GE.U32.AND P0, PT, R9, R4, PT ;  /* 0x000000040900720c */ /* 0x000fe20003f06070 */
[----:B0-----:R-:W-:-:S04]  /*22be0*/  IMAD.MOV R9, RZ, RZ, -R3 ;  /* 0x000000ffff097224 */ /* 0x001fc800078e0a03 */
[----:B------:R-:W-:-:S04]  /*22bf0*/  IMAD R9, R9, R6, RZ ;  /* 0x0000000609097224 */ /* 0x000fc800078e02ff */
[----:B------:R-:W-:Y:S01]  /*22c00*/  IMAD.HI.U32 R4, R3, R9, R2 ;  /* 0x0000000903047227 */ /* 0x000fe200078e0002 */
[----:B------:R-:W-:-:S03]  /*22c10*/  LOP3.LUT R2, R0, R25, RZ, 0x3c, !PT ;  /* 0x0000001900027212 */ /* 0x000fc600078e3cff */
[----:B------:R-:W-:Y:S01]  /*22c20*/  @P0 VIADD R7, R7, 0x1 ;  /* 0x0000000107070836 */ /* 0x000fe20000000000 */
[----:B------:R-:W-:Y:S02]  /*22c30*/  ISETP.GE.AND P2, PT, R2, RZ, PT ;  /* 0x000000ff0200720c */ /* 0x000fe40003f46270 */
[----:B------:R-:W-:-:S05]  /*22c40*/  IABS R2, R5 ;  /* 0x0000000500027213 */ /* 0x000fca0000000000 */
[----:B------:R-:W-:-:S06]  /*22c50*/  IMAD.MOV R2, RZ, RZ, -R2 ;  /* 0x000000ffff027224 */ /* 0x000fcc00078e0a02 */
[----:B------:R-:W-:Y:S01]  /*22c60*/  @!P2 IMAD.MOV R7, RZ, RZ, -R7 ;  /* 0x000000ffff07a224 */ /* 0x000fe200078e0a07 */
[----:B------:R-:W-:-:S04]  /*22c70*/  @!P1 LOP3.LUT R7, RZ, R25, RZ, 0x33, !PT ;  /* 0x00000019ff079212 */ /* 0x000fc800078e33ff */
[----:B------:R-:W-:-:S05]  /*22c80*/  IABS R3, R7 ;  /* 0x0000000700037213 */ /* 0x000fca0000000000 */
[----:B------:R-:W-:-:S04]  /*22c90*/  IMAD.HI.U32 R4, R4, R3, RZ ;  /* 0x0000000304047227 */ /* 0x000fc800078e00ff */
[----:B------:R-:W-:Y:S01]  /*22ca0*/  IMAD R3, R4, R2, R3 ;  /* 0x0000000204037224 */ /* 0x000fe200078e0203 */
[----:B------:R-:W-:-:S04]  /*22cb0*/  LOP3.LUT R2, R7, R5, RZ, 0x3c, !PT ;  /* 0x0000000507027212 */ /* 0x000fc800078e3cff */
[----:B------:R-:W-:Y:S02]  /*22cc0*/  ISETP.GT.U32.AND P1, PT, R6, R3, PT ;  /* 0x000000030600720c */ /* 0x000fe40003f24070 */
[----:B------:R-:W-:-:S11]  /*22cd0*/  ISETP.GE.AND P2, PT, R2, RZ, PT ;  /* 0x000000ff0200720c */ /* 0x000fd60003f46270 */
[----:B------:R-:W-:Y:S02]  /*22ce0*/  @!P1 IMAD.IADD R3, R3, 0x1, -R6 ;  /* 0x0000000103039824 */ /* 0x000fe400078e0a06 */
[----:B------:R-:W-:Y:S01]  /*22cf0*/  @!P1 VIADD R4, R4, 0x1 ;  /* 0x0000000104049836 */ /* 0x000fe20000000000 */
[----:B------:R-:W-:Y:S02]  /*22d00*/  ISETP.NE.AND P1, PT, R5, RZ, PT ;  /* 0x000000ff0500720c */ /* 0x000fe40003f25270 */
[----:B------:R-:W-:Y:S01]  /*22d10*/  ISETP.GE.U32.AND P0, PT, R3, R6, PT ;  /* 0x000000060300720c */ /* 0x000fe20003f06070 */
[----:B------:R-:W-:-:S04]  /*22d20*/  IMAD.MOV R3, RZ, RZ, -R7 ;  /* 0x000000ffff037224 */ /* 0x000fc800078e0a07 */
[----:B------:R-:W-:-:S08]  /*22d30*/  IMAD R3, R25, R3, R0 ;  /* 0x0000000319037224 */ /* 0x000fd000078e0200 */
[----:B------:R-:W-:-:S04]  /*22d40*/  @P0 VIADD R4, R4, 0x1 ;  /* 0x0000000104040836 */ /* 0x000fc80000000000 */
[----:B------:R-:W-:Y:S01]  /*22d50*/  @!P2 IMAD.MOV R4, RZ, RZ, -R4 ;  /* 0x000000ffff04a224 */ /* 0x000fe200078e0a04 */
[----:B------:R-:W-:-:S05]  /*22d60*/  @!P1 LOP3.LUT R4, RZ, R5, RZ, 0x33, !PT ;  /* 0x00000005ff049212 */ /* 0x000fca00078e33ff */
[--C-:B------:R-:W-:Y:S02]  /*22d70*/  IMAD.MOV R2, RZ, RZ, -R4.reuse ;  /* 0x000000ffff027224 */ /* 0x100fe400078e0a04 */
[C---:B------:R-:W-:Y:S02]  /*22d80*/  IMAD R4, R5.reuse, 0x1000000, R4 ;  /* 0x0100000005047824 */ /* 0x040fe400078e0204 */
[----:B------:R-:W-:-:S04]  /*22d90*/  IMAD R5, R5, R2, R7 ;  /* 0x0000000205057224 */ /* 0x000fc800078e0207 */
[----:B------:R-:W-:Y:S01]  /*22da0*/  IMAD R26, R5, 0x10000, R4 ;  /* 0x00010000051a7824 */ /* 0x000fe200078e0204 */
[----:B------:R-:W-:Y:S06]  /*22db0*/  BRA `(.L_x_2902) ;  /* 0x0000000000f07947 */ /* 0x000fec0003800000 */
.L_x_2901:
[----:B----4-:R-:W0:Y:S02]  /*22dc0*/  LDC.64 R2, c[0x0][0xc90] ;  /* 0x00032400ff027b82 */ /* 0x010e240000000a00 */
[----:B0-----:R-:W-:-:S05]  /*22dd0*/  IMAD.WIDE R2, R27, 0x4, R2 ;  /* 0x000000041b027825 */ /* 0x001fca00078e0202 */
[----:B------:R0:W2:Y:S02]  /*22de0*/  LDG.E R6, desc[UR40][R2.64] ;  /* 0x0000002802067981 */ /* 0x0000a4000c1e1900 */
[----:B0-----:R-:W-:Y:S02]  /*22df0*/  IMAD.MOV.U32 R2, RZ, RZ, RZ ;  /* 0x000000ffff027224 */ /* 0x001fe400078e00ff */
[----:B--2---:R-:W-:-:S05]  /*22e00*/  IMAD R5, R25, R6, RZ ;  /* 0x0000000619057224 */ /* 0x004fca00078e02ff */
[----:B-1----:R-:W-:-:S04]  /*22e10*/  IABS R7, R5 ;  /* 0x0000000500077213 */ /* 0x002fc80000000000 */
        /* <DEDUP_REMOVED lines=54> */
.L_x_2902:
[----:B------:R-:W-:-:S05]  /*23180*/  LOP3.LUT R0, RZ, R3, RZ, 0x33, !PT ;  /* 0x00000003ff007212 */ /* 0x000fca00078e33ff */
[----:B------:R-:W-:Y:S01]  /*23190*/  IMAD.IADD R25, R25, 0x1, R0 ;  /* 0x0000000119197824 */ /* 0x000fe200078e0200 */
[----:B------:R-:W-:Y:S06]  /*231a0*/  BRA `(.L_x_2903) ;  /* 0x00000000001c7947 */ /* 0x000fec0003800000 */
.L_x_2895:
[----:B------:R-:W-:Y:S01]  /*231b0*/  UMOV UR4, URZ ;  /* 0x0000003f00047c82 */ /* 0x000fe20008000000 */
[----:B------:R-:W-:Y:S01]  /*231c0*/  UMOV UR5, URZ ;  /* 0x0000003f00057c82 */ /* 0x000fe20008000000 */
[----:B------:R-:W-:Y:S01]  /*231d0*/  ULDC UR6, c[0x0][0xc3c] ;  /* 0x00030f0000067ab9 */ /* 0x000fe20000000800 */
[----:B------:R-:W-:Y:S02]  /*231e0*/  IMAD.MOV.U32 R24, RZ, RZ, R0 ;  /* 0x000000ffff187224 */ /* 0x000fe400078e0000 */
[----:B------:R-:W-:Y:S02]  /*231f0*/  IMAD.U32 R25, RZ, RZ, UR4 ;  /* 0x00000004ff197e24 */ /* 0x000fe4000f8e00ff */
[----:B------:R-:W-:Y:S02]  /*23200*/  IMAD.U32 R26, RZ, RZ, UR5 ;  /* 0x00000005ff1a7e24 */ /* 0x000fe4000f8e00ff */
[----:B------:R-:W-:-:S07]  /*23210*/  IMAD.U32 R27, RZ, RZ, UR6 ;  /* 0x00000006ff1b7e24 */ /* 0x000fce000f8e00ff */
.L_x_2903:
[----:B------:R-:W0:Y:S01]  /*23220*/  S2R R0, SR_TID.X ;  /* 0x0000000000007919 */ /* 0x000e220000002100 */
[----:B------:R-:W-:Y:S05]  /*23230*/  WARPSYNC.ALL ;  /* 0x0000000000007948 */ /* 0x000fea0003800000 */
[----:B------:R-:W-:Y:S01]  /*23240*/  BAR.SYNC.DEFER_BLOCKING 0x4, 0x180 ;  /* 0x0106000000007b1d */ /* 0x000fe20000010000 */
[----:B0-----:R-:W-:-:S04]  /*23250*/  LOP3.LUT R0, R0, 0x1f, RZ, 0xc0, !PT ;  /* 0x0000001f00007812 */ /* 0x001fc800078ec0ff */
[----:B------:R-:W-:-:S13]  /*23260*/  ISETP.NE.AND P0, PT, R0, RZ, PT ;  /* 0x000000ff0000720c */ /* 0x000fda0003f05270 */
[----:B------:R-:W0:Y:S01]  /*23270*/  @!P0 S2R R3, SR_CgaCtaId ;  /* 0x0000000000038919 */ /* 0x000e220000008800 */
[----:B------:R-:W-:-:S04]  /*23280*/  @!P0 MOV R0, 0x400 ;  /* 0x0000040000008802 */ /* 0x000fc80000000f00 */
[----:B0-----:R-:W-:-:S05]  /*23290*/  @!P0 LEA R18, R3, R0, 0x18 ;  /* 0x0000000003128211 */ /* 0x001fca00078ec0ff */
[----:B------:R0:W-:Y:S01]  /*232a0*/  @!P0 STS.128 [R18+0x28cd0], R24 ;  /* 0x028cd01812008388 */ /* 0x0001e20000000c00 */
[----:B------:R-:W-:Y:S06]  /*232b0*/  BAR.ARV 0x5, 0x180 ;  /* 0x0146000000007b1d */ /* 0x000fec0000002000 */
.L_x_2892:
[----:B------:R-:W-:Y:S02]  /*232c0*/  ULDC UR4, c[0x0][0xc3c] ;  /* 0x00030f0000047ab9 */ /* 0x000fe40000000800 */
[----:B0-----:R-:W-:-:S13]  /*232d0*/  ISETP.GE.AND P0, PT, R27, UR4, PT ;  /* 0x000000041b007c0c */ /* 0x001fda000bf06270 */
[----:B------:R-:W-:Y:S05]  /*232e0*/  @!P0 BRA `(.L_x_2904) ;  /* 0xffffff8c00248947 */ /* 0x000fea000383ffff */
[----:B------:R-:W-:Y:S05]  /*232f0*/  BSYNC B8 ;  /* 0x0000000000087941 */ /* 0x000fea0003800000 */
.L_x_2777:
        /* <DEDUP_REMOVED lines=12> */
.L_x_3049:
[----:B------:R-:W-:Y:S05]  /*233c0*/  BSYNC B0 ;  /* 0x0000000000007941 */ /* 0x000fea0003800000 */
.L_x_2905:
[----:B------:R-:W-:-:S03]  /*233d0*/  UMOV UR4, 0xffffffff ;  /* 0xffffffff00047882 */ /* 0x000fc60000000000 */
[----:B------:R-:W-:Y:S05]  /*233e0*/  BRA.DIV UR4, `(.L_x_2907) ;  /* 0x0000004204a07947 */ /* 0x000fea000b800000 */
[----:B0-----:R-:W0:Y:S02]  /*233f0*/  S2R R0, SR_TID.X ;  /* 0x0000000000007919 */ /* 0x001e240000002100 */
[----:B0-----:R-:W-:-:S04]  /*23400*/  SHF.R.U32.HI R0, RZ, 0x5, R0 ;  /* 0x00000005ff007819 */ /* 0x001fc80000011600 */
[----:B------:R-:W-:-:S05]  /*23410*/  LOP3.LUT R0, R0, 0x3, RZ, 0xc0, !PT ;  /* 0x0000000300007812 */ /* 0x000fca00078ec0ff */
[----:B------:R0:W1:Y:S02]  /*23420*/  SHFL.IDX PT, R14, R0, RZ, 0x1f ;  /* 0x00001fff000e7589 */ /* 0x00006400000e0000 */
.L_x_3052:
[----:B-1----:R-:W-:-:S13]  /*23430*/  ISETP.NE.AND P0, PT, R14, RZ, PT ;  /* 0x000000ff0e00720c */ /* 0x002fda0003f05270 */
[----:B------:R-:W-:Y:S05]  /*23440*/  @P0 BRA `(.L_x_2539) ;  /* 0x0000000000880947 */ /* 0x000fea0003800000 */
[----:B------:R-:W-:-:S03]  /*23450*/  UMOV UR4, 0xffffffff ;  /* 0xffffffff00047882 */ /* 0x000fc60000000000 */
[----:B------:R-:W-:Y:S05]  /*23460*/  BRA.DIV UR4, `(.L_x_2908) ;  /* 0x0000004204b47947 */ /* 0x000fea000b800000 */
[----:B------:R-:W-:-:S13]  /*23470*/  ELECT P6, URZ, PT ;  /* 0x00000000003f782f */ /* 0x000fda00038c0000 */
.L_x_3055:
[----:B------:R-:W-:Y:S05]  /*23480*/  @!P6 BRA `(.L_x_2539) ;  /* 0x000000000078e947 */ /* 0x000fea0003800000 */
[----:B------:R-:W-:-:S06]  /*23490*/  ULOP3.LUT UR4, UR36, 0x2, URZ, 0xfc, !UPT ;  /* 0x0000000224047892 */ /* 0x000fcc000f8efc3f */
[----:B0-----:R-:W-:-:S05]  /*234a0*/  IMAD.U32 R0, RZ, RZ, UR4 ;  /* 0x00000004ff007e24 */ /* 0x001fca000f8e00ff */
[----:B------:R-:W-:-:S13]  /*234b0*/  ISETP.NE.AND P0, PT, R0, 0x3, PT ;  /* 0x000000030000780c */ /* 0x000fda0003f05270 */
[----:B------:R-:W-:Y:S05]  /*234c0*/  @!P0 BRA `(.L_x_2909) ;  /* 0x0000000000048947 */ /* 0x000fea0003800000 */
[----:B------:R-:W-:Y:S01]  /*234d0*/  BPT.TRAP 0x1 ;  /* 0x000000040000795c */ /* 0x000fe20000300000 */
.L_x_2909:
[----:B------:R-:W-:Y:S01]  /*234e0*/  IMAD R5, R22, 0x8, R7 ;  /* 0x0000000816057824 */ /* 0x000fe200078e0207 */
[----:B------:R-:W-:Y:S01]  /*234f0*/  SHF.L.U32 R0, R28, 0x1f, RZ ;  /* 0x0000001f1c007819 */ /* 0x000fe200000006ff */
[----:B------:R-:W-:-:S03]  /*23500*/  VIADD R22, R22, 0x1 ;  /* 0x0000000116167836 */ /* 0x000fc60000000000 */
[----:B------:R-:W0:Y:S02]  /*23510*/  SYNCS.PHASECHK.TRANS64.TRYWAIT P1, [R5+URZ+0x28c40], R0 ;  /* 0x028c4000050075a7 */ /* 0x000e24000802017f */
[----:B------:R-:W-:-:S04]  /*23520*/  ISETP.NE.AND P2, PT, R22, 0x2, PT ;  /* 0x000000021600780c */ /* 0x000fc80003f45270 */
[----:B------:R-:W-:Y:S01]  /*23530*/  SEL R3, RZ, 0x1, P2 ;  /* 0x00000001ff037807 */ /* 0x000fe20001000000 */
[----:B0-----:R-:W-:Y:S08]  /*23540*/  @!P1 BRA `(.L_x_2910) ;  /* 0x00000040009c9947 */ /* 0x001ff00003800000 */
.L_x_3056:
[----:B------:R-:W-:Y:S02]  /*23550*/  SEL R22, R22, RZ, P2 ;  /* 0x000000ff16167207 */ /* 0x000fe40001000000 */
[----:B------:R-:W-:Y:S01]  /*23560*/  LOP3.LUT R2, R28, R3, RZ, 0x3c, !PT ;  /* 0x000000031c027212 */ /* 0x000fe200078e3cff */
[----:B------:R-:W-:Y:S06]  /*23570*/  @!P0 BRA `(.L_x_2911) ;  /* 0x0000000000048947 */ /* 0x000fec0003800000 */
[----:B------:R-:W-:Y:S01]  /*23580*/  BPT.TRAP 0x1 ;  /* 0x000000040000795c */ /* 0x000fe20000300000 */
.L_x_2911:
[----:B------:R-:W-:Y:S01]  /*23590*/  IMAD R3, R22, 0x8, R7 ;  /* 0x0000000816037824 */ /* 0x000fe200078e0207 */
[----:B------:R-:W-:-:S04]  /*235a0*/  SHF.L.U32 R2, R2, 0x1f, RZ ;  /* 0x0000001f02027819 */ /* 0x000fc800000006ff */
[----:B------:R-:W1:Y:S02]  /*235b0*/  SYNCS.PHASECHK.TRANS64.TRYWAIT P1, [R3+URZ+0x28c40], R2 ;  /* 0x028c4002030075a7 */ /* 0x000e64000802017f */
[----:B-1----:R-:W-:Y:S05]  /*235c0*/  @!P1 BRA `(.L_x_2912) ;  /* 0x0000004000909947 */ /* 0x002fea0003800000 */
.L_x_3057:
[----:B------:R-:W-:Y:S05]  /*235d0*/  @!P0 BRA `(.L_x_2913) ;  /* 0x0000000000048947 */ /* 0x000fea0003800000 */
[----:B------:R-:W-:Y:S01]  /*235e0*/  BPT.TRAP 0x1 ;  /* 0x000000040000795c */ /* 0x000fe20000300000 */
.L_x_2913:
[----:B------:R-:W5:Y:S02]  /*235f0*/  SYNCS.PHASECHK.TRANS64.TRYWAIT P1, [R5+URZ+0x28c60], R0 ;  /* 0x028c6000050075a7 */ /* 0x000f64000802017f */
[----:B-----5:R-:W-:Y:S05]  /*23600*/  @!P1 BRA `(.L_x_2914) ;  /* 0x0000004000949947 */ /* 0x020fea0003800000 */
.L_x_3058:
[----:B------:R-:W-:Y:S05]  /*23610*/  @!P0 BRA `(.L_x_2915) ;  /* 0x0000000000048947 */ /* 0x000fea0003800000 */
[----:B------:R-:W-:Y:S01]  /*23620*/  BPT.TRAP 0x1 ;  /* 0x000000040000795c */ /* 0x000fe20000300000 */
.L_x_2915:
[----:B------:R0:W0:Y:S02]  /*23630*/  SYNCS.PHASECHK.TRANS64.TRYWAIT P0, [R3+URZ+0x28c60], R2 ;  /* 0x028c6002030075a7 */ /* 0x000024000800017f */
[----:B0-----:R-:W-:Y:S05]  /*23640*/  @!P0 NANOSLEEP.SYNCS 0x989680 ;  /* 0x009896800000895d */ /* 0x001fea0003900000 */
[----:B------:R-:W0:Y:S02]  /*23650*/  @!P0 SYNCS.PHASECHK.TRANS64 P0, [R3+URZ+0x28c60], R2 ;  /* 0x028c6002030085a7 */ /* 0x000e24000800007f */
[----:B0-----:R-:W-:Y:S05]  /*23660*/  @!P0 BRA `(.L_x_2915) ;  /* 0xfffffffc00f08947 */ /* 0x001fea000383ffff */
.L_x_2539:
[----:B------:R-:W-:Y:S05]  /*23670*/  BSYNC B9 ;  /* 0x0000000000097941 */ /* 0x000fea0003800000 */
.L_x_2536:
[----:B------:R-:W-:Y:S05]  /*23680*/  EXIT ;  /* 0x000000000000794d */ /* 0x000fea0003800000 */
.L_x_2565:
[----:B0-----:R0:W1:Y:S02]  /*23690*/  SYNCS.PHASECHK.TRANS64.TRYWAIT P6, [R60+URZ+0x28c90], R67 ;  /* 0x028c90433c0075a7 */ /* 0x00106400080c017f */
[----:B-1----:R-:W-:Y:S05]  /*236a0*/  @!P6 NANOSLEEP.SYNCS 0x989680 ;  /* 0x009896800000e95d */ /* 0x002fea0003900000 */
[----:B------:R-:W1:Y:S02]  /*236b0*/  @!P6 SYNCS.PHASECHK.TRANS64 P6, [R60+URZ+0x28c90], R67 ;  /* 0x028c90433c00e5a7 */ /* 0x000e6400080c007f */
[----:B-1----:R-:W-:Y:S05]  /*236c0*/  @!P6 BRA `(.L_x_2565) ;  /* 0xfffffffc00f0e947 */ /* 0x002fea000383ffff */
[----:B------:R-:W-:Y:S05]  /*236d0*/  BRA `(.L_x_2916) ;  /* 0xfffffdfc00847947 */ /* 0x000fea000383ffff */
.L_x_2566:
        /* <DEDUP_REMOVED lines=8> */
.L_x_2918:
[----:B------:R-:W-:Y:S05]  /*23760*/  BSYNC B1 ;  /* 0x0000000000017941 */ /* 0x000fea0003800000 */
.L_x_2917:
        /* <DEDUP_REMOVED lines=8> */
.L_x_2919:
[----:B------:R-:W-:Y:S01]  /*237f0*/  IMAD.MOV.U32 R68, RZ, RZ, R14 ;  /* 0x000000ffff447224 */ /* 0x000fe200078e000e */
[----:B------:R-:W-:Y:S06]  /*23800*/  BRA `(.L_x_2920) ;  /* 0xfffffdfc004c7947 */ /* 0x000fec000383ffff */
.L_x_2576:
[----:B0-----:R0:W1:Y:S02]  /*23810*/  SYNCS.PHASECHK.TRANS64.TRYWAIT P6, [R60+URZ+0x28c90], R67 ;  /* 0x028c90433c0075a7 */ /* 0x00106400080c017f */
[----:B-1----:R-:W-:Y:S05]  /*23820*/  @!P6 NANOSLEEP.SYNCS 0x989680 ;  /* 0x009896800000e95d */ /* 0x002fea0003900000 */
[----:B------:R-:W1:Y:S02]  /*23830*/  @!P6 SYNCS.PHASECHK.TRANS64 P6, [R60+URZ+0x28c90], R67 ;  /* 0x028c90433c00e5a7 */ /* 0x000e6400080c007f */
[----:B-1----:R-:W-:Y:S05]  /*23840*/  @!P6 BRA `(.L_x_2576) ;  /* 0xfffffffc00f0e947 */ /* 0x002fea000383ffff */
[----:B------:R-:W-:Y:S05]  /*23850*/  BRA `(.L_x_2921) ;  /* 0xfffffe0400cc7947 */ /* 0x000fea000383ffff */
.L_x_2577:
        /* <DEDUP_REMOVED lines=8> */
.L_x_2923:
[----:B------:R-:W-:Y:S05]  /*238e0*/  BSYNC B1 ;  /* 0x0000000000017941 */ /* 0x000fea0003800000 */
.L_x_2922:
        /* <DEDUP_REMOVED lines=8> */
.L_x_2924:
[----:B------:R-:W-:Y:S01]  /*23970*/  IMAD.MOV.U32 R68, RZ, RZ, R14 ;  /* 0x000000ffff447224 */ /* 0x000fe200078e000e */
[----:B------:R-:W-:Y:S06]  /*23980*/  BRA `(.L_x_2925) ;  /* 0xfffffe0400947947 */ /* 0x000fec000383ffff */
.L_x_2582:
[----:B0-----:R0:W1:Y:S02]  /*23990*/  SYNCS.PHASECHK.TRANS64.TRYWAIT P0, [R60+URZ+0x28c90], R67 ;  /* 0x028c90433c0075a7 */ /* 0x001064000800017f */
[----:B-1----:R-:W-:Y:S05]  /*239a0*/  @!P0 NANOSLEEP.SYNCS 0x989680 ;  /* 0x009896800000895d */ /* 0x002fea0003900000 */
[----:B------:R-:W1:Y:S02]  /*239b0*/  @!P0 SYNCS.PHASECHK.TRANS64 P0, [R60+URZ+0x28c90], R67 ;  /* 0x028c90433c0085a7 */ /* 0x000e64000800007f */
[----:B-1----:R-:W-:Y:S05]  /*239c0*/  @!P0 BRA `(.L_x_2582) ;  /* 0xfffffffc00f08947 */ /* 0x002fea000383ffff */
[----:B------:R-:W-:Y:S05]  /*239d0*/  BRA `(.L_x_2926) ;  /* 0xfffffe0c00907947 */ /* 0x000fea000383ffff */
.L_x_2583:
[----:B------:R-:W-:Y:S01]  /*239e0*/  BSSY B1, `(.L_x_2927) ;  /* 0x0000007000017945 */ /* 0x000fe20003800000 */
[----:B------:R-:W-:Y:S02]  /*239f0*/  IMAD.MOV.U32 R12, RZ, RZ, RZ ;  /* 0x000000ffff0c7224 */ /* 0x000fe400078e00ff */
[----:B------:R-:W-:Y:S02]  /*23a00*/  IMAD.MOV.U32 R11, RZ, RZ, 0x1c1f ;  /* 0x00001c1fff0b7424 */ /* 0x000fe400078e00ff */
[----:B------:R-:W-:-:S07]  /*23a10*/  IMAD.MOV.U32 R15, RZ, RZ, -0x1 ;  /* 0xffffffffff0f7424 */ /* 0x000fce00078e00ff */
[----:B0-----:R-:W-:Y:S05]  /*23a20*/  WARPSYNC.COLLECTIVE R15, `(.L_x_2928) ;  /* 0x000000000f087348 */ /* 0x001fea0003c00000 */
[----:B------:R1:W2:Y:S02]  /*23a30*/  SHFL.IDX P6, R14, R13, R12, R11 ;  /* 0x0000000c0d0e7389 */ /* 0x0002a400000c000b */
[----:B012---:R-:W-:Y:S01]  /*23a40*/  ENDCOLLECTIVE ;  /* 0x000000000000791b */ /* 0x007fe20003800000 */
.L_x_2928:
[----:B------:R-:W-:Y:S05]  /*23a50*/  BSYNC B1 ;  /* 0x0000000000017941 */ /* 0x000fea0003800000 */
.L_x_2927:
        /* <DEDUP_REMOVED lines=8> */
.L_x_2929:
[----:B------:R-:W-:Y:S05]  /*23ae0*/  BRA `(.L_x_2930) ;  /* 0xfffffe0c00b07947 */ /* 0x000fea000383ffff */
.L_x_2587:
[----:B--2---:R2:W4:Y:S02]  /*23af0*/  SYNCS.PHASECHK.TRANS64.TRYWAIT P5, [R60+URZ+0x28cb0], R67 ;  /* 0x028cb0433c0075a7 */ /* 0x00452400080a017f */
[----:B----4-:R-:W-:Y:S05]  /*23b00*/  @!P5 NANOSLEEP.SYNCS 0x989680 ;  /* 0x009896800000d95d */ /* 0x010fea0003900000 */
[----:B------:R-:W4:Y:S02]  /*23b10*/  @!P5 SYNCS.PHASECHK.TRANS64 P5, [R60+URZ+0x28cb0], R67 ;  /* 0x028cb0433c00d5a7 */ /* 0x000f2400080a007f */
[----:B----4-:R-:W-:Y:S05]  /*23b20*/  @!P5 BRA `(.L_x_2587) ;  /* 0xfffffffc00f0d947 */ /* 0x010fea000383ffff */
[----:B------:R-:W-:Y:S05]  /*23b30*/  BRA `(.L_x_2931) ;  /* 0xfffffe10003c7947 */ /* 0x000fea000383ffff */
.L_x_2608:
[----:B0-----:R0:W2:Y:S02]  /*23b40*/  SYNCS.PHASECHK.TRANS64.TRYWAIT P1, [R12+URZ+0x28c50], R5 ;  /* 0x028c50050c0075a7 */ /* 0x0010a4000802017f */
[----:B--2---:R-:W-:Y:S05]  /*23b50*/  @!P1 NANOSLEEP.SYNCS 0x989680 ;  /* 0x009896800000995d */ /* 0x004fea0003900000 */
[----:B------:R-:W2:Y:S02]  /*23b60*/  @!P1 SYNCS.PHASECHK.TRANS64 P1, [R12+URZ+0x28c50], R5 ;  /* 0x028c50050c0095a7 */ /* 0x000ea4000802007f */
[----:B--2---:R-:W-:Y:S05]  /*23b70*/  @!P1 BRA `(.L_x_2608) ;  /* 0xfffffffc00f09947 */ /* 0x004fea000383ffff */
[----:B------:R-:W-:Y:S05]  /*23b80*/  BRA `(.L_x_2932) ;  /* 0xfffffe2400e87947 */ /* 0x000fea000383ffff */
.L_x_2616:
[----:B-1----:R1:W2:Y:S02]  /*23b90*/  SYNCS.PHASECHK.TRANS64.TRYWAIT P1, [R21+URZ+0x28c50], R12 ;  /* 0x028c500c150075a7 */ /* 0x0022a4000802017f */
[----:B--2---:R-:W-:Y:S05]  /*23ba0*/  @!P1 NANOSLEEP.SYNCS 0x989680 ;  /* 0x009896800000995d */ /* 0x004fea0003900000 */
[----:B------:R-:W2:Y:S02]  /*23bb0*/  @!P1 SYNCS.PHASECHK.TRANS64 P1, [R21+URZ+0x28c50], R12 ;  /* 0x028c500c150095a7 */ /* 0x000ea4000802007f */
[----:B--2---:R-:W-:Y:S05]  /*23bc0*/  @!P1 BRA `(.L_x_2616) ;  /* 0xfffffffc00f09947 */ /* 0x004fea000383ffff */
[----:B------:R-:W-:Y:S05]  /*23bd0*/  BRA `(.L_x_2615) ;  /* 0xfffffe3400107947 */ /* 0x000fea000383ffff */
.L_x_2640:
[----:B------:R-:W-:Y:S01]  /*23be0*/  BSSY B1, `(.L_x_2933) ;  /* 0x0000008000017945 */ /* 0x000fe20003800000 */
[----:B------:R-:W-:Y:S02]  /*23bf0*/  IMAD.MOV.U32 R13, RZ, RZ, R31 ;  /* 0x000000ffff0d7224 */ /* 0x000fe400078e001f */
[----:B------:R-:W-:Y:S02]  /*23c00*/  IMAD.MOV.U32 R12, RZ, RZ, RZ ;  /* 0x000000ffff0c7224 */ /* 0x000fe400078e00ff */
[----:B-1----:R-:W-:Y:S02]  /*23c10*/  IMAD.MOV.U32 R11, RZ, RZ, 0x1c1f ;  /* 0x00001c1fff0b7424 */ /* 0x002fe400078e00ff */
[----:B------:R-:W-:-:S07]  /*23c20*/  IMAD.MOV.U32 R15, RZ, RZ, -0x1 ;  /* 0xffffffffff0f7424 */ /* 0x000fce00078e00ff */
[----:B------:R-:W-:Y:S05]  /*23c30*/  WARPSYNC.COLLECTIVE R15, `(.L_x_2934) ;  /* 0x000000000f087348 */ /* 0x000fea0003c00000 */
[----:B------:R0:W1:Y:S02]  /*23c40*/  SHFL.IDX P6, R14, R13, R12, R11 ;  /* 0x0000000c0d0e7389 */ /* 0x00006400000c000b */
[----:B01----:R-:W-:Y:S01]  /*23c50*/  ENDCOLLECTIVE ;  /* 0x000000000000791b */ /* 0x003fe20003800000 */
.L_x_2934:
[----:B------:R-:W-:Y:S05]  /*23c60*/  BSYNC B1 ;  /* 0x0000000000017941 */ /* 0x000fea0003800000 */
.L_x_2933:
        /* <DEDUP_REMOVED lines=8> */
.L_x_2935:
[----:B------:R-:W-:Y:S02]  /*23cf0*/  IMAD.MOV.U32 R13, RZ, RZ, R80 ;  /* 0x000000ffff0d7224 */ /* 0x000fe400078e0050 */
[----:B------:R-:W-:-:S07]  /*23d00*/  IMAD.MOV.U32 R3, RZ, RZ, R14 ;  /* 0x000000ffff037224 */ /* 0x000fce00078e000e */
[----:B------:R-:W-:Y:S05]  /*23d10*/  WARPSYNC.COLLECTIVE R15, `(.L_x_2936) ;  /* 0x000000000f087348 */ /* 0x000fea0003c00000 */
[----:B------:R0:W1:Y:S02]  /*23d20*/  SHFL.IDX P6, R14, R13, R12, R11 ;  /* 0x0000000c0d0e7389 */ /* 0x00006400000c000b */
[----:B01----:R-:W-:Y:S01]  /*23d30*/  ENDCOLLECTIVE ;  /* 0x000000000000791b */ /* 0x003fe20003800000 */
.L_x_2936:
[----:B------:R-:W-:Y:S02]  /*23d40*/  IMAD.MOV.U32 R13, RZ, RZ, R30 ;  /* 0x000000ffff0d7224 */ /* 0x000fe400078e001e */
[----:B------:R-:W-:-:S07]  /*23d50*/  IMAD.MOV.U32 R7, RZ, RZ, R14 ;  /* 0x000000ffff077224 */ /* 0x000fce00078e000e */
[----:B------:R-:W-:Y:S05]  /*23d60*/  WARPSYNC.COLLECTIVE R15, `(.L_x_2937) ;  /* 0x000000000f087348 */ /* 0x000fea0003c00000 */
[----:B------:R0:W1:Y:S02]  /*23d70*/  SHFL.IDX P6, R14, R13, R12, R11 ;  /* 0x0000000c0d0e7389 */ /* 0x00006400000c000b */
[----:B01----:R-:W-:Y:S01]  /*23d80*/  ENDCOLLECTIVE ;  /* 0x000000000000791b */ /* 0x003fe20003800000 */
.L_x_2937:
[----:B------:R-:W-:Y:S01]  /*23d90*/  IMAD.MOV.U32 R8, RZ, RZ, R14 ;  /* 0x000000ffff087224 */ /* 0x000fe200078e000e */
[----:B------:R-:W-:Y:S06]  /*23da0*/  BRA `(.L_x_2938) ;  /* 0xfffffe5000407947 */ /* 0x000fec000383ffff */
.L_x_2643:
[----:B------:R-:W-:Y:S01]  /*23db0*/  BSSY B1, `(.L_x_2939) ;  /* 0x0000008000017945 */ /* 0x000fe20003800000 */
[----:B------:R-:W-:Y:S02]  /*23dc0*/  IMAD.MOV.U32 R13, RZ, RZ, R31 ;  /* 0x000000ffff0d7224 */ /* 0x000fe400078e001f */
[----:B------:R-:W-:Y:S02]  /*23dd0*/  IMAD.MOV.U32 R12, RZ, RZ, 0x1 ;  /* 0x00000001ff0c7424 */ /* 0x000fe400078e00ff */
[----:B-1----:R-:W-:Y:S02]  /*23de0*/  IMAD.MOV.U32 R11, RZ, RZ, 0x1c1f ;  /* 0x00001c1fff0b7424 */ /* 0x002fe400078e00ff */
[----:B------:R-:W-:-:S07]  /*23df0*/  IMAD.MOV.U32 R15, RZ, RZ, -0x1 ;  /* 0xffffffffff0f7424 */ /* 0x000fce00078e00ff */
[----:B----4-:R-:W-:Y:S05]  /*23e00*/  WARPSYNC.COLLECTIVE R15, `(.L_x_2940) ;  /* 0x000000000f087348 */ /* 0x010fea0003c00000 */
[----:B------:R0:W1:Y:S02]  /*23e10*/  SHFL.IDX P6, R14, R13, R12, R11 ;  /* 0x0000000c0d0e7389 */ /* 0x00006400000c000b */
[----:B01--4-:R-:W-:Y:S01]  /*23e20*/  ENDCOLLECTIVE ;  /* 0x000000000000791b */ /* 0x013fe20003800000 */
.L_x_2940:
[----:B------:R-:W-:Y:S05]  /*23e30*/  BSYNC B1 ;  /* 0x0000000000017941 */ /* 0x000fea0003800000 */
.L_x_2939:
[----:B------:R-:W-:Y:S02]  /*23e40*/  IMAD.MOV.U32 R13, RZ, RZ, R10 ;  /* 0x000000ffff0d7224 */ /* 0x000fe400078e000a */
[----:B------:R-:W-:Y:S02]  /*23e50*/  IMAD.MOV.U32 R12, RZ, RZ, 0x1 ;  /* 0x00000001ff0c7424 */ /* 0x000fe400078e00ff */
[----:B------:R-:W-:Y:S02]  /*23e60*/  IMAD.MOV.U32 R11, RZ, RZ, 0x1c1f ;  /* 0x00001c1fff0b7424 */ /* 0x000fe400078e00ff */
[----:B------:R-:W-:Y:S02]  /*23e70*/  IMAD.MOV.U32 R15, RZ, RZ, -0x1 ;  /* 0xffffffffff0f7424 */ /* 0x000fe400078e00ff */
[----:B------:R-:W-:-:S07]  /*23e80*/  IMAD.MOV.U32 R0, RZ, RZ, R14 ;  /* 0x000000ffff007224 */ /* 0x000fce00078e000e */
[----:B------:R-:W-:Y:S05]  /*23e90*/  WARPSYNC.COLLECTIVE R15, `(.L_x_2941) ;  /* 0x000000000f087348 */ /* 0x000fea0003c00000 */
[----:B------:R0:W1:Y:S02]  /*23ea0*/  SHFL.IDX P6, R14, R13, R12, R11 ;  /* 0x0000000c0d0e7389 */ /* 0x00006400000c000b */
[----:B01----:R-:W-:Y:S01]  /*23eb0*/  ENDCOLLECTIVE ;  /* 0x000000000000791b */ /* 0x003fe20003800000 */
.L_x_2941:
[----:B------:R-:W-:Y:S02]  /*23ec0*/  IMAD.MOV.U32 R13, RZ, RZ, R80 ;  /* 0x000000ffff0d7224 */ /* 0x000fe400078e0050 */
[----:B------:R-:W-:-:S07]  /*23ed0*/  IMAD.MOV.U32 R3, RZ, RZ, R14 ;  /* 0x000000ffff037224 */ /* 0x000fce00078e000e */
[----:B------:R-:W-:Y:S05]  /*23ee0*/  WARPSYNC.COLLECTIVE R15, `(.L_x_2942) ;  /* 0x000000000f087348 */ /* 0x000fea0003c00000 */
[----:B------:R0:W1:Y:S02]  /*23ef0*/  SHFL.IDX P6, R14, R13, R12, R11 ;  /* 0x0000000c0d0e7389 */ /* 0x00006400000c000b */
[----:B01----:R-:W-:Y:S01]  /*23f00*/  ENDCOLLECTIVE ;  /* 0x000000000000791b */ /* 0x003fe20003800000 */
.L_x_2942:
[----:B------:R-:W-:Y:S02]  /*23f10*/  IMAD.MOV.U32 R13, RZ, RZ, R30 ;  /* 0x000000ffff0d7224 */ /* 0x000fe400078e001e */
[----:B------:R-:W-:-:S07]  /*23f20*/  IMAD.MOV.U32 R7, RZ, RZ, R14 ;  /* 0x000000ffff077224 */ /* 0x000fce00078e000e */
[----:B------:R-:W-:Y:S05]  /*23f30*/  WARPSYNC.COLLECTIVE R15, `(.L_x_2943) ;  /* 0x000000000f087348 */ /* 0x000fea0003c00000 */
[----:B------:R0:W1:Y:S02]  /*23f40*/  SHFL.IDX P6, R14, R13, R12, R11 ;  /* 0x0000000c0d0e7389 */ /* 0x00006400000c000b */
[----:B01----:R-:W-:Y:S01]  /*23f50*/  ENDCOLLECTIVE ;  /* 0x000000000000791b */ /* 0x003fe20003800000 */
.L_x_2943:
[----:B------:R-:W-:Y:S01]  /*23f60*/  IMAD.MOV.U32 R30, RZ, RZ, R14 ;  /* 0x000000ffff1e7224 */ /* 0x000fe200078e000e */
[----:B------:R-:W-:Y:S06]  /*23f70*/  BRA `(.L_x_2944) ;  /* 0xfffffe5000a07947 */ /* 0x000fec000383ffff */
.L_x_2647:
[----:B0-----:R0:W1:Y:S02]  /*23f80*/  SYNCS.PHASECHK.TRANS64.TRYWAIT P0, [R2+URZ+0x28c00], R35 ;  /* 0x028c0023020075a7 */ /* 0x001064000800017f */
[----:B-1----:R-:W-:Y:S05]  /*23f90*/  @!P0 NANOSLEEP.SYNCS 0x989680 ;  /* 0x009896800000895d */ /* 0x002fea0003900000 */
[----:B------:R-:W1:Y:S02]  /*23fa0*/  @!P0 SYNCS.PHASECHK.TRANS64 P0, [R2+URZ+0x28c00], R35 ;  /* 0x028c0023020085a7 */ /* 0x000e64000800007f */
[----:B-1----:R-:W-:Y:S05]  /*23fb0*/  @!P0 BRA `(.L_x_2647) ;  /* 0xfffffffc00f08947 */ /* 0x002fea000383ffff */
[----:B------:R-:W-:Y:S05]  /*23fc0*/  BRA `(.L_x_2945) ;  /* 0xfffffe5400907947 */ /* 0x000fea000383ffff */
.L_x_2655:
[----:B------:R-:W0:Y:S01]  /*23fd0*/  LDC R39, c[0x0][0x3f4] ;  /* 0x0000fd00ff277b82 */ /* 0x000e220000000800 */
[----:B------:R-:W-:Y:S01]  /*23fe0*/  BSSY B1, `(.L_x_2946) ;  /* 0x0000008000017945 */ /* 0x000fe20003800000 */
[----:B------:R-:W-:Y:S02]  /*23ff0*/  IMAD.MOV.U32 R13, RZ, RZ, R27 ;  /* 0x000000ffff0d7224 */ /* 0x000fe400078e001b */
[----:B------:R-:W-:Y:S02]  /*24000*/  IMAD.MOV.U32 R12, RZ, RZ, RZ ;  /* 0x000000ffff0c7224 */ /* 0x000fe400078e00ff */
[----:B-1----:R-:W-:Y:S02]  /*24010*/  IMAD.MOV.U32 R11, RZ, RZ, 0x1c1f ;  /* 0x00001c1fff0b7424 */ /* 0x002fe400078e00ff */
[----:B------:R-:W-:-:S07]  /*24020*/  IMAD.MOV.U32 R15, RZ, RZ, -0x1 ;  /* 0xffffffffff0f7424 */ /* 0x000fce00078e00ff */
[----:B0---4-:R-:W-:Y:S05]  /*24030*/  WARPSYNC.COLLECTIVE R15, `(.L_x_2947) ;  /* 0x000000000f087348 */ /* 0x011fea0003c00000 */
[----:B------:R1:W2:Y:S02]  /*24040*/  SHFL.IDX P6, R14, R13, R12, R11 ;  /* 0x0000000c0d0e7389 */ /* 0x0002a400000c000b */
[----:B012-4-:R-:W-:Y:S01]  /*24050*/  ENDCOLLECTIVE ;  /* 0x000000000000791b */ /* 0x017fe20003800000 */
.L_x_2947:
[----:B------:R-:W-:Y:S05]  /*24060*/  BSYNC B1 ;  /* 0x0000000000017941 */ /* 0x000fea0003800000 */
.L_x_2946:
[----:B------:R-:W-:Y:S01]  /*24070*/  IMAD.MOV.U32 R13, RZ, RZ, R26 ;  /* 0x000000ffff0d7224 */ /* 0x000fe200078e001a */
[----:B------:R-:W-:Y:S01]  /*24080*/  ISETP.GE.AND P0, PT, R18, R39, PT ;  /* 0x000000271200720c */ /* 0x000fe20003f06270 */
[----:B------:R-:W-:Y:S02]  /*24090*/  IMAD.MOV.U32 R12, RZ, RZ, RZ ;  /* 0x000000ffff0c7224 */ /* 0x000fe400078e00ff */
[----:B------:R-:W-:Y:S02]  /*240a0*/  IMAD.MOV.U32 R11, RZ, RZ, 0x1c1f ;  /* 0x00001c1fff0b7424 */ /* 0x000fe400078e00ff */
[----:B------:R-:W-:Y:S02]  /*240b0*/  IMAD.MOV.U32 R15, RZ, RZ, -0x1 ;  /* 0xffffffffff0f7424 */ /* 0x000fe400078e00ff */
[----:B------:R-:W-:Y:S02]  /*240c0*/  IMAD.MOV.U32 R0, RZ, RZ, R14 ;  /* 0x000000ffff007224 */ /* 0x000fe400078e000e */
[----:B------:R-:W-:-:S07]  /*240d0*/  IMAD R3, R23, R6, RZ ;  /* 0x0000000617037224 */ /* 0x000fce00078e02ff */
[----:B------:R-:W-:Y:S05]  /*240e0*/  WARPSYNC.COLLECTIVE R15, `(.L_x_2948) ;  /* 0x000000000f087348 */ /* 0x000fea0003c00000 */
[----:B------:R0:W1:Y:S02]  /*240f0*/  SHFL.IDX P6, R14, R13, R12, R11 ;  /* 0x0000000c0d0e7389 */ /* 0x00006400000c000b */
[----:B01----:R-:W-:Y:S01]  /*24100*/  ENDCOLLECTIVE ;  /* 0x000000000000791b */ /* 0x003fe20003800000 */
.L_x_2948:
[----:B------:R-:W-:Y:S01]  /*24110*/  ISETP.GE.OR P1, PT, R34, R3, P0 ;  /* 0x000000032200720c */ /* 0x000fe20000726670 */
[----:B------:R-:W-:-:S12]  /*24120*/  IMAD.MOV.U32 R13, RZ, RZ, R25 ;  /* 0x000000ffff0d7224 */ /* 0x000fd800078e0019 */
[C---:B------:R-:W-:Y:S01]  /*24130*/  @!P1 IMAD.SHL.U32 R7, R18.reuse, 0x2, RZ ;  /* 0x0000000212079824 */ /* 0x040fe200078e00ff */
[----:B------:R-:W-:Y:S01]  /*24140*/  @!P1 SHF.L.U64.HI R6, R18, 0x1, R19 ;  /* 0x0000000112069819 */ /* 0x000fe20000010213 */
[----:B------:R-:W-:-:S07]  /*24150*/  IMAD.MOV.U32 R4, RZ, RZ, R14 ;  /* 0x000000ffff047224 */ /* 0x000fce00078e000e */
[----:B------:R-:W-:Y:S05]  /*24160*/  WARPSYNC.COLLECTIVE R15, `(.L_x_2949) ;  /* 0x000000000f087348 */ /* 0x000fea0003c00000 */
[----:B------:R0:W1:Y:S02]  /*24170*/  SHFL.IDX P6, R14, R13, R12, R11 ;  /* 0x0000000c0d0e7389 */ /* 0x00006400000c000b */
[----:B01----:R-:W-:Y:S01]  /*24180*/  ENDCOLLECTIVE ;  /* 0x000000000000791b */ /* 0x003fe20003800000 */
.L_x_2949:
[----:B------:R-:W-:-:S05]  /*24190*/  @!P1 IADD3 R8, P2, R4, R7, RZ ;  /* 0x0000000704089210 */ /* 0x000fca0007f5e0ff */
[----:B------:R-:W-:Y:S02]  /*241a0*/  @!P1 IMAD.X R9, R0, 0x1, R6, P2 ;  /* 0x0000000100099824 */ /* 0x000fe400010e0606 */
[----:B------:R-:W-:Y:S02]  /*241b0*/  IMAD.MOV.U32 R13, RZ, RZ, R35 ;  /* 0x000000ffff0d7224 */ /* 0x000fe400078e0023 */
[----:B------:R-:W-:-:S07]  /*241c0*/  IMAD.MOV.U32 R5, RZ, RZ, R14 ;  /* 0x000000ffff057224 */ /* 0x000fce00078e000e */
[----:B------:R-:W-:Y:S05]  /*241d0*/  WARPSYNC.COLLECTIVE R15, `(.L_x_2950) ;  /* 0x000000000f087348 */ /* 0x000fea0003c00000 */
[----:B------:R0:W1:Y:S02]  /*241e0*/  SHFL.IDX P6, R14, R13, R12, R11 ;  /* 0x0000000c0d0e7389 */ /* 0x00006400000c000b */
[----:B01----:R-:W-:Y:S01]  /*241f0*/  ENDCOLLECTIVE ;  /* 0x000000000000791b */ /* 0x003fe20003800000 */
.L_x_2950:
[----:B------:R-:W2:Y:S01]  /*24200*/  @!P1 LD.E.128 R8, desc[UR40][R8.64] ;  /* 0x0000002808089980 */ /* 0x000ea2000c101d00 */
[----:B------:R-:W-:-:S05]  /*24210*/  @!P1 IADD3 R4, P2, R14, R7, RZ ;  /* 0x000000070e049210 */ /* 0x000fca0007f5e0ff */
[----:B------:R-:W-:-:S06]  /*24220*/  @!P1 IMAD.X R5, R5, 0x1, R6, P2 ;  /* 0x0000000105059824 */ /* 0x000fcc00010e0606 */
[----:B------:R-:W5:Y:S01]  /*24230*/  @!P1 LD.E.128 R4, desc[UR40][R4.64] ;  /* 0x0000002804049980 */ /* 0x000f62000c101d00 */
[----:B------:R-:W-:Y:S02]  /*24240*/  CS2R R20, SRZ ;  /* 0x0000000000147805 */ /* 0x000fe4000001ff00 */
[----:B------:R-:W-:Y:S01]  /*24250*/  CS2R R28, SRZ ;  /* 0x00000000001c7805 */ /* 0x000fe2000001ff00 */
[----:B------:R-:W-:Y:S01]  /*24260*/  IMAD.MOV.U32 R13, RZ, RZ, R27 ;  /* 0x000000ffff0d7224 */ /* 0x000fe200078e001b */
[----:B------:R-:W-:Y:S02]  /*24270*/  CS2R R30, SRZ ;  /* 0x00000000001e7805 */ /* 0x000fe4000001ff00 */
[----:B------:R-:W-:Y:S01]  /*24280*/  CS2R R32, SRZ ;  /* 0x0000000000207805 */ /* 0x000fe2000001ff00 */
[----:B--2---:R-:W-:Y:S02]  /*24290*/  @!P1 IMAD.MOV.U32 R21, RZ, RZ, R9 ;  /* 0x000000ffff159224 */ /* 0x004fe400078e0009 */
[----:B------:R-:W-:-:S02]  /*242a0*/  @!P1 IMAD.MOV.U32 R29, RZ, RZ, R11 ;  /* 0x000000ffff1d9224 */ /* 0x000fc400078e000b */
[----:B------:R-:W-:Y:S02]  /*242b0*/  IMAD.MOV.U32 R12, RZ, RZ, R21 ;  /* 0x000000ffff0c7224 */ /* 0x000fe400078e0015 */
[----:B------:R-:W-:Y:S02]  /*242c0*/  IMAD.MOV.U32 R11, RZ, RZ, 0x1c1f ;  /* 0x00001c1fff0b7424 */ /* 0x000fe400078e00ff */
[----:B------:R-:W-:Y:S01]  /*242d0*/  @!P1 IMAD.MOV.U32 R20, RZ, RZ, R8 ;  /* 0x000000ffff149224 */ /* 0x000fe200078e0008 */
[----:B------:R-:W-:Y:S01]  /*242e0*/  PRMT R42, R12, 0x7610, R42 ;  /* 0x000076100c2a7816 */ /* 0x000fe2000000002a */
[----:B------:R-:W-:Y:S02]  /*242f0*/  IMAD.MOV.U32 R12, RZ, RZ, 0x1 ;  /* 0x00000001ff0c7424 */ /* 0x000fe400078e00ff */
[----:B------:R-:W-:Y:S02]  /*24300*/  IMAD.MOV.U32 R0, RZ, RZ, R20 ;  /* 0x000000ffff007224 */ /* 0x000fe400078e0014 */
[----:B------:R-:W-:-:S07]  /*24310*/  @!P1 IMAD.MOV.U32 R28, RZ, RZ, R10 ;  /* 0x000000ffff1c9224 */ /* 0x000fce00078e000a */
[----:B-----5:R-:W-:Y:S05]  /*24320*/  WARPSYNC.COLLECTIVE R15, `(.L_x_2951) ;  /* 0x000000000f087348 */ /* 0x020fea0003c00000 */
[----:B------:R0:W1:Y:S02]  /*24330*/  SHFL.IDX P6, R14, R13, R12, R11 ;  /* 0x0000000c0d0e7389 */ /* 0x00006400000c000b */
[----:B01---5:R-:W-:Y:S01]  /*24340*/  ENDCOLLECTIVE ;  /* 0x000000000000791b */ /* 0x023fe20003800000 */
.L_x_2951:
[----:B------:R-:W-:Y:S01]  /*24350*/  IMAD.MOV.U32 R9, RZ, RZ, R29 ;  /* 0x000000ffff097224 */ /* 0x000fe200078e001d */
[----:B------:R-:W-:Y:S01]  /*24360*/  PRMT R36, R36, 0x5410, R0 ;  /* 0x0000541024247816 */ /* 0x000fe20000000000 */
[----:B------:R-:W-:Y:S02]  /*24370*/  IMAD.MOV.U32 R8, RZ, RZ, R28 ;  /* 0x000000ffff087224 */ /* 0x000fe400078e001c */
[----:B------:R-:W-:Y:S01]  /*24380*/  @!P1 IMAD.MOV.U32 R30, RZ, RZ, R4 ;  /* 0x000000ffff1e9224 */ /* 0x000fe200078e0004 */
[----:B------:R-:W-:Y:S01]  /*24390*/  PRMT R37, R9, 0x7610, R37 ;  /* 0x0000761009257816 */ /* 0x000fe20000000025 */
[----:B------:R-:W-:Y:S01]  /*243a0*/  @!P1 IMAD.MOV.U32 R31, RZ, RZ, R5 ;  /* 0x000000ffff1f9224 */ /* 0x000fe200078e0005 */
[----:B------:R-:W-:Y:S01]  /*243b0*/  PRMT R36, R8, 0x7610, R36 ;  /* 0x0000761008247816 */ /* 0x000fe20000000024 */
[----:B------:R-:W-:Y:S02]  /*243c0*/  @!P1 IMAD.MOV.U32 R32, RZ, RZ, R6 ;  /* 0x000000ffff209224 */ /* 0x000fe400078e0006 */
[----:B------:R-:W-:-:S02]  /*243d0*/  @!P1 IMAD.MOV.U32 R33, RZ, RZ, R7 ;  /* 0x000000ffff219224 */ /* 0x000fc400078e0007 */
[----:B------:R-:W-:Y:S02]  /*243e0*/  IMAD.MOV.U32 R13, RZ, RZ, R26 ;  /* 0x000000ffff0d7224 */ /* 0x000fe400078e001a */
[----:B------:R-:W-:Y:S02]  /*243f0*/  IMAD.MOV.U32 R4, RZ, RZ, R30 ;  /* 0x000000ffff047224 */ /* 0x000fe400078e001e */
[----:B------:R-:W-:Y:S02]  /*24400*/  IMAD.MOV.U32 R5, RZ, RZ, R31 ;  /* 0x000000ffff057224 */ /* 0x000fe400078e001f */
[----:B------:R-:W-:Y:S02]  /*24410*/  IMAD.MOV.U32 R6, RZ, RZ, R32 ;  /* 0x000000ffff067224 */ /* 0x000fe400078e0020 */
[----:B------:R-:W-:Y:S01]  /*24420*/  IMAD.MOV.U32 R7, RZ, RZ, R33 ;  /* 0x000000ffff077224 */ /* 0x000fe200078e0021 */
[----:B------:R-:W-:Y:S01]  /*24430*/  PRMT R42, R42, 0x5410, R5 ;  /* 0x000054102a2a7816 */ /* 0x000fe20000000005 */
[----:B------:R-:W-:Y:S01]  /*24440*/  IMAD.MOV.U32 R0, RZ, RZ, R14 ;  /* 0x000000ffff007224 */ /* 0x000fe200078e000e */
[----:B------:R-:W-:-:S07]  /*24450*/  PRMT R40, R6, 0x5410, R4 ;  /* 0x0000541006287816 */ /* 0x000fce0000000004 */
[----:B------:R-:W-:Y:S05]  /*24460*/  WARPSYNC.COLLECTIVE R15, `(.L_x_2952) ;  /* 0x000000000f087348 */ /* 0x000fea0003c00000 */
[----:B------:R0:W1:Y:S02]  /*24470*/  SHFL.IDX P6, R14, R13, R12, R11 ;  /* 0x0000000c0d0e7389 */ /* 0x00006400000c000b */
[----:B01----:R-:W-:Y:S01]  /*24480*/  ENDCOLLECTIVE ;  /* 0x000000000000791b */ /* 0x003fe20003800000 */
.L_x_2952:
[----:B------:R-:W-:Y:S02]  /*24490*/  PRMT R43, R43, 0x5410, R7 ;  /* 0x000054102b2b7816 */ /* 0x000fe40000000007 */
[----:B------:R-:W-:Y:S01]  /*244a0*/  CS2R R4, SRZ ;  /* 0x0000000000047805 */ /* 0x000fe2000001ff00 */
[----:B------:R-:W-:Y:S02]  /*244b0*/  IMAD.MOV.U32 R13, RZ, RZ, R25 ;  /* 0x000000ffff0d7224 */ /* 0x000fe400078e0019 */
[----:B------:R-:W-:-:S07]  /*244c0*/  IMAD.MOV.U32 R24, RZ, RZ, R14 ;  /* 0x000000ffff187224 */ /* 0x000fce00078e000e */
[----:B------:R-:W-:Y:S05]  /*244d0*/  WARPSYNC.COLLECTIVE R15, `(.L_x_2953) ;  /* 0x000000000f087348 */ /* 0x000fea0003c00000 */
[----:B------:R0:W1:Y:S02]  /*244e0*/  SHFL.IDX P6, R14, R13, R12, R11 ;  /* 0x0000000c0d0e7389 */ /* 0x00006400000c000b */
[----:B01----:R-:W-:Y:S01]  /*244f0*/  ENDCOLLECTIVE ;  /* 0x000000000000791b */ /* 0x003fe20003800000 */
.L_x_2953:
[----:B------:R-:W-:Y:S02]  /*24500*/  IMAD.MOV.U32 R13, RZ, RZ, R35 ;  /* 0x000000ffff0d7224 */ /* 0x000fe400078e0023 */
[----:B------:R-:W-:-:S07]  /*24510*/  IMAD.MOV.U32 R25, RZ, RZ, R14 ;  /* 0x000000ffff197224 */ /* 0x000fce00078e000e */
[----:B------:R-:W-:Y:S05]  /*24520*/  WARPSYNC.COLLECTIVE R15, `(.L_x_2954) ;  /* 0x000000000f087348 */ /* 0x000fea0003c00000 */
[----:B------:R0:W1:Y:S02]  /*24530*/  SHFL.IDX P6, R14, R13, R12, R11 ;  /* 0x0000000c0d0e7389 */ /* 0x00006400000c000b */
[----:B01----:R-:W-:Y:S01]  /*24540*/  ENDCOLLECTIVE ;  /* 0x000000000000791b */ /* 0x003fe20003800000 */
.L_x_2954:
[----:B------:R-:W-:Y:S05]  /*24550*/  BRA `(.L_x_2955) ;  /* 0xfffffe6000b47947 */ /* 0x000fea000383ffff */
.L_x_2659:
[----:B0-----:R0:W1:Y:S02]  /*24560*/  SYNCS.PHASECHK.TRANS64.TRYWAIT P1, [R2+URZ+0x28c00], R13 ;  /* 0x028c000d020075a7 */ /* 0x001064000802017f */
[----:B-1----:R-:W-:Y:S05]  /*24570*/  @!P1 NANOSLEEP.SYNCS 0x989680 ;  /* 0x009896800000995d */ /* 0x002fea0003900000 */
[----:B------:R-:W1:Y:S02]  /*24580*/  @!P1 SYNCS.PHASECHK.TRANS64 P1, [R2+URZ+0x28c00], R13 ;  /* 0x028c000d020095a7 */ /* 0x000e64000802007f */
[----:B-1----:R-:W-:Y:S05]  /*24590*/  @!P1 BRA `(.L_x_2659) ;  /* 0xfffffffc00f09947 */ /* 0x002fea000383ffff */
[----:B------:R-:W-:Y:S05]  /*245a0*/  BRA `(.L_x_2956) ;  /* 0xfffffe6400547947 */ /* 0x000fea000383ffff */
.L_x_2665:
[----:B0-----:R0:W2:Y:S02]  /*245b0*/  SYNCS.PHASECHK.TRANS64.TRYWAIT P1, [R12+URZ+0x28c30], R57 ;  /* 0x028c30390c0075a7 */ /* 0x0010a4000802017f */
[----:B--2---:R-:W-:Y:S05]  /*245c0*/  @!P1 NANOSLEEP.SYNCS 0x989680 ;  /* 0x009896800000995d */ /* 0x004fea0003900000 */
[----:B------:R-:W2:Y:S02]  /*245d0*/  @!P1 SYNCS.PHASECHK.TRANS64 P1, [R12+URZ+0x28c30], R57 ;  /* 0x028c30390c0095a7 */ /* 0x000ea4000802007f */
[----:B--2---:R-:W-:Y:S05]  /*245e0*/  @!P1 BRA `(.L_x_2665) ;  /* 0xfffffffc00f09947 */ /* 0x004fea000383ffff */
[----:B------:R-:W-:Y:S05]  /*245f0*/  BRA `(.L_x_2664) ;  /* 0xfffffe74000c7947 */ /* 0x000fea000383ffff */
.L_x_2679:
[----:B-1----:R1:W3:Y:S02]  /*24600*/  SYNCS.PHASECHK.TRANS64.TRYWAIT P1, [R12+URZ+0x28c50], R57 ;  /* 0x028c50390c0075a7 */ /* 0x0022e4000802017f */
[----:B---3--:R-:W-:Y:S05]  /*24610*/  @!P1 NANOSLEEP.SYNCS 0x989680 ;  /* 0x009896800000995d */ /* 0x008fea0003900000 */
[----:B------:R-:W3:Y:S02]  /*24620*/  @!P1 SYNCS.PHASECHK.TRANS64 P1, [R12+URZ+0x28c50], R57 ;  /* 0x028c50390c0095a7 */ /* 0x000ee4000802007f */
[----:B---3--:R-:W-:Y:S05]  /*24630*/  @!P1 BRA `(.L_x_2679) ;  /* 0xfffffffc00f09947 */ /* 0x008fea000383ffff */
[----:B------:R-:W-:Y:S05]  /*24640*/  BRA `(.L_x_2678) ;  /* 0xfffffe9000dc7947 */ /* 0x000fea000383ffff */
.L_x_2692:
[----:B-1----:R1:W2:Y:S02]  /*24650*/  SYNCS.PHASECHK.TRANS64.TRYWAIT P1, [R21+URZ+0x28c30], R213 ;  /* 0x028c30d5150075a7 */ /* 0x0022a4000802017f */
[----:B--2---:R-:W-:Y:S05]  /*24660*/  @!P1 NANOSLEEP.SYNCS 0x989680 ;  /* 0x009896800000995d */ /* 0x004fea0003900000 */
[----:B------:R-:W2:Y:S02]  /*24670*/  @!P1 SYNCS.PHASECHK.TRANS64 P1, [R21+URZ+0x28c30], R213 ;  /* 0x028c30d5150095a7 */ /* 0x000ea4000802007f */
[----:B--2---:R-:W-:Y:S05]  /*24680*/  @!P1 BRA `(.L_x_2692) ;  /* 0xfffffffc00f09947 */ /* 0x004fea000383ffff */
[----:B------:R-:W-:Y:S05]  /*24690*/  BRA `(.L_x_2691) ;  /* 0xfffffe9800647947 */ /* 0x000fea000383ffff */
.L_x_2706:
[----:B---3--:R3:W4:Y:S02]  /*246a0*/  SYNCS.PHASECHK.TRANS64.TRYWAIT P1, [R21+URZ+0x28c50], R213 ;  /* 0x028c50d5150075a7 */ /* 0x008724000802017f */
[----:B----4-:R-:W-:Y:S05]  /*246b0*/  @!P1 NANOSLEEP.SYNCS 0x989680 ;  /* 0x009896800000995d */ /* 0x010fea0003900000 */
[----:B------:R-:W4:Y:S02]  /*246c0*/  @!P1 SYNCS.PHASECHK.TRANS64 P1, [R21+URZ+0x28c50], R213 ;  /* 0x028c50d5150095a7 */ /* 0x000f24000802007f */
[----:B----4-:R-:W-:Y:S05]  /*246d0*/  @!P1 BRA `(.L_x_2706) ;  /* 0xfffffffc00f09947 */ /* 0x010fea000383ffff */
[----:B------:R-:W-:Y:S05]  /*246e0*/  BRA `(.L_x_2705) ;  /* 0xfffffebc00e47947 */ /* 0x000fea000383ffff */
.L_x_2720:
[----:B-1----:R1:W2:Y:S02]  /*246f0*/  SYNCS.PHASECHK.TRANS64.TRYWAIT P2, [R12+URZ+0x28c30], R211 ;  /* 0x028c30d30c0075a7 */ /* 0x0022a4000804017f */
[----:B--2---:R-:W-:Y:S05]  /*24700*/  @!P2 NANOSLEEP.SYNCS 0x989680 ;  /* 0x009896800000a95d */ /* 0x004fea0003900000 */
[----:B------:R-:W2:Y:S02]  /*24710*/  @!P2 SYNCS.PHASECHK.TRANS64 P2, [R12+URZ+0x28c30], R211 ;  /* 0x028c30d30c00a5a7 */ /* 0x000ea4000804007f */
[----:B--2---:R-:W-:Y:S05]  /*24720*/  @!P2 BRA `(.L_x_2720) ;  /* 0xfffffffc00f0a947 */ /* 0x004fea000383ffff */
[----:B------:R-:W-:Y:S05]  /*24730*/  BRA `(.L_x_2719) ;  /* 0xfffffec400b47947 */ /* 0x000fea000383ffff */
.L_x_2726:
[----:B----4-:R4:W0:Y:S02]  /*24740*/  SYNCS.PHASECHK.TRANS64.TRYWAIT P2, [R12+URZ+0x28c50], R211 ;  /* 0x028c50d30c0075a7 */ /* 0x010824000804017f */
[----:B0-----:R-:W-:Y:S05]  /*24750*/  @!P2 NANOSLEEP.SYNCS 0x989680 ;  /* 0x009896800000a95d */ /* 0x001fea0003900000 */
[----:B------:R-:W0:Y:S02]  /*24760*/  @!P2 SYNCS.PHASECHK.TRANS64 P2, [R12+URZ+0x28c50], R211 ;  /* 0x028c50d30c00a5a7 */ /* 0x000e24000804007f */
[----:B0-----:R-:W-:Y:S05]  /*24770*/  @!P2 BRA `(.L_x_2726) ;  /* 0xfffffffc00f0a947 */ /* 0x001fea000383ffff */
[----:B------:R-:W-:Y:S05]  /*24780*/  BRA `(.L_x_2725) ;  /* 0xfffffee000187947 */ /* 0x000fea000383ffff */
.L_x_2735:
[----:B-1----:R1:W2:Y:S02]  /*24790*/  SYNCS.PHASECHK.TRANS64.TRYWAIT P1, [R21+URZ+0x28c30], R209 ;  /* 0x028c30d1150075a7 */ /* 0x0022a4000802017f */
[----:B--2---:R-:W-:Y:S05]  /*247a0*/  @!P1 NANOSLEEP.SYNCS 0x989680 ;  /* 0x009896800000995d */ /* 0x004fea0003900000 */
[----:B------:R-:W2:Y:S02]  /*247b0*/  @!P1 SYNCS.PHASECHK.TRANS64 P1, [R21+URZ+0x28c30], R209 ;  /* 0x028c30d1150095a7 */ /* 0x000ea4000802007f */
[----:B--2---:R-:W-:Y:S05]  /*247c0*/  @!P1 BRA `(.L_x_2735) ;  /* 0xfffffffc00f09947 */ /* 0x004fea000383ffff */
[----:B------:R-:W-:Y:S05]  /*247d0*/  BRA `(.L_x_2734) ;  /* 0xfffffee400307947 */ /* 0x000fea000383ffff */
.L_x_2749:
[----:B-1----:R1:W2:Y:S02]  /*247e0*/  SYNCS.PHASECHK.TRANS64.TRYWAIT P1, [R21+URZ+0x28c50], R209 ;  /* 0x028c50d1150075a7 */ /* 0x0022a4000802017f */
[----:B--2---:R-:W-:Y:S05]  /*247f0*/  @!P1 NANOSLEEP.SYNCS 0x989680 ;  /* 0x009896800000995d */ /* 0x004fea0003900000 */
[----:B------:R-:W2:Y:S02]  /*24800*/  @!P1 SYNCS.PHASECHK.TRANS64 P1, [R21+URZ+0x28c50], R209 ;  /* 0x028c50d1150095a7 */ /* 0x000ea4000802007f */
[----:B--2---:R-:W-:Y:S05]  /*24810*/  @!P1 BRA `(.L_x_2749) ;  /* 0xfffffffc00f09947 */ /* 0x004fea000383ffff */
[----:B------:R-:W-:Y:S05]  /*24820*/  BRA `(.L_x_2748) ;  /* 0xffffff08003c7947 */ /* 0x000fea000383ffff */
.L_x_2793:
[----:B------:R-:W0:Y:S01]  /*24830*/  S2R R13, SR_TID.X ;  /* 0x00000000000d7919 */ /* 0x000e220000002100 */
[----:B------:R-:W-:Y:S01]  /*24840*/  BSSY B1, `(.L_x_2957) ;  /* 0x0000009000017945 */ /* 0x000fe20003800000 */
[----:B------:R-:W-:Y:S02]  /*24850*/  IMAD.MOV.U32 R12, RZ, RZ, RZ ;  /* 0x000000ffff0c7224 */ /* 0x000fe400078e00ff */
[----:B------:R-:W-:Y:S02]  /*24860*/  IMAD.MOV.U32 R11, RZ, RZ, 0x1f ;  /* 0x0000001fff0b7424 */ /* 0x000fe400078e00ff */
[----:B------:R-:W-:Y:S01]  /*24870*/  IMAD.MOV.U32 R15, RZ, RZ, -0x1 ;  /* 0xffffffffff0f7424 */ /* 0x000fe200078e00ff */
[----:B0-----:R-:W-:-:S04]  /*24880*/  SHF.R.U32.HI R13, RZ, 0x5, R13 ;  /* 0x00000005ff0d7819 */ /* 0x001fc8000001160d */
[----:B------:R-:W-:-:S07]  /*24890*/  LOP3.LUT R13, R13, 0x3, RZ, 0xc0, !PT ;  /* 0x000000030d0d7812 */ /* 0x000fce00078ec0ff */
[----:B-1----:R-:W-:Y:S05]  /*248a0*/  WARPSYNC.COLLECTIVE R15, `(.L_x_2958) ;  /* 0x000000000f087348 */ /* 0x002fea0003c00000 */
[----:B-1----:R0:W1:Y:S02]  /*248b0*/  SHFL.IDX P6, R14, R13, R12, R11 ;  /* 0x0000000c0d0e7389 */ /* 0x00206400000c000b */
[----:B01----:R-:W-:Y:S01]  /*248c0*/  ENDCOLLECTIVE ;  /* 0x000000000000791b */ /* 0x003fe20003800000 */
.L_x_2958:
[----:B------:R-:W-:Y:S05]  /*248d0*/  BSYNC B1 ;  /* 0x0000000000017941 */ /* 0x000fea0003800000 */
.L_x_2957:
[----:B------:R-:W-:Y:S05]  /*248e0*/  BRA `(.L_x_2959) ;  /* 0xffffff8000e07947 */ /* 0x000fea000383ffff */
.L_x_2795:
[----:B------:R-:W-:Y:S01]  /*248f0*/  BSSY B1, `(.L_x_2960) ;  /* 0x0000006000017945 */ /* 0x000fe20003800000 */
[----:B------:R-:W-:-:S07]  /*24900*/  IMAD.MOV.U32 R15, RZ, RZ, -0x1 ;  /* 0xffffffffff0f7424 */ /* 0x000fce00078e00ff */
[----:B0-----:R-:W-:Y:S05]  /*24910*/  WARPSYNC.COLLECTIVE R15, `(.L_x_2961) ;  /* 0x000000000f0c7348 */ /* 0x001fea0003c00000 */
[----:B------:R-:W-:Y:S02]  /*24920*/  ELECT P6, UR62, PT ;  /* 0x00000000003e782f */ /* 0x000fe400038c0000 */
[----:B------:R-:W-:Y:S01]  /*24930*/  MOV R14, UR62 ;  /* 0x0000003e000e7c02 */ /* 0x000fe20008000f00 */
[----:B0-----:R-:W-:Y:S10]  /*24940*/  ENDCOLLECTIVE ;  /* 0x000000000000791b */ /* 0x001ff40003800000 */
.L_x_2961:
[----:B------:R-:W-:Y:S05]  /*24950*/  BSYNC B1 ;  /* 0x0000000000017941 */ /* 0x000fea0003800000 */
.L_x_2960:
[----:B------:R-:W-:Y:S05]  /*24960*/  BRA `(.L_x_2794) ;  /* 0xffffff8000d87947 */ /* 0x000fea000383ffff */
.L_x_2797:
[----:B0-----:R0:W1:Y:S02]  /*24970*/  SYNCS.PHASECHK.TRANS64.TRYWAIT P0, [R18+URZ+0x28c20], R2 ;  /* 0x028c2002120075a7 */ /* 0x001064000800017f */
[----:B-1----:R-:W-:Y:S05]  /*24980*/  @!P0 NANOSLEEP.SYNCS 0x989680 ;  /* 0x009896800000895d */ /* 0x002fea0003900000 */
[----:B------:R-:W1:Y:S02]  /*24990*/  @!P0 SYNCS.PHASECHK.TRANS64 P0, [R18+URZ+0x28c20], R2 ;  /* 0x028c2002120085a7 */ /* 0x000e64000800007f */
[----:B-1----:R-:W-:Y:S05]  /*249a0*/  @!P0 BRA `(.L_x_2797) ;  /* 0xfffffffc00f08947 */ /* 0x002fea000383ffff */
[----:B------:R-:W-:Y:S05]  /*249b0*/  BRA `(.L_x_2962) ;  /* 0xffffff8000e87947 */ /* 0x000fea000383ffff */
.L_x_2801:
[----:B0-----:R0:W1:Y:S02]  /*249c0*/  SYNCS.PHASECHK.TRANS64.TRYWAIT P0, [R11+URZ+0x28ca0], R2 ;  /* 0x028ca0020b0075a7 */ /* 0x001064000800017f */
[----:B-1----:R-:W-:Y:S05]  /*249d0*/  @!P0 NANOSLEEP.SYNCS 0x989680 ;  /* 0x009896800000895d */ /* 0x002fea0003900000 */
[----:B------:R-:W1:Y:S02]  /*249e0*/  @!P0 SYNCS.PHASECHK.TRANS64 P0, [R11+URZ+0x28ca0], R2 ;  /* 0x028ca0020b0085a7 */ /* 0x000e64000800007f */
[----:B-1----:R-:W-:Y:S05]  /*249f0*/  @!P0 BRA `(.L_x_2801) ;  /* 0xfffffffc00f08947 */ /* 0x002fea000383ffff */
[----:B------:R-:W-:Y:S05]  /*24a00*/  BRA `(.L_x_2963) ;  /* 0xffffff8400007947 */ /* 0x000fea000383ffff */
.L_x_2806:
[----:B-1----:R1:W2:Y:S02]  /*24a10*/  SYNCS.PHASECHK.TRANS64.TRYWAIT P0, [R11+URZ+0x28cc0], R2 ;  /* 0x028cc0020b0075a7 */ /* 0x0022a4000800017f */
[----:B--2---:R-:W-:Y:S05]  /*24a20*/  @!P0 NANOSLEEP.SYNCS 0x989680 ;  /* 0x009896800000895d */ /* 0x004fea0003900000 */
[----:B------:R-:W2:Y:S02]  /*24a30*/  @!P0 SYNCS.PHASECHK.TRANS64 P0, [R11+URZ+0x28cc0], R2 ;  /* 0x028cc0020b0085a7 */ /* 0x000ea4000800007f */
[----:B--2---:R-:W-:Y:S05]  /*24a40*/  @!P0 BRA `(.L_x_2806) ;  /* 0xfffffffc00f08947 */ /* 0x004fea000383ffff */
[----:B------:R-:W-:Y:S05]  /*24a50*/  BRA `(.L_x_2964) ;  /* 0xffffff84007c7947 */ /* 0x000fea000383ffff */
.L_x_2820:
[----:B0-----:R0:W1:Y:S02]  /*24a60*/  SYNCS.PHASECHK.TRANS64.TRYWAIT P1, [R11+URZ+0x28ca0], R2 ;  /* 0x028ca0020b0075a7 */ /* 0x001064000802017f */
[----:B-1----:R-:W-:Y:S05]  /*24a70*/  @!P1 NANOSLEEP.SYNCS 0x989680 ;  /* 0x009896800000995d */ /* 0x002fea0003900000 */
[----:B------:R-:W1:Y:S02]  /*24a80*/  @!P1 SYNCS.PHASECHK.TRANS64 P1, [R11+URZ+0x28ca0], R2 ;  /* 0x028ca0020b0095a7 */ /* 0x000e64000802007f */
[----:B-1----:R-:W-:Y:S05]  /*24a90*/  @!P1 BRA `(.L_x_2820) ;  /* 0xfffffffc00f09947 */ /* 0x002fea000383ffff */
[----:B------:R-:W-:Y:S05]  /*24aa0*/  BRA `(.L_x_2965) ;  /* 0xffffff8c00e07947 */ /* 0x000fea000383ffff */
.L_x_2825:
[----:B-1----:R1:W2:Y:S02]  /*24ab0*/  SYNCS.PHASECHK.TRANS64.TRYWAIT P1, [R11+URZ+0x28cc0], R2 ;  /* 0x028cc0020b0075a7 */ /* 0x0022a4000802017f */
[----:B--2---:R-:W-:Y:S05]  /*24ac0*/  @!P1 NANOSLEEP.SYNCS 0x989680 ;  /* 0x009896800000995d */ /* 0x004fea0003900000 */
[----:B------:R-:W2:Y:S02]  /*24ad0*/  @!P1 SYNCS.PHASECHK.TRANS64 P1, [R11+URZ+0x28cc0], R2 ;  /* 0x028cc0020b0095a7 */ /* 0x000ea4000802007f */
[----:B--2---:R-:W-:Y:S05]  /*24ae0*/  @!P1 BRA `(.L_x_2825) ;  /* 0xfffffffc00f09947 */ /* 0x004fea000383ffff */
[----:B------:R-:W-:Y:S05]  /*24af0*/  BRA `(.L_x_2966) ;  /* 0xffffff9000587947 */ /* 0x000fea000383ffff */
.L_x_2855:
[----:B------:R-:W1:Y:S01]  /*24b00*/  S2R R11, SR_TID.X ;  /* 0x00000000000b7919 */ /* 0x000e620000002100 */
[----:B------:R-:W-:Y:S01]  /*24b10*/  BSSY B0, `(.L_x_2967) ;  /* 0x000000a000007945 */ /* 0x000fe20003800000 */
[----:B------:R-:W-:Y:S02]  /*24b20*/  IMAD.MOV.U32 R12, RZ, RZ, RZ ;  /* 0x000000ffff0c7224 */ /* 0x000fe400078e00ff */
[----:B------:R-:W-:Y:S01]  /*24b30*/  IMAD.MOV.U32 R15, RZ, RZ, -0x1 ;  /* 0xffffffffff0f7424 */ /* 0x000fe200078e00ff */
[----:B-1----:R-:W-:-:S04]  /*24b40*/  SHF.R.U32.HI R11, RZ, 0x5, R11 ;  /* 0x00000005ff0b7819 */ /* 0x002fc8000001160b */
[----:B------:R-:W-:-:S05]  /*24b50*/  LOP3.LUT R11, R11, 0x3, RZ, 0xc0, !PT ;  /* 0x000000030b0b7812 */ /* 0x000fca00078ec0ff */
[----:B------:R-:W-:Y:S02]  /*24b60*/  IMAD.MOV.U32 R13, RZ, RZ, R11 ;  /* 0x000000ffff0d7224 */ /* 0x000fe400078e000b */
[----:B------:R-:W-:-:S07]  /*24b70*/  IMAD.MOV.U32 R11, RZ, RZ, 0x1f ;  /* 0x0000001fff0b7424 */ /* 0x000fce00078e00ff */
[----:B0----5:R-:W-:Y:S05]  /*24b80*/  WARPSYNC.COLLECTIVE R15, `(.L_x_2968) ;  /* 0x000000000f087348 */ /* 0x021fea0003c00000 */
[----:B------:R1:W2:Y:S02]  /*24b90*/  SHFL.IDX P6, R14, R13, R12, R11 ;  /* 0x0000000c0d0e7389 */ /* 0x0002a400000c000b */
[----:B012--5:R-:W-:Y:S01]  /*24ba0*/  ENDCOLLECTIVE ;  /* 0x000000000000791b */ /* 0x027fe20003800000 */
.L_x_2968:
[----:B------:R-:W-:Y:S05]  /*24bb0*/  BSYNC B0 ;  /* 0x0000000000007941 */ /* 0x000fea0003800000 */
.L_x_2967:
[----:B------:R-:W-:Y:S05]  /*24bc0*/  BRA `(.L_x_2969) ;  /* 0xffffffa800d47947 */ /* 0x000fea000383ffff */
.L_x_2858:
[----:B-1----:R1:W2:Y:S02]  /*24bd0*/  SYNCS.PHASECHK.TRANS64.TRYWAIT P0, [R25+URZ+0x28c40], R0 ;  /* 0x028c4000190075a7 */ /* 0x0022a4000800017f */
[----:B--2---:R-:W-:Y:S05]  /*24be0*/  @!P0 NANOSLEEP.SYNCS 0x989680 ;  /* 0x009896800000895d */ /* 0x004fea0003900000 */
[----:B------:R-:W2:Y:S02]  /*24bf0*/  @!P0 SYNCS.PHASECHK.TRANS64 P0, [R25+URZ+0x28c40], R0 ;  /* 0x028c4000190085a7 */ /* 0x000ea4000800007f */
[----:B--2---:R-:W-:Y:S05]  /*24c00*/  @!P0 BRA `(.L_x_2858) ;  /* 0xfffffffc00f08947 */ /* 0x004fea000383ffff */
[----:B------:R-:W-:Y:S05]  /*24c10*/  BRA `(.L_x_2970) ;  /* 0xffffffac000c7947 */ /* 0x000fea000383ffff */
.L_x_2859:
        /* <DEDUP_REMOVED lines=8> */
.L_x_2972:
[----:B------:R-:W-:Y:S05]  /*24ca0*/  BSYNC B0 ;  /* 0x0000000000007941 */ /* 0x000fea0003800000 */
.L_x_2971:
        /* <DEDUP_REMOVED lines=9> */
.L_x_2973:
[----:B------:R-:W-:Y:S02]  /*24d40*/  IMAD.MOV.U32 R13, RZ, RZ, R5 ;  /* 0x000000ffff0d7224 */ /* 0x000fe400078e0005 */
[----:B------:R-:W-:Y:S02]  /*24d50*/  IMAD.MOV.U32 R12, RZ, RZ, 0x1 ;  /* 0x00000001ff0c7424 */ /* 0x000fe400078e00ff */
[----:B------:R-:W-:-:S07]  /*24d60*/  IMAD.MOV.U32 R3, RZ, RZ, R14 ;  /* 0x000000ffff037224 */ /* 0x000fce00078e000e */
[----:B------:R-:W-:Y:S05]  /*24d70*/  WARPSYNC.COLLECTIVE R15, `(.L_x_2974) ;  /* 0x000000000f087348 */ /* 0x000fea0003c00000 */
[----:B------:R0:W1:Y:S02]  /*24d80*/  SHFL.IDX P6, R14, R13, R12, R11 ;  /* 0x0000000c0d0e7389 */ /* 0x00006400000c000b */
[----:B01----:R-:W-:Y:S01]  /*24d90*/  ENDCOLLECTIVE ;  /* 0x000000000000791b */ /* 0x003fe20003800000 */
.L_x_2974:
        /* <DEDUP_REMOVED lines=15> */
.L_x_2975:
[----:B------:R-:W-:Y:S02]  /*24e90*/  @P0 IMAD R6, R4, 0x2, R18 ;  /* 0x0000000204060824 */ /* 0x000fe400078e0212 */
[----:B------:R-:W-:Y:S02]  /*24ea0*/  IMAD.MOV.U32 R13, RZ, RZ, R5 ;  /* 0x000000ffff0d7224 */ /* 0x000fe400078e0005 */
[----:B------:R-:W-:Y:S02]  /*24eb0*/  IMAD.MOV.U32 R12, RZ, RZ, 0x2 ;  /* 0x00000002ff0c7424 */ /* 0x000fe400078e00ff */
[----:B------:R-:W-:-:S07]  /*24ec0*/  IMAD.MOV.U32 R3, RZ, RZ, R14 ;  /* 0x000000ffff037224 */ /* 0x000fce00078e000e */
[----:B------:R-:W-:Y:S05]  /*24ed0*/  WARPSYNC.COLLECTIVE R15, `(.L_x_2976) ;  /* 0x000000000f087348 */ /* 0x000fea0003c00000 */
[----:B------:R0:W1:Y:S02]  /*24ee0*/  SHFL.IDX P6, R14, R13, R12, R11 ;  /* 0x0000000c0d0e7389 */ /* 0x00006400000c000b */
[----:B01----:R-:W-:Y:S01]  /*24ef0*/  ENDCOLLECTIVE ;  /* 0x000000000000791b */ /* 0x003fe20003800000 */
.L_x_2976:
        /* <DEDUP_REMOVED lines=15> */
.L_x_2977:
[----:B------:R-:W-:Y:S02]  /*24ff0*/  @P0 IMAD R6, R4, 0x2, R18 ;  /* 0x0000000204060824 */ /* 0x000fe400078e0212 */
[----:B------:R-:W-:Y:S02]  /*25000*/  IMAD.MOV.U32 R13, RZ, RZ, R5 ;  /* 0x000000ffff0d7224 */ /* 0x000fe400078e0005 */
[----:B------:R-:W-:Y:S02]  /*25010*/  IMAD.MOV.U32 R12, RZ, RZ, 0x3 ;  /* 0x00000003ff0c7424 */ /* 0x000fe400078e00ff */
[----:B------:R-:W-:-:S07]  /*25020*/  IMAD.MOV.U32 R3, RZ, RZ, R14 ;  /* 0x000000ffff037224 */ /* 0x000fce00078e000e */
[----:B------:R-:W-:Y:S05]  /*25030*/  WARPSYNC.COLLECTIVE R15, `(.L_x_2978) ;  /* 0x000000000f087348 */ /* 0x000fea0003c00000 */
[----:B------:R0:W1:Y:S02]  /*25040*/  SHFL.IDX P6, R14, R13, R12, R11 ;  /* 0x0000000c0d0e7389 */ /* 0x00006400000c000b */
[----:B01----:R-:W-:Y:S01]  /*25050*/  ENDCOLLECTIVE ;  /* 0x000000000000791b */ /* 0x003fe20003800000 */
.L_x_2978:
        /* <DEDUP_REMOVED lines=10> */
.L_x_2979:
[----:B------:R-:W-:Y:S01]  /*25100*/  @!PT LDS RZ, [RZ] ;  /* 0x00000000fffff984 */ /* 0x000fe20000000800 */
[----:B------:R-:W-:Y:S01]  /*25110*/  @!PT LDS RZ, [RZ] ;  /* 0x00000000fffff984 */ /* 0x000fe20000000800 */
[----:B------:R-:W-:Y:S01]  /*25120*/  @!PT LDS RZ, [RZ] ;  /* 0x00000000fffff984 */ /* 0x000fe20000000800 */
[----:B------:R0:W-:Y:S01]  /*25130*/  @P0 LDGSTS.E.BYPASS.LTC128B.128 [R6+0x23400], desc[UR40][R2.64], !P2 ;  /* 0x2340000002060fae */ /* 0x0001e2000d101d68 */
[----:B------:R-:W-:Y:S01]  /*25140*/  IMAD.MOV.U32 R0, RZ, RZ, R14 ;  /* 0x000000ffff007224 */ /* 0x000fe200078e000e */
[----:B------:R-:W-:Y:S06]  /*25150*/  BRA `(.L_x_2980) ;  /* 0xffffffa800bc7947 */ /* 0x000fec000383ffff */
.L_x_2864:
[----:B------:R-:W-:Y:S02]  /*25160*/  IMAD.MOV.U32 R13, RZ, RZ, R4 ;  /* 0x000000ffff0d7224 */ /* 0x000fe400078e0004 */
[----:B------:R-:W-:Y:S02]  /*25170*/  IMAD.MOV.U32 R12, RZ, RZ, RZ ;  /* 0x000000ffff0c7224 */ /* 0x000fe400078e00ff */
[----:B------:R-:W-:Y:S02]  /*25180*/  IMAD.MOV.U32 R11, RZ, RZ, 0x181f ;  /* 0x0000181fff0b7424 */ /* 0x000fe400078e00ff */
[----:B------:R-:W-:Y:S02]  /*25190*/  IMAD.MOV.U32 R15, RZ, RZ, -0x1 ;  /* 0xffffffffff0f7424 */ /* 0x000fe400078e00ff */
[----:B-----5:R-:W-:Y:S02]  /*251a0*/  IMAD R5, R20, R7, RZ ;  /* 0x0000000714057224 */ /* 0x020fe400078e02ff */
[----:B------:R-:W-:-:S07]  /*251b0*/  IMAD.IADD R31, R10, 0x1, R31 ;  /* 0x000000010a1f7824 */ /* 0x000fce00078e021f */
[----:B------:R-:W-:Y:S05]  /*251c0*/  WARPSYNC.COLLECTIVE R15, `(.L_x_2981) ;  /* 0x000000000f087348 */ /* 0x000fea0003c00000 */
[----:B------:R0:W1:Y:S02]  /*251d0*/  SHFL.IDX P6, R14, R13, R12, R11 ;  /* 0x0000000c0d0e7389 */ /* 0x00006400000c000b */
[----:B01----:R-:W-:Y:S01]  /*251e0*/  ENDCOLLECTIVE ;  /* 0x000000000000791b */ /* 0x003fe20003800000 */
.L_x_2981:
[C---:B------:R-:W-:Y:S01]  /*251f0*/  VIADD R6, R31.reuse, 0x10 ;  /* 0x000000101f067836 */ /* 0x040fe20000000000 */
[----:B------:R-:W-:Y:S01]  /*25200*/  ISETP.GE.AND P0, PT, R31, R5, PT ;  /* 0x000000051f00720c */ /* 0x000fe20003f06270 */
[----:B------:R-:W-:Y:S02]  /*25210*/  IMAD.MOV.U32 R13, RZ, RZ, R0 ;  /* 0x000000ffff0d7224 */ /* 0x000fe400078e0000 */
[----:B------:R-:W-:-:S10]  /*25220*/  IMAD.MOV.U32 R2, RZ, RZ, R14 ;  /* 0x000000ffff027224 */ /* 0x000fd400078e000e */
[----:B------:R-:W-:Y:S05]  /*25230*/  WARPSYNC.COLLECTIVE R15, `(.L_x_2982) ;  /* 0x000000000f087348 */ /* 0x000fea0003c00000 */
[----:B------:R0:W1:Y:S02]  /*25240*/  SHFL.IDX P6, R14, R13, R12, R11 ;  /* 0x0000000c0d0e7389 */ /* 0x00006400000c000b */
[----:B01----:R-:W-:Y:S01]  /*25250*/  ENDCOLLECTIVE ;  /* 0x000000000000791b */ /* 0x003fe20003800000 */
.L_x_2982:
[----:B------:R-:W-:Y:S02]  /*25260*/  IMAD.MOV.U32 R13, RZ, RZ, R4 ;  /* 0x000000ffff0d7224 */ /* 0x000fe400078e0004 */
[----:B------:R-:W-:Y:S02]  /*25270*/  IMAD.MOV.U32 R12, RZ, RZ, 0x1 ;  /* 0x00000001ff0c7424 */ /* 0x000fe400078e00ff */
[----:B------:R-:W-:-:S07]  /*25280*/  IMAD.MOV.U32 R3, RZ, RZ, R14 ;  /* 0x000000ffff037224 */ /* 0x000fce00078e000e */
[----:B------:R-:W-:Y:S05]  /*25290*/  WARPSYNC.COLLECTIVE R15, `(.L_x_2983) ;  /* 0x000000000f087348 */ /* 0x000fea0003c00000 */
[----:B------:R0:W1:Y:S02]  /*252a0*/  SHFL.IDX P6, R14, R13, R12, R11 ;  /* 0x0000000c0d0e7389 */ /* 0x00006400000c000b */
[----:B01----:R-:W-:Y:S01]  /*252b0*/  ENDCOLLECTIVE ;  /* 0x000000000000791b */ /* 0x003fe20003800000 */
.L_x_2983:
        /* <DEDUP_REMOVED lines=15> */
.L_x_2984:
[----:B------:R-:W-:Y:S02]  /*253b0*/  IMAD.MOV.U32 R13, RZ, RZ, R4 ;  /* 0x000000ffff0d7224 */ /* 0x000fe400078e0004 */
[----:B------:R-:W-:Y:S02]  /*253c0*/  IMAD.MOV.U32 R12, RZ, RZ, 0x2 ;  /* 0x00000002ff0c7424 */ /* 0x000fe400078e00ff */
[----:B------:R-:W-:-:S07]  /*253d0*/  IMAD.MOV.U32 R3, RZ, RZ, R14 ;  /* 0x000000ffff037224 */ /* 0x000fce00078e000e */
[----:B------:R-:W-:Y:S05]  /*253e0*/  WARPSYNC.COLLECTIVE R15, `(.L_x_2985) ;  /* 0x000000000f087348 */ /* 0x000fea0003c00000 */
[----:B------:R0:W1:Y:S02]  /*253f0*/  SHFL.IDX P6, R14, R13, R12, R11 ;  /* 0x0000000c0d0e7389 */ /* 0x00006400000c000b */
[----:B01----:R-:W-:Y:S01]  /*25400*/  ENDCOLLECTIVE ;  /* 0x000000000000791b */ /* 0x003fe20003800000 */
.L_x_2985:
        /* <DEDUP_REMOVED lines=16> */
.L_x_2986:
[----:B------:R-:W-:Y:S02]  /*25510*/  IMAD.MOV.U32 R13, RZ, RZ, R4 ;  /* 0x000000ffff0d7224 */ /* 0x000fe400078e0004 */
[----:B------:R-:W-:Y:S02]  /*25520*/  IMAD.MOV.U32 R12, RZ, RZ, 0x3 ;  /* 0x00000003ff0c7424 */ /* 0x000fe400078e00ff */
[----:B------:R-:W-:-:S07]  /*25530*/  IMAD.MOV.U32 R3, RZ, RZ, R14 ;  /* 0x000000ffff037224 */ /* 0x000fce00078e000e */
[----:B------:R-:W-:Y:S05]  /*25540*/  WARPSYNC.COLLECTIVE R15, `(.L_x_2987) ;  /* 0x000000000f087348 */ /* 0x000fea0003c00000 */
[----:B------:R0:W1:Y:S02]  /*25550*/  SHFL.IDX P6, R14, R13, R12, R11 ;  /* 0x0000000c0d0e7389 */ /* 0x00006400000c000b */
[----:B01----:R-:W-:Y:S01]  /*25560*/  ENDCOLLECTIVE ;  /* 0x000000000000791b */ /* 0x003fe20003800000 */
.L_x_2987:
        /* <DEDUP_REMOVED lines=10> */
.L_x_2988:
[----:B------:R-:W-:Y:S01]  /*25610*/  @!PT LDS RZ, [RZ] ;  /* 0x00000000fffff984 */ /* 0x000fe20000000800 */
[----:B------:R-:W-:Y:S01]  /*25620*/  @!PT LDS RZ, [RZ] ;  /* 0x00000000fffff984 */ /* 0x000fe20000000800 */
[----:B------:R-:W-:Y:S01]  /*25630*/  @!PT LDS RZ, [RZ] ;  /* 0x00000000fffff984 */ /* 0x000fe20000000800 */
[----:B------:R1:W-:Y:S01]  /*25640*/  @!P0 LDGSTS.E.BYPASS.LTC128B.128 [R8+0x21400], desc[UR40][R2.64], !P1 ;  /* 0x2140000002088fae */ /* 0x0003e2000c901d68 */
[----:B------:R-:W-:Y:S01]  /*25650*/  IMAD.MOV.U32 R0, RZ, RZ, R14 ;  /* 0x000000ffff007224 */ /* 0x000fe200078e000e */
[----:B------:R-:W-:Y:S06]  /*25660*/  BRA `(.L_x_2989) ;  /* 0xffffffac00e07947 */ /* 0x000fec000383ffff */
.L_x_2867:
[----:B0-----:R0:W1:Y:S02]  /*25670*/  SYNCS.PHASECHK.TRANS64.TRYWAIT P0, [R18+URZ+0x28c20], R0 ;  /* 0x028c2000120075a7 */ /* 0x001064000800017f */
[----:B-1----:R-:W-:Y:S05]  /*25680*/  @!P0 NANOSLEEP.SYNCS 0x989680 ;  /* 0x009896800000895d */ /* 0x002fea0003900000 */
[----:B------:R-:W1:Y:S02]  /*25690*/  @!P0 SYNCS.PHASECHK.TRANS64 P0, [R18+URZ+0x28c20], R0 ;  /* 0x028c2000120085a7 */ /* 0x000e64000800007f */
[----:B-1----:R-:W-:Y:S05]  /*256a0*/  @!P0 BRA `(.L_x_2867) ;  /* 0xfffffffc00f08947 */ /* 0x002fea000383ffff */
[----:B------:R-:W-:Y:S05]  /*256b0*/  BRA `(.L_x_2990) ;  /* 0xffffffb0003c7947 */ /* 0x000fea000383ffff */
.L_x_2870:
[----:B0-----:R0:W1:Y:S02]  /*256c0*/  SYNCS.PHASECHK.TRANS64.TRYWAIT P0, [R25+URZ+0x28c60], R0 ;  /* 0x028c6000190075a7 */ /* 0x001064000800017f */
[----:B-1----:R-:W-:Y:S05]  /*256d0*/  @!P0 NANOSLEEP.SYNCS 0x989680 ;  /* 0x009896800000895d */ /* 0x002fea0003900000 */
[----:B------:R-:W1:Y:S02]  /*256e0*/  @!P0 SYNCS.PHASECHK.TRANS64 P0, [R25+URZ+0x28c60], R0 ;  /* 0x028c6000190085a7 */ /* 0x000e64000800007f */
[----:B-1----:R-:W-:Y:S05]  /*256f0*/  @!P0 BRA `(.L_x_2870) ;  /* 0xfffffffc00f08947 */ /* 0x002fea000383ffff */
[----:B------:R-:W-:Y:S05]  /*25700*/  BRA `(.L_x_2991) ;  /* 0xffffffb0004c7947 */ /* 0x000fea000383ffff */
.L_x_2871:
        /* <DEDUP_REMOVED lines=8> */
.L_x_2993:
[----:B------:R-:W-:Y:S05]  /*25790*/  BSYNC B0 ;  /* 0x0000000000007941 */ /* 0x000fea0003800000 */
.L_x_2992:
        /* <DEDUP_REMOVED lines=15> */
.L_x_2994:
        /* <DEDUP_REMOVED lines=40> */
.L_x_2995:
[----:B------:R-:W-:Y:S02]  /*25b10*/  IMAD.MOV.U32 R13, RZ, RZ, R5 ;  /* 0x000000ffff0d7224 */ /* 0x000fe400078e0005 */
[----:B------:R-:W-:-:S07]  /*25b20*/  IMAD.MOV.U32 R3, RZ, RZ, R14 ;  /* 0x000000ffff037224 */ /* 0x000fce00078e000e */
[----:B------:R-:W-:Y:S05]  /*25b30*/  WARPSYNC.COLLECTIVE R15, `(.L_x_2996) ;  /* 0x000000000f087348 */ /* 0x000fea0003c00000 */
[----:B------:R0:W1:Y:S02]  /*25b40*/  SHFL.IDX P6, R14, R13, R12, R11 ;  /* 0x0000000c0d0e7389 */ /* 0x00006400000c000b */
[----:B01----:R-:W-:Y:S01]  /*25b50*/  ENDCOLLECTIVE ;  /* 0x000000000000791b */ /* 0x003fe20003800000 */
.L_x_2996:
        /* <DEDUP_REMOVED lines=29> */
.L_x_2997:
[----:B------:R-:W-:Y:S02]  /*25d30*/  IMAD.MOV.U32 R13, RZ, RZ, R5 ;  /* 0x000000ffff0d7224 */ /* 0x000fe400078e0005 */
[----:B------:R-:W-:-:S07]  /*25d40*/  IMAD.MOV.U32 R7, RZ, RZ, R14 ;  /* 0x000000ffff077224 */ /* 0x000fce00078e000e */
[----:B------:R-:W-:Y:S05]  /*25d50*/  WARPSYNC.COLLECTIVE R15, `(.L_x_2998) ;  /* 0x000000000f087348 */ /* 0x000fea0003c00000 */
[----:B------:R0:W1:Y:S02]  /*25d60*/  SHFL.IDX P6, R14, R13, R12, R11 ;  /* 0x0000000c0d0e7389 */ /* 0x00006400000c000b */
[----:B01----:R-:W-:Y:S01]  /*25d70*/  ENDCOLLECTIVE ;  /* 0x000000000000791b */ /* 0x003fe20003800000 */
.L_x_2998:
        /* <DEDUP_REMOVED lines=29> */
.L_x_2999:
[----:B------:R-:W-:Y:S02]  /*25f50*/  IMAD.MOV.U32 R13, RZ, RZ, R5 ;  /* 0x000000ffff0d7224 */ /* 0x000fe400078e0005 */
[----:B------:R-:W-:-:S07]  /*25f60*/  IMAD.MOV.U32 R6, RZ, RZ, R14 ;  /* 0x000000ffff067224 */ /* 0x000fce00078e000e */
[----:B------:R-:W-:Y:S05]  /*25f70*/  WARPSYNC.COLLECTIVE R15, `(.L_x_3000) ;  /* 0x000000000f087348 */ /* 0x000fea0003c00000 */
[----:B------:R0:W1:Y:S02]  /*25f80*/  SHFL.IDX P6, R14, R13, R12, R11 ;  /* 0x0000000c0d0e7389 */ /* 0x00006400000c000b */
[----:B01----:R-:W-:Y:S01]  /*25f90*/  ENDCOLLECTIVE ;  /* 0x000000000000791b */ /* 0x003fe20003800000 */
.L_x_3000:
[----:B------:R-:W-:Y:S01]  /*25fa0*/  IMAD.MOV.U32 R2, RZ, RZ, R14 ;  /* 0x000000ffff027224 */ /* 0x000fe200078e000e */
[----:B------:R-:W-:Y:S06]  /*25fb0*/  BRA `(.L_x_3001) ;  /* 0xffffffac00d87947 */ /* 0x000fec000383ffff */
.L_x_2878:
[----:B0-----:R0:W1:Y:S02]  /*25fc0*/  SYNCS.PHASECHK.TRANS64.TRYWAIT P0, [R6+URZ+0x28c40], R20 ;  /* 0x028c4014060075a7 */ /* 0x001064000800017f */
[----:B-1----:R-:W-:Y:S05]  /*25fd0*/  @!P0 NANOSLEEP.SYNCS 0x989680 ;  /* 0x009896800000895d */ /* 0x002fea0003900000 */
[----:B------:R-:W1:Y:S02]  /*25fe0*/  @!P0 SYNCS.PHASECHK.TRANS64 P0, [R6+URZ+0x28c40], R20 ;  /* 0x028c4014060085a7 */ /* 0x000e64000800007f */
[----:B-1----:R-:W-:Y:S05]  /*25ff0*/  @!P0 BRA `(.L_x_2878) ;  /* 0xfffffffc00f08947 */ /* 0x002fea000383ffff */
[----:B------:R-:W-:Y:S05]  /*26000*/  BRA `(.L_x_3002) ;  /* 0xffffffb400687947 */ /* 0x000fea000383ffff */
.L_x_2879:
        /* <DEDUP_REMOVED lines=8> */
.L_x_3004:
[----:B------:R-:W-:Y:S05]  /*26090*/  BSYNC B1 ;  /* 0x0000000000017941 */ /* 0x000fea0003800000 */
.L_x_3003:
        /* <DEDUP_REMOVED lines=9> */
.L_x_3005:
[----:B------:R-:W-:Y:S02]  /*26130*/  IMAD.MOV.U32 R13, RZ, RZ, R25 ;  /* 0x000000ffff0d7224 */ /* 0x000fe400078e0019 */
[----:B------:R-:W-:Y:S02]  /*26140*/  IMAD.MOV.U32 R12, RZ, RZ, 0x1 ;  /* 0x00000001ff0c7424 */ /* 0x000fe400078e00ff */
[----:B------:R-:W-:-:S07]  /*26150*/  IMAD.MOV.U32 R2, RZ, RZ, R14 ;  /* 0x000000ffff027224 */ /* 0x000fce00078e000e */
[----:B------:R-:W-:Y:S05]  /*26160*/  WARPSYNC.COLLECTIVE R15, `(.L_x_3006) ;  /* 0x000000000f087348 */ /* 0x000fea0003c00000 */
[----:B------:R0:W1:Y:S02]  /*26170*/  SHFL.IDX P6, R14, R13, R12, R11 ;  /* 0x0000000c0d0e7389 */ /* 0x00006400000c000b */
[----:B01----:R-:W-:Y:S01]  /*26180*/  ENDCOLLECTIVE ;  /* 0x000000000000791b */ /* 0x003fe20003800000 */
.L_x_3006:
        /* <DEDUP_REMOVED lines=11> */
.L_x_3007:
[----:B------:R-:W-:Y:S02]  /*26240*/  IMAD.MOV.U32 R13, RZ, RZ, R25 ;  /* 0x000000ffff0d7224 */ /* 0x000fe400078e0019 */
[----:B------:R-:W-:Y:S02]  /*26250*/  IMAD.MOV.U32 R12, RZ, RZ, 0x2 ;  /* 0x00000002ff0c7424 */ /* 0x000fe400078e00ff */
[----:B------:R-:W-:-:S07]  /*26260*/  IMAD.MOV.U32 R2, RZ, RZ, R14 ;  /* 0x000000ffff027224 */ /* 0x000fce00078e000e */
[----:B------:R-:W-:Y:S05]  /*26270*/  WARPSYNC.COLLECTIVE R15, `(.L_x_3008) ;  /* 0x000000000f087348 */ /* 0x000fea0003c00000 */
[----:B------:R0:W1:Y:S02]  /*26280*/  SHFL.IDX P6, R14, R13, R12, R11 ;  /* 0x0000000c0d0e7389 */ /* 0x00006400000c000b */
[----:B01----:R-:W-:Y:S01]  /*26290*/  ENDCOLLECTIVE ;  /* 0x000000000000791b */ /* 0x003fe20003800000 */
.L_x_3008:
        /* <DEDUP_REMOVED lines=11> */
.L_x_3009:
[----:B------:R-:W-:Y:S02]  /*26350*/  IMAD.MOV.U32 R13, RZ, RZ, R25 ;  /* 0x000000ffff0d7224 */ /* 0x000fe400078e0019 */
[----:B------:R-:W-:Y:S02]  /*26360*/  IMAD.MOV.U32 R12, RZ, RZ, 0x3 ;  /* 0x00000003ff0c7424 */ /* 0x000fe400078e00ff */
[----:B------:R-:W-:-:S07]  /*26370*/  IMAD.MOV.U32 R2, RZ, RZ, R14 ;  /* 0x000000ffff027224 */ /* 0x000fce00078e000e */
[----:B------:R-:W-:Y:S05]  /*26380*/  WARPSYNC.COLLECTIVE R15, `(.L_x_3010) ;  /* 0x000000000f087348 */ /* 0x000fea0003c00000 */
[----:B------:R0:W1:Y:S02]  /*26390*/  SHFL.IDX P6, R14, R13, R12, R11 ;  /* 0x0000000c0d0e7389 */ /* 0x00006400000c000b */
[----:B01----:R-:W-:Y:S01]  /*263a0*/  ENDCOLLECTIVE ;  /* 0x000000000000791b */ /* 0x003fe20003800000 */
.L_x_3010:
        /* <DEDUP_REMOVED lines=11> */
.L_x_3011:
[----:B------:R-:W-:Y:S01]  /*26460*/  IMAD.MOV.U32 R2, RZ, RZ, R14 ;  /* 0x000000ffff027224 */ /* 0x000fe200078e000e */
[----:B------:R-:W-:Y:S06]  /*26470*/  BRA `(.L_x_3012) ;  /* 0xffffffb000f07947 */ /* 0x000fec000383ffff */
.L_x_2884:
[----:B---3--:R3:W4:Y:S02]  /*26480*/  SYNCS.PHASECHK.TRANS64.TRYWAIT P0, [R6+URZ+0x28c60], R20 ;  /* 0x028c6014060075a7 */ /* 0x008724000800017f */
[----:B----4-:R-:W-:Y:S05]  /*26490*/  @!P0 NANOSLEEP.SYNCS 0x989680 ;  /* 0x009896800000895d */ /* 0x010fea0003900000 */
[----:B------:R-:W4:Y:S02]  /*264a0*/  @!P0 SYNCS.PHASECHK.TRANS64 P0, [R6+URZ+0x28c60], R20 ;  /* 0x028c6014060085a7 */ /* 0x000f24000800007f */
[----:B----4-:R-:W-:Y:S05]  /*264b0*/  @!P0 BRA `(.L_x_2884) ;  /* 0xfffffffc00f08947 */ /* 0x010fea000383ffff */
[----:B------:R-:W-:Y:S05]  /*264c0*/  BRA `(.L_x_3013) ;  /* 0xffffffb400407947 */ /* 0x000fea000383ffff */
.L_x_2885:
        /* <DEDUP_REMOVED lines=8> */
.L_x_3015:
[----:B------:R-:W-:Y:S05]  /*26550*/  BSYNC B1 ;  /* 0x0000000000017941 */ /* 0x000fea0003800000 */
.L_x_3014:
        /* <DEDUP_REMOVED lines=13> */
.L_x_3016:
        /* <DEDUP_REMOVED lines=17> */
.L_x_3017:
        /* <DEDUP_REMOVED lines=16> */
.L_x_3018:
        /* <DEDUP_REMOVED lines=19> */
.L_x_3019:
        /* <DEDUP_REMOVED lines=14> */
.L_x_3020:
        /* <DEDUP_REMOVED lines=16> */
.L_x_3021:
        /* <DEDUP_REMOVED lines=14> */
.L_x_3022:
[----:B------:R-:W-:Y:S05]  /*26c30*/  BRA `(.L_x_3023) ;  /* 0xffffffb000a47947 */ /* 0x000fea000383ffff */
.L_x_2893:
[----:B------:R-:W-:Y:S01]  /*26c40*/  BSSY B0, `(.L_x_3024) ;  /* 0x0000008000007945 */ /* 0x000fe20003800000 */
[----:B------:R-:W-:Y:S02]  /*26c50*/  IMAD.MOV.U32 R13, RZ, RZ, R24 ;  /* 0x000000ffff0d7224 */ /* 0x000fe400078e0018 */
[----:B------:R-:W-:Y:S02]  /*26c60*/  IMAD.MOV.U32 R12, RZ, RZ, RZ ;  /* 0x000000ffff0c7224 */ /* 0x000fe400078e00ff */
[----:B------:R-:W-:Y:S02]  /*26c70*/  IMAD.MOV.U32 R11, RZ, RZ, 0x1f ;  /* 0x0000001fff0b7424 */ /* 0x000fe400078e00ff */
[----:B------:R-:W-:-:S07]  /*26c80*/  IMAD.MOV.U32 R15, RZ, RZ, -0x1 ;  /* 0xffffffffff0f7424 */ /* 0x000fce00078e00ff */
[----:B0123--:R-:W-:Y:S05]  /*26c90*/  WARPSYNC.COLLECTIVE R15, `(.L_x_3025) ;  /* 0x000000000f087348 */ /* 0x00ffea0003c00000 */
[----:B-1----:R1:W4:Y:S02]  /*26ca0*/  SHFL.IDX P6, R14, R13, R12, R11 ;  /* 0x0000000c0d0e7389 */ /* 0x00232400000c000b */
[----:B01234-:R-:W-:Y:S01]  /*26cb0*/  ENDCOLLECTIVE ;  /* 0x000000000000791b */ /* 0x01ffe20003800000 */
.L_x_3025:
[----:B------:R-:W-:Y:S05]  /*26cc0*/  BSYNC B0 ;  /* 0x0000000000007941 */ /* 0x000fea0003800000 */
.L_x_3024:
        /* <DEDUP_REMOVED lines=9> */
.L_x_3026:
[----:B------:R-:W-:Y:S02]  /*26d60*/  ULDC UR4, c[0x0][0xc3c] ;  /* 0x00030f0000047ab9 */ /* 0x000fe40000000800 */
[----:B------:R-:W-:-:S13]  /*26d70*/  ISETP.GE.OR P1, PT, R9, UR4, !P0 ;  /* 0x0000000409007c0c */ /* 0x000fda000c726670 */
[----:B------:R-:W0:Y:S08]  /*26d80*/  @!P1 LDC.64 R2, c[0x0][0xc80] ;  /* 0x00032000ff029b82 */ /* 0x000e300000000a00 */
[----:B------:R-:W1:Y:S01]  /*26d90*/  @!P1 LDC.64 R4, c[0x0][0xc78] ;  /* 0x00031e00ff049b82 */ /* 0x000e620000000a00 */
[----:B------:R-:W-:Y:S01]  /*26da0*/  CS2R R24, SRZ ;  /* 0x0000000000187805 */ /* 0x000fe2000001ff00 */
[----:B------:R-:W-:-:S02]  /*26db0*/  IMAD.MOV.U32 R11, RZ, RZ, RZ ;  /* 0x000000ffff0b7224 */ /* 0x000fc400078e00ff */
[----:B------:R-:W-:Y:S02]  /*26dc0*/  IMAD.MOV.U32 R6, RZ, RZ, R14 ;  /* 0x000000ffff067224 */ /* 0x000fe400078e000e */
[----:B0-----:R-:W-:-:S05]  /*26dd0*/  @!P1 IMAD.WIDE R2, R9, 0x4, R2 ;  /* 0x0000000409029825 */ /* 0x001fca00078e0202 */
[----:B------:R1:W2:Y:S02]  /*26de0*/  @!P1 LDG.E R7, desc[UR40][R2.64] ;  /* 0x0000002802079981 */ /* 0x0002a4000c1e1900 */
[----:B-1----:R-:W-:-:S05]  /*26df0*/  @!P1 IMAD.WIDE R2, R9, 0x4, R4 ;  /* 0x0000000409029825 */ /* 0x002fca00078e0204 */
[----:B------:R-:W3:Y:S01]  /*26e00*/  @!P1 LDG.E R4, desc[UR40][R2.64] ;  /* 0x0000002802049981 */ /* 0x000ee2000c1e1900 */
[----:B------:R-:W-:Y:S01]  /*26e10*/  IMAD.MOV.U32 R5, RZ, RZ, RZ ;  /* 0x000000ffff057224 */ /* 0x000fe200078e00ff */
        /* <DEDUP_REMOVED lines=11> */
.L_x_3027:
[----:B------:R-:W-:Y:S01]  /*26ed0*/  IMAD.MOV.U32 R12, RZ, RZ, 0x2 ;  /* 0x00000002ff0c7424 */ /* 0x000fe200078e00ff */
[----:B------:R-:W-:-:S05]  /*26ee0*/  SEL R4, R14, RZ, P1 ;  /* 0x000000ff0e047207 */ /* 0x000fca0000800000 */
[----:B------:R-:W-:-:S04]  /*26ef0*/  IMAD.IADD R4, R13, 0x1, R4 ;  /* 0x000000010d047824 */ /* 0x000fc800078e0204 */
[----:B------:R-:W-:-:S07]  /*26f00*/  IMAD.MOV.U32 R13, RZ, RZ, R4 ;  /* 0x000000ffff0d7224 */ /* 0x000fce00078e0004 */
[----:B------:R-:W-:Y:S05]  /*26f10*/  WARPSYNC.COLLECTIVE R15, `(.L_x_3028) ;  /* 0x000000000f087348 */ /* 0x000fea0003c00000 */
[----:B------:R0:W1:Y:S02]  /*26f20*/  SHFL.UP P6, R14, R13, R12, R11 ;  /* 0x0400000c0d0e7389 */ /* 0x00006400000c000b */
[----:B01----:R-:W-:Y:S01]  /*26f30*/  ENDCOLLECTIVE ;  /* 0x000000000000791b */ /* 0x003fe20003800000 */
.L_x_3028:
[----:B------:R-:W-:Y:S01]  /*26f40*/  IMAD.MOV.U32 R12, RZ, RZ, 0x4 ;  /* 0x00000004ff0c7424 */ /* 0x000fe200078e00ff */
[----:B------:R-:W-:-:S05]  /*26f50*/  SEL R3, R14, RZ, P2 ;  /* 0x000000ff0e037207 */ /* 0x000fca0001000000 */
[----:B------:R-:W-:-:S04]  /*26f60*/  IMAD.IADD R2, R4, 0x1, R3 ;  /* 0x0000000104027824 */ /* 0x000fc800078e0203 */
[----:B------:R-:W-:-:S07]  /*26f70*/  IMAD.MOV.U32 R13, RZ, RZ, R2 ;  /* 0x000000ffff0d7224 */ /* 0x000fce00078e0002 */
[----:B------:R-:W-:Y:S05]  /*26f80*/  WARPSYNC.COLLECTIVE R15, `(.L_x_3029) ;  /* 0x000000000f087348 */ /* 0x000fea0003c00000 */
[----:B------:R0:W1:Y:S02]  /*26f90*/  SHFL.UP P6, R14, R13, R12, R11 ;  /* 0x0400000c0d0e7389 */ /* 0x00006400000c000b */
[----:B01----:R-:W-:Y:S01]  /*26fa0*/  ENDCOLLECTIVE ;  /* 0x000000000000791b */ /* 0x003fe20003800000 */
.L_x_3029:
[----:B------:R-:W-:Y:S01]  /*26fb0*/  IMAD.MOV.U32 R12, RZ, RZ, 0x8 ;  /* 0x00000008ff0c7424 */ /* 0x000fe200078e00ff */
[----:B------:R-:W-:-:S05]  /*26fc0*/  SEL R3, R14, RZ, P3 ;  /* 0x000000ff0e037207 */ /* 0x000fca0001800000 */
[----:B------:R-:W-:-:S04]  /*26fd0*/  IMAD.IADD R3, R2, 0x1, R3 ;  /* 0x0000000102037824 */ /* 0x000fc800078e0203 */
[----:B------:R-:W-:-:S07]  /*26fe0*/  IMAD.MOV.U32 R13, RZ, RZ, R3 ;  /* 0x000000ffff0d7224 */ /* 0x000fce00078e0003 */
[----:B------:R-:W-:Y:S05]  /*26ff0*/  WARPSYNC.COLLECTIVE R15, `(.L_x_3030) ;  /* 0x000000000f087348 */ /* 0x000fea0003c00000 */
[----:B------:R0:W1:Y:S02]  /*27000*/  SHFL.UP P6, R14, R13, R12, R11 ;  /* 0x0400000c0d0e7389 */ /* 0x00006400000c000b */
[----:B01----:R-:W-:Y:S01]  /*27010*/  ENDCOLLECTIVE ;  /* 0x000000000000791b */ /* 0x003fe20003800000 */
.L_x_3030:
[----:B------:R-:W-:Y:S01]  /*27020*/  IMAD.MOV.U32 R12, RZ, RZ, 0x10 ;  /* 0x00000010ff0c7424 */ /* 0x000fe200078e00ff */
[----:B------:R-:W-:-:S05]  /*27030*/  SEL R4, R14, RZ, P4 ;  /* 0x000000ff0e047207 */ /* 0x000fca0002000000 */
[----:B------:R-:W-:-:S04]  /*27040*/  IMAD.IADD R4, R3, 0x1, R4 ;  /* 0x0000000103047824 */ /* 0x000fc800078e0204 */
[----:B------:R-:W-:-:S07]  /*27050*/  IMAD.MOV.U32 R13, RZ, RZ, R4 ;  /* 0x000000ffff0d7224 */ /* 0x000fce00078e0004 */
[----:B------:R-:W-:Y:S05]  /*27060*/  WARPSYNC.COLLECTIVE R15, `(.L_x_3031) ;  /* 0x000000000f087348 */ /* 0x000fea0003c00000 */
[----:B------:R0:W1:Y:S02]  /*27070*/  SHFL.UP P6, R14, R13, R12, R11 ;  /* 0x0400000c0d0e7389 */ /* 0x00006400000c000b */
[----:B01----:R-:W-:Y:S01]  /*27080*/  ENDCOLLECTIVE ;  /* 0x000000000000791b */ /* 0x003fe20003800000 */
.L_x_3031:
        /* <DEDUP_REMOVED lines=8> */
.L_x_3032:
[----:B------:R-:W-:Y:S05]  /*27110*/  BRA `(.L_x_3033) ;  /* 0xffffffb400407947 */ /* 0x000fea000383ffff */
.L_x_2896:
[----:B------:R-:W-:Y:S01]  /*27120*/  BSSY B0, `(.L_x_3034) ;  /* 0x0000007000007945 */ /* 0x000fe20003800000 */
[----:B------:R-:W-:Y:S02]  /*27130*/  IMAD.MOV.U32 R12, RZ, RZ, 0x1 ;  /* 0x00000001ff0c7424 */ /* 0x000fe400078e00ff */
[----:B------:R-:W-:Y:S02]  /*27140*/  IMAD.MOV.U32 R11, RZ, RZ, RZ ;  /* 0x000000ffff0b7224 */ /* 0x000fe400078e00ff */
[----:B------:R-:W-:-:S07]  /*27150*/  IMAD.MOV.U32 R15, RZ, RZ, -0x1 ;  /* 0xffffffffff0f7424 */ /* 0x000fce00078e00ff */
[----:B------:R-:W-:Y:S05]  /*27160*/  WARPSYNC.COLLECTIVE R15, `(.L_x_3035) ;  /* 0x000000000f087348 */ /* 0x000fea0003c00000 */
[----:B------:R0:W1:Y:S02]  /*27170*/  SHFL.UP P6, R14, R13, R12, R11 ;  /* 0x0400000c0d0e7389 */ /* 0x00006400000c000b */
[----:B01----:R-:W-:Y:S01]  /*27180*/  ENDCOLLECTIVE ;  /* 0x000000000000791b */ /* 0x003fe20003800000 */
.L_x_3035:
[----:B------:R-:W-:Y:S05]  /*27190*/  BSYNC B0 ;  /* 0x0000000000007941 */ /* 0x000fea0003800000 */
.L_x_3034:
        /* <DEDUP_REMOVED lines=8> */
.L_x_3036:
[----:B------:R-:W-:Y:S01]  /*27220*/  IMAD.MOV.U32 R12, RZ, RZ, 0x4 ;  /* 0x00000004ff0c7424 */ /* 0x000fe200078e00ff */
[----:B------:R-:W-:-:S05]  /*27230*/  SEL R2, R14, RZ, P2 ;  /* 0x000000ff0e027207 */ /* 0x000fca0001000000 */
[----:B------:R-:W-:-:S04]  /*27240*/  IMAD.IADD R2, R13, 0x1, R2 ;  /* 0x000000010d027824 */ /* 0x000fc800078e0202 */
[----:B------:R-:W-:-:S07]  /*27250*/  IMAD.MOV.U32 R13, RZ, RZ, R2 ;  /* 0x000000ffff0d7224 */ /* 0x000fce00078e0002 */
[----:B------:R-:W-:Y:S05]  /*27260*/  WARPSYNC.COLLECTIVE R15, `(.L_x_3037) ;  /* 0x000000000f087348 */ /* 0x000fea0003c00000 */
[----:B------:R0:W1:Y:S02]  /*27270*/  SHFL.UP P6, R14, R13, R12, R11 ;  /* 0x0400000c0d0e7389 */ /* 0x00006400000c000b */
[----:B01----:R-:W-:Y:S01]  /*27280*/  ENDCOLLECTIVE ;  /* 0x000000000000791b */ /* 0x003fe20003800000 */
.L_x_3037:
[----:B------:R-:W-:Y:S01]  /*27290*/  IMAD.MOV.U32 R12, RZ, RZ, 0x8 ;  /* 0x00000008ff0c7424 */ /* 0x000fe200078e00ff */
[----:B------:R-:W-:-:S05]  /*272a0*/  SEL R3, R14, RZ, P3 ;  /* 0x000000ff0e037207 */ /* 0x000fca0001800000 */
[----:B------:R-:W-:-:S04]  /*272b0*/  IMAD.IADD R3, R2, 0x1, R3 ;  /* 0x0000000102037824 */ /* 0x000fc800078e0203 */
[----:B------:R-:W-:-:S07]  /*272c0*/  IMAD.MOV.U32 R13, RZ, RZ, R3 ;  /* 0x000000ffff0d7224 */ /* 0x000fce00078e0003 */
[----:B------:R-:W-:Y:S05]  /*272d0*/  WARPSYNC.COLLECTIVE R15, `(.L_x_3038) ;  /* 0x000000000f087348 */ /* 0x000fea0003c00000 */
[----:B------:R0:W1:Y:S02]  /*272e0*/  SHFL.UP P6, R14, R13, R12, R11 ;  /* 0x0400000c0d0e7389 */ /* 0x00006400000c000b */
[----:B01----:R-:W-:Y:S01]  /*272f0*/  ENDCOLLECTIVE ;  /* 0x000000000000791b */ /* 0x003fe20003800000 */
.L_x_3038:
[----:B------:R-:W-:Y:S01]  /*27300*/  IMAD.MOV.U32 R12, RZ, RZ, 0x10 ;  /* 0x00000010ff0c7424 */ /* 0x000fe200078e00ff */
[----:B------:R-:W-:-:S05]  /*27310*/  SEL R4, R14, RZ, P4 ;  /* 0x000000ff0e047207 */ /* 0x000fca0002000000 */
[----:B------:R-:W-:-:S04]  /*27320*/  IMAD.IADD R4, R3, 0x1, R4 ;  /* 0x0000000103047824 */ /* 0x000fc800078e0204 */
[----:B------:R-:W-:-:S07]  /*27330*/  IMAD.MOV.U32 R13, RZ, RZ, R4 ;  /* 0x000000ffff0d7224 */ /* 0x000fce00078e0004 */
[----:B------:R-:W-:Y:S05]  /*27340*/  WARPSYNC.COLLECTIVE R15, `(.L_x_3039) ;  /* 0x000000000f087348 */ /* 0x000fea0003c00000 */
[----:B------:R0:W1:Y:S02]  /*27350*/  SHFL.UP P6, R14, R13, R12, R11 ;  /* 0x0400000c0d0e7389 */ /* 0x00006400000c000b */
[----:B01----:R-:W-:Y:S01]  /*27360*/  ENDCOLLECTIVE ;  /* 0x000000000000791b */ /* 0x003fe20003800000 */
.L_x_3039:
        /* <DEDUP_REMOVED lines=8> */
.L_x_3040:
[----:B------:R-:W-:Y:S05]  /*273f0*/  BRA `(.L_x_3041) ;  /* 0xffffffb4002c7947 */ /* 0x000fea000383ffff */
.L_x_2898:
[----:B------:R-:W-:Y:S01]  /*27400*/  BSSY B0, `(.L_x_3042) ;  /* 0x0000006000007945 */ /* 0x000fe20003800000 */
[----:B------:R-:W-:Y:S01]  /*27410*/  PLOP3.LUT P6, PT, P6, PT, PT, 0x8, 0x0 ;  /* 0x000000000000781c */ /* 0x000fe200037ce170 */
[----:B------:R-:W-:-:S12]  /*27420*/  IMAD.MOV.U32 R15, RZ, RZ, -0x1 ;  /* 0xffffffffff0f7424 */ /* 0x000fd800078e00ff */
[----:B0-----:R-:W-:Y:S05]  /*27430*/  WARPSYNC.COLLECTIVE R15, `(.L_x_3043) ;  /* 0x000000000f087348 */ /* 0x001fea0003c00000 */
[----:B------:R-:W-:Y:S01]  /*27440*/  VOTE.ANY R14, PT, P6 ;  /* 0x00000000000e7806 */ /* 0x000fe200030e0100 */
[----:B0-----:R-:W-:Y:S06]  /*27450*/  ENDCOLLECTIVE ;  /* 0x000000000000791b */ /* 0x001fec0003800000 */
.L_x_3043:
[----:B------:R-:W-:Y:S05]  /*27460*/  BSYNC B0 ;  /* 0x0000000000007941 */ /* 0x000fea0003800000 */
.L_x_3042:
[----:B------:R-:W-:Y:S02]  /*27470*/  IMAD.MOV.U32 R3, RZ, RZ, R14 ;  /* 0x000000ffff037224 */ /* 0x000fe400078e000e */
[----:B------:R-:W-:Y:S02]  /*27480*/  IMAD.MOV.U32 R13, RZ, RZ, R25 ;  /* 0x000000ffff0d7224 */ /* 0x000fe400078e0019 */
[----:B------:R-:W0:Y:S01]  /*27490*/  POPC R7, R3 ;  /* 0x0000000300077309 */ /* 0x000e220000000000 */
[----:B------:R-:W-:Y:S02]  /*274a0*/  IMAD.MOV.U32 R11, RZ, RZ, 0x1f ;  /* 0x0000001fff0b7424 */ /* 0x000fe400078e00ff */
[----:B------:R-:W-:Y:S02]  /*274b0*/  IMAD.MOV.U32 R15, RZ, RZ, -0x1 ;  /* 0xffffffffff0f7424 */ /* 0x000fe400078e00ff */
[----:B0-----:R-:W-:Y:S02]  /*274c0*/  IMAD.MOV.U32 R12, RZ, RZ, R7 ;  /* 0x000000ffff0c7224 */ /* 0x001fe400078e0007 */
[----:B------:R-:W-:-:S07]  /*274d0*/  IMAD.IADD R27, R7, 0x1, R27 ;  /* 0x00000001071b7824 */ /* 0x000fce00078e021b */
[----:B------:R-:W-:Y:S05]  /*274e0*/  WARPSYNC.COLLECTIVE R15, `(.L_x_3044) ;  /* 0x000000000f087348 */ /* 0x000fea0003c00000 */
[----:B------:R0:W1:Y:S02]  /*274f0*/  SHFL.IDX P6, R14, R13, R12, R11 ;  /* 0x0000000c0d0e7389 */ /* 0x00006400000c000b */
[----:B01----:R-:W-:Y:S01]  /*27500*/  ENDCOLLECTIVE ;  /* 0x000000000000791b */ /* 0x003fe20003800000 */
.L_x_3044:
[----:B------:R-:W-:Y:S02]  /*27510*/  IMAD.MOV.U32 R13, RZ, RZ, R5 ;  /* 0x000000ffff0d7224 */ /* 0x000fe400078e0005 */
[----:B------:R-:W-:-:S07]  /*27520*/  IMAD.MOV.U32 R25, RZ, RZ, R14 ;  /* 0x000000ffff197224 */ /* 0x000fce00078e000e */
[----:B------:R-:W-:Y:S05]  /*27530*/  WARPSYNC.COLLECTIVE R15, `(.L_x_3045) ;  /* 0x000000000f087348 */ /* 0x000fea0003c00000 */
[----:B------:R0:W1:Y:S02]  /*27540*/  SHFL.IDX P6, R14, R13, R12, R11 ;  /* 0x0000000c0d0e7389 */ /* 0x00006400000c000b */
[----:B01----:R-:W-:Y:S01]  /*27550*/  ENDCOLLECTIVE ;  /* 0x000000000000791b */ /* 0x003fe20003800000 */
.L_x_3045:
[----:B------:R-:W-:Y:S01]  /*27560*/  IMAD.MOV.U32 R5, RZ, RZ, R14 ;  /* 0x000000ffff057224 */ /* 0x000fe200078e000e */
[----:B------:R-:W-:Y:S06]  /*27570*/  BRA `(.L_x_3046) ;  /* 0xffffffb4000c7947 */ /* 0x000fec000383ffff */
.L_x_2900:
[----:B------:R-:W-:Y:S01]  /*27580*/  BSSY B0, `(.L_x_3047) ;  /* 0x0000007000007945 */ /* 0x000fe20003800000 */
[----:B------:R-:W-:Y:S02]  /*27590*/  IMAD.MOV.U32 R13, RZ, RZ, R2 ;  /* 0x000000ffff0d7224 */ /* 0x000fe400078e0002 */
[----:B------:R-:W-:Y:S02]  /*275a0*/  IMAD.MOV.U32 R11, RZ, RZ, 0x1f ;  /* 0x0000001fff0b7424 */ /* 0x000fe400078e00ff */
[----:B------:R-:W-:-:S07]  /*275b0*/  IMAD.MOV.U32 R15, RZ, RZ, -0x1 ;  /* 0xffffffffff0f7424 */ /* 0x000fce00078e00ff */
[----:B0123--:R-:W-:Y:S05]  /*275c0*/  WARPSYNC.COLLECTIVE R15, `(.L_x_3048) ;  /* 0x000000000f087348 */ /* 0x00ffea0003c00000 */
[----:B------:R4:W0:Y:S02]  /*275d0*/  SHFL.IDX P6, R14, R13, R12, R11 ;  /* 0x0000000c0d0e7389 */ /* 0x00082400000c000b */
[----:B01234-:R-:W-:Y:S01]  /*275e0*/  ENDCOLLECTIVE ;  /* 0x000000000000791b */ /* 0x01ffe20003800000 */
.L_x_3048:
[----:B------:R-:W-:Y:S05]  /*275f0*/  BSYNC B0 ;  /* 0x0000000000007941 */ /* 0x000fea0003800000 */
.L_x_3047:
[----:B------:R-:W-:Y:S01]  /*27600*/  IMAD.MOV.U32 R24, RZ, RZ, R14 ;  /* 0x000000ffff187224 */ /* 0x000fe200078e000e */
[----:B------:R-:W-:Y:S06]  /*27610*/  BRA `(.L_x_2899) ;  /* 0xffffffb000fc7947 */ /* 0x000fec000383ffff */
.L_x_2906:
[----:B0-----:R0:W1:Y:S02]  /*27620*/  SYNCS.PHASECHK.TRANS64.TRYWAIT P0, [R7+URZ+0x28c20], R0 ;  /* 0x028c2000070075a7 */ /* 0x001064000800017f */
[----:B-1----:R-:W-:Y:S05]  /*27630*/  @!P0 NANOSLEEP.SYNCS 0x989680 ;  /* 0x009896800000895d */ /* 0x002fea0003900000 */
[----:B------:R-:W1:Y:S02]  /*27640*/  @!P0 SYNCS.PHASECHK.TRANS64 P0, [R7+URZ+0x28c20], R0 ;  /* 0x028c2000070085a7 */ /* 0x000e64000800007f */
[----:B-1----:R-:W-:Y:S05]  /*27650*/  @!P0 BRA `(.L_x_2906) ;  /* 0xfffffffc00f08947 */ /* 0x002fea000383ffff */
[----:B------:R-:W-:Y:S05]  /*27660*/  BRA `(.L_x_3049) ;  /* 0xffffffbc00547947 */ /* 0x000fea000383ffff */
.L_x_2907:
        /* <DEDUP_REMOVED lines=11> */
.L_x_3051:
[----:B------:R-:W-:Y:S05]  /*27720*/  BSYNC B0 ;  /* 0x0000000000007941 */ /* 0x000fea0003800000 */
.L_x_3050:
[----:B------:R-:W-:Y:S05]  /*27730*/  BRA `(.L_x_3052) ;  /* 0xffffffbc003c7947 */ /* 0x000fea000383ffff */
.L_x_2908:
[----:B------:R-:W-:Y:S01]  /*27740*/  BSSY B0, `(.L_x_3053) ;  /* 0x0000006000007945 */ /* 0x000fe20003800000 */
[----:B------:R-:W-:-:S07]  /*27750*/  IMAD.MOV.U32 R15, RZ, RZ, -0x1 ;  /* 0xffffffffff0f7424 */ /* 0x000fce00078e00ff */
[----:B0-234-:R-:W-:Y:S05]  /*27760*/  WARPSYNC.COLLECTIVE R15, `(.L_x_3054) ;  /* 0x000000000f0c7348 */ /* 0x01dfea0003c00000 */
[----:B------:R-:W-:Y:S02]  /*27770*/  ELECT P6, UR62, PT ;  /* 0x00000000003e782f */ /* 0x000fe400038c0000 */
[----:B------:R-:W-:Y:S01]  /*27780*/  MOV R14, UR62 ;  /* 0x0000003e000e7c02 */ /* 0x000fe20008000f00 */
[----:B0-234-:R-:W-:Y:S10]  /*27790*/  ENDCOLLECTIVE ;  /* 0x000000000000791b */ /* 0x01dff40003800000 */
.L_x_3054:
[----:B------:R-:W-:Y:S05]  /*277a0*/  BSYNC B0 ;  /* 0x0000000000007941 */ /* 0x000fea0003800000 */
.L_x_3053:
[----:B------:R-:W-:Y:S05]  /*277b0*/  BRA `(.L_x_3055) ;  /* 0xffffffbc00307947 */ /* 0x000fea000383ffff */
.L_x_2910:
[----:B0-----:R0:W1:Y:S02]  /*277c0*/  SYNCS.PHASECHK.TRANS64.TRYWAIT P1, [R5+URZ+0x28c40], R0 ;  /* 0x028c4000050075a7 */ /* 0x001064000802017f */
[----:B-1----:R-:W-:Y:S05]  /*277d0*/  @!P1 NANOSLEEP.SYNCS 0x989680 ;  /* 0x009896800000995d */ /* 0x002fea0003900000 */
[----:B------:R-:W1:Y:S02]  /*277e0*/  @!P1 SYNCS.PHASECHK.TRANS64 P1, [R5+URZ+0x28c40], R0 ;  /* 0x028c4000050095a7 */ /* 0x000e64000802007f */
[----:B-1----:R-:W-:Y:S05]  /*277f0*/  @!P1 BRA `(.L_x_2910) ;  /* 0xfffffffc00f09947 */ /* 0x002fea000383ffff */
[----:B------:R-:W-:Y:S05]  /*27800*/  BRA `(.L_x_3056) ;  /* 0xffffffbc00507947 */ /* 0x000fea000383ffff */
.L_x_2912:
[----:B-1----:R1:W0:Y:S02]  /*27810*/  SYNCS.PHASECHK.TRANS64.TRYWAIT P1, [R3+URZ+0x28c40], R2 ;  /* 0x028c4002030075a7 */ /* 0x002224000802017f */
[----:B0-----:R-:W-:Y:S05]  /*27820*/  @!P1 NANOSLEEP.SYNCS 0x989680 ;  /* 0x009896800000995d */ /* 0x001fea0003900000 */
[----:B------:R-:W0:Y:S02]  /*27830*/  @!P1 SYNCS.PHASECHK.TRANS64 P1, [R3+URZ+0x28c40], R2 ;  /* 0x028c4002030095a7 */ /* 0x000e24000802007f */
[----:B0-----:R-:W-:Y:S05]  /*27840*/  @!P1 BRA `(.L_x_2912) ;  /* 0xfffffffc00f09947 */ /* 0x001fea000383ffff */
[----:B------:R-:W-:Y:S05]  /*27850*/  BRA `(.L_x_3057) ;  /* 0xffffffbc005c7947 */ /* 0x000fea000383ffff */
.L_x_2914:
[----:B------:R0:W0:Y:S02]  /*27860*/  SYNCS.PHASECHK.TRANS64.TRYWAIT P1, [R5+URZ+0x28c60], R0 ;  /* 0x028c6000050075a7 */ /* 0x000024000802017f */
[----:B0-----:R-:W-:Y:S05]  /*27870*/  @!P1 NANOSLEEP.SYNCS 0x989680 ;  /* 0x009896800000995d */ /* 0x001fea0003900000 */
[----:B------:R-:W0:Y:S02]  /*27880*/  @!P1 SYNCS.PHASECHK.TRANS64 P1, [R5+URZ+0x28c60], R0 ;  /* 0x028c6000050095a7 */ /* 0x000e24000802007f */
[----:B0-----:R-:W-:Y:S05]  /*27890*/  @!P1 BRA `(.L_x_2914) ;  /* 0xfffffffc00f09947 */ /* 0x001fea000383ffff */
[----:B------:R-:W-:Y:S05]  /*278a0*/  BRA `(.L_x_3058) ;  /* 0xffffffbc00587947 */ /* 0x000fea000383ffff */
.L_x_3059:
        /* <DEDUP_REMOVED lines=13> */
.L_x_5837:


//--------------------- .text._ZN7cutlass13device_kernelIN5flash11enable_sm90INS1_16FlashAttnFwdSm90INS1_25CollectiveMainloopFwdSm90ILi2EN4cute5tupleIJNS5_1CILi1EEES8_S8_EEENS6_IJNS7_ILi64EEESA_SA_EEELi512ENS_10bfloat16_tEfNS_4arch4Sm90ELb0ELb1ELb1ELb1ELb1ELb0ELb1ELb0ELb0ELb1ELb1ELb0EEENS1_21CollectiveEpilogueFwdINS6_IJSA_NS7_ILi512EEESA_EEES9_SC_SE_Li256ELb1ELb1ELb1ELb0EEENS1_36VarlenDynamicPersistentTileSchedulerILi64ELi64ELi256ELi128ELb1ELb1ELb1ELb1ELb0ELb1EEEEEEEEEvNT_6ParamsE --------------------------
	.section	.text._ZN7cutlass13device_kernelIN5flash11enable_sm90INS1_16FlashAttnFwdSm90INS1_25CollectiveMainloopFwdSm90ILi2EN4cute5tupleIJNS5_1CILi1EEES8_S8_EEENS6_IJNS7_ILi64EEESA_SA_EEELi512ENS_10bfloat16_tEfNS_4arch4Sm90ELb0ELb1ELb1ELb1ELb1ELb0ELb1ELb0ELb0ELb1ELb1ELb0EEENS1_21CollectiveEpilogueFwdINS6_IJSA_NS7_ILi512EEESA_EEES9_SC_SE_Li256ELb1ELb1ELb1ELb0EEENS1_36VarlenDynamicPersistentTileSchedulerILi64ELi64ELi256ELi128ELb1ELb1ELb1ELb1ELb0ELb1EEEEEEEEEvNT_6ParamsE,"ax",@progbits
	.align	128
.text._ZN7cutlass13device_kernelIN5flash11enable_sm90INS1_16FlashAttnFwdSm90INS1_25CollectiveMainloopFwdSm90ILi2EN4cute5tupleIJNS5_1CILi1EEES8_S8_EEENS6_IJNS7_ILi64EEESA_SA_EEELi512ENS_10bfloat16_tEfNS_4arch4Sm90ELb0ELb1ELb1ELb1ELb1ELb0ELb1ELb0ELb0ELb1ELb1ELb0EEENS1_21CollectiveEpilogueFwdINS6_IJSA_NS7_ILi512EEESA_EEES9_SC_SE_Li256ELb1ELb1ELb1ELb0EEENS1_36VarlenDynamicPersistentTileSchedulerILi64ELi64ELi256ELi128ELb1ELb1ELb1ELb1ELb0ELb1EEEEEEEEEvNT_6ParamsE:
        .type           _ZN7cutlass13device_kernelIN5flash11enable_sm90INS1_16FlashAttnFwdSm90INS1_25CollectiveMainloopFwdSm90ILi2EN4cute5tupleIJNS5_1CILi1EEES8_S8_EEENS6_IJNS7_ILi64EEESA_SA_EEELi512ENS_10bfloat16_tEfNS_4arch4Sm90ELb0ELb1ELb1ELb1ELb1ELb0ELb1ELb0ELb0ELb1ELb1ELb0EEENS1_21CollectiveEpilogueFwdINS6_IJSA_NS7_ILi512EEESA_EEES9_SC_SE_Li256ELb1ELb1ELb1ELb0EEENS1_36VarlenDynamicPersistentTileSchedulerILi64ELi64ELi256ELi128ELb1ELb1ELb1ELb1ELb0ELb1EEEEEEEEEvNT_6ParamsE,@function
        .size           _ZN7cutlass13device_kernelIN5flash11enable_sm90INS1_16FlashAttnFwdSm90INS1_25CollectiveMainloopFwdSm90ILi2EN4cute5tupleIJNS5_1CILi1EEES8_S8_EEENS6_IJNS7_ILi64EEESA_SA_EEELi512ENS_10bfloat16_tEfNS_4arch4Sm90ELb0ELb1ELb1ELb1ELb1ELb0ELb1ELb0ELb0ELb1ELb1ELb0EEENS1_21CollectiveEpilogueFwdINS6_IJSA_NS7_ILi512EEESA_EEES9_SC_SE_Li256ELb1ELb1ELb1ELb0EEENS1_36VarlenDynamicPersistentTileSchedulerILi64ELi64ELi256ELi128ELb1ELb1ELb1ELb1ELb0ELb1EEEEEEEEEvNT_6ParamsE,(.L_x_5838 - _ZN7cutlass13device_kernelIN5flash11enable_sm90INS1_16FlashAttnFwdSm90INS1_25CollectiveMainloopFwdSm90ILi2EN4cute5tupleIJNS5_1CILi1EEES8_S8_EEENS6_IJNS7_ILi64EEESA_SA_EEELi512ENS_10bfloat16_tEfNS_4arch4Sm90ELb0ELb1ELb1ELb1ELb1ELb0ELb1ELb0ELb0ELb1ELb1ELb0EEENS1_21CollectiveEpilogueFwdINS6_IJSA_NS7_ILi512EEESA_EEES9_SC_SE_Li256ELb1ELb1ELb1ELb0EEENS1_36VarlenDynamicPersistentTileSchedulerILi64ELi64ELi256ELi128ELb1ELb1ELb1ELb1ELb0ELb1EEEEEEEEEvNT_6ParamsE)
        .other          _ZN7cutlass13device_kernelIN5flash11enable_sm90INS1_16FlashAttnFwdSm90INS1_25CollectiveMainloopFwdSm90ILi2EN4cute5tupleIJNS5_1CILi1EEES8_S8_EEENS6_IJNS7_ILi64EEESA_SA_EEELi512ENS_10bfloat16_tEfNS_4arch4Sm90ELb0ELb1ELb1ELb1ELb1ELb0ELb1ELb0ELb0ELb1ELb1ELb0EEENS1_21CollectiveEpilogueFwdINS6_IJSA_NS7_ILi512EEESA_EEES9_SC_SE_Li256ELb1ELb1ELb1ELb0EEENS1_36VarlenDynamicPersistentTileSchedulerILi64ELi64ELi256ELi128ELb1ELb1ELb1ELb1ELb0ELb1EEEEEEEEEvNT_6ParamsE,@"STO_CUDA_ENTRY STV_DEFAULT"
_ZN7cutlass13device_kernelIN5flash11enable_sm90INS1_16FlashAttnFwdSm90INS1_25CollectiveMainloopFwdSm90ILi2EN4cute5tupleIJNS5_1CILi1EEES8_S8_EEENS6_IJNS7_ILi64EEESA_SA_EEELi512ENS_10bfloat16_tEfNS_4arch4Sm90ELb0ELb1ELb1ELb1ELb1ELb0ELb1ELb0ELb0ELb1ELb1ELb0EEENS1_21CollectiveEpilogueFwdINS6_IJSA_NS7_ILi512EEESA_EEES9_SC_SE_Li256ELb1ELb1ELb1ELb0EEENS1_36VarlenDynamicPersistentTileSchedulerILi64ELi64ELi256ELi128ELb1ELb1ELb1ELb1ELb0ELb1EEEEEEEEEvNT_6ParamsE:
        /* <DEDUP_REMOVED lines=43> */
.L_x_3060:
        /* <DEDUP_REMOVED lines=22> */
.L_x_3061:
        /* <DEDUP_REMOVED lines=18> */
.L_x_3062:
        /* <DEDUP_REMOVED lines=22> */
.L_x_3063:
        /* <DEDUP_REMOVED lines=23> */
.L_x_3064:
[----:B------:R-:W-:Y:S01]  /*0800*/  UISETP.NE.AND UP0, UPT, UR58, URZ, UPT ;  /* 0x0000003f3a00728c */ /* 0x000fe2000bf05270 */
[----:B------:R-:W-:Y:S01]  /*0810*/  NOP ;  /* 0x0000000000007918 */ /* 0x000fe20000000000 */
[----:B0-----:R-:W-:Y:S01]  /*0820*/  ULDC UR5, c[0x0][0x20] ;  /* 0x0000080000057ab9 */ /* 0x001fe20000000800 */
[----:B------:R-:W-:Y:S01]  /*0830*/  UMOV UR4, 0x1 ;  /* 0x0000000100047882 */ /* 0x000fe20000000000 */
[----:B-1234-:R-:W-:Y:S01]  /*0840*/  BAR.SYNC.DEFER_BLOCKING 0x0 ;  /* 0x0000000000007b1d */ /* 0x01efe20000010000 */
[----:B------:R-:W-:Y:S01]  /*0850*/  IADD3 R2, P0, R1, UR5, RZ ;  /* 0x0000000501027c10 */ /* 0x000fe2000ff1e0ff */
[----:B------:R-:W-:Y:S01]  /*0860*/  USEL UR5, UR4, 0x2, !UP0 ;  /* 0x0000000204057887 */ /* 0x000fe2000c000000 */
[----:B------:R-:W-:-:S03]  /*0870*/  PLOP3.LUT P1, PT, PT, PT, UP0, 0x40, 0x0 ;  /* 0x000000000000781c */ /* 0x000fc60003f2e808 */
[----:B------:R-:W-:Y:S01]  /*0880*/  ULDC UR4, c[0x0][0x24] ;  /* 0x0000090000047ab9 */ /* 0x000fe20000000800 */
[----:B------:R-:W-:Y:S01]  /*0890*/  ULDC.64 UR36, c[0x0][0x208] ;  /* 0x0000820000247ab9 */ /* 0x000fe20000000a00 */
[----:B------:R-:W-:Y:S02]  /*08a0*/  IMAD.U32 R3, RZ, RZ, UR5 ;  /* 0x00000005ff037e24 */ /* 0x000fe4000f8e00ff */
[----:B------:R-:W-:-:S03]  /*08b0*/  IMAD.X R18, RZ, RZ, UR4, P0 ;  /* 0x00000004ff127e24 */ /* 0x000fc600080e06ff */
[----:B------:R0:W-:Y:S03]  /*08c0*/  STL [R1+0x454], R3 ;  /* 0x0004540301007387 */ /* 0x0001e60000100800 */
[----:B------:R-:W-:Y:S05]  /*08d0*/  @P1 BRA `(.L_x_3065) ;  /* 0x0000027000d81947 */ /* 0x000fea0003800000 */
.L_x_3066:
[----:B------:R-:W-:-:S08]  /*08e0*/  NOP ;  /* 0x0000000000007918 */ /* 0x000fd00000000000 */
[----:B------:R-:W1:Y:S02]  /*08f0*/  USETMAXREG.TRY_ALLOC.CTAPOOL UP0, 0xe8 ;  /* 0x000000e8000079c8 */ /* 0x000e640008000600 */
[----:B-1----:R-:W-:-:S13]  /*0900*/  PLOP3.LUT P0, PT, PT, PT, UP0, 0x80, 0x0 ;  /* 0x000000000000781c */ /* 0x002fda0003f0f008 */
[----:B------:R-:W-:Y:S05]  /*0910*/  @!P0 BRA `(.L_x_3066) ;  /* 0xfffffffc00f08947 */ /* 0x000fea000383ffff */
[----:B0-----:R-:W0:Y:S01]  /*0920*/  S2R R3, SR_TID.X ;  /* 0x0000000000037919 */ /* 0x001e220000002100 */
[----:B------:R-:W1:Y:S01]  /*0930*/  S2UR UR21, SR_CgaCtaId ;  /* 0x00000000001579c3 */ /* 0x000e620000008800 */
[----:B------:R-:W-:Y:S01]  /*0940*/  UMOV UR44, 0x400 ;  /* 0x00000400002c7882 */ /* 0x000fe20000000000 */
[----:B------:R-:W-:Y:S01]  /*0950*/  ULDC UR4, c[0x0][0xd3c] ;  /* 0x00034f0000047ab9 */ /* 0x000fe20000000800 */
[----:B------:R-:W-:Y:S04]  /*0960*/  STL.64 [R1+0x1c8], RZ ;  /* 0x0001c8ff01007387 */ /* 0x000fe80000100a00 */
[----:B------:R-:W-:Y:S04]  /*0970*/  STL [R1+0x1d0], RZ ;  /* 0x0001d0ff01007387 */ /* 0x000fe80000100800 */
[----:B------:R-:W-:Y:S01]  /*0980*/  STL [R1+0x1d4], RZ ;  /* 0x0001d4ff01007387 */ /* 0x000fe20000100800 */
[----:B-1----:R-:W-:Y:S01]  /*0990*/  ULEA UR44, UR21, UR44, 0x18 ;  /* 0x0000002c152c7291 */ /* 0x002fe2000f8ec03f */
[----:B0-----:R-:W-:-:S04]  /*09a0*/  LOP3.LUT R0, R3, 0xffffff80, RZ, 0xc0, !PT ;  /* 0xffffff8003007812 */ /* 0x001fc800078ec0ff */
[----:B------:R-:W-:-:S13]  /*09b0*/  ISETP.NE.AND P0, PT, R0, 0x80, PT ;  /* 0x000000800000780c */ /* 0x000fda0003f05270 */
[----:B------:R-:W-:Y:S06]  /*09c0*/  @!P0 BAR.ARV 0x8, 0x100 ;  /* 0x0204000000008b1d */ /* 0x000fec0000002000 */
[----:B------:R-:W-:-:S13]  /*09d0*/  ISETP.GE.U32.AND P0, PT, R3, 0x100, PT ;  /* 0x000001000300780c */ /* 0x000fda0003f06070 */
        /* <DEDUP_REMOVED lines=8> */
[----:B------:R-:W0:Y:S01]  /*0a60*/  S2UR UR4, SR_SWINHI ;  /* 0x00000000000479c3 */ /* 0x000e220000002f00 */
[----:B------:R-:W-:Y:S02]  /*0a70*/  R2UR UR7, R6 ;  /* 0x00000000060772ca */ /* 0x000fe400000e0000 */
[----:B------:R-:W-:Y:S02]  /*0a80*/  SHF.R.S32.HI R3, RZ, 0x1f, R0 ;  /* 0x0000001fff037819 */ /* 0x000fe40000011400 */
[----:B------:R-:W-:Y:S02]  /*0a90*/  R2UR UR5, R5 ;  /* 0x00000000050572ca */ /* 0x000fe400000e0000 */
[CC--:B------:R-:W-:Y:S02]  /*0aa0*/  LEA.HI R7, R3.reuse, R0.reuse, RZ, 0x7 ;  /* 0x0000000003077211 */ /* 0x0c0fe400078f38ff */
[----:B------:R-:W-:-:S02]  /*0ab0*/  LEA.HI R4, R3, R0, RZ, 0x4 ;  /* 0x0000000003047211 */ /* 0x000fc400078f20ff */
[CC--:B------:R-:W-:Y:S02]  /*0ac0*/  LEA.HI R207, R3.reuse, R0.reuse, RZ, 0x3 ;  /* 0x0000000003cf7211 */ /* 0x0c0fe400078f18ff */
[-C--:B------:R-:W-:Y:S02]  /*0ad0*/  LEA.HI R6, R3, R0.reuse, RZ, 0x2 ;  /* 0x0000000003067211 */ /* 0x080fe400078f10ff */
[----:B------:R-:W-:Y:S02]  /*0ae0*/  LOP3.LUT R9, R7, 0xffffff80, RZ, 0xc0, !PT ;  /* 0xffffff8007097812 */ /* 0x000fe400078ec0ff */
[----:B------:R-:W-:Y:S02]  /*0af0*/  LEA.HI R5, R3, R0, RZ, 0x5 ;  /* 0x0000000003057211 */ /* 0x000fe400078f28ff */
[----:B------:R-:W-:Y:S01]  /*0b00*/  LOP3.LUT R3, R4, 0xfffffff0, RZ, 0xc0, !PT ;  /* 0xfffffff004037812 */ /* 0x000fe200078ec0ff */
[----:B------:R-:W-:Y:S01]  /*0b10*/  IMAD.IADD R9, R0, 0x1, -R9 ;  /* 0x0000000100097824 */ /* 0x000fe200078e0a09 */
[----:B------:R-:W-:-:S02]  /*0b20*/  LOP3.LUT R157, R207, 0xfffffff8, RZ, 0xc0, !PT ;  /* 0xfffffff8cf9d7812 */ /* 0x000fc400078ec0ff */
[----:B------:R-:W-:Y:S01]  /*0b30*/  LOP3.LUT R11, R6, 0xfffffffc, RZ, 0xc0, !PT ;  /* 0xfffffffc060b7812 */ /* 0x000fe200078ec0ff */
[C---:B------:R-:W-:Y:S01]  /*0b40*/  IMAD.IADD R12, R0.reuse, 0x1, -R3 ;  /* 0x00000001000c7824 */ /* 0x040fe200078e0a03 */
[----:B------:R-:W-:Y:S01]  /*0b50*/  SHF.R.S32.HI R208, RZ, 0x7, R7 ;  /* 0x00000007ffd07819 */ /* 0x000fe20000011407 */
[C---:B------:R-:W-:Y:S01]  /*0b60*/  IMAD.IADD R157, R0.reuse, 0x1, -R157 ;  /* 0x00000001009d7824 */ /* 0x040fe200078e0a9d */
[----:B------:R-:W-:Y:S01]  /*0b70*/  SHF.R.S32.HI R13, RZ, 0x5, R5 ;  /* 0x00000005ff0d7819 */ /* 0x000fe20000011405 */
[----:B------:R-:W-:Y:S01]  /*0b80*/  IMAD.IADD R10, R0, 0x1, -R11 ;  /* 0x00000001000a7824 */ /* 0x000fe200078e0a0b */
[----:B------:R-:W-:Y:S01]  /*0b90*/  SHF.R.S32.HI R0, RZ, 0x1f, R9 ;  /* 0x0000001fff007819 */ /* 0x000fe20000011409 */
[----:B------:R-:W-:Y:S01]  /*0ba0*/  UMOV UR38, UR44 ;  /* 0x0000002c00267c82 */ /* 0x000fe20008000000 */
[----:B0-----:R-:W-:Y:S01]  /*0bb0*/  UMOV UR39, UR4 ;  /* 0x0000000400277c82 */ /* 0x001fe20008000000 */
[----:B------:R-:W-:Y:S01]  /*0bc0*/  SHF.R.S32.HI R5, RZ, 0x1f, R5 ;  /* 0x0000001fff057819 */ /* 0x000fe20000011405 */
[----:B------:R-:W-:Y:S01]  /*0bd0*/  IMAD.SHL.U32 R19, R157, 0x8, RZ ;  /* 0x000000089d137824 */ /* 0x000fe200078e00ff */
[----:B------:R-:W-:Y:S01]  /*0be0*/  LEA.HI R6, R0, R9, RZ, 0x2 ;  /* 0x0000000900067211 */ /* 0x000fe200078f10ff */
[----:B------:R-:W-:Y:S01]  /*0bf0*/  IMAD.U32 R14, RZ, RZ, UR38 ;  /* 0x00000026ff0e7e24 */ /* 0x000fe2000f8e00ff */
[----:B------:R-:W-:Y:S01]  /*0c00*/  LEA.HI R7, R7, R208, RZ, 0x1 ;  /* 0x000000d007077211 */ /* 0x000fe200078f08ff */
[----:B------:R-:W-:Y:S01]  /*0c10*/  IMAD.U32 R15, RZ, RZ, UR39 ;  /* 0x00000027ff0f7e24 */ /* 0x000fe2000f8e00ff */
[----:B------:R-:W-:Y:S01]  /*0c20*/  SHF.R.S32.HI R3, RZ, 0x4, R4 ;  /* 0x00000004ff037819 */ /* 0x000fe20000011404 */
[C---:B------:R-:W-:Y:S01]  /*0c30*/  VIADD R155, R19.reuse, 0x80 ;  /* 0x00000080139b7836 */ /* 0x040fe20000000000 */
[--C-:B------:R-:W-:Y:S01]  /*0c40*/  SHF.R.S32.HI R8, RZ, 0x2, R6.reuse ;  /* 0x00000002ff087819 */ /* 0x100fe20000011406 */
[----:B------:R0:W-:Y:S01]  /*0c50*/  STL [R1+0x458], R12 ;  /* 0x0004580c01007387 */ /* 0x0001e20000100800 */
[----:B------:R-:W-:Y:S01]  /*0c60*/  SHF.R.S32.HI R11, RZ, 0x1f, R6 ;  /* 0x0000001fff0b7819 */ /* 0x000fe20000011406 */
[----:B------:R-:W-:Y:S01]  /*0c70*/  VIADD R156, R19, 0x40 ;  /* 0x00000040139c7836 */ /* 0x000fe20000000000 */
[----:B------:R-:W-:Y:S01]  /*0c80*/  LEA.HI R5, R5, R13, RZ, 0x2 ;  /* 0x0000000d05057211 */ /* 0x000fe200078f10ff */
[----:B------:R-:W-:Y:S01]  /*0c90*/  STL.64 [R1+0x440], R14 ;  /* 0x0004400e01007387 */ /* 0x000fe20000100a00 */
[----:B------:R-:W-:Y:S01]  /*0ca0*/  LOP3.LUT R7, R7, 0xfffffe, RZ, 0xc0, !PT ;  /* 0x00fffffe07077812 */ /* 0x000fe200078ec0ff */
[C---:B------:R-:W-:Y:S01]  /*0cb0*/  VIADD R154, R19.reuse, 0xc0 ;  /* 0x000000c0139a7836 */ /* 0x040fe20000000000 */
[----:B------:R-:W-:Y:S01]  /*0cc0*/  LEA.HI R4, R4, R3, RZ, 0x1 ;  /* 0x0000000304047211 */ /* 0x000fe200078f08ff */
[----:B------:R-:W-:Y:S01]  /*0cd0*/  VIADD R210, R19, 0x180 ;  /* 0x0000018013d27836 */ /* 0x000fe20000000000 */
[----:B------:R-:W-:Y:S01]  /*0ce0*/  LEA.HI R11, R11, R8, RZ, 0x3 ;  /* 0x000000080b0b7211 */ /* 0x000fe200078f18ff */
[C---:B------:R-:W-:Y:S01]  /*0cf0*/  IMAD.IADD R7, R208.reuse, 0x1, -R7 ;  /* 0x00000001d0077824 */ /* 0x040fe200078e0a07 */
[----:B------:R-:W-:Y:S01]  /*0d00*/  LOP3.LUT R5, R5, 0x3ffffc, RZ, 0xc0, !PT ;  /* 0x003ffffc05057812 */ /* 0x000fe200078ec0ff */
[----:B0-----:R-:W-:Y:S01]  /*0d10*/  IMAD R12, R208, 0x100, R12 ;  /* 0x00000100d00c7824 */ /* 0x001fe200078e020c */
[----:B------:R-:W-:Y:S01]  /*0d20*/  LOP3.LUT R4, R4, 0x1ffffffe, RZ, 0xc0, !PT ;  /* 0x1ffffffe04047812 */ /* 0x000fe200078ec0ff */
[----:B------:R-:W-:Y:S01]  /*0d30*/  VIADD R152, R19, 0x140 ;  /* 0x0000014013987836 */ /* 0x000fe20000000000 */
[----:B------:R-:W-:Y:S01]  /*0d40*/  LOP3.LUT R11, R11, 0xfffffff8, RZ, 0xc0, !PT ;  /* 0xfffffff80b0b7812 */ /* 0x000fe200078ec0ff */
[----:B------:R-:W-:Y:S01]  /*0d50*/  IMAD.IADD R5, R13, 0x1, -R5 ;  /* 0x000000010d057824 */ /* 0x000fe200078e0a05 */
[----:B------:R-:W-:Y:S01]  /*0d60*/  LEA.HI R0, R0, R9, RZ, 0x5 ;  /* 0x0000000900007211 */ /* 0x000fe200078f28ff */
[----:B------:R-:W-:Y:S01]  /*0d70*/  IMAD.SHL.U32 R13, R7, 0x100, RZ ;  /* 0x00000100070d7824 */ /* 0x000fe200078e00ff */
[----:B------:R-:W-:Y:S01]  /*0d80*/  LOP3.LUT R6, R6, 0x7ffffffc, RZ, 0xc0, !PT ;  /* 0x7ffffffc06067812 */ /* 0x000fe200078ec0ff */
[----:B------:R-:W-:Y:S01]  /*0d90*/  IMAD.IADD R4, R3, 0x1, -R4 ;  /* 0x0000000103047824 */ /* 0x000fe200078e0a04 */
[----:B------:R-:W-:Y:S01]  /*0da0*/  SHF.R.S32.HI R0, RZ, 0x5, R0 ;  /* 0x00000005ff007819 */ /* 0x000fe20000011400 */
[----:B------:R-:W-:Y:S01]  /*0db0*/  IMAD.IADD R11, R8, 0x1, -R11 ;  /* 0x00000001080b7824 */ /* 0x000fe200078e0a0b */
[----:B------:R-:W-:Y:S01]  /*0dc0*/  LEA.HI R3, R10, R10, RZ, 0x1 ;  /* 0x0000000a0a037211 */ /* 0x000fe200078f08ff */
[----:B------:R-:W-:Y:S01]  /*0dd0*/  IMAD.IADD R6, R9, 0x1, -R6 ;  /* 0x0000000109067824 */ /* 0x000fe200078e0a06 */
[----:B------:R-:W-:Y:S01]  /*0de0*/  STL [R1+0x448], R13 ;  /* 0x0004480d01007387 */ /* 0x000fe20000100800 */
[----:B------:R-:W-:Y:S01]  /*0df0*/  IMAD R22, R0, 0x10, R11 ;  /* 0x0000001000167824 */ /* 0x000fe200078e020b */
[----:B------:R-:W-:Y:S01]  /*0e00*/  LOP3.LUT R3, R3, 0x1ffffffe, RZ, 0xc0, !PT ;  /* 0x1ffffffe03037812 */ /* 0x000fe200078ec0ff */
[----:B------:R-:W-:Y:S01]  /*0e10*/  IMAD.SHL.U32 R16, R4, 0x8, RZ ;  /* 0x0000000804107824 */ /* 0x000fe200078e00ff */
[----:B------:R-:W-:Y:S01]  /*0e20*/  SHF.R.S32.HI R0, RZ, 0x1f, R155 ;  /* 0x0000001fff007819 */ /* 0x000fe2000001149b */
[----:B------:R-:W-:Y:S01]  /*0e30*/  IMAD.SHL.U32 R0, R6, 0x2, RZ ;  /* 0x0000000206007824 */ /* 0x000fe200078e00ff */
[----:B------:R-:W-:Y:S01]  /*0e40*/  SHF.R.S32.HI R4, RZ, 0x1f, R156 ;  /* 0x0000001fff047819 */ /* 0x000fe2000001149c */
[----:B------:R-:W-:Y:S01]  /*0e50*/  IMAD.IADD R3, R10, 0x1, -R3 ;  /* 0x000000010a037824 */ /* 0x000fe200078e0a03 */
[----:B------:R-:W-:Y:S01]  /*0e60*/  SHF.R.S32.HI R4, RZ, 0x1f, R154 ;  /* 0x0000001fff047819 */ /* 0x000fe2000001149a */
[----:B------:R-:W-:Y:S01]  /*0e70*/  IMAD.IADD R23, R0, 0x1, R13 ;  /* 0x0000000100177824 */ /* 0x000fe200078e020d */
[----:B------:R0:W-:Y:S01]  /*0e80*/  STL [R1+0x44c], R0 ;  /* 0x00044c0001007387 */ /* 0x0001e20000100800 */
[----:B------:R-:W-:Y:S01]  /*0e90*/  VIADD R209, R19, 0x1c0 ;  /* 0x000001c013d17836 */ /* 0x000fe20000000000 */
[----:B------:R-:W-:Y:S01]  /*0ea0*/  SHF.R.S32.HI R4, RZ, 0x1f, R152 ;  /* 0x0000001fff047819 */ /* 0x000fe20000011498 */
[----:B------:R-:W-:Y:S01]  /*0eb0*/  VIADD R206, R23, 0x8 ;  /* 0x0000000817ce7836 */ /* 0x000fe20000000000 */
[----:B------:R-:W-:Y:S01]  /*0ec0*/  STL [R1+0x450], R16 ;  /* 0x0004501001007387 */ /* 0x000fe20000100800 */
[----:B------:R-:W-:Y:S01]  /*0ed0*/  IMAD R3, R3, 0x8, R22 ;  /* 0x0000000803037824 */ /* 0x000fe200078e0216 */
[----:B------:R-:W-:Y:S01]  /*0ee0*/  SHF.R.S32.HI R4, RZ, 0x1f, R209 ;  /* 0x0000001fff047819 */ /* 0x000fe200000114d1 */
[----:B------:R-:W-:Y:S01]  /*0ef0*/  IMAD R5, R5, 0x10, R12 ;  /* 0x0000001005057824 */ /* 0x000fe200078e020c */
        /* <DEDUP_REMOVED lines=18> */
[----:B0-----:R-:W-:Y:S01]  /*1020*/  SHF.R.S32.HI R3, RZ, 0x1f, R204 ;  /* 0x0000001fff037819 */ /* 0x001fe200000114cc */
        /* <DEDUP_REMOVED lines=44> */
[----:B------:R-:W-:Y:S01]  /*12f0*/  IMAD.U32 R16, R5, 0x40, R16 ;  /* 0x0000004005107824 */ /* 0x000fe200078e0010 */
[----:B------:R-:W-:-:S02]  /*1300*/  SHF.R.S32.HI R215, RZ, 0x1f, R177 ;  /* 0x0000001fffd77819 */ /* 0x000fc400000114b1 */
[----:B------:R-:W-:Y:S01]  /*1310*/  SHF.R.S32.HI R214, RZ, 0x1f, R176 ;  /* 0x0000001fffd67819 */ /* 0x000fe200000114b0 */
[----:B------:R-:W-:Y:S01]  /*1320*/  IMAD.WIDE R16, R16, 0x2, R14 ;  /* 0x0000000210107825 */ /* 0x000fe200078e020e */
[----:B------:R-:W-:Y:S02]  /*1330*/  SHF.R.S32.HI R213, RZ, 0x1f, R159 ;  /* 0x0000001fffd57819 */ /* 0x000fe4000001149f */
[----:B------:R-:W-:-:S07]  /*1340*/  SHF.R.S32.HI R212, RZ, 0x1f, R158 ;  /* 0x0000001fffd47819 */ /* 0x000fce000001149e */
.L_x_3214:
[----:B------:R-:W-:Y:S01]  /*1350*/  ULDC.64 UR8, c[0x0][0xb20] ;  /* 0x0002c80000087ab9 */ /* 0x000fe20000000a00 */
[----:B------:R-:W-:Y:S02]  /*1360*/  ULOP3.LUT UR61, UR7, 0xff0000, URZ, 0xc0, !UPT ;  /* 0x00ff0000073d7892 */ /* 0x000fe4000f8ec03f */
[----:B------:R-:W-:Y:S01]  /*1370*/  UISETP.NE.U32.AND UP0, UPT, UR8, URZ, UPT ;  /* 0x0000003f0800728c */ /* 0x000fe2000bf05070 */
[----:B------:R-:W-:-:S03]  /*1380*/  ULDC UR48, c[0x0][0x2f0] ;  /* 0x0000bc0000307ab9 */ /* 0x000fc60000000800 */
        /* <DEDUP_REMOVED lines=9> */
[----:B0-23--:R-:W-:Y:S02]  /*1420*/  IMAD.U32 R4, RZ, RZ, UR8 ;  /* 0x00000008ff047e24 */ /* 0x00dfe4000f8e00ff */
[----:B----4-:R-:W-:Y:S01]  /*1430*/  IMAD.U32 R5, RZ, RZ, UR9 ;  /* 0x00000009ff057e24 */ /* 0x010fe2000f8e00ff */
[----:B------:R-:W-:-:S03]  /*1440*/  @UP1 UIMAD.WIDE UR8, UR6, 0x4, UR10 ;  /* 0x00000004060818a5 */ /* 0x000fc6000f8e020a */
[----:B------:R-:W-:Y:S01]  /*1450*/  ULDC.64 UR10, c[0x0][0xb18] ;  /* 0x0002c600000a7ab9 */ /* 0x000fe20000000a00 */
[----:B------:R-:W2:Y:S02]  /*1460*/  @P0 LDG.E R4, desc[UR36][R4.64] ;  /* 0x0000002404040981 */ /* 0x000ea4000c1e1900 */
[----:B-1----:R-:W-:Y:S02]  /*1470*/  IMAD.U32 R6, RZ, RZ, UR8 ;  /* 0x00000008ff067e24 */ /* 0x002fe4000f8e00ff */
[----:B------:R-:W-:Y:S01]  /*1480*/  IMAD.U32 R7, RZ, RZ, UR9 ;  /* 0x00000009ff077e24 */ /* 0x000fe2000f8e00ff */
[----:B------:R-:W-:-:S04]  /*1490*/  ULDC.64 UR8, c[0x0][0x418] ;  /* 0x0001060000087ab9 */ /* 0x000fc80000000a00 */
[----:B------:R-:W3:Y:S01]  /*14a0*/  @P2 LDG.E R6, desc[UR36][R6.64] ;  /* 0x0000002406062981 */ /* 0x000ee2000c1e1900 */
[----:B------:R-:W-:Y:S01]  /*14b0*/  UISETP.NE.U32.AND UP0, UPT, UR8, URZ, UPT ;  /* 0x0000003f0800728c */ /* 0x000fe2000bf05070 */
[----:B------:R-:W-:Y:S01]  /*14c0*/  ISETP.NE.U32.AND P1, PT, RZ, UR10, PT ;  /* 0x0000000aff007c0c */ /* 0x000fe2000bf25070 */
[----:B------:R-:W-:Y:S02]  /*14d0*/  ULOP3.LUT UR8, UR7, 0xff000000, URZ, 0xc0, !UPT ;  /* 0xff00000007087892 */ /* 0x000fe4000f8ec03f */
[----:B------:R-:W-:Y:S01]  /*14e0*/  IMAD.U32 R211, RZ, RZ, UR7 ;  /* 0x00000007ffd37e24 */ /* 0x000fe2000f8e00ff */
[----:B------:R-:W-:Y:S01]  /*14f0*/  UISETP.NE.AND.EX UP0, UPT, UR9, URZ, UPT, UP0 ;  /* 0x0000003f0900728c */ /* 0x000fe2000bf05300 */
[----:B------:R-:W-:Y:S01]  /*1500*/  ISETP.NE.AND.EX P1, PT, RZ, UR11, PT, P1 ;  /* 0x0000000bff007c0c */ /* 0x000fe2000bf25310 */
[----:B------:R-:W-:Y:S01]  /*1510*/  USHF.R.U32.HI UR8, URZ, 0x8, UR8 ;  /* 0x000000083f087899 */ /* 0x000fe20008011608 */
[----:B------:R-:W-:Y:S01]  /*1520*/  ULDC UR9, c[0x0][0x424] ;  /* 0x0001090000097ab9 */ /* 0x000fe20000000800 */
[----:B------:R-:W-:Y:S01]  /*1530*/  UMOV UR4, URZ ;  /* 0x0000003f00047c82 */ /* 0x000fe20008000000 */
[----:B------:R-:W-:-:S02]  /*1540*/  USEL UR9, UR9, 0x1, UP0 ;  /* 0x0000000109097887 */ /* 0x000fc40008000000 */
[----:B------:R-:W-:Y:S02]  /*1550*/  ULEA.HI UR61, UR61, UR8, URZ, 0x10 ;  /* 0x000000083d3d7291 */ /* 0x000fe4000f8f803f */
[----:B------:R-:W-:Y:S01]  /*1560*/  UIMAD UR48, UR9, UR48, URZ ;  /* 0x00000030093072a4 */ /* 0x000fe2000f8e023f */
        /* <DEDUP_REMOVED lines=17> */
.L_x_3067:
[----:B------:R-:W-:Y:S01]  /*1680*/  UMOV UR59, UR5 ;  /* 0x00000005003b7c82 */ /* 0x000fe20008000000 */
        /* <DEDUP_REMOVED lines=9> */
.L_x_3068:
        /* <DEDUP_REMOVED lines=13> */
.L_x_3069:
[----:B------:R-:W0:Y:S01]  /*17f0*/  LDC R0, c[0x0][0xa80] ;  /* 0x0002a000ff007b82 */ /* 0x000e220000000800 */
[----:B------:R-:W-:Y:S01]  /*1800*/  UISETP.NE.AND UP0, UPT, UR58, 0x1, UPT ;  /* 0x000000013a00788c */ /* 0x000fe2000bf05270 */
[----:B------:R1:W-:Y:S01]  /*1810*/  STL.128 [R1+0x1e0], RZ ;  /* 0x0001e0ff01007387 */ /* 0x0003e20000100c00 */
[C---:B------:R-:W-:Y:S01]  /*1820*/  IADD3 R36, P0, R2.reuse, 0x1e0, RZ ;  /* 0x000001e002247810 */ /* 0x040fe20007f1e0ff */
[----:B------:R-:W-:Y:S01]  /*1830*/  UIADD3 UR48, -UR4, UR48, URZ ;  /* 0x0000003004307290 */ /* 0x000fe2000fffe13f */
[----:B------:R-:W-:Y:S01]  /*1840*/  IADD3 R34, P1, R2, 0x210, RZ ;  /* 0x0000021002227810 */ /* 0x000fe20007f3e0ff */
[----:B------:R1:W-:Y:S01]  /*1850*/  STL.128 [R1+0x1f0], RZ ;  /* 0x0001f0ff01007387 */ /* 0x0003e20000100c00 */
[----:B------:R-:W-:Y:S01]  /*1860*/  PLOP3.LUT P2, PT, PT, PT, UP0, 0x80, 0x0 ;  /* 0x000000000000781c */ /* 0x000fe20003f4f008 */
[--C-:B------:R-:W-:Y:S02]  /*1870*/  IMAD.X R37, RZ, RZ, R18.reuse, P0 ;  /* 0x000000ffff257224 */ /* 0x100fe400000e0612 */
[----:B------:R1:W-:Y:S01]  /*1880*/  STL.128 [R1+0x210], RZ ;  /* 0x000210ff01007387 */ /* 0x0003e20000100c00 */
[----:B------:R-:W-:-:S03]  /*1890*/  IMAD.X R35, RZ, RZ, R18, P1 ;  /* 0x000000ffff237224 */ /* 0x000fc600008e0612 */
[----:B------:R1:W-:Y:S04]  /*18a0*/  STL.128 [R1+0x220], RZ ;  /* 0x000220ff01007387 */ /* 0x0003e80000100c00 */
[----:B------:R1:W-:Y:S04]  /*18b0*/  STL.128 [R1+0x230], RZ ;  /* 0x000230ff01007387 */ /* 0x0003e80000100c00 */
[----:B------:R1:W-:Y:S04]  /*18c0*/  STL.128 [R1+0x240], RZ ;  /* 0x000240ff01007387 */ /* 0x0003e80000100c00 */
[----:B0-----:R1:W-:Y:S04]  /*18d0*/  STL [R1+0x200], R0 ;  /* 0x0002000001007387 */ /* 0x0013e80000100800 */
[----:B------:R1:W-:Y:S04]  /*18e0*/  STL.128 [R1+0x250], RZ ;  /* 0x000250ff01007387 */ /* 0x0003e80000100c00 */
        /* <DEDUP_REMOVED lines=26> */
[----:B------:R1:W-:Y:S01]  /*1a90*/  STL.128 [R1+0x400], RZ ;  /* 0x000400ff01007387 */ /* 0x0003e20000100c00 */
[----:B------:R-:W-:Y:S05]  /*1aa0*/  @!P2 BRA `(.L_x_3070) ;  /* 0x0000008000c0a947 */ /* 0x000fea0003800000 */
[----:B------:R-:W-:Y:S01]  /*1ab0*/  ULDC UR4, c[0x0][0x448] ;  /* 0x0001120000047ab9 */ /* 0x000fe20000000800 */
[----:B------:R-:W-:Y:S02]  /*1ac0*/  USHF.L.U32 UR8, UR5, 0x6, URZ ;  /* 0x0000000605087899 */ /* 0x000fe4000800063f */
[----:B------:R-:W-:Y:S02]  /*1ad0*/  UISETP.NE.AND UP0, UPT, UR4, 0x1, UPT ;  /* 0x000000010400788c */ /* 0x000fe4000bf05270 */
[----:B------:R-:W-:Y:S01]  /*1ae0*/  UIADD3 UR9, UR8, 0x3f, URZ ;  /* 0x0000003f08097890 */ /* 0x000fe2000fffe03f */
[----:B------:R-:W-:Y:S01]  /*1af0*/  ULDC.64 UR4, c[0x0][0xad8] ;  /* 0x0002b60000047ab9 */ /* 0x000fe20000000a00 */
[----:B------:R-:W-:Y:S02]  /*1b00*/  UIADD3 UR10, UR48, 0x1, -UR47 ;  /* 0x00000001300a7890 */ /* 0x000fe4000fffe82f */
[----:B------:R-:W-:-:S05]  /*1b10*/  UISETP.GE.AND UP1, UPT, UR5, 0x1, UPT ;  /* 0x000000010500788c */ /* 0x000fca000bf26270 */
[----:B------:R-:W-:Y:S01]  /*1b20*/  @UP0 UIADD3 UR6, UR8, 0x3f, URZ ;  /* 0x0000003f08060890 */ /* 0x000fe2000fffe03f */
[----:B------:R-:W-:Y:S01]  /*1b30*/  @UP0 ULDC UR7, c[0x0][0x44c] ;  /* 0x0001130000070ab9 */ /* 0x000fe20000000800 */
[----:B------:R-:W-:Y:S02]  /*1b40*/  PLOP3.LUT P1, PT, PT, PT, UP1, 0x80, 0x0 ;  /* 0x000000000000781c */ /* 0x000fe40003f2f018 */
        /* <DEDUP_REMOVED lines=16> */
.L_x_3072:
[----:B------:R-:W-:-:S11]  /*1c50*/  UISETP.NE.AND UP1, UPT, UR5, 0x1, UPT ;  /* 0x000000010500788c */ /* 0x000fd6000bf25270 */
[----:B------:R-:W-:Y:S02]  /*1c60*/  @UP1 ULDC.64 UR10, c[0x0][0xae0] ;  /* 0x0002b800000a1ab9 */ /* 0x000fe40000000a00 */
[----:B------:R-:W-:-:S04]  /*1c70*/  UIMAD.WIDE.U32 UR6, UR9, UR10, URZ ;  /* 0x0000000a090672a5 */ /* 0x000fc8000f8e003f */
[----:B------:R-:W-:-:S12]  /*1c80*/  @UP1 USHF.R.U32.HI UR9, URZ, UR11, UR7 ;  /* 0x0000000b3f091299 */ /* 0x000fd80008011607 */
.L_x_3073:
[----:B------:R-:W-:-:S04]  /*1c90*/  UIMAD UR9, UR9, UR5, UR5 ;  /* 0x00000005090972a4 */ /* 0x000fc8000f8e0205 */
[----:B------:R-:W-:-:S04]  /*1ca0*/  UISETP.LT.AND UP1, UPT, UR4, UR9, UPT ;  /* 0x000000090400728c */ /* 0x000fc8000bf21270 */
[----:B------:R-:W-:-:S12]  /*1cb0*/  USEL UR4, UR4, UR9, UP1 ;  /* 0x0000000904047287 */ /* 0x000fd80008800000 */
.L_x_3071:
[----:B------:R-:W-:Y:S02]  /*1cc0*/  UIADD3 UR9, UR48, 0x3f, URZ ;  /* 0x0000003f30097890 */ /* 0x000fe4000fffe03f */
[----:B------:R-:W-:Y:S02]  /*1cd0*/  UIADD3 UR10, UR4, 0x3f, URZ ;  /* 0x0000003f040a7890 */ /* 0x000fe4000fffe03f */
[----:B------:R-:W-:Y:S02]  /*1ce0*/  USHF.R.S32.HI UR4, URZ, 0x1f, UR9 ;  /* 0x0000001f3f047899 */ /* 0x000fe40008011409 */
[----:B------:R-:W-:Y:S01]  /*1cf0*/  USHF.R.S32.HI UR11, URZ, 0x1f, UR10 ;  /* 0x0000001f3f0b7899 */ /* 0x000fe2000801140a */
[----:B------:R-:W-:Y:S01]  /*1d00*/  @UP0 ULDC UR6, c[0x0][0x44c] ;  /* 0x0001130000060ab9 */ /* 0x000fe20000000800 */
[----:B------:R-:W-:Y:S02]  /*1d10*/  ULEA.HI UR4, UR4, UR9, URZ, 0x6 ;  /* 0x0000000904047291 */ /* 0x000fe4000f8f303f */
[----:B------:R-:W-:-:S02]  /*1d20*/  ULEA.HI UR11, UR11, UR10, URZ, 0x6 ;  /* 0x0000000a0b0b7291 */ /* 0x000fc4000f8f303f */
[----:B------:R-:W-:Y:S01]  /*1d30*/  UIMAD.WIDE.U32 UR6, UR8, UR6, URZ ;  /* 0x00000006080672a5 */ /* 0x000fe2000f8e003f */
[----:B------:R-:W-:Y:S01]  /*1d40*/  @UP0 ULDC UR9, c[0x0][0x450] ;  /* 0x0001140000090ab9 */ /* 0x000fe20000000800 */
[----:B------:R-:W-:Y:S02]  /*1d50*/  USHF.R.S32.HI UR4, URZ, 0x6, UR4 ;  /* 0x000000063f047899 */ /* 0x000fe40008011404 */
[----:B------:R-:W-:Y:S02]  /*1d60*/  USHF.R.S32.HI UR11, URZ, 0x6, UR11 ;  /* 0x000000063f0b7899 */ /* 0x000fe4000801140b */
[----:B------:R-:W-:Y:S02]  /*1d70*/  @UP0 USHF.R.U32.HI UR8, URZ, UR9, UR7 ;  /* 0x000000093f080299 */ /* 0x000fe40008011607 */
[----:B------:R-:W-:Y:S02]  /*1d80*/  UISETP.LT.AND UP0, UPT, UR4, UR11, UPT ;  /* 0x0000000b0400728c */ /* 0x000fe4000bf01270 */
[----:B------:R-:W-:Y:S01]  /*1d90*/  UIADD3 UR8, UR8, UR48, -UR47 ;  /* 0x0000003008087290 */ /* 0x000fe2000fffe82f */
[----:B------:R-:W-:Y:S01]  /*1da0*/  ULDC UR6, c[0x0][0xad4] ;  /* 0x0002b50000067ab9 */ /* 0x000fe20000000800 */
[----:B------:R-:W-:-:S02]  /*1db0*/  USEL UR11, UR4, UR11, UP0 ;  /* 0x0000000b040b7287 */ /* 0x000fc40008000000 */
        /* <DEDUP_REMOVED lines=12> */
.L_x_3075:
[----:B------:R-:W-:-:S11]  /*1e80*/  UISETP.NE.AND UP0, UPT, UR5, 0x1, UPT ;  /* 0x000000010500788c */ /* 0x000fd6000bf05270 */
[----:B------:R-:W-:Y:S02]  /*1e90*/  @UP0 ULDC.64 UR12, c[0x0][0xae0] ;  /* 0x0002b800000c0ab9 */ /* 0x000fe40000000a00 */
[----:B------:R-:W-:-:S04]  /*1ea0*/  UIMAD.WIDE.U32 UR6, UR8, UR12, URZ ;  /* 0x0000000c080672a5 */ /* 0x000fc8000f8e003f */
[----:B------:R-:W-:-:S12]  /*1eb0*/  @UP0 USHF.R.U32.HI UR8, URZ, UR13, UR7 ;  /* 0x0000000d3f080299 */ /* 0x000fd80008011607 */
.L_x_3076:
[----:B------:R-:W-:-:S04]  /*1ec0*/  UIMAD UR5, UR8, UR5, URZ ;  /* 0x00000005080572a4 */ /* 0x000fc8000f8e023f */
[----:B------:R-:W-:-:S04]  /*1ed0*/  UISETP.LT.AND UP0, UPT, UR4, UR5, UPT ;  /* 0x000000050400728c */ /* 0x000fc8000bf01270 */
[----:B------:R-:W-:-:S12]  /*1ee0*/  USEL UR4, UR4, UR5, !UP0 ;  /* 0x0000000504047287 */ /* 0x000fd8000c000000 */
.L_x_3074:
        /* <DEDUP_REMOVED lines=15> */
[-C--:B-1----:R-:W-:Y:S01]  /*1fe0*/  IABS R0, R4.reuse ;  /* 0x0000000400007213 */ /* 0x082fe20000000000 */
        /* <DEDUP_REMOVED lines=31> */
.L_x_3077:
[----:B------:R-:W-:Y:S01]  /*21e0*/  UIMAD UR20, UR20, UR4, UR9 ;  /* 0x00000004141472a4 */ /* 0x000fe2000f8e0209 */
[----:B-1----:R-:W-:Y:S02]  /*21f0*/  IMAD.U32 R0, RZ, RZ, UR11 ;  /* 0x0000000bff007e24 */ /* 0x002fe4000f8e00ff */
[----:B------:R-:W-:-:S05]  /*2200*/  IMAD.U32 R3, RZ, RZ, UR4 ;  /* 0x00000004ff037e24 */ /* 0x000fca000f8e00ff */
[----:B------:R-:W-:-:S04]  /*2210*/  VIADDMNMX R0, R3, UR20, R0, PT ;  /* 0x0000001403007c46 */ /* 0x000fc8000b800100 */
[----:B------:R-:W-:Y:S02]  /*2220*/  R2UR UR22, R0 ;  /* 0x00000000001672ca */ /* 0x000fe400000e0000 */
[----:B------:R-:W-:-:S11]  /*2230*/  PRMT R0, RZ, 0x7610, R0 ;  /* 0x00007610ff007816 */ /* 0x000fd60000000000 */
[----:B------:R-:W-:-:S06]  /*2240*/  UISETP.GT.AND UP0, UPT, UR22, UR20, UPT ;  /* 0x000000141600728c */ /* 0x000fcc000bf04270 */
[----:B------:R-:W-:-:S13]  /*2250*/  PLOP3.LUT P0, PT, PT, PT, UP0, 0x80, 0x0 ;  /* 0x000000000000781c */ /* 0x000fda0003f0f008 */
        /* <DEDUP_REMOVED lines=108> */
[----:B------:R-:W0:Y:S04]  /*2920*/  SHFL.IDX PT, R3, R208, RZ, 0x1f ;  /* 0x00001fffd0037589 */ /* 0x000e2800000e0000 */
[----:B--2---:R1:W-:Y:S04]  /*2930*/  STL [R1+0x210], R0 ;  /* 0x0002100001007387 */ /* 0x0043e80000100800 */
[----:B---3--:R-:W-:Y:S04]  /*2940*/  STL [R1+0x214], R8 ;  /* 0x0002140801007387 */ /* 0x008fe80000100800 */
[----:B----4-:R2:W-:Y:S04]  /*2950*/  STL [R1+0x220], R6 ;  /* 0x0002200601007387 */ /* 0x0105e80000100800 */
[----:B------:R-:W3:Y:S04]  /*2960*/  LDL R162, [R1+0x2cc] ;  /* 0x0002cc0001a27983 */ /* 0x000ee80000100800 */
[----:B------:R-:W4:Y:S01]  /*2970*/  LDL R164, [R1+0x2d4] ;  /* 0x0002d40001a47983 */ /* 0x000f220000100800 */
[----:B0-----:R-:W-:-:S03]  /*2980*/  R2UR UR4, R3 ;  /* 0x00000000030472ca */ /* 0x001fc600000e0000 */
        /* <DEDUP_REMOVED lines=14> */
[----:B-1----:R-:W4:Y:S04]  /*2a70*/  LDL R0, [R1+0x3f8] ;  /* 0x0003f80001007983 */ /* 0x002f280000100800 */
[----:B------:R-:W4:Y:S04]  /*2a80*/  LDL R3, [R1+0x3fc] ;  /* 0x0003fc0001037983 */ /* 0x000f280000100800 */
[----:B--2---:R-:W2:Y:S04]  /*2a90*/  LDL R6, [R1+0x400] ;  /* 0x0004000001067983 */ /* 0x004ea80000100800 */
[----:B------:R-:W2:Y:S04]  /*2aa0*/  LDL R7, [R1+0x404] ;  /* 0x0004040001077983 */ /* 0x000ea80000100800 */
[----:B------:R-:W2:Y:S04]  /*2ab0*/  LDL R8, [R1+0x408] ;  /* 0x0004080001087983 */ /* 0x000ea80000100800 */
[----:B------:R-:W2:Y:S01]  /*2ac0*/  LDL R9, [R1+0x40c] ;  /* 0x00040c0001097983 */ /* 0x000ea20000100800 */
[----:B------:R-:W-:-:S04]  /*2ad0*/  ULEA.HI UR5, UR4, UR4, URZ, 0x1 ;  /* 0x0000000404057291 */ /* 0x000fc8000f8f083f */
[----:B------:R-:W-:-:S04]  /*2ae0*/  ULOP3.LUT UR5, UR5, 0x1fffe, URZ, 0xc0, !UPT ;  /* 0x0001fffe05057892 */ /* 0x000fc8000f8ec03f */
[----:B------:R-:W-:-:S04]  /*2af0*/  UIADD3 UR5, UR4, -UR5, URZ ;  /* 0x8000000504057290 */ /* 0x000fc8000fffe03f */
[----:B------:R-:W-:-:S04]  /*2b00*/  ULEA UR5, UR5, UR44, 0xf ;  /* 0x0000002c05057291 */ /* 0x000fc8000f8e783f */
[----:B------:R-:W-:-:S04]  /*2b10*/  UIADD3 UR5, UR5, 0x400, URZ ;  /* 0x0000040005057890 */ /* 0x000fc8000fffe03f */
[----:B------:R-:W-:-:S04]  /*2b20*/  USHF.R.U32.HI UR5, URZ, 0x4, UR5 ;  /* 0x000000043f057899 */ /* 0x000fc80008011605 */
[----:B------:R-:W-:Y:S02]  /*2b30*/  ULOP3.LUT UR5, UR5, 0x3fff, URZ, 0xc0, !UPT ;  /* 0x00003fff05057892 */ /* 0x000fe4000f8ec03f */
[----:B------:R-:W-:Y:S02]  /*2b40*/  UIADD3 UR4, UR44, 0x36400, URZ ;  /* 0x000364002c047890 */ /* 0x000fe4000fffe03f */
[----:B------:R-:W-:Y:S01]  /*2b50*/  ULOP3.LUT UR23, UR5, 0x2000000, URZ, 0xfc, !UPT ;  /* 0x0200000005177892 */ /* 0x000fe2000f8efc3f */
[----:B------:R0:W-:Y:S01]  /*2b60*/  STL [R1+0x2f4], R5 ;  /* 0x0002f40501007387 */ /* 0x0001e20000100800 */
[----:B------:R-:W-:-:S04]  /*2b70*/  USHF.R.U32.HI UR4, URZ, 0x4, UR4 ;  /* 0x000000043f047899 */ /* 0x000fc80008011604 */
[----:B------:R-:W-:Y:S01]  /*2b80*/  LEA R4, R4, UR23, 0xc ;  /* 0x0000001704047c11 */ /* 0x000fe2000f8e60ff */
[----:B0-----:R-:W-:Y:S01]  /*2b90*/  IMAD.MOV.U32 R5, RZ, RZ, 0x40000040 ;  /* 0x40000040ff057424 */ /* 0x001fe200078e00ff */
[----:B------:R0:W-:Y:S02]  /*2ba0*/  STL [R1+0x230], R30 ;  /* 0x0002301e01007387 */ /* 0x0001e40000100800 */
[C---:B------:R-:W-:Y:S01]  /*2bb0*/  R2UR UR14, R4.reuse ;  /* 0x00000000040e72ca */ /* 0x040fe200000e0000 */
[----:B------:R-:W-:Y:S01]  /*2bc0*/  ULOP3.LUT UR4, UR4, 0x3fff, URZ, 0xc0, !UPT ;  /* 0x00003fff04047892 */ /* 0x000fe2000f8ec03f */
[----:B------:R1:W-:Y:S01]  /*2bd0*/  STL [R1+0x31c], R31 ;  /* 0x00031c1f01007387 */ /* 0x0003e20000100800 */
[----:B------:R-:W-:Y:S02]  /*2be0*/  R2UR UR15, R5 ;  /* 0x00000000050f72ca */ /* 0x000fe400000e0000 */
[----:B------:R-:W-:Y:S01]  /*2bf0*/  ULOP3.LUT UR12, UR4, 0x10000, URZ, 0xfc, !UPT ;  /* 0x00010000040c7892 */ /* 0x000fe2000f8efc3f */
[----:B0-----:R-:W-:-:S02]  /*2c00*/  VIADD R30, R4, 0x80 ;  /* 0x00000080041e7836 */ /* 0x001fc40000000000 */
[----:B-1----:R-:W-:Y:S01]  /*2c10*/  IMAD.MOV.U32 R31, RZ, RZ, 0x40000040 ;  /* 0x40000040ff1f7424 */ /* 0x002fe200078e00ff */
[----:B------:R-:W-:Y:S02]  /*2c20*/  STL [R1+0x218], R84 ;  /* 0x0002185401007387 */ /* 0x000fe40000100800 */
[----:B------:R-:W-:Y:S02]  /*2c30*/  R2UR UR18, R30 ;  /* 0x000000001e1272ca */ /* 0x000fe400000e0000 */
[----:B------:R-:W-:Y:S01]  /*2c40*/  STL [R1+0x21c], R86 ;  /* 0x00021c5601007387 */ /* 0x000fe20000100800 */
[----:B------:R-:W-:-:S03]  /*2c50*/  R2UR UR19, R31 ;  /* 0x000000001f1372ca */ /* 0x000fc600000e0000 */
        /* <DEDUP_REMOVED lines=99> */
[----:B------:R-:W-:Y:S01]  /*3290*/  UMOV UR13, 0x40000040 ;  /* 0x40000040000d7882 */ /* 0x000fe20000000000 */
[----:B0-----:R-:W-:-:S06]  /*32a0*/  WARPGROUP.ARRIVE ;  /* 0x00000000000079c5 */ /* 0x001fcc0000000000 */
[----:B------:R-:W-:Y:S01]  /*32b0*/  HGMMA.64x256x16.F32.BF16 R24, gdesc[UR12].tnspB, RZ, !UPT, gsb0 ;  /* 0x43e000000c1879f0 */ /* 0x000fe2000c0018ff */
[----:B------:R-:W-:Y:S01]  /*32c0*/  UIADD3 UR16, UR12, 0x2, URZ ;  /* 0x000000020c107890 */ /* 0x000fe2000fffe03f */
        /* <DEDUP_REMOVED lines=18> */
[----:B--2---:R0:W-:Y:S04]  /*33f0*/  STL [R1+0x400], R6 ;  /* 0x0004000601007387 */ /* 0x0041e80000100800 */
[----:B------:R1:W-:Y:S04]  /*3400*/  STL [R1+0x404], R7 ;  /* 0x0004040701007387 */ /* 0x0003e80000100800 */
[----:B------:R-:W-:Y:S04]  /*3410*/  STL [R1+0x408], R8 ;  /* 0x0004080801007387 */ /* 0x000fe80000100800 */
[----:B------:R-:W-:Y:S01]  /*3420*/  STL [R1+0x40c], R9 ;  /* 0x00040c0901007387 */ /* 0x000fe20000100800 */
[----:B------:R-:W-:Y:S01]  /*3430*/  UMOV UR17, 0x40000040 ;  /* 0x4000004000117882 */ /* 0x000fe20000000000 */
[----:B0-----:R-:W-:-:S02]  /*3440*/  VIADD R6, R4, 0x100 ;  /* 0x0000010004067836 */ /* 0x001fc40000000000 */
[----:B-1----:R-:W-:Y:S01]  /*3450*/  IMAD.MOV.U32 R7, RZ, RZ, 0x40000040 ;  /* 0x40000040ff077424 */ /* 0x002fe200078e00ff */
[----:B------:R-:W-:Y:S01]  /*3460*/  UIADD3 UR4, UR12, 0x4, URZ ;  /* 0x000000040c047890 */ /* 0x000fe2000fffe03f */
[----:B------:R-:W-:Y:S01]  /*3470*/  UMOV UR5, 0x40000040 ;  /* 0x4000004000057882 */ /* 0x000fe20000000000 */
        /* <DEDUP_REMOVED lines=33> */
[----:B------:R-:W-:Y:S01]  /*3690*/  IMAD.MOV.U32 R5, RZ, RZ, 0x40000040 ;  /* 0x40000040ff057424 */ /* 0x000fe200078e00ff */
[----:B------:R-:W-:Y:S01]  /*36a0*/  UIADD3 UR8, UR12, 0x6, URZ ;  /* 0x000000060c087890 */ /* 0x000fe2000fffe03f */
[----:B------:R-:W-:Y:S01]  /*36b0*/  UMOV UR9, 0x40000040 ;  /* 0x4000004000097882 */ /* 0x000fe20000000000 */
[----:B------:R1:W5:Y:S01]  /*36c0*/  LDL R3, [R1+0x1c8] ;  /* 0x0001c80001037983 */ /* 0x0003620000100800 */
[----:B0-----:R-:W-:-:S06]  /*36d0*/  WARPGROUP.ARRIVE ;  /* 0x00000000000079c5 */ /* 0x001fcc0000000000 */
[----:B------:R-:W-:Y:S01]  /*36e0*/  HGMMA.64x256x16.F32.BF16 R24, gdesc[UR16].tnspB, R24, gsb0 ;  /* 0x43e00000101879f0 */ /* 0x000fe20008001818 */
[----:B------:R-:W-:Y:S02]  /*36f0*/  R2UR UR6, R6 ;  /* 0x00000000060672ca */ /* 0x000fe400000e0000 */
[----:B------:R-:W-:Y:S01]  /*3700*/  R2UR UR7, R7 ;  /* 0x00000000070772ca */ /* 0x000fe200000e0000 */
[----:B------:R-:W-:Y:S01]  /*3710*/  VIADD R4, R4, 0x180 ;  /* 0x0000018004047836 */ /* 0x000fe20000000000 */
[----:B------:R-:W-:-:S04]  /*3720*/  R2UR UR11, R5 ;  /* 0x00000000050b72ca */ /* 0x000fc800000e0000 */
        /* <DEDUP_REMOVED lines=107> */
[----:B--2---:R-:W2:Y:S04]  /*3de0*/  LDL R76, [R1+0x21c] ;  /* 0x00021c00014c7983 */ /* 0x004ea80000100800 */
[----:B------:R-:W2:Y:S04]  /*3df0*/  LDL R4, [R1+0x220] ;  /* 0x0002200001047983 */ /* 0x000ea80000100800 */
[----:B------:R-:W2:Y:S04]  /*3e00*/  LDL R78, [R1+0x224] ;  /* 0x00022400014e7983 */ /* 0x000ea80000100800 */
[----:B---3--:R-:W3:Y:S04]  /*3e10*/  LDL R80, [R1+0x228] ;  /* 0x0002280001507983 */ /* 0x008ee80000100800 */
[----:B------:R-:W3:Y:S04]  /*3e20*/  LDL R82, [R1+0x22c] ;  /* 0x00022c0001527983 */ /* 0x000ee80000100800 */
[----:B------:R-:W3:Y:S04]  /*3e30*/  LDL R6, [R1+0x230] ;  /* 0x0002300001067983 */ /* 0x000ee80000100800 */
[----:B----4-:R-:W4:Y:S04]  /*3e40*/  LDL R84, [R1+0x234] ;  /* 0x0002340001547983 */ /* 0x010f280000100800 */
[----:B------:R-:W4:Y:S04]  /*3e50*/  LDL R86, [R1+0x238] ;  /* 0x0002380001567983 */ /* 0x000f280000100800 */
[----:B-1----:R-:W4:Y:S04]  /*3e60*/  LDL R88, [R1+0x23c] ;  /* 0x00023c0001587983 */ /* 0x002f280000100800 */
        /* <DEDUP_REMOVED lines=244> */
[----:B------:R-:W-:Y:S06]  /*4db0*/  BAR.ARV 0xf, 0x100 ;  /* 0x03c4000000007b1d */ /* 0x000fec0000002000 */
[----:B------:R-:W-:-:S13]  /*4dc0*/  ISETP.NE.AND P0, PT, RZ, UR58, PT ;  /* 0x0000003aff007c0c */ /* 0x000fda000bf05270 */
[----:B0-----:R-:W-:Y:S05]  /*4dd0*/  @P0 BRA `(.L_x_3079) ;  /* 0x0000000000040947 */ /* 0x001fea0003800000 */
[----:B------:R-:W-:Y:S01]  /*4de0*/  BPT.TRAP 0x1 ;  /* 0x000000040000795c */ /* 0x000fe20000300000 */
.L_x_3079:
[----:B------:R-:W-:Y:S01]  /*4df0*/  UIADD3 UR6, UR22, -0x2, URZ ;  /* 0xfffffffe16067890 */ /* 0x000fe2000fffe03f */
[----:B-----5:R-:W-:Y:S01]  /*4e00*/  LEA R3, R3, UR44, 0x3 ;  /* 0x0000002c03037c11 */ /* 0x020fe2000f8e18ff */
[----:B------:R-:W-:Y:S02]  /*4e10*/  IMAD.U32 R0, RZ, RZ, UR21 ;  /* 0x00000015ff007e24 */ /* 0x000fe4000f8e00ff */
[----:B------:R-:W-:Y:S02]  /*4e20*/  UISETP.GE.AND UP0, UPT, UR6, UR20, UPT ;  /* 0x000000140600728c */ /* 0x000fe4000bf06270 */
[----:B------:R-:W-:-:S04]  /*4e30*/  VIADD R3, R3, 0x38860 ;  /* 0x0003886003037836 */ /* 0x000fc80000000000 */
[----:B------:R-:W-:Y:S02]  /*4e40*/  PLOP3.LUT P0, PT, PT, PT, UP0, 0x80, 0x0 ;  /* 0x000000000000781c */ /* 0x000fe40003f0f008 */
[----:B------:R-:W-:-:S04]  /*4e50*/  PRMT R3, R0, 0x654, R3 ;  /* 0x0000065400037816 */ /* 0x000fc80000000003 */
[----:B------:R0:W-:Y:S07]  /*4e60*/  SYNCS.ARRIVE.TRANS64.RED.A1T0 RZ, [R3+URZ], RZ ;  /* 0x000000ff03ff79a7 */ /* 0x0001ee000810043f */
[----:B------:R-:W-:Y:S05]  /*4e70*/  @!P0 BRA `(.L_x_3080) ;  /* 0x0000003c00708947 */ /* 0x000fea0003800000 */
[----:B------:R-:W-:-:S05]  /*4e80*/  UMOV UR22, UR6 ;  /* 0x0000000600167c82 */ /* 0x000fca0008000000 */
.L_x_3082:
        /* <DEDUP_REMOVED lines=60> */
[----:B-1----:R-:W4:Y:S04]  /*5250*/  LDL.64 R4, [R1+0x3c8] ;  /* 0x0003c80001047983 */ /* 0x002f280000100a00 */
[----:B------:R-:W4:Y:S04]  /*5260*/  LDL.64 R12, [R1+0x3d8] ;  /* 0x0003d800010c7983 */ /* 0x000f280000100a00 */
[----:B------:R-:W4:Y:S04]  /*5270*/  LDL.64 R10, [R1+0x3e8] ;  /* 0x0003e800010a7983 */ /* 0x000f280000100a00 */
[----:B------:R-:W4:Y:S04]  /*5280*/  LDL.64 R8, [R1+0x3f8] ;  /* 0x0003f80001087983 */ /* 0x000f280000100a00 */
[----:B------:R-:W4:Y:S01]  /*5290*/  LDL.64 R6, [R1+0x408] ;  /* 0x0004080001067983 */ /* 0x000f220000100a00 */
[----:B--2---:R-:W-:-:S05]  /*52a0*/  IMAD R138, R0, 0x40, R22 ;  /* 0x00000040008a7824 */ /* 0x004fca00078e0216 */
[----:B------:R-:W-:Y:S01]  /*52b0*/  LEA R138, R138, UR44, 0x2 ;  /* 0x0000002c8a8a7c11 */ /* 0x000fe2000f8e10ff */
[----:B------:R-:W-:Y:S06]  /*52c0*/  BAR.SYNC.DEFER_BLOCKING 0xe, 0x100 ;  /* 0x0384000000007b1d */ /* 0x000fec0000010000 */
[----:B0-----:R-:W3:Y:S04]  /*52d0*/  LDS R3, [R138+0x38400] ;  /* 0x038400008a037984 */ /* 0x001ee80000000800 */
[----:B------:R-:W0:Y:S01]  /*52e0*/  LDS R138, [R138+0x38420] ;  /* 0x038420008a8a7984 */ /* 0x000e220000000800 */
        /* <DEDUP_REMOVED lines=60> */
[-C--:B------:R-:W-:Y:S01]  /*56b0*/  FMUL.FTZ R80, R80, R3.reuse ;  /* 0x0000000350507220 */ /* 0x080fe20000410000 */
[----:B------:R-:W-:Y:S01]  /*56c0*/  FMUL.FTZ R81, R81, R3 ;  /* 0x0000000351517220 */ /* 0x000fe20000410000 */
[C---:B------:R-:W-:Y:S01]  /*56d0*/  FMUL.FTZ R79, R3.reuse, R79 ;  /* 0x0000004f034f7220 */ /* 0x040fe20000410000 */
[----:B------:R-:W-:Y:S01]  /*56e0*/  FMUL.FTZ R78, R3, R78 ;  /* 0x0000004e034e7220 */ /* 0x000fe20000410000 */
[C---:B0-----:R-:W-:Y:S01]  /*56f0*/  FMUL.FTZ R77, R138.reuse, R77 ;  /* 0x0000004d8a4d7220 */ /* 0x041fe20000410000 */
        /* <DEDUP_REMOVED lines=90> */
[----:B------:R0:W-:Y:S01]  /*5ca0*/  STL.64 [R1+0x3f0], R72 ;  /* 0x0003f04801007387 */ /* 0x0001e20000100a00 */
[C---:B------:R-:W-:Y:S01]  /*5cb0*/  FMUL.FTZ R7, R138.reuse, R7 ;  /* 0x000000078a077220 */ /* 0x040fe20000410000 */
[----:B------:R-:W-:Y:S02]  /*5cc0*/  FMUL.FTZ R6, R138, R6 ;  /* 0x000000068a067220 */ /* 0x000fe40000410000 */
        /* <DEDUP_REMOVED lines=322> */
[----:B------:R-:W-:Y:S01]  /*70f0*/  IMAD.MOV.U32 R5, RZ, RZ, 0x40000040 ;  /* 0x40000040ff057424 */ /* 0x000fe200078e00ff */
[----:B------:R-:W3:Y:S01]  /*7100*/  LDL R3, [R1+0x1d0] ;  /* 0x0001d00001037983 */ /* 0x000ee20000100800 */
[----:B------:R-:W-:Y:S01]  /*7110*/  IMAD.MOV.U32 R7, RZ, RZ, 0x40000040 ;  /* 0x40000040ff077424 */ /* 0x000fe200078e00ff */
[----:B------:R-:W-:Y:S02]  /*7120*/  ISETP.NE.AND P0, PT, R0, 0x2, PT ;  /* 0x000000020000780c */ /* 0x000fe40003f05270 */
[----:B------:R0:W-:Y:S01]  /*7130*/  STL [R1+0x1c8], R0 ;  /* 0x0001c80001007387 */ /* 0x0001e20000100800 */
[----:B------:R-:W-:Y:S01]  /*7140*/  R2UR UR15, R5 ;  /* 0x00000000050f72ca */ /* 0x000fe200000e0000 */
[----:B------:R-:W-:Y:S01]  /*7150*/  IMAD.MOV.U32 R5, RZ, RZ, 0x40000040 ;  /* 0x40000040ff057424 */ /* 0x000fe200078e00ff */
[----:B------:R-:W-:Y:S01]  /*7160*/  R2UR UR19, R7 ;  /* 0x00000000071372ca */ /* 0x000fe200000e0000 */
[----:B------:R-:W-:-:S03]  /*7170*/  IMAD.MOV.U32 R7, RZ, RZ, 0x40000040 ;  /* 0x40000040ff077424 */ /* 0x000fc600078e00ff */
[----:B------:R-:W-:Y:S02]  /*7180*/  R2UR UR11, R5 ;  /* 0x00000000050b72ca */ /* 0x000fe400000e0000 */
[----:B------:R-:W-:Y:S02]  /*7190*/  R2UR UR7, R7 ;  /* 0x00000000070772ca */ /* 0x000fe400000e0000 */
[----:B0-----:R-:W-:-:S05]  /*71a0*/  @!P0 IMAD.MOV.U32 R0, RZ, RZ, RZ ;  /* 0x000000ffff008224 */ /* 0x001fca00078e00ff */
[----:B------:R-:W-:Y:S02]  /*71b0*/  LEA R4, R0, UR23, 0xc ;  /* 0x0000001700047c11 */ /* 0x000fe4000f8e60ff */
[----:B------:R-:W4:Y:S02]  /*71c0*/  @!P0 LDL R0, [R1+0x1cc] ;  /* 0x0001cc0001008983 */ /* 0x000f240000100800 */
[C---:B------:R-:W-:Y:S01]  /*71d0*/  R2UR UR14, R4.reuse ;  /* 0x00000000040e72ca */ /* 0x040fe200000e0000 */
[----:B------:R-:W-:-:S05]  /*71e0*/  VIADD R6, R4, 0x80 ;  /* 0x0000008004067836 */ /* 0x000fca0000000000 */
[----:B------:R-:W-:Y:S01]  /*71f0*/  R2UR UR18, R6 ;  /* 0x00000000061272ca */ /* 0x000fe200000e0000 */
[C---:B------:R-:W-:Y:S02]  /*7200*/  VIADD R6, R4.reuse, 0x100 ;  /* 0x0000010004067836 */ /* 0x040fe40000000000 */
[----:B------:R-:W-:-:S03]  /*7210*/  VIADD R4, R4, 0x180 ;  /* 0x0000018004047836 */ /* 0x000fc60000000000 */
[----:B------:R-:W-:Y:S02]  /*7220*/  R2UR UR6, R6 ;  /* 0x00000000060672ca */ /* 0x000fe400000e0000 */
[----:B------:R-:W-:Y:S01]  /*7230*/  R2UR UR10, R4 ;  /* 0x00000000040a72ca */ /* 0x000fe200000e0000 */
        /* <DEDUP_REMOVED lines=139> */
[----:B------:R-:W-:Y:S04]  /*7af0*/  STL.128 [R1+0x3e0], R140 ;  /* 0x0003e08c01007387 */ /* 0x000fe80000100c00 */
[----:B------:R-:W-:Y:S04]  /*7b00*/  STL.128 [R1+0x3f0], R144 ;  /* 0x0003f09001007387 */ /* 0x000fe80000100c00 */
[----:B------:R-:W-:Y:S04]  /*7b10*/  STL.128 [R1+0x400], R148 ;  /* 0x0004009401007387 */ /* 0x000fe80000100c00 */
[----:B-1----:R-:W2:Y:S04]  /*7b20*/  LDL R138, [R1+0x210] ;  /* 0x00021000018a7983 */ /* 0x002ea80000100800 */
        /* <DEDUP_REMOVED lines=127> */
[----:B---3--:R-:W-:Y:S01]  /*8320*/  VIADD R3, R3, 0x1 ;  /* 0x0000000103037836 */ /* 0x008fe20000000000 */
[----:B------:R-:W-:-:S02]  /*8330*/  UISETP.NE.AND UP0, UPT, UR58, URZ, UPT ;  /* 0x0000003f3a00728c */ /* 0x000fc4000bf05270 */
[----:B--2---:R-:W-:Y:S04]  /*8340*/  STL [R1+0x210], R138 ;  /* 0x0002108a01007387 */ /* 0x004fe80000100800 */
        /* <DEDUP_REMOVED lines=129> */
[----:B------:R-:W-:-:S02]  /*8b60*/  PLOP3.LUT P1, PT, PT, PT, UP0, 0x80, 0x0 ;  /* 0x000000000000781c */ /* 0x000fc40003f2f008 */
[----:B------:R-:W-:-:S05]  /*8b70*/  @!P0 LOP3.LUT R0, R0, 0x1, RZ, 0x3c, !PT ;  /* 0x0000000100008812 */ /* 0x000fca00078e3cff */
[----:B------:R1:W-:Y:S02]  /*8b80*/  @!P0 STL [R1+0x1cc], R0 ;  /* 0x0001cc0001008387 */ /* 0x0003e40000100800 */
[----:B-1----:R-:W-:Y:S01]  /*8b90*/  IMAD.U32 R0, RZ, RZ, UR22 ;  /* 0x00000016ff007e24 */ /* 0x002fe2000f8e00ff */
[----:B------:R-:W-:-:S04]  /*8ba0*/  UIADD3 UR22, UR22, -0x1, URZ ;  /* 0xffffffff16167890 */ /* 0x000fc8000fffe03f */
[----:B------:R-:W-:Y:S01]  /*8bb0*/  ISETP.GT.AND P0, PT, R0, UR20, PT ;  /* 0x0000001400007c0c */ /* 0x000fe2000bf04270 */
[----:B0-----:R-:W-:-:S12]  /*8bc0*/  @P1 BRA `(.L_x_3081) ;  /* 0x0000000000041947 */ /* 0x001fd80003800000 */
[----:B------:R-:W-:Y:S01]  /*8bd0*/  BPT.TRAP 0x1 ;  /* 0x000000040000795c */ /* 0x000fe20000300000 */
.L_x_3081:
[----:B-----5:R-:W-:Y:S01]  /*8be0*/  LEA R4, R4, UR44, 0x3 ;  /* 0x0000002c04047c11 */ /* 0x020fe2000f8e18ff */
[----:B------:R-:W-:-:S04]  /*8bf0*/  IMAD.U32 R3, RZ, RZ, UR21 ;  /* 0x00000015ff037e24 */ /* 0x000fc8000f8e00ff */
[----:B------:R-:W-:-:S05]  /*8c00*/  VIADD R4, R4, 0x38860 ;  /* 0x0003886004047836 */ /* 0x000fca0000000000 */
[----:B------:R-:W-:-:S04]  /*8c10*/  PRMT R4, R3, 0x654, R4 ;  /* 0x0000065403047816 */ /* 0x000fc80000000004 */
[----:B------:R1:W-:Y:S01]  /*8c20*/  SYNCS.ARRIVE.TRANS64.RED.A1T0 RZ, [R4+URZ], RZ ;  /* 0x000000ff04ff79a7 */ /* 0x0003e2000810043f */
[----:B------:R-:W-:Y:S05]  /*8c30*/  @P0 BRA `(.L_x_3082) ;  /* 0xffffffc000940947 */ /* 0x000fea000383ffff */
.L_x_3080:
[----:B------:R-:W2:Y:S04]  /*8c40*/  LDL R135, [R1+0x1c8] ;  /* 0x0001c80001877983 */ /* 0x000ea80000100800 */
[----:B------:R-:W3:Y:S04]  /*8c50*/  LDL.64 R6, [R1+0x210] ;  /* 0x0002100001067983 */ /* 0x000ee80000100a00 */
[----:B-1----:R-:W4:Y:S04]  /*8c60*/  LDL.64 R4, [R1+0x220] ;  /* 0x0002200001047983 */ /* 0x002f280000100a00 */
        /* <DEDUP_REMOVED lines=61> */
[----:B0-----:R-:W5:Y:S01]  /*9040*/  LDL R3, [R1+0x1c8] ;  /* 0x0001c80001037983 */ /* 0x001f620000100800 */
[----:B--2---:R-:W-:-:S05]  /*9050*/  IMAD R135, R135, 0x40, R22 ;  /* 0x0000004087877824 */ /* 0x004fca00078e0216 */
[----:B------:R-:W-:Y:S01]  /*9060*/  LEA R135, R135, UR44, 0x2 ;  /* 0x0000002c87877c11 */ /* 0x000fe2000f8e10ff */
[----:B------:R-:W-:Y:S06]  /*9070*/  BAR.SYNC.DEFER_BLOCKING 0xe, 0x100 ;  /* 0x0384000000007b1d */ /* 0x000fec0000010000 */
[----:B------:R-:W3:Y:S04]  /*9080*/  LDS R0, [R135+0x38400] ;  /* 0x0384000087007984 */ /* 0x000ee80000000800 */
[----:B------:R-:W5:Y:S01]  /*9090*/  LDS R135, [R135+0x38420] ;  /* 0x0384200087877984 */ /* 0x000f620000000800 */
[C---:B---3--:R-:W-:Y:S01]  /*90a0*/  FMUL.FTZ R7, R0.reuse, R7 ;  /* 0x0000000700077220 */ /* 0x048fe20000410000 */
[C---:B------:R-:W-:Y:S01]  /*90b0*/  FMUL.FTZ R6, R0.reuse, R6 ;  /* 0x0000000600067220 */ /* 0x040fe20000410000 */
[C---:B----4-:R-:W-:Y:S01]  /*90c0*/  FMUL.FTZ R5, R0.reuse, R5 ;  /* 0x0000000500057220 */ /* 0x050fe20000410000 */
[----:B------:R-:W-:-:S03]  /*90d0*/  FMUL.FTZ R4, R0, R4 ;  /* 0x0000000400047220 */ /* 0x000fc60000410000 */
[----:B------:R0:W-:Y:S04]  /*90e0*/  STL.64 [R1+0x210], R6 ;  /* 0x0002100601007387 */ /* 0x0001e80000100a00 */
[----:B------:R1:W-:Y:S04]  /*90f0*/  STL.64 [R1+0x220], R4 ;  /* 0x0002200401007387 */ /* 0x0003e80000100a00 */
[----:B0-----:R-:W2:Y:S04]  /*9100*/  LDL.64 R6, [R1+0x408] ;  /* 0x0004080001067983 */ /* 0x001ea80000100a00 */
[----:B-1----:R-:W3:Y:S01]  /*9110*/  LDL.64 R4, [R1+0x3e8] ;  /* 0x0003e80001047983 */ /* 0x002ee20000100a00 */
[C---:B-----5:R-:W-:Y:S01]  /*9120*/  FMUL.FTZ R11, R135.reuse, R11 ;  /* 0x0000000b870b7220 */ /* 0x060fe20000410000 */
[C---:B------:R-:W-:Y:S01]  /*9130*/  FMUL.FTZ R10, R135.reuse, R10 ;  /* 0x0000000a870a7220 */ /* 0x040fe20000410000 */
[C---:B------:R-:W-:Y:S01]  /*9140*/  FMUL.FTZ R133, R0.reuse, R133 ;  /* 0x0000008500857220 */ /* 0x040fe20000410000 */
[C---:B------:R-:W-:Y:S01]  /*9150*/  FMUL.FTZ R132, R0.reuse, R132 ;  /* 0x0000008400847220 */ /* 0x040fe20000410000 */
[C---:B------:R-:W-:Y:S01]  /*9160*/  FMUL.FTZ R131, R0.reuse, R131 ;  /* 0x0000008300837220 */ /* 0x040fe20000410000 */
        /* <DEDUP_REMOVED lines=116> */
[----:B------:R-:W-:-:S02]  /*98b0*/  VIADD R134, R134, 0x1 ;  /* 0x0000000186867836 */ /* 0x000fc40000000000 */
[----:B0-----:R-:W-:Y:S01]  /*98c0*/  VIADD R10, R3, 0x1 ;  /* 0x00000001030a7836 */ /* 0x001fe20000000000 */
        /* <DEDUP_REMOVED lines=31> */
[----:B------:R0:W-:Y:S01]  /*9ac0*/  STL.64 [R1+0x228], R72 ;  /* 0x0002284801007387 */ /* 0x0001e20000100a00 */
[C---:B--2---:R-:W-:Y:S01]  /*9ad0*/  FMUL.FTZ R7, R135.reuse, R7 ;  /* 0x0000000787077220 */ /* 0x044fe20000410000 */
[C---:B------:R-:W-:Y:S01]  /*9ae0*/  FMUL.FTZ R6, R135.reuse, R6 ;  /* 0x0000000687067220 */ /* 0x040fe20000410000 */
[C---:B---3--:R-:W-:Y:S01]  /*9af0*/  FMUL.FTZ R5, R135.reuse, R5 ;  /* 0x0000000587057220 */ /* 0x048fe20000410000 */
[----:B------:R-:W-:Y:S01]  /*9b00*/  FMUL.FTZ R4, R135, R4 ;  /* 0x0000000487047220 */ /* 0x000fe20000410000 */
        /* <DEDUP_REMOVED lines=33> */
[----:B------:R-:W-:Y:S01]  /*9d20*/  BSSY B0, `(.L_x_3083) ;  /* 0x0000007000007945 */ /* 0x000fe20003800000 */
[----:B------:R-:W-:-:S11]  /*9d30*/  IMAD.MOV.U32 R0, RZ, RZ, 0x1 ;  /* 0x00000001ff007424 */ /* 0x000fd600078e00ff */
[----:B0-----:R-:W-:Y:S05]  /*9d40*/  @P0 BRA `(.L_x_3084) ;  /* 0x0000000000100947 */ /* 0x001fea0003800000 */
[----:B------:R-:W2:Y:S04]  /*9d50*/  LDL R4, [R1+0x1cc] ;  /* 0x0001cc0001047983 */ /* 0x000ea80000100800 */
[----:B------:R0:W-:Y:S01]  /*9d60*/  STL [R1+0x1c8], RZ ;  /* 0x0001c8ff01007387 */ /* 0x0001e20000100800 */
[----:B--2---:R-:W-:-:S05]  /*9d70*/  LOP3.LUT R4, R4, 0x1, RZ, 0x3c, !PT ;  /* 0x0000000104047812 */ /* 0x004fca00078e3cff */
[----:B------:R0:W-:Y:S02]  /*9d80*/  STL [R1+0x1cc], R4 ;  /* 0x0001cc0401007387 */ /* 0x0001e40000100800 */
.L_x_3084:
[----:B------:R-:W-:Y:S05]  /*9d90*/  BSYNC B0 ;  /* 0x0000000000007941 */ /* 0x000fea0003800000 */
.L_x_3083:
[----:B------:R-:W-:Y:S05]  /*9da0*/  BRA `(.L_x_3078) ;  /* 0x0000018c00d07947 */ /* 0x000fea0003800000 */
.L_x_3070:
[----:B------:R-:W2:Y:S01]  /*9db0*/  LDL R3, [R1+0x454] ;  /* 0x0004540001037983 */ /* 0x000ea20000100800 */
[----:B------:R-:W-:Y:S01]  /*9dc0*/  UIADD3 UR4, UP3, UR38, 0x38860, URZ ;  /* 0x0003886026047890 */ /* 0x000fe2000ff7e03f */
[----:B------:R-:W-:Y:S01]  /*9dd0*/  IMAD.MOV.U32 R11, RZ, RZ, 0x80 ;  /* 0x00000080ff0b7424 */ /* 0x000fe200078e00ff */
[----:B------:R-:W-:Y:S01]  /*9de0*/  UIADD3 UR7, UP2, UR38, 0x38850, URZ ;  /* 0x0003885026077890 */ /* 0x000fe2000ff5e03f */
[----:B------:R-:W-:Y:S01]  /*9df0*/  IMAD.MOV.U32 R5, RZ, RZ, 0x80 ;  /* 0x00000080ff057424 */ /* 0x000fe200078e00ff */
[----:B------:R-:W-:Y:S01]  /*9e00*/  UIADD3 UR11, UP0, UR38, 0x38830, URZ ;  /* 0x00038830260b7890 */ /* 0x000fe2000ff1e03f */
[----:B------:R-:W-:Y:S01]  /*9e10*/  IMAD.MOV.U32 R6, RZ, RZ, 0x80 ;  /* 0x00000080ff067424 */ /* 0x000fe200078e00ff */
[----:B------:R-:W-:Y:S01]  /*9e20*/  UIADD3 UR9, UP1, UR38, 0x38840, URZ ;  /* 0x0003884026097890 */ /* 0x000fe2000ff3e03f */
[----:B------:R-:W-:Y:S01]  /*9e30*/  IMAD.U32 R7, RZ, RZ, UR21 ;  /* 0x00000015ff077e24 */ /* 0x000fe2000f8e00ff */
[----:B------:R-:W-:Y:S01]  /*9e40*/  UIADD3.X UR8, URZ, UR39, URZ, UP2, !UPT ;  /* 0x000000273f087290 */ /* 0x000fe200097fe43f */
[----:B------:R-:W-:Y:S01]  /*9e50*/  IMAD.MOV.U32 R8, RZ, RZ, 0x100 ;  /* 0x00000100ff087424 */ /* 0x000fe200078e00ff */
[----:B------:R-:W-:Y:S01]  /*9e60*/  ULDC UR13, c[0x0][0x448] ;  /* 0x00011200000d7ab9 */ /* 0x000fe20000000800 */
[----:B------:R-:W-:Y:S01]  /*9e70*/  IMAD.U32 R9, RZ, RZ, UR21 ;  /* 0x00000015ff097e24 */ /* 0x000fe2000f8e00ff */
[----:B------:R-:W-:Y:S01]  /*9e80*/  UIADD3.X UR12, URZ, UR39, URZ, UP0, !UPT ;  /* 0x000000273f0c7290 */ /* 0x000fe200087fe43f */
[----:B-1----:R-:W-:Y:S01]  /*9e90*/  IMAD.U32 R0, RZ, RZ, UR7 ;  /* 0x00000007ff007e24 */ /* 0x002fe2000f8e00ff */
[----:B------:R-:W-:Y:S01]  /*9ea0*/  UIADD3.X UR10, URZ, UR39, URZ, UP1, !UPT ;  /* 0x000000273f0a7290 */ /* 0x000fe20008ffe43f */
[----:B------:R-:W-:Y:S01]  /*9eb0*/  IMAD.U32 R12, RZ, RZ, UR5 ;  /* 0x00000005ff0c7e24 */ /* 0x000fe2000f8e00ff */
[----:B------:R-:W-:Y:S01]  /*9ec0*/  UISETP.NE.AND UP4, UPT, UR13, 0x1, UPT ;  /* 0x000000010d00788c */ /* 0x000fe2000bf85270 */
[----:B------:R0:W-:Y:S01]  /*9ed0*/  STL.64 [R1+0x30], R8 ;  /* 0x0000300801007387 */ /* 0x0001e20000100a00 */
[----:B------:R-:W-:Y:S01]  /*9ee0*/  UIADD3 UR40, UR48, 0x1, -UR47 ;  /* 0x0000000130287890 */ /* 0x000fe2000fffe82f */
[----:B------:R-:W-:Y:S01]  /*9ef0*/  IADD3 R39, P0, R2, 0x28, RZ ;  /* 0x0000002802277810 */ /* 0x000fe20007f1e0ff */
[----:B------:R-:W-:Y:S01]  /*9f00*/  UP2UR UR41, UPR, URZ, 0x10 ;  /* 0x000000103f297883 */ /* 0x000fe20008000000 */
[----:B------:R-:W-:Y:S03]  /*9f10*/  STL [R1+0x50], R12 ;  /* 0x0000500c01007387 */ /* 0x000fe60000100800 */
[----:B------:R-:W-:Y:S01]  /*9f20*/  IMAD.X R44, RZ, RZ, R18, P0 ;  /* 0x000000ffff2c7224 */ /* 0x000fe200000e0612 */
[----:B------:R-:W-:Y:S02]  /*9f30*/  STL [R1+0x10], RZ ;  /* 0x000010ff01007387 */ /* 0x000fe40000100800 */
[----:B------:R-:W-:Y:S01]  /*9f40*/  @UP4 ULDC UR7, c[0x0][0x44c] ;  /* 0x0001130000074ab9 */ /* 0x000fe20000000800 */
[----:B0-----:R-:W-:Y:S01]  /*9f50*/  IMAD.U32 R8, RZ, RZ, UR11 ;  /* 0x0000000bff087e24 */ /* 0x001fe2000f8e00ff */
[----:B------:R-:W-:Y:S01]  /*9f60*/  STL [R1+0x38], RZ ;  /* 0x000038ff01007387 */ /* 0x000fe20000100800 */
[----:B------:R-:W-:-:S05]  /*9f70*/  IMAD.U32 R9, RZ, RZ, UR12 ;  /* 0x0000000cff097e24 */ /* 0x000fca000f8e00ff */
[----:B------:R-:W-:Y:S01]  /*9f80*/  STL.64 [R1+0x18], R8 ;  /* 0x0000180801007387 */ /* 0x000fe20000100a00 */
[----:B--2---:R-:W-:Y:S01]  /*9f90*/  R2UR UR6, R3 ;  /* 0x00000000030672ca */ /* 0x004fe200000e0000 */
[----:B------:R-:W-:Y:S01]  /*9fa0*/  IMAD.U32 R3, RZ, RZ, UR8 ;  /* 0x00000008ff037e24 */ /* 0x000fe2000f8e00ff */
[----:B------:R-:W-:-:S11]  /*9fb0*/  USHF.L.U32 UR8, UR5, 0x6, URZ ;  /* 0x0000000605087899 */ /* 0x000fd6000800063f */
[----:B------:R-:W-:Y:S02]  /*9fc0*/  IMAD.U32 R10, RZ, RZ, UR6 ;  /* 0x00000006ff0a7e24 */ /* 0x000fe4000f8e00ff */
[----:B------:R-:W-:Y:S01]  /*9fd0*/  IMAD.U32 R4, RZ, RZ, UR6 ;  /* 0x00000006ff047e24 */ /* 0x000fe2000f8e00ff */
[----:B------:R-:W-:Y:S02]  /*9fe0*/  UIADD3.X UR6, URZ, UR39, URZ, UP3, !UPT ;  /* 0x000000273f067290 */ /* 0x000fe40009ffe43f */
[----:B------:R0:W-:Y:S04]  /*9ff0*/  STL.64 [R1+0x28], R10 ;  /* 0x0000280a01007387 */ /* 0x0001e80000100a00 */
[----:B------:R1:W-:Y:S01]  /*a000*/  STL.128 [R1], R4 ;  /* 0x0000000401007387 */ /* 0x0003e20000100c00 */
[----:B0-----:R-:W-:Y:S01]  /*a010*/  IMAD.U32 R10, RZ, RZ, UR4 ;  /* 0x00000004ff0a7e24 */ /* 0x001fe2000f8e00ff */
[----:B------:R-:W-:Y:S01]  /*a020*/  ULDC.64 UR4, c[0x0][0xad8] ;  /* 0x0002b60000047ab9 */ /* 0x000fe20000000a00 */
[----:B------:R-:W-:Y:S01]  /*a030*/  IMAD.U32 R11, RZ, RZ, UR6 ;  /* 0x00000006ff0b7e24 */ /* 0x000fe2000f8e00ff */
[----:B------:R-:W-:-:S02]  /*a040*/  UISETP.GE.AND UP0, UPT, UR5, 0x1, UPT ;  /* 0x000000010500788c */ /* 0x000fc4000bf06270 */
[----:B------:R-:W-:Y:S02]  /*a050*/  @UP4 UIADD3 UR6, UR8, 0x3f, URZ ;  /* 0x0000003f08064890 */ /* 0x000fe4000fffe03f */
[----:B------:R-:W-:Y:S01]  /*a060*/  UP2UR UR43, UPR, URZ, 0x1 ;  /* 0x000000013f2b7883 */ /* 0x000fe20008000000 */
[----:B-1----:R-:W-:Y:S01]  /*a070*/  IMAD.MOV.U32 R6, RZ, RZ, R10 ;  /* 0x000000ffff067224 */ /* 0x002fe200078e000a */
[----:B------:R-:W-:Y:S01]  /*a080*/  UIMAD.WIDE.U32 UR6, UR6, UR7, URZ ;  /* 0x00000007060672a5 */ /* 0x000fe2000f8e003f */
[----:B------:R-:W-:Y:S01]  /*a090*/  IMAD.MOV.U32 R7, RZ, RZ, R11 ;  /* 0x000000ffff077224 */ /* 0x000fe200078e000b */
[----:B------:R-:W-:Y:S01]  /*a0a0*/  PLOP3.LUT P1, PT, PT, PT, UP0, 0x40, 0x0 ;  /* 0x000000000000781c */ /* 0x000fe20003f2e808 */
[----:B------:R-:W-:Y:S02]  /*a0b0*/  IMAD.MOV.U32 R4, RZ, RZ, R0 ;  /* 0x000000ffff047224 */ /* 0x000fe400078e0000 */
[----:B------:R-:W-:Y:S02]  /*a0c0*/  IMAD.MOV.U32 R5, RZ, RZ, R3 ;  /* 0x000000ffff057224 */ /* 0x000fe400078e0003 */
[----:B------:R-:W-:Y:S01]  /*a0d0*/  IMAD.U32 R10, RZ, RZ, UR9 ;  /* 0x00000009ff0a7e24 */ /* 0x000fe2000f8e00ff */
[----:B------:R-:W-:Y:S01]  /*a0e0*/  UIADD3 UR9, UR8, 0x3f, URZ ;  /* 0x0000003f08097890 */ /* 0x000fe2000fffe03f */
[----:B------:R-:W-:Y:S01]  /*a0f0*/  IMAD.U32 R11, RZ, RZ, UR10 ;  /* 0x0000000aff0b7e24 */ /* 0x000fe2000f8e00ff */
[----:B------:R0:W-:Y:S01]  /*a100*/  STL.128 [R1+0x40], R4 ;  /* 0x0000400401007387 */ /* 0x0001e20000100c00 */
[----:B------:R-:W-:-:S02]  /*a110*/  @UP4 ULDC UR10, c[0x0][0x450] ;  /* 0x00011400000a4ab9 */ /* 0x000fc40000000800 */
[----:B------:R-:W-:Y:S01]  /*a120*/  @UP4 USHF.R.U32.HI UR9, URZ, UR10, UR7 ;  /* 0x0000000a3f094299 */ /* 0x000fe20008011607 */
[----:B------:R0:W-:Y:S03]  /*a130*/  STL.64 [R1+0x20], R10 ;  /* 0x0000200a01007387 */ /* 0x0001e60000100a00 */
[----:B------:R-:W-:-:S04]  /*a140*/  UIADD3 UR6, UR40, UR9, URZ ;  /* 0x0000000928067290 */ /* 0x000fc8000fffe03f */
[----:B------:R-:W-:Y:S01]  /*a150*/  UIADD3 UR4, UR6, UR4, URZ ;  /* 0x0000000406047290 */ /* 0x000fe2000fffe03f */
[----:B------:R-:W-:Y:S11]  /*a160*/  @P1 BRA `(.L_x_3085) ;  /* 0x0000000000441947 */ /* 0x000ff60003800000 */
        /* <DEDUP_REMOVED lines=10> */
.L_x_3086:
[----:B------:R-:W-:-:S11]  /*a210*/  UISETP.NE.AND UP0, UPT, UR5, 0x1, UPT ;  /* 0x000000010500788c */ /* 0x000fd6000bf05270 */
[----:B------:R-:W-:Y:S02]  /*a220*/  @UP0 ULDC.64 UR10, c[0x0][0xae0] ;  /* 0x0002b800000a0ab9 */ /* 0x000fe40000000a00 */
[----:B------:R-:W-:-:S04]  /*a230*/  UIMAD.WIDE.U32 UR6, UR9, UR10, URZ ;  /* 0x0000000a090672a5 */ /* 0x000fc8000f8e003f */
[----:B------:R-:W-:-:S12]  /*a240*/  @UP0 USHF.R.U32.HI UR9, URZ, UR11, UR7 ;  /* 0x0000000b3f090299 */ /* 0x000fd80008011607 */
.L_x_3087:
[----:B------:R-:W-:-:S04]  /*a250*/  UIMAD UR9, UR9, UR5, UR5 ;  /* 0x00000005090972a4 */ /* 0x000fc8000f8e0205 */
[----:B------:R-:W-:-:S04]  /*a260*/  UISETP.LT.AND UP0, UPT, UR4, UR9, UPT ;  /* 0x000000090400728c */ /* 0x000fc8000bf01270 */
[----:B------:R-:W-:-:S12]  /*a270*/  USEL UR4, UR4, UR9, UP0 ;  /* 0x0000000904047287 */ /* 0x000fd80008000000 */
.L_x_3085:
[----:B------:R-:W-:Y:S02]  /*a280*/  UISETP.NE.AND UP0, UPT, UR41, URZ, UPT ;  /* 0x0000003f2900728c */ /* 0x000fe4000bf05270 */
[----:B------:R-:W-:Y:S02]  /*a290*/  UIADD3 UR10, UR48, 0x3f, URZ ;  /* 0x0000003f300a7890 */ /* 0x000fe4000fffe03f */
[----:B------:R-:W-:Y:S02]  /*a2a0*/  UIADD3 UR4, UR4, 0x3f, URZ ;  /* 0x0000003f04047890 */ /* 0x000fe4000fffe03f */
[----:B------:R-:W-:Y:S02]  /*a2b0*/  UISETP.GE.AND UP1, UPT, UR5, 0x1, UPT ;  /* 0x000000010500788c */ /* 0x000fe4000bf26270 */
[----:B------:R-:W-:Y:S02]  /*a2c0*/  USHF.R.S32.HI UR11, URZ, 0x1f, UR10 ;  /* 0x0000001f3f0b7899 */ /* 0x000fe4000801140a */
[----:B------:R-:W-:Y:S01]  /*a2d0*/  USHF.R.S32.HI UR9, URZ, 0x1f, UR4 ;  /* 0x0000001f3f097899 */ /* 0x000fe20008011404 */
[----:B------:R-:W-:Y:S01]  /*a2e0*/  @UP0 ULDC UR6, c[0x0][0x44c] ;  /* 0x0001130000060ab9 */ /* 0x000fe20000000800 */
[----:B------:R-:W-:Y:S01]  /*a2f0*/  ULEA.HI UR11, UR11, UR10, URZ, 0x6 ;  /* 0x0000000a0b0b7291 */ /* 0x000fe2000f8f303f */
[----:B------:R-:W-:Y:S01]  /*a300*/  PLOP3.LUT P0, PT, PT, PT, UP1, 0x40, 0x0 ;  /* 0x000000000000781c */ /* 0x000fe20003f0e818 */
[----:B------:R-:W-:-:S02]  /*a310*/  UIMAD.WIDE.U32 UR6, UR8, UR6, URZ ;  /* 0x00000006080672a5 */ /* 0x000fc4000f8e003f */
[----:B------:R-:W-:Y:S01]  /*a320*/  ULEA.HI UR9, UR9, UR4, URZ, 0x6 ;  /* 0x0000000409097291 */ /* 0x000fe2000f8f303f */
[----:B------:R-:W-:Y:S01]  /*a330*/  @UP0 ULDC UR12, c[0x0][0x450] ;  /* 0x00011400000c0ab9 */ /* 0x000fe20000000800 */
[----:B------:R-:W-:Y:S02]  /*a340*/  UIADD3 UR45, UR48, -UR47, URZ ;  /* 0x8000002f302d7290 */ /* 0x000fe4000fffe03f */
[----:B------:R-:W-:Y:S02]  /*a350*/  USHF.R.S32.HI UR11, URZ, 0x6, UR11 ;  /* 0x000000063f0b7899 */ /* 0x000fe4000801140b */
[----:B------:R-:W-:Y:S02]  /*a360*/  USHF.R.S32.HI UR9, URZ, 0x6, UR9 ;  /* 0x000000063f097899 */ /* 0x000fe40008011409 */
[----:B------:R-:W-:Y:S02]  /*a370*/  @UP0 USHF.R.U32.HI UR8, URZ, UR12, UR7 ;  /* 0x0000000c3f080299 */ /* 0x000fe40008011607 */
[----:B------:R-:W-:-:S02]  /*a380*/  UISETP.LT.AND UP0, UPT, UR9, UR11, UPT ;  /* 0x0000000b0900728c */ /* 0x000fc4000bf01270 */
[----:B------:R-:W-:Y:S01]  /*a390*/  UIADD3 UR8, UR45, UR8, URZ ;  /* 0x000000082d087290 */ /* 0x000fe2000fffe03f */
[----:B------:R-:W-:Y:S01]  /*a3a0*/  ULDC UR4, c[0x0][0xad4] ;  /* 0x0002b50000047ab9 */ /* 0x000fe20000000800 */
[----:B------:R-:W-:Y:S02]  /*a3b0*/  USEL UR6, UR9, UR11, UP0 ;  /* 0x0000000b09067287 */ /* 0x000fe40008000000 */
[----:B------:R-:W-:Y:S01]  /*a3c0*/  UIADD3 UR7, UR8, -UR4, URZ ;  /* 0x8000000408077290 */ /* 0x000fe2000fffe03f */
[----:B------:R-:W-:Y:S11]  /*a3d0*/  @P0 BRA `(.L_x_3088) ;  /* 0x0000000000480947 */ /* 0x000ff60003800000 */
        /* <DEDUP_REMOVED lines=11> */
.L_x_3089:
[----:B------:R-:W-:-:S11]  /*a490*/  UISETP.NE.AND UP0, UPT, UR5, 0x1, UPT ;  /* 0x000000010500788c */ /* 0x000fd6000bf05270 */
[----:B------:R-:W-:Y:S02]  /*a4a0*/  @UP0 ULDC.64 UR10, c[0x0][0xae0] ;  /* 0x0002b800000a0ab9 */ /* 0x000fe40000000a00 */
[----:B------:R-:W-:-:S04]  /*a4b0*/  UIMAD.WIDE.U32 UR8, UR4, UR10, URZ ;  /* 0x0000000a040872a5 */ /* 0x000fc8000f8e003f */
[----:B------:R-:W-:-:S12]  /*a4c0*/  @UP0 USHF.R.U32.HI UR4, URZ, UR11, UR9 ;  /* 0x0000000b3f040299 */ /* 0x000fd80008011609 */
.L_x_3090:
[----:B------:R-:W-:-:S04]  /*a4d0*/  UIMAD UR4, UR4, UR5, URZ ;  /* 0x00000005040472a4 */ /* 0x000fc8000f8e023f */
[----:B------:R-:W-:-:S04]  /*a4e0*/  UISETP.LT.AND UP0, UPT, UR7, UR4, UPT ;  /* 0x000000040700728c */ /* 0x000fc8000bf01270 */
[----:B------:R-:W-:-:S12]  /*a4f0*/  USEL UR7, UR7, UR4, !UP0 ;  /* 0x0000000407077287 */ /* 0x000fd8000c000000 */
.L_x_3088:
        /* <DEDUP_REMOVED lines=13> */
[----:B0-----:R-:W-:Y:S01]  /*a5d0*/  IMAD.U32 R4, RZ, RZ, UR12 ;  /* 0x0000000cff047e24 */ /* 0x001fe2000f8e00ff */
        /* <DEDUP_REMOVED lines=33> */
.L_x_3091:
[----:B------:R-:W-:Y:S01]  /*a7f0*/  UIMAD UR42, UR10, UR4, UR42 ;  /* 0x000000040a2a72a4 */ /* 0x000fe2000f8e022a */
[----:B------:R-:W-:Y:S02]  /*a800*/  IMAD.U32 R0, RZ, RZ, UR6 ;  /* 0x00000006ff007e24 */ /* 0x000fe4000f8e00ff */
[----:B------:R-:W-:-:S05]  /*a810*/  IMAD.U32 R3, RZ, RZ, UR4 ;  /* 0x00000004ff037e24 */ /* 0x000fca000f8e00ff */
[----:B------:R-:W-:-:S04]  /*a820*/  VIADDMNMX R0, R3, UR42, R0, PT ;  /* 0x0000002a03007c46 */ /* 0x000fc8000b800100 */
[----:B------:R-:W-:Y:S02]  /*a830*/  R2UR UR46, R0 ;  /* 0x00000000002e72ca */ /* 0x000fe400000e0000 */
[----:B------:R-:W-:-:S11]  /*a840*/  PRMT R0, RZ, 0x7610, R0 ;  /* 0x00007610ff007816 */ /* 0x000fd60000000000 */
[----:B------:R-:W-:-:S06]  /*a850*/  UISETP.GT.AND UP0, UPT, UR46, UR42, UPT ;  /* 0x0000002a2e00728c */ /* 0x000fcc000bf04270 */
[----:B------:R-:W-:-:S13]  /*a860*/  PLOP3.LUT P0, PT, PT, PT, UP0, 0x80, 0x0 ;  /* 0x000000000000781c */ /* 0x000fda0003f0f008 */
[----:B------:R-:W-:Y:S05]  /*a870*/  @!P0 BRA `(.L_x_3078) ;  /* 0x00000184001c8947 */ /* 0x000fea0003800000 */
[----:B------:R-:W1:Y:S01]  /*a880*/  SHFL.IDX PT, R0, R208, RZ, 0x1f ;  /* 0x00001fffd0007589 */ /* 0x000e6200000e0000 */
[----:B------:R-:W-:Y:S01]  /*a890*/  UIADD3 UR8, UR44, 0x400, URZ ;  /* 0x000004002c087890 */ /* 0x000fe2000fffe03f */
[----:B0-----:R-:W-:Y:S01]  /*a8a0*/  IMAD.MOV.U32 R4, RZ, RZ, 0x1 ;  /* 0x00000001ff047424 */ /* 0x001fe200078e00ff */
[----:B------:R-:W-:Y:S01]  /*a8b0*/  UIADD3 UR6, UR44, 0x26400, URZ ;  /* 0x000264002c067890 */ /* 0x000fe2000fffe03f */
[----:B------:R-:W0:Y:S01]  /*a8c0*/  S2R R26, SR_TID.X ;  /* 0x00000000001a7919 */ /* 0x000e220000002100 */
[----:B------:R-:W-:Y:S01]  /*a8d0*/  UIADD3 UR5, UR44, 0x22400, URZ ;  /* 0x000224002c057890 */ /* 0x000fe2000fffe03f */
[----:B------:R-:W-:Y:S01]  /*a8e0*/  IMAD.MOV.U32 R5, RZ, RZ, RZ ;  /* 0x000000ffff057224 */ /* 0x000fe200078e00ff */
[----:B------:R-:W-:Y:S01]  /*a8f0*/  USHF.R.U32.HI UR6, URZ, 0x4, UR6 ;  /* 0x000000043f067899 */ /* 0x000fe20008011606 */
[----:B------:R-:W-:Y:S01]  /*a900*/  IMAD.MOV.U32 R6, RZ, RZ, 0x1 ;  /* 0x00000001ff067424 */ /* 0x000fe200078e00ff */
[----:B------:R-:W-:Y:S01]  /*a910*/  USHF.R.U32.HI UR7, URZ, 0x4, UR8 ;  /* 0x000000043f077899 */ /* 0x000fe20008011608 */
[----:B------:R-:W-:Y:S01]  /*a920*/  IMAD.MOV.U32 R7, RZ, RZ, RZ ;  /* 0x000000ffff077224 */ /* 0x000fe200078e00ff */
[----:B------:R-:W-:Y:S01]  /*a930*/  USHF.R.U32.HI UR5, URZ, 0x4, UR5 ;  /* 0x000000043f057899 */ /* 0x000fe20008011605 */
[----:B------:R-:W2:Y:S01]  /*a940*/  S2R R13, SR_TID.X ;  /* 0x00000000000d7919 */ /* 0x000ea20000002100 */
[----:B------:R-:W-:Y:S01]  /*a950*/  ULOP3.LUT UR6, UR6, 0x3fff, URZ, 0xc0, !UPT ;  /* 0x00003fff06067892 */ /* 0x000fe2000f8ec03f */
[----:B------:R-:W-:Y:S01]  /*a960*/  IMAD.MOV.U32 R11, RZ, RZ, 0x40000040 ;  /* 0x40000040ff0b7424 */ /* 0x000fe200078e00ff */
[----:B------:R-:W-:Y:S01]  /*a970*/  ULOP3.LUT UR7, UR7, 0x3fff, URZ, 0xc0, !UPT ;  /* 0x00003fff07077892 */ /* 0x000fe2000f8ec03f */
[----:B------:R3:W-:Y:S01]  /*a980*/  STL.128 [R1+0x60], R4 ;  /* 0x0000600401007387 */ /* 0x0007e20000100c00 */
[----:B------:R-:W-:Y:S01]  /*a990*/  ULOP3.LUT UR5, UR5, 0x3fff, URZ, 0xc0, !UPT ;  /* 0x00003fff05057892 */ /* 0x000fe2000f8ec03f */
[C---:B------:R-:W-:Y:S01]  /*a9a0*/  IADD3 R48, P5, R2.reuse, 0x60, RZ ;  /* 0x0000006002307810 */ /* 0x040fe20007fbe0ff */
[----:B------:R-:W-:Y:S01]  /*a9b0*/  ULOP3.LUT UR6, UR6, 0x10000, URZ, 0xfc, !UPT ;  /* 0x0001000006067892 */ /* 0x000fe2000f8efc3f */
[C---:B------:R-:W-:Y:S01]  /*a9c0*/  IADD3 R27, P1, R2.reuse, 0x74, RZ ;  /* 0x00000074021b7810 */ /* 0x040fe20007f3e0ff */
[----:B------:R-:W-:Y:S01]  /*a9d0*/  ULOP3.LUT UR7, UR7, 0x10000, URZ, 0xfc, !UPT ;  /* 0x0001000007077892 */ /* 0x000fe2000f8efc3f */
[----:B------:R-:W-:Y:S01]  /*a9e0*/  IADD3 R24, P6, R2, 0x58, RZ ;  /* 0x0000005802187810 */ /* 0x000fe20007fde0ff */
[----:B------:R-:W-:Y:S01]  /*a9f0*/  ULOP3.LUT UR5, UR5, 0x10000, URZ, 0xfc, !UPT ;  /* 0x0001000005057892 */ /* 0x000fe2000f8efc3f */
[----:B-1----:R-:W-:Y:S01]  /*aa00*/  LEA.HI R3, R0, R0, RZ, 0x1 ;  /* 0x0000000000037211 */ /* 0x002fe200078f08ff */
[----:B------:R-:W-:Y:S01]  /*aa10*/  UIADD3 UR4, UR44, 0x20400, URZ ;  /* 0x000204002c047890 */ /* 0x000fe2000fffe03f */
[C---:B------:R-:W-:Y:S01]  /*aa20*/  IADD3 R41, P0, R2.reuse, 0x68, RZ ;  /* 0x0000006802297810 */ /* 0x040fe20007f1e0ff */
[----:B------:R-:W-:Y:S01]  /*aa30*/  UIADD3 UR9, UP0, UR38, 0x38400, URZ ;  /* 0x0003840026097890 */ /* 0x000fe2000ff1e03f */
[----:B------:R-:W-:Y:S01]  /*aa40*/  LOP3.LUT R3, R3, 0x6, RZ, 0xc0, !PT ;  /* 0x0000000603037812 */ /* 0x000fe200078ec0ff */
[----:B------:R-:W-:Y:S01]  /*aa50*/  USHF.R.U32.HI UR4, URZ, 0x4, UR4 ;  /* 0x000000043f047899 */ /* 0x000fe20008011604 */
[----:B------:R-:W-:Y:S01]  /*aa60*/  IADD3 R43, P4, R2, 0x78, RZ ;  /* 0x00000078022b7810 */ /* 0x000fe20007f9e0ff */
[----:B------:R-:W-:Y:S01]  /*aa70*/  UIADD3.X UR10, URZ, UR39, URZ, UP0, !UPT ;  /* 0x000000273f0a7290 */ /* 0x000fe200087fe43f */
[----:B---3--:R-:W-:Y:S01]  /*aa80*/  IMAD.U32 R4, RZ, RZ, UR6 ;  /* 0x00000006ff047e24 */ /* 0x008fe2000f8e00ff */
[----:B------:R-:W-:Y:S01]  /*aa90*/  ULOP3.LUT UR4, UR4, 0x3fff, URZ, 0xc0, !UPT ;  /* 0x00003fff04047892 */ /* 0x000fe2000f8ec03f */
[----:B------:R-:W-:Y:S01]  /*aaa0*/  IMAD.IADD R0, R0, 0x1, -R3 ;  /* 0x0000000100007824 */ /* 0x000fe200078e0a03 */
[----:B------:R-:W-:Y:S01]  /*aab0*/  IADD3 R42, P3, R2, 0x80, RZ ;  /* 0x00000080022a7810 */ /* 0x000fe20007f7e0ff */
[----:B------:R-:W-:Y:S01]  /*aac0*/  IMAD.U32 R6, RZ, RZ, UR7 ;  /* 0x00000007ff067e24 */ /* 0x000fe2000f8e00ff */
[----:B------:R-:W-:Y:S01]  /*aad0*/  ULOP3.LUT UR4, UR4, 0x10000, URZ, 0xfc, !UPT ;  /* 0x0001000004047892 */ /* 0x000fe2000f8efc3f */
[----:B------:R-:W-:Y:S01]  /*aae0*/  IMAD.MOV.U32 R5, RZ, RZ, 0x40000040 ;  /* 0x40000040ff057424 */ /* 0x000fe200078e00ff */
[----:B------:R-:W-:Y:S01]  /*aaf0*/  LEA R0, R0, UR8, 0xf ;  /* 0x0000000800007c11 */ /* 0x000fe2000f8e78ff */
[----:B------:R-:W-:Y:S01]  /*ab00*/  IMAD.MOV.U32 R7, RZ, RZ, 0x40000040 ;  /* 0x40000040ff077424 */ /* 0x000fe200078e00ff */
[----:B------:R-:W-:Y:S01]  /*ab10*/  IADD3 R38, P2, R2, 0x88, RZ ;  /* 0x0000008802267810 */ /* 0x000fe20007f5e0ff */
[----:B0-----:R-:W-:Y:S01]  /*ab20*/  VIADD R12, R26, 0xffffff80 ;  /* 0xffffff801a0c7836 */ /* 0x001fe20000000000 */
[----:B------:R-:W-:Y:S01]  /*ab30*/  SHF.R.U32.HI R0, RZ, 0x4, R0 ;  /* 0x00000004ff007819 */ /* 0x000fe20000011600 */
[----:B------:R-:W-:Y:S01]  /*ab40*/  IMAD.U32 R3, RZ, RZ, UR5 ;  /* 0x00000005ff037e24 */ /* 0x000fe2000f8e00ff */
[----:B------:R-:W-:Y:S01]  /*ab50*/  STL.128 [R1+0x90], R4 ;  /* 0x0000900401007387 */ /* 0x000fe20000100c00 */
[----:B------:R-:W-:Y:S01]  /*ab60*/  IMAD.U32 R10, RZ, RZ, UR4 ;  /* 0x00000004ff0a7e24 */ /* 0x000fe2000f8e00ff */
[----:B------:R-:W-:Y:S01]  /*ab70*/  LOP3.LUT R0, R0, 0x3fff, RZ, 0xc0, !PT ;  /* 0x00003fff00007812 */ /* 0x000fe200078ec0ff */
[----:B------:R-:W-:Y:S01]  /*ab80*/  IMAD.U32 R8, RZ, RZ, UR9 ;  /* 0x00000009ff087e24 */ /* 0x000fe2000f8e00ff */
[----:B------:R0:W-:Y:S01]  /*ab90*/  STL [R1+0x74], R12 ;  /* 0x0000740c01007387 */ /* 0x0001e20000100800 */
[----:B------:R-:W-:Y:S01]  /*aba0*/  IMAD.U32 R9, RZ, RZ, UR10 ;  /* 0x0000000aff097e24 */ /* 0x000fe2000f8e00ff */
[----:B------:R-:W-:Y:S01]  /*abb0*/  LOP3.LUT R0, R0, 0x2000000, RZ, 0xfc, !PT ;  /* 0x0200000000007812 */ /* 0x000fe200078efcff */
[----:B------:R-:W-:Y:S01]  /*abc0*/  UIADD3 UR4, UR44, 0x36400, URZ ;  /* 0x000364002c047890 */ /* 0x000fe2000fffe03f */
[----:B------:R1:W-:Y:S01]  /*abd0*/  STL.64 [R1+0x78], R10 ;  /* 0x0000780a01007387 */ /* 0x0003e20000100a00 */
[----:B--2---:R-:W-:-:S02]  /*abe0*/  VIADD R14, R13, 0xffffff80 ;  /* 0xffffff800d0e7836 */ /* 0x004fc40000000000 */
[----:B------:R-:W-:Y:S01]  /*abf0*/  ULOP3.LUT UP0, URZ, UR4, 0x3ff, URZ, 0xc0, !UPT ;  /* 0x000003ff043f7892 */ /* 0x000fe2000f80c03f */
[----:B------:R1:W-:Y:S01]  /*ac00*/  STL.64 [R1+0x58], R8 ;  /* 0x0000580801007387 */ /* 0x0003e20000100a00 */
[----:B------:R-:W-:Y:S02]  /*ac10*/  VIADD R13, R13, 0xffffff80 ;  /* 0xffffff800d0d7836 */ /* 0x000fe40000000000 */
[----:B------:R-:W-:Y:S01]  /*ac20*/  IMAD.X R55, RZ, RZ, R18, P5 ;  /* 0x000000ffff377224 */ /* 0x000fe200028e0612 */
[----:B0-----:R1:W5:Y:S01]  /*ac30*/  LDL R12, [R1+0x450] ;  /* 0x00045000010c7983 */ /* 0x0013620000100800 */
[----:B------:R-:W-:Y:S01]  /*ac40*/  IMAD.MOV.U32 R4, RZ, RZ, R3 ;  /* 0x000000ffff047224 */ /* 0x000fe200078e0003 */
[----:B------:R-:W-:Y:S01]  /*ac50*/  SHF.R.S32.HI R13, RZ, 0x1f, R13 ;  /* 0x0000001fff0d7819 */ /* 0x000fe2000001140d */
[----:B------:R-:W-:Y:S01]  /*ac60*/  IMAD.MOV.U32 R6, RZ, RZ, R0 ;  /* 0x000000ffff067224 */ /* 0x000fe200078e0000 */
[----:B------:R1:W5:Y:S01]  /*ac70*/  LDL R3, [R1+0x458] ;  /* 0x0004580001037983 */ /* 0x0003620000100800 */
[----:B------:R-:W-:Y:S01]  /*ac80*/  PLOP3.LUT P5, PT, PT, PT, UP0, 0x80, 0x0 ;  /* 0x000000000000781c */ /* 0x000fe20003faf008 */
[--C-:B------:R-:W-:Y:S01]  /*ac90*/  IMAD.X R28, RZ, RZ, R18.reuse, P1 ;  /* 0x000000ffff1c7224 */ /* 0x100fe200008e0612 */
[----:B------:R-:W-:Y:S01]  /*aca0*/  LEA.HI R13, R13, R14, RZ, 0x5 ;  /* 0x0000000e0d0d7211 */ /* 0x000fe200078f28ff */
[----:B------:R1:W-:Y:S01]  /*acb0*/  STL.128 [R1+0x80], R4 ;  /* 0x0000800401007387 */ /* 0x0003e20000100c00 */
[----:B------:R-:W-:Y:S01]  /*acc0*/  IMAD.X R25, RZ, RZ, R18, P6 ;  /* 0x000000ffff197224 */ /* 0x000fe200030e0612 */
[----:B------:R-:W-:-:S02]  /*acd0*/  IADD3 R40, P1, R2, 0x90, RZ ;  /* 0x0000009002287810 */ /* 0x000fc40007f3e0ff */
[----:B------:R-:W-:Y:S02]  /*ace0*/  SHF.R.S32.HI R13, RZ, 0x5, R13 ;  /* 0x00000005ff0d7819 */ /* 0x000fe4000001140d */
[----:B------:R-:W-:Y:S01]  /*acf0*/  IADD3 R46, P6, R2, 0x98, RZ ;  /* 0x00000098022e7810 */ /* 0x000fe20007fde0ff */
[--C-:B------:R-:W-:Y:S02]  /*ad00*/  IMAD.X R50, RZ, RZ, R18.reuse, P0 ;  /* 0x000000ffff327224 */ /* 0x100fe400000e0612 */
[----:B------:R-:W-:Y:S02]  /*ad10*/  IMAD.MOV.U32 R0, RZ, RZ, R13 ;  /* 0x000000ffff007224 */ /* 0x000fe400078e000d */
[--C-:B------:R-:W-:Y:S02]  /*ad20*/  IMAD.X R52, RZ, RZ, R18.reuse, P4 ;  /* 0x000000ffff347224 */ /* 0x100fe400020e0612 */
[--C-:B------:R-:W-:Y:S02]  /*ad30*/  IMAD.X R51, RZ, RZ, R18.reuse, P3 ;  /* 0x000000ffff337224 */ /* 0x100fe400018e0612 */
[----:B------:R-:W-:-:S02]  /*ad40*/  IMAD.X R45, RZ, RZ, R18, P2 ;  /* 0x000000ffff2d7224 */ /* 0x000fc400010e0612 */
[--C-:B------:R-:W-:Y:S02]  /*ad50*/  IMAD.X R49, RZ, RZ, R18.reuse, P1 ;  /* 0x000000ffff317224 */ /* 0x100fe400008e0612 */
[----:B------:R-:W-:Y:S01]  /*ad60*/  IMAD.X R47, RZ, RZ, R18, P6 ;  /* 0x000000ffff2f7224 */ /* 0x000fe200030e0612 */
[----:B-1----:R-:W-:Y:S06]  /*ad70*/  @!P5 BRA `(.L_x_3092) ;  /* 0x000000000070d947 */ /* 0x002fec0003800000 */
        /* <DEDUP_REMOVED lines=12> */
[----:B-----5:R-:W-:Y:S02]  /*ae40*/  IMAD.MOV.U32 R12, RZ, RZ, 0x1 ;  /* 0x00000001ff0c7424 */ /* 0x020fe400078e00ff */
[----:B------:R-:W-:-:S07]  /*ae50*/  IMAD.MOV.U32 R13, RZ, RZ, RZ ;  /* 0x000000ffff0d7224 */ /* 0x000fce00078e00ff */
[----:B------:R-:W-:-:S07]  /*ae60*/  LEPC R20, `(.L_x_3093) ;  /* 0x000000001014794e */ /* 0x000fce0000000000 */
[----:B0-----:R-:W-:Y:S05]  /*ae70*/  CALL.ABS.NOINC R14 ;  /* 0x000000000e007343 */ /* 0x001fea0003c00000 */
.L_x_3093:
[----:B------:R-:W2:Y:S02]  /*ae80*/  LDL R7, [R1+0x74] ;  /* 0x0000740001077983 */ /* 0x000ea40000100800 */
[----:B--2---:R-:W-:-:S04]  /*ae90*/  SHF.R.S32.HI R0, RZ, 0x1f, R7 ;  /* 0x0000001fff007819 */ /* 0x004fc80000011407 */
[CC--:B------:R-:W-:Y:S02]  /*aea0*/  LEA.HI R3, R0.reuse, R7.reuse, RZ, 0x4 ;  /* 0x0000000700037211 */ /* 0x0c0fe400078f20ff */
[----:B------:R-:W-:Y:S02]  /*aeb0*/  LEA.HI R0, R0, R7, RZ, 0x5 ;  /* 0x0000000700007211 */ /* 0x000fe400078f28ff */
[----:B------:R-:W-:Y:S02]  /*aec0*/  SHF.R.S32.HI R4, RZ, 0x4, R3 ;  /* 0x00000004ff047819 */ /* 0x000fe40000011403 */
[----:B------:R-:W-:Y:S02]  /*aed0*/  SHF.R.S32.HI R0, RZ, 0x5, R0 ;  /* 0x00000005ff007819 */ /* 0x000fe40000011400 */
[C---:B------:R-:W-:Y:S02]  /*aee0*/  LEA.HI R5, R3.reuse, R4, RZ, 0x1 ;  /* 0x0000000403057211 */ /* 0x040fe400078f08ff */
[----:B------:R-:W-:-:S02]  /*aef0*/  LOP3.LUT R3, R3, 0xfffffff0, RZ, 0xc0, !PT ;  /* 0xfffffff003037812 */ /* 0x000fc400078ec0ff */
[----:B------:R-:W-:-:S03]  /*af00*/  LOP3.LUT R5, R5, 0x1ffffffe, RZ, 0xc0, !PT ;  /* 0x1ffffffe05057812 */ /* 0x000fc600078ec0ff */
[----:B------:R-:W-:Y:S02]  /*af10*/  IMAD.IADD R3, R7, 0x1, -R3 ;  /* 0x0000000107037824 */ /* 0x000fe400078e0a03 */
[----:B------:R-:W-:-:S04]  /*af20*/  IMAD.IADD R5, R4, 0x1, -R5 ;  /* 0x0000000104057824 */ /* 0x000fc800078e0a05 */
[----:B------:R-:W-:-:S07]  /*af30*/  IMAD.SHL.U32 R12, R5, 0x8, RZ ;  /* 0x00000008050c7824 */ /* 0x000fce00078e00ff */
.L_x_3092:
[----:B------:R-:W2:Y:S01]  /*af40*/  LDL R53, [R1+0x1d4] ;  /* 0x0001d40001357983 */ /* 0x000ea20000100800 */
[----:B-----5:R-:W-:Y:S01]  /*af50*/  SHF.R.S32.HI R4, RZ, 0x1f, R3 ;  /* 0x0000001fff047819 */ /* 0x020fe20000011403 */
[----:B------:R-:W-:Y:S01]  /*af60*/  VIADD R10, R26, 0xffffff80 ;  /* 0xffffff801a0a7836 */ /* 0x000fe20000000000 */
[----:B------:R-:W-:Y:S01]  /*af70*/  IADD3 R8, P0, R2, 0xfc, RZ ;  /* 0x000000fc02087810 */ /* 0x000fe20007f1e0ff */
[----:B------:R0:W-:Y:S01]  /*af80*/  STL.64 [R1+0xc0], R24 ;  /* 0x0000c01801007387 */ /* 0x0001e20000100a00 */
[----:B------:R-:W-:Y:S01]  /*af90*/  LEA.HI R4, R4, R3, RZ, 0x3 ;  /* 0x0000000304047211 */ /* 0x000fe200078f18ff */
[----:B------:R-:W1:Y:S01]  /*afa0*/  LDC.64 R20, c[0x0][0xad0] ;  /* 0x0002b400ff147b82 */ /* 0x000e620000000a00 */
[----:B------:R-:W-:Y:S01]  /*afb0*/  IMAD.U32 R30, RZ, RZ, UR38 ;  /* 0x00000026ff1e7e24 */ /* 0x000fe2000f8e00ff */
[----:B------:R3:W-:Y:S01]  /*afc0*/  STL [R1+0xcc], R10 ;  /* 0x0000cc0a01007387 */ /* 0x0007e20000100800 */
[C---:B------:R-:W-:Y:S01]  /*afd0*/  LOP3.LUT R6, R4.reuse, 0xfffffff8, RZ, 0xc0, !PT ;  /* 0xfffffff804067812 */ /* 0x040fe200078ec0ff */
[----:B------:R-:W-:Y:S01]  /*afe0*/  IMAD.SHL.U32 R4, R4, 0x40, RZ ;  /* 0x0000004004047824 */ /* 0x000fe200078e00ff */
[C---:B------:R-:W-:Y:S01]  /*aff0*/  IADD3 R14, P3, R2.reuse, 0xa0, RZ ;  /* 0x000000a0020e7810 */ /* 0x040fe20007f7e0ff */
[----:B------:R-:W-:Y:S01]  /*b000*/  IMAD.X R11, RZ, RZ, R18, P0 ;  /* 0x000000ffff0b7224 */ /* 0x000fe200000e0612 */
[----:B------:R-:W-:Y:S01]  /*b010*/  IADD3 R26, P2, R2, 0xb0, RZ ;  /* 0x000000b0021a7810 */ /* 0x000fe20007f5e0ff */
[----:B------:R-:W-:Y:S01]  /*b020*/  IMAD.IADD R3, R3, 0x1, -R6 ;  /* 0x0000000103037824 */ /* 0x000fe200078e0a06 */
[----:B------:R-:W-:Y:S01]  /*b030*/  LOP3.LUT R7, R4, 0xfffffe00, RZ, 0xc0, !PT ;  /* 0xfffffe0004077812 */ /* 0x000fe200078ec0ff */
[----:B------:R-:W-:Y:S01]  /*b040*/  IMAD.U32 R31, RZ, RZ, UR39 ;  /* 0x00000027ff1f7e24 */ /* 0x000fe2000f8e00ff */
[----:B------:R-:W-:Y:S01]  /*b050*/  IADD3 R6, P1, R2, 0x70, RZ ;  /* 0x0000007002067810 */ /* 0x000fe20007f3e0ff */
[C---:B------:R-:W-:Y:S01]  /*b060*/  IMAD.SHL.U32 R5, R3.reuse, 0x40, RZ ;  /* 0x0000004003057824 */ /* 0x040fe200078e00ff */
[----:B------:R-:W-:Y:S01]  /*b070*/  LOP3.LUT P0, RZ, R3, 0x2, RZ, 0xc0, !PT ;  /* 0x0000000203ff7812 */ /* 0x000fe2000780c0ff */
[----:B------:R-:W-:Y:S01]  /*b080*/  IMAD R0, R0, 0x400, R7 ;  /* 0x0000040000007824 */ /* 0x000fe200078e0207 */
[----:B------:R-:W-:Y:S01]  /*b090*/  STL.64 [R1+0xb0], R22 ;  /* 0x0000b01601007387 */ /* 0x000fe20000100a00 */
[----:B------:R-:W-:Y:S01]  /*b0a0*/  IMAD.X R13, RZ, RZ, R18, P1 ;  /* 0x000000ffff0d7224 */ /* 0x000fe200008e0612 */
[----:B------:R-:W-:Y:S01]  /*b0b0*/  LOP3.LUT R5, R5, 0x1c0, RZ, 0xc0, !PT ;  /* 0x000001c005057812 */ /* 0x000fe200078ec0ff */
[----:B------:R-:W-:Y:S01]  /*b0c0*/  IMAD.MOV.U32 R32, RZ, RZ, 0x10 ;  /* 0x00000010ff207424 */ /* 0x000fe200078e00ff */
[----:B------:R-:W-:Y:S01]  /*b0d0*/  LOP3.LUT P1, RZ, R3, 0x4, RZ, 0xc0, !PT ;  /* 0x0000000403ff7812 */ /* 0x000fe2000782c0ff */
[----:B------:R-:W-:Y:S01]  /*b0e0*/  IMAD.MOV.U32 R7, RZ, RZ, R13 ;  /* 0x000000ffff077224 */ /* 0x000fe200078e000d */
[----:B------:R-:W-:Y:S01]  /*b0f0*/  LOP3.LUT R4, R5, 0x8, R12, 0xf8, !PT ;  /* 0x0000000805047812 */ /* 0x000fe200078ef80c */
[----:B------:R-:W-:Y:S01]  /*b100*/  IMAD.MOV.U32 R12, RZ, RZ, R27 ;  /* 0x000000ffff0c7224 */ /* 0x000fe200078e001b */
[----:B------:R-:W-:Y:S01]  /*b110*/  SHF.R.U32.HI R5, RZ, 0x3, R5 ;  /* 0x00000003ff057819 */ /* 0x000fe20000011605 */
[----:B------:R-:W-:Y:S01]  /*b120*/  IMAD.MOV.U32 R13, RZ, RZ, R28 ;  /* 0x000000ffff0d7224 */ /* 0x000fe200078e001c */
[----:B------:R-:W-:Y:S01]  /*b130*/  SEL R32, R32, 0xfffffff0, !P0 ;  /* 0xfffffff020207807 */ /* 0x000fe20004000000 */
[----:B------:R-:W-:Y:S01]  /*b140*/  IMAD.X R15, RZ, RZ, R18, P3 ;  /* 0x000000ffff0f7224 */ /* 0x000fe200018e0612 */
[----:B------:R-:W-:Y:S01]  /*b150*/  LOP3.LUT R9, R4, R5, RZ, 0x3c, !PT ;  /* 0x0000000504097212 */ /* 0x000fe200078e3cff */
[----:B------:R-:W-:Y:S01]  /*b160*/  IMAD.MOV.U32 R4, RZ, RZ, R8 ;  /* 0x000000ffff047224 */ /* 0x000fe200078e0008 */
[----:B------:R-:W-:Y:S01]  /*b170*/  STL.U8 [R1+0xc8], RZ ;  /* 0x0000c8ff01007387 */ /* 0x000fe20000100000 */
[----:B------:R-:W-:Y:S01]  /*b180*/  IMAD.MOV.U32 R5, RZ, RZ, R11 ;  /* 0x000000ffff057224 */ /* 0x000fe200078e000b */
[----:B------:R-:W-:Y:S01]  /*b190*/  BSSY B0, `(.L_x_3094) ;  /* 0x0000024000007945 */ /* 0x000fe20003800000 */
[----:B0-----:R-:W-:Y:S01]  /*b1a0*/  IMAD.IADD R25, R0, 0x1, R9 ;  /* 0x0000000100197824 */ /* 0x001fe200078e0209 */
[----:B---3--:R-:W0:Y:S01]  /*b1b0*/  LDC.64 R10, c[0x0][0xae0] ;  /* 0x0002b800ff0a7b82 */ /* 0x008e220000000a00 */
[----:B------:R-:W-:Y:S01]  /*b1c0*/  IMAD.X R27, RZ, RZ, R18, P2 ;  /* 0x000000ffff1b7224 */ /* 0x000fe200010e0612 */
[----:B------:R3:W-:Y:S01]  /*b1d0*/  STL.128 [R1+0x100], R4 ;  /* 0x0001000401007387 */ /* 0x0007e20000100c00 */
[----:B------:R-:W-:-:S03]  /*b1e0*/  IMAD.WIDE.U32 R24, R25, 0x2, R30 ;  /* 0x0000000219187825 */ /* 0x000fc600078e001e */
[----:B------:R4:W-:Y:S01]  /*b1f0*/  STL.128 [R1+0x110], R12 ;  /* 0x0001100c01007387 */ /* 0x0009e20000100c00 */
[----:B------:R-:W-:Y:S01]  /*b200*/  IMAD.MOV.U32 R33, RZ, RZ, 0x20 ;  /* 0x00000020ff217424 */ /* 0x000fe200078e00ff */
[----:B------:R-:W0:Y:S01]  /*b210*/  LDC.64 R8, c[0x0][0xad8] ;  /* 0x0002b600ff087b82 */ /* 0x000e220000000a00 */
[----:B------:R-:W-:Y:S01]  /*b220*/  IADD3 R28, P0, R24, 0x36400, RZ ;  /* 0x00036400181c7810 */ /* 0x000fe20007f1e0ff */
[----:B------:R0:W-:Y:S01]  /*b230*/  STL.64 [R1+0xb8], R26 ;  /* 0x0000b81a01007387 */ /* 0x0001e20000100a00 */
[----:B------:R-:W-:Y:S01]  /*b240*/  IMAD.MOV.U32 R24, RZ, RZ, RZ ;  /* 0x000000ffff187224 */ /* 0x000fe200078e00ff */
[----:B------:R-:W-:Y:S02]  /*b250*/  SEL R33, R33, 0xffffffe0, !P1 ;  /* 0xffffffe021217807 */ /* 0x000fe40004800000 */
[----:B------:R-:W-:Y:S01]  /*b260*/  IMAD.X R29, RZ, RZ, R25, P0 ;  /* 0x000000ffff1d7224 */ /* 0x000fe200000e0619 */
[----:B------:R0:W-:Y:S01]  /*b270*/  STL.U8 [R1+0x120], RZ ;  /* 0x000120ff01007387 */ /* 0x0001e20000100000 */
[----:B---3--:R-:W3:Y:S01]  /*b280*/  LDC R6, c[0x0][0x450] ;  /* 0x00011400ff067b82 */ /* 0x008ee20000000800 */
[----:B-1----:R-:W-:-:S02]  /*b290*/  IMAD.MOV.U32 R7, RZ, RZ, R20 ;  /* 0x000000ffff077224 */ /* 0x002fc400078e0014 */
[----:B------:R1:W-:Y:S01]  /*b2a0*/  STL.64 [R1+0xa0], R32 ;  /* 0x0000a02001007387 */ /* 0x0003e20000100a00 */
[----:B----4-:R-:W-:Y:S02]  /*b2b0*/  IMAD.U32 R13, RZ, RZ, UR48 ;  /* 0x00000030ff0d7e24 */ /* 0x010fe4000f8e00ff */
[----:B------:R-:W-:Y:S01]  /*b2c0*/  IMAD.U32 R12, RZ, RZ, UR47 ;  /* 0x0000002fff0c7e24 */ /* 0x000fe2000f8e00ff */
[----:B------:R1:W-:Y:S01]  /*b2d0*/  STL.64 [R1+0xa8], R28 ;  /* 0x0000a81c01007387 */ /* 0x0003e20000100a00 */
[----:B------:R-:W3:Y:S01]  /*b2e0*/  LDC.64 R4, c[0x0][0x448] ;  /* 0x00011200ff047b82 */ /* 0x000ee20000000a00 */
[----:B------:R-:W-:Y:S02]  /*b2f0*/  IMAD.MOV.U32 R14, RZ, RZ, R21 ;  /* 0x000000ffff0e7224 */ /* 0x000fe400078e0015 */
[----:B0-----:R-:W-:Y:S02]  /*b300*/  IMAD.MOV.U32 R26, RZ, RZ, R10 ;  /* 0x000000ffff1a7224 */ /* 0x001fe400078e000a */
[----:B------:R-:W-:-:S02]  /*b310*/  IMAD.MOV.U32 R27, RZ, RZ, R11 ;  /* 0x000000ffff1b7224 */ /* 0x000fc400078e000b */
[----:B------:R-:W-:Y:S02]  /*b320*/  IMAD.MOV.U32 R15, RZ, RZ, R8 ;  /* 0x000000ffff0f7224 */ /* 0x000fe400078e0008 */
[----:B------:R-:W-:-:S03]  /*b330*/  IMAD.MOV.U32 R25, RZ, RZ, R9 ;  /* 0x000000ffff197224 */ /* 0x000fc600078e0009 */
[----:B------:R1:W-:Y:S04]  /*b340*/  STL.128 [R1+0xd0], R12 ;  /* 0x0000d00c01007387 */ /* 0x0003e80000100c00 */
[----:B------:R1:W-:Y:S04]  /*b350*/  STL.128 [R1+0xe0], R24 ;  /* 0x0000e01801007387 */ /* 0x0003e80000100c00 */
[----:B---3--:R1:W-:Y:S01]  /*b360*/  STL.128 [R1+0xf0], R4 ;  /* 0x0000f00401007387 */ /* 0x0083e20000100c00 */
[----:B--2---:R-:W-:-:S04]  /*b370*/  LEA.HI R0, R53, R53, RZ, 0x1 ;  /* 0x0000003535007211 */ /* 0x004fc800078f08ff */
[----:B------:R-:W-:-:S05]  /*b380*/  LOP3.LUT R0, R0, 0xfffffffe, RZ, 0xc0, !PT ;  /* 0xfffffffe00007812 */ /* 0x000fca00078ec0ff */
[----:B------:R-:W-:-:S05]  /*b390*/  IMAD.IADD R0, R53, 0x1, -R0 ;  /* 0x0000000135007824 */ /* 0x000fca00078e0a00 */
[----:B------:R-:W-:-:S04]  /*b3a0*/  SHF.L.U32 R0, R0, 0x1f, RZ ;  /* 0x0000001f00007819 */ /* 0x000fc800000006ff */
[----:B------:R-:W0:Y:S02]  /*b3b0*/  SYNCS.PHASECHK.TRANS64.TRYWAIT P0, [UR44+0x38800], R0 ;  /* 0x03880000ff0075a7 */ /* 0x000e24000800016c */
[----:B01----:R-:W-:Y:S05]  /*b3c0*/  @!P0 BRA `(.L_x_3095) ;  /* 0x0000023c003c8947 */ /* 0x003fea0003800000 */
.L_x_3315:
[----:B------:R-:W-:Y:S05]  /*b3d0*/  BSYNC B0 ;  /* 0x0000000000007941 */ /* 0x000fea0003800000 */
.L_x_3094:
[----:B------:R-:W2:Y:S04]  /*b3e0*/  LDL R32, [R1] ;  /* 0x0000000001207983 */ /* 0x000ea80000100800 */
[----:B------:R1:W5:Y:S01]  /*b3f0*/  LDL.64 R20, [R1+0x1c8] ;  /* 0x0001c80001147983 */ /* 0x0003620000100a00 */
[C---:B------:R-:W-:Y:S01]  /*b400*/  IADD3 R14, P0, R2.reuse, 0xc8, RZ ;  /* 0x000000c8020e7810 */ /* 0x040fe20007f1e0ff */
[----:B------:R-:W-:Y:S01]  /*b410*/  IMAD.MOV.U32 R12, RZ, RZ, R48 ;  /* 0x000000ffff0c7224 */ /* 0x000fe200078e0030 */
[C---:B------:R-:W-:Y:S01]  /*b420*/  IADD3 R7, P1, R2.reuse, 0x100, RZ ;  /* 0x0000010002077810 */ /* 0x040fe20007f3e0ff */
[----:B------:R-:W-:Y:S01]  /*b430*/  IMAD.MOV.U32 R13, RZ, RZ, R55 ;  /* 0x000000ffff0d7224 */ /* 0x000fe200078e0037 */
[C---:B------:R-:W-:Y:S01]  /*b440*/  IADD3 R4, P2, R2.reuse, 0x108, RZ ;  /* 0x0000010802047810 */ /* 0x040fe20007f5e0ff */
[--C-:B------:R-:W-:Y:S01]  /*b450*/  IMAD.X R15, RZ, RZ, R18.reuse, P0 ;  /* 0x000000ffff0f7224 */ /* 0x100fe200000e0612 */
[C---:B0-----:R-:W-:Y:S01]  /*b460*/  IADD3 R0, P0, R2.reuse, 0x1d4, RZ ;  /* 0x000001d402007810 */ /* 0x041fe20007f1e0ff */
[----:B------:R-:W-:Y:S01]  /*b470*/  IMAD.X R24, RZ, RZ, R18, P1 ;  /* 0x000000ffff187224 */ /* 0x000fe200008e0612 */
[----:B------:R-:W-:Y:S01]  /*b480*/  IADD3 R26, P1, R2, 0x120, RZ ;  /* 0x00000120021a7810 */ /* 0x000fe20007f3e0ff */
[----:B------:R-:W-:Y:S01]  /*b490*/  IMAD.MOV.U32 R28, RZ, RZ, R42 ;  /* 0x000000ffff1c7224 */ /* 0x000fe200078e002a */
[----:B------:R0:W-:Y:S01]  /*b4a0*/  STL.128 [R1+0x130], R12 ;  /* 0x0001300c01007387 */ /* 0x0001e20000100c00 */
[----:B------:R-:W-:Y:S01]  /*b4b0*/  IMAD.X R3, RZ, RZ, R18, P0 ;  /* 0x000000ffff037224 */ /* 0x000fe200000e0612 */
[----:B------:R-:W-:Y:S01]  /*b4c0*/  BSSY B0, `(.L_x_3096) ;  /* 0x0000034000007945 */ /* 0x000fe20003800000 */
[----:B------:R-:W-:-:S02]  /*b4d0*/  IMAD.MOV.U32 R29, RZ, RZ, R51 ;  /* 0x000000ffff1d7224 */ /* 0x000fc400078e0033 */
[----:B------:R-:W-:-:S03]  /*b4e0*/  IMAD.X R27, RZ, RZ, R18, P1 ;  /* 0x000000ffff1b7224 */ /* 0x000fc600008e0612 */
[----:B------:R-:W-:Y:S04]  /*b4f0*/  STL.128 [R1+0x150], R28 ;  /* 0x0001501c01007387 */ /* 0x000fe80000100c00 */
[----:B------:R-:W-:Y:S01]  /*b500*/  STL.64 [R1+0x1c0], R26 ;  /* 0x0001c01a01007387 */ /* 0x000fe20000100a00 */
[----:B0-----:R-:W-:Y:S02]  /*b510*/  IMAD.MOV.U32 R14, RZ, RZ, R43 ;  /* 0x000000ffff0e7224 */ /* 0x001fe400078e002b */
[----:B------:R-:W-:Y:S02]  /*b520*/  IMAD.MOV.U32 R15, RZ, RZ, R52 ;  /* 0x000000ffff0f7224 */ /* 0x000fe400078e0034 */
[----:B------:R-:W-:Y:S02]  /*b530*/  IMAD.MOV.U32 R12, RZ, RZ, R2 ;  /* 0x000000ffff0c7224 */ /* 0x000fe400078e0002 */
[----:B------:R-:W-:-:S05]  /*b540*/  IMAD.MOV.U32 R13, RZ, RZ, R18 ;  /* 0x000000ffff0d7224 */ /* 0x000fca00078e0012 */
[----:B------:R0:W-:Y:S02]  /*b550*/  STL.128 [R1+0x140], R12 ;  /* 0x0001400c01007387 */ /* 0x0001e40000100c00 */
[----:B0-----:R-:W-:Y:S02]  /*b560*/  IMAD.MOV.U32 R14, RZ, RZ, R39 ;  /* 0x000000ffff0e7224 */ /* 0x001fe400078e0027 */
[----:B------:R-:W-:Y:S02]  /*b570*/  IMAD.MOV.U32 R15, RZ, RZ, R44 ;  /* 0x000000ffff0f7224 */ /* 0x000fe400078e002c */
[----:B------:R-:W-:Y:S01]  /*b580*/  IMAD.MOV.U32 R12, RZ, RZ, R0 ;  /* 0x000000ffff0c7224 */ /* 0x000fe200078e0000 */
[----:B------:R-:W-:Y:S01]  /*b590*/  IADD3 R0, P0, R2, 0x1d8, RZ ;  /* 0x000001d802007810 */ /* 0x000fe20007f1e0ff */
[----:B------:R-:W-:-:S04]  /*b5a0*/  IMAD.MOV.U32 R13, RZ, RZ, R3 ;  /* 0x000000ffff0d7224 */ /* 0x000fc800078e0003 */
[----:B------:R-:W-:Y:S01]  /*b5b0*/  IMAD.X R3, RZ, RZ, R18, P0 ;  /* 0x000000ffff037224 */ /* 0x000fe200000e0612 */
[----:B------:R0:W-:Y:S01]  /*b5c0*/  STL.128 [R1+0x160], R12 ;  /* 0x0001600c01007387 */ /* 0x0001e20000100c00 */
[----:B------:R-:W-:Y:S01]  /*b5d0*/  IADD3 R25, P0, R2, 0xb8, RZ ;  /* 0x000000b802197810 */ /* 0x000fe20007f1e0ff */
        /* <DEDUP_REMOVED lines=8> */
[----:B------:R-:W-:Y:S02]  /*b660*/  IMAD.MOV.U32 R15, RZ, RZ, R3 ;  /* 0x000000ffff0f7224 */ /* 0x000fe400078e0003 */
[----:B------:R-:W-:-:S02]  /*b670*/  IMAD.X R0, RZ, RZ, R18, P0 ;  /* 0x000000ffff007224 */ /* 0x000fc400000e0612 */
[----:B------:R-:W-:Y:S01]  /*b680*/  IMAD.X R3, RZ, RZ, R18, P2 ;  /* 0x000000ffff037224 */ /* 0x000fe200010e0612 */
[----:B------:R0:W-:Y:S02]  /*b690*/  STL.128 [R1+0x180], R12 ;  /* 0x0001800c01007387 */ /* 0x0001e40000100c00 */
[----:B0-----:R-:W-:Y:S02]  /*b6a0*/  IMAD.MOV.U32 R14, RZ, RZ, R36 ;  /* 0x000000ffff0e7224 */ /* 0x001fe400078e0024 */
[----:B------:R-:W-:Y:S02]  /*b6b0*/  IMAD.MOV.U32 R15, RZ, RZ, R37 ;  /* 0x000000ffff0f7224 */ /* 0x000fe400078e0025 */
[----:B------:R-:W-:Y:S02]  /*b6c0*/  IMAD.MOV.U32 R12, RZ, RZ, R7 ;  /* 0x000000ffff0c7224 */ /* 0x000fe400078e0007 */
[----:B------:R-:W-:Y:S01]  /*b6d0*/  IMAD.MOV.U32 R13, RZ, RZ, R24 ;  /* 0x000000ffff0d7224 */ /* 0x000fe200078e0018 */
[----:B------:R-:W-:-:S04]  /*b6e0*/  IADD3 R24, P0, R2, 0x1c8, RZ ;  /* 0x000001c802187810 */ /* 0x000fc80007f1e0ff */
[----:B------:R0:W-:Y:S02]  /*b6f0*/  STL.128 [R1+0x190], R12 ;  /* 0x0001900c01007387 */ /* 0x0001e40000100c00 */
[----:B0-----:R-:W-:Y:S02]  /*b700*/  IMAD.MOV.U32 R12, RZ, RZ, R25 ;  /* 0x000000ffff0c7224 */ /* 0x001fe400078e0019 */
[----:B------:R-:W-:Y:S02]  /*b710*/  IMAD.MOV.U32 R13, RZ, RZ, R0 ;  /* 0x000000ffff0d7224 */ /* 0x000fe400078e0000 */
[----:B------:R-:W-:Y:S02]  /*b720*/  IMAD.MOV.U32 R14, RZ, RZ, R4 ;  /* 0x000000ffff0e7224 */ /* 0x000fe400078e0004 */
[----:B------:R-:W-:Y:S02]  /*b730*/  IMAD.MOV.U32 R15, RZ, RZ, R3 ;  /* 0x000000ffff0f7224 */ /* 0x000fe400078e0003 */
[----:B------:R-:W-:-:S03]  /*b740*/  IMAD.X R25, RZ, RZ, R18, P0 ;  /* 0x000000ffff197224 */ /* 0x000fc600000e0612 */
[----:B------:R0:W-:Y:S04]  /*b750*/  STL.128 [R1+0x1a0], R12 ;  /* 0x0001a00c01007387 */ /* 0x0001e80000100c00 */
[----:B------:R1:W-:Y:S01]  /*b760*/  STL.64 [R1+0x128], R24 ;  /* 0x0001281801007387 */ /* 0x0003e20000100a00 */
        /* <DEDUP_REMOVED lines=9> */
.L_x_3097:
[----:B------:R-:W-:Y:S05]  /*b800*/  BSYNC B0 ;  /* 0x0000000000007941 */ /* 0x000fea0003800000 */
.L_x_3096:
        /* <DEDUP_REMOVED lines=8> */
.L_x_3099:
[----:B------:R-:W-:Y:S05]  /*b890*/  BSYNC B0 ;  /* 0x0000000000007941 */ /* 0x000fea0003800000 */
.L_x_3098:
[----:B------:R-:W-:Y:S04]  /*b8a0*/  BSSY B0, `(.L_x_3100) ;  /* 0x0000004000007945 */ /* 0x000fe80003800000 */
[----:B-1----:R-:W-:Y:S05]  /*b8b0*/  @P0 BRA `(.L_x_3101) ;  /* 0x0000000000080947 */ /* 0x002fea0003800000 */
[----:B------:R-:W1:Y:S02]  /*b8c0*/  SYNCS.PHASECHK.TRANS64.TRYWAIT P0, [R20+URZ], R21 ;  /* 0x00000015140075a7 */ /* 0x000e64000800017f */
[----:B-1----:R-:W-:Y:S05]  /*b8d0*/  @!P0 BRA `(.L_x_3102) ;  /* 0x0000023800108947 */ /* 0x002fea0003800000 */
.L_x_3101:
[----:B------:R-:W-:Y:S05]  /*b8e0*/  BSYNC B0 ;  /* 0x0000000000007941 */ /* 0x000fea0003800000 */
.L_x_3100:
[----:B------:R-:W2:Y:S04]  /*b8f0*/  LDL R7, [R1+0x1c8] ;  /* 0x0001c80001077983 */ /* 0x000ea80000100800 */
[----:B------:R-:W2:Y:S01]  /*b900*/  LDL.64 R12, [R1+0x80] ;  /* 0x00008000010c7983 */ /* 0x000ea20000100a00 */
[----:B------:R-:W-:Y:S05]  /*b910*/  WARPSYNC.ALL ;  /* 0x0000000000007948 */ /* 0x000fea0003800000 */
[----:B------:R-:W3:Y:S04]  /*b920*/  LDL.64 R24, [R1+0x78] ;  /* 0x0000780001187983 */ /* 0x000ee80000100a00 */
[----:B------:R-:W4:Y:S04]  /*b930*/  LDL.64 R14, [R1+0x78] ;  /* 0x00007800010e7983 */ /* 0x000f280000100a00 */
[----:B01----:R-:W5:Y:S04]  /*b940*/  LDL.64 R20, [R1+0x78] ;  /* 0x0000780001147983 */ /* 0x003f680000100a00 */
[----:B------:R-:W5:Y:S01]  /*b950*/  LDL.64 R56, [R1+0x78] ;  /* 0x0000780001387983 */ /* 0x000f620000100a00 */
[----:B--2---:R-:W-:Y:S01]  /*b960*/  IMAD R12, R7, 0x200, R12 ;  /* 0x00000200070c7824 */ /* 0x004fe200078e020c */
[----:B------:R-:W-:-:S02]  /*b970*/  R2UR UR7, R13 ;  /* 0x000000000d0772ca */ /* 0x000fc400000e0000 */
[----:B------:R-:W2:Y:S01]  /*b980*/  LDL R3, [R1+0x1d4] ;  /* 0x0001d40001037983 */ /* 0x000ea20000100800 */
[C---:B------:R-:W-:Y:S01]  /*b990*/  VIADD R58, R12.reuse, 0x2 ;  /* 0x000000020c3a7836 */ /* 0x040fe20000000000 */
[----:B------:R-:W-:Y:S01]  /*b9a0*/  R2UR UR6, R12 ;  /* 0x000000000c0672ca */ /* 0x000fe200000e0000 */
[----:B------:R-:W-:Y:S01]  /*b9b0*/  IMAD.MOV.U32 R59, RZ, RZ, R13 ;  /* 0x000000ffff3b7224 */ /* 0x000fe200078e000d */
[----:B------:R0:W-:Y:S01]  /*b9c0*/  STL [R1+0x60], RZ ;  /* 0x000060ff01007387 */ /* 0x0001e20000100800 */
[----:B------:R-:W-:Y:S01]  /*b9d0*/  BSSY B0, `(.L_x_3103) ;  /* 0x000002c000007945 */ /* 0x000fe20003800000 */
[----:B---3--:R-:W-:Y:S02]  /*b9e0*/  R2UR UR4, R24 ;  /* 0x00000000180472ca */ /* 0x008fe400000e0000 */
[----:B------:R-:W-:Y:S02]  /*b9f0*/  R2UR UR5, R25 ;  /* 0x00000000190572ca */ /* 0x000fe400000e0000 */
[----:B------:R-:W-:Y:S01]  /*ba00*/  WARPGROUP.ARRIVE ;  /* 0x00000000000079c5 */ /* 0x000fe20000000000 */
        /* <DEDUP_REMOVED lines=40> */
.L_x_3316:
[----:B------:R-:W-:Y:S05]  /*bc90*/  BSYNC B0 ;  /* 0x0000000000007941 */ /* 0x000fea0003800000 */
.L_x_3103:
[----:B0-----:R-:W2:Y:S04]  /*bca0*/  LDL R3, [R1+0x28] ;  /* 0x0000280001037983 */ /* 0x001ea80000100800 */
[----:B------:R0:W5:Y:S01]  /*bcb0*/  LDL.64 R12, [R1+0x1c8] ;  /* 0x0001c800010c7983 */ /* 0x0001620000100a00 */
[----:B------:R-:W-:Y:S01]  /*bcc0*/  BSSY B0, `(.L_x_3105) ;  /* 0x0000005000007945 */ /* 0x000fe20003800000 */
[----:B--2---:R-:W-:-:S04]  /*bcd0*/  LOP3.LUT R3, R3, 0x1, RZ, 0xfc, !PT ;  /* 0x0000000103037812 */ /* 0x004fc800078efcff */
[----:B------:R-:W-:-:S13]  /*bce0*/  ISETP.NE.AND P1, PT, R3, 0x3, PT ;  /* 0x000000030300780c */ /* 0x000fda0003f25270 */
[----:B0-----:R-:W-:Y:S05]  /*bcf0*/  @!P1 BRA `(.L_x_3106) ;  /* 0x0000000000049947 */ /* 0x001fea0003800000 */
[----:B------:R-:W-:Y:S01]  /*bd00*/  BPT.TRAP 0x1 ;  /* 0x000000040000795c */ /* 0x000fe20000300000 */
.L_x_3106:
[----:B------:R-:W-:Y:S05]  /*bd10*/  BSYNC B0 ;  /* 0x0000000000007941 */ /* 0x000fea0003800000 */
.L_x_3105:
        /* <DEDUP_REMOVED lines=8> */
.L_x_3108:
[----:B------:R-:W-:Y:S05]  /*bda0*/  BSYNC B0 ;  /* 0x0000000000007941 */ /* 0x000fea0003800000 */
.L_x_3107:
[----:B------:R-:W-:Y:S04]  /*bdb0*/  BSSY B0, `(.L_x_3109) ;  /* 0x0000004000007945 */ /* 0x000fe80003800000 */
[----:B-1----:R-:W-:Y:S05]  /*bdc0*/  @P0 BRA `(.L_x_3110) ;  /* 0x0000000000080947 */ /* 0x002fea0003800000 */
[----:B------:R-:W1:Y:S02]  /*bdd0*/  SYNCS.PHASECHK.TRANS64.TRYWAIT P0, [R12+URZ], R13 ;  /* 0x0000000d0c0075a7 */ /* 0x000e64000800017f */
[----:B-1----:R-:W-:Y:S05]  /*bde0*/  @!P0 BRA `(.L_x_3111) ;  /* 0x0000023000f88947 */ /* 0x002fea0003800000 */
.L_x_3110:
[----:B------:R-:W-:Y:S05]  /*bdf0*/  BSYNC B0 ;  /* 0x0000000000007941 */ /* 0x000fea0003800000 */
.L_x_3109:
        /* <DEDUP_REMOVED lines=9> */
[----:B------:R-:W4:Y:S05]  /*be90*/  LDL.64 R56, [R1+0x90] ;  /* 0x0000900001387983 */ /* 0x000f2a0000100a00 */
[----:B------:R-:W0:Y:S01]  /*bea0*/  S2R R7, SR_TID.X ;  /* 0x0000000000077919 */ /* 0x000e220000002100 */
[----:B------:R-:W4:Y:S01]  /*beb0*/  LDL.64 R64, [R1+0x90] ;  /* 0x0000900001407983 */ /* 0x000f220000100a00 */
[----:B--2---:R-:W-:Y:S01]  /*bec0*/  ISETP.NE.U32.AND P0, PT, R4, RZ, PT ;  /* 0x000000ff0400720c */ /* 0x004fe20003f05070 */
[----:B---3--:R-:W-:Y:S01]  /*bed0*/  IMAD R12, R3, 0x1000, R12 ;  /* 0x00001000030c7824 */ /* 0x008fe200078e020c */
[----:B------:R-:W-:-:S02]  /*bee0*/  R2UR UR7, R13 ;  /* 0x000000000d0772ca */ /* 0x000fc400000e0000 */
[----:B----4-:R-:W-:Y:S02]  /*bef0*/  R2UR UR4, R20 ;  /* 0x00000000140472ca */ /* 0x010fe400000e0000 */
[----:B------:R-:W-:Y:S02]  /*bf00*/  R2UR UR6, R12 ;  /* 0x000000000c0672ca */ /* 0x000fe400000e0000 */
[----:B------:R-:W-:-:S05]  /*bf10*/  R2UR UR5, R21 ;  /* 0x00000000150572ca */ /* 0x000fca00000e0000 */
[----:B------:R-:W-:Y:S01]  /*bf20*/  VOTEU.ANY UP0, P0 ;  /* 0x00000000003f7886 */ /* 0x000fe20000000100 */
[----:B------:R-:W-:Y:S01]  /*bf30*/  VIADD R14, R14, 0x2 ;  /* 0x000000020e0e7836 */ /* 0x000fe20000000000 */
[----:B------:R-:W2:Y:S06]  /*bf40*/  LDL.64 R20, [R1+0x90] ;  /* 0x0000900001147983 */ /* 0x000eac0000100a00 */
[----:B------:R-:W-:Y:S01]  /*bf50*/  HGMMA.64x64x16.F32.BF16 R24, gdesc[UR4], R24, UP0, gsb0 ;  /* 0x00e00000041879f0 */ /* 0x000fe2000b801818 */
[----:B------:R-:W-:Y:S02]  /*bf60*/  VIADD R62, R12, 0x2 ;  /* 0x000000020c3e7836 */ /* 0x000fe40000000000 */
[----:B------:R-:W-:Y:S01]  /*bf70*/  IMAD.MOV.U32 R63, RZ, RZ, R13 ;  /* 0x000000ffff3f7224 */ /* 0x000fe200078e000d */
[----:B------:R-:W-:-:S02]  /*bf80*/  R2UR UR4, R14 ;  /* 0x000000000e0472ca */ /* 0x000fc400000e0000 */
        /* <DEDUP_REMOVED lines=158> */
[----:B------:R-:W-:Y:S01]  /*c970*/  VIADD R4, R12, 0x800 ;  /* 0x000008000c047836 */ /* 0x000fe20000000000 */
[----:B------:R-:W-:Y:S01]  /*c980*/  UMOV UR8, 0x1 ;  /* 0x0000000100087882 */ /* 0x000fe20000000000 */
[----:B------:R-:W-:Y:S01]  /*c990*/  IMAD.MOV.U32 R67, RZ, RZ, 0x4 ;  /* 0x00000004ff437424 */ /* 0x000fe200078e00ff */
[----:B------:R-:W4:Y:S04]  /*c9a0*/  LDL.64 R62, [R1+0x90] ;  /* 0x00009000013e7983 */ /* 0x000f280000100a00 */
[----:B------:R-:W0:Y:S01]  /*c9b0*/  SHFL.IDX PT, R3, R7, RZ, 0x1f ;  /* 0x00001fff07037589 */ /* 0x000e2200000e0000 */
[----:B------:R-:W-:-:S02]  /*c9c0*/  WARPGROUP.DEPBAR.LE gsb0, 0x0 ;  /* 0x00008000000079c5 */ /* 0x000fc40000010000 */
[----:B------:R-:W-:-:S06]  /*c9d0*/  WARPGROUP.ARRIVE ;  /* 0x00000000000079c5 */ /* 0x000fcc0000000000 */
[----:B------:R-:W-:Y:S01]  /*c9e0*/  HGMMA.64x64x16.F32.BF16 R24, gdesc[UR4], R24, gsb0 ;  /* 0x00e00000041879f0 */ /* 0x000fe20008001818 */
[----:B0-----:R-:W-:-:S04]  /*c9f0*/  ISETP.GT.AND P0, PT, R3, 0x7f, PT ;  /* 0x0000007f0300780c */ /* 0x001fc80003f04270 */
[----:B------:R-:W-:Y:S01]  /*ca00*/  SEL R3, RZ, 0x2, !P0 ;  /* 0x00000002ff037807 */ /* 0x000fe20004000000 */
[----:B------:R-:W-:-:S03]  /*ca10*/  IMAD.MOV.U32 R21, RZ, RZ, R13 ;  /* 0x000000ffff157224 */ /* 0x000fc600078e000d */
[----:B------:R-:W-:Y:S01]  /*ca20*/  IADD3 R14, R14, 0x800, R3 ;  /* 0x000008000e0e7810 */ /* 0x000fe20007ffe003 */
[----:B------:R-:W-:Y:S01]  /*ca30*/  IMAD.IADD R20, R3, 0x1, R4 ;  /* 0x0000000103147824 */ /* 0x000fe200078e0204 */
[----:B------:R-:W-:Y:S02]  /*ca40*/  R2UR UR7, R21 ;  /* 0x00000000150772ca */ /* 0x000fe400000e0000 */
[----:B------:R-:W-:Y:S02]  /*ca50*/  R2UR UR4, R14 ;  /* 0x000000000e0472ca */ /* 0x000fe400000e0000 */
[----:B------:R-:W-:Y:S02]  /*ca60*/  R2UR UR6, R20 ;  /* 0x00000000140672ca */ /* 0x000fe400000e0000 */
[----:B------:R-:W-:Y:S01]  /*ca70*/  R2UR UR5, R15 ;  /* 0x000000000f0572ca */ /* 0x000fe200000e0000 */
[----:B------:R-:W-:Y:S01]  /*ca80*/  UISETP.NE.U32.AND UP0, UPT, UR8, URZ, UPT ;  /* 0x0000003f0800728c */ /* 0x000fe2000bf05070 */
[----:B------:R-:W-:-:S02]  /*ca90*/  WARPGROUP.DEPBAR.LE gsb0, 0x0 ;  /* 0x00008000000079c5 */ /* 0x000fc40000010000 */
[----:B------:R-:W-:-:S09]  /*caa0*/  WARPGROUP.ARRIVE ;  /* 0x00000000000079c5 */ /* 0x000fd20000000000 */
[----:B------:R-:W-:Y:S01]  /*cab0*/  HGMMA.64x64x16.F32.BF16 R24, gdesc[UR4], R24, UP0, gsb0 ;  /* 0x00e00000041879f0 */ /* 0x000fe2000b801818 */
        /* <DEDUP_REMOVED lines=8> */
[----:B------:R-:W-:Y:S01]  /*cb40*/  IMAD.MOV.U32 R21, RZ, RZ, R13 ;  /* 0x000000ffff157224 */ /* 0x000fe200078e000d */
[----:B------:R-:W-:-:S02]  /*cb50*/  WARPGROUP.DEPBAR.LE gsb0, 0x0 ;  /* 0x00008000000079c5 */ /* 0x000fc40000010000 */
[----:B------:R-:W-:Y:S01]  /*cb60*/  WARPGROUP.ARRIVE ;  /* 0x00000000000079c5 */ /* 0x000fe20000000000 */
[----:B------:R-:W-:Y:S01]  /*cb70*/  SEL R67, R67, 0x6, !P0 ;  /* 0x0000000643437807 */ /* 0x000fe20004000000 */
[----:B------:R-:W2:Y:S07]  /*cb80*/  LDL.64 R14, [R1+0x90] ;  /* 0x00009000010e7983 */ /* 0x000eae0000100a00 */
[----:B------:R-:W-:Y:S01]  /*cb90*/  HGMMA.64x64x16.F32.BF16 R24, gdesc[UR4], R24, gsb0 ;  /* 0x00e00000041879f0 */ /* 0x000fe20008001818 */
[----:B------:R-:W-:Y:S01]  /*cba0*/  IMAD.IADD R20, R4, 0x1, R67 ;  /* 0x0000000104147824 */ /* 0x000fe200078e0243 */
[----:B---3--:R-:W-:Y:S01]  /*cbb0*/  IADD3 R60, R67, 0x800, R60 ;  /* 0x00000800433c7810 */ /* 0x008fe20007ffe03c */
[----:B------:R-:W3:Y:S01]  /*cbc0*/  LDL.64 R58, [R1+0x90] ;  /* 0x00009000013a7983 */ /* 0x000ee20000100a00 */
        /* <DEDUP_REMOVED lines=24> */
[----:B------:R-:W4:Y:S07]  /*cd50*/  LDL.64 R20, [R1+0x90] ;  /* 0x0000900001147983 */ /* 0x000f2e0000100a00 */
[----:B------:R-:W-:Y:S01]  /*cd60*/  HGMMA.64x64x16.F32.BF16 R24, gdesc[UR4], R24, gsb0 ;  /* 0x00e00000041879f0 */ /* 0x000fe20008001818 */
[----:B------:R-:W-:-:S02]  /*cd70*/  IMAD.IADD R56, R3, 0x1, R4 ;  /* 0x0000000103387824 */ /* 0x000fc400078e0204 */
[--C-:B------:R-:W-:Y:S01]  /*cd80*/  IMAD.MOV.U32 R57, RZ, RZ, R13.reuse ;  /* 0x000000ffff397224 */ /* 0x100fe200078e000d */
[----:B------:R-:W-:Y:S02]  /*cd90*/  R2UR UR4, R64 ;  /* 0x00000000400472ca */ /* 0x000fe400000e0000 */
[----:B------:R-:W-:Y:S02]  /*cda0*/  R2UR UR6, R56 ;  /* 0x00000000380672ca */ /* 0x000fe400000e0000 */
[----:B------:R-:W-:Y:S02]  /*cdb0*/  R2UR UR7, R57 ;  /* 0x00000000390772ca */ /* 0x000fe400000e0000 */
[----:B------:R-:W-:Y:S01]  /*cdc0*/  R2UR UR5, R65 ;  /* 0x00000000410572ca */ /* 0x000fe200000e0000 */
[C---:B------:R-:W-:Y:S01]  /*cdd0*/  IMAD.IADD R60, R7.reuse, 0x1, R4 ;  /* 0x00000001073c7824 */ /* 0x040fe200078e0204 */
[----:B------:R-:W-:Y:S01]  /*cde0*/  IADD3 R62, R7, 0xa00, R62 ;  /* 0x00000a00073e7810 */ /* 0x000fe20007ffe03e */
[----:B------:R-:W-:Y:S01]  /*cdf0*/  IMAD.MOV.U32 R61, RZ, RZ, R13 ;  /* 0x000000ffff3d7224 */ /* 0x000fe200078e000d */
[----:B------:R-:W4:Y:S01]  /*ce00*/  LDL.64 R56, [R1+0x90] ;  /* 0x0000900001387983 */ /* 0x000f220000100a00 */
        /* <DEDUP_REMOVED lines=8> */
[----:B------:R-:W-:Y:S01]  /*ce90*/  WARPGROUP.ARRIVE ;  /* 0x00000000000079c5 */ /* 0x000fe20000000000 */
[C---:B--2---:R-:W-:Y:S01]  /*cea0*/  IADD3 R14, R67.reuse, 0xa00, R14 ;  /* 0x00000a00430e7810 */ /* 0x044fe20007ffe00e */
[----:B------:R-:W2:Y:S08]  /*ceb0*/  LDL.64 R60, [R1+0x90] ;  /* 0x00009000013c7983 */ /* 0x000eb00000100a00 */
[----:B------:R-:W-:Y:S01]  /*cec0*/  HGMMA.64x64x16.F32.BF16 R24, gdesc[UR4], R24, gsb0 ;  /* 0x00e00000041879f0 */ /* 0x000fe20008001818 */
[----:B------:R-:W-:-:S02]  /*ced0*/  IMAD.IADD R62, R67, 0x1, R4 ;  /* 0x00000001433e7824 */ /* 0x000fc400078e0204 */
[----:B------:R-:W-:Y:S01]  /*cee0*/  IMAD.MOV.U32 R63, RZ, RZ, R13 ;  /* 0x000000ffff3f7224 */ /* 0x000fe200078e000d */
[----:B------:R-:W-:Y:S02]  /*cef0*/  R2UR UR4, R14 ;  /* 0x000000000e0472ca */ /* 0x000fe400000e0000 */
[----:B------:R-:W-:Y:S02]  /*cf00*/  R2UR UR6, R62 ;  /* 0x000000003e0672ca */ /* 0x000fe400000e0000 */
[----:B------:R-:W-:Y:S02]  /*cf10*/  R2UR UR7, R63 ;  /* 0x000000003f0772ca */ /* 0x000fe400000e0000 */
[----:B------:R-:W-:Y:S01]  /*cf20*/  R2UR UR5, R15 ;  /* 0x000000000f0572ca */ /* 0x000fe200000e0000 */
[----:B------:R-:W-:Y:S01]  /*cf30*/  IMAD.MOV.U32 R4, RZ, RZ, 0x30 ;  /* 0x00000030ff047424 */ /* 0x000fe200078e00ff */
[----:B------:R-:W2:Y:S01]  /*cf40*/  LDL.64 R62, [R1+0x90] ;  /* 0x00009000013e7983 */ /* 0x000ea20000100a00 */
        /* <DEDUP_REMOVED lines=18> */
[C---:B----4-:R-:W-:Y:S01]  /*d070*/  IADD3 R20, R3.reuse, 0xc00, R20 ;  /* 0x00000c0003147810 */ /* 0x050fe20007ffe014 */
        /* <DEDUP_REMOVED lines=11> */
[----:B------:R-:W-:Y:S01]  /*d130*/  IADD3 R56, R7, 0xc00, R56 ;  /* 0x00000c0007387810 */ /* 0x000fe20007ffe038 */
        /* <DEDUP_REMOVED lines=38> */
[----:B------:R-:W-:Y:S01]  /*d3a0*/  VIADD R4, R12, 0xe00 ;  /* 0x00000e000c047836 */ /* 0x000fe20000000000 */
[C---:B---3--:R-:W-:Y:S01]  /*d3b0*/  IADD3 R14, R3.reuse, 0xe00, R14 ;  /* 0x00000e00030e7810 */ /* 0x048fe20007ffe00e */
[----:B------:R-:W-:Y:S02]  /*d3c0*/  IMAD.MOV.U32 R57, RZ, RZ, R13 ;  /* 0x000000ffff397224 */ /* 0x000fe400078e000d */
[----:B------:R-:W-:Y:S01]  /*d3d0*/  IMAD.IADD R56, R3, 0x1, R4 ;  /* 0x0000000103387824 */ /* 0x000fe200078e0204 */
[----:B------:R-:W-:Y:S01]  /*d3e0*/  R2UR UR4, R14 ;  /* 0x000000000e0472ca */ /* 0x000fe200000e0000 */
[----:B------:R0:W5:Y:S01]  /*d3f0*/  LDL R3, [R1+0x1c8] ;  /* 0x0001c80001037983 */ /* 0x0001620000100800 */
[----:B------:R-:W-:Y:S02]  /*d400*/  R2UR UR7, R57 ;  /* 0x00000000390772ca */ /* 0x000fe400000e0000 */
[----:B------:R-:W-:Y:S01]  /*d410*/  R2UR UR6, R56 ;  /* 0x00000000380672ca */ /* 0x000fe200000e0000 */
[----:B------:R-:W3:Y:S01]  /*d420*/  LDL R57, [R1] ;  /* 0x0000000001397983 */ /* 0x000ee20000100800 */
[----:B------:R-:W-:-:S03]  /*d430*/  R2UR UR5, R15 ;  /* 0x000000000f0572ca */ /* 0x000fc600000e0000 */
[----:B------:R0:W5:Y:S01]  /*d440*/  LDL R56, [R1+0xc] ;  /* 0x00000c0001387983 */ /* 0x0001620000100800 */
[----:B------:R-:W-:Y:S02]  /*d450*/  WARPGROUP.DEPBAR.LE gsb0, 0x0 ;  /* 0x00008000000079c5 */ /* 0x000fe40000010000 */
[----:B------:R-:W-:-:S07]  /*d460*/  WARPGROUP.ARRIVE ;  /* 0x00000000000079c5 */ /* 0x000fce0000000000 */
        /* <DEDUP_REMOVED lines=28> */
[----:B------:R-:W-:Y:S01]  /*d630*/  IMAD.IADD R60, R7, 0x1, R60 ;  /* 0x00000001073c7824 */ /* 0x000fe200078e023c */
[----:B------:R-:W-:Y:S02]  /*d640*/  R2UR UR7, R13 ;  /* 0x000000000d0772ca */ /* 0x000fe400000e0000 */
[----:B------:R-:W-:Y:S02]  /*d650*/  R2UR UR6, R12 ;  /* 0x000000000c0672ca */ /* 0x000fe400000e0000 */
        /* <DEDUP_REMOVED lines=43> */
.L_x_3113:
[----:B------:R-:W-:Y:S05]  /*d910*/  BSYNC B0 ;  /* 0x0000000000007941 */ /* 0x000fea0003800000 */
.L_x_3112:
        /* <DEDUP_REMOVED lines=8> */
[----:B------:R-:W3:Y:S04]  /*d9a0*/  LDL R62, [R1+0x50] ;  /* 0x00005000013e7983 */ /* 0x000ee80000100800 */
[----:B------:R-:W3:Y:S04]  /*d9b0*/  LDL R60, [R1+0xf8] ;  /* 0x0000f800013c7983 */ /* 0x000ee80000100800 */
[----:B------:R-:W3:Y:S04]  /*d9c0*/  LDL.128 R56, [R1+0xe0] ;  /* 0x0000e00001387983 */ /* 0x000ee80000100c00 */
[----:B--2---:R-:W2:Y:S04]  /*d9d0*/  LD.E R7, desc[UR36][R12.64] ;  /* 0x000000240c077980 */ /* 0x004ea8000c101900 */
[----:B------:R-:W2:Y:S01]  /*d9e0*/  LDL.128 R12, [R1+0xd0] ;  /* 0x0000d000010c7983 */ /* 0x000ea20000100c00 */
[----:B----4-:R-:W-:Y:S01]  /*d9f0*/  ISETP.NE.AND P0, PT, R20, 0x1, PT ;  /* 0x000000011400780c */ /* 0x010fe20003f05270 */
[----:B------:R-:W-:-:S02]  /*da00*/  UMOV UR4, 0xffffffc0 ;  /* 0xffffffc000047882 */ /* 0x000fc40000000000 */
[----:B------:R-:W-:Y:S01]  /*da10*/  UIMAD UR4, UR46, UR4, 0x41 ;  /* 0x000000412e0474a4 */ /* 0x000fe2000f8e0204 */
[----:B---3--:R-:W-:Y:S01]  /*da20*/  ISETP.GE.AND P1, PT, R57, 0x1, PT ;  /* 0x000000013900780c */ /* 0x008fe20003f26270 */
[----:B------:R-:W-:Y:S01]  /*da30*/  BSSY B0, `(.L_x_3114) ;  /* 0x000007b000007945 */ /* 0x000fe20003800000 */
[-C--:B--2---:R-:W-:Y:S01]  /*da40*/  FMUL.FTZ R0, R26, R7.reuse ;  /* 0x000000071a007220 */ /* 0x084fe20000410000 */
[-C--:B------:R-:W-:Y:S01]  /*da50*/  FMUL.FTZ R26, R30, R7.reuse ;  /* 0x000000071e1a7220 */ /* 0x080fe20000410000 */
[-C--:B------:R-:W-:Y:S01]  /*da60*/  FMUL.FTZ R30, R38, R7.reuse ;  /* 0x00000007261e7220 */ /* 0x080fe20000410000 */
[----:B------:R-:W-:Y:S01]  /*da70*/  SHF.R.S32.HI R38, RZ, 0x1f, R61 ;  /* 0x0000001fff267819 */ /* 0x000fe2000001143d */
[-C--:B0-----:R-:W-:Y:S01]  /*da80*/  FMUL.FTZ R3, R24, R7.reuse ;  /* 0x0000000718037220 */ /* 0x081fe20000410000 */
[-C--:B------:R-:W-:Y:S01]  /*da90*/  FMUL.FTZ R24, R25, R7.reuse ;  /* 0x0000000719187220 */ /* 0x080fe20000410000 */
[-C--:B------:R-:W-:Y:S01]  /*daa0*/  FMUL.FTZ R64, R36, R7.reuse ;  /* 0x0000000724407220 */ /* 0x080fe20000410000 */
[----:B------:R-:W-:Y:S01]  /*dab0*/  FMUL.FTZ R25, R28, R7 ;  /* 0x000000071c197220 */ /* 0x000fe20000410000 */
[----:B------:R-:W-:Y:S01]  /*dac0*/  LEA.HI R36, R38, R61, RZ, 0x7 ;  /* 0x0000003d26247211 */ /* 0x000fe200078f38ff */
[-C--:B------:R-:W-:Y:S01]  /*dad0*/  FMUL.FTZ R28, R34, R7.reuse ;  /* 0x00000007221c7220 */ /* 0x080fe20000410000 */
[-C--:B------:R-:W-:Y:S01]  /*dae0*/  FMUL.FTZ R34, R42, R7.reuse ;  /* 0x000000072a227220 */ /* 0x080fe20000410000 */
[-C--:B------:R-:W-:Y:S01]  /*daf0*/  FMUL.FTZ R42, R44, R7.reuse ;  /* 0x000000072c2a7220 */ /* 0x080fe20000410000 */
[----:B------:R-:W-:Y:S01]  /*db00*/  LOP3.LUT R44, R36, 0xffffff80, RZ, 0xc0, !PT ;  /* 0xffffff80242c7812 */ /* 0x000fe200078ec0ff */
[-C--:B------:R-:W-:Y:S01]  /*db10*/  FMUL.FTZ R4, R27, R7.reuse ;  /* 0x000000071b047220 */ /* 0x080fe20000410000 */
[----:B------:R-:W-:-:S03]  /*db20*/  FMUL.FTZ R27, R31, R7 ;  /* 0x000000071f1b7220 */ /* 0x000fc60000410000 */
[----:B------:R-:W-:Y:S02]  /*db30*/  IMAD.IADD R44, R61, 0x1, -R44 ;  /* 0x000000013d2c7824 */ /* 0x000fe400078e0a2c */
[-C--:B------:R-:W-:Y:S01]  /*db40*/  FMUL.FTZ R31, R39, R7.reuse ;  /* 0x00000007271f7220 */ /* 0x080fe20000410000 */
[-C--:B------:R-:W-:Y:S01]  /*db50*/  FMUL.FTZ R63, R29, R7.reuse ;  /* 0x000000071d3f7220 */ /* 0x080fe20000410000 */
[-C--:B------:R-:W-:Y:S01]  /*db60*/  FMUL.FTZ R29, R35, R7.reuse ;  /* 0x00000007231d7220 */ /* 0x080fe20000410000 */
[----:B------:R-:W-:Y:S01]  /*db70*/  SHF.R.S32.HI R39, RZ, 0x1f, R44 ;  /* 0x0000001fff277819 */ /* 0x000fe2000001142c */
[-C--:B------:R-:W-:Y:S01]  /*db80*/  FMUL.FTZ R35, R43, R7.reuse ;  /* 0x000000072b237220 */ /* 0x080fe20000410000 */
[-C--:B------:R-:W-:Y:S01]  /*db90*/  FMUL.FTZ R36, R46, R7.reuse ;  /* 0x000000072e247220 */ /* 0x080fe20000410000 */
[----:B------:R-:W-:Y:S01]  /*dba0*/  FMUL.FTZ R43, R45, R7 ;  /* 0x000000072d2b7220 */ /* 0x000fe20000410000 */
[----:B------:R-:W-:Y:S02]  /*dbb0*/  LEA.HI R46, R38, R61, RZ, 0x2 ;  /* 0x0000003d262e7211 */ /* 0x000fe400078f10ff */
[----:B------:R-:W-:Y:S01]  /*dbc0*/  LEA.HI R45, R39, R44, RZ, 0x2 ;  /* 0x0000002c272d7211 */ /* 0x000fe200078f10ff */
[-C--:B------:R-:W-:Y:S01]  /*dbd0*/  FMUL.FTZ R65, R37, R7.reuse ;  /* 0x0000000725417220 */ /* 0x080fe20000410000 */
[----:B------:R-:W-:Y:S01]  /*dbe0*/  FMUL.FTZ R37, R47, R7 ;  /* 0x000000072f257220 */ /* 0x000fe20000410000 */
[----:B------:R-:W-:-:S02]  /*dbf0*/  LOP3.LUT R46, R46, 0xfffffffc, RZ, 0xc0, !PT ;  /* 0xfffffffc2e2e7812 */ /* 0x000fc400078ec0ff */
[--C-:B------:R-:W-:Y:S02]  /*dc00*/  SHF.R.S32.HI R38, RZ, 0x2, R45.reuse ;  /* 0x00000002ff267819 */ /* 0x100fe4000001142d */
[----:B------:R-:W-:Y:S01]  /*dc10*/  SHF.R.S32.HI R47, RZ, 0x1f, R45 ;  /* 0x0000001fff2f7819 */ /* 0x000fe2000001142d */
[----:B------:R-:W-:Y:S01]  /*dc20*/  IMAD.IADD R46, R61, 0x1, -R46 ;  /* 0x000000013d2e7824 */ /* 0x000fe200078e0a2e */
[----:B------:R-:W-:Y:S02]  /*dc30*/  LEA.HI R39, R39, R44, RZ, 0x5 ;  /* 0x0000002c27277211 */ /* 0x000fe400078f28ff */
[----:B------:R-:W-:Y:S02]  /*dc40*/  LEA.HI R47, R47, R38, RZ, 0x3 ;  /* 0x000000262f2f7211 */ /* 0x000fe400078f18ff */
[----:B------:R-:W-:Y:S02]  /*dc50*/  LEA.HI R61, R46, R46, RZ, 0x1 ;  /* 0x0000002e2e3d7211 */ /* 0x000fe400078f08ff */
[----:B------:R-:W-:-:S02]  /*dc60*/  LOP3.LUT R47, R47, 0xfffffff8, RZ, 0xc0, !PT ;  /* 0xfffffff82f2f7812 */ /* 0x000fc400078ec0ff */
[----:B------:R-:W-:Y:S02]  /*dc70*/  SHF.R.S32.HI R39, RZ, 0x5, R39 ;  /* 0x00000005ff277819 */ /* 0x000fe40000011427 */
[----:B------:R-:W-:Y:S01]  /*dc80*/  LOP3.LUT R61, R61, 0x1ffffffe, RZ, 0xc0, !PT ;  /* 0x1ffffffe3d3d7812 */ /* 0x000fe200078ec0ff */
[----:B------:R-:W-:Y:S02]  /*dc90*/  IMAD.IADD R47, R38, 0x1, -R47 ;  /* 0x00000001262f7824 */ /* 0x000fe400078e0a2f */
[----:B------:R-:W-:Y:S02]  /*dca0*/  IMAD R38, R62, 0x4, R39 ;  /* 0x000000043e267824 */ /* 0x000fe400078e0227 */
[----:B------:R-:W-:Y:S02]  /*dcb0*/  IMAD.IADD R61, R46, 0x1, -R61 ;  /* 0x000000012e3d7824 */ /* 0x000fe400078e0a3d */
[----:B------:R-:W-:-:S04]  /*dcc0*/  IMAD.U32 R38, R38, 0x10, R47 ;  /* 0x0000001026267824 */ /* 0x000fc800078e002f */
[----:B------:R-:W-:-:S04]  /*dcd0*/  IMAD R68, R61, 0x8, R38 ;  /* 0x000000083d447824 */ /* 0x000fc800078e0226 */
[----:B------:R-:W-:-:S04]  /*dce0*/  @P0 IMAD.HI.U32 R21, R68, R21, RZ ;  /* 0x0000001544150227 */ /* 0x000fc800078e00ff */
[----:B------:R-:W-:Y:S01]  /*dcf0*/  FMUL.FTZ R48, R48, R7 ;  /* 0x0000000730307220 */ /* 0x000fe20000410000 */
[----:B------:R-:W-:-:S03]  /*dd00*/  @P0 SHF.R.U32.HI R68, RZ, R60, R21 ;  /* 0x0000003cff440219 */ /* 0x000fc60000011615 */
[----:B------:R0:W1:Y:S01]  /*dd10*/  MUFU.TANH R67, R48 ;  /* 0x0000003000437308 */ /* 0x0000620000002400 */
[----:B------:R-:W-:Y:S01]  /*dd20*/  LOP3.LUT R45, R45, 0x7ffffffc, RZ, 0xc0, !PT ;  /* 0x7ffffffc2d2d7812 */ /* 0x000fe200078ec0ff */
[-C--:B------:R-:W-:Y:S01]  /*dd30*/  FMUL.FTZ R32, R32, R7.reuse ;  /* 0x0000000720207220 */ /* 0x080fe20000410000 */
[-C--:B------:R-:W-:Y:S01]  /*dd40*/  FMUL.FTZ R33, R33, R7.reuse ;  /* 0x0000000721217220 */ /* 0x080fe20000410000 */
[-C--:B------:R-:W-:Y:S01]  /*dd50*/  FMUL.FTZ R40, R40, R7.reuse ;  /* 0x0000000728287220 */ /* 0x080fe20000410000 */
[----:B0-----:R-:W0:Y:S01]  /*dd60*/  SHFL.IDX PT, R48, R68, RZ, 0x1c1f ;  /* 0x001c1fff44307589 */ /* 0x001e2200000e0000 */
        /* <DEDUP_REMOVED lines=8> */
[----:B------:R-:W-:Y:S01]  /*ddf0*/  FMUL.FTZ R7, R55, R7 ;  /* 0x0000000737077220 */ /* 0x000fe20000410000 */
[----:B------:R-:W-:Y:S01]  /*de00*/  VIADD R44, R13, UR4 ;  /* 0x000000040d2c7c36 */ /* 0x000fe20008000000 */
[----:B------:R-:W-:Y:S01]  /*de10*/  ULEA UR4, UR46, 0xffffffc0, 0x6 ;  /* 0xffffffc02e047891 */ /* 0x000fe2000f8e303f */
[----:B------:R-:W2:Y:S02]  /*de20*/  MUFU.TANH R3, R3 ;  /* 0x0000000300037308 */ /* 0x000ea40000002400 */
[----:B------:R-:W-:-:S03]  /*de30*/  IMAD R21, R45, -0x2, R44 ;  /* 0xfffffffe2d157824 */ /* 0x000fc600078e022c */
[----:B------:R-:W-:-:S03]  /*de40*/  VIADD R44, R13, -UR4 ;  /* 0x800000040d2c7c36 */ /* 0x000fc60008000000 */
[----:B------:R-:W3:Y:S01]  /*de50*/  MUFU.TANH R24, R24 ;  /* 0x0000001800187308 */ /* 0x000ee20000002400 */
[----:B------:R-:W-:Y:S01]  /*de60*/  IMAD.IADD R46, R21, 0x1, -R12 ;  /* 0x00000001152e7824 */ /* 0x000fe200078e0a0c */
[----:B------:R-:W-:-:S06]  /*de70*/  LOP3.LUT R21, RZ, R14, RZ, 0x33, !PT ;  /* 0x0000000eff157212 */ /* 0x000fcc00078e33ff */
[----:B------:R-:W4:Y:S01]  /*de80*/  MUFU.TANH R0, R0 ;  /* 0x0000000000007308 */ /* 0x000f220000002400 */
        /* <DEDUP_REMOVED lines=29> */
[----:B------:R-:W1:Y:S01]  /*e060*/  MUFU.TANH R7, R7 ;  /* 0x0000000700077308 */ /* 0x000e620000002400 */
[----:B------:R-:W-:Y:S01]  /*e070*/  IMAD.IADD R51, R46, 0x1, R21 ;  /* 0x000000012e337824 */ /* 0x000fe200078e0215 */
[----:B0-----:R-:W-:Y:S01]  /*e080*/  VIADDMNMX R14, R48, R70, R47, PT ;  /* 0x00000046300e7246 */ /* 0x001fe2000380012f */
[----:B------:R-:W-:-:S02]  /*e090*/  VIADD R55, R56, -UR4 ;  /* 0x8000000438377c36 */ /* 0x000fc40008000000 */
        /* <DEDUP_REMOVED lines=12> */
.L_x_3117:
[----:B------:R-:W-:-:S13]  /*e160*/  ISETP.NE.AND P0, PT, R57, 0x1, PT ;  /* 0x000000013900780c */ /* 0x000fda0003f05270 */
[----:B------:R-:W-:-:S05]  /*e170*/  @P0 IMAD.HI.U32 R44, R21, R58, RZ ;  /* 0x0000003a152c0227 */ /* 0x000fca00078e00ff */
[----:B------:R-:W-:-:S07]  /*e180*/  @P0 SHF.R.U32.HI R21, RZ, R59, R44 ;  /* 0x0000003bff150219 */ /* 0x000fce000001162c */
.L_x_3118:
[----:B------:R-:W-:Y:S05]  /*e190*/  BSYNC B1 ;  /* 0x0000000000017941 */ /* 0x000fea0003800000 */
.L_x_3116:
[----:B------:R-:W-:-:S04]  /*e1a0*/  IMAD R44, R21, R57, -UR4 ;  /* 0x80000004152c7e24 */ /* 0x000fc8000f8e0239 */
[----:B------:R-:W-:-:S05]  /*e1b0*/  IMAD R44, R45, -0x2, R44 ;  /* 0xfffffffe2d2c7824 */ /* 0x000fca00078e022c */
[----:B------:R-:W-:Y:S02]  /*e1c0*/  VIMNMX R15, R15, R44, !PT ;  /* 0x0000002c0f0f7248 */ /* 0x000fe40007fe0100 */
[----:B------:R-:W-:-:S07]  /*e1d0*/  VIADDMNMX R14, R44, R57, R14, PT ;  /* 0x000000392c0e7246 */ /* 0x000fce000380010e */
.L_x_3115:
[----:B------:R-:W-:Y:S05]  /*e1e0*/  BSYNC B0 ;  /* 0x0000000000007941 */ /* 0x000fea0003800000 */
.L_x_3114:
        /* <DEDUP_REMOVED lines=51> */
[----:B------:R-:W-:Y:S02]  /*e520*/  ISETP.GT.AND P3, PT, R15, 0x29, !P2 ;  /* 0x000000290f00780c */ /* 0x000fe40005764270 */
[----:B0-----:R-:W-:Y:S02]  /*e530*/  VIADDMNMX R64, R68, R70, R47, PT ;  /* 0x0000004644407246 */ /* 0x001fe4000380012f */
[----:B------:R-:W-:-:S04]  /*e540*/  ISETP.LT.OR P3, PT, R14, 0x2a, P3 ;  /* 0x0000002a0e00780c */ /* 0x000fc80001f61670 */
[----:B------:R-:W-:Y:S02]  /*e550*/  FSEL R48, R43, -INF , !P3 ;  /* 0xff8000002b307808 */ /* 0x000fe40005800000 */
[----:B------:R-:W-:-:S04]  /*e560*/  ISETP.GE.AND P3, PT, R55, 0x31, PT ;  /* 0x000000313700780c */ /* 0x000fc80003f66270 */
[----:B------:R-:W-:-:S04]  /*e570*/  ISETP.GT.AND P4, PT, R15, 0x30, !P3 ;  /* 0x000000300f00780c */ /* 0x000fc80005f84270 */
[----:B------:R-:W-:-:S04]  /*e580*/  ISETP.LT.OR P4, PT, R14, 0x31, P4 ;  /* 0x000000310e00780c */ /* 0x000fc80002781670 */
[----:B-1----:R-:W-:Y:S02]  /*e590*/  FSEL R42, R67, -INF , !P4 ;  /* 0xff800000432a7808 */ /* 0x002fe40006000000 */
        /* <DEDUP_REMOVED lines=12> */
[----:B------:R-:W-:Y:S01]  /*e660*/  FSEL R160, R3, -INF , !P6 ;  /* 0xff80000003a07808 */ /* 0x000fe20007000000 */
[----:B------:R-:W-:Y:S01]  /*e670*/  IMAD.IADD R3, R51, 0x1, R68 ;  /* 0x0000000133037824 */ /* 0x000fe200078e0244 */
[----:B------:R-:W-:-:S04]  /*e680*/  ISETP.GE.AND P6, PT, R55, 0x3a, PT ;  /* 0x0000003a3700780c */ /* 0x000fc80003fc6270 */
[----:B------:R-:W-:Y:S02]  /*e690*/  P2R R43, PR, RZ, 0x40 ;  /* 0x00000040ff2b7803 */ /* 0x000fe40000000000 */
[----:B------:R-:W-:-:S04]  /*e6a0*/  ISETP.GT.AND P6, PT, R15, 0x39, !P6 ;  /* 0x000000390f00780c */ /* 0x000fc800077c4270 */
[----:B------:R-:W-:-:S04]  /*e6b0*/  ISETP.LT.OR P6, PT, R14, 0x3a, P6 ;  /* 0x0000003a0e00780c */ /* 0x000fc800037c1670 */
        /* <DEDUP_REMOVED lines=13> */
.L_x_3122:
[----:B------:R-:W-:-:S13]  /*e790*/  ISETP.NE.AND P6, PT, R57, 0x1, PT ;  /* 0x000000013900780c */ /* 0x000fda0003fc5270 */
[----:B------:R-:W-:-:S05]  /*e7a0*/  @P6 IMAD.HI.U32 R58, R12, R58, RZ ;  /* 0x0000003a0c3a6227 */ /* 0x000fca00078e00ff */
[----:B------:R-:W-:-:S07]  /*e7b0*/  @P6 SHF.R.U32.HI R12, RZ, R59, R58 ;  /* 0x0000003bff0c6219 */ /* 0x000fce000001163a */
.L_x_3123:
[----:B------:R-:W-:Y:S05]  /*e7c0*/  BSYNC B1 ;  /* 0x0000000000017941 */ /* 0x000fea0003800000 */
.L_x_3121:
[----:B------:R-:W-:-:S04]  /*e7d0*/  IMAD R12, R12, R57, -UR4 ;  /* 0x800000040c0c7e24 */ /* 0x000fc8000f8e0239 */
[----:B------:R-:W-:-:S05]  /*e7e0*/  IMAD R12, R45, -0x2, R12 ;  /* 0xfffffffe2d0c7824 */ /* 0x000fca00078e020c */
[----:B------:R-:W-:Y:S02]  /*e7f0*/  VIADDMNMX R64, R12, R57, R64, PT ;  /* 0x000000390c407246 */ /* 0x000fe40003800140 */
[----:B------:R-:W-:-:S07]  /*e800*/  VIMNMX R3, R3, R12, !PT ;  /* 0x0000000c03037248 */ /* 0x000fce0007fe0100 */
.L_x_3120:
[----:B------:R-:W-:Y:S05]  /*e810*/  BSYNC B0 ;  /* 0x0000000000007941 */ /* 0x000fea0003800000 */
.L_x_3119:
[----:B------:R-:W-:Y:S01]  /*e820*/  ISETP.GT.AND P0, PT, R3, 0x1, !P0 ;  /* 0x000000010300780c */ /* 0x000fe20004704270 */
[----:B------:R-:W-:Y:S01]  /*e830*/  BAR.SYNC.DEFER_BLOCKING 0xf, 0x100 ;  /* 0x03c4000000007b1d */ /* 0x000fe20000010000 */
[----:B------:R-:W-:Y:S02]  /*e840*/  ISETP.NE.AND P6, PT, R21, RZ, PT ;  /* 0x000000ff1500720c */ /* 0x000fe40003fc5270 */
        /* <DEDUP_REMOVED lines=12> */
[----:B------:R-:W2:Y:S01]  /*e910*/  LDL R67, [R1+0x2c4] ;  /* 0x0002c40001437983 */ /* 0x000ea20000100800 */
[----:B------:R-:W-:-:S02]  /*e920*/  FSEL R27, R27, -INF , !P0 ;  /* 0xff8000001b1b7808 */ /* 0x000fc40004000000 */
[----:B------:R-:W-:Y:S01]  /*e930*/  ISETP.NE.AND P0, PT, R69, RZ, PT ;  /* 0x000000ff4500720c */ /* 0x000fe20003f05270 */
[----:B------:R-:W2:Y:S01]  /*e940*/  LDL R68, [R1+0x2c8] ;  /* 0x0002c80001447983 */ /* 0x000ea20000100800 */
[----:B------:R-:W-:Y:S02]  /*e950*/  ISETP.LT.OR P1, PT, R64, 0x9, P1 ;  /* 0x000000094000780c */ /* 0x000fe40000f21670 */
[----:B------:R-:W-:Y:S01]  /*e960*/  ISETP.GT.AND P0, PT, R3, 0x10, !P0 ;  /* 0x000000100300780c */ /* 0x000fe20004704270 */
[----:B------:R-:W2:Y:S01]  /*e970*/  LDL R69, [R1+0x2cc] ;  /* 0x0002cc0001457983 */ /* 0x000ea20000100800 */
[----:B------:R-:W-:Y:S02]  /*e980*/  FMNMX.FTZ R13, R60, R13, !PT ;  /* 0x0000000d3c0d7209 */ /* 0x000fe40007810000 */
[----:B------:R-:W-:Y:S01]  /*e990*/  ISETP.LT.OR P0, PT, R64, 0x11, P0 ;  /* 0x000000114000780c */ /* 0x000fe20000701670 */
[----:B------:R-:W2:Y:S01]  /*e9a0*/  LDL R70, [R1+0x2d0] ;  /* 0x0002d00001467983 */ /* 0x000ea20000100800 */
[----:B------:R-:W-:-:S02]  /*e9b0*/  FSEL R25, R26, -INF , !P1 ;  /* 0xff8000001a197808 */ /* 0x000fc40004800000 */
[----:B------:R-:W-:Y:S01]  /*e9c0*/  FSEL R28, R28, -INF , !P0 ;  /* 0xff8000001c1c7808 */ /* 0x000fe20004000000 */
[----:B------:R-:W2:Y:S01]  /*e9d0*/  LDL R73, [R1+0x2dc] ;  /* 0x0002dc0001497983 */ /* 0x000ea20000100800 */
[----:B------:R-:W-:Y:S02]  /*e9e0*/  ISETP.NE.AND P0, PT, R63, RZ, PT ;  /* 0x000000ff3f00720c */ /* 0x000fe40003f05270 */
[----:B------:R-:W-:Y:S01]  /*e9f0*/  ISETP.NE.AND P1, PT, R71, RZ, PT ;  /* 0x000000ff4700720c */ /* 0x000fe20003f25270 */
[----:B------:R-:W2:Y:S01]  /*ea00*/  LDL R63, [R1+0x2b4] ;  /* 0x0002b400013f7983 */ /* 0x000ea20000100800 */
[----:B------:R-:W-:Y:S02]  /*ea10*/  ISETP.GT.AND P0, PT, R3, 0x11, !P0 ;  /* 0x000000110300780c */ /* 0x000fe40004704270 */
[----:B------:R-:W-:Y:S01]  /*ea20*/  FMNMX.FTZ R13, R56, R13, !PT ;  /* 0x0000000d380d7209 */ /* 0x000fe20007810000 */
[----:B------:R-:W2:Y:S01]  /*ea30*/  LDL R71, [R1+0x2d4] ;  /* 0x0002d40001477983 */ /* 0x000ea20000100800 */
[----:B------:R-:W-:-:S02]  /*ea40*/  ISETP.LT.OR P0, PT, R64, 0x12, P0 ;  /* 0x000000124000780c */ /* 0x000fc40000701670 */
[----:B------:R-:W-:Y:S01]  /*ea50*/  FMNMX.FTZ R13, R54, R13, !PT ;  /* 0x0000000d360d7209 */ /* 0x000fe20007810000 */
[----:B------:R-:W2:Y:S01]  /*ea60*/  LDL R74, [R1+0x2e0] ;  /* 0x0002e000014a7983 */ /* 0x000ea20000100800 */
[----:B------:R-:W-:Y:S02]  /*ea70*/  FSEL R29, R29, -INF , !P0 ;  /* 0xff8000001d1d7808 */ /* 0x000fe40004000000 */
[----:B------:R-:W-:Y:S01]  /*ea80*/  ISETP.NE.AND P0, PT, R33, RZ, PT ;  /* 0x000000ff2100720c */ /* 0x000fe20003f05270 */
[----:B------:R-:W2:Y:S01]  /*ea90*/  LDL R75, [R1+0x2e4] ;  /* 0x0002e400014b7983 */ /* 0x000ea20000100800 */
[----:B------:R-:W-:Y:S02]  /*eaa0*/  FMNMX.FTZ R13, R50, R13, !PT ;  /* 0x0000000d320d7209 */ /* 0x000fe40007810000 */
[----:B------:R-:W-:Y:S01]  /*eab0*/  ISETP.GT.AND P0, PT, R3, 0x18, !P0 ;  /* 0x000000180300780c */ /* 0x000fe20004704270 */
[----:B------:R-:W2:Y:S01]  /*eac0*/  LDL R76, [R1+0x2e8] ;  /* 0x0002e800014c7983 */ /* 0x000ea20000100800 */
[----:B------:R-:W-:-:S02]  /*ead0*/  FMNMX.FTZ R13, R44, R13, !PT ;  /* 0x0000000d2c0d7209 */ /* 0x000fc40007810000 */
[----:B------:R-:W-:Y:S01]  /*eae0*/  ISETP.LT.OR P0, PT, R64, 0x19, P0 ;  /* 0x000000194000780c */ /* 0x000fe20000701670 */
[----:B------:R-:W2:Y:S01]  /*eaf0*/  LDL R77, [R1+0x2ec] ;  /* 0x0002ec00014d7983 */ /* 0x000ea20000100800 */
[----:B------:R-:W-:Y:S02]  /*eb00*/  FMNMX.FTZ R13, R32, R13, !PT ;  /* 0x0000000d200d7209 */ /* 0x000fe40007810000 */
[----:B------:R-:W-:Y:S01]  /*eb10*/  FSEL R30, R30, -INF , !P0 ;  /* 0xff8000001e1e7808 */ /* 0x000fe20004000000 */
        /* <DEDUP_REMOVED lines=19> */
[----:B------:R-:W-:Y:S02]  /*ec50*/  ISETP.GT.AND P0, PT, R3, RZ, !P6 ;  /* 0x000000ff0300720c */ /* 0x000fe40007704270 */
[----:B------:R-:W-:Y:S01]  /*ec60*/  ISETP.NE.AND P6, PT, R43, RZ, PT ;  /* 0x000000ff2b00720c */ /* 0x000fe20003fc5270 */
[----:B------:R-:W2:Y:S01]  /*ec70*/  LDL R84, [R1+0x308] ;  /* 0x0003080001547983 */ /* 0x000ea20000100800 */
[----:B------:R-:W-:-:S02]  /*ec80*/  ISETP.LT.OR P0, PT, R64, 0x1, P0 ;  /* 0x000000014000780c */ /* 0x000fc40000701670 */
[----:B------:R-:W-:Y:S01]  /*ec90*/  FMNMX.FTZ R14, R52, R13, !PT ;  /* 0x0000000d340e7209 */ /* 0x000fe20007810000 */
[----:B------:R-:W2:Y:S01]  /*eca0*/  LDL R85, [R1+0x30c] ;  /* 0x00030c0001557983 */ /* 0x000ea20000100800 */
[----:B------:R-:W-:Y:S02]  /*ecb0*/  FSEL R43, R0, -INF , !P0 ;  /* 0xff800000002b7808 */ /* 0x000fe40004000000 */
[----:B------:R-:W-:Y:S01]  /*ecc0*/  ISETP.NE.AND P0, PT, R72, RZ, PT ;  /* 0x000000ff4800720c */ /* 0x000fe20003f05270 */
[----:B------:R-:W0:Y:S01]  /*ecd0*/  SHFL.BFLY PT, R15, R14, 0x2, 0x1f ;  /* 0x0c401f000e0f7f89 */ /* 0x000e2200000e0000 */
[----:B------:R-:W-:Y:S02]  /*ece0*/  FMNMX.FTZ R0, R43, R21, !PT ;  /* 0x000000152b007209 */ /* 0x000fe40007810000 */
[----:B------:R-:W-:Y:S01]  /*ecf0*/  ISETP.NE.AND P1, PT, R41, RZ, PT ;  /* 0x000000ff2900720c */ /* 0x000fe20003f25270 */
[----:B------:R-:W2:Y:S01]  /*ed00*/  LDL R72, [R1+0x2d8] ;  /* 0x0002d80001487983 */ /* 0x000ea20000100800 */
[----:B------:R-:W-:-:S02]  /*ed10*/  FMNMX.FTZ R0, R25, R0, !PT ;  /* 0x0000000019007209 */ /* 0x000fc40007810000 */
[----:B------:R-:W-:Y:S01]  /*ed20*/  ISETP.GT.AND P0, PT, R3, 0x21, !P0 ;  /* 0x000000210300780c */ /* 0x000fe20004704270 */
[----:B------:R-:W2:Y:S01]  /*ed30*/  LDL R86, [R1+0x310] ;  /* 0x0003100001567983 */ /* 0x000ea20000100800 */
[----:B------:R-:W-:Y:S02]  /*ed40*/  FMNMX.FTZ R13, R27, R0, !PT ;  /* 0x000000001b0d7209 */ /* 0x000fe40007810000 */
[----:B------:R-:W-:Y:S01]  /*ed50*/  ISETP.GT.AND P1, PT, R3, 0x28, !P1 ;  /* 0x000000280300780c */ /* 0x000fe20004f24270 */
[----:B------:R-:W2:Y:S01]  /*ed60*/  LDL R87, [R1+0x314] ;  /* 0x0003140001577983 */ /* 0x000ea20000100800 */
[----:B------:R-:W-:Y:S02]  /*ed70*/  FMNMX.FTZ R0, R28, R13, !PT ;  /* 0x0000000d1c007209 */ /* 0x000fe40007810000 */
[----:B------:R-:W-:Y:S01]  /*ed80*/  ISETP.LT.OR P0, PT, R64, 0x22, P0 ;  /* 0x000000224000780c */ /* 0x000fe20000701670 */
[----:B------:R-:W2:Y:S01]  /*ed90*/  LDL R88, [R1+0x318] ;  /* 0x0003180001587983 */ /* 0x000ea20000100800 */
[----:B------:R-:W-:-:S02]  /*eda0*/  FMNMX.FTZ R13, R29, R0, !PT ;  /* 0x000000001d0d7209 */ /* 0x000fc40007810000 */
[----:B------:R-:W-:Y:S01]  /*edb0*/  ISETP.GT.AND P2, PT, R3, 0x29, !P2 ;  /* 0x000000290300780c */ /* 0x000fe20005744270 */
[----:B------:R-:W2:Y:S01]  /*edc0*/  LDL R89, [R1+0x31c] ;  /* 0x00031c0001597983 */ /* 0x000ea20000100800 */
[----:B------:R-:W-:Y:S02]  /*edd0*/  FMNMX.FTZ R0, R30, R13, !PT ;  /* 0x0000000d1e007209 */ /* 0x000fe40007810000 */
[----:B------:R-:W-:Y:S01]  /*ede0*/  ISETP.LT.OR P1, PT, R64, 0x29, P1 ;  /* 0x000000294000780c */ /* 0x000fe20000f21670 */
[----:B------:R-:W2:Y:S01]  /*edf0*/  LDL R90, [R1+0x320] ;  /* 0x00032000015a7983 */ /* 0x000ea20000100800 */
[----:B------:R-:W-:Y:S02]  /*ee00*/  FMNMX.FTZ R13, R31, R0, !PT ;  /* 0x000000001f0d7209 */ /* 0x000fe40007810000 */
[----:B------:R-:W-:Y:S01]  /*ee10*/  FSEL R45, R35, -INF , !P0 ;  /* 0xff800000232d7808 */ /* 0x000fe20004000000 */
[----:B------:R-:W2:Y:S01]  /*ee20*/  LDL R91, [R1+0x324] ;  /* 0x00032400015b7983 */ /* 0x000ea20000100800 */
[----:B------:R-:W-:-:S02]  /*ee30*/  FMNMX.FTZ R0, R34, R13, !PT ;  /* 0x0000000d22007209 */ /* 0x000fc40007810000 */
[----:B------:R-:W-:Y:S01]  /*ee40*/  ISETP.GT.AND P3, PT, R3, 0x30, !P3 ;  /* 0x000000300300780c */ /* 0x000fe20005f64270 */
[----:B------:R-:W2:Y:S01]  /*ee50*/  LDL R92, [R1+0x328] ;  /* 0x00032800015c7983 */ /* 0x000ea20000100800 */
[----:B0-----:R-:W-:Y:S02]  /*ee60*/  FMNMX.FTZ R4, R14, R15, !PT ;  /* 0x0000000f0e047209 */ /* 0x001fe40007810000 */
[----:B------:R-:W-:Y:S01]  /*ee70*/  ISETP.LT.OR P2, PT, R64, 0x2a, P2 ;  /* 0x0000002a4000780c */ /* 0x000fe20001741670 */
[----:B------:R-:W2:Y:S01]  /*ee80*/  LDL R93, [R1+0x32c] ;  /* 0x00032c00015d7983 */ /* 0x000ea20000100800 */
[----:B------:R-:W-:Y:S02]  /*ee90*/  FSEL R47, R36, -INF , !P1 ;  /* 0xff800000242f7808 */ /* 0x000fe40004800000 */
[----:B------:R-:W-:Y:S01]  /*eea0*/  FMNMX.FTZ R0, R45, R0, !PT ;  /* 0x000000002d007209 */ /* 0x000fe20007810000 */
[----:B------:R-:W0:Y:S01]  /*eeb0*/  SHFL.BFLY PT, R13, R4, 0x1, 0x1f ;  /* 0x0c201f00040d7f89 */ /* 0x000e2200000e0000 */
[----:B------:R-:W-:-:S02]  /*eec0*/  ISETP.GT.AND P4, PT, R3, 0x31, !P4 ;  /* 0x000000310300780c */ /* 0x000fc40006784270 */
[C---:B------:R-:W-:Y:S01]  /*eed0*/  ISETP.LT.OR P3, PT, R64.reuse, 0x31, P3 ;  /* 0x000000314000780c */ /* 0x040fe20001f61670 */
[----:B------:R-:W3:Y:S01]  /*eee0*/  LDL R36, [R1+0x200] ;  /* 0x0002000001247983 */ /* 0x000ee20000100800 */
[----:B------:R-:W-:Y:S02]  /*eef0*/  FSEL R49, R37, -INF , !P2 ;  /* 0xff80000025317808 */ /* 0x000fe40005000000 */
[----:B------:R-:W-:Y:S01]  /*ef00*/  FMNMX.FTZ R0, R47, R0, !PT ;  /* 0x000000002f007209 */ /* 0x000fe20007810000 */
[----:B------:R-:W2:Y:S01]  /*ef10*/  LDL R94, [R1+0x330] ;  /* 0x00033000015e7983 */ /* 0x000ea20000100800 */
[----:B------:R-:W-:Y:S02]  /*ef20*/  ISETP.GT.AND P5, PT, R3, 0x38, !P5 ;  /* 0x000000380300780c */ /* 0x000fe40006fa4270 */
[----:B------:R-:W-:Y:S01]  /*ef30*/  ISETP.LT.OR P4, PT, R64, 0x32, P4 ;  /* 0x000000324000780c */ /* 0x000fe20002781670 */
[----:B------:R-:W2:Y:S01]  /*ef40*/  LDL R95, [R1+0x334] ;  /* 0x00033400015f7983 */ /* 0x000ea20000100800 */
[----:B------:R-:W-:-:S02]  /*ef50*/  FSEL R51, R20, -INF , !P3 ;  /* 0xff80000014337808 */ /* 0x000fc40005800000 */
[----:B------:R-:W-:Y:S01]  /*ef60*/  FMNMX.FTZ R0, R49, R0, !PT ;  /* 0x0000000031007209 */ /* 0x000fe20007810000 */
[----:B------:R-:W2:Y:S01]  /*ef70*/  LDL R96, [R1+0x338] ;  /* 0x0003380001607983 */ /* 0x000ea20000100800 */
[----:B------:R-:W-:Y:S02]  /*ef80*/  ISETP.GT.AND P0, PT, R3, 0x39, !P6 ;  /* 0x000000390300780c */ /* 0x000fe40007704270 */
[----:B------:R-:W-:Y:S01]  /*ef90*/  ISETP.LT.OR P5, PT, R64, 0x39, P5 ;  /* 0x000000394000780c */ /* 0x000fe20002fa1670 */
[----:B------:R-:W2:Y:S01]  /*efa0*/  LDL R97, [R1+0x33c] ;  /* 0x00033c0001617983 */ /* 0x000ea20000100800 */
[----:B------:R-:W-:Y:S02]  /*efb0*/  FSEL R41, R38, -INF , !P4 ;  /* 0xff80000026297808 */ /* 0x000fe40006000000 */
[----:B------:R-:W-:Y:S01]  /*efc0*/  FMNMX.FTZ R0, R51, R0, !PT ;  /* 0x0000000033007209 */ /* 0x000fe20007810000 */
[----:B------:R-:W2:Y:S01]  /*efd0*/  LDL R98, [R1+0x340] ;  /* 0x0003400001627983 */ /* 0x000ea20000100800 */
[----:B------:R-:W-:-:S02]  /*efe0*/  ISETP.LT.OR P0, PT, R64, 0x3a, P0 ;  /* 0x0000003a4000780c */ /* 0x000fc40000701670 */
[----:B------:R-:W-:Y:S01]  /*eff0*/  FSEL R20, R39, -INF , !P5 ;  /* 0xff80000027147808 */ /* 0x000fe20006800000 */
[----:B------:R-:W2:Y:S01]  /*f000*/  LDL R64, [R1+0x2b8] ;  /* 0x0002b80001407983 */ /* 0x000ea20000100800 */
[----:B------:R-:W-:Y:S02]  /*f010*/  FMNMX.FTZ R3, R41, R0, !PT ;  /* 0x0000000029037209 */ /* 0x000fe40007810000 */
[----:B------:R-:W-:Y:S01]  /*f020*/  FSEL R33, R7, -INF , !P0 ;  /* 0xff80000007217808 */ /* 0x000fe20004000000 */
[----:B------:R-:W2:Y:S01]  /*f030*/  LDL R99, [R1+0x344] ;  /* 0x0003440001637983 */ /* 0x000ea20000100800 */
[----:B------:R-:W-:-:S03]  /*f040*/  FMNMX.FTZ R0, R20, R3, !PT ;  /* 0x0000000314007209 */ /* 0x000fc60007810000 */
[----:B------:R-:W2:Y:S01]  /*f050*/  LDL R100, [R1+0x348] ;  /* 0x0003480001647983 */ /* 0x000ea20000100800 */
[----:B------:R-:W-:Y:S02]  /*f060*/  FMNMX.FTZ R15, R33, R0, !PT ;  /* 0x00000000210f7209 */ /* 0x000fe40007810000 */
[----:B0-----:R-:W-:Y:S01]  /*f070*/  FMNMX.FTZ R0, R4, R13, !PT ;  /* 0x0000000d04007209 */ /* 0x001fe20007810000 */
[----:B------:R-:W2:Y:S04]  /*f080*/  LDL R101, [R1+0x34c] ;  /* 0x00034c0001657983 */ /* 0x000ea80000100800 */
[----:B------:R-:W-:Y:S04]  /*f090*/  STL.64 [R1+0x1e0], R14 ;  /* 0x0001e00e01007387 */ /* 0x000fe80000100a00 */
[----:B------:R-:W4:Y:S04]  /*f0a0*/  LDL R4, [R1+0x1e4] ;  /* 0x0001e40001047983 */ /* 0x000f280000100800 */
[----:B------:R-:W-:Y:S04]  /*f0b0*/  STL [R1+0x1e0], R0 ;  /* 0x0001e00001007387 */ /* 0x000fe80000100800 */
[----:B------:R-:W3:Y:S04]  /*f0c0*/  LDL R7, [R1+0x1e0] ;  /* 0x0001e00001077983 */ /* 0x000ee80000100800 */
[----:B------:R-:W2:Y:S04]  /*f0d0*/  LDL.64 R12, [R1+0x118] ;  /* 0x00011800010c7983 */ /* 0x000ea80000100a00 */
        /* <DEDUP_REMOVED lines=43> */
[----:B----4-:R-:W0:Y:S02]  /*f390*/  SHFL.BFLY PT, R15, R4, 0x2, 0x1f ;  /* 0x0c401f00040f7f89 */ /* 0x010e2400000e0000 */
[----:B0-----:R-:W-:-:S05]  /*f3a0*/  FMNMX.FTZ R15, R15, R4, !PT ;  /* 0x000000040f0f7209 */ /* 0x001fca0007810000 */
[----:B------:R-:W0:Y:S01]  /*f3b0*/  SHFL.BFLY PT, R26, R15, 0x1, 0x1f ;  /* 0x0c201f000f1a7f89 */ /* 0x000e2200000e0000 */
[----:B---3--:R-:W-:Y:S01]  /*f3c0*/  FMUL.FTZ R3, R36, R7 ;  /* 0x0000000724037220 */ /* 0x008fe20000410000 */
[----:B------:R-:W-:-:S04]  /*f3d0*/  FSETP.NEU.FTZ.AND P0, PT, R7, -INF , PT ;  /* 0xff8000000700780b */ /* 0x000fc80003f1d000 */
[----:B------:R-:W-:-:S05]  /*f3e0*/  FSEL R3, R3, RZ, P0 ;  /* 0x000000ff03037208 */ /* 0x000fca0000000000 */
[----:B------:R-:W-:Y:S01]  /*f3f0*/  FFMA.FTZ R0, R62, R36, -R3 ;  /* 0x000000243e007223 */ /* 0x000fe20000010803 */
[----:B0-----:R-:W-:-:S03]  /*f400*/  FMNMX.FTZ R26, R15, R26, !PT ;  /* 0x0000001a0f1a7209 */ /* 0x001fc60007810000 */
[----:B------:R0:W-:Y:S01]  /*f410*/  MUFU.EX2 R35, R0 ;  /* 0x0000000000237308 */ /* 0x0001e20000000800 */
[-CC-:B------:R-:W-:Y:S01]  /*f420*/  FFMA.FTZ R160, R160, R36.reuse, -R3.reuse ;  /* 0x00000024a0a07223 */ /* 0x180fe20000010803 */
[-CC-:B------:R-:W-:Y:S01]  /*f430*/  FFMA.FTZ R7, R66, R36.reuse, -R3.reuse ;  /* 0x0000002442077223 */ /* 0x180fe20000010803 */
[----:B------:R-:W-:Y:S01]  /*f440*/  FSETP.NEU.FTZ.AND P0, PT, R26, -INF , PT ;  /* 0xff8000001a00780b */ /* 0x000fe20003f1d000 */
[-CC-:B------:R-:W-:Y:S01]  /*f450*/  FFMA.FTZ R32, R32, R36.reuse, -R3.reuse ;  /* 0x0000002420207223 */ /* 0x180fe20000010803 */
[-CC-:B------:R-:W-:Y:S01]  /*f460*/  FFMA.FTZ R162, R162, R36.reuse, -R3.reuse ;  /* 0x00000024a2a27223 */ /* 0x180fe20000010803 */
[-CC-:B------:R-:W-:Y:S01]  /*f470*/  FFMA.FTZ R164, R60, R36.reuse, -R3.reuse ;  /* 0x000000243ca47223 */ /* 0x180fe20000010803 */
[-CC-:B------:R-:W-:Y:S01]  /*f480*/  FFMA.FTZ R37, R56, R36.reuse, -R3.reuse ;  /* 0x0000002438257223 */ /* 0x180fe20000010803 */
[-CC-:B------:R-:W-:Y:S01]  /*f490*/  FFMA.FTZ R166, R54, R36.reuse, -R3.reuse ;  /* 0x0000002436a67223 */ /* 0x180fe20000010803 */
[-C--:B0-----:R-:W-:Y:S01]  /*f4a0*/  FMUL.FTZ R0, R26, R36.reuse ;  /* 0x000000241a007220 */ /* 0x081fe20000410000 */
[----:B------:R-:W-:Y:S01]  /*f4b0*/  MUFU.EX2 R160, R160 ;  /* 0x000000a000a07308 */ /* 0x000fe20000000800 */
[-CC-:B------:R-:W-:Y:S01]  /*f4c0*/  FFMA.FTZ R39, R50, R36.reuse, -R3.reuse ;  /* 0x0000002432277223 */ /* 0x180fe20000010803 */
[-CC-:B------:R-:W-:Y:S01]  /*f4d0*/  FFMA.FTZ R168, R44, R36.reuse, -R3.reuse ;  /* 0x000000242ca87223 */ /* 0x180fe20000010803 */
[-CC-:B------:R-:W-:Y:S01]  /*f4e0*/  FFMA.FTZ R24, R24, R36.reuse, -R3.reuse ;  /* 0x0000002418187223 */ /* 0x180fe20000010803 */
[----:B------:R-:W-:Y:S01]  /*f4f0*/  FSEL R0, R0, RZ, P0 ;  /* 0x000000ff00007208 */ /* 0x000fe20000000000 */
[-CC-:B------:R-:W-:Y:S01]  /*f500*/  FFMA.FTZ R48, R48, R36.reuse, -R3.reuse ;  /* 0x0000002430307223 */ /* 0x180fe20000010803 */
[-CC-:B------:R-:W-:Y:S01]  /*f510*/  FFMA.FTZ R42, R42, R36.reuse, -R3.reuse ;  /* 0x000000242a2a7223 */ /* 0x180fe20000010803 */
[-CC-:B------:R-:W-:Y:S01]  /*f520*/  FFMA.FTZ R46, R46, R36.reuse, -R3.reuse ;  /* 0x000000242e2e7223 */ /* 0x180fe20000010803 */
[----:B------:R-:W-:Y:S01]  /*f530*/  MUFU.EX2 R7, R7 ;  /* 0x0000000700077308 */ /* 0x000fe20000000800 */
[-CC-:B------:R-:W-:Y:S01]  /*f540*/  FFMA.FTZ R43, R43, R36.reuse, -R0.reuse ;  /* 0x000000242b2b7223 */ /* 0x180fe20000010800 */
[-CC-:B------:R-:W-:Y:S01]  /*f550*/  FFMA.FTZ R21, R21, R36.reuse, -R0.reuse ;  /* 0x0000002415157223 */ /* 0x180fe20000010800 */
[-CC-:B------:R-:W-:Y:S01]  /*f560*/  FFMA.FTZ R25, R25, R36.reuse, -R0.reuse ;  /* 0x0000002419197223 */ /* 0x180fe20000010800 */
[-C--:B------:R-:W-:Y:S01]  /*f570*/  FFMA.FTZ R40, R40, R36.reuse, -R3 ;  /* 0x0000002428287223 */ /* 0x080fe20000010803 */
[----:B------:R0:W-:Y:S03]  /*f580*/  STL [R1+0x1e4], R26 ;  /* 0x0001e41a01007387 */ /* 0x0001e60000100800 */
[----:B------:R-:W-:Y:S01]  /*f590*/  MUFU.EX2 R53, R32 ;  /* 0x0000002000357308 */ /* 0x000fe20000000800 */
[-CC-:B------:R-:W-:Y:S01]  /*f5a0*/  FFMA.FTZ R27, R27, R36.reuse, -R0.reuse ;  /* 0x000000241b1b7223 */ /* 0x180fe20000010800 */
[-CC-:B------:R-:W-:Y:S01]  /*f5b0*/  FFMA.FTZ R28, R28, R36.reuse, -R0.reuse ;  /* 0x000000241c1c7223 */ /* 0x180fe20000010800 */
[----:B------:R-:W3:Y:S04]  /*f5c0*/  LDL R50, [R1+0x280] ;  /* 0x0002800001327983 */ /* 0x000ee80000100800 */
[----:B------:R-:W4:Y:S01]  /*f5d0*/  LDL R54, [R1+0x290] ;  /* 0x0002900001367983 */ /* 0x000f220000100800 */
[----:B------:R-:W-:Y:S01]  /*f5e0*/  MUFU.EX2 R43, R43 ;  /* 0x0000002b002b7308 */ /* 0x000fe20000000800 */
[----:B------:R-:W-:-:S02]  /*f5f0*/  FFMA.FTZ R29, R29, R36, -R0 ;  /* 0x000000241d1d7223 */ /* 0x000fc40000010800 */
[----:B------:R-:W4:Y:S04]  /*f600*/  LDL R56, [R1+0x298] ;  /* 0x0002980001387983 */ /* 0x000f280000100800 */
[----:B------:R-:W4:Y:S01]  /*f610*/  LDL R60, [R1+0x2a8] ;  /* 0x0002a800013c7983 */ /* 0x000f220000100800 */
[----:B------:R-:W1:Y:S03]  /*f620*/  MUFU.EX2 R32, R21 ;  /* 0x0000001500207308 */ /* 0x000e660000000800 */
[----:B------:R-:W4:Y:S04]  /*f630*/  LDL R62, [R1+0x2b0] ;  /* 0x0002b000013e7983 */ /* 0x000f280000100800 */
[----:B------:R-:W4:Y:S01]  /*f640*/  LDL R66, [R1+0x2c0] ;  /* 0x0002c00001427983 */ /* 0x000f220000100800 */
[----:B------:R-:W2:Y:S01]  /*f650*/  MUFU.EX2 R162, R162 ;  /* 0x000000a200a27308 */ /* 0x000ea20000000800 */
[-C--:B------:R-:W-:Y:S01]  /*f660*/  FFMA.FTZ R3, R52, R36.reuse, -R3 ;  /* 0x0000002434037223 */ /* 0x080fe20000010803 */
[----:B------:R-:W-:-:S06]  /*f670*/  FFMA.FTZ R30, R30, R36, -R0 ;  /* 0x000000241e1e7223 */ /* 0x000fcc0000010800 */
[----:B------:R-:W-:Y:S01]  /*f680*/  MUFU.EX2 R164, R164 ;  /* 0x000000a400a47308 */ /* 0x000fe20000000800 */
[----:B------:R-:W-:-:S07]  /*f690*/  FFMA.FTZ R31, R31, R36, -R0 ;  /* 0x000000241f1f7223 */ /* 0x000fce0000010800 */
[----:B------:R-:W-:Y:S01]  /*f6a0*/  MUFU.EX2 R37, R37 ;  /* 0x0000002500257308 */ /* 0x000fe20000000800 */
[----:B------:R-:W-:-:S07]  /*f6b0*/  FFMA.FTZ R34, R34, R36, -R0 ;  /* 0x0000002422227223 */ /* 0x000fce0000010800 */
[----:B------:R-:W-:Y:S01]  /*f6c0*/  MUFU.EX2 R166, R166 ;  /* 0x000000a600a67308 */ /* 0x000fe20000000800 */
[----:B------:R-:W-:-:S07]  /*f6d0*/  FFMA.FTZ R45, R45, R36, -R0 ;  /* 0x000000242d2d7223 */ /* 0x000fce0000010800 */
[----:B------:R-:W-:Y:S01]  /*f6e0*/  MUFU.EX2 R39, R39 ;  /* 0x0000002700277308 */ /* 0x000fe20000000800 */
[----:B------:R-:W-:-:S07]  /*f6f0*/  FFMA.FTZ R47, R47, R36, -R0 ;  /* 0x000000242f2f7223 */ /* 0x000fce0000010800 */
[----:B------:R-:W-:Y:S01]  /*f700*/  MUFU.EX2 R168, R168 ;  /* 0x000000a800a87308 */ /* 0x000fe20000000800 */
[-CC-:B------:R-:W-:Y:S01]  /*f710*/  FFMA.FTZ R49, R49, R36.reuse, -R0.reuse ;  /* 0x0000002431317223 */ /* 0x180fe20000010800 */
[----:B------:R-:W-:-:S06]  /*f720*/  FFMA.FTZ R173, R51, R36, -R0 ;  /* 0x0000002433ad7223 */ /* 0x000fcc0000010800 */
[----:B------:R-:W-:Y:S01]  /*f730*/  MUFU.EX2 R170, R24 ;  /* 0x0000001800aa7308 */ /* 0x000fe20000000800 */
[----:B------:R-:W-:Y:S01]  /*f740*/  FFMA.FTZ R175, R20, R36, -R0 ;  /* 0x0000002414af7223 */ /* 0x000fe20000010800 */
[----:B0-----:R-:W4:Y:S06]  /*f750*/  LDL R26, [R1+0x220] ;  /* 0x00022000011a7983 */ /* 0x001f2c0000100800 */
[----:B------:R-:W0:Y:S08]  /*f760*/  MUFU.EX2 R163, R25 ;  /* 0x0000001900a37308 */ /* 0x000e300000000800 */
[----:B------:R0:W2:Y:S01]  /*f770*/  MUFU.EX2 R38, R27 ;  /* 0x0000001b00267308 */ /* 0x0000a20000000800 */
[----:B-1----:R-:W-:-:S07]  /*f780*/  FADD.FTZ R4, R43, R32 ;  /* 0x000000202b047221 */ /* 0x002fce0000010000 */
[----:B------:R-:W1:Y:S08]  /*f790*/  MUFU.EX2 R28, R28 ;  /* 0x0000001c001c7308 */ /* 0x000e700000000800 */
[----:B------:R-:W1:Y:S08]  /*f7a0*/  MUFU.EX2 R29, R29 ;  /* 0x0000001d001d7308 */ /* 0x000e700000000800 */
[----:B------:R-:W-:Y:S08]  /*f7b0*/  MUFU.EX2 R55, R48 ;  /* 0x0000003000377308 */ /* 0x000ff00000000800 */
[----:B------:R-:W-:Y:S08]  /*f7c0*/  MUFU.EX2 R42, R42 ;  /* 0x0000002a002a7308 */ /* 0x000ff00000000800 */
[----:B------:R-:W-:Y:S08]  /*f7d0*/  MUFU.EX2 R57, R46 ;  /* 0x0000002e00397308 */ /* 0x000ff00000000800 */
[----:B------:R-:W-:Y:S01]  /*f7e0*/  MUFU.EX2 R40, R40 ;  /* 0x0000002800287308 */ /* 0x000fe20000000800 */
[----:B------:R-:W-:Y:S01]  /*f7f0*/  F2FP.BF16.F32.PACK_AB R161, R32, R43 ;  /* 0x0000002b20a1723e */ /* 0x000fe200000010ff */
[----:B0-----:R-:W4:Y:S04]  /*f800*/  LDL R27, [R1+0x224] ;  /* 0x00022400011b7983 */ /* 0x001f280000100800 */
[----:B------:R-:W4:Y:S02]  /*f810*/  LDL R51, [R1+0x284] ;  /* 0x0002840001337983 */ /* 0x000f240000100800 */
[----:B------:R0:W-:Y:S02]  /*f820*/  MUFU.EX2 R59, R3 ;  /* 0x00000003003b7308 */ /* 0x0001e40000000800 */
[----:B------:R-:W4:Y:S06]  /*f830*/  LDL R52, [R1+0x288] ;  /* 0x0002880001347983 */ /* 0x000f2c0000100800 */
[----:B------:R-:W1:Y:S01]  /*f840*/  MUFU.EX2 R30, R30 ;  /* 0x0000001e001e7308 */ /* 0x000e620000000800 */
[----:B0-----:R-:W-:-:S07]  /*f850*/  FADD.FTZ R3, R160, R7 ;  /* 0x00000007a0037221 */ /* 0x001fce0000010000 */
[----:B------:R-:W0:Y:S01]  /*f860*/  MUFU.EX2 R31, R31 ;  /* 0x0000001f001f7308 */ /* 0x000e220000000800 */
[----:B--2---:R-:W-:Y:S01]  /*f870*/  FADD.FTZ R14, R162, R3 ;  /* 0x00000003a20e7221 */ /* 0x004fe20000010000 */
[----:B------:R-:W-:-:S06]  /*f880*/  FADD.FTZ R3, R163, R4 ;  /* 0x00000004a3037221 */ /* 0x000fcc0000010000 */
[----:B------:R-:W2:Y:S01]  /*f890*/  MUFU.EX2 R34, R34 ;  /* 0x0000002200227308 */ /* 0x000ea20000000800 */
[----:B------:R-:W-:Y:S01]  /*f8a0*/  FADD.FTZ R15, R35, R14 ;  /* 0x0000000e230f7221 */ /* 0x000fe20000010000 */
[----:B------:R-:W-:-:S06]  /*f8b0*/  FADD.FTZ R3, R38, R3 ;  /* 0x0000000326037221 */ /* 0x000fcc0000010000 */
[----:B------:R-:W2:Y:S01]  /*f8c0*/  MUFU.EX2 R45, R45 ;  /* 0x0000002d002d7308 */ /* 0x000ea20000000800 */
[----:B------:R-:W-:Y:S01]  /*f8d0*/  FADD.FTZ R4, R164, R15 ;  /* 0x0000000fa4047221 */ /* 0x000fe20000010000 */
[----:B-1----:R-:W-:-:S06]  /*f8e0*/  FADD.FTZ R14, R28, R3 ;  /* 0x000000031c0e7221 */ /* 0x002fcc0000010000 */
[----:B------:R-:W1:Y:S01]  /*f8f0*/  MUFU.EX2 R47, R47 ;  /* 0x0000002f002f7308 */ /* 0x000e620000000800 */
[----:B------:R-:W-:Y:S01]  /*f900*/  FADD.FTZ R3, R37, R4 ;  /* 0x0000000425037221 */ /* 0x000fe20000010000 */
[----:B------:R-:W-:-:S06]  /*f910*/  FADD.FTZ R15, R29, R14 ;  /* 0x0000000e1d0f7221 */ /* 0x000fcc0000010000 */
[----:B------:R-:W1:Y:S01]  /*f920*/  MUFU.EX2 R44, R49 ;  /* 0x00000031002c7308 */ /* 0x000e620000000800 */
[----:B------:R-:W-:Y:S01]  /*f930*/  FADD.FTZ R14, R166, R3 ;  /* 0x00000003a60e7221 */ /* 0x000fe20000010000 */
[----:B------:R-:W-:Y:S01]  /*f940*/  FADD.FTZ R24, R30, R15 ;  /* 0x0000000f1e187221 */ /* 0x000fe20000010000 */
[----:B------:R-:W-:-:S05]  /*f950*/  FFMA.FTZ R4, R41, R36, -R0 ;  /* 0x0000002429047223 */ /* 0x000fca0000010800 */
[----:B------:R-:W1:Y:S01]  /*f960*/  MUFU.EX2 R173, R173 ;  /* 0x000000ad00ad7308 */ /* 0x000e620000000800 */
[----:B------:R-:W-:Y:S01]  /*f970*/  FADD.FTZ R3, R39, R14 ;  /* 0x0000000e27037221 */ /* 0x000fe20000010000 */
[----:B0-----:R-:W-:-:S06]  /*f980*/  FADD.FTZ R15, R31, R24 ;  /* 0x000000181f0f7221 */ /* 0x001fcc0000010000 */
[----:B------:R-:W-:Y:S01]  /*f990*/  MUFU.EX2 R175, R175 ;  /* 0x000000af00af7308 */ /* 0x000fe20000000800 */
[----:B------:R-:W-:Y:S01]  /*f9a0*/  FADD.FTZ R14, R168, R3 ;  /* 0x00000003a80e7221 */ /* 0x000fe20000010000 */
[----:B--2---:R-:W-:Y:S01]  /*f9b0*/  FADD.FTZ R20, R34, R15 ;  /* 0x0000000f22147221 */ /* 0x004fe20000010000 */
[----:B------:R-:W-:Y:S01]  /*f9c0*/  FFMA.FTZ R3, R33, R36, -R0 ;  /* 0x0000002421037223 */ /* 0x000fe20000010800 */
[----:B------:R-:W-:Y:S01]  /*f9d0*/  F2FP.BF16.F32.PACK_AB R162, R35, R162 ;  /* 0x000000a223a2723e */ /* 0x000fe200000010ff */
[----:B------:R-:W-:Y:S01]  /*f9e0*/  FADD.FTZ R15, R53, R14 ;  /* 0x0000000e350f7221 */ /* 0x000fe20000010000 */
[----:B------:R-:W-:Y:S01]  /*f9f0*/  FADD.FTZ R20, R45, R20 ;  /* 0x000000142d147221 */ /* 0x000fe20000010000 */
[----:B------:R-:W-:Y:S01]  /*fa00*/  F2FP.BF16.F32.PACK_AB R164, R37, R164 ;  /* 0x000000a425a4723e */ /* 0x000fe200000010ff */
[----:B------:R-:W0:Y:S01]  /*fa10*/  MUFU.EX2 R4, R4 ;  /* 0x0000000400047308 */ /* 0x000e220000000800 */
[----:B------:R-:W-:Y:S01]  /*fa20*/  FADD.FTZ R0, R170, R15 ;  /* 0x0000000faa007221 */ /* 0x000fe20000010000 */
[----:B-1----:R-:W-:Y:S01]  /*fa30*/  FADD.FTZ R15, R47, R20 ;  /* 0x000000142f0f7221 */ /* 0x002fe20000010000 */
[----:B------:R-:W-:Y:S01]  /*fa40*/  F2FP.BF16.F32.PACK_AB R166, R39, R166 ;  /* 0x000000a627a6723e */ /* 0x000fe200000010ff */
[----:B------:R-:W2:Y:S01]  /*fa50*/  LDL R32, [R1+0x238] ;  /* 0x0002380001207983 */ /* 0x000ea20000100800 */
[----:B------:R-:W-:Y:S01]  /*fa60*/  FADD.FTZ R21, R55, R0 ;  /* 0x0000000037157221 */ /* 0x000fe20000010000 */
[----:B------:R-:W-:-:S02]  /*fa70*/  FADD.FTZ R0, R44, R15 ;  /* 0x0000000f2c007221 */ /* 0x000fc40000010000 */
[----:B------:R-:W1:Y:S01]  /*fa80*/  MUFU.EX2 R3, R3 ;  /* 0x0000000300037308 */ /* 0x000e620000000800 */
[----:B------:R-:W-:Y:S01]  /*fa90*/  FADD.FTZ R14, R42, R21 ;  /* 0x000000152a0e7221 */ /* 0x000fe20000010000 */
[----:B------:R-:W-:Y:S01]  /*faa0*/  FADD.FTZ R15, R173, R0 ;  /* 0x00000000ad0f7221 */ /* 0x000fe20000010000 */
[----:B------:R-:W-:Y:S01]  /*fab0*/  F2FP.BF16.F32.PACK_AB R168, R53, R168 ;  /* 0x000000a835a8723e */ /* 0x000fe200000010ff */
[----:B------:R-:W2:Y:S01]  /*fac0*/  LDL R33, [R1+0x23c] ;  /* 0x00023c0001217983 */ /* 0x000ea20000100800 */
[----:B------:R-:W-:Y:S01]  /*fad0*/  FADD.FTZ R21, R57, R14 ;  /* 0x0000000e39157221 */ /* 0x000fe20000010000 */
[----:B------:R-:W-:Y:S02]  /*fae0*/  F2FP.BF16.F32.PACK_AB R170, R55, R170 ;  /* 0x000000aa37aa723e */ /* 0x000fe400000010ff */
[----:B------:R-:W-:Y:S01]  /*faf0*/  F2FP.BF16.F32.PACK_AB R172, R57, R42 ;  /* 0x0000002a39ac723e */ /* 0x000fe200000010ff */
[----:B0-----:R-:W-:Y:S01]  /*fb00*/  FADD.FTZ R0, R4, R15 ;  /* 0x0000000f04007221 */ /* 0x001fe20000010000 */
[----:B------:R-:W-:Y:S01]  /*fb10*/  FADD.FTZ R24, R40, R21 ;  /* 0x0000001528187221 */ /* 0x000fe20000010000 */
[----:B------:R-:W-:Y:S01]  /*fb20*/  F2FP.BF16.F32.PACK_AB R174, R59, R40 ;  /* 0x000000283bae723e */ /* 0x000fe200000010ff */
[----:B------:R-:W2:Y:S01]  /*fb30*/  LDL R35, [R1+0x244] ;  /* 0x0002440001237983 */ /* 0x000ea20000100800 */
[----:B------:R-:W-:Y:S01]  /*fb40*/  FADD.FTZ R0, R175, R0 ;  /* 0x00000000af007221 */ /* 0x000fe20000010000 */
[----:B------:R-:W-:Y:S01]  /*fb50*/  FADD.FTZ R24, R59, R24 ;  /* 0x000000183b187221 */ /* 0x000fe20000010000 */
[----:B------:R-:W-:Y:S01]  /*fb60*/  F2FP.BF16.F32.PACK_AB R163, R38, R163 ;  /* 0x000000a326a3723e */ /* 0x000fe200000010ff */
[----:B------:R-:W2:Y:S01]  /*fb70*/  LDL R36, [R1+0x248] ;  /* 0x0002480001247983 */ /* 0x000ea20000100800 */
[----:B-1----:R-:W-:Y:S01]  /*fb80*/  FADD.FTZ R25, R3, R0 ;  /* 0x0000000003197221 */ /* 0x002fe20000010000 */
[----:B------:R-:W-:-:S02]  /*fb90*/  F2FP.BF16.F32.PACK_AB R165, R29, R28 ;  /* 0x0000001c1da5723e */ /* 0x000fc400000010ff */
[----:B------:R-:W-:Y:S01]  /*fba0*/  F2FP.BF16.F32.PACK_AB R167, R31, R30 ;  /* 0x0000001e1fa7723e */ /* 0x000fe200000010ff */
[----:B------:R-:W2:Y:S04]  /*fbb0*/  LDL R28, [R1+0x228] ;  /* 0x00022800011c7983 */ /* 0x000ea80000100800 */
[----:B------:R0:W-:Y:S04]  /*fbc0*/  STL.64 [R1+0x1f0], R24 ;  /* 0x0001f01801007387 */ /* 0x0001e80000100a00 */
[----:B------:R-:W2:Y:S04]  /*fbd0*/  LD.E.64 R20, desc[UR36][R12.64+0x8] ;  /* 0x000008240c147980 */ /* 0x000ea8000c101b00 */
[----:B------:R-:W2:Y:S01]  /*fbe0*/  LD.E.64 R14, desc[UR36][R12.64] ;  /* 0x000000240c0e7980 */ /* 0x000ea2000c101b00 */
[----:B------:R-:W-:-:S02]  /*fbf0*/  F2FP.BF16.F32.PACK_AB R169, R45, R34 ;  /* 0x000000222da9723e */ /* 0x000fc400000010ff */
[----:B------:R-:W-:Y:S01]  /*fc00*/  F2FP.BF16.F32.PACK_AB R171, R44, R47 ;  /* 0x0000002f2cab723e */ /* 0x000fe200000010ff */
[----:B0-----:R-:W2:Y:S04]  /*fc10*/  LDL R24, [R1+0x218] ;  /* 0x0002180001187983 */ /* 0x001ea80000100800 */
[----:B------:R-:W2:Y:S04]  /*fc20*/  LDL R25, [R1+0x21c] ;  /* 0x00021c0001197983 */ /* 0x000ea80000100800 */
        /* <DEDUP_REMOVED lines=22> */
[----:B------:R-:W-:-:S02]  /*fd90*/  F2FP.BF16.F32.PACK_AB R160, R7, R160 ;  /* 0x000000a007a0723e */ /* 0x000fc400000010ff */
[----:B------:R-:W-:Y:S01]  /*fda0*/  F2FP.BF16.F32.PACK_AB R173, R4, R173 ;  /* 0x000000ad04ad723e */ /* 0x000fe200000010ff */
[----:B------:R-:W2:Y:S01]  /*fdb0*/  LDL R7, [R1+0x408] ;  /* 0x0004080001077983 */ /* 0x000ea20000100800 */
[----:B------:R-:W-:-:S03]  /*fdc0*/  F2FP.BF16.F32.PACK_AB R175, R3, R175 ;  /* 0x000000af03af723e */ /* 0x000fc600000010ff */
[----:B------:R-:W2:Y:S04]  /*fdd0*/  LDL R3, [R1+0x400] ;  /* 0x0004000001037983 */ /* 0x000ea80000100800 */
[----:B------:R-:W2:Y:S04]  /*fde0*/  LDL R4, [R1+0x404] ;  /* 0x0004040001047983 */ /* 0x000ea80000100800 */
        /* <DEDUP_REMOVED lines=10> */
[----:B--2---:R-:W-:-:S03]  /*fe90*/  MOV R0, R20 ;  /* 0x0000001400007202 */ /* 0x004fc60000000f00 */
[----:B------:R-:W2:Y:S02]  /*fea0*/  LDL R20, [R1+0x210] ;  /* 0x0002100001147983 */ /* 0x000ea40000100800 */
[--C-:B------:R-:W-:Y:S02]  /*feb0*/  IMAD R15, R15, 0x2, R0.reuse ;  /* 0x000000020f0f7824 */ /* 0x100fe400078e0200 */
[----:B------:R-:W3:Y:S04]  /*fec0*/  LDL R21, [R1+0x214] ;  /* 0x0002140001157983 */ /* 0x000ee80000100800 */
[----:B------:R0:W-:Y:S02]  /*fed0*/  STSM.16.M88.4 [R0], R160 ;  /* 0x000000a000007844 */ /* 0x0001e40000000200 */
[----:B0-----:R-:W-:-:S02]  /*fee0*/  IMAD R0, R14, 0x2, R0 ;  /* 0x000000020e007824 */ /* 0x001fc400078e0200 */
[----:B------:R-:W-:-:S03]  /*fef0*/  IMAD R14, R14, 0x2, R15 ;  /* 0x000000020e0e7824 */ /* 0x000fc600078e020f */
[----:B------:R0:W-:Y:S04]  /*ff00*/  STSM.16.M88.4 [R0], R164 ;  /* 0x000000a400007844 */ /* 0x0001e80000000200 */
[----:B------:R-:W-:Y:S04]  /*ff10*/  STSM.16.M88.4 [R15], R168 ;  /* 0x000000a80f007844 */ /* 0x000fe80000000200 */
[----:B------:R1:W-:Y:S04]  /*ff20*/  STSM.16.M88.4 [R14], R172 ;  /* 0x000000ac0e007844 */ /* 0x0003e80000000200 */
[----:B0-----:R-:W4:Y:S04]  /*ff30*/  LDL R0, [R1+0x3fc] ;  /* 0x0003fc0001007983 */ /* 0x001f280000100800 */
[----:B-1----:R-:W4:Y:S01]  /*ff40*/  LDL R14, [R1+0x40c] ;  /* 0x00040c00010e7983 */ /* 0x002f220000100800 */
[----:B------:R-:W-:Y:S01]  /*ff50*/  IMAD R12, R145, 0x1000, R12 ;  /* 0x00001000910c7824 */ /* 0x000fe200078e020c */
[----:B------:R-:W-:-:S04]  /*ff60*/  R2UR UR7, R13 ;  /* 0x000000000d0772ca */ /* 0x000fc800000e0000 */
        /* <DEDUP_REMOVED lines=111> */
[----:B------:R0:W-:Y:S02]  /*10660*/  STL [R1+0x3f8], R144 ;  /* 0x0003f89001007387 */ /* 0x0001e40000100800 */
[----:B0-----:R-:W-:-:S06]  /*10670*/  WARPGROUP.ARRIVE ;  /* 0x00000000000079c5 */ /* 0x001fcc0000000000 */
[----:B------:R-:W-:Y:S01]  /*10680*/  HGMMA.64x256x16.F32.BF16 R24, R160, gdesc[UR4].tnspB, RZ, !UPT, gsb0 ;  /* 0x43e00004a0187df0 */ /* 0x000fe2000c0018ff */
[----:B--2---:R0:W-:Y:S04]  /*10690*/  STL [R1+0x210], R20 ;  /* 0x0002101401007387 */ /* 0x0041e80000100800 */
[----:B---3--:R1:W-:Y:S01]  /*106a0*/  STL [R1+0x214], R21 ;  /* 0x0002141501007387 */ /* 0x0083e20000100800 */
[----:B0-----:R-:W-:Y:S02]  /*106b0*/  VIADD R20, R12, 0x80 ;  /* 0x000000800c147836 */ /* 0x001fe40000000000 */
[----:B-1----:R-:W-:-:S03]  /*106c0*/  IMAD.MOV.U32 R21, RZ, RZ, R13 ;  /* 0x000000ffff157224 */ /* 0x002fc600078e000d */
[----:B------:R-:W-:Y:S02]  /*106d0*/  R2UR UR10, R20 ;  /* 0x00000000140a72ca */ /* 0x000fe400000e0000 */
[----:B------:R-:W-:Y:S01]  /*106e0*/  R2UR UR11, R21 ;  /* 0x00000000150b72ca */ /* 0x000fe200000e0000 */
[----:B----4-:R-:W-:Y:S04]  /*106f0*/  STL [R1+0x3fc], R0 ;  /* 0x0003fc0001007387 */ /* 0x010fe80000100800 */
[----:B------:R-:W-:Y:S04]  /*10700*/  STL [R1+0x400], R3 ;  /* 0x0004000301007387 */ /* 0x000fe80000100800 */
[----:B------:R-:W-:Y:S04]  /*10710*/  STL [R1+0x404], R4 ;  /* 0x0004040401007387 */ /* 0x000fe80000100800 */
[----:B------:R-:W-:Y:S04]  /*10720*/  STL [R1+0x408], R7 ;  /* 0x0004080701007387 */ /* 0x000fe80000100800 */
[----:B------:R0:W-:Y:S01]  /*10730*/  STL [R1+0x40c], R14 ;  /* 0x00040c0e01007387 */ /* 0x0001e20000100800 */
[----:B------:R-:W-:-:S02]  /*10740*/  IMAD.MOV.U32 R15, RZ, RZ, R13 ;  /* 0x000000ffff0f7224 */ /* 0x000fc400078e000d */
[----:B0-----:R-:W-:-:S03]  /*10750*/  VIADD R14, R12, 0x100 ;  /* 0x000001000c0e7836 */ /* 0x001fc60000000000 */
        /* <DEDUP_REMOVED lines=142> */
[----:B------:R-:W-:Y:S04]  /*11040*/  STL.128 [R1+0x400], R148 ;  /* 0x0004009401007387 */ /* 0x000fe80000100c00 */
        /* <DEDUP_REMOVED lines=10> */
[----:B0-----:R-:W4:Y:S04]  /*110f0*/  LDL R24, [R1+0x238] ;  /* 0x0002380001187983 */ /* 0x001f280000100800 */
[----:B------:R-:W4:Y:S04]  /*11100*/  LDL R25, [R1+0x23c] ;  /* 0x00023c0001197983 */ /* 0x000f280000100800 */
[----:B------:R-:W4:Y:S04]  /*11110*/  LDL R26, [R1+0x240] ;  /* 0x00024000011a7983 */ /* 0x000f280000100800 */
[----:B------:R-:W4:Y:S04]  /*11120*/  LDL R27, [R1+0x244] ;  /* 0x00024400011b7983 */ /* 0x000f280000100800 */
[----:B-1----:R-:W4:Y:S04]  /*11130*/  LDL R28, [R1+0x248] ;  /* 0x00024800011c7983 */ /* 0x002f280000100800 */
        /* <DEDUP_REMOVED lines=137> */
[----:B--2---:R2:W-:Y:S04]  /*119d0*/  STL [R1+0x258], R32 ;  /* 0x0002582001007387 */ /* 0x0045e80000100800 */
[----:B------:R2:W-:Y:S04]  /*119e0*/  STL [R1+0x25c], R33 ;  /* 0x00025c2101007387 */ /* 0x0005e80000100800 */
[----:B------:R2:W-:Y:S04]  /*119f0*/  STL [R1+0x260], R34 ;  /* 0x0002602201007387 */ /* 0x0005e80000100800 */
[----:B------:R2:W-:Y:S04]  /*11a00*/  STL [R1+0x264], R35 ;  /* 0x0002642301007387 */ /* 0x0005e80000100800 */
[----:B---3--:R2:W-:Y:S04]  /*11a10*/  STL [R1+0x268], R36 ;  /* 0x0002682401007387 */ /* 0x0085e80000100800 */
[----:B------:R2:W-:Y:S04]  /*11a20*/  STL [R1+0x26c], R37 ;  /* 0x00026c2501007387 */ /* 0x0005e80000100800 */
        /* <DEDUP_REMOVED lines=113> */
.L_x_3125:
[----:B------:R-:W-:Y:S05]  /*12140*/  BSYNC B0 ;  /* 0x0000000000007941 */ /* 0x000fea0003800000 */
.L_x_3124:
        /* <DEDUP_REMOVED lines=11> */
[----:B------:R-:W-:Y:S01]  /*12200*/  UIADD3 UR46, UR46, -0x2, URZ ;  /* 0xfffffffe2e2e7890 */ /* 0x000fe2000fffe03f */
[----:B--2---:R-:W-:-:S09]  /*12210*/  IMAD.SHL.U32 R4, R0, 0x40, RZ ;  /* 0x0000004000047824 */ /* 0x004fd200078e00ff */
[----:B------:R-:W-:Y:S01]  /*12220*/  @P0 IMAD.HI.U32 R5, R4, R5, RZ ;  /* 0x0000000504050227 */ /* 0x000fe200078e00ff */
[----:B------:R-:W-:-:S03]  /*12230*/  PLOP3.LUT P0, PT, PT, PT, UP0, 0x40, 0x0 ;  /* 0x000000000000781c */ /* 0x000fc60003f0e808 */
[----:B------:R-:W-:Y:S01]  /*12240*/  IMAD.MOV.U32 R0, RZ, RZ, R4 ;  /* 0x000000ffff007224 */ /* 0x000fe200078e0004 */
[----:B------:R-:W-:-:S05]  /*12250*/  @P1 SHF.R.U32.HI R0, RZ, R6, R5 ;  /* 0x00000006ff001219 */ /* 0x000fca0000011605 */
[----:B------:R-:W-:Y:S02]  /*12260*/  VIADD R3, R0, UR45 ;  /* 0x0000002d00037c36 */ /* 0x000fe40008000000 */
[----:B------:R-:W-:Y:S02]  /*12270*/  IMAD.U32 R0, RZ, RZ, UR46 ;  /* 0x0000002eff007e24 */ /* 0x000fe4000f8e00ff */
        /* <DEDUP_REMOVED lines=12> */
.L_x_3128:
[----:B------:R-:W-:-:S13]  /*12340*/  ISETP.NE.AND P0, PT, R9, 0x1, PT ;  /* 0x000000010900780c */ /* 0x000fda0003f05270 */
[----:B------:R-:W-:-:S05]  /*12350*/  @P0 IMAD.HI.U32 R10, R5, R10, RZ ;  /* 0x0000000a050a0227 */ /* 0x000fca00078e00ff */
[----:B------:R-:W-:-:S07]  /*12360*/  @P0 SHF.R.U32.HI R5, RZ, R11, R10 ;  /* 0x0000000bff050219 */ /* 0x000fce000001160a */
.L_x_3129:
[----:B------:R-:W-:Y:S05]  /*12370*/  BSYNC B0 ;  /* 0x0000000000007941 */ /* 0x000fea0003800000 */
.L_x_3127:
[----:B------:R-:W-:-:S05]  /*12380*/  IMAD R5, R5, R9, R9 ;  /* 0x0000000905057224 */ /* 0x000fca00078e0209 */
[----:B------:R-:W-:-:S07]  /*12390*/  VIMNMX R8, R8, R5, PT ;  /* 0x0000000508087248 */ /* 0x000fce0003fe0100 */
.L_x_3126:
[----:B------:R-:W-:Y:S01]  /*123a0*/  SHF.R.S32.HI R3, RZ, 0x1f, R8 ;  /* 0x0000001fff037819 */ /* 0x000fe20000011408 */
[----:B------:R-:W-:Y:S03]  /*123b0*/  BSSY B1, `(.L_x_3130) ;  /* 0x0000014000017945 */ /* 0x000fe60003800000 */
[----:B------:R-:W-:-:S04]  /*123c0*/  LEA.HI R3, R3, R8, RZ, 0x6 ;  /* 0x0000000803037211 */ /* 0x000fc800078f30ff */
[----:B------:R-:W-:-:S04]  /*123d0*/  SHF.R.S32.HI R3, RZ, 0x6, R3 ;  /* 0x00000006ff037819 */ /* 0x000fc80000011403 */
[----:B------:R-:W-:-:S04]  /*123e0*/  VIMNMX R3, R3, UR42, !PT ;  /* 0x0000002a03037c48 */ /* 0x000fc8000ffe0100 */
[----:B------:R-:W-:-:S13]  /*123f0*/  ISETP.GE.AND P0, PT, R0, R3, PT ;  /* 0x000000030000720c */ /* 0x000fda0003f06270 */
[----:B------:R-:W-:Y:S05]  /*12400*/  @!P0 BRA `(.L_x_3131) ;  /* 0x0000000000388947 */ /* 0x000fea0003800000 */
[----:B------:R-:W-:Y:S01]  /*12410*/  BSSY B0, `(.L_x_3132) ;  /* 0x000000b000007945 */ /* 0x000fe20003800000 */
.L_x_3133:
[C---:B------:R-:W-:Y:S01]  /*12420*/  IADD3 R6, P0, R2.reuse, 0x50, RZ ;  /* 0x0000005002067810 */ /* 0x040fe20007f1e0ff */
[C---:B------:R-:W-:Y:S01]  /*12430*/  VIADD R12, R2.reuse, 0x128 ;  /* 0x00000128020c7836 */ /* 0x040fe20000000000 */
[----:B------:R-:W-:Y:S02]  /*12440*/  IADD3 R28, P1, R2, 0xcc, RZ ;  /* 0x000000cc021c7810 */ /* 0x000fe40007f3e0ff */
[----:B------:R-:W-:Y:S01]  /*12450*/  MOV R13, 0x12490 ;  /* 0x00012490000d7802 */ /* 0x000fe20000000f00 */
[--C-:B------:R-:W-:Y:S02]  /*12460*/  IMAD.X R7, RZ, RZ, R18.reuse, P0 ;  /* 0x000000ffff077224 */ /* 0x100fe400000e0612 */
[----:B------:R-:W-:-:S08]  /*12470*/  IMAD.X R29, RZ, RZ, R18, P1 ;  /* 0x000000ffff1d7224 */ /* 0x000fd000008e0612 */
[----:B------:R-:W-:Y:S05]  /*12480*/  CALL.REL.NOINC `($_ZN7cutlass13device_kernelIN5flash11enable_sm90INS1_16FlashAttnFwdSm90INS1_25CollectiveMainloopFwdSm90ILi2EN4cute5tupleIJNS5_1CILi1EEES8_S8_EEENS6_IJNS7_ILi64EEESA_SA_EEELi512ENS_10bfloat16_tEfNS_4arch4Sm90ELb0ELb1ELb1ELb1ELb1ELb0ELb1ELb0ELb0ELb1ELb1ELb0EEENS1_21CollectiveEpilogueFwdINS6_IJSA_NS7_ILi512EEESA_EEES9_SC_SE_Li256ELb1ELb1ELb1ELb0EEENS1_36VarlenDynamicPersistentTileSchedulerILi64ELi64ELi256ELi128ELb1ELb1ELb1ELb1ELb0ELb1EEEEEEEEEvNT_6ParamsE$_ZZN5flash25CollectiveMainloopFwdSm90ILi2EN4cute5tupleIJNS1_1CILi1EEES4_S4_EEENS2_IJNS3_ILi64EEES6_S6_EEELi512EN7cutlass10bfloat16_tEfNS8_4arch4Sm90ELb0ELb1ELb1ELb1ELb1ELb0ELb1ELb0ELb0ELb1ELb1ELb0EE3mmaINS_16FlashAttnFwdSm90ISC_NS_21CollectiveEpilogueFwdINS2_IJS6_NS3_ILi512EEES6_EEES5_S9_SB_Li256ELb1ELb1ELb1ELb0EEENS_36VarlenDynamicPersistentTileSchedulerILi64ELi64ELi256ELi128ELb1ELb1ELb1ELb1ELb0ELb1EEEE13SharedStorageENS1_6TensorINS1_11ArrayEngineIfLm128EEENS1_6LayoutINS2_IJNS2_IJNS3_ILi2EEESR_NS3_ILi32EEEEEES4_S4_EEENS2_IJNS2_IJS4_SR_NS3_ILi4EEEEEENS3_ILi0EEESX_EEEEEEENS_7SoftmaxILi2ELi0EEEEEbRKNSC_6ParamsENS8_13PipelineAsyncILi2EEES17_RNS8_13PipelineStateILj2EEERT0_RT1_iRiRKNS_16SeqlenInfoQKNewKILb1ELb0EEENS2_IJiiiiEEERT_ENKUliT_T0_T1_E_clIZSD_ISM_S10_S12_EbS15_S17_S17_S1A_S1C_S1E_iS1F_S1J_S1K_S1M_EUlRS1N_iE1_NS3_ILb0EEENS3_ILb1EEEEEDaiS1N_S1O_S1P_) ;  /* 0x0000020400ec7944 */ /* 0x000fea0003c00000 */
[C---:B------:R-:W-:Y:S01]  /*12490*/  ISETP.GT.AND P0, PT, R0.reuse, R3, PT ;  /* 0x000000030000720c */ /* 0x040fe20003f04270 */
[----:B------:R-:W-:-:S12]  /*124a0*/  VIADD R0, R0, 0xffffffff ;  /* 0xffffffff00007836 */ /* 0x000fd80000000000 */
[----:B------:R-:W-:Y:S05]  /*124b0*/  @P0 BRA `(.L_x_3133) ;  /* 0xfffffffc00d80947 */ /* 0x000fea000383ffff */
[----:B------:R-:W-:Y:S05]  /*124c0*/  BSYNC B0 ;  /* 0x0000000000007941 */ /* 0x000fea0003800000 */
.L_x_3132:
[----:B------:R-:W2:Y:S02]  /*124d0*/  LDL R4, [R1+0x50] ;  /* 0x0000500001047983 */ /* 0x000ea40000100800 */
[----:B--2---:R-:W-:-:S07]  /*124e0*/  IMAD.SHL.U32 R4, R4, 0x40, RZ ;  /* 0x0000004004047824 */ /* 0x004fce00078e00ff */
.L_x_3131:
[----:B------:R-:W-:Y:S05]  /*124f0*/  BSYNC B1 ;  /* 0x0000000000017941 */ /* 0x000fea0003800000 */
.L_x_3130:
        /* <DEDUP_REMOVED lines=26> */
.L_x_3136:
[----:B------:R-:W-:Y:S02]  /*126a0*/  ULDC UR4, c[0x0][0xadc] ;  /* 0x0002b70000047ab9 */ /* 0x000fe40000000800 */
[----:B------:R-:W-:-:S05]  /*126b0*/  IMAD.U32 R7, RZ, RZ, UR4 ;  /* 0x00000004ff077e24 */ /* 0x000fca000f8e00ff */
[----:B------:R-:W-:-:S13]  /*126c0*/  ISETP.NE.AND P0, PT, R7, 0x1, PT ;  /* 0x000000010700780c */ /* 0x000fda0003f05270 */
[----:B------:R-:W0:Y:S02]  /*126d0*/  @P0 LDC.64 R8, c[0x0][0xae0] ;  /* 0x0002b800ff080b82 */ /* 0x000e240000000a00 */
[----:B0-----:R-:W-:-:S05]  /*126e0*/  @P0 IMAD.HI.U32 R6, R4, R8, RZ ;  /* 0x0000000804060227 */ /* 0x001fca00078e00ff */
[----:B------:R-:W-:-:S07]  /*126f0*/  @P0 SHF.R.U32.HI R4, RZ, R9, R6 ;  /* 0x00000009ff040219 */ /* 0x000fce0000011606 */
.L_x_3137:
[----:B------:R-:W-:Y:S05]  /*12700*/  BSYNC B0 ;  /* 0x0000000000007941 */ /* 0x000fea0003800000 */
.L_x_3135:
[----:B------:R-:W-:-:S05]  /*12710*/  IMAD R4, R4, R7, RZ ;  /* 0x0000000704047224 */ /* 0x000fca00078e02ff */
[----:B------:R-:W-:-:S07]  /*12720*/  VIMNMX R3, R3, R4, !PT ;  /* 0x0000000403037248 */ /* 0x000fce0007fe0100 */
.L_x_3134:
[----:B------:R-:W-:-:S05]  /*12730*/  VIADD R3, R3, 0x3f ;  /* 0x0000003f03037836 */ /* 0x000fca0000000000 */
[----:B------:R-:W-:-:S04]  /*12740*/  SHF.R.S32.HI R4, RZ, 0x1f, R3 ;  /* 0x0000001fff047819 */ /* 0x000fc80000011403 */
[----:B------:R-:W-:-:S04]  /*12750*/  LEA.HI R4, R4, R3, RZ, 0x6 ;  /* 0x0000000304047211 */ /* 0x000fc800078f30ff */
[----:B------:R-:W-:-:S04]  /*12760*/  SHF.R.S32.HI R4, RZ, 0x6, R4 ;  /* 0x00000006ff047819 */ /* 0x000fc80000011404 */
[----:B------:R-:W-:-:S04]  /*12770*/  VIMNMX R20, R4, UR42, !PT ;  /* 0x0000002a04147c48 */ /* 0x000fc8000ffe0100 */
[----:B------:R-:W-:-:S13]  /*12780*/  ISETP.GE.AND P0, PT, R0, R20, PT ;  /* 0x000000140000720c */ /* 0x000fda0003f06270 */
[----:B------:R-:W-:Y:S05]  /*12790*/  @!P0 BRA `(.L_x_3138) ;  /* 0x0000007000448947 */ /* 0x000fea0003800000 */
.L_x_3161:
        /* <DEDUP_REMOVED lines=20> */
.L_x_3140:
[----:B------:R-:W-:Y:S05]  /*128e0*/  BSYNC B0 ;  /* 0x0000000000007941 */ /* 0x000fea0003800000 */
.L_x_3139:
[----:B0-----:R-:W2:Y:S02]  /*128f0*/  LDL.64 R4, [R1+0x18] ;  /* 0x0000180001047983 */ /* 0x001ea40000100a00 */
[----:B--2---:R-:W-:Y:S02]  /*12900*/  MOV R3, R4 ;  /* 0x0000000400037202 */ /* 0x004fe40000000f00 */
[----:B-----5:R-:W-:-:S03]  /*12910*/  SHF.L.U32 R5, R8, 0x1f, RZ ;  /* 0x0000001f08057819 */ /* 0x020fc600000006ff */
[----:B------:R-:W-:-:S04]  /*12920*/  IMAD R6, R6, 0x8, R3 ;  /* 0x0000000806067824 */ /* 0x000fc800078e0203 */
[----:B------:R0:W1:Y:S01]  /*12930*/  SYNCS.PHASECHK.TRANS64.TRYWAIT P0, [R6+URZ], R5 ;  /* 0x00000005060075a7 */ /* 0x000062000800017f */
[----:B------:R0:W5:Y:S01]  /*12940*/  LDL.64 R8, [R1+0x1c8] ;  /* 0x0001c80001087983 */ /* 0x0001620000100a00 */
[----:B------:R-:W-:Y:S04]  /*12950*/  BSSY B0, `(.L_x_3141) ;  /* 0x0000003000007945 */ /* 0x000fe80003800000 */
[----:B------:R-:W-:Y:S05]  /*12960*/  @!P1 BRA `(.L_x_3142) ;  /* 0x0000000000049947 */ /* 0x000fea0003800000 */
[----:B------:R-:W-:Y:S01]  /*12970*/  BPT.TRAP 0x1 ;  /* 0x000000040000795c */ /* 0x000fe20000300000 */
.L_x_3142:
[----:B------:R-:W-:Y:S05]  /*12980*/  BSYNC B0 ;  /* 0x0000000000007941 */ /* 0x000fea0003800000 */
.L_x_3141:
[----:B------:R-:W-:Y:S04]  /*12990*/  BSSY B0, `(.L_x_3143) ;  /* 0x0000006000007945 */ /* 0x000fe80003800000 */
[----:B-1----:R-:W-:Y:S05]  /*129a0*/  @P0 BRA `(.L_x_3144) ;  /* 0x0000000000100947 */ /* 0x002fea0003800000 */
[----:B-----5:R-:W-:Y:S01]  /*129b0*/  IMAD R8, R8, 0x8, R3 ;  /* 0x0000000808087824 */ /* 0x020fe200078e0203 */
[----:B------:R-:W-:-:S04]  /*129c0*/  SHF.L.U32 R9, R9, 0x1f, RZ ;  /* 0x0000001f09097819 */ /* 0x000fc800000006ff */
[----:B------:R-:W1:Y:S02]  /*129d0*/  SYNCS.PHASECHK.TRANS64.TRYWAIT P0, [R8+URZ], R9 ;  /* 0x00000009080075a7 */ /* 0x000e64000800017f */
[----:B-1----:R-:W-:Y:S05]  /*129e0*/  @!P0 BRA `(.L_x_3145) ;  /* 0x000001c8000c8947 */ /* 0x002fea0003800000 */
.L_x_3144:
[----:B------:R-:W-:Y:S05]  /*129f0*/  BSYNC B0 ;  /* 0x0000000000007941 */ /* 0x000fea0003800000 */
.L_x_3143:
[----:B------:R-:W2:Y:S04]  /*12a00*/  LDL R3, [R1+0x1c8] ;  /* 0x0001c80001037983 */ /* 0x000ea80000100800 */
[----:B0-----:R-:W2:Y:S01]  /*12a10*/  LDL.64 R6, [R1+0x80] ;  /* 0x0000800001067983 */ /* 0x001ea20000100a00 */
[----:B------:R-:W-:Y:S05]  /*12a20*/  WARPSYNC.ALL ;  /* 0x0000000000007948 */ /* 0x000fea0003800000 */
[----:B------:R-:W3:Y:S04]  /*12a30*/  LDL.64 R4, [R1+0x78] ;  /* 0x0000780001047983 */ /* 0x000ee80000100a00 */
[----:B-1---5:R-:W4:Y:S04]  /*12a40*/  LDL.64 R8, [R1+0x78] ;  /* 0x0000780001087983 */ /* 0x022f280000100a00 */
        /* <DEDUP_REMOVED lines=52> */
.L_x_3147:
[----:B------:R-:W-:Y:S05]  /*12d90*/  BSYNC B0 ;  /* 0x0000000000007941 */ /* 0x000fea0003800000 */
.L_x_3146:
        /* <DEDUP_REMOVED lines=8> */
.L_x_3149:
[----:B------:R-:W-:Y:S05]  /*12e20*/  BSYNC B0 ;  /* 0x0000000000007941 */ /* 0x000fea0003800000 */
.L_x_3148:
[----:B------:R-:W-:Y:S04]  /*12e30*/  BSSY B0, `(.L_x_3150) ;  /* 0x0000004000007945 */ /* 0x000fe80003800000 */
[----:B-1----:R-:W-:Y:S05]  /*12e40*/  @P0 BRA `(.L_x_3151) ;  /* 0x0000000000080947 */ /* 0x002fea0003800000 */
[----:B------:R-:W1:Y:S02]  /*12e50*/  SYNCS.PHASECHK.TRANS64.TRYWAIT P0, [R4+URZ], R5 ;  /* 0x00000005040075a7 */ /* 0x000e64000800017f */
[----:B-1----:R-:W-:Y:S05]  /*12e60*/  @!P0 BRA `(.L_x_3152) ;  /* 0x000001c400008947 */ /* 0x002fea0003800000 */
.L_x_3151:
[----:B------:R-:W-:Y:S05]  /*12e70*/  BSYNC B0 ;  /* 0x0000000000007941 */ /* 0x000fea0003800000 */
.L_x_3150:
        /* <DEDUP_REMOVED lines=9> */
[----:B--2---:R-:W-:Y:S01]  /*12f10*/  ISETP.NE.U32.AND P0, PT, R12, RZ, PT ;  /* 0x000000ff0c00720c */ /* 0x004fe20003f05070 */
[----:B---3--:R-:W-:Y:S01]  /*12f20*/  IMAD R4, R13, 0x1000, R4 ;  /* 0x000010000d047824 */ /* 0x008fe200078e0204 */
[----:B------:R-:W-:Y:S01]  /*12f30*/  R2UR UR7, R5 ;  /* 0x00000000050772ca */ /* 0x000fe200000e0000 */
[----:B------:R-:W2:Y:S01]  /*12f40*/  LDL.64 R12, [R1+0x90] ;  /* 0x00009000010c7983 */ /* 0x000ea20000100a00 */
[----:B----4-:R-:W-:-:S09]  /*12f50*/  R2UR UR4, R14 ;  /* 0x000000000e0472ca */ /* 0x010fd200000e0000 */
[----:B------:R-:W-:Y:S01]  /*12f60*/  VOTEU.ANY UP0, P0 ;  /* 0x00000000003f7886 */ /* 0x000fe20000000100 */
[C---:B------:R-:W-:Y:S01]  /*12f70*/  R2UR UR6, R4.reuse ;  /* 0x00000000040672ca */ /* 0x040fe200000e0000 */
[----:B------:R-:W-:Y:S01]  /*12f80*/  VIADD R56, R4, 0x2 ;  /* 0x0000000204387836 */ /* 0x000fe20000000000 */
[----:B------:R-:W-:Y:S01]  /*12f90*/  R2UR UR5, R15 ;  /* 0x000000000f0572ca */ /* 0x000fe200000e0000 */
[----:B------:R-:W-:Y:S01]  /*12fa0*/  VIADD R6, R6, 0x2 ;  /* 0x0000000206067836 */ /* 0x000fe20000000000 */
[----:B------:R-:W3:Y:S11]  /*12fb0*/  LDL.64 R14, [R1+0x90] ;  /* 0x00009000010e7983 */ /* 0x000ef60000100a00 */
[----:B------:R-:W-:Y:S01]  /*12fc0*/  HGMMA.64x64x16.F32.BF16 R24, gdesc[UR4], R24, UP0, gsb0 ;  /* 0x00e00000041879f0 */ /* 0x000fe2000b801818 */
        /* <DEDUP_REMOVED lines=40> */
[----:B---3--:R-:W-:Y:S01]  /*13250*/  VIADD R14, R14, 0x202 ;  /* 0x000002020e0e7836 */ /* 0x008fe20000000000 */
        /* <DEDUP_REMOVED lines=109> */
[----:B----4-:R-:W-:-:S05]  /*13930*/  VIADD R14, R14, 0x606 ;  /* 0x000006060e0e7836 */ /* 0x010fca0000000000 */
[----:B------:R-:W0:Y:S04]  /*13940*/  S2R R58, SR_TID.X ;  /* 0x00000000003a7919 */ /* 0x000e280000002100 */
[----:B------:R-:W-:Y:S01]  /*13950*/  HGMMA.64x64x16.F32.BF16 R24, gdesc[UR4], R24, gsb0 ;  /* 0x00e00000041879f0 */ /* 0x000fe20008001818 */
[----:B------:R-:W-:Y:S01]  /*13960*/  VIADD R12, R4, 0x606 ;  /* 0x00000606040c7836 */ /* 0x000fe20000000000 */
[----:B------:R-:W4:Y:S01]  /*13970*/  LDL.64 R10, [R1+0x90] ;  /* 0x00009000010a7983 */ /* 0x000f220000100a00 */
[----:B------:R-:W-:Y:S01]  /*13980*/  IMAD.MOV.U32 R13, RZ, RZ, R5 ;  /* 0x000000ffff0d7224 */ /* 0x000fe200078e0005 */
[----:B------:R-:W-:Y:S02]  /*13990*/  R2UR UR4, R14 ;  /* 0x000000000e0472ca */ /* 0x000fe400000e0000 */
[----:B------:R-:W-:-:S02]  /*139a0*/  R2UR UR6, R12 ;  /* 0x000000000c0672ca */ /* 0x000fc400000e0000 */
[----:B------:R-:W-:Y:S02]  /*139b0*/  R2UR UR7, R13 ;  /* 0x000000000d0772ca */ /* 0x000fe400000e0000 */
[----:B------:R-:W-:Y:S02]  /*139c0*/  R2UR UR5, R15 ;  /* 0x000000000f0572ca */ /* 0x000fe400000e0000 */
[----:B0-----:R-:W-:Y:S01]  /*139d0*/  SHF.R.U32.HI R58, RZ, 0x7, R58 ;  /* 0x00000007ff3a7819 */ /* 0x001fe2000001163a */
[----:B------:R-:W-:Y:S02]  /*139e0*/  WARPGROUP.DEPBAR.LE gsb0, 0x0 ;  /* 0x00008000000079c5 */ /* 0x000fe40000010000 */
[----:B------:R-:W-:Y:S01]  /*139f0*/  WARPGROUP.ARRIVE ;  /* 0x00000000000079c5 */ /* 0x000fe20000000000 */
[----:B------:R-:W-:Y:S01]  /*13a00*/  IMAD.MOV.U32 R13, RZ, RZ, R5 ;  /* 0x000000ffff0d7224 */ /* 0x000fe200078e0005 */
[----:B------:R-:W-:Y:S01]  /*13a10*/  R2UR UR9, R57 ;  /* 0x00000000390972ca */ /* 0x000fe200000e0000 */
[----:B------:R-:W4:Y:S05]  /*13a20*/  LDL.64 R14, [R1+0x90] ;  /* 0x00009000010e7983 */ /* 0x000f2a0000100a00 */
[----:B------:R-:W-:Y:S01]  /*13a30*/  HGMMA.64x64x16.F32.BF16 R24, gdesc[UR4], R24, gsb0 ;  /* 0x00e00000041879f0 */ /* 0x000fe20008001818 */
[----:B------:R0:W1:Y:S02]  /*13a40*/  SHFL.IDX PT, R12, R58, RZ, 0x1f ;  /* 0x00001fff3a0c7589 */ /* 0x00006400000e0000 */
[----:B0-----:R-:W-:Y:S01]  /*13a50*/  VIADD R58, R4, 0x800 ;  /* 0x00000800043a7836 */ /* 0x001fe20000000000 */
[----:B------:R-:W-:Y:S01]  /*13a60*/  R2UR UR11, R13 ;  /* 0x000000000d0b72ca */ /* 0x000fe200000e0000 */
[----:B------:R-:W-:Y:S01]  /*13a70*/  UMOV UR4, 0x1 ;  /* 0x0000000100047882 */ /* 0x000fe20000000000 */
[----:B-1----:R-:W-:-:S04]  /*13a80*/  ISETP.GT.AND P0, PT, R12, 0x7f, PT ;  /* 0x0000007f0c00780c */ /* 0x002fc80003f04270 */
[----:B------:R-:W-:-:S04]  /*13a90*/  SEL R59, RZ, 0x2, !P0 ;  /* 0x00000002ff3b7807 */ /* 0x000fc80004000000 */
[----:B------:R-:W-:Y:S01]  /*13aa0*/  IADD3 R56, R56, 0x800, R59 ;  /* 0x0000080038387810 */ /* 0x000fe20007ffe03b */
[----:B------:R-:W-:Y:S01]  /*13ab0*/  IMAD.IADD R12, R59, 0x1, R58 ;  /* 0x000000013b0c7824 */ /* 0x000fe200078e023a */
[----:B------:R-:W-:Y:S02]  /*13ac0*/  UISETP.NE.U32.AND UP0, UPT, UR4, URZ, UPT ;  /* 0x0000003f0400728c */ /* 0x000fe4000bf05070 */
[----:B------:R-:W-:Y:S02]  /*13ad0*/  R2UR UR8, R56 ;  /* 0x00000000380872ca */ /* 0x000fe400000e0000 */
[----:B------:R-:W-:Y:S01]  /*13ae0*/  R2UR UR10, R12 ;  /* 0x000000000c0a72ca */ /* 0x000fe200000e0000 */
[----:B------:R-:W-:Y:S01]  /*13af0*/  IMAD.MOV.U32 R63, RZ, RZ, 0x4 ;  /* 0x00000004ff3f7424 */ /* 0x000fe200078e00ff */
[----:B------:R-:W4:Y:S01]  /*13b00*/  LDL.64 R12, [R1+0x90] ;  /* 0x00009000010c7983 */ /* 0x000f220000100a00 */
[----:B------:R-:W-:Y:S02]  /*13b10*/  WARPGROUP.DEPBAR.LE gsb0, 0x0 ;  /* 0x00008000000079c5 */ /* 0x000fe40000010000 */
[----:B------:R-:W-:-:S08]  /*13b20*/  WARPGROUP.ARRIVE ;  /* 0x00000000000079c5 */ /* 0x000fd00000000000 */
        /* <DEDUP_REMOVED lines=16> */
[----:B---3--:R-:W-:-:S02]  /*13c30*/  IADD3 R8, R63, 0x800, R8 ;  /* 0x000008003f087810 */ /* 0x008fc40007ffe008 */
[----:B------:R-:W-:Y:S02]  /*13c40*/  R2UR UR7, R57 ;  /* 0x00000000390772ca */ /* 0x000fe400000e0000 */
[----:B------:R-:W-:Y:S02]  /*13c50*/  R2UR UR6, R56 ;  /* 0x00000000380672ca */ /* 0x000fe400000e0000 */
[----:B------:R-:W-:Y:S02]  /*13c60*/  R2UR UR4, R8 ;  /* 0x00000000080472ca */ /* 0x000fe400000e0000 */
[----:B------:R-:W-:Y:S01]  /*13c70*/  R2UR UR5, R9 ;  /* 0x00000000090572ca */ /* 0x000fe200000e0000 */
[----:B------:R-:W-:Y:S01]  /*13c80*/  IMAD.MOV.U32 R8, RZ, RZ, 0x28 ;  /* 0x00000028ff087424 */ /* 0x000fe200078e00ff */
[----:B------:R-:W3:Y:S01]  /*13c90*/  LDL.64 R56, [R1+0x90] ;  /* 0x0000900001387983 */ /* 0x000ee20000100a00 */
        /* <DEDUP_REMOVED lines=31> */
[----:B------:R-:W4:Y:S07]  /*13e90*/  LDL.64 R10, [R1+0x90] ;  /* 0x00009000010a7983 */ /* 0x000f2e0000100a00 */
[----:B------:R-:W-:Y:S01]  /*13ea0*/  HGMMA.64x64x16.F32.BF16 R24, gdesc[UR4], R24, gsb0 ;  /* 0x00e00000041879f0 */ /* 0x000fe20008001818 */
[----:B------:R-:W-:Y:S01]  /*13eb0*/  IMAD.MOV.U32 R15, RZ, RZ, R5 ;  /* 0x000000ffff0f7224 */ /* 0x000fe200078e0005 */
        /* <DEDUP_REMOVED lines=91> */
[----:B------:R-:W-:-:S02]  /*14470*/  R2UR UR7, R11 ;  /* 0x000000000b0772ca */ /* 0x000fc400000e0000 */
[----:B------:R-:W-:Y:S01]  /*14480*/  R2UR UR4, R6 ;  /* 0x00000000060472ca */ /* 0x000fe200000e0000 */
[----:B------:R0:W5:Y:S01]  /*14490*/  LDL R11, [R1+0xc] ;  /* 0x00000c00010b7983 */ /* 0x0001620000100800 */
[----:B------:R-:W-:Y:S02]  /*144a0*/  R2UR UR6, R10 ;  /* 0x000000000a0672ca */ /* 0x000fe400000e0000 */
[----:B------:R-:W-:Y:S01]  /*144b0*/  R2UR UR5, R7 ;  /* 0x00000000070572ca */ /* 0x000fe200000e0000 */
[----:B------:R0:W5:Y:S01]  /*144c0*/  LDL R10, [R1+0x1c8] ;  /* 0x0001c800010a7983 */ /* 0x0001620000100800 */
[----:B------:R-:W-:Y:S02]  /*144d0*/  WARPGROUP.DEPBAR.LE gsb0, 0x0 ;  /* 0x00008000000079c5 */ /* 0x000fe40000010000 */
[----:B------:R-:W-:-:S09]  /*144e0*/  WARPGROUP.ARRIVE ;  /* 0x00000000000079c5 */ /* 0x000fd20000000000 */
        /* <DEDUP_REMOVED lines=74> */
.L_x_3154:
[----:B------:R-:W-:Y:S05]  /*14990*/  BSYNC B0 ;  /* 0x0000000000007941 */ /* 0x000fea0003800000 */
.L_x_3153:
[----:B------:R-:W2:Y:S02]  /*149a0*/  LDL.64 R4, [R1+0x20] ;  /* 0x0000200001047983 */ /* 0x000ea40000100a00 */
[----:B--2---:R-:W-:-:S05]  /*149b0*/  MOV R5, R4 ;  /* 0x0000000400057202 */ /* 0x004fca0000000f00 */
[----:B-----5:R-:W-:-:S05]  /*149c0*/  IMAD R10, R10, 0x8, R5 ;  /* 0x000000080a0a7824 */ /* 0x020fca00078e0205 */
[----:B------:R-:W-:-:S04]  /*149d0*/  PRMT R10, R11, 0x654, R10 ;  /* 0x000006540b0a7816 */ /* 0x000fc8000000000a */
[----:B------:R0:W-:Y:S01]  /*149e0*/  SYNCS.ARRIVE.TRANS64.RED.A1T0 RZ, [R10+URZ], RZ ;  /* 0x000000ff0aff79a7 */ /* 0x0001e2000810043f */
[----:B------:R-:W2:Y:S04]  /*149f0*/  LDL.64 R4, [R1+0x100] ;  /* 0x0001000001047983 */ /* 0x000ea80000100a00 */
[----:B------:R-:W3:Y:S04]  /*14a00*/  LDL R13, [R1+0x200] ;  /* 0x00020000010d7983 */ /* 0x000ee80000100800 */
[----:B--2---:R-:W2:Y:S04]  /*14a10*/  LD.E R6, desc[UR36][R4.64] ;  /* 0x0000002404067980 */ /* 0x004ea8000c101900 */
[----:B------:R-:W4:Y:S01]  /*14a20*/  LDL.64 R4, [R1+0x1e0] ;  /* 0x0001e00001047983 */ /* 0x000f220000100a00 */
[-C--:B--2---:R-:W-:Y:S01]  /*14a30*/  FMUL.FTZ R59, R24, R6.reuse ;  /* 0x00000006183b7220 */ /* 0x084fe20000410000 */
[-C--:B------:R-:W-:Y:S01]  /*14a40*/  FMUL.FTZ R56, R26, R6.reuse ;  /* 0x000000061a387220 */ /* 0x080fe20000410000 */
[-C--:B------:R-:W-:Y:S01]  /*14a50*/  FMUL.FTZ R57, R25, R6.reuse ;  /* 0x0000000619397220 */ /* 0x080fe20000410000 */
[-C--:B------:R-:W-:Y:S01]  /*14a60*/  FMUL.FTZ R3, R27, R6.reuse ;  /* 0x000000061b037220 */ /* 0x080fe20000410000 */
[-C--:B------:R-:W-:Y:S01]  /*14a70*/  FMUL.FTZ R58, R28, R6.reuse ;  /* 0x000000061c3a7220 */ /* 0x080fe20000410000 */
[-C--:B------:R-:W-:Y:S01]  /*14a80*/  FMUL.FTZ R60, R30, R6.reuse ;  /* 0x000000061e3c7220 */ /* 0x080fe20000410000 */
[----:B------:R-:W4:Y:S01]  /*14a90*/  MUFU.TANH R59, R59 ;  /* 0x0000003b003b7308 */ /* 0x000f220000002400 */
[-C--:B------:R-:W-:Y:S01]  /*14aa0*/  FMUL.FTZ R61, R29, R6.reuse ;  /* 0x000000061d3d7220 */ /* 0x080fe20000410000 */
[-C--:B------:R-:W-:Y:S01]  /*14ab0*/  FMUL.FTZ R30, R31, R6.reuse ;  /* 0x000000061f1e7220 */ /* 0x080fe20000410000 */
[-C--:B------:R-:W-:Y:S01]  /*14ac0*/  FMUL.FTZ R63, R32, R6.reuse ;  /* 0x00000006203f7220 */ /* 0x080fe20000410000 */
[-C--:B------:R-:W-:Y:S01]  /*14ad0*/  FMUL.FTZ R32, R34, R6.reuse ;  /* 0x0000000622207220 */ /* 0x080fe20000410000 */
[-C--:B------:R-:W-:Y:S01]  /*14ae0*/  FMUL.FTZ R62, R33, R6.reuse ;  /* 0x00000006213e7220 */ /* 0x080fe20000410000 */
[-C--:B------:R-:W-:Y:S01]  /*14af0*/  FMUL.FTZ R31, R35, R6.reuse ;  /* 0x00000006231f7220 */ /* 0x080fe20000410000 */
[-C--:B------:R-:W-:Y:S01]  /*14b00*/  FMUL.FTZ R65, R36, R6.reuse ;  /* 0x0000000624417220 */ /* 0x080fe20000410000 */
[----:B------:R-:W0:Y:S01]  /*14b10*/  MUFU.TANH R56, R56 ;  /* 0x0000003800387308 */ /* 0x000e220000002400 */
[-C--:B------:R-:W-:Y:S01]  /*14b20*/  FMUL.FTZ R35, R38, R6.reuse ;  /* 0x0000000626237220 */ /* 0x080fe20000410000 */
[-C--:B------:R-:W-:Y:S01]  /*14b30*/  FMUL.FTZ R64, R37, R6.reuse ;  /* 0x0000000625407220 */ /* 0x080fe20000410000 */
[-C--:B------:R-:W-:Y:S01]  /*14b40*/  FMUL.FTZ R34, R39, R6.reuse ;  /* 0x0000000627227220 */ /* 0x080fe20000410000 */
[-C--:B------:R-:W-:Y:S01]  /*14b50*/  FMUL.FTZ R67, R40, R6.reuse ;  /* 0x0000000628437220 */ /* 0x080fe20000410000 */
[-C--:B------:R-:W-:Y:S01]  /*14b60*/  FMUL.FTZ R38, R42, R6.reuse ;  /* 0x000000062a267220 */ /* 0x080fe20000410000 */
[-C--:B------:R-:W-:Y:S01]  /*14b70*/  FMUL.FTZ R66, R41, R6.reuse ;  /* 0x0000000629427220 */ /* 0x080fe20000410000 */
[----:B------:R-:W-:Y:S01]  /*14b80*/  FMUL.FTZ R39, R43, R6 ;  /* 0x000000062b277220 */ /* 0x000fe20000410000 */
[----:B------:R-:W1:Y:S01]  /*14b90*/  MUFU.TANH R57, R57 ;  /* 0x0000003900397308 */ /* 0x000e620000002400 */
[----:B----4-:R-:W-:Y:S01]  /*14ba0*/  FMNMX.FTZ R8, R59, R4, !PT ;  /* 0x000000043b087209 */ /* 0x010fe20007810000 */
[-C--:B------:R-:W-:Y:S01]  /*14bb0*/  FMUL.FTZ R44, R44, R6.reuse ;  /* 0x000000062c2c7220 */ /* 0x080fe20000410000 */
[-C--:B------:R-:W-:Y:S01]  /*14bc0*/  FMUL.FTZ R42, R46, R6.reuse ;  /* 0x000000062e2a7220 */ /* 0x080fe20000410000 */
[-C--:B------:R-:W-:Y:S01]  /*14bd0*/  FMUL.FTZ R43, R45, R6.reuse ;  /* 0x000000062d2b7220 */ /* 0x080fe20000410000 */
[-C--:B------:R-:W-:Y:S01]  /*14be0*/  FMUL.FTZ R40, R47, R6.reuse ;  /* 0x000000062f287220 */ /* 0x080fe20000410000 */
[-C--:B------:R-:W-:Y:S01]  /*14bf0*/  FMUL.FTZ R46, R48, R6.reuse ;  /* 0x00000006302e7220 */ /* 0x080fe20000410000 */
[-C--:B------:R-:W-:Y:S01]  /*14c00*/  FMUL.FTZ R41, R50, R6.reuse ;  /* 0x0000000632297220 */ /* 0x080fe20000410000 */
[----:B------:R-:W2:Y:S01]  /*14c10*/  MUFU.TANH R3, R3 ;  /* 0x0000000300037308 */ /* 0x000ea20000002400 */
[----:B0-----:R-:W-:Y:S01]  /*14c20*/  FMNMX.FTZ R10, R56, R5, !PT ;  /* 0x00000005380a7209 */ /* 0x001fe20007810000 */
[-C--:B------:R-:W-:Y:S01]  /*14c30*/  FMUL.FTZ R45, R49, R6.reuse ;  /* 0x00000006312d7220 */ /* 0x080fe20000410000 */
[-C--:B------:R-:W-:Y:S01]  /*14c40*/  FMUL.FTZ R36, R51, R6.reuse ;  /* 0x0000000633247220 */ /* 0x080fe20000410000 */
[-C--:B------:R-:W-:Y:S01]  /*14c50*/  FMUL.FTZ R47, R52, R6.reuse ;  /* 0x00000006342f7220 */ /* 0x080fe20000410000 */
[-C--:B------:R-:W-:Y:S01]  /*14c60*/  FMUL.FTZ R37, R54, R6.reuse ;  /* 0x0000000636257220 */ /* 0x080fe20000410000 */
[-C--:B------:R-:W-:Y:S01]  /*14c70*/  FMUL.FTZ R48, R53, R6.reuse ;  /* 0x0000000635307220 */ /* 0x080fe20000410000 */
[----:B------:R-:W-:Y:S01]  /*14c80*/  FMUL.FTZ R33, R55, R6 ;  /* 0x0000000637217220 */ /* 0x000fe20000410000 */
        /* <DEDUP_REMOVED lines=53> */
[----:B0-----:R-:W-:Y:S02]  /*14fe0*/  FMNMX.FTZ R7, R47, R8, !PT ;  /* 0x000000082f077209 */ /* 0x001fe40007810000 */
[----:B------:R-:W4:Y:S05]  /*14ff0*/  LDL.64 R8, [R1+0x1f0] ;  /* 0x0001f00001087983 */ /* 0x000f2a0000100a00 */
[----:B------:R-:W0:Y:S01]  /*15000*/  MUFU.TANH R33, R33 ;  /* 0x0000002100217308 */ /* 0x000e220000002400 */
[----:B-1----:R-:W-:Y:S02]  /*15010*/  FMNMX.FTZ R6, R37, R6, !PT ;  /* 0x0000000625067209 */ /* 0x002fe40007810000 */
[----:B--2---:R-:W-:-:S02]  /*15020*/  FMNMX.FTZ R10, R48, R7, !PT ;  /* 0x00000007300a7209 */ /* 0x004fc40007810000 */
[----:B0-----:R-:W-:-:S03]  /*15030*/  FMNMX.FTZ R11, R33, R6, !PT ;  /* 0x00000006210b7209 */ /* 0x001fc60007810000 */
[----:B------:R-:W0:Y:S04]  /*15040*/  SHFL.BFLY PT, R7, R10, 0x2, 0x1f ;  /* 0x0c401f000a077f89 */ /* 0x000e2800000e0000 */
[----:B------:R-:W-:Y:S04]  /*15050*/  STL.64 [R1+0x1e0], R10 ;  /* 0x0001e00a01007387 */ /* 0x000fe80000100a00 */
[----:B------:R-:W2:Y:S01]  /*15060*/  LDL R24, [R1+0x1e4] ;  /* 0x0001e40001187983 */ /* 0x000ea20000100800 */
[----:B0-----:R-:W-:-:S05]  /*15070*/  FMNMX.FTZ R12, R10, R7, !PT ;  /* 0x000000070a0c7209 */ /* 0x001fca0007810000 */
[----:B------:R-:W0:Y:S02]  /*15080*/  SHFL.BFLY PT, R7, R12, 0x1, 0x1f ;  /* 0x0c201f000c077f89 */ /* 0x000e2400000e0000 */
[----:B0-----:R-:W-:Y:S02]  /*15090*/  FMNMX.FTZ R14, R12, R7, !PT ;  /* 0x000000070c0e7209 */ /* 0x001fe40007810000 */
[----:B------:R-:W4:Y:S04]  /*150a0*/  LDL.64 R6, [R1+0xb8] ;  /* 0x0000b80001067983 */ /* 0x000f280000100a00 */
        /* <DEDUP_REMOVED lines=10> */
[----:B------:R-:W4:Y:S08]  /*15150*/  MUFU.EX2 R124, R4 ;  /* 0x00000004007c7308 */ /* 0x000f300000000800 */
[----:B------:R-:W0:Y:S01]  /*15160*/  MUFU.EX2 R123, R12 ;  /* 0x0000000c007b7308 */ /* 0x000e220000000800 */
[----:B------:R1:W-:Y:S01]  /*15170*/  STL [R1+0x1e4], R10 ;  /* 0x0001e40a01007387 */ /* 0x0003e20000100800 */
[----:B----4-:R-:W-:Y:S01]  /*15180*/  FMUL.FTZ R8, R124, R8 ;  /* 0x000000087c087220 */ /* 0x010fe20000410000 */
[----:B0-----:R-:W-:-:S05]  /*15190*/  FMUL.FTZ R9, R9, R123 ;  /* 0x0000007b09097220 */ /* 0x001fca0000410000 */
[----:B------:R1:W-:Y:S04]  /*151a0*/  STL.64 [R1+0x1f0], R8 ;  /* 0x0001f00801007387 */ /* 0x0003e80000100a00 */
[----:B------:R-:W2:Y:S01]  /*151b0*/  LD.E R5, desc[UR36][R6.64+0x4] ;  /* 0x0000042406057980 */ /* 0x000ea2000c101900 */
[----:B------:R-:W-:Y:S01]  /*151c0*/  BSSY B0, `(.L_x_3155) ;  /* 0x000000c000007945 */ /* 0x000fe20003800000 */
[----:B--2---:R-:W-:-:S13]  /*151d0*/  ISETP.NE.AND P0, PT, R5, RZ, PT ;  /* 0x000000ff0500720c */ /* 0x004fda0003f05270 */
[----:B-1----:R-:W-:Y:S05]  /*151e0*/  @P0 BRA `(.L_x_3156) ;  /* 0x0000000000240947 */ /* 0x002fea0003800000 */
        /* <DEDUP_REMOVED lines=9> */
.L_x_3156:
[----:B------:R-:W-:Y:S05]  /*15280*/  BSYNC B0 ;  /* 0x0000000000007941 */ /* 0x000fea0003800000 */
.L_x_3155:
        /* <DEDUP_REMOVED lines=9> */
.L_x_3158:
[----:B------:R-:W-:Y:S05]  /*15320*/  BSYNC B0 ;  /* 0x0000000000007941 */ /* 0x000fea0003800000 */
.L_x_3157:
        /* <DEDUP_REMOVED lines=35> */
[----:B------:R-:W4:Y:S01]  /*15560*/  LDL R146, [R1+0x1c8] ;  /* 0x0001c80001927983 */ /* 0x000f220000100800 */
[----:B--2---:R-:W-:-:S04]  /*15570*/  FMUL.FTZ R28, R28, R49 ;  /* 0x000000311c1c7220 */ /* 0x004fc80000410000 */
[-CC-:B------:R-:W-:Y:S01]  /*15580*/  FFMA.FTZ R174, R44, R49.reuse, -R28.reuse ;  /* 0x000000312cae7223 */ /* 0x180fe2000001081c */
[-C--:B------:R-:W-:Y:S01]  /*15590*/  FMUL.FTZ R44, R29, R49.reuse ;  /* 0x000000311d2c7220 */ /* 0x080fe20000410000 */
[----:B------:R-:W-:-:S03]  /*155a0*/  FFMA.FTZ R122, R59, R49, -R28 ;  /* 0x000000313b7a7223 */ /* 0x000fc6000001081c */
[-CC-:B------:R-:W-:Y:S01]  /*155b0*/  FFMA.FTZ R133, R56, R49.reuse, -R44.reuse ;  /* 0x0000003138857223 */ /* 0x180fe2000001082c */
[-C--:B------:R-:W-:Y:S01]  /*155c0*/  FFMA.FTZ R161, R3, R49.reuse, -R44 ;  /* 0x0000003103a17223 */ /* 0x080fe2000001082c */
[-C--:B------:R-:W-:Y:S01]  /*155d0*/  FFMA.FTZ R160, R57, R49.reuse, -R28 ;  /* 0x0000003139a07223 */ /* 0x080fe2000001081c */
[----:B------:R-:W3:Y:S01]  /*155e0*/  MUFU.EX2 R122, R122 ;  /* 0x0000007a007a7308 */ /* 0x000ee20000000800 */
[-C--:B------:R-:W-:Y:S01]  /*155f0*/  FFMA.FTZ R163, R60, R49.reuse, -R44 ;  /* 0x000000313ca37223 */ /* 0x080fe2000001082c */
[-C--:B------:R-:W-:Y:S01]  /*15600*/  FFMA.FTZ R121, R58, R49.reuse, -R28 ;  /* 0x000000313a797223 */ /* 0x080fe2000001081c */
[-C--:B------:R-:W-:Y:S01]  /*15610*/  FFMA.FTZ R132, R30, R49.reuse, -R44 ;  /* 0x000000311e847223 */ /* 0x080fe2000001082c */
[-C--:B------:R-:W-:Y:S01]  /*15620*/  FFMA.FTZ R162, R61, R49.reuse, -R28 ;  /* 0x000000313da27223 */ /* 0x080fe2000001081c */
[-C--:B------:R-:W-:Y:S01]  /*15630*/  FFMA.FTZ R165, R32, R49.reuse, -R44 ;  /* 0x0000003120a57223 */ /* 0x080fe2000001082c */
[-C--:B------:R-:W-:Y:S01]  /*15640*/  FFMA.FTZ R120, R63, R49.reuse, -R28 ;  /* 0x000000313f787223 */ /* 0x080fe2000001081c */
[-C--:B------:R-:W-:Y:S01]  /*15650*/  FFMA.FTZ R131, R31, R49.reuse, -R44 ;  /* 0x000000311f837223 */ /* 0x080fe2000001082c */
        /* <DEDUP_REMOVED lines=8> */
[----:B------:R-:W1:Y:S01]  /*156e0*/  MUFU.EX2 R161, R161 ;  /* 0x000000a100a17308 */ /* 0x000e620000000800 */
[-CC-:B------:R-:W-:Y:S01]  /*156f0*/  FFMA.FTZ R168, R45, R49.reuse, -R28.reuse ;  /* 0x000000312da87223 */ /* 0x180fe2000001081c */
[-CC-:B------:R-:W-:Y:S01]  /*15700*/  FFMA.FTZ R170, R47, R49.reuse, -R28.reuse ;  /* 0x000000312faa7223 */ /* 0x180fe2000001081c */
[-C--:B------:R-:W-:Y:S01]  /*15710*/  FFMA.FTZ R21, R48, R49.reuse, -R28 ;  /* 0x0000003130157223 */ /* 0x080fe2000001081c */
[-CC-:B------:R-:W-:Y:S01]  /*15720*/  FFMA.FTZ R167, R35, R49.reuse, -R44.reuse ;  /* 0x0000003123a77223 */ /* 0x180fe2000001082c */
[-CC-:B------:R-:W-:Y:S01]  /*15730*/  FFMA.FTZ R129, R34, R49.reuse, -R44.reuse ;  /* 0x0000003122817223 */ /* 0x180fe2000001082c */
[-CC-:B------:R-:W-:Y:S01]  /*15740*/  FFMA.FTZ R173, R38, R49.reuse, -R44.reuse ;  /* 0x0000003126ad7223 */ /* 0x180fe2000001082c */
[-C--:B------:R-:W-:Y:S01]  /*15750*/  FFMA.FTZ R127, R39, R49.reuse, -R44 ;  /* 0x00000031277f7223 */ /* 0x080fe2000001082c */
[----:B------:R-:W2:Y:S01]  /*15760*/  MUFU.EX2 R160, R160 ;  /* 0x000000a000a07308 */ /* 0x000ea20000000800 */
[----:B---3--:R-:W-:Y:S01]  /*15770*/  FADD.FTZ R3, R122, R8 ;  /* 0x000000087a037221 */ /* 0x008fe20000010000 */
[-CC-:B------:R-:W-:Y:S01]  /*15780*/  FFMA.FTZ R125, R42, R49.reuse, -R44.reuse ;  /* 0x000000312a7d7223 */ /* 0x180fe2000001082c */
[-CC-:B------:R-:W-:Y:S01]  /*15790*/  FFMA.FTZ R175, R40, R49.reuse, -R44.reuse ;  /* 0x0000003128af7223 */ /* 0x180fe2000001082c */
[----:B------:R-:W-:-:S04]  /*157a0*/  FFMA.FTZ R169, R41, R49, -R44 ;  /* 0x0000003129a97223 */ /* 0x000fc8000001082c */
[----:B------:R-:W-:Y:S01]  /*157b0*/  MUFU.EX2 R174, R174 ;  /* 0x000000ae00ae7308 */ /* 0x000fe20000000800 */
[----:B------:R-:W-:Y:S01]  /*157c0*/  FFMA.FTZ R171, R37, R49, -R44 ;  /* 0x0000003125ab7223 */ /* 0x000fe2000001082c */
[C---:B----4-:R-:W-:Y:S01]  /*157d0*/  FMUL.FTZ R25, R124.reuse, R25 ;  /* 0x000000197c197220 */ /* 0x050fe20000410000 */
[C---:B------:R-:W-:Y:S01]  /*157e0*/  FMUL.FTZ R24, R124.reuse, R24 ;  /* 0x000000187c187220 */ /* 0x040fe20000410000 */
[C---:B------:R-:W-:Y:S01]  /*157f0*/  FMUL.FTZ R27, R123.reuse, R27 ;  /* 0x0000001b7b1b7220 */ /* 0x040fe20000410000 */
[----:B------:R-:W-:Y:S01]  /*15800*/  FMUL.FTZ R26, R123, R26 ;  /* 0x0000001a7b1a7220 */ /* 0x000fe20000410000 */
[C---:B------:R-:W-:Y:S01]  /*15810*/  FMUL.FTZ R15, R124.reuse, R15 ;  /* 0x0000000f7c0f7220 */ /* 0x040fe20000410000 */
[C---:B------:R-:W-:Y:S01]  /*15820*/  FMUL.FTZ R14, R124.reuse, R14 ;  /* 0x0000000e7c0e7220 */ /* 0x040fe20000410000 */
[----:B------:R-:W3:Y:S01]  /*15830*/  MUFU.EX2 R163, R163 ;  /* 0x000000a300a37308 */ /* 0x000ee20000000800 */
[C---:B------:R-:W-:Y:S01]  /*15840*/  FMUL.FTZ R11, R124.reuse, R11 ;  /* 0x0000000b7c0b7220 */ /* 0x040fe20000410000 */
[C---:B------:R-:W-:Y:S01]  /*15850*/  FMUL.FTZ R10, R124.reuse, R10 ;  /* 0x0000000a7c0a7220 */ /* 0x040fe20000410000 */
[C---:B------:R-:W-:Y:S01]  /*15860*/  FMUL.FTZ R13, R124.reuse, R13 ;  /* 0x0000000d7c0d7220 */ /* 0x040fe20000410000 */
[C---:B------:R-:W-:Y:S01]  /*15870*/  FMUL.FTZ R12, R124.reuse, R12 ;  /* 0x0000000c7c0c7220 */ /* 0x040fe20000410000 */
[C---:B------:R-:W-:Y:S01]  /*15880*/  FMUL.FTZ R99, R124.reuse, R99 ;  /* 0x000000637c637220 */ /* 0x040fe20000410000 */
[C---:B------:R-:W-:Y:S01]  /*15890*/  FMUL.FTZ R98, R124.reuse, R98 ;  /* 0x000000627c627220 */ /* 0x040fe20000410000 */
[C---:B------:R-:W-:Y:S01]  /*158a0*/  FMUL.FTZ R97, R124.reuse, R97 ;  /* 0x000000617c617220 */ /* 0x040fe20000410000 */
[----:B------:R-:W4:Y:S01]  /*158b0*/  MUFU.EX2 R121, R121 ;  /* 0x0000007900797308 */ /* 0x000f220000000800 */
[----:B0-----:R-:W-:Y:S01]  /*158c0*/  FADD.FTZ R28, R133, R9 ;  /* 0x00000009851c7221 */ /* 0x001fe20000010000 */
[C---:B------:R-:W-:Y:S01]  /*158d0*/  FMUL.FTZ R96, R124.reuse, R96 ;  /* 0x000000607c607220 */ /* 0x040fe20000410000 */
[C---:B------:R-:W-:Y:S01]  /*158e0*/  FMUL.FTZ R101, R124.reuse, R93 ;  /* 0x0000005d7c657220 */ /* 0x040fe20000410000 */
[C---:B------:R-:W-:Y:S01]  /*158f0*/  FMUL.FTZ R100, R124.reuse, R92 ;  /* 0x0000005c7c647220 */ /* 0x040fe20000410000 */
[C---:B------:R-:W-:Y:S01]  /*15900*/  FMUL.FTZ R111, R124.reuse, R111 ;  /* 0x0000006f7c6f7220 */ /* 0x040fe20000410000 */
[C---:B------:R-:W-:Y:S01]  /*15910*/  FMUL.FTZ R110, R124.reuse, R110 ;  /* 0x0000006e7c6e7220 */ /* 0x040fe20000410000 */
[C---:B------:R-:W-:Y:S01]  /*15920*/  FMUL.FTZ R105, R124.reuse, R105 ;  /* 0x000000697c697220 */ /* 0x040fe20000410000 */
[----:B------:R-:W0:Y:S01]  /*15930*/  MUFU.EX2 R132, R132 ;  /* 0x0000008400847308 */ /* 0x000e220000000800 */
[C---:B------:R-:W-:Y:S01]  /*15940*/  FMUL.FTZ R104, R124.reuse, R104 ;  /* 0x000000687c687220 */ /* 0x040fe20000410000 */
[C---:B------:R-:W-:Y:S01]  /*15950*/  FMUL.FTZ R113, R124.reuse, R103 ;  /* 0x000000677c717220 */ /* 0x040fe20000410000 */
[----:B------:R-:W-:Y:S01]  /*15960*/  FMUL.FTZ R112, R124, R102 ;  /* 0x000000667c707220 */ /* 0x000fe20000410000 */
[C---:B------:R-:W-:Y:S01]  /*15970*/  FMUL.FTZ R109, R123.reuse, R109 ;  /* 0x0000006d7b6d7220 */ /* 0x040fe20000410000 */
[C---:B------:R-:W-:Y:S01]  /*15980*/  FMUL.FTZ R108, R123.reuse, R108 ;  /* 0x0000006c7b6c7220 */ /* 0x040fe20000410000 */
[C---:B------:R-:W-:Y:S01]  /*15990*/  FMUL.FTZ R115, R123.reuse, R107 ;  /* 0x0000006b7b737220 */ /* 0x040fe20000410000 */
[----:B------:R-:W-:Y:S01]  /*159a0*/  FMUL.FTZ R114, R123, R106 ;  /* 0x0000006a7b727220 */ /* 0x000fe20000410000 */
[----:B------:R-:W0:Y:S01]  /*159b0*/  MUFU.EX2 R162, R162 ;  /* 0x000000a200a27308 */ /* 0x000e220000000800 */
[----:B-1----:R-:W-:Y:S01]  /*159c0*/  FADD.FTZ R28, R161, R28 ;  /* 0x0000001ca11c7221 */ /* 0x002fe20000010000 */
[----:B--2---:R-:W-:Y:S01]  /*159d0*/  FADD.FTZ R8, R160, R3 ;  /* 0x00000003a0087221 */ /* 0x004fe20000010000 */
[C---:B------:R-:W-:Y:S01]  /*159e0*/  FMUL.FTZ R7, R123.reuse, R7 ;  /* 0x000000077b077220 */ /* 0x040fe20000410000 */
[----:B------:R-:W-:Y:S01]  /*159f0*/  FMUL.FTZ R6, R123, R6 ;  /* 0x000000067b067220 */ /* 0x000fe20000410000 */
[----:B------:R-:W2:Y:S03]  /*15a00*/  LDL.64 R62, [R1+0x3a0] ;  /* 0x0003a000013e7983 */ /* 0x000ea60000100a00 */
[----:B------:R-:W1:Y:S01]  /*15a10*/  MUFU.EX2 R165, R165 ;  /* 0x000000a500a57308 */ /* 0x000e620000000800 */
[----:B------:R-:W2:Y:S04]  /*15a20*/  LDL.64 R60, [R1+0x3b0] ;  /* 0x0003b000013c7983 */ /* 0x000ea80000100a00 */
[----:B------:R-:W2:Y:S03]  /*15a30*/  LDL.64 R58, [R1+0x3c0] ;  /* 0x0003c000013a7983 */ /* 0x000ea60000100a00 */
[----:B------:R-:W1:Y:S01]  /*15a40*/  MUFU.EX2 R120, R120 ;  /* 0x0000007800787308 */ /* 0x000e620000000800 */
[----:B---3--:R-:W-:Y:S01]  /*15a50*/  FADD.FTZ R9, R163, R28 ;  /* 0x0000001ca3097221 */ /* 0x008fe20000010000 */
[----:B----4-:R-:W-:Y:S01]  /*15a60*/  FADD.FTZ R3, R121, R8 ;  /* 0x0000000879037221 */ /* 0x010fe20000010000 */
[----:B------:R-:W3:Y:S04]  /*15a70*/  LDL.64 R64, [R1+0x340] ;  /* 0x0003400001407983 */ /* 0x000ee80000100a00 */
[----:B------:R-:W4:Y:S01]  /*15a80*/  LDL.64 R66, [R1+0x380] ;  /* 0x0003800001427983 */ /* 0x000f220000100a00 */
[----:B------:R-:W1:Y:S03]  /*15a90*/  MUFU.EX2 R131, R131 ;  /* 0x0000008300837308 */ /* 0x000e660000000800 */
[----:B------:R-:W2:Y:S04]  /*15aa0*/  LDL.64 R56, [R1+0x3d0] ;  /* 0x0003d00001387983 */ /* 0x000ea80000100a00 */
[----:B------:R-:W2:Y:S01]  /*15ab0*/  LDL.64 R46, [R1+0x268] ;  /* 0x00026800012e7983 */ /* 0x000ea20000100a00 */
[----:B------:R-:W1:Y:S01]  /*15ac0*/  MUFU.EX2 R164, R164 ;  /* 0x000000a400a47308 */ /* 0x000e620000000800 */
[----:B0-----:R-:W-:Y:S01]  /*15ad0*/  FADD.FTZ R8, R132, R9 ;  /* 0x0000000984087221 */ /* 0x001fe20000010000 */
[----:B------:R-:W-:Y:S01]  /*15ae0*/  FADD.FTZ R3, R162, R3 ;  /* 0x00000003a2037221 */ /* 0x000fe20000010000 */
[----:B------:R-:W2:Y:S05]  /*15af0*/  LDL.64 R34, [R1+0x278] ;  /* 0x0002780001227983 */ /* 0x000eaa0000100a00 */
[----:B------:R-:W0:Y:S08]  /*15b00*/  MUFU.EX2 R167, R167 ;  /* 0x000000a700a77308 */ /* 0x000e300000000800 */
[----:B------:R-:W0:Y:S01]  /*15b10*/  MUFU.EX2 R130, R130 ;  /* 0x0000008200827308 */ /* 0x000e220000000800 */
[----:B-1----:R-:W-:Y:S01]  /*15b20*/  FADD.FTZ R8, R165, R8 ;  /* 0x00000008a5087221 */ /* 0x002fe20000010000 */
[----:B------:R-:W-:Y:S01]  /*15b30*/  FADD.FTZ R3, R120, R3 ;  /* 0x0000000378037221 */ /* 0x000fe20000010000 */
[----:B------:R-:W2:Y:S05]  /*15b40*/  LDL.64 R42, [R1+0x288] ;  /* 0x00028800012a7983 */ /* 0x000eaa0000100a00 */
[----:B------:R-:W1:Y:S08]  /*15b50*/  MUFU.EX2 R129, R129 ;  /* 0x0000008100817308 */ /* 0x000e700000000800 */
[----:B------:R-:W1:Y:S01]  /*15b60*/  MUFU.EX2 R166, R166 ;  /* 0x000000a600a67308 */ /* 0x000e620000000800 */
[----:B------:R-:W-:Y:S01]  /*15b70*/  FADD.FTZ R8, R131, R8 ;  /* 0x0000000883087221 */ /* 0x000fe20000010000 */
[----:B------:R-:W-:Y:S01]  /*15b80*/  FADD.FTZ R3, R164, R3 ;  /* 0x00000003a4037221 */ /* 0x000fe20000010000 */
[----:B------:R-:W2:Y:S04]  /*15b90*/  LDL.64 R40, [R1+0x298] ;  /* 0x0002980001287983 */ /* 0x000ea80000100a00 */
[----:B------:R-:W2:Y:S01]  /*15ba0*/  LDL.64 R38, [R1+0x2a8] ;  /* 0x0002a80001267983 */ /* 0x000ea20000100a00 */
[----:B------:R-:W1:Y:S08]  /*15bb0*/  MUFU.EX2 R173, R173 ;  /* 0x000000ad00ad7308 */ /* 0x000e700000000800 */
[----:B------:R-:W1:Y:S01]  /*15bc0*/  MUFU.EX2 R128, R128 ;  /* 0x0000008000807308 */ /* 0x000e620000000800 */
[----:B0-----:R-:W-:Y:S01]  /*15bd0*/  FADD.FTZ R8, R167, R8 ;  /* 0x00000008a7087221 */ /* 0x001fe20000010000 */
[----:B------:R-:W-:-:S06]  /*15be0*/  FADD.FTZ R3, R130, R3 ;  /* 0x0000000382037221 */ /* 0x000fcc0000010000 */
[----:B------:R-:W0:Y:S08]  /*15bf0*/  MUFU.EX2 R127, R127 ;  /* 0x0000007f007f7308 */ /* 0x000e300000000800 */
[----:B------:R-:W0:Y:S01]  /*15c00*/  MUFU.EX2 R172, R172 ;  /* 0x000000ac00ac7308 */ /* 0x000e220000000800 */
[----:B-1----:R-:W-:Y:S01]  /*15c10*/  FADD.FTZ R8, R129, R8 ;  /* 0x0000000881087221 */ /* 0x002fe20000010000 */
[----:B------:R-:W-:-:S06]  /*15c20*/  FADD.FTZ R3, R166, R3 ;  /* 0x00000003a6037221 */ /* 0x000fcc0000010000 */
[----:B------:R-:W1:Y:S01]  /*15c30*/  MUFU.EX2 R125, R125 ;  /* 0x0000007d007d7308 */ /* 0x000e620000000800 */
[----:B------:R-:W-:Y:S01]  /*15c40*/  FFMA.FTZ R9, R36, R49, -R44 ;  /* 0x0000003124097223 */ /* 0x000fe2000001082c */
[----:B------:R-:W-:-:S06]  /*15c50*/  FADD.FTZ R8, R173, R8 ;  /* 0x00000008ad087221 */ /* 0x000fcc0000010000 */
[----:B------:R-:W1:Y:S01]  /*15c60*/  MUFU.EX2 R175, R175 ;  /* 0x000000af00af7308 */ /* 0x000e620000000800 */
[----:B------:R-:W-:-:S07]  /*15c70*/  FADD.FTZ R3, R128, R3 ;  /* 0x0000000380037221 */ /* 0x000fce0000010000 */
[----:B------:R-:W1:Y:S01]  /*15c80*/  MUFU.EX2 R126, R126 ;  /* 0x0000007e007e7308 */ /* 0x000e620000000800 */
[----:B0-----:R-:W-:Y:S01]  /*15c90*/  FADD.FTZ R28, R127, R8 ;  /* 0x000000087f1c7221 */ /* 0x001fe20000010000 */
[----:B------:R-:W-:-:S06]  /*15ca0*/  FADD.FTZ R3, R172, R3 ;  /* 0x00000003ac037221 */ /* 0x000fcc0000010000 */
[----:B------:R-:W-:Y:S01]  /*15cb0*/  MUFU.EX2 R193, R193 ;  /* 0x000000c100c17308 */ /* 0x000fe20000000800 */
[----:B------:R-:W-:-:S07]  /*15cc0*/  FFMA.FTZ R8, R33, R49, -R44 ;  /* 0x0000003121087223 */ /* 0x000fce000001082c */
[----:B------:R-:W0:Y:S01]  /*15cd0*/  MUFU.EX2 R169, R169 ;  /* 0x000000a900a97308 */ /* 0x000e220000000800 */
[----:B-1----:R-:W-:Y:S01]  /*15ce0*/  FADD.FTZ R28, R125, R28 ;  /* 0x0000001c7d1c7221 */ /* 0x002fe20000010000 */
[----:B------:R-:W-:Y:S01]  /*15cf0*/  FADD.FTZ R3, R174, R3 ;  /* 0x00000003ae037221 */ /* 0x000fe20000010000 */
[----:B------:R-:W2:Y:S04]  /*15d00*/  LDL.64 R44, [R1+0x3e0] ;  /* 0x0003e000012c7983 */ /* 0x000ea80000100a00 */
[----:B------:R-:W2:Y:S01]  /*15d10*/  LDL.64 R36, [R1+0x2b8] ;  /* 0x0002b80001247983 */ /* 0x000ea20000100a00 */
[----:B------:R-:W-:Y:S03]  /*15d20*/  MUFU.EX2 R168, R168 ;  /* 0x000000a800a87308 */ /* 0x000fe60000000800 */
[----:B------:R-:W2:Y:S04]  /*15d30*/  LDL.64 R92, [R1+0x348] ;  /* 0x00034800015c7983 */ /* 0x000ea80000100a00 */
[----:B------:R-:W2:Y:S01]  /*15d40*/  LDL.64 R102, [R1+0x388] ;  /* 0x0003880001667983 */ /* 0x000ea20000100a00 */
[----:B------:R-:W1:Y:S01]  /*15d50*/  MUFU.EX2 R9, R9 ;  /* 0x0000000900097308 */ /* 0x000e620000000800 */
[----:B------:R-:W-:Y:S01]  /*15d60*/  FADD.FTZ R30, R175, R28 ;  /* 0x0000001caf1e7221 */ /* 0x000fe20000010000 */
[----:B------:R-:W-:Y:S01]  /*15d70*/  FADD.FTZ R28, R126, R3 ;  /* 0x000000037e1c7221 */ /* 0x000fe20000010000 */
[----:B------:R-:W2:Y:S04]  /*15d80*/  LDL.64 R48, [R1+0x258] ;  /* 0x0002580001307983 */ /* 0x000ea80000100a00 */
[----:B------:R-:W2:Y:S01]  /*15d90*/  LDL.64 R32, [R1+0x2d8] ;  /* 0x0002d80001207983 */ /* 0x000ea20000100a00 */
[----:B------:R-:W-:Y:S08]  /*15da0*/  MUFU.EX2 R170, R170 ;  /* 0x000000aa00aa7308 */ /* 0x000ff00000000800 */
[----:B------:R-:W1:Y:S01]  /*15db0*/  MUFU.EX2 R171, R171 ;  /* 0x000000ab00ab7308 */ /* 0x000e620000000800 */
[----:B0-----:R-:W-:Y:S01]  /*15dc0*/  FADD.FTZ R30, R169, R30 ;  /* 0x0000001ea91e7221 */ /* 0x001fe20000010000 */
[----:B------:R-:W-:Y:S01]  /*15dd0*/  FADD.FTZ R3, R193, R28 ;  /* 0x0000001cc1037221 */ /* 0x000fe20000010000 */
[----:B------:R-:W2:Y:S05]  /*15de0*/  LDL.64 R106, [R1+0x3c8] ;  /* 0x0003c800016a7983 */ /* 0x000eaa0000100a00 */
[----:B------:R-:W0:Y:S08]  /*15df0*/  MUFU.EX2 R21, R21 ;  /* 0x0000001500157308 */ /* 0x000e300000000800 */
[----:B------:R-:W0:Y:S01]  /*15e00*/  MUFU.EX2 R8, R8 ;  /* 0x0000000800087308 */ /* 0x000e220000000800 */
[----:B-1----:R-:W-:Y:S01]  /*15e10*/  FADD.FTZ R30, R9, R30 ;  /* 0x0000001e091e7221 */ /* 0x002fe20000010000 */
[----:B------:R-:W-:-:S03]  /*15e20*/  FADD.FTZ R3, R168, R3 ;  /* 0x00000003a8037221 */ /* 0x000fc60000010000 */
[----:B------:R-:W-:Y:S01]  /*15e30*/  FADD.FTZ R29, R171, R30 ;  /* 0x0000001eab1d7221 */ /* 0x000fe20000010000 */
[----:B------:R-:W-:Y:S01]  /*15e40*/  FADD.FTZ R28, R170, R3 ;  /* 0x00000003aa1c7221 */ /* 0x000fe20000010000 */
[----:B------:R-:W2:Y:S03]  /*15e50*/  LDL.64 R30, [R1+0x2e8] ;  /* 0x0002e800011e7983 */ /* 0x000ea60000100a00 */
[----:B0-----:R-:W-:Y:S01]  /*15e60*/  FADD.FTZ R28, R21, R28 ;  /* 0x0000001c151c7221 */ /* 0x001fe20000010000 */
[----:B------:R-:W-:-:S05]  /*15e70*/  FADD.FTZ R29, R8, R29 ;  /* 0x0000001d081d7221 */ /* 0x000fca0000010000 */
[----:B------:R0:W-:Y:S01]  /*15e80*/  STL.64 [R1+0x1f0], R28 ;  /* 0x0001f01c01007387 */ /* 0x0001e20000100a00 */
[----:B------:R-:W-:Y:S06]  /*15e90*/  BAR.SYNC.DEFER_BLOCKING 0xf, 0x100 ;  /* 0x03c4000000007b1d */ /* 0x000fec0000010000 */
[----:B0-----:R-:W2:Y:S04]  /*15ea0*/  LDL.64 R28, [R1+0x2f8] ;  /* 0x0002f800011c7983 */ /* 0x001ea80000100a00 */
[----:B------:R-:W2:Y:S04]  /*15eb0*/  LD.E.64 R88, desc[UR36][R4.64+0x8] ;  /* 0x0000082404587980 */ /* 0x000ea8000c101b00 */
[----:B------:R-:W2:Y:S04]  /*15ec0*/  LD.E.64 R4, desc[UR36][R4.64] ;  /* 0x0000002404047980 */ /* 0x000ea8000c101b00 */
[----:B------:R0:W-:Y:S04]  /*15ed0*/  STL.64 [R1+0x400], R24 ;  /* 0x0004001801007387 */ /* 0x0001e80000100a00 */
[----:B------:R1:W-:Y:S04]  /*15ee0*/  STL.64 [R1+0x408], R26 ;  /* 0x0004081a01007387 */ /* 0x0003e80000100a00 */
[----:B------:R-:W-:Y:S04]  /*15ef0*/  STL.64 [R1+0x210], R14 ;  /* 0x0002100e01007387 */ /* 0x000fe80000100a00 */
        /* <DEDUP_REMOVED lines=8> */
[----:B------:R3:W-:Y:S04]  /*15f80*/  STL.64 [R1+0x218], R108 ;  /* 0x0002186c01007387 */ /* 0x0007e80000100a00 */
[----:B------:R3:W-:Y:S04]  /*15f90*/  STL.64 [R1+0x228], R114 ;  /* 0x0002287201007387 */ /* 0x0007e80000100a00 */
[----:B0-----:R-:W2:Y:S04]  /*15fa0*/  LDL.64 R24, [R1+0x2c8] ;  /* 0x0002c80001187983 */ /* 0x001ea80000100a00 */
[----:B-1----:R-:W2:Y:S04]  /*15fb0*/  LDL.64 R26, [R1+0x308] ;  /* 0x00030800011a7983 */ /* 0x002ea80000100a00 */
        /* <DEDUP_REMOVED lines=8> */
[----:B---3--:R-:W3:Y:S04]  /*16040*/  LDL.64 R112, [R1+0x3b8] ;  /* 0x0003b80001707983 */ /* 0x008ee80000100a00 */
[----:B------:R-:W3:Y:S04]  /*16050*/  LDL.64 R108, [R1+0x3d8] ;  /* 0x0003d800016c7983 */ /* 0x000ee80000100a00 */
[----:B------:R-:W3:Y:S04]  /*16060*/  LDL.64 R114, [R1+0x3e8] ;  /* 0x0003e80001727983 */ /* 0x000ee80000100a00 */
[----:B------:R0:W-:Y:S04]  /*16070*/  STL.64 [R1+0x238], R6 ;  /* 0x0002380601007387 */ /* 0x0001e80000100a00 */
        /* <DEDUP_REMOVED lines=11> */
[----:B------:R-:W3:Y:S01]  /*16130*/  LDL R145, [R1+0x23c] ;  /* 0x00023c0001917983 */ /* 0x000ee20000100800 */
        /* <DEDUP_REMOVED lines=28> */
[C---:B----4-:R-:W-:Y:S01]  /*16300*/  FMUL.FTZ R67, R124.reuse, R67 ;  /* 0x000000437c437220 */ /* 0x050fe20000410000 */
        /* <DEDUP_REMOVED lines=41> */
[----:B------:R-:W-:Y:S04]  /*165a0*/  STL.64 [R1+0x2a0], R118 ;  /* 0x0002a07601007387 */ /* 0x000fe80000100a00 */
[----:B------:R-:W-:Y:S04]  /*165b0*/  STL.64 [R1+0x2b0], R94 ;  /* 0x0002b05e01007387 */ /* 0x000fe80000100a00 */
[----:B------:R-:W-:Y:S04]  /*165c0*/  STL.64 [R1+0x2c0], R90 ;  /* 0x0002c05a01007387 */ /* 0x000fe80000100a00 */
[----:B------:R-:W-:Y:S01]  /*165d0*/  STL.64 [R1+0x2d0], R74 ;  /* 0x0002d04a01007387 */ /* 0x000fe20000100a00 */
[C---:B------:R-:W-:Y:S01]  /*165e0*/  FMUL.FTZ R31, R123.reuse, R31 ;  /* 0x0000001f7b1f7220 */ /* 0x040fe20000410000 */
[----:B------:R-:W-:-:S02]  /*165f0*/  FMUL.FTZ R30, R123, R30 ;  /* 0x0000001e7b1e7220 */ /* 0x000fc40000410000 */
[----:B------:R-:W-:Y:S04]  /*16600*/  STL.64 [R1+0x2e0], R76 ;  /* 0x0002e04c01007387 */ /* 0x000fe80000100a00 */
[----:B------:R-:W-:Y:S04]  /*16610*/  STL.64 [R1+0x2f0], R78 ;  /* 0x0002f04e01007387 */ /* 0x000fe80000100a00 */
        /* <DEDUP_REMOVED lines=9> */
[----:B------:R-:W-:Y:S01]  /*166b0*/  STL.64 [R1+0x370], R68 ;  /* 0x0003704401007387 */ /* 0x000fe20000100a00 */
[----:B------:R-:W-:-:S03]  /*166c0*/  MOV R3, R88 ;  /* 0x0000005800037202 */ /* 0x000fc60000000f00 */
        /* <DEDUP_REMOVED lines=35> */
[C---:B---3--:R-:W-:Y:S01]  /*16900*/  FMUL.FTZ R113, R123.reuse, R113 ;  /* 0x000000717b717220 */ /* 0x048fe20000410000 */
        /* <DEDUP_REMOVED lines=20> */
[----:B------:R-:W-:Y:S04]  /*16a50*/  STL.64 [R1+0x3a8], R110 ;  /* 0x0003a86e01007387 */ /* 0x000fe80000100a00 */
[----:B------:R-:W-:Y:S04]  /*16a60*/  STL.64 [R1+0x3b8], R112 ;  /* 0x0003b87001007387 */ /* 0x000fe80000100a00 */
[----:B------:R4:W-:Y:S04]  /*16a70*/  STL.64 [R1+0x3c8], R106 ;  /* 0x0003c86a01007387 */ /* 0x0009e80000100a00 */
[----:B------:R4:W-:Y:S04]  /*16a80*/  STL.64 [R1+0x3d8], R108 ;  /* 0x0003d86c01007387 */ /* 0x0009e80000100a00 */
[----:B------:R4:W-:Y:S04]  /*16a90*/  STL.64 [R1+0x3e8], R114 ;  /* 0x0003e87201007387 */ /* 0x0009e80000100a00 */
[----:B------:R4:W-:Y:S04]  /*16aa0*/  STL.64 [R1+0x3f8], R116 ;  /* 0x0003f87401007387 */ /* 0x0009e80000100a00 */
        /* <DEDUP_REMOVED lines=12> */
[----:B0-----:R-:W4:Y:S04]  /*16b70*/  LDL.64 R6, [R1+0x88] ;  /* 0x0000880001067983 */ /* 0x001f280000100a00 */
[----:B-1----:R-:W4:Y:S04]  /*16b80*/  LDL R10, [R1+0x240] ;  /* 0x00024000010a7983 */ /* 0x002f280000100800 */
        /* <DEDUP_REMOVED lines=115> */
[----:B------:R-:W-:Y:S01]  /*172c0*/  IMAD R6, R146, 0x1000, R6 ;  /* 0x0000100092067824 */ /* 0x000fe200078e0206 */
[----:B------:R-:W-:-:S02]  /*172d0*/  F2FP.BF16.F32.PACK_AB R160, R160, R122 ;  /* 0x0000007aa0a0723e */ /* 0x000fc400000010ff */
[----:B------:R-:W-:Y:S01]  /*172e0*/  STL [R1+0x240], R10 ;  /* 0x0002400a01007387 */ /* 0x000fe20000100800 */
[----:B------:R-:W-:Y:S02]  /*172f0*/  F2FP.BF16.F32.PACK_AB R161, R161, R133 ;  /* 0x00000085a1a1723e */ /* 0x000fe400000010ff */
[----:B------:R-:W-:Y:S01]  /*17300*/  F2FP.BF16.F32.PACK_AB R162, R162, R121 ;  /* 0x00000079a2a2723e */ /* 0x000fe200000010ff */
[----:B------:R-:W-:Y:S01]  /*17310*/  STL [R1+0x244], R11 ;  /* 0x0002440b01007387 */ /* 0x000fe20000100800 */
[----:B------:R-:W-:Y:S02]  /*17320*/  F2FP.BF16.F32.PACK_AB R163, R132, R163 ;  /* 0x000000a384a3723e */ /* 0x000fe400000010ff */
[----:B------:R-:W-:Y:S01]  /*17330*/  F2FP.BF16.F32.PACK_AB R164, R164, R120 ;  /* 0x00000078a4a4723e */ /* 0x000fe200000010ff */
[----:B--2---:R-:W-:Y:S01]  /*17340*/  STL [R1+0x248], R12 ;  /* 0x0002480c01007387 */ /* 0x004fe20000100800 */
[----:B------:R-:W-:Y:S02]  /*17350*/  F2FP.BF16.F32.PACK_AB R165, R131, R165 ;  /* 0x000000a583a5723e */ /* 0x000fe400000010ff */
[----:B------:R-:W-:Y:S01]  /*17360*/  F2FP.BF16.F32.PACK_AB R166, R166, R130 ;  /* 0x00000082a6a6723e */ /* 0x000fe200000010ff */
[----:B------:R-:W-:Y:S01]  /*17370*/  STL [R1+0x24c], R13 ;  /* 0x00024c0d01007387 */ /* 0x000fe20000100800 */
[----:B------:R-:W-:-:S02]  /*17380*/  F2FP.BF16.F32.PACK_AB R167, R129, R167 ;  /* 0x000000a781a7723e */ /* 0x000fc400000010ff */
[----:B------:R-:W-:Y:S01]  /*17390*/  F2FP.BF16.F32.PACK_AB R172, R172, R128 ;  /* 0x00000080acac723e */ /* 0x000fe200000010ff */
[----:B------:R-:W-:Y:S01]  /*173a0*/  STL [R1+0x250], R14 ;  /* 0x0002500e01007387 */ /* 0x000fe20000100800 */
[----:B------:R-:W-:Y:S02]  /*173b0*/  F2FP.BF16.F32.PACK_AB R173, R127, R173 ;  /* 0x000000ad7fad723e */ /* 0x000fe400000010ff */
[----:B------:R-:W-:Y:S01]  /*173c0*/  F2FP.BF16.F32.PACK_AB R174, R126, R174 ;  /* 0x000000ae7eae723e */ /* 0x000fe200000010ff */
[----:B------:R-:W-:Y:S01]  /*173d0*/  STL [R1+0x254], R15 ;  /* 0x0002540f01007387 */ /* 0x000fe20000100800 */
[----:B------:R-:W-:-:S03]  /*173e0*/  F2FP.BF16.F32.PACK_AB R175, R175, R125 ;  /* 0x0000007dafaf723e */ /* 0x000fc600000010ff */
[----:B------:R-:W-:Y:S04]  /*173f0*/  STL [R1+0x258], R24 ;  /* 0x0002581801007387 */ /* 0x000fe80000100800 */
[----:B------:R-:W-:Y:S04]  /*17400*/  STL [R1+0x25c], R25 ;  /* 0x00025c1901007387 */ /* 0x000fe80000100800 */
[----:B------:R-:W-:Y:S04]  /*17410*/  STL [R1+0x260], R26 ;  /* 0x0002601a01007387 */ /* 0x000fe80000100800 */
[----:B------:R0:W-:Y:S04]  /*17420*/  STL [R1+0x264], R27 ;  /* 0x0002641b01007387 */ /* 0x0001e80000100800 */
        /* <DEDUP_REMOVED lines=64> */
[----:B---3--:R-:W-:Y:S04]  /*17830*/  STL [R1+0x368], R92 ;  /* 0x0003685c01007387 */ /* 0x008fe80000100800 */
[----:B------:R-:W-:Y:S04]  /*17840*/  STL [R1+0x36c], R93 ;  /* 0x00036c5d01007387 */ /* 0x000fe80000100800 */
[----:B------:R-:W-:Y:S04]  /*17850*/  STL [R1+0x370], R94 ;  /* 0x0003705e01007387 */ /* 0x000fe80000100800 */
[----:B------:R3:W-:Y:S04]  /*17860*/  STL [R1+0x374], R95 ;  /* 0x0003745f01007387 */ /* 0x0007e80000100800 */
[----:B----4-:R-:W-:Y:S04]  /*17870*/  STL [R1+0x378], R96 ;  /* 0x0003786001007387 */ /* 0x010fe80000100800 */
        /* <DEDUP_REMOVED lines=23> */
[----:B------:R4:W-:Y:S04]  /*179f0*/  STL [R1+0x3d8], R123 ;  /* 0x0003d87b01007387 */ /* 0x0009e80000100800 */
[----:B------:R4:W-:Y:S04]  /*17a00*/  STL [R1+0x3dc], R124 ;  /* 0x0003dc7c01007387 */ /* 0x0009e80000100800 */
        /* <DEDUP_REMOVED lines=44> */
[----:B------:R-:W-:Y:S01]  /*17cd0*/  IMAD R5, R5, 0x2, R3 ;  /* 0x0000000205057824 */ /* 0x000fe200078e0203 */
[----:B------:R-:W-:-:S02]  /*17ce0*/  R2UR UR6, R6 ;  /* 0x00000000060672ca */ /* 0x000fc400000e0000 */
[----:B------:R0:W-:Y:S01]  /*17cf0*/  STSM.16.M88.4 [R3], R160 ;  /* 0x000000a003007844 */ /* 0x0001e20000000200 */
[----:B------:R-:W-:Y:S02]  /*17d00*/  R2UR UR7, R7 ;  /* 0x00000000070772ca */ /* 0x000fe400000e0000 */
[----:B------:R-:W-:Y:S02]  /*17d10*/  F2FP.BF16.F32.PACK_AB R168, R168, R193 ;  /* 0x000000c1a8a8723e */ /* 0x000fe400000010ff */
[----:B------:R-:W-:Y:S02]  /*17d20*/  F2FP.BF16.F32.PACK_AB R169, R9, R169 ;  /* 0x000000a909a9723e */ /* 0x000fe400000010ff */
[----:B------:R-:W-:Y:S02]  /*17d30*/  F2FP.BF16.F32.PACK_AB R170, R21, R170 ;  /* 0x000000aa15aa723e */ /* 0x000fe400000010ff */
[----:B------:R-:W-:Y:S01]  /*17d40*/  F2FP.BF16.F32.PACK_AB R171, R8, R171 ;  /* 0x000000ab08ab723e */ /* 0x000fe200000010ff */
[----:B0-----:R-:W-:-:S02]  /*17d50*/  IMAD R3, R4, 0x2, R3 ;  /* 0x0000000204037824 */ /* 0x001fc400078e0203 */
[----:B------:R-:W-:-:S03]  /*17d60*/  IMAD R4, R4, 0x2, R5 ;  /* 0x0000000204047824 */ /* 0x000fc600078e0205 */
[----:B------:R-:W-:Y:S04]  /*17d70*/  STSM.16.M88.4 [R3], R164 ;  /* 0x000000a403007844 */ /* 0x000fe80000000200 */
[----:B------:R0:W-:Y:S04]  /*17d80*/  STSM.16.M88.4 [R5], R172 ;  /* 0x000000ac05007844 */ /* 0x0001e80000000200 */
[----:B------:R1:W-:Y:S01]  /*17d90*/  STSM.16.M88.4 [R4], R168 ;  /* 0x000000a804007844 */ /* 0x0003e20000000200 */
[----:B0-----:R-:W-:Y:S02]  /*17da0*/  IMAD.MOV.U32 R5, RZ, RZ, R7 ;  /* 0x000000ffff057224 */ /* 0x001fe400078e0007 */
[----:B-1----:R-:W-:Y:S01]  /*17db0*/  VIADD R4, R6, 0x80 ;  /* 0x0000008006047836 */ /* 0x002fe20000000000 */
[----:B--2---:R-:W-:-:S06]  /*17dc0*/  WARPGROUP.ARRIVE ;  /* 0x00000000000079c5 */ /* 0x004fcc0000000000 */
[----:B------:R-:W-:Y:S01]  /*17dd0*/  HGMMA.64x256x16.F32.BF16 R24, R160, gdesc[UR4].tnspB, R24, gsb0 ;  /* 0x43e00004a0187df0 */ /* 0x000fe20008001818 */
[----:B------:R-:W-:Y:S02]  /*17de0*/  R2UR UR6, R4 ;  /* 0x00000000040672ca */ /* 0x000fe400000e0000 */
[----:B------:R-:W-:Y:S01]  /*17df0*/  R2UR UR7, R5 ;  /* 0x00000000050772ca */ /* 0x000fe200000e0000 */
[----:B------:R-:W-:Y:S02]  /*17e00*/  VIADD R4, R6, 0x100 ;  /* 0x0000010006047836 */ /* 0x000fe40000000000 */
        /* <DEDUP_REMOVED lines=279> */
[----:B------:R1:W-:Y:S04]  /*18f80*/  STL [R1+0x210], R4 ;  /* 0x0002100401007387 */ /* 0x0003e80000100800 */
        /* <DEDUP_REMOVED lines=128> */
[----:B-1----:R-:W4:Y:S04]  /*19790*/  LDL R4, [R1+0x28] ;  /* 0x0000280001047983 */ /* 0x002f280000100800 */
[----:B--2---:R3:W5:Y:S01]  /*197a0*/  LDL R3, [R1+0x1c8] ;  /* 0x0001c80001037983 */ /* 0x0047620000100800 */
[----:B------:R-:W-:Y:S01]  /*197b0*/  BSSY B0, `(.L_x_3159) ;  /* 0x0000006000007945 */ /* 0x000fe20003800000 */
[----:B------:R-:W-:Y:S06]  /*197c0*/  BAR.ARV 0xe, 0x100 ;  /* 0x0384000000007b1d */ /* 0x000fec0000002000 */
[----:B----4-:R-:W-:-:S04]  /*197d0*/  LOP3.LUT R4, R4, 0x1, RZ, 0xfc, !PT ;  /* 0x0000000104047812 */ /* 0x010fc800078efcff */
[----:B------:R-:W-:-:S13]  /*197e0*/  ISETP.NE.AND P0, PT, R4, 0x3, PT ;  /* 0x000000030400780c */ /* 0x000fda0003f05270 */
[----:B---3--:R-:W-:Y:S05]  /*197f0*/  @!P0 BRA `(.L_x_3160) ;  /* 0x0000000000048947 */ /* 0x008fea0003800000 */
[----:B------:R-:W-:Y:S01]  /*19800*/  BPT.TRAP 0x1 ;  /* 0x000000040000795c */ /* 0x000fe20000300000 */
.L_x_3160:
[----:B------:R-:W-:Y:S05]  /*19810*/  BSYNC B0 ;  /* 0x0000000000007941 */ /* 0x000fea0003800000 */
.L_x_3159:
        /* <DEDUP_REMOVED lines=9> */
.L_x_3138:
[----:B------:R-:W-:-:S13]  /*198b0*/  ISETP.GE.AND P0, PT, R0, UR42, PT ;  /* 0x0000002a00007c0c */ /* 0x000fda000bf06270 */
[----:B------:R-:W-:Y:S05]  /*198c0*/  @!P0 BRA `(.L_x_3162) ;  /* 0x0000007c00e08947 */ /* 0x000fea0003800000 */
.L_x_3195:
        /* <DEDUP_REMOVED lines=20> */
.L_x_3164:
[----:B------:R-:W-:Y:S05]  /*19a10*/  BSYNC B0 ;  /* 0x0000000000007941 */ /* 0x000fea0003800000 */
.L_x_3163:
        /* <DEDUP_REMOVED lines=9> */
.L_x_3166:
[----:B------:R-:W-:Y:S05]  /*19ab0*/  BSYNC B0 ;  /* 0x0000000000007941 */ /* 0x000fea0003800000 */
.L_x_3165:
[----:B------:R-:W-:Y:S04]  /*19ac0*/  BSSY B0, `(.L_x_3167) ;  /* 0x0000006000007945 */ /* 0x000fe80003800000 */
[----:B-1----:R-:W-:Y:S05]  /*19ad0*/  @P0 BRA `(.L_x_3168) ;  /* 0x0000000000100947 */ /* 0x002fea0003800000 */
[----:B-----5:R-:W-:Y:S01]  /*19ae0*/  IMAD R8, R8, 0x8, R3 ;  /* 0x0000000808087824 */ /* 0x020fe200078e0203 */
[----:B------:R-:W-:-:S04]  /*19af0*/  SHF.L.U32 R9, R9, 0x1f, RZ ;  /* 0x0000001f09097819 */ /* 0x000fc800000006ff */
[----:B------:R-:W1:Y:S02]  /*19b00*/  SYNCS.PHASECHK.TRANS64.TRYWAIT P0, [R8+URZ], R9 ;  /* 0x00000009080075a7 */ /* 0x000e64000800017f */
[----:B-1----:R-:W-:Y:S05]  /*19b10*/  @!P0 BRA `(.L_x_3169) ;  /* 0x0000015400e88947 */ /* 0x002fea0003800000 */
.L_x_3168:
[----:B------:R-:W-:Y:S05]  /*19b20*/  BSYNC B0 ;  /* 0x0000000000007941 */ /* 0x000fea0003800000 */
.L_x_3167:
        /* <DEDUP_REMOVED lines=57> */
.L_x_3171:
[----:B------:R-:W-:Y:S05]  /*19ec0*/  BSYNC B0 ;  /* 0x0000000000007941 */ /* 0x000fea0003800000 */
.L_x_3170:
        /* <DEDUP_REMOVED lines=8> */
.L_x_3173:
[----:B------:R-:W-:Y:S05]  /*19f50*/  BSYNC B0 ;  /* 0x0000000000007941 */ /* 0x000fea0003800000 */
.L_x_3172:
[----:B------:R-:W-:Y:S04]  /*19f60*/  BSSY B0, `(.L_x_3174) ;  /* 0x0000004000007945 */ /* 0x000fe80003800000 */
[----:B-1----:R-:W-:Y:S05]  /*19f70*/  @P0 BRA `(.L_x_3175) ;  /* 0x0000000000080947 */ /* 0x002fea0003800000 */
[----:B------:R-:W1:Y:S02]  /*19f80*/  SYNCS.PHASECHK.TRANS64.TRYWAIT P0, [R4+URZ], R5 ;  /* 0x00000005040075a7 */ /* 0x000e64000800017f */
[----:B-1----:R-:W-:Y:S05]  /*19f90*/  @!P0 BRA `(.L_x_3176) ;  /* 0x0000015000dc8947 */ /* 0x002fea0003800000 */
.L_x_3175:
[----:B------:R-:W-:Y:S05]  /*19fa0*/  BSYNC B0 ;  /* 0x0000000000007941 */ /* 0x000fea0003800000 */
.L_x_3174:
        /* <DEDUP_REMOVED lines=184> */
[----:B------:R-:W-:Y:S01]  /*1ab30*/  VIADD R58, R4, 0x800 ;  /* 0x00000800043a7836 */ /* 0x000fe20000000000 */
[----:B------:R-:W-:Y:S01]  /*1ab40*/  R2UR UR9, R21 ;  /* 0x00000000150972ca */ /* 0x000fe200000e0000 */
        /* <DEDUP_REMOVED lines=247> */
.L_x_3178:
[----:B------:R-:W-:Y:S05]  /*1bac0*/  BSYNC B0 ;  /* 0x0000000000007941 */ /* 0x000fea0003800000 */
.L_x_3177:
        /* <DEDUP_REMOVED lines=10> */
[----:B0-----:R-:W3:Y:S04]  /*1bb70*/  LDL.128 R8, [R1+0xe0] ;  /* 0x0000e00001087983 */ /* 0x001ee80000100c00 */
[----:B--2---:R-:W2:Y:S04]  /*1bb80*/  LD.E R57, desc[UR36][R4.64] ;  /* 0x0000002404397980 */ /* 0x004ea8000c101900 */
[----:B------:R-:W2:Y:S01]  /*1bb90*/  LDL.128 R4, [R1+0xd0] ;  /* 0x0000d00001047983 */ /* 0x000ea20000100c00 */
[----:B----4-:R-:W-:Y:S01]  /*1bba0*/  ISETP.NE.AND P0, PT, R12, 0x1, PT ;  /* 0x000000010c00780c */ /* 0x010fe20003f05270 */
[----:B------:R-:W-:Y:S01]  /*1bbb0*/  IMAD.SHL.U32 R69, R0, 0x40, RZ ;  /* 0x0000004000457824 */ /* 0x000fe200078e00ff */
[----:B---3--:R-:W-:Y:S01]  /*1bbc0*/  ISETP.GE.AND P1, PT, R9, 0x1, PT ;  /* 0x000000010900780c */ /* 0x008fe20003f26270 */
[----:B------:R-:W-:Y:S02]  /*1bbd0*/  BSSY B0, `(.L_x_3179) ;  /* 0x0000078000007945 */ /* 0x000fe40003800000 */
[----:B------:R-:W-:-:S02]  /*1bbe0*/  IMAD.IADD R68, R8, 0x1, -R69 ;  /* 0x0000000108447824 */ /* 0x000fc400078e0a45 */
[-C--:B--2---:R-:W-:Y:S01]  /*1bbf0*/  FMUL.FTZ R21, R28, R57.reuse ;  /* 0x000000391c157220 */ /* 0x084fe20000410000 */
[-C--:B------:R-:W-:Y:S01]  /*1bc00*/  FMUL.FTZ R28, R35, R57.reuse ;  /* 0x00000039231c7220 */ /* 0x080fe20000410000 */
[-C--:B------:R-:W-:Y:S01]  /*1bc10*/  FMUL.FTZ R35, R37, R57.reuse ;  /* 0x0000003925237220 */ /* 0x080fe20000410000 */
[----:B------:R-:W-:Y:S01]  /*1bc20*/  SHF.R.S32.HI R37, RZ, 0x1f, R58 ;  /* 0x0000001fff257819 */ /* 0x000fe2000001143a */
[-C--:B------:R-:W-:Y:S01]  /*1bc30*/  FMUL.FTZ R20, R25, R57.reuse ;  /* 0x0000003919147220 */ /* 0x080fe20000410000 */
[-C--:B------:R-:W-:Y:S02]  /*1bc40*/  FMUL.FTZ R25, R31, R57.reuse ;  /* 0x000000391f197220 */ /* 0x080fe40000410000 */
[----:B------:R-:W-:Y:S01]  /*1bc50*/  LEA.HI R31, R37, R58, RZ, 0x7 ;  /* 0x0000003a251f7211 */ /* 0x000fe200078f38ff */
[-C--:B------:R-:W-:Y:S01]  /*1bc60*/  FMUL.FTZ R62, R32, R57.reuse ;  /* 0x00000039203e7220 */ /* 0x080fe20000410000 */
[-C--:B------:R-:W-:Y:S02]  /*1bc70*/  FMUL.FTZ R32, R39, R57.reuse ;  /* 0x0000003927207220 */ /* 0x080fe40000410000 */
[----:B------:R-:W-:Y:S01]  /*1bc80*/  LOP3.LUT R39, R31, 0xffffff80, RZ, 0xc0, !PT ;  /* 0xffffff801f277812 */ /* 0x000fe200078ec0ff */
[-C--:B------:R-:W-:Y:S01]  /*1bc90*/  FMUL.FTZ R3, R26, R57.reuse ;  /* 0x000000391a037220 */ /* 0x080fe20000410000 */
[-C--:B------:R-:W-:Y:S01]  /*1bca0*/  FMUL.FTZ R44, R44, R57.reuse ;  /* 0x000000392c2c7220 */ /* 0x080fe20000410000 */
[----:B------:R-:W-:-:S02]  /*1bcb0*/  FMUL.FTZ R26, R34, R57 ;  /* 0x00000039221a7220 */ /* 0x000fc40000410000 */
[----:B------:R-:W-:Y:S02]  /*1bcc0*/  IMAD.IADD R39, R58, 0x1, -R39 ;  /* 0x000000013a277824 */ /* 0x000fe400078e0a27 */
[-C--:B------:R-:W-:Y:S01]  /*1bcd0*/  FMUL.FTZ R34, R36, R57.reuse ;  /* 0x0000003924227220 */ /* 0x080fe20000410000 */
[-C--:B------:R-:W-:Y:S01]  /*1bce0*/  FMUL.FTZ R36, R40, R57.reuse ;  /* 0x0000003928247220 */ /* 0x080fe20000410000 */
[----:B------:R0:W1:Y:S01]  /*1bcf0*/  MUFU.TANH R64, R44 ;  /* 0x0000002c00407308 */ /* 0x0000620000002400 */
[-C--:B------:R-:W-:Y:S01]  /*1bd00*/  FMUL.FTZ R45, R45, R57.reuse ;  /* 0x000000392d2d7220 */ /* 0x080fe20000410000 */
[----:B------:R-:W-:Y:S01]  /*1bd10*/  SHF.R.S32.HI R40, RZ, 0x1f, R39 ;  /* 0x0000001fff287819 */ /* 0x000fe20000011427 */
[-C--:B------:R-:W-:Y:S01]  /*1bd20*/  FMUL.FTZ R63, R33, R57.reuse ;  /* 0x00000039213f7220 */ /* 0x080fe20000410000 */
[-C--:B------:R-:W-:Y:S01]  /*1bd30*/  FMUL.FTZ R33, R38, R57.reuse ;  /* 0x0000003926217220 */ /* 0x080fe20000410000 */
[----:B------:R-:W-:Y:S01]  /*1bd40*/  FMUL.FTZ R38, R41, R57 ;  /* 0x0000003929267220 */ /* 0x000fe20000410000 */
[----:B------:R-:W-:-:S02]  /*1bd50*/  LEA.HI R41, R40, R39, RZ, 0x2 ;  /* 0x0000002728297211 */ /* 0x000fc400078f10ff */
[----:B0-----:R-:W-:Y:S01]  /*1bd60*/  LEA.HI R44, R37, R58, RZ, 0x2 ;  /* 0x0000003a252c7211 */ /* 0x001fe200078f10ff */
[----:B------:R0:W2:Y:S01]  /*1bd70*/  MUFU.TANH R66, R45 ;  /* 0x0000002d00427308 */ /* 0x0000a20000002400 */
[-C--:B------:R-:W-:Y:S01]  /*1bd80*/  FMUL.FTZ R14, R24, R57.reuse ;  /* 0x00000039180e7220 */ /* 0x080fe20000410000 */
[-C--:B------:R-:W-:Y:S01]  /*1bd90*/  FMUL.FTZ R24, R30, R57.reuse ;  /* 0x000000391e187220 */ /* 0x080fe20000410000 */
[----:B------:R-:W-:Y:S01]  /*1bda0*/  FMUL.FTZ R30, R42, R57 ;  /* 0x000000392a1e7220 */ /* 0x000fe20000410000 */
[--C-:B------:R-:W-:Y:S02]  /*1bdb0*/  SHF.R.S32.HI R37, RZ, 0x2, R41.reuse ;  /* 0x00000002ff257819 */ /* 0x100fe40000011429 */
[----:B------:R-:W-:Y:S02]  /*1bdc0*/  SHF.R.S32.HI R42, RZ, 0x1f, R41 ;  /* 0x0000001fff2a7819 */ /* 0x000fe40000011429 */
[----:B0-----:R-:W-:Y:S02]  /*1bdd0*/  LOP3.LUT R45, R44, 0xfffffffc, RZ, 0xc0, !PT ;  /* 0xfffffffc2c2d7812 */ /* 0x001fe400078ec0ff */
[----:B------:R-:W-:-:S03]  /*1bde0*/  LEA.HI R42, R42, R37, RZ, 0x3 ;  /* 0x000000252a2a7211 */ /* 0x000fc600078f18ff */
[----:B------:R-:W-:Y:S01]  /*1bdf0*/  IMAD.IADD R45, R58, 0x1, -R45 ;  /* 0x000000013a2d7824 */ /* 0x000fe200078e0a2d */
[----:B------:R-:W-:Y:S02]  /*1be00*/  LEA.HI R40, R40, R39, RZ, 0x5 ;  /* 0x0000002728287211 */ /* 0x000fe400078f28ff */
[----:B------:R-:W-:Y:S02]  /*1be10*/  LOP3.LUT R42, R42, 0xfffffff8, RZ, 0xc0, !PT ;  /* 0xfffffff82a2a7812 */ /* 0x000fe400078ec0ff */
[----:B------:R-:W-:Y:S02]  /*1be20*/  LEA.HI R44, R45, R45, RZ, 0x1 ;  /* 0x0000002d2d2c7211 */ /* 0x000fe400078f08ff */
[----:B------:R-:W-:Y:S02]  /*1be30*/  SHF.R.S32.HI R40, RZ, 0x5, R40 ;  /* 0x00000005ff287819 */ /* 0x000fe40000011428 */
[----:B------:R-:W-:Y:S01]  /*1be40*/  LOP3.LUT R44, R44, 0x1ffffffe, RZ, 0xc0, !PT ;  /* 0x1ffffffe2c2c7812 */ /* 0x000fe200078ec0ff */
[----:B------:R-:W-:-:S02]  /*1be50*/  IMAD.IADD R42, R37, 0x1, -R42 ;  /* 0x00000001252a7824 */ /* 0x000fc400078e0a2a */
[----:B------:R-:W-:Y:S02]  /*1be60*/  IMAD R59, R59, 0x4, R40 ;  /* 0x000000043b3b7824 */ /* 0x000fe400078e0228 */
[----:B------:R-:W-:Y:S02]  /*1be70*/  IMAD.IADD R44, R45, 0x1, -R44 ;  /* 0x000000012d2c7824 */ /* 0x000fe400078e0a2c */
[----:B------:R-:W-:-:S04]  /*1be80*/  IMAD.U32 R45, R59, 0x10, R42 ;  /* 0x000000103b2d7824 */ /* 0x000fc800078e002a */
[----:B------:R-:W-:-:S04]  /*1be90*/  IMAD R44, R44, 0x8, R45 ;  /* 0x000000082c2c7824 */ /* 0x000fc800078e022d */
[----:B------:R-:W-:Y:S01]  /*1bea0*/  @P0 IMAD.HI.U32 R13, R44, R13, RZ ;  /* 0x0000000d2c0d0227 */ /* 0x000fe200078e00ff */
[----:B------:R-:W-:-:S04]  /*1beb0*/  LOP3.LUT R40, R41, 0x7ffffffc, RZ, 0xc0, !PT ;  /* 0x7ffffffc29287812 */ /* 0x000fc800078ec0ff */
[----:B------:R-:W-:Y:S01]  /*1bec0*/  @P0 SHF.R.U32.HI R44, RZ, R60, R13 ;  /* 0x0000003cff2c0219 */ /* 0x000fe2000001160d */
[----:B------:R-:W-:-:S04]  /*1bed0*/  IMAD.IADD R40, R39, 0x1, -R40 ;  /* 0x0000000127287824 */ /* 0x000fc800078e0a28 */
[----:B------:R-:W0:Y:S01]  /*1bee0*/  SHFL.IDX PT, R41, R44, RZ, 0x1c1f ;  /* 0x001c1fff2c297589 */ /* 0x000e2200000e0000 */
[-C--:B------:R-:W-:Y:S01]  /*1bef0*/  FMUL.FTZ R15, R27, R57.reuse ;  /* 0x000000391b0f7220 */ /* 0x080fe20000410000 */
        /* <DEDUP_REMOVED lines=42> */
[----:B------:R-:W0:Y:S08]  /*1c1a0*/  MUFU.TANH R52, R52 ;  /* 0x0000003400347308 */ /* 0x000e300000002400 */
[----:B------:R0:W0:Y:S08]  /*1c1b0*/  MUFU.TANH R50, R53 ;  /* 0x0000003500327308 */ /* 0x0000300000002400 */
[----:B------:R-:W1:Y:S08]  /*1c1c0*/  MUFU.TANH R13, R13 ;  /* 0x0000000d000d7308 */ /* 0x000e700000002400 */
[----:B------:R-:W1:Y:S01]  /*1c1d0*/  MUFU.TANH R54, R54 ;  /* 0x0000003600367308 */ /* 0x000e620000002400 */
[----:B------:R-:W-:-:S02]  /*1c1e0*/  IMAD.IADD R58, R42, 0x1, R7 ;  /* 0x000000012a3a7824 */ /* 0x000fc400078e0207 */
[----:B------:R-:W-:Y:S02]  /*1c1f0*/  IMAD.IADD R60, R42, 0x1, R39 ;  /* 0x000000012a3c7824 */ /* 0x000fe400078e0227 */
[--C-:B0-----:R-:W-:Y:S02]  /*1c200*/  IMAD.IADD R6, R58, 0x1, R41.reuse ;  /* 0x000000013a067824 */ /* 0x101fe400078e0229 */
        /* <DEDUP_REMOVED lines=12> */
.L_x_3182:
[----:B------:R-:W-:-:S13]  /*1c2d0*/  ISETP.NE.AND P0, PT, R9, 0x1, PT ;  /* 0x000000010900780c */ /* 0x000fda0003f05270 */
[----:B------:R-:W-:-:S05]  /*1c2e0*/  @P0 IMAD.HI.U32 R42, R8, R10, RZ ;  /* 0x0000000a082a0227 */ /* 0x000fca00078e00ff */
[----:B------:R-:W-:-:S07]  /*1c2f0*/  @P0 SHF.R.U32.HI R8, RZ, R11, R42 ;  /* 0x0000000bff080219 */ /* 0x000fce000001162a */
.L_x_3183:
[----:B------:R-:W-:Y:S05]  /*1c300*/  BSYNC B1 ;  /* 0x0000000000017941 */ /* 0x000fea0003800000 */
.L_x_3181:
[----:B------:R-:W-:-:S04]  /*1c310*/  IMAD R39, R8, R9, -R69 ;  /* 0x0000000908277224 */ /* 0x000fc800078e0a45 */
[----:B------:R-:W-:-:S05]  /*1c320*/  IMAD R8, R40, -0x2, R39 ;  /* 0xfffffffe28087824 */ /* 0x000fca00078e0227 */
[----:B------:R-:W-:Y:S02]  /*1c330*/  VIMNMX R7, R7, R8, !PT ;  /* 0x0000000807077248 */ /* 0x000fe40007fe0100 */
[----:B------:R-:W-:-:S07]  /*1c340*/  VIADDMNMX R6, R8, R9, R6, PT ;  /* 0x0000000908067246 */ /* 0x000fce0003800106 */
.L_x_3180:
[----:B------:R-:W-:Y:S05]  /*1c350*/  BSYNC B0 ;  /* 0x0000000000007941 */ /* 0x000fea0003800000 */
.L_x_3179:
[C---:B------:R-:W-:Y:S01]  /*1c360*/  ISETP.GE.AND P1, PT, R68.reuse, 0x9, PT ;  /* 0x000000094400780c */ /* 0x040fe20003f26270 */
[----:B------:R-:W-:Y:S01]  /*1c370*/  BSSY B0, `(.L_x_3184) ;  /* 0x0000061000007945 */ /* 0x000fe20003800000 */
[----:B------:R-:W-:Y:S02]  /*1c380*/  ISETP.GE.AND P0, PT, R68, 0x2, PT ;  /* 0x000000024400780c */ /* 0x000fe40003f06270 */
[C---:B------:R-:W-:Y:S02]  /*1c390*/  ISETP.GT.AND P2, PT, R7.reuse, 0x8, !P1 ;  /* 0x000000080700780c */ /* 0x040fe40004f44270 */
[----:B------:R-:W-:Y:S02]  /*1c3a0*/  ISETP.GT.AND P3, PT, R7, 0x1, !P0 ;  /* 0x000000010700780c */ /* 0x000fe40004764270 */
[----:B------:R-:W-:Y:S02]  /*1c3b0*/  ISETP.LT.OR P2, PT, R6, 0x9, P2 ;  /* 0x000000090600780c */ /* 0x000fe40001741670 */
[----:B------:R-:W-:-:S02]  /*1c3c0*/  ISETP.GE.AND P4, PT, R68, 0x11, PT ;  /* 0x000000114400780c */ /* 0x000fc40003f86270 */
[----:B------:R-:W-:Y:S02]  /*1c3d0*/  FSEL R61, R21, -INF , !P2 ;  /* 0xff800000153d7808 */ /* 0x000fe40005000000 */
[----:B------:R-:W-:Y:S01]  /*1c3e0*/  ISETP.LT.OR P3, PT, R6, 0x2, P3 ;  /* 0x000000020600780c */ /* 0x000fe20001f61670 */
[----:B------:R-:W0:Y:S01]  /*1c3f0*/  SHFL.IDX PT, R21, R44, 0x1, 0x1c1f ;  /* 0x003c1f002c157f89 */ /* 0x000e2200000e0000 */
        /* <DEDUP_REMOVED lines=38> */
[----:B-1----:R-:W-:Y:S02]  /*1c660*/  FSEL R45, R64, -INF , !P2 ;  /* 0xff800000402d7808 */ /* 0x002fe40005000000 */
        /* <DEDUP_REMOVED lines=41> */
.L_x_3187:
[----:B------:R-:W-:-:S13]  /*1c900*/  ISETP.NE.AND P6, PT, R9, 0x1, PT ;  /* 0x000000010900780c */ /* 0x000fda0003fc5270 */
[----:B------:R-:W-:-:S05]  /*1c910*/  @P6 IMAD.HI.U32 R10, R4, R10, RZ ;  /* 0x0000000a040a6227 */ /* 0x000fca00078e00ff */
[----:B------:R-:W-:-:S07]  /*1c920*/  @P6 SHF.R.U32.HI R4, RZ, R11, R10 ;  /* 0x0000000bff046219 */ /* 0x000fce000001160a */
.L_x_3188:
[----:B------:R-:W-:Y:S05]  /*1c930*/  BSYNC B1 ;  /* 0x0000000000017941 */ /* 0x000fea0003800000 */
.L_x_3186:
[----:B------:R-:W-:-:S04]  /*1c940*/  IMAD R5, R4, R9, -R69 ;  /* 0x0000000904057224 */ /* 0x000fc800078e0a45 */
[----:B------:R-:W-:-:S05]  /*1c950*/  IMAD R40, R40, -0x2, R5 ;  /* 0xfffffffe28287824 */ /* 0x000fca00078e0205 */
[----:B------:R-:W-:Y:S02]  /*1c960*/  VIADDMNMX R6, R40, R9, R6, PT ;  /* 0x0000000928067246 */ /* 0x000fe40003800106 */
[----:B------:R-:W-:-:S07]  /*1c970*/  VIMNMX R7, R7, R40, !PT ;  /* 0x0000002807077248 */ /* 0x000fce0007fe0100 */
.L_x_3185:
[----:B------:R-:W-:Y:S05]  /*1c980*/  BSYNC B0 ;  /* 0x0000000000007941 */ /* 0x000fea0003800000 */
.L_x_3184:
[----:B------:R-:W2:Y:S01]  /*1c990*/  LDL.64 R10, [R1+0x1e0] ;  /* 0x0001e000010a7983 */ /* 0x000ea20000100a00 */
[C---:B------:R-:W-:Y:S02]  /*1c9a0*/  ISETP.GT.AND P0, PT, R7.reuse, 0x1, !P0 ;  /* 0x000000010700780c */ /* 0x040fe40004704270 */
[----:B------:R-:W-:Y:S02]  /*1c9b0*/  ISETP.GT.AND P1, PT, R7, 0x8, !P1 ;  /* 0x000000080700780c */ /* 0x000fe40004f24270 */
[C---:B------:R-:W-:Y:S02]  /*1c9c0*/  ISETP.LT.OR P0, PT, R6.reuse, 0x2, P0 ;  /* 0x000000020600780c */ /* 0x040fe40000701670 */
[----:B------:R-:W-:Y:S02]  /*1c9d0*/  ISETP.LT.OR P1, PT, R6, 0x9, P1 ;  /* 0x000000090600780c */ /* 0x000fe40000f21670 */
[----:B------:R-:W-:Y:S02]  /*1c9e0*/  FSEL R46, R15, -INF , !P0 ;  /* 0xff8000000f2e7808 */ /* 0x000fe40004000000 */
[----:B------:R-:W-:-:S02]  /*1c9f0*/  ISETP.NE.AND P0, PT, R20, RZ, PT ;  /* 0x000000ff1400720c */ /* 0x000fc40003f05270 */
[----:B------:R-:W-:Y:S02]  /*1ca00*/  FSEL R44, R24, -INF , !P1 ;  /* 0xff800000182c7808 */ /* 0x000fe40004800000 */
[----:B------:R-:W-:Y:S02]  /*1ca10*/  ISETP.GT.AND P0, PT, R7, 0x9, !P0 ;  /* 0x000000090700780c */ /* 0x000fe40004704270 */
[----:B------:R-:W-:Y:S02]  /*1ca20*/  ISETP.NE.AND P1, PT, R42, RZ, PT ;  /* 0x000000ff2a00720c */ /* 0x000fe40003f25270 */
[----:B------:R-:W-:Y:S02]  /*1ca30*/  ISETP.LT.OR P0, PT, R6, 0xa, P0 ;  /* 0x0000000a0600780c */ /* 0x000fe40000701670 */
[----:B------:R-:W-:Y:S02]  /*1ca40*/  ISETP.NE.AND P6, PT, R63, RZ, PT ;  /* 0x000000ff3f00720c */ /* 0x000fe40003fc5270 */
[----:B------:R-:W-:-:S02]  /*1ca50*/  FSEL R42, R25, -INF , !P0 ;  /* 0xff800000192a7808 */ /* 0x000fc40004000000 */
        /* <DEDUP_REMOVED lines=23> */
[----:B------:R-:W-:Y:S01]  /*1cbd0*/  FSEL R30, R30, -INF , !P0 ;  /* 0xff8000001e1e7808 */ /* 0x000fe20004000000 */
[----:B------:R-:W3:Y:S01]  /*1cbe0*/  LDL R14, [R1+0x200] ;  /* 0x00020000010e7983 */ /* 0x000ee20000100800 */
        /* <DEDUP_REMOVED lines=9> */
[C---:B------:R-:W-:Y:S02]  /*1cc80*/  ISETP.LT.OR P2, PT, R6.reuse, 0x2a, P2 ;  /* 0x0000002a0600780c */ /* 0x040fe40001741670 */
[----:B------:R-:W-:Y:S02]  /*1cc90*/  FSEL R50, R31, -INF , !P1 ;  /* 0xff8000001f327808 */ /* 0x000fe40004800000 */
[----:B------:R-:W-:-:S02]  /*1cca0*/  ISETP.LT.OR P3, PT, R6, 0x31, P3 ;  /* 0x000000310600780c */ /* 0x000fc40001f61670 */
[----:B------:R-:W-:Y:S02]  /*1ccb0*/  FSEL R43, R43, -INF , !P2 ;  /* 0xff8000002b2b7808 */ /* 0x000fe40005000000 */
[----:B------:R-:W-:Y:S02]  /*1ccc0*/  ISETP.GT.AND P5, PT, R7, 0x38, !P5 ;  /* 0x000000380700780c */ /* 0x000fe40006fa4270 */
[C---:B------:R-:W-:Y:S02]  /*1ccd0*/  ISETP.LT.OR P4, PT, R6.reuse, 0x32, P4 ;  /* 0x000000320600780c */ /* 0x040fe40002781670 */
[----:B------:R-:W-:Y:S02]  /*1cce0*/  FSEL R37, R37, -INF , !P3 ;  /* 0xff80000025257808 */ /* 0x000fe40005800000 */
[----:B------:R-:W-:Y:S02]  /*1ccf0*/  ISETP.GT.AND P6, PT, R7, 0x39, !P6 ;  /* 0x000000390700780c */ /* 0x000fe400077c4270 */
[----:B------:R-:W-:-:S02]  /*1cd00*/  ISETP.LT.OR P5, PT, R6, 0x39, P5 ;  /* 0x000000390600780c */ /* 0x000fc40002fa1670 */
[----:B------:R-:W-:Y:S02]  /*1cd10*/  FSEL R31, R12, -INF , !P4 ;  /* 0xff8000000c1f7808 */ /* 0x000fe40006000000 */
[----:B------:R-:W-:Y:S02]  /*1cd20*/  ISETP.LT.OR P6, PT, R6, 0x3a, P6 ;  /* 0x0000003a0600780c */ /* 0x000fe400037c1670 */
[----:B------:R-:W-:Y:S01]  /*1cd30*/  FSEL R29, R13, -INF , !P5 ;  /* 0xff8000000d1d7808 */ /* 0x000fe20006800000 */
[----:B------:R-:W4:Y:S01]  /*1cd40*/  LDL.64 R6, [R1+0x1f0] ;  /* 0x0001f00001067983 */ /* 0x000f220000100a00 */
[----:B------:R-:W-:Y:S02]  /*1cd50*/  FSEL R28, R54, -INF , !P6 ;  /* 0xff800000361c7808 */ /* 0x000fe40007000000 */
[----:B--2---:R-:W-:-:S04]  /*1cd60*/  FMNMX.FTZ R3, R67, R10, !PT ;  /* 0x0000000a43037209 */ /* 0x004fc80007810000 */
        /* <DEDUP_REMOVED lines=33> */
[----:B------:R-:W2:Y:S01]  /*1cf80*/  LDL R20, [R1+0x1e4] ;  /* 0x0001e40001147983 */ /* 0x000ea20000100800 */
[----:B0-----:R-:W-:-:S05]  /*1cf90*/  FMNMX.FTZ R3, R8, R3, !PT ;  /* 0x0000000308037209 */ /* 0x001fca0007810000 */
[----:B------:R-:W0:Y:S02]  /*1cfa0*/  SHFL.BFLY PT, R4, R3, 0x1, 0x1f ;  /* 0x0c201f0003047f89 */ /* 0x000e2400000e0000 */
[----:B0-----:R-:W-:Y:S02]  /*1cfb0*/  FMNMX.FTZ R12, R3, R4, !PT ;  /* 0x00000004030c7209 */ /* 0x001fe40007810000 */
[----:B------:R-:W5:Y:S04]  /*1cfc0*/  LDL.64 R4, [R1+0xb8] ;  /* 0x0000b80001047983 */ /* 0x000f680000100a00 */
[----:B------:R-:W-:Y:S04]  /*1cfd0*/  STL [R1+0x1e0], R12 ;  /* 0x0001e00c01007387 */ /* 0x000fe80000100800 */
[----:B------:R-:W3:Y:S04]  /*1cfe0*/  LDL R15, [R1+0x1e0] ;  /* 0x0001e000010f7983 */ /* 0x000ee80000100800 */
[----:B--2---:R-:W0:Y:S02]  /*1cff0*/  SHFL.BFLY PT, R13, R20, 0x2, 0x1f ;  /* 0x0c401f00140d7f89 */ /* 0x004e2400000e0000 */
[----:B0-----:R-:W-:-:S05]  /*1d000*/  FMNMX.FTZ R13, R13, R20, !PT ;  /* 0x000000140d0d7209 */ /* 0x001fca0007810000 */
[----:B------:R-:W0:Y:S01]  /*1d010*/  SHFL.BFLY PT, R8, R13, 0x1, 0x1f ;  /* 0x0c201f000d087f89 */ /* 0x000e2200000e0000 */
[----:B---3--:R-:W-:Y:S02]  /*1d020*/  FSETP.NEU.FTZ.AND P0, PT, R15, -INF , PT ;  /* 0xff8000000f00780b */ /* 0x008fe40003f1d000 */
[----:B0-----:R-:W-:Y:S02]  /*1d030*/  FMNMX.FTZ R8, R13, R8, !PT ;  /* 0x000000080d087209 */ /* 0x001fe40007810000 */
[----:B------:R-:W-:Y:S02]  /*1d040*/  FSEL R3, R15, RZ, P0 ;  /* 0x000000ff0f037208 */ /* 0x000fe40000000000 */
[----:B------:R-:W-:-:S03]  /*1d050*/  FSETP.NEU.FTZ.AND P0, PT, R8, -INF , PT ;  /* 0xff8000000800780b */ /* 0x000fc60003f1d000 */
[----:B------:R-:W-:Y:S01]  /*1d060*/  FADD.FTZ R3, R10, -R3 ;  /* 0x800000030a037221 */ /* 0x000fe20000010000 */
[----:B------:R-:W-:-:S05]  /*1d070*/  FSEL R10, R8, RZ, P0 ;  /* 0x000000ff080a7208 */ /* 0x000fca0000000000 */
        /* <DEDUP_REMOVED lines=9> */
[----:B-----5:R-:W2:Y:S01]  /*1d110*/  LD.E R9, desc[UR36][R4.64+0x4] ;  /* 0x0000042404097980 */ /* 0x020ea2000c101900 */
        /* <DEDUP_REMOVED lines=12> */
.L_x_3190:
[----:B------:R-:W-:Y:S05]  /*1d1e0*/  BSYNC B0 ;  /* 0x0000000000007941 */ /* 0x000fea0003800000 */
.L_x_3189:
        /* <DEDUP_REMOVED lines=9> */
.L_x_3192:
[----:B------:R-:W-:Y:S05]  /*1d280*/  BSYNC B0 ;  /* 0x0000000000007941 */ /* 0x000fea0003800000 */
.L_x_3191:
[----:B------:R-:W2:Y:S04]  /*1d290*/  LDL R63, [R1+0x200] ;  /* 0x00020000013f7983 */ /* 0x000ea80000100800 */
[----:B------:R-:W2:Y:S04]  /*1d2a0*/  LDL.64 R10, [R1+0x1e0] ;  /* 0x0001e000010a7983 */ /* 0x000ea80000100a00 */
[----:B------:R-:W3:Y:S04]  /*1d2b0*/  LDL.64 R8, [R1+0x1f0] ;  /* 0x0001f00001087983 */ /* 0x000ee80000100a00 */
[----:B------:R-:W4:Y:S04]  /*1d2c0*/  LDL.64 R24, [R1+0x400] ;  /* 0x0004000001187983 */ /* 0x000f280000100a00 */
[----:B------:R-:W3:Y:S04]  /*1d2d0*/  LDL.64 R26, [R1+0x408] ;  /* 0x00040800011a7983 */ /* 0x000ee80000100a00 */
        /* <DEDUP_REMOVED lines=12> */
[----:B0-----:R-:W3:Y:S04]  /*1d3a0*/  LDL.64 R6, [R1+0x238] ;  /* 0x0002380001067983 */ /* 0x001ee80000100a00 */
        /* <DEDUP_REMOVED lines=13> */
[----:B------:R-:W3:Y:S01]  /*1d480*/  LDL R144, [R1+0x1c8] ;  /* 0x0001c80001907983 */ /* 0x000ee20000100800 */
[C---:B--2---:R-:W-:Y:S01]  /*1d490*/  FMUL.FTZ R3, R10.reuse, R63 ;  /* 0x0000003f0a037220 */ /* 0x044fe20000410000 */
[----:B------:R-:W-:-:S04]  /*1d4a0*/  FSETP.NEU.FTZ.AND P0, PT, R10, -INF , PT ;  /* 0xff8000000a00780b */ /* 0x000fc80003f1d000 */
[----:B------:R-:W-:Y:S01]  /*1d4b0*/  FSEL R10, R3, RZ, P0 ;  /* 0x000000ff030a7208 */ /* 0x000fe20000000000 */
[C---:B------:R-:W-:Y:S01]  /*1d4c0*/  FMUL.FTZ R3, R11.reuse, R63 ;  /* 0x0000003f0b037220 */ /* 0x040fe20000410000 */
        /* <DEDUP_REMOVED lines=26> */
[-C--:B------:R-:W-:Y:S01]  /*1d670*/  FFMA.FTZ R193, R35, R63.reuse, -R10 ;  /* 0x0000003f23c17223 */ /* 0x080fe2000001080a */
        /* <DEDUP_REMOVED lines=8> */
[----:B------:R-:W-:Y:S01]  /*1d700*/  FFMA.FTZ R171, R29, R63, -R11 ;  /* 0x0000003f1dab7223 */ /* 0x000fe2000001080b */
[C---:B----4-:R-:W-:Y:S01]  /*1d710*/  FMUL.FTZ R25, R131.reuse, R25 ;  /* 0x0000001983197220 */ /* 0x050fe20000410000 */
[C---:B------:R-:W-:Y:S01]  /*1d720*/  FMUL.FTZ R24, R131.reuse, R24 ;  /* 0x0000001883187220 */ /* 0x040fe20000410000 */
[C---:B---3--:R-:W-:Y:S01]  /*1d730*/  FMUL.FTZ R27, R130.reuse, R27 ;  /* 0x0000001b821b7220 */ /* 0x048fe20000410000 */
[----:B------:R-:W-:Y:S01]  /*1d740*/  FMUL.FTZ R26, R130, R26 ;  /* 0x0000001a821a7220 */ /* 0x000fe20000410000 */
        /* <DEDUP_REMOVED lines=19> */
[C---:B------:R-:W-:Y:S01]  /*1d880*/  FMUL.FTZ R103, R131.reuse, R103 ;  /* 0x0000006783677220 */ /* 0x040fe20000410000 */
[C---:B------:R-:W-:Y:S01]  /*1d890*/  FMUL.FTZ R102, R131.reuse, R102 ;  /* 0x0000006683667220 */ /* 0x040fe20000410000 */
[C---:B------:R-:W-:Y:S01]  /*1d8a0*/  FMUL.FTZ R109, R131.reuse, R101 ;  /* 0x00000065836d7220 */ /* 0x040fe20000410000 */
[----:B------:R-:W-:Y:S01]  /*1d8b0*/  FMUL.FTZ R108, R131, R100 ;  /* 0x00000064836c7220 */ /* 0x000fe20000410000 */
[----:B------:R-:W-:Y:S01]  /*1d8c0*/  FMUL.FTZ R111, R130, R111 ;  /* 0x0000006f826f7220 */ /* 0x000fe20000410000 */
[----:B------:R-:W0:Y:S01]  /*1d8d0*/  MUFU.EX2 R162, R162 ;  /* 0x000000a200a27308 */ /* 0x000e220000000800 */
[----:B-1----:R-:W-:Y:S01]  /*1d8e0*/  FADD.FTZ R10, R161, R10 ;  /* 0x0000000aa10a7221 */ /* 0x002fe20000010000 */
[----:B--2---:R-:W-:Y:S01]  /*1d8f0*/  FADD.FTZ R8, R120, R3 ;  /* 0x0000000378087221 */ /* 0x004fe20000010000 */
[C---:B------:R-:W-:Y:S01]  /*1d900*/  FMUL.FTZ R110, R130.reuse, R110 ;  /* 0x0000006e826e7220 */ /* 0x040fe20000410000 */
[C---:B------:R-:W-:Y:S01]  /*1d910*/  FMUL.FTZ R113, R130.reuse, R105 ;  /* 0x0000006982717220 */ /* 0x040fe20000410000 */
[C---:B------:R-:W-:Y:S01]  /*1d920*/  FMUL.FTZ R112, R130.reuse, R104 ;  /* 0x0000006882707220 */ /* 0x040fe20000410000 */
[C---:B------:R-:W-:Y:S01]  /*1d930*/  FMUL.FTZ R7, R130.reuse, R7 ;  /* 0x0000000782077220 */ /* 0x040fe20000410000 */
[----:B------:R-:W-:Y:S01]  /*1d940*/  FMUL.FTZ R6, R130, R6 ;  /* 0x0000000682067220 */ /* 0x000fe20000410000 */
        /* <DEDUP_REMOVED lines=9> */
[----:B------:R-:W4:Y:S04]  /*1d9e0*/  LDL.64 R58, [R1+0x3c0] ;  /* 0x0003c000013a7983 */ /* 0x000f280000100a00 */
[----:B------:R-:W4:Y:S01]  /*1d9f0*/  LDL.64 R56, [R1+0x3d0] ;  /* 0x0003d00001387983 */ /* 0x000f220000100a00 */
[----:B------:R-:W1:Y:S01]  /*1da00*/  MUFU.EX2 R164, R164 ;  /* 0x000000a400a47308 */ /* 0x000e620000000800 */
[----:B0-----:R-:W-:Y:S01]  /*1da10*/  FADD.FTZ R8, R128, R9 ;  /* 0x0000000980087221 */ /* 0x001fe20000010000 */
[----:B------:R-:W-:Y:S01]  /*1da20*/  FADD.FTZ R3, R162, R3 ;  /* 0x00000003a2037221 */ /* 0x000fe20000010000 */
[----:B------:R-:W4:Y:S04]  /*1da30*/  LDL.64 R44, [R1+0x3e0] ;  /* 0x0003e000012c7983 */ /* 0x000f280000100a00 */
[----:B------:R-:W4:Y:S01]  /*1da40*/  LDL.64 R48, [R1+0x258] ;  /* 0x0002580001307983 */ /* 0x000f220000100a00 */
[----:B------:R-:W0:Y:S08]  /*1da50*/  MUFU.EX2 R167, R167 ;  /* 0x000000a700a77308 */ /* 0x000e300000000800 */
[----:B------:R-:W0:Y:S01]  /*1da60*/  MUFU.EX2 R166, R166 ;  /* 0x000000a600a67308 */ /* 0x000e220000000800 */
[----:B-1----:R-:W-:Y:S01]  /*1da70*/  FADD.FTZ R8, R165, R8 ;  /* 0x00000008a5087221 */ /* 0x002fe20000010000 */
[----:B------:R-:W-:Y:S01]  /*1da80*/  FADD.FTZ R3, R118, R3 ;  /* 0x0000000376037221 */ /* 0x000fe20000010000 */
[----:B------:R-:W4:Y:S04]  /*1da90*/  LDL.64 R52, [R1+0x3f0] ;  /* 0x0003f00001347983 */ /* 0x000f280000100a00 */
[----:B------:R-:W4:Y:S01]  /*1daa0*/  LDL.64 R46, [R1+0x268] ;  /* 0x00026800012e7983 */ /* 0x000f220000100a00 */
[----:B------:R-:W1:Y:S08]  /*1dab0*/  MUFU.EX2 R125, R125 ;  /* 0x0000007d007d7308 */ /* 0x000e700000000800 */
[----:B------:R-:W1:Y:S01]  /*1dac0*/  MUFU.EX2 R126, R126 ;  /* 0x0000007e007e7308 */ /* 0x000e620000000800 */
[----:B------:R-:W-:Y:S01]  /*1dad0*/  FADD.FTZ R8, R127, R8 ;  /* 0x000000087f087221 */ /* 0x000fe20000010000 */
[----:B------:R-:W-:Y:S01]  /*1dae0*/  FADD.FTZ R3, R164, R3 ;  /* 0x00000003a4037221 */ /* 0x000fe20000010000 */
[----:B------:R-:W4:Y:S04]  /*1daf0*/  LDL.64 R50, [R1+0x248] ;  /* 0x0002480001327983 */ /* 0x000f280000100a00 */
[----:B------:R-:W4:Y:S01]  /*1db00*/  LDL.64 R34, [R1+0x278] ;  /* 0x0002780001227983 */ /* 0x000f220000100a00 */
[----:B------:R-:W1:Y:S08]  /*1db10*/  MUFU.EX2 R173, R173 ;  /* 0x000000ad00ad7308 */ /* 0x000e700000000800 */
        /* <DEDUP_REMOVED lines=9> */
[----:B------:R-:W4:Y:S05]  /*1dbb0*/  LDL.64 R32, [R1+0x2d8] ;  /* 0x0002d80001207983 */ /* 0x000f2a0000100a00 */
[----:B------:R-:W1:Y:S01]  /*1dbc0*/  MUFU.EX2 R121, R121 ;  /* 0x0000007900797308 */ /* 0x000e620000000800 */
[----:B------:R-:W-:-:S07]  /*1dbd0*/  FFMA.FTZ R9, R31, R63, -R11 ;  /* 0x0000003f1f097223 */ /* 0x000fce000001080b */
        /* <DEDUP_REMOVED lines=14> */
[----:B------:R-:W4:Y:S04]  /*1dcc0*/  LDL.64 R62, [R1+0x3a0] ;  /* 0x0003a000013e7983 */ /* 0x000f280000100a00 */
[----:B------:R-:W4:Y:S01]  /*1dcd0*/  LDL.64 R30, [R1+0x2e8] ;  /* 0x0002e800011e7983 */ /* 0x000f220000100a00 */
[----:B------:R-:W-:Y:S03]  /*1dce0*/  MUFU.EX2 R168, R168 ;  /* 0x000000a800a87308 */ /* 0x000fe60000000800 */
[----:B------:R-:W4:Y:S04]  /*1dcf0*/  LDL.64 R92, [R1+0x348] ;  /* 0x00034800015c7983 */ /* 0x000f280000100a00 */
[----:B------:R-:W4:Y:S01]  /*1dd00*/  LDL.64 R100, [R1+0x388] ;  /* 0x0003880001647983 */ /* 0x000f220000100a00 */
[----:B------:R-:W1:Y:S01]  /*1dd10*/  MUFU.EX2 R9, R9 ;  /* 0x0000000900097308 */ /* 0x000e620000000800 */
[----:B------:R-:W-:Y:S01]  /*1dd20*/  FADD.FTZ R28, R175, R10 ;  /* 0x0000000aaf1c7221 */ /* 0x000fe20000010000 */
[----:B------:R-:W-:Y:S01]  /*1dd30*/  FADD.FTZ R10, R174, R3 ;  /* 0x00000003ae0a7221 */ /* 0x000fe20000010000 */
[----:B------:R-:W4:Y:S05]  /*1dd40*/  LDL.64 R104, [R1+0x3c8] ;  /* 0x0003c80001687983 */ /* 0x000f2a0000100a00 */
[----:B------:R-:W-:Y:S08]  /*1dd50*/  MUFU.EX2 R170, R170 ;  /* 0x000000aa00aa7308 */ /* 0x000ff00000000800 */
[----:B------:R-:W1:Y:S01]  /*1dd60*/  MUFU.EX2 R171, R171 ;  /* 0x000000ab00ab7308 */ /* 0x000e620000000800 */
[----:B0-----:R-:W-:Y:S01]  /*1dd70*/  FADD.FTZ R28, R169, R28 ;  /* 0x0000001ca91c7221 */ /* 0x001fe20000010000 */
[----:B------:R-:W-:-:S06]  /*1dd80*/  FADD.FTZ R3, R195, R10 ;  /* 0x0000000ac3037221 */ /* 0x000fcc0000010000 */
[----:B------:R-:W0:Y:S08]  /*1dd90*/  MUFU.EX2 R193, R193 ;  /* 0x000000c100c17308 */ /* 0x000e300000000800 */
[----:B------:R-:W0:Y:S01]  /*1dda0*/  MUFU.EX2 R8, R8 ;  /* 0x0000000800087308 */ /* 0x000e220000000800 */
[----:B-1----:R-:W-:Y:S01]  /*1ddb0*/  FADD.FTZ R28, R9, R28 ;  /* 0x0000001c091c7221 */ /* 0x002fe20000010000 */
[----:B------:R-:W-:-:S03]  /*1ddc0*/  FADD.FTZ R3, R168, R3 ;  /* 0x00000003a8037221 */ /* 0x000fc60000010000 */
[----:B------:R-:W-:Y:S01]  /*1ddd0*/  FADD.FTZ R11, R171, R28 ;  /* 0x0000001cab0b7221 */ /* 0x000fe20000010000 */
[----:B------:R-:W-:Y:S01]  /*1dde0*/  FADD.FTZ R10, R170, R3 ;  /* 0x00000003aa0a7221 */ /* 0x000fe20000010000 */
[----:B------:R-:W4:Y:S03]  /*1ddf0*/  LDL.64 R28, [R1+0x2f8] ;  /* 0x0002f800011c7983 */ /* 0x000f260000100a00 */
[----:B0-----:R-:W-:Y:S01]  /*1de00*/  FADD.FTZ R10, R193, R10 ;  /* 0x0000000ac10a7221 */ /* 0x001fe20000010000 */
[----:B------:R-:W-:-:S05]  /*1de10*/  FADD.FTZ R11, R8, R11 ;  /* 0x0000000b080b7221 */ /* 0x000fca0000010000 */
[----:B------:R0:W-:Y:S01]  /*1de20*/  STL.64 [R1+0x1f0], R10 ;  /* 0x0001f00a01007387 */ /* 0x0001e20000100a00 */
[----:B------:R-:W-:Y:S06]  /*1de30*/  BAR.SYNC.DEFER_BLOCKING 0xf, 0x100 ;  /* 0x03c4000000007b1d */ /* 0x000fec0000010000 */
[----:B0-----:R-:W4:Y:S04]  /*1de40*/  LDL.64 R10, [R1+0x350] ;  /* 0x00035000010a7983 */ /* 0x001f280000100a00 */
[----:B------:R-:W4:Y:S04]  /*1de50*/  LD.E.64 R88, desc[UR36][R4.64+0x8] ;  /* 0x0000082404587980 */ /* 0x000f28000c101b00 */
[----:B------:R-:W4:Y:S04]  /*1de60*/  LD.E.64 R4, desc[UR36][R4.64] ;  /* 0x0000002404047980 */ /* 0x000f28000c101b00 */
        /* <DEDUP_REMOVED lines=13> */
[----:B0-----:R-:W4:Y:S04]  /*1df40*/  LDL.64 R24, [R1+0x2c8] ;  /* 0x0002c80001187983 */ /* 0x001f280000100a00 */
[----:B-1----:R-:W4:Y:S04]  /*1df50*/  LDL.64 R26, [R1+0x308] ;  /* 0x00030800011a7983 */ /* 0x002f280000100a00 */
[----:B------:R-:W4:Y:S04]  /*1df60*/  LDL.64 R12, [R1+0x318] ;  /* 0x00031800010c7983 */ /* 0x000f280000100a00 */
[----:B------:R-:W4:Y:S04]  /*1df70*/  LDL.64 R20, [R1+0x328] ;  /* 0x0003280001147983 */ /* 0x000f280000100a00 */
[----:B------:R-:W4:Y:S04]  /*1df80*/  LDL.64 R14, [R1+0x338] ;  /* 0x00033800010e7983 */ /* 0x000f280000100a00 */
[----:B------:R-:W4:Y:S04]  /*1df90*/  LDL.64 R94, [R1+0x358] ;  /* 0x00035800015e7983 */ /* 0x000f280000100a00 */
[----:B------:R-:W4:Y:S04]  /*1dfa0*/  LDL.64 R96, [R1+0x368] ;  /* 0x0003680001607983 */ /* 0x000f280000100a00 */
[----:B------:R-:W4:Y:S04]  /*1dfb0*/  LDL.64 R98, [R1+0x378] ;  /* 0x0003780001627983 */ /* 0x000f280000100a00 */
[----:B--2---:R-:W2:Y:S04]  /*1dfc0*/  LDL.64 R102, [R1+0x398] ;  /* 0x0003980001667983 */ /* 0x004ea80000100a00 */
[----:B------:R-:W2:Y:S04]  /*1dfd0*/  LDL.64 R106, [R1+0x3a8] ;  /* 0x0003a800016a7983 */ /* 0x000ea80000100a00 */
[----:B------:R-:W2:Y:S04]  /*1dfe0*/  LDL.64 R108, [R1+0x3b8] ;  /* 0x0003b800016c7983 */ /* 0x000ea80000100a00 */
[----:B------:R-:W2:Y:S04]  /*1dff0*/  LDL.64 R110, [R1+0x3d8] ;  /* 0x0003d800016e7983 */ /* 0x000ea80000100a00 */
[----:B---3--:R-:W3:Y:S04]  /*1e000*/  LDL.64 R112, [R1+0x3e8] ;  /* 0x0003e80001707983 */ /* 0x008ee80000100a00 */
        /* <DEDUP_REMOVED lines=98> */
[----:B------:R1:W-:Y:S04]  /*1e630*/  STL.64 [R1+0x350], R10 ;  /* 0x0003500a01007387 */ /* 0x0003e80000100a00 */
        /* <DEDUP_REMOVED lines=208> */
[----:B---3--:R-:W-:Y:S01]  /*1f340*/  STL [R1+0x250], R14 ;  /* 0x0002500e01007387 */ /* 0x008fe20000100800 */
[----:B------:R-:W-:Y:S02]  /*1f350*/  F2FP.BF16.F32.PACK_AB R173, R123, R173 ;  /* 0x000000ad7bad723e */ /* 0x000fe400000010ff */
[----:B------:R-:W-:Y:S01]  /*1f360*/  F2FP.BF16.F32.PACK_AB R174, R174, R122 ;  /* 0x0000007aaeae723e */ /* 0x000fe200000010ff */
[----:B------:R-:W-:Y:S01]  /*1f370*/  STL [R1+0x254], R15 ;  /* 0x0002540f01007387 */ /* 0x000fe20000100800 */
[----:B------:R-:W-:-:S03]  /*1f380*/  F2FP.BF16.F32.PACK_AB R175, R175, R121 ;  /* 0x00000079afaf723e */ /* 0x000fc600000010ff */
        /* <DEDUP_REMOVED lines=110> */
[----:B0-----:R-:W4:Y:S04]  /*1fa70*/  LDL.128 R24, [R1+0x210] ;  /* 0x0002100001187983 */ /* 0x001f280000100c00 */
[----:B-1----:R-:W4:Y:S04]  /*1fa80*/  LDL.128 R28, [R1+0x220] ;  /* 0x00022000011c7983 */ /* 0x002f280000100c00 */
[----:B--2---:R-:W2:Y:S04]  /*1fa90*/  LDL.128 R32, [R1+0x230] ;  /* 0x0002300001207983 */ /* 0x004ea80000100c00 */
[----:B---3--:R-:W2:Y:S04]  /*1faa0*/  LDL.128 R36, [R1+0x240] ;  /* 0x0002400001247983 */ /* 0x008ea80000100c00 */
        /* <DEDUP_REMOVED lines=464> */
.L_x_3194:
[----:B------:R-:W-:Y:S05]  /*217b0*/  BSYNC B0 ;  /* 0x0000000000007941 */ /* 0x000fea0003800000 */
.L_x_3193:
[----:B------:R-:W2:Y:S04]  /*217c0*/  LDL.64 R6, [R1+0x48] ;  /* 0x0000480001067983 */ /* 0x000ea80000100a00 */
[----:B------:R-:W3:Y:S01]  /*217d0*/  LDL R4, [R1+0x34] ;  /* 0x0000340001047983 */ /* 0x000ee20000100800 */
[C---:B------:R-:W-:Y:S01]  /*217e0*/  ISETP.GT.AND P0, PT, R0.reuse, UR42, PT ;  /* 0x0000002a00007c0c */ /* 0x040fe2000bf04270 */
[----:B------:R-:W-:Y:S01]  /*217f0*/  VIADD R0, R0, 0xffffffff ;  /* 0xffffffff00007836 */ /* 0x000fe20000000000 */
[----:B--2---:R-:W-:-:S05]  /*21800*/  MOV R6, R6 ;  /* 0x0000000600067202 */ /* 0x004fca0000000f00 */
[----:B-----5:R-:W-:-:S05]  /*21810*/  IMAD R3, R3, 0x8, R6 ;  /* 0x0000000803037824 */ /* 0x020fca00078e0206 */
[----:B---3--:R-:W-:-:S04]  /*21820*/  PRMT R3, R4, 0x654, R3 ;  /* 0x0000065404037816 */ /* 0x008fc80000000003 */
[----:B------:R1:W-:Y:S01]  /*21830*/  SYNCS.ARRIVE.TRANS64.RED.A1T0 RZ, [R3+URZ], RZ ;  /* 0x000000ff03ff79a7 */ /* 0x0003e2000810043f */
[----:B------:R-:W-:Y:S05]  /*21840*/  @P0 BRA `(.L_x_3195) ;  /* 0xffffff8000200947 */ /* 0x000fea000383ffff */
.L_x_3162:
[----:B------:R-:W-:Y:S05]  /*21850*/  WARPSYNC.ALL ;  /* 0x0000000000007948 */ /* 0x000fea0003800000 */
[----:B------:R-:W2:Y:S04]  /*21860*/  LDL R5, [R1+0x1f0] ;  /* 0x0001f00001057983 */ /* 0x000ea80000100800 */
[----:B------:R-:W3:Y:S04]  /*21870*/  LDL R8, [R1+0x1f4] ;  /* 0x0001f40001087983 */ /* 0x000ee80000100800 */
[----:B------:R-:W4:Y:S01]  /*21880*/  LDL.64 R10, [R1+0xb8] ;  /* 0x0000b800010a7983 */ /* 0x000f220000100a00 */
[----:B------:R-:W-:Y:S08]  /*21890*/  BAR.ARV 0x8, 0x100 ;  /* 0x0204000000007b1d */ /* 0x000ff00000002000 */
[----:B------:R-:W-:Y:S06]  /*218a0*/  BAR.SYNC.DEFER_BLOCKING 0xf, 0x100 ;  /* 0x03c4000000007b1d */ /* 0x000fec0000010000 */
[----:B--2---:R-:W2:Y:S02]  /*218b0*/  SHFL.BFLY PT, R0, R5, 0x2, 0x1f ;  /* 0x0c401f0005007f89 */ /* 0x004ea400000e0000 */
[----:B--2---:R-:W-:-:S05]  /*218c0*/  FADD.FTZ R0, R5, R0 ;  /* 0x0000000005007221 */ /* 0x004fca0000010000 */
[----:B01----:R-:W0:Y:S02]  /*218d0*/  SHFL.BFLY PT, R3, R0, 0x1, 0x1f ;  /* 0x0c201f0000037f89 */ /* 0x003e2400000e0000 */
[----:B0-----:R-:W-:-:S05]  /*218e0*/  FADD.FTZ R4, R0, R3 ;  /* 0x0000000300047221 */ /* 0x001fca0000010000 */
        /* <DEDUP_REMOVED lines=15> */
[----:B------:R-:W-:Y:S02]  /*219e0*/  IMAD.MOV.U32 R8, RZ, RZ, -0x800000 ;  /* 0xff800000ff087424 */ /* 0x000fe400078e00ff */
[----:B0-----:R-:W-:Y:S01]  /*219f0*/  @P2 FMUL.FTZ R20, R9, 0.69314718246459960938 ;  /* 0x3f31721809142820 */ /* 0x001fe20000410000 */
[----:B-1----:R-:W-:Y:S01]  /*21a00*/  @P1 FMUL.FTZ R6, R6, 0.69314718246459960938 ;  /* 0x3f31721806061820 */ /* 0x002fe20000410000 */
[----:B------:R-:W-:Y:S01]  /*21a10*/  STL [R1+0x1f4], R12 ;  /* 0x0001f40c01007387 */ /* 0x000fe20000100800 */
[----:B---3--:R-:W-:-:S04]  /*21a20*/  @P2 FMUL.FTZ R7, R7, 0.69314718246459960938 ;  /* 0x3f31721807072820 */ /* 0x008fc80000410000 */
[----:B-----5:R-:W-:-:S05]  /*21a30*/  @P2 FFMA.FTZ R8, R7, R14, R20 ;  /* 0x0000000e07082223 */ /* 0x020fca0000010014 */
[----:B------:R0:W-:Y:S01]  /*21a40*/  STL [R1+0x1f4], R8 ;  /* 0x0001f40801007387 */ /* 0x0001e20000100800 */
[----:B--2---:R-:W-:-:S04]  /*21a50*/  @P1 FMUL.FTZ R5, R5, 0.69314718246459960938 ;  /* 0x3f31721805051820 */ /* 0x004fc80000410000 */
[----:B----4-:R-:W-:Y:S02]  /*21a60*/  @P1 FFMA.FTZ R0, R5, R4, R6 ;  /* 0x0000000405001223 */ /* 0x010fe40000010006 */
[----:B------:R-:W2:Y:S04]  /*21a70*/  LDL R4, [R1+0x1c8] ;  /* 0x0001c80001047983 */ /* 0x000ea80000100800 */
[----:B------:R1:W-:Y:S04]  /*21a80*/  STL [R1+0x1f0], R0 ;  /* 0x0001f00001007387 */ /* 0x0003e80000100800 */
[----:B------:R-:W3:Y:S02]  /*21a90*/  LD.E R3, desc[UR36][R10.64+0x4] ;  /* 0x000004240a037980 */ /* 0x000ee4000c101900 */
[----:B---3--:R-:W-:-:S13]  /*21aa0*/  ISETP.NE.AND P0, PT, R3, RZ, PT ;  /* 0x000000ff0300720c */ /* 0x008fda0003f05270 */
        /* <DEDUP_REMOVED lines=21> */
[----:B0-----:R-:W3:Y:S04]  /*21c00*/  LDL.64 R8, [R1+0x400] ;  /* 0x0004000001087983 */ /* 0x001ee80000100a00 */
[----:B------:R-:W4:Y:S04]  /*21c10*/  LDL.64 R6, [R1+0x408] ;  /* 0x0004080001067983 */ /* 0x000f280000100a00 */
        /* <DEDUP_REMOVED lines=62> */
[----:B------:R-:W-:Y:S01]  /*22000*/  ISETP.NE.AND P0, PT, R134, 0x2, PT ;  /* 0x000000028600780c */ /* 0x000fe20003f05270 */
[-C--:B---3--:R-:W-:Y:S01]  /*22010*/  FMUL.FTZ R9, R9, R3.reuse ;  /* 0x0000000309097220 */ /* 0x088fe20000410000 */
[-C--:B------:R-:W-:Y:S01]  /*22020*/  FMUL.FTZ R8, R8, R3.reuse ;  /* 0x0000000308087220 */ /* 0x080fe20000410000 */
[-C--:B----4-:R-:W-:Y:S01]  /*22030*/  FMUL.FTZ R7, R7, R0.reuse ;  /* 0x0000000007077220 */ /* 0x090fe20000410000 */
[-C--:B------:R-:W-:Y:S01]  /*22040*/  FMUL.FTZ R6, R6, R0.reuse ;  /* 0x0000000006067220 */ /* 0x080fe20000410000 */
[-C--:B-----5:R-:W-:Y:S01]  /*22050*/  FMUL.FTZ R5, R5, R3.reuse ;  /* 0x0000000305057220 */ /* 0x0a0fe20000410000 */
[-C--:B------:R-:W-:Y:S01]  /*22060*/  FMUL.FTZ R4, R4, R3.reuse ;  /* 0x0000000304047220 */ /* 0x080fe20000410000 */
[----:B------:R0:W-:Y:S04]  /*22070*/  STL.64 [R1+0x400], R8 ;  /* 0x0004000801007387 */ /* 0x0001e80000100a00 */
[----:B------:R1:W-:Y:S04]  /*22080*/  STL.64 [R1+0x408], R6 ;  /* 0x0004080601007387 */ /* 0x0003e80000100a00 */
[----:B------:R2:W-:Y:S04]  /*22090*/  STL.64 [R1+0x210], R4 ;  /* 0x0002100401007387 */ /* 0x0005e80000100a00 */
[----:B0-----:R-:W3:Y:S04]  /*220a0*/  LDL.64 R8, [R1+0x3f8] ;  /* 0x0003f80001087983 */ /* 0x001ee80000100a00 */
[----:B-1----:R-:W4:Y:S04]  /*220b0*/  LDL.64 R6, [R1+0x3c8] ;  /* 0x0003c80001067983 */ /* 0x002f280000100a00 */
[----:B--2---:R-:W2:Y:S04]  /*220c0*/  LDL.64 R4, [R1+0x3e8] ;  /* 0x0003e80001047983 */ /* 0x004ea80000100a00 */
[----:B------:R-:W5:Y:S01]  /*220d0*/  @!P0 LDL R133, [R1+0x1cc] ;  /* 0x0001cc0001858983 */ /* 0x000f620000100800 */
[-C--:B------:R-:W-:Y:S01]  /*220e0*/  FMUL.FTZ R15, R15, R0.reuse ;  /* 0x000000000f0f7220 */ /* 0x080fe20000410000 */
[-C--:B------:R-:W-:Y:S01]  /*220f0*/  FMUL.FTZ R14, R14, R0.reuse ;  /* 0x000000000e0e7220 */ /* 0x080fe20000410000 */
[-C--:B------:R-:W-:Y:S01]  /*22100*/  FMUL.FTZ R21, R21, R0.reuse ;  /* 0x0000000015157220 */ /* 0x080fe20000410000 */
[-C--:B------:R-:W-:Y:S01]  /*22110*/  FMUL.FTZ R20, R20, R0.reuse ;  /* 0x0000000014147220 */ /* 0x080fe20000410000 */
[-C--:B------:R-:W-:Y:S01]  /*22120*/  FMUL.FTZ R131, R131, R3.reuse ;  /* 0x0000000383837220 */ /* 0x080fe20000410000 */
[-C--:B------:R-:W-:Y:S01]  /*22130*/  FMUL.FTZ R130, R130, R3.reuse ;  /* 0x0000000382827220 */ /* 0x080fe20000410000 */
[----:B------:R0:W-:Y:S01]  /*22140*/  STL.64 [R1+0x368], R14 ;  /* 0x0003680e01007387 */ /* 0x0001e20000100a00 */
[-C--:B------:R-:W-:Y:S01]  /*22150*/  FMUL.FTZ R129, R129, R3.reuse ;  /* 0x0000000381817220 */ /* 0x080fe20000410000 */
[-C--:B------:R-:W-:Y:S01]  /*22160*/  FMUL.FTZ R128, R128, R3.reuse ;  /* 0x0000000380807220 */ /* 0x080fe20000410000 */
[-C--:B------:R-:W-:Y:S01]  /*22170*/  FMUL.FTZ R127, R127, R3.reuse ;  /* 0x000000037f7f7220 */ /* 0x080fe20000410000 */
[----:B------:R5:W-:Y:S01]  /*22180*/  STL.64 [R1+0x3a8], R20 ;  /* 0x0003a81401007387 */ /* 0x000be20000100a00 */
        /* <DEDUP_REMOVED lines=107> */
[----:B0-----:R-:W-:-:S02]  /*22840*/  VIADD R14, R135, 0x1 ;  /* 0x00000001870e7836 */ /* 0x001fc40000000000 */
[----:B------:R-:W-:Y:S01]  /*22850*/  VIADD R132, R132, 0x1 ;  /* 0x0000000184847836 */ /* 0x000fe20000000000 */
[----:B------:R1:W-:Y:S04]  /*22860*/  STL [R1+0x1c8], R134 ;  /* 0x0001c88601007387 */ /* 0x0003e80000100800 */
        /* <DEDUP_REMOVED lines=17> */
[-C--:B---3--:R-:W-:Y:S01]  /*22980*/  FMUL.FTZ R9, R9, R0.reuse ;  /* 0x0000000009097220 */ /* 0x088fe20000410000 */
[-C--:B------:R-:W-:Y:S01]  /*22990*/  FMUL.FTZ R8, R8, R0.reuse ;  /* 0x0000000008087220 */ /* 0x080fe20000410000 */
[-C--:B----4-:R-:W-:Y:S01]  /*229a0*/  FMUL.FTZ R7, R7, R0.reuse ;  /* 0x0000000007077220 */ /* 0x090fe20000410000 */
[-C--:B------:R-:W-:Y:S01]  /*229b0*/  FMUL.FTZ R6, R6, R0.reuse ;  /* 0x0000000006067220 */ /* 0x080fe20000410000 */
[-C--:B--2---:R-:W-:Y:S01]  /*229c0*/  FMUL.FTZ R5, R5, R0.reuse ;  /* 0x0000000005057220 */ /* 0x084fe20000410000 */
[----:B------:R-:W-:Y:S01]  /*229d0*/  FMUL.FTZ R4, R4, R0 ;  /* 0x0000000004047220 */ /* 0x000fe20000410000 */
[----:B-----5:R-:W-:Y:S01]  /*229e0*/  @!P0 LOP3.LUT R20, R133, 0x1, RZ, 0x3c, !PT ;  /* 0x0000000185148812 */ /* 0x020fe200078e3cff */
        /* <DEDUP_REMOVED lines=43> */
[----:B------:R1:W-:Y:S04]  /*22ca0*/  @!P0 STL [R1+0x1cc], R20 ;  /* 0x0001cc1401008387 */ /* 0x0003e80000100800 */
[----:B------:R1:W-:Y:S04]  /*22cb0*/  STL [R1+0x1d4], R132 ;  /* 0x0001d48401007387 */ /* 0x0003e80000100800 */
[----:B------:R1:W-:Y:S01]  /*22cc0*/  @!P0 STL [R1+0x1c8], RZ ;  /* 0x0001c8ff01008387 */ /* 0x0003e20000100800 */
[----:B------:R-:W-:Y:S01]  /*22cd0*/  IMAD.MOV.U32 R0, RZ, RZ, 0x1 ;  /* 0x00000001ff007424 */ /* 0x000fe200078e00ff */
[----:B------:R-:W-:Y:S06]  /*22ce0*/  BAR.ARV 0xe, 0x100 ;  /* 0x0384000000007b1d */ /* 0x000fec0000002000 */
.L_x_3078:
[----:B------:R-:W2:Y:S08]  /*22cf0*/  S2UR UR21, SR_CgaCtaId ;  /* 0x00000000001579c3 */ /* 0x000eb00000008800 */
[----:B------:R-:W-:Y:S01]  /*22d00*/  BAR.SYNC.DEFER_BLOCKING 0x5, 0x180 ;  /* 0x0146000000007b1d */ /* 0x000fe20000010000 */
[----:B------:R-:W-:Y:S01]  /*22d10*/  PRMT R0, R0, 0x9910, RZ ;  /* 0x0000991000007816 */ /* 0x000fe200000000ff */
[----:B------:R-:W-:-:S03]  /*22d20*/  USHF.R.U32.HI UR8, URZ, 0x10, UR61 ;  /* 0x000000103f087899 */ /* 0x000fc6000801163d */
[----:B------:R-:W-:Y:S01]  /*22d30*/  ISETP.NE.AND P0, PT, R0, RZ, PT ;  /* 0x000000ff0000720c */ /* 0x000fe20003f05270 */
[----:B------:R-:W-:Y:S01]  /*22d40*/  UMOV UR44, 0x400 ;  /* 0x00000400002c7882 */ /* 0x000fe20000000000 */
[----:B------:R-:W-:Y:S01]  /*22d50*/  BSSY B0, `(.L_x_3196) ;  /* 0x00004e9000007945 */ /* 0x000fe20003800000 */
[----:B--2---:R-:W-:-:S09]  /*22d60*/  ULEA UR44, UR21, UR44, 0x18 ;  /* 0x0000002c152c7291 */ /* 0x004fd2000f8ec03f */
[----:B01----:R-:W0:Y:S02]  /*22d70*/  LDS.128 R4, [UR44+0x388d0] ;  /* 0x0388d02cff047984 */ /* 0x003e240008000c00 */
[----:B0-----:R-:W-:Y:S02]  /*22d80*/  R2UR UR5, R5 ;  /* 0x00000000050572ca */ /* 0x001fe400000e0000 */
[----:B------:R-:W-:Y:S02]  /*22d90*/  R2UR UR7, R6 ;  /* 0x00000000060772ca */ /* 0x000fe400000e0000 */
[----:B------:R-:W-:Y:S01]  /*22da0*/  R2UR UR6, R7 ;  /* 0x00000000070672ca */ /* 0x000fe200000e0000 */
[----:B------:R-:W-:Y:S06]  /*22db0*/  BAR.ARV 0x4, 0x180 ;  /* 0x0106000000007b1d */ /* 0x000fec0000002000 */
[----:B------:R-:W-:Y:S08]  /*22dc0*/  @!P0 BRA `(.L_x_3197) ;  /* 0x0000003c00908947 */ /* 0x000ff00003800000 */
[----:B------:R-:W2:Y:S04]  /*22dd0*/  LDL.128 R12, [R1+0x210] ;  /* 0x00021000010c7983 */ /* 0x000ea80000100c00 */
[----:B------:R-:W3:Y:S04]  /*22de0*/  LDL.128 R4, [R1+0x230] ;  /* 0x0002300001047983 */ /* 0x000ee80000100c00 */
[----:B------:R-:W4:Y:S04]  /*22df0*/  LDL.128 R24, [R1+0x220] ;  /* 0x0002200001187983 */ /* 0x000f280000100c00 */
[----:B------:R-:W4:Y:S01]  /*22e00*/  LDL.128 R8, [R1+0x240] ;  /* 0x0002400001087983 */ /* 0x000f220000100c00 */
[C---:B------:R-:W-:Y:S01]  /*22e10*/  IADD3 R35, P1, R16.reuse, 0x20, RZ ;  /* 0x0000002010237810 */ /* 0x040fe20007f3e0ff */
[----:B------:R-:W-:Y:S01]  /*22e20*/  ULDC.64 UR10, c[0x0][0xd00] ;  /* 0x00034000000a7ab9 */ /* 0x000fe20000000a00 */
[C---:B------:R-:W-:Y:S01]  /*22e30*/  LOP3.LUT R37, R16.reuse, 0x380, RZ, 0xc0, !PT ;  /* 0x0000038010257812 */ /* 0x040fe200078ec0ff */
[----:B------:R-:W4:Y:S01]  /*22e40*/  LDL.128 R120, [R1+0x250] ;  /* 0x0002500001787983 */ /* 0x000f220000100c00 */
[----:B------:R-:W-:Y:S01]  /*22e50*/  LOP3.LUT R34, R35, 0x380, RZ, 0xc0, !PT ;  /* 0x0000038023227812 */ /* 0x000fe200078ec0ff */
[----:B------:R-:W-:Y:S01]  /*22e60*/  ULDC.64 UR18, c[0x0][0xd00] ;  /* 0x0003400000127ab9 */ /* 0x000fe20000000a00 */
[C---:B------:R-:W-:Y:S01]  /*22e70*/  IADD3 R33, P0, R16.reuse, 0x40, RZ ;  /* 0x0000004010217810 */ /* 0x040fe20007f1e0ff */
[----:B------:R-:W4:Y:S01]  /*22e80*/  LDL.128 R112, [R1+0x270] ;  /* 0x0002700001707983 */ /* 0x000f220000100c00 */
[----:B------:R-:W-:-:S02]  /*22e90*/  IADD3 R30, P4, R16, 0x60, RZ ;  /* 0x00000060101e7810 */ /* 0x000fc40007f9e0ff */
[----:B------:R-:W-:Y:S01]  /*22ea0*/  IADD3 R28, P3, R16, 0x2000, RZ ;  /* 0x00002000101c7810 */ /* 0x000fe20007f7e0ff */
[----:B------:R-:W4:Y:S01]  /*22eb0*/  LDL.128 R116, [R1+0x260] ;  /* 0x0002600001747983 */ /* 0x000f220000100c00 */
[----:B------:R-:W-:-:S03]  /*22ec0*/  SHF.R.U64 R37, R37, 0x3, RZ ;  /* 0x0000000325257819 */ /* 0x000fc600000012ff */
[----:B------:R-:W4:Y:S01]  /*22ed0*/  LDL.128 R104, [R1+0x290] ;  /* 0x0002900001687983 */ /* 0x000f220000100c00 */
[----:B------:R-:W-:-:S03]  /*22ee0*/  SHF.R.U64 R34, R34, 0x3, RZ ;  /* 0x0000000322227819 */ /* 0x000fc600000012ff */
[----:B------:R-:W4:Y:S01]  /*22ef0*/  LDL.128 R108, [R1+0x280] ;  /* 0x00028000016c7983 */ /* 0x000f220000100c00 */
[----:B------:R-:W-:-:S03]  /*22f00*/  LOP3.LUT R32, R33, 0x380, RZ, 0xc0, !PT ;  /* 0x0000038021207812 */ /* 0x000fc600078ec0ff */
[----:B------:R-:W4:Y:S01]  /*22f10*/  LDL.128 R96, [R1+0x2b0] ;  /* 0x0002b00001607983 */ /* 0x000f220000100c00 */
[----:B------:R-:W-:-:S03]  /*22f20*/  LOP3.LUT R0, R30, 0x380, RZ, 0xc0, !PT ;  /* 0x000003801e007812 */ /* 0x000fc600078ec0ff */
[----:B------:R-:W4:Y:S01]  /*22f30*/  LDL.128 R100, [R1+0x2a0] ;  /* 0x0002a00001647983 */ /* 0x000f220000100c00 */
[----:B------:R-:W-:Y:S01]  /*22f40*/  LOP3.LUT R36, R37, R16, RZ, 0x3c, !PT ;  /* 0x0000001025247212 */ /* 0x000fe200078e3cff */
[--C-:B------:R-:W-:Y:S01]  /*22f50*/  IMAD.MOV.U32 R37, RZ, RZ, R17.reuse ;  /* 0x000000ffff257224 */ /* 0x100fe200078e0011 */
[----:B------:R-:W-:Y:S01]  /*22f60*/  LOP3.LUT R3, R28, 0x380, RZ, 0xc0, !PT ;  /* 0x000003801c037812 */ /* 0x000fe200078ec0ff */
[----:B------:R-:W4:Y:S01]  /*22f70*/  LDL.128 R88, [R1+0x2d0] ;  /* 0x0002d00001587983 */ /* 0x000f220000100c00 */
[----:B------:R-:W-:Y:S01]  /*22f80*/  LOP3.LUT R34, R34, R35, RZ, 0x3c, !PT ;  /* 0x0000002322227212 */ /* 0x000fe200078e3cff */
[----:B------:R-:W-:Y:S01]  /*22f90*/  IMAD.X R35, RZ, RZ, R17, P1 ;  /* 0x000000ffff237224 */ /* 0x000fe200008e0611 */
[----:B------:R-:W-:Y:S01]  /*22fa0*/  SHF.R.U64 R32, R32, 0x3, RZ ;  /* 0x0000000320207819 */ /* 0x000fe200000012ff */
[----:B------:R-:W4:Y:S01]  /*22fb0*/  LDL.128 R92, [R1+0x2c0] ;  /* 0x0002c000015c7983 */ /* 0x000f220000100c00 */
[----:B------:R-:W-:-:S03]  /*22fc0*/  SHF.R.U64 R31, R0, 0x3, RZ ;  /* 0x00000003001f7819 */ /* 0x000fc600000012ff */
[----:B------:R-:W4:Y:S01]  /*22fd0*/  LDL.128 R80, [R1+0x2f0] ;  /* 0x0002f00001507983 */ /* 0x000f220000100c00 */
[----:B------:R-:W-:-:S03]  /*22fe0*/  SHF.R.U64 R3, R3, 0x3, RZ ;  /* 0x0000000303037819 */ /* 0x000fc600000012ff */
[----:B------:R-:W4:Y:S01]  /*22ff0*/  LDL.128 R84, [R1+0x2e0] ;  /* 0x0002e00001547983 */ /* 0x000f220000100c00 */
[----:B------:R-:W-:Y:S01]  /*23000*/  LOP3.LUT R32, R32, R33, RZ, 0x3c, !PT ;  /* 0x0000002120207212 */ /* 0x000fe200078e3cff */
[--C-:B------:R-:W-:Y:S01]  /*23010*/  IMAD.X R33, RZ, RZ, R17.reuse, P0 ;  /* 0x000000ffff217224 */ /* 0x100fe200000e0611 */
[----:B------:R-:W-:Y:S01]  /*23020*/  MOV R36, R36 ;  /* 0x0000002400247202 */ /* 0x000fe20000000f00 */
[----:B------:R-:W4:Y:S01]  /*23030*/  LDL.128 R72, [R1+0x310] ;  /* 0x0003100001487983 */ /* 0x000f220000100c00 */
[----:B------:R-:W-:Y:S01]  /*23040*/  MOV R34, R34 ;  /* 0x0000002200227202 */ /* 0x000fe20000000f00 */
[--C-:B------:R-:W-:Y:S01]  /*23050*/  IMAD.X R29, RZ, RZ, R17.reuse, P3 ;  /* 0x000000ffff1d7224 */ /* 0x100fe200018e0611 */
[----:B------:R-:W-:Y:S01]  /*23060*/  LOP3.LUT R30, R31, R30, RZ, 0x3c, !PT ;  /* 0x0000001e1f1e7212 */ /* 0x000fe200078e3cff */
[----:B------:R-:W-:Y:S01]  /*23070*/  IMAD.X R31, RZ, RZ, R17, P4 ;  /* 0x000000ffff1f7224 */ /* 0x000fe200020e0611 */
[----:B------:R-:W-:Y:S01]  /*23080*/  LOP3.LUT R28, R3, R28, RZ, 0x3c, !PT ;  /* 0x0000001c031c7212 */ /* 0x000fe200078e3cff */
[----:B------:R-:W4:Y:S01]  /*23090*/  LDL.128 R76, [R1+0x300] ;  /* 0x00030000014c7983 */ /* 0x000f220000100c00 */
[----:B------:R-:W-:-:S03]  /*230a0*/  MOV R0, R32 ;  /* 0x0000002000007202 */ /* 0x000fc60000000f00 */
[----:B------:R-:W4:Y:S04]  /*230b0*/  LDL.128 R64, [R1+0x330] ;  /* 0x0003300001407983 */ /* 0x000f280000100c00 */
[----:B------:R-:W4:Y:S04]  /*230c0*/  LDL.128 R68, [R1+0x320] ;  /* 0x0003200001447983 */ /* 0x000f280000100c00 */
[----:B------:R-:W4:Y:S01]  /*230d0*/  LDL.128 R56, [R1+0x350] ;  /* 0x0003500001387983 */ /* 0x000f220000100c00 */
[----:B------:R-:W-:-:S03]  /*230e0*/  MOV R3, R30 ;  /* 0x0000001e00037202 */ /* 0x000fc60000000f00 */
[----:B------:R-:W4:Y:S01]  /*230f0*/  LDL.128 R60, [R1+0x340] ;  /* 0x00034000013c7983 */ /* 0x000f220000100c00 */
[----:B------:R-:W-:-:S03]  /*23100*/  MOV R144, R28 ;  /* 0x0000001c00907202 */ /* 0x000fc60000000f00 */
[----:B------:R-:W4:Y:S04]  /*23110*/  LDL.128 R48, [R1+0x370] ;  /* 0x0003700001307983 */ /* 0x000f280000100c00 */
[----:B------:R-:W4:Y:S04]  /*23120*/  LDL.128 R52, [R1+0x360] ;  /* 0x0003600001347983 */ /* 0x000f280000100c00 */
[----:B------:R-:W4:Y:S04]  /*23130*/  LDL.128 R40, [R1+0x390] ;  /* 0x0003900001287983 */ /* 0x000f280000100c00 */
[----:B------:R-:W4:Y:S01]  /*23140*/  LDL.128 R44, [R1+0x380] ;  /* 0x00038000012c7983 */ /* 0x000f220000100c00 */
[----:B------:R-:W-:Y:S01]  /*23150*/  BAR.SYNC.DEFER_BLOCKING 0x1, 0x100 ;  /* 0x0044000000007b1d */ /* 0x000fe20000010000 */
[----:B------:R-:W-:-:S02]  /*23160*/  IADD3 R143, P6, R16, 0x2020, RZ ;  /* 0x00002020108f7810 */ /* 0x000fc40007fde0ff */
[C---:B------:R-:W-:Y:S02]  /*23170*/  IADD3 R139, P5, R16.reuse, 0x2040, RZ ;  /* 0x00002040108b7810 */ /* 0x040fe40007fbe0ff */
[----:B------:R-:W-:Y:S01]  /*23180*/  IADD3 R141, P2, R16, 0x2060, RZ ;  /* 0x00002060108d7810 */ /* 0x000fe20007f5e0ff */
[----:B------:R-:W-:Y:S01]  /*23190*/  ULDC UR4, c[0x0][0xb88] ;  /* 0x0002e20000047ab9 */ /* 0x000fe20000000800 */
[----:B------:R-:W-:Y:S01]  /*231a0*/  ULDC UR9, c[0x0][0xbd4] ;  /* 0x0002f50000097ab9 */ /* 0x000fe20000000800 */
[----:B------:R-:W4:Y:S01]  /*231b0*/  LDL.128 R28, [R1+0x3c0] ;  /* 0x0003c000011c7983 */ /* 0x000f220000100c00 */
[----:B--2---:R-:W-:Y:S02]  /*231c0*/  F2FP.BF16.F32.PACK_AB R12, R13, R12 ;  /* 0x0000000c0d0c723e */ /* 0x004fe400000010ff */
[----:B------:R-:W-:Y:S02]  /*231d0*/  F2FP.BF16.F32.PACK_AB R13, R15, R14 ;  /* 0x0000000e0f0d723e */ /* 0x000fe400000010ff */
[----:B---3--:R-:W-:-:S02]  /*231e0*/  F2FP.BF16.F32.PACK_AB R4, R5, R4 ;  /* 0x000000040504723e */ /* 0x008fc400000010ff */
[----:B------:R-:W-:Y:S02]  /*231f0*/  F2FP.BF16.F32.PACK_AB R5, R7, R6 ;  /* 0x000000060705723e */ /* 0x000fe400000010ff */
[----:B----4-:R-:W-:Y:S02]  /*23200*/  F2FP.BF16.F32.PACK_AB R14, R25, R24 ;  /* 0x00000018190e723e */ /* 0x010fe400000010ff */
[----:B------:R-:W-:Y:S02]  /*23210*/  F2FP.BF16.F32.PACK_AB R15, R27, R26 ;  /* 0x0000001a1b0f723e */ /* 0x000fe400000010ff */
[----:B------:R-:W-:Y:S01]  /*23220*/  F2FP.BF16.F32.PACK_AB R6, R9, R8 ;  /* 0x000000080906723e */ /* 0x000fe200000010ff */
[----:B------:R-:W2:Y:S01]  /*23230*/  LDL.128 R24, [R1+0x3d0] ;  /* 0x0003d00001187983 */ /* 0x000ea20000100c00 */
[----:B------:R-:W-:-:S03]  /*23240*/  F2FP.BF16.F32.PACK_AB R7, R11, R10 ;  /* 0x0000000a0b07723e */ /* 0x000fc600000010ff */
[----:B------:R0:W-:Y:S04]  /*23250*/  STSM.16.M88.4 [R36], R12 ;  /* 0x0000000c24007844 */ /* 0x0001e80000000200 */
[----:B------:R1:W-:Y:S04]  /*23260*/  STSM.16.M88.4 [R34], R4 ;  /* 0x0000000422007844 */ /* 0x0003e80000000200 */
[----:B------:R-:W3:Y:S04]  /*23270*/  LDL.128 R8, [R1+0x3f0] ;  /* 0x0003f00001087983 */ /* 0x000ee80000100c00 */
[----:B0-----:R-:W4:Y:S04]  /*23280*/  LDL.128 R36, [R1+0x3a0] ;  /* 0x0003a00001247983 */ /* 0x001f280000100c00 */
[----:B-1----:R-:W4:Y:S04]  /*23290*/  LDL.128 R32, [R1+0x3b0] ;  /* 0x0003b00001207983 */ /* 0x002f280000100c00 */
[----:B------:R-:W4:Y:S04]  /*232a0*/  LDL.128 R4, [R1+0x400] ;  /* 0x0004000001047983 */ /* 0x000f280000100c00 */
[----:B------:R-:W4:Y:S01]  /*232b0*/  LDL.128 R12, [R1+0x3e0] ;  /* 0x0003e000010c7983 */ /* 0x000f220000100c00 */
[----:B------:R-:W-:-:S02]  /*232c0*/  IADD3 R21, P1, R16, 0x4000, RZ ;  /* 0x0000400010157810 */ /* 0x000fc40007f3e0ff */
[----:B------:R-:W-:Y:S02]  /*232d0*/  LOP3.LUT R142, R143, 0x380, RZ, 0xc0, !PT ;  /* 0x000003808f8e7812 */ /* 0x000fe400078ec0ff */
[----:B------:R-:W-:Y:S02]  /*232e0*/  LOP3.LUT R138, R139, 0x380, RZ, 0xc0, !PT ;  /* 0x000003808b8a7812 */ /* 0x000fe400078ec0ff */
[----:B------:R-:W-:Y:S02]  /*232f0*/  LOP3.LUT R140, R141, 0x380, RZ, 0xc0, !PT ;  /* 0x000003808d8c7812 */ /* 0x000fe400078ec0ff */
[----:B------:R-:W-:Y:S02]  /*23300*/  LOP3.LUT R20, R21, 0x380, RZ, 0xc0, !PT ;  /* 0x0000038015147812 */ /* 0x000fe400078ec0ff */
[----:B------:R-:W-:Y:S02]  /*23310*/  SHF.R.U64 R142, R142, 0x3, RZ ;  /* 0x000000038e8e7819 */ /* 0x000fe400000012ff */
[----:B------:R-:W-:-:S02]  /*23320*/  SHF.R.U64 R138, R138, 0x3, RZ ;  /* 0x000000038a8a7819 */ /* 0x000fc400000012ff */
[----:B------:R-:W-:Y:S02]  /*23330*/  SHF.R.U64 R140, R140, 0x3, RZ ;  /* 0x000000038c8c7819 */ /* 0x000fe400000012ff */
[----:B------:R-:W-:Y:S02]  /*23340*/  SHF.R.U64 R20, R20, 0x3, RZ ;  /* 0x0000000314147819 */ /* 0x000fe400000012ff */
[----:B------:R-:W-:Y:S02]  /*23350*/  IADD3 R125, P0, R16, 0x4020, RZ ;  /* 0x00004020107d7810 */ /* 0x000fe40007f1e0ff */
[----:B------:R-:W-:Y:S01]  /*23360*/  LOP3.LUT R142, R142, R143, RZ, 0x3c, !PT ;  /* 0x0000008f8e8e7212 */ /* 0x000fe200078e3cff */
[--C-:B------:R-:W-:Y:S01]  /*23370*/  IMAD.X R143, RZ, RZ, R17.reuse, P6 ;  /* 0x000000ffff8f7224 */ /* 0x100fe200030e0611 */
[----:B------:R-:W-:Y:S02]  /*23380*/  IADD3 R127, P4, R16, 0x4040, RZ ;  /* 0x00004040107f7810 */ /* 0x000fe40007f9e0ff */
[----:B------:R-:W-:Y:S01]  /*23390*/  LOP3.LUT R138, R138, R139, RZ, 0x3c, !PT ;  /* 0x0000008b8a8a7212 */ /* 0x000fe200078e3cff */
[----:B------:R-:W-:Y:S01]  /*233a0*/  IMAD.X R139, RZ, RZ, R17, P5 ;  /* 0x000000ffff8b7224 */ /* 0x000fe200028e0611 */
[----:B------:R-:W-:-:S02]  /*233b0*/  IADD3 R129, P3, R16, 0x4060, RZ ;  /* 0x0000406010817810 */ /* 0x000fc40007f7e0ff */
[----:B------:R-:W-:Y:S01]  /*233c0*/  LOP3.LUT R140, R140, R141, RZ, 0x3c, !PT ;  /* 0x0000008d8c8c7212 */ /* 0x000fe200078e3cff */
[--C-:B------:R-:W-:Y:S01]  /*233d0*/  IMAD.X R141, RZ, RZ, R17.reuse, P2 ;  /* 0x000000ffff8d7224 */ /* 0x100fe200010e0611 */
[----:B------:R-:W-:Y:S02]  /*233e0*/  IADD3 R131, P6, R16, 0x6000, RZ ;  /* 0x0000600010837810 */ /* 0x000fe40007fde0ff */
[----:B------:R-:W-:Y:S01]  /*233f0*/  LOP3.LUT R20, R20, R21, RZ, 0x3c, !PT ;  /* 0x0000001514147212 */ /* 0x000fe200078e3cff */
[----:B------:R-:W-:Y:S01]  /*23400*/  IMAD.X R21, RZ, RZ, R17, P1 ;  /* 0x000000ffff157224 */ /* 0x000fe200008e0611 */
[----:B------:R-:W-:Y:S02]  /*23410*/  LOP3.LUT R124, R125, 0x380, RZ, 0xc0, !PT ;  /* 0x000003807d7c7812 */ /* 0x000fe400078ec0ff */
[----:B------:R-:W-:Y:S02]  /*23420*/  IADD3 R133, P5, R16, 0x6020, RZ ;  /* 0x0000602010857810 */ /* 0x000fe40007fbe0ff */
[----:B------:R-:W-:-:S02]  /*23430*/  LOP3.LUT R126, R127, 0x380, RZ, 0xc0, !PT ;  /* 0x000003807f7e7812 */ /* 0x000fc400078ec0ff */
[C---:B------:R-:W-:Y:S02]  /*23440*/  IADD3 R135, P2, R16.reuse, 0x6040, RZ ;  /* 0x0000604010877810 */ /* 0x040fe40007f5e0ff */
[----:B------:R-:W-:Y:S02]  /*23450*/  LOP3.LUT R128, R129, 0x380, RZ, 0xc0, !PT ;  /* 0x0000038081807812 */ /* 0x000fe400078ec0ff */
[----:B------:R-:W-:Y:S02]  /*23460*/  IADD3 R137, P1, R16, 0x6060, RZ ;  /* 0x0000606010897810 */ /* 0x000fe40007f3e0ff */
[----:B------:R-:W-:Y:S02]  /*23470*/  LOP3.LUT R130, R131, 0x380, RZ, 0xc0, !PT ;  /* 0x0000038083827812 */ /* 0x000fe400078ec0ff */
[----:B------:R-:W-:Y:S02]  /*23480*/  SHF.R.U64 R124, R124, 0x3, RZ ;  /* 0x000000037c7c7819 */ /* 0x000fe400000012ff */
[----:B------:R-:W-:-:S02]  /*23490*/  LOP3.LUT R132, R133, 0x380, RZ, 0xc0, !PT ;  /* 0x0000038085847812 */ /* 0x000fc400078ec0ff */
[----:B------:R-:W-:Y:S02]  /*234a0*/  SHF.R.U64 R126, R126, 0x3, RZ ;  /* 0x000000037e7e7819 */ /* 0x000fe400000012ff */
[----:B------:R-:W-:Y:S02]  /*234b0*/  LOP3.LUT R134, R135, 0x380, RZ, 0xc0, !PT ;  /* 0x0000038087867812 */ /* 0x000fe400078ec0ff */
[----:B------:R-:W-:Y:S02]  /*234c0*/  F2FP.BF16.F32.PACK_AB R120, R121, R120 ;  /* 0x000000787978723e */ /* 0x000fe400000010ff */
[----:B------:R-:W-:Y:S02]  /*234d0*/  SHF.R.U64 R128, R128, 0x3, RZ ;  /* 0x0000000380807819 */ /* 0x000fe400000012ff */
[----:B------:R-:W-:Y:S02]  /*234e0*/  LOP3.LUT R136, R137, 0x380, RZ, 0xc0, !PT ;  /* 0x0000038089887812 */ /* 0x000fe400078ec0ff */
[----:B------:R-:W-:-:S02]  /*234f0*/  F2FP.BF16.F32.PACK_AB R121, R123, R122 ;  /* 0x0000007a7b79723e */ /* 0x000fc400000010ff */
[----:B------:R-:W-:Y:S02]  /*23500*/  F2FP.BF16.F32.PACK_AB R112, R113, R112 ;  /* 0x000000707170723e */ /* 0x000fe400000010ff */
[----:B------:R-:W-:Y:S02]  /*23510*/  SHF.R.U64 R130, R130, 0x3, RZ ;  /* 0x0000000382827819 */ /* 0x000fe400000012ff */
[----:B------:R-:W-:Y:S02]  /*23520*/  F2FP.BF16.F32.PACK_AB R122, R117, R116 ;  /* 0x00000074757a723e */ /* 0x000fe400000010ff */
[----:B------:R-:W-:Y:S02]  /*23530*/  F2FP.BF16.F32.PACK_AB R123, R119, R118 ;  /* 0x00000076777b723e */ /* 0x000fe400000010ff */
[----:B------:R-:W-:Y:S02]  /*23540*/  F2FP.BF16.F32.PACK_AB R113, R115, R114 ;  /* 0x000000727371723e */ /* 0x000fe400000010ff */
[----:B------:R-:W-:-:S02]  /*23550*/  F2FP.BF16.F32.PACK_AB R104, R105, R104 ;  /* 0x000000686968723e */ /* 0x000fc400000010ff */
[----:B------:R-:W-:Y:S01]  /*23560*/  LOP3.LUT R124, R124, R125, RZ, 0x3c, !PT ;  /* 0x0000007d7c7c7212 */ /* 0x000fe200078e3cff */
[----:B------:R-:W-:Y:S01]  /*23570*/  IMAD.X R125, RZ, RZ, R17, P0 ;  /* 0x000000ffff7d7224 */ /* 0x000fe200000e0611 */
        /* <DEDUP_REMOVED lines=15> */
[----:B------:R-:W-:Y:S02]  /*23670*/  MOV R142, R142 ;  /* 0x0000008e008e7202 */ /* 0x000fe40000000f00 */
[----:B------:R-:W-:Y:S02]  /*23680*/  F2FP.BF16.F32.PACK_AB R98, R93, R92 ;  /* 0x0000005c5d62723e */ /* 0x000fe400000010ff */
[----:B------:R-:W-:Y:S02]  /*23690*/  F2FP.BF16.F32.PACK_AB R99, R95, R94 ;  /* 0x0000005e5f63723e */ /* 0x000fe400000010ff */
[----:B------:R-:W-:-:S02]  /*236a0*/  F2FP.BF16.F32.PACK_AB R89, R91, R90 ;  /* 0x0000005a5b59723e */ /* 0x000fc400000010ff */
[----:B------:R-:W-:Y:S01]  /*236b0*/  F2FP.BF16.F32.PACK_AB R80, R81, R80 ;  /* 0x000000505150723e */ /* 0x000fe200000010ff */
[----:B------:R0:W-:Y:S01]  /*236c0*/  STSM.16.M88.4 [R0], R120 ;  /* 0x0000007800007844 */ /* 0x0001e20000000200 */
[----:B------:R-:W-:Y:S01]  /*236d0*/  LOP3.LUT R130, R130, R131, RZ, 0x3c, !PT ;  /* 0x0000008382827212 */ /* 0x000fe200078e3cff */
[----:B------:R-:W-:Y:S01]  /*236e0*/  IMAD.X R131, RZ, RZ, R17, P6 ;  /* 0x000000ffff837224 */ /* 0x000fe200030e0611 */
        /* <DEDUP_REMOVED lines=8> */
[----:B------:R-:W-:Y:S01]  /*23770*/  MOV R140, R140 ;  /* 0x0000008c008c7202 */ /* 0x000fe20000000f00 */
[----:B------:R-:W-:Y:S01]  /*23780*/  UIMAD.WIDE UR10, UR60, 0x4, UR10 ;  /* 0x000000043c0a78a5 */ /* 0x000fe2000f8e020a */
        /* <DEDUP_REMOVED lines=21> */
[----:B------:R-:W-:Y:S02]  /*238e0*/  MOV R126, R126 ;  /* 0x0000007e007e7202 */ /* 0x000fe40000000f00 */
[----:B------:R-:W-:Y:S02]  /*238f0*/  F2FP.BF16.F32.PACK_AB R58, R53, R52 ;  /* 0x00000034353a723e */ /* 0x000fe400000010ff */
[----:B------:R-:W-:Y:S02]  /*23900*/  F2FP.BF16.F32.PACK_AB R59, R55, R54 ;  /* 0x00000036373b723e */ /* 0x000fe400000010ff */
[----:B------:R-:W-:Y:S02]  /*23910*/  F2FP.BF16.F32.PACK_AB R49, R51, R50 ;  /* 0x000000323331723e */ /* 0x000fe400000010ff */
[----:B------:R-:W-:Y:S01]  /*23920*/  F2FP.BF16.F32.PACK_AB R40, R41, R40 ;  /* 0x000000282928723e */ /* 0x000fe200000010ff */
[----:B------:R1:W-:Y:S01]  /*23930*/  STSM.16.M88.4 [R140], R80 ;  /* 0x000000508c007844 */ /* 0x0003e20000000200 */
[----:B------:R-:W-:-:S02]  /*23940*/  MOV R128, R128 ;  /* 0x0000008000807202 */ /* 0x000fc40000000f00 */
[----:B------:R-:W-:Y:S02]  /*23950*/  F2FP.BF16.F32.PACK_AB R50, R45, R44 ;  /* 0x0000002c2d32723e */ /* 0x000fe400000010ff */
[----:B------:R-:W-:Y:S02]  /*23960*/  F2FP.BF16.F32.PACK_AB R51, R47, R46 ;  /* 0x0000002e2f33723e */ /* 0x000fe400000010ff */
[----:B------:R-:W-:Y:S01]  /*23970*/  F2FP.BF16.F32.PACK_AB R41, R43, R42 ;  /* 0x0000002a2b29723e */ /* 0x000fe200000010ff */
[----:B------:R1:W-:Y:S01]  /*23980*/  STSM.16.M88.4 [R20], R72 ;  /* 0x0000004814007844 */ /* 0x0003e20000000200 */
[----:B------:R-:W-:Y:S02]  /*23990*/  MOV R130, R130 ;  /* 0x0000008200827202 */ /* 0x000fe40000000f00 */
[----:B------:R-:W-:Y:S01]  /*239a0*/  MOV R132, R132 ;  /* 0x0000008400847202 */ /* 0x000fe20000000f00 */
[----:B------:R1:W-:Y:S01]  /*239b0*/  STSM.16.M88.4 [R124], R64 ;  /* 0x000000407c007844 */ /* 0x0003e20000000200 */
[----:B------:R-:W-:-:S02]  /*239c0*/  MOV R134, R134 ;  /* 0x0000008600867202 */ /* 0x000fc40000000f00 */
[----:B------:R-:W-:Y:S01]  /*239d0*/  MOV R136, R136 ;  /* 0x0000008800887202 */ /* 0x000fe20000000f00 */
[----:B------:R1:W-:Y:S04]  /*239e0*/  STSM.16.M88.4 [R126], R56 ;  /* 0x000000387e007844 */ /* 0x0003e80000000200 */
[----:B------:R1:W-:Y:S01]  /*239f0*/  STSM.16.M88.4 [R128], R48 ;  /* 0x0000003080007844 */ /* 0x0003e20000000200 */
[----:B------:R-:W-:-:S04]  /*23a00*/  ISETP.NE.U32.AND P0, PT, RZ, UR18, PT ;  /* 0x00000012ff007c0c */ /* 0x000fc8000bf05070 */
[----:B------:R-:W-:Y:S01]  /*23a10*/  ISETP.NE.AND.EX P0, PT, RZ, UR19, PT, P0 ;  /* 0x00000013ff007c0c */ /* 0x000fe2000bf05300 */
[----:B------:R-:W-:Y:S01]  /*23a20*/  IMAD.U32 R76, RZ, RZ, UR4 ;  /* 0x00000004ff4c7e24 */ /* 0x000fe2000f8e00ff */
[----:B--2---:R-:W-:Y:S02]  /*23a30*/  F2FP.BF16.F32.PACK_AB R24, R25, R24 ;  /* 0x000000181918723e */ /* 0x004fe400000010ff */
[----:B------:R-:W-:Y:S02]  /*23a40*/  F2FP.BF16.F32.PACK_AB R25, R27, R26 ;  /* 0x0000001a1b19723e */ /* 0x000fe400000010ff */
[----:B---3--:R-:W-:Y:S02]  /*23a50*/  F2FP.BF16.F32.PACK_AB R8, R9, R8 ;  /* 0x000000080908723e */ /* 0x008fe400000010ff */
[----:B------:R-:W-:Y:S02]  /*23a60*/  F2FP.BF16.F32.PACK_AB R9, R11, R10 ;  /* 0x0000000a0b09723e */ /* 0x000fe400000010ff */
[----:B----4-:R-:W-:-:S02]  /*23a70*/  F2FP.BF16.F32.PACK_AB R42, R37, R36 ;  /* 0x00000024252a723e */ /* 0x010fc400000010ff */
[----:B------:R-:W-:Y:S02]  /*23a80*/  F2FP.BF16.F32.PACK_AB R43, R39, R38 ;  /* 0x00000026272b723e */ /* 0x000fe400000010ff */
[----:B------:R-:W-:Y:S02]  /*23a90*/  F2FP.BF16.F32.PACK_AB R32, R33, R32 ;  /* 0x000000202120723e */ /* 0x000fe400000010ff */
[----:B------:R-:W-:Y:S02]  /*23aa0*/  F2FP.BF16.F32.PACK_AB R33, R35, R34 ;  /* 0x000000222321723e */ /* 0x000fe400000010ff */
[----:B------:R-:W-:Y:S02]  /*23ab0*/  F2FP.BF16.F32.PACK_AB R34, R29, R28 ;  /* 0x0000001c1d22723e */ /* 0x000fe400000010ff */
[----:B------:R-:W-:Y:S02]  /*23ac0*/  F2FP.BF16.F32.PACK_AB R35, R31, R30 ;  /* 0x0000001e1f23723e */ /* 0x000fe400000010ff */
[----:B------:R-:W-:Y:S01]  /*23ad0*/  F2FP.BF16.F32.PACK_AB R10, R5, R4 ;  /* 0x00000004050a723e */ /* 0x000fe200000010ff */
[----:B------:R-:W-:Y:S01]  /*23ae0*/  IMAD.U32 R4, RZ, RZ, UR10 ;  /* 0x0000000aff047e24 */ /* 0x000fe2000f8e00ff */
[----:B------:R-:W-:Y:S01]  /*23af0*/  F2FP.BF16.F32.PACK_AB R26, R13, R12 ;  /* 0x0000000c0d1a723e */ /* 0x000fe200000010ff */
[----:B------:R-:W-:Y:S01]  /*23b00*/  IMAD.U32 R5, RZ, RZ, UR11 ;  /* 0x0000000bff057e24 */ /* 0x000fe2000f8e00ff */
[----:B------:R-:W-:Y:S01]  /*23b10*/  F2FP.BF16.F32.PACK_AB R27, R15, R14 ;  /* 0x0000000e0f1b723e */ /* 0x000fe200000010ff */
[----:B------:R-:W-:Y:S01]  /*23b20*/  ULDC.64 UR10, c[0x0][0xd08] ;  /* 0x00034200000a7ab9 */ /* 0x000fe20000000a00 */
[----:B------:R-:W-:Y:S01]  /*23b30*/  F2FP.BF16.F32.PACK_AB R11, R7, R6 ;  /* 0x00000006070b723e */ /* 0x000fe200000010ff */
[----:B------:R1:W-:Y:S01]  /*23b40*/  STSM.16.M88.4 [R130], R40 ;  /* 0x0000002882007844 */ /* 0x0003e20000000200 */
[----:B------:R-:W-:-:S03]  /*23b50*/  UISETP.NE.U32.AND UP0, UPT, UR10, URZ, UPT ;  /* 0x0000003f0a00728c */ /* 0x000fc6000bf05070 */
[----:B------:R1:W-:Y:S01]  /*23b60*/  STSM.16.M88.4 [R132], R32 ;  /* 0x0000002084007844 */ /* 0x0003e20000000200 */
[----:B------:R-:W-:-:S03]  /*23b70*/  UISETP.NE.AND.EX UP0, UPT, UR11, URZ, UPT, UP0 ;  /* 0x0000003f0b00728c */ /* 0x000fc6000bf05300 */
[----:B------:R1:W-:Y:S04]  /*23b80*/  STSM.16.M88.4 [R134], R24 ;  /* 0x0000001886007844 */ /* 0x0003e80000000200 */
[----:B------:R1:W-:Y:S01]  /*23b90*/  STSM.16.M88.4 [R136], R8 ;  /* 0x0000000888007844 */ /* 0x0003e20000000200 */
[----:B------:R-:W-:Y:S01]  /*23ba0*/  BAR.SYNC.DEFER_BLOCKING 0x1, 0x100 ;  /* 0x0044000000007b1d */ /* 0x000fe20000010000 */
[----:B------:R-:W-:-:S05]  /*23bb0*/  PLOP3.LUT P1, PT, PT, PT, UP0, 0x80, 0x0 ;  /* 0x000000000000781c */ /* 0x000fca0003f2f008 */
[----:B------:R-:W-:Y:S02]  /*23bc0*/  @UP0 ULDC.64 UR10, c[0x0][0xd08] ;  /* 0x00034200000a0ab9 */ /* 0x000fe40000000a00 */
[----:B------:R-:W-:-:S06]  /*23bd0*/  @UP0 UIMAD.WIDE UR10, UR60, 0x4, UR10 ;  /* 0x000000043c0a08a5 */ /* 0x000fcc000f8e020a */
[----:B------:R-:W-:Y:S02]  /*23be0*/  IMAD.U32 R6, RZ, RZ, UR10 ;  /* 0x0000000aff067e24 */ /* 0x000fe4000f8e00ff */
[----:B------:R-:W-:Y:S01]  /*23bf0*/  IMAD.U32 R7, RZ, RZ, UR11 ;  /* 0x0000000bff077e24 */ /* 0x000fe2000f8e00ff */
[----:B0-----:R1:W5:Y:S04]  /*23c00*/  @P0 LDG.E R0, desc[UR36][R4.64] ;  /* 0x0000002404000981 */ /* 0x001368000c1e1900 */
[----:B------:R1:W5:Y:S01]  /*23c10*/  @P1 LDG.E R76, desc[UR36][R6.64] ;  /* 0x00000024064c1981 */ /* 0x000362000c1e1900 */
[----:B------:R-:W-:Y:S02]  /*23c20*/  UISETP.NE.AND UP0, UPT, UR8, URZ, UPT ;  /* 0x0000003f0800728c */ /* 0x000fe4000bf05270 */
[----:B------:R-:W-:Y:S01]  /*23c30*/  ULOP3.LUT UR61, UR61, 0xff, URZ, 0xc0, !UPT ;  /* 0x000000ff3d3d7892 */ /* 0x000fe2000f8ec03f */
[----:B------:R-:W-:Y:S01]  /*23c40*/  UMOV UR4, URZ ;  /* 0x0000003f00047c82 */ /* 0x000fe20008000000 */
[----:B------:R-:W-:Y:S01]  /*23c50*/  USEL UR23, UR8, UR9, UP0 ;  /* 0x0000000908177287 */ /* 0x000fe20008000000 */
[----:B------:R-:W-:Y:S11]  /*23c60*/  @P1 BRA `(.L_x_3198) ;  /* 0x0000000000101947 */ /* 0x000ff60003800000 */
[----:B------:R-:W-:Y:S05]  /*23c70*/  @!P0 BRA `(.L_x_3198) ;  /* 0x00000000000c8947 */ /* 0x000fea0003800000 */
[----:B-1----:R-:W2:Y:S04]  /*23c80*/  LDG.E R3, desc[UR36][R4.64] ;  /* 0x0000002404037981 */ /* 0x002ea8000c1e1900 */
[----:B-----5:R-:W2:Y:S02]  /*23c90*/  LDG.E R76, desc[UR36][R4.64+0x4] ;  /* 0x00000424044c7981 */ /* 0x020ea4000c1e1900 */
[----:B--2---:R-:W-:-:S07]  /*23ca0*/  IMAD.IADD R76, R76, 0x1, -R3 ;  /* 0x000000014c4c7824 */ /* 0x004fce00078e0a03 */
.L_x_3198:
[----:B-1----:R-:W0:Y:S01]  /*23cb0*/  SHFL.IDX PT, R3, R208, RZ, 0x1f ;  /* 0x00001fffd0037589 */ /* 0x002e2200000e0000 */
[----:B------:R-:W-:Y:S02]  /*23cc0*/  R2UR UR8, R211 ;  /* 0x00000000d30872ca */ /* 0x000fe400000e0000 */
[----:B-----5:R-:W-:-:S11]  /*23cd0*/  @P0 R2UR UR4, R0 ;  /* 0x00000000000402ca */ /* 0x020fd600000e0000 */
[----:B------:R-:W-:Y:S02]  /*23ce0*/  ULOP3.LUT UR8, UR8, 0xffff, URZ, 0xc0, !UPT ;  /* 0x0000ffff08087892 */ /* 0x000fe4000f8ec03f */
[----:B------:R-:W-:Y:S01]  /*23cf0*/  USHF.R.S32.HI UR26, URZ, 0x1f, UR4 ;  /* 0x0000001f3f1a7899 */ /* 0x000fe20008011404 */
[----:B0-----:R-:W-:-:S13]  /*23d00*/  ISETP.NE.AND P0, PT, R3, RZ, PT ;  /* 0x000000ff0300720c */ /* 0x001fda0003f05270 */
[----:B------:R-:W-:Y:S05]  /*23d10*/  @P0 BRA `(.L_x_3199) ;  /* 0x0000000400280947 */ /* 0x000fea0003800000 */
[----:B------:R-:W2:Y:S01]  /*23d20*/  LDL R6, [R1+0x448] ;  /* 0x0004480001067983 */ /* 0x000ea20000100800 */
[----:B------:R-:W0:Y:S03]  /*23d30*/  LDC R11, c[0x0][0xce8] ;  /* 0x00033a00ff0b7b82 */ /* 0x000e260000000800 */
[----:B------:R-:W3:Y:S04]  /*23d40*/  LDL R5, [R1+0x44c] ;  /* 0x00044c0001057983 */ /* 0x000ee80000100800 */
[----:B------:R-:W4:Y:S01]  /*23d50*/  LDL R4, [R1+0x438] ;  /* 0x0004380001047983 */ /* 0x000f220000100800 */
[----:B------:R-:W-:-:S04]  /*23d60*/  IMAD.U32 R3, RZ, RZ, UR59 ;  /* 0x0000003bff037e24 */ /* 0x000fc8000f8e00ff */
[----:B------:R-:W-:Y:S02]  /*23d70*/  IMAD R10, R3, 0x40, R22 ;  /* 0x00000040030a7824 */ /* 0x000fe400078e0216 */
[----:B0-----:R-:W-:Y:S01]  /*23d80*/  IMAD R15, R76, R11, RZ ;  /* 0x0000000b4c0f7224 */ /* 0x001fe200078e02ff */
[----:B------:R-:W-:Y:S01]  /*23d90*/  ISETP.NE.AND P2, PT, R11, 0x1, PT ;  /* 0x000000010b00780c */ /* 0x000fe20003f45270 */
[----:B------:R-:W-:Y:S01]  /*23da0*/  UISETP.GT.AND UP1, UPT, UR23, 0x1, UPT ;  /* 0x000000011700788c */ /* 0x000fe2000bf24270 */
[----:B------:R-:W-:-:S03]  /*23db0*/  UMOV UR22, 0xab8 ;  /* 0x00000ab800167882 */ /* 0x000fc60000000000 */
[----:B------:R-:W-:-:S08]  /*23dc0*/  USEL UR22, UR22, 0xa78, UP1 ;  /* 0x00000a7816167887 */ /* 0x000fd00008800000 */
[----:B------:R-:W0:Y:S01]  /*23dd0*/  @P2 LDC R3, c[0x0][0xcf0] ;  /* 0x00033c00ff032b82 */ /* 0x000e220000000800 */
[----:B------:R-:W-:Y:S01]  /*23de0*/  UISETP.NE.U32.AND UP0, UPT, UR18, URZ, UPT ;  /* 0x0000003f1200728c */ /* 0x000fe2000bf05070 */
[----:B------:R-:W-:-:S03]  /*23df0*/  IMAD.U32 R13, RZ, RZ, UR59 ;  /* 0x0000003bff0d7e24 */ /* 0x000fc6000f8e00ff */
[----:B------:R-:W-:Y:S01]  /*23e00*/  UISETP.NE.AND.EX UP0, UPT, UR19, URZ, UPT, UP0 ;  /* 0x0000003f1300728c */ /* 0x000fe2000bf05300 */
[----:B--2---:R-:W-:-:S05]  /*23e10*/  IMAD.MOV R0, RZ, RZ, -R6 ;  /* 0x000000ffff007224 */ /* 0x004fca00078e0a06 */
[----:B---3--:R-:W-:Y:S02]  /*23e20*/  ISETP.NE.AND P0, PT, R5, R0, PT ;  /* 0x000000000500720c */ /* 0x008fe40003f05270 */
[----:B------:R-:W1:Y:S02]  /*23e30*/  @P2 LDC R0, c[0x0][0xcec] ;  /* 0x00033b00ff002b82 */ /* 0x000e640000000800 */
[----:B------:R-:W-:-:S13]  /*23e40*/  ISETP.GE.OR P1, PT, R10, R15, P0 ;  /* 0x0000000f0a00720c */ /* 0x000fda0000726670 */
[----:B------:R-:W2:Y:S01]  /*23e50*/  @!P1 LDL R9, [R1+0x1f0] ;  /* 0x0001f00001099983 */ /* 0x000ea20000100800 */
[----:B----4-:R-:W-:Y:S01]  /*23e60*/  IMAD R13, R13, 0x40, R4 ;  /* 0x000000400d0d7824 */ /* 0x010fe200078e0204 */
[----:B------:R-:W-:Y:S01]  /*23e70*/  USHF.R.S32.HI UR16, URZ, 0x1f, UR60 ;  /* 0x0000001f3f107899 */ /* 0x000fe2000801143c */
[----:B------:R-:W-:Y:S01]  /*23e80*/  BSSY B1, `(.L_x_3199) ;  /* 0x0000033000017945 */ /* 0x000fe20003800000 */
[----:B------:R-:W-:Y:S01]  /*23e90*/  USEL UR9, UR61, URZ, UP1 ;  /* 0x0000003f3d097287 */ /* 0x000fe20008800000 */
[----:B------:R-:W-:Y:S01]  /*23ea0*/  IMAD.MOV.U32 R7, RZ, RZ, R13 ;  /* 0x000000ffff077224 */ /* 0x000fe200078e000d */
[----:B------:R-:W-:Y:S01]  /*23eb0*/  USEL UR17, UR60, URZ, !UP0 ;  /* 0x0000003f3c117287 */ /* 0x000fe2000c000000 */
[----:B------:R-:W-:Y:S01]  /*23ec0*/  ULDC.64 UR10, c[0x0][UR22+0x220] ;  /* 0x00008800160a7abb */ /* 0x000fe20008000a00 */
[----:B------:R-:W-:Y:S01]  /*23ed0*/  ULDC.64 UR14, c[0x0][UR22+0x228] ;  /* 0x00008a00160e7abb */ /* 0x000fe20008000a00 */
[----:B-1----:R-:W-:Y:S01]  /*23ee0*/  @P2 IMAD.HI.U32 R0, R13, R0, RZ ;  /* 0x000000000d002227 */ /* 0x002fe200078e00ff */
[----:B------:R-:W-:-:S02]  /*23ef0*/  USEL UR20, UR16, URZ, !UP0 ;  /* 0x0000003f10147287 */ /* 0x000fc4000c000000 */
[----:B------:R-:W-:Y:S02]  /*23f00*/  UIMAD.WIDE.U32 UR24, UR14, UR9, URZ ;  /* 0x000000090e1872a5 */ /* 0x000fe4000f8e003f */
[----:B------:R-:W-:Y:S01]  /*23f10*/  UIMAD UR11, UR11, UR17, URZ ;  /* 0x000000110b0b72a4 */ /* 0x000fe2000f8e023f */
[----:B0-----:R-:W-:Y:S01]  /*23f20*/  @P2 SHF.R.U32.HI R7, RZ, R3, R0 ;  /* 0x00000003ff072219 */ /* 0x001fe20000011600 */
[----:B------:R-:W-:Y:S01]  /*23f30*/  ULDC.64 UR12, c[0x0][UR22+0x218] ;  /* 0x00008600160c7abb */ /* 0x000fe20008000a00 */
[----:B------:R-:W-:Y:S01]  /*23f40*/  UIMAD UR9, UR15, UR9, URZ ;  /* 0x000000090f0972a4 */ /* 0x000fe2000f8e023f */
[----:B------:R-:W-:Y:S01]  /*23f50*/  IMAD.U32 R4, RZ, RZ, UR24 ;  /* 0x00000018ff047e24 */ /* 0x000fe2000f8e00ff */
[----:B------:R-:W-:Y:S01]  /*23f60*/  UIMAD.WIDE.U32 UR14, UR10, UR17, URZ ;  /* 0x000000110a0e72a5 */ /* 0x000fe2000f8e003f */
[----:B------:R-:W-:Y:S01]  /*23f70*/  IMAD.MOV R0, RZ, RZ, -R7 ;  /* 0x000000ffff007224 */ /* 0x000fe200078e0a07 */
[----:B------:R-:W-:Y:S01]  /*23f80*/  UIMAD.WIDE.U32 UR16, UR12, UR8, URZ ;  /* 0x000000080c1072a5 */ /* 0x000fe2000f8e003f */
[----:B------:R-:W-:Y:S01]  /*23f90*/  IMAD.U32 R5, RZ, RZ, UR25 ;  /* 0x00000019ff057e24 */ /* 0x000fe2000f8e00ff */
[----:B------:R-:W-:Y:S01]  /*23fa0*/  UIMAD UR12, UR13, UR8, URZ ;  /* 0x000000080d0c72a4 */ /* 0x000fe2000f8e023f */
[----:B------:R-:W-:Y:S01]  /*23fb0*/  IMAD R3, R11, R0, R13 ;  /* 0x000000000b037224 */ /* 0x000fe200078e020d */
[----:B------:R-:W-:-:S02]  /*23fc0*/  UIMAD UR11, UR10, UR20, UR11 ;  /* 0x000000140a0b72a4 */ /* 0x000fc4000f8e020b */
[----:B------:R-:W-:Y:S02]  /*23fd0*/  UIADD3 UR13, UR25, UR9, URZ ;  /* 0x00000009190d7290 */ /* 0x000fe4000fffe03f */
[----:B------:R-:W-:Y:S01]  /*23fe0*/  UIADD3 UR16, UP0, UP2, UR14, UR16, UR4 ;  /* 0x000000100e107290 */ /* 0x000fe2000fa1e004 */
[----:B------:R-:W-:Y:S01]  /*23ff0*/  SHF.R.S32.HI R0, RZ, 0x1f, R3 ;  /* 0x0000001fff007819 */ /* 0x000fe20000011403 */
[----:B------:R-:W-:Y:S02]  /*24000*/  UIADD3 UR12, UR17, UR12, URZ ;  /* 0x0000000c110c7290 */ /* 0x000fe4000fffe03f */
[----:B------:R-:W-:Y:S01]  /*24010*/  UIADD3 UR9, UR15, UR11, URZ ;  /* 0x0000000b0f097290 */ /* 0x000fe2000fffe03f */
[----:B------:R-:W-:Y:S01]  /*24020*/  IMAD.U32 R6, RZ, RZ, UR13 ;  /* 0x0000000dff067e24 */ /* 0x000fe2000f8e00ff */
[----:B------:R-:W-:Y:S01]  /*24030*/  IADD3 R4, P2, P3, R7, UR16, R4 ;  /* 0x0000001007047c10 */ /* 0x000fe2000fb5e004 */
[----:B------:R-:W-:Y:S01]  /*24040*/  ULDC.64 UR10, c[0x0][UR22+0x210] ;  /* 0x00008400160a7abb */ /* 0x000fe20008000a00 */
[----:B------:R-:W-:Y:S01]  /*24050*/  UIADD3.X UR9, UR9, UR12, UR26, UP0, UP2 ;  /* 0x0000000c09097290 */ /* 0x000fe200087e441a */
[----:B------:R-:W-:Y:S01]  /*24060*/  SHF.R.S32.HI R7, RZ, 0x1f, R7 ;  /* 0x0000001fff077819 */ /* 0x000fe20000011407 */
[----:B------:R-:W-:Y:S01]  /*24070*/  IMAD R11, R3, UR11, RZ ;  /* 0x0000000b030b7c24 */ /* 0x000fe2000f8e02ff */
[----:B------:R-:W-:Y:S01]  /*24080*/  ULDC.64 UR12, c[0x0][0xca8] ;  /* 0x00032a00000c7ab9 */ /* 0x000fe20000000a00 */
[----:B------:R-:W-:Y:S01]  /*24090*/  @!UP1 ULDC UR12, c[0x0][0xc50] ;  /* 0x00031400000c9ab9 */ /* 0x000fe20000000800 */
[----:B------:R-:W-:Y:S01]  /*240a0*/  @!UP1 ULDC UR13, c[0x0][0xc54] ;  /* 0x00031500000d9ab9 */ /* 0x000fe20000000800 */
[----:B------:R-:W-:Y:S01]  /*240b0*/  IADD3.X R5, R7, UR9, R6, P2, P3 ;  /* 0x0000000907057c10 */ /* 0x000fe200097e6406 */
[----:B------:R-:W-:-:S02]  /*240c0*/  IMAD R11, R0, UR10, R11 ;  /* 0x0000000a000b7c24 */ /* 0x000fc4000f8e020b */
[----:B------:R-:W-:Y:S02]  /*240d0*/  VIADD R0, R10, 0x8 ;  /* 0x000000080a007836 */ /* 0x000fe40000000000 */
[----:B------:R-:W-:-:S03]  /*240e0*/  IMAD.WIDE.U32 R4, R3, UR10, R4 ;  /* 0x0000000a03047c25 */ /* 0x000fc6000f8e0004 */
[----:B------:R-:W-:Y:S01]  /*240f0*/  ISETP.GE.OR P0, PT, R0, R15, P0 ;  /* 0x0000000f0000720c */ /* 0x000fe20000706670 */
[----:B------:R-:W-:Y:S01]  /*24100*/  IMAD.IADD R3, R5, 0x1, R11 ;  /* 0x0000000105037824 */ /* 0x000fe200078e020b */
[----:B------:R-:W-:-:S04]  /*24110*/  LEA R8, P2, R4, UR12, 0x2 ;  /* 0x0000000c04087c11 */ /* 0x000fc8000f8410ff */
[----:B------:R-:W-:Y:S01]  /*24120*/  LEA.HI.X R3, R4, UR13, R3, 0x2, P2 ;  /* 0x0000000d04037c11 */ /* 0x000fe200090f1403 */
[----:B------:R-:W-:Y:S04]  /*24130*/  SHFL.IDX PT, R6, R8, 0x1, 0x1c1f ;  /* 0x003c1f0008067f89 */ /* 0x000fe800000e0000 */
[----:B------:R-:W-:Y:S04]  /*24140*/  SHFL.IDX PT, R4, R8, RZ, 0x1c1f ;  /* 0x001c1fff08047589 */ /* 0x000fe800000e0000 */
[----:B------:R-:W2:Y:S04]  /*24150*/  SHFL.IDX PT, R5, R3, RZ, 0x1c1f ;  /* 0x001c1fff03057589 */ /* 0x000ea800000e0000 */
[----:B------:R0:W1:Y:S04]  /*24160*/  SHFL.IDX PT, R7, R3, 0x1, 0x1c1f ;  /* 0x003c1f0003077f89 */ /* 0x00006800000e0000 */
[----:B--2---:R0:W-:Y:S01]  /*24170*/  @!P1 ST.E desc[UR36][R4.64], R9 ;  /* 0x0000000904009985 */ /* 0x0041e2000c101924 */
[----:B-1----:R-:W-:Y:S05]  /*24180*/  @P0 BRA `(.L_x_3200) ;  /* 0x0000000000080947 */ /* 0x002fea0003800000 */
[----:B0-----:R-:W2:Y:S04]  /*24190*/  LDL R3, [R1+0x1f4] ;  /* 0x0001f40001037983 */ /* 0x001ea80000100800 */
[----:B--2---:R1:W-:Y:S02]  /*241a0*/  ST.E desc[UR36][R6.64], R3 ;  /* 0x0000000306007985 */ /* 0x0043e4000c101924 */
.L_x_3200:
[----:B------:R-:W-:Y:S05]  /*241b0*/  BSYNC B1 ;  /* 0x0000000000017941 */ /* 0x000fea0003800000 */
.L_x_3199:
[----:B------:R-:W-:Y:S02]  /*241c0*/  UISETP.GT.AND UP1, UPT, UR23, 0x1, UPT ;  /* 0x000000011700788c */ /* 0x000fe4000bf24270 */
[----:B------:R-:W-:-:S04]  /*241d0*/  UISETP.NE.U32.AND UP0, UPT, UR18, URZ, UPT ;  /* 0x0000003f1200728c */ /* 0x000fc8000bf05070 */
[----:B------:R-:W-:Y:S01]  /*241e0*/  PLOP3.LUT P0, PT, PT, PT, UP1, 0x80, 0x0 ;  /* 0x000000000000781c */ /* 0x000fe20003f0f018 */
[----:B------:R-:W-:-:S04]  /*241f0*/  UISETP.NE.AND.EX UP0, UPT, UR19, URZ, UPT, UP0 ;  /* 0x0000003f1300728c */ /* 0x000fc8000bf05300 */
[----:B------:R-:W-:-:S08]  /*24200*/  USEL UR14, UR60, URZ, !UP0 ;  /* 0x0000003f3c0e7287 */ /* 0x000fd0000c000000 */
[----:B------:R-:W-:Y:S05]  /*24210*/  @P0 BRA `(.L_x_3201) ;  /* 0x0000001000240947 */ /* 0x000fea0003800000 */
[----:B-1----:R-:W2:Y:S01]  /*24220*/  LDL.64 R6, [R1+0x440] ;  /* 0x0004400001067983 */ /* 0x002ea20000100a00 */
[----:B0-----:R-:W-:Y:S01]  /*24230*/  IMAD R4, R207, 0x40, R19 ;  /* 0x00000040cf047824 */ /* 0x001fe200078e0213 */
[----:B------:R-:W0:Y:S01]  /*24240*/  LDC R81, c[0x0][0xce8] ;  /* 0x00033a00ff517b82 */ /* 0x000e220000000800 */
[----:B------:R-:W-:Y:S02]  /*24250*/  ULDC.64 UR12, c[0x0][0xba0] ;  /* 0x0002e800000c7ab9 */ /* 0x000fe40000000a00 */
[----:B------:R-:W-:Y:S02]  /*24260*/  UIMAD UR9, UR26, UR12, URZ ;  /* 0x0000000c1a0972a4 */ /* 0x000fe4000f8e023f */
[----:B------:R-:W-:Y:S02]  /*24270*/  UIMAD.WIDE.U32 UR10, UR4, UR12, URZ ;  /* 0x0000000c040a72a5 */ /* 0x000fe4000f8e003f */
[----:B------:R-:W-:-:S03]  /*24280*/  UIMAD UR9, UR4, UR13, UR9 ;  /* 0x0000000d040972a4 */ /* 0x000fc6000f8e0209 */
[----:B------:R-:W-:Y:S01]  /*24290*/  ULDC.64 UR12, c[0x0][0xbe8] ;  /* 0x0002fa00000c7ab9 */ /* 0x000fe20000000a00 */
[----:B------:R-:W-:-:S04]  /*242a0*/  UIADD3 UR11, UR11, UR9, URZ ;  /* 0x000000090b0b7290 */ /* 0x000fc8000fffe03f */
[----:B------:R-:W-:-:S04]  /*242b0*/  UIMAD.WIDE.U32 UR10, UR8, UR12, UR10 ;  /* 0x0000000c080a72a5 */ /* 0x000fc8000f8e000a */
[----:B------:R-:W-:-:S03]  /*242c0*/  UIMAD UR9, UR8, UR13, UR11 ;  /* 0x0000000d080972a4 */ /* 0x000fc6000f8e020b */
[----:B------:R-:W-:Y:S01]  /*242d0*/  ULDC UR11, c[0x0][0xbc8] ;  /* 0x0002f200000b7ab9 */ /* 0x000fe20000000800 */
[----:B------:R-:W-:Y:S01]  /*242e0*/  IMAD.U32 R21, RZ, RZ, UR59 ;  /* 0x0000003bff157e24 */ /* 0x000fe2000f8e00ff */
[----:B------:R-:W-:Y:S01]  /*242f0*/  USHF.R.S32.HI UR4, URZ, 0x1f, UR14 ;  /* 0x0000001f3f047899 */ /* 0x000fe2000801140e */
[----:B------:R-:W-:-:S03]  /*24300*/  ULDC.64 UR12, c[0x0][0xbf0] ;  /* 0x0002fc00000c7ab9 */ /* 0x000fc60000000a00 */
[----:B------:R-:W-:Y:S01]  /*24310*/  UIMAD UR4, UR4, UR12, URZ ;  /* 0x0000000c040472a4 */ /* 0x000fe2000f8e023f */
[----:B------:R-:W-:-:S03]  /*24320*/  UMOV UR8, UR10 ;  /* 0x0000000a00087c82 */ /* 0x000fc60008000000 */
[----:B------:R-:W-:Y:S02]  /*24330*/  UIMAD UR4, UR14, UR13, UR4 ;  /* 0x0000000d0e0472a4 */ /* 0x000fe4000f8e0204 */
[----:B------:R-:W-:-:S04]  /*24340*/  UIMAD.WIDE.U32 UR8, UR14, UR12, UR8 ;  /* 0x0000000c0e0872a5 */ /* 0x000fc8000f8e0008 */
[----:B------:R-:W-:Y:S01]  /*24350*/  UIADD3 UR4, UR9, UR4, URZ ;  /* 0x0000000409047290 */ /* 0x000fe2000fffe03f */
[----:B------:R-:W-:Y:S01]  /*24360*/  BSSY B1, `(.L_x_3202) ;  /* 0x00000ce000017945 */ /* 0x000fe20003800000 */
[----:B------:R-:W-:Y:S02]  /*24370*/  SHF.R.S32.HI R84, RZ, 0x1f, R209 ;  /* 0x0000001fff547819 */ /* 0x000fe400000114d1 */
[----:B------:R-:W-:Y:S02]  /*24380*/  SHF.R.S32.HI R85, RZ, 0x1f, R210 ;  /* 0x0000001fff557819 */ /* 0x000fe400000114d2 */
[----:B------:R-:W-:Y:S02]  /*24390*/  SHF.R.S32.HI R86, RZ, 0x1f, R152 ;  /* 0x0000001fff567819 */ /* 0x000fe40000011498 */
[----:B------:R-:W-:Y:S02]  /*243a0*/  SHF.R.S32.HI R87, RZ, 0x1f, R153 ;  /* 0x0000001fff577819 */ /* 0x000fe40000011499 */
[----:B------:R-:W-:-:S02]  /*243b0*/  SHF.R.S32.HI R88, RZ, 0x1f, R154 ;  /* 0x0000001fff587819 */ /* 0x000fc4000001149a */
[----:B------:R-:W-:Y:S02]  /*243c0*/  SHF.R.S32.HI R89, RZ, 0x1f, R155 ;  /* 0x0000001fff597819 */ /* 0x000fe4000001149b */
[----:B------:R-:W-:Y:S01]  /*243d0*/  SHF.R.S32.HI R90, RZ, 0x1f, R156 ;  /* 0x0000001fff5a7819 */ /* 0x000fe2000001149c */
[----:B--2---:R-:W-:-:S03]  /*243e0*/  IMAD.WIDE R4, R4, 0x2, R6 ;  /* 0x0000000204047825 */ /* 0x004fc600078e0206 */
[C---:B------:R-:W-:Y:S02]  /*243f0*/  IADD3 R41, P2, R4.reuse, 0x7000, RZ ;  /* 0x0000700004297810 */ /* 0x040fe40007f5e0ff */
[----:B------:R-:W-:Y:S02]  /*24400*/  IADD3 R9, P3, R4, 0x1000, RZ ;  /* 0x0000100004097810 */ /* 0x000fe40007f7e0ff */
[----:B------:R-:W-:Y:S02]  /*24410*/  LOP3.LUT R40, R41, 0x380, RZ, 0xc0, !PT ;  /* 0x0000038029287812 */ /* 0x000fe400078ec0ff */
[----:B------:R-:W-:Y:S02]  /*24420*/  LOP3.LUT R8, R9, 0x380, RZ, 0xc0, !PT ;  /* 0x0000038009087812 */ /* 0x000fe400078ec0ff */
[----:B------:R-:W-:Y:S02]  /*24430*/  SHF.R.U64 R40, R40, 0x3, RZ ;  /* 0x0000000328287819 */ /* 0x000fe400000012ff */
[----:B------:R-:W-:-:S02]  /*24440*/  SHF.R.U64 R8, R8, 0x3, RZ ;  /* 0x0000000308087819 */ /* 0x000fc400000012ff */
[----:B------:R-:W-:Y:S01]  /*24450*/  LOP3.LUT R40, R40, R41, RZ, 0x3c, !PT ;  /* 0x0000002928287212 */ /* 0x000fe200078e3cff */
[----:B------:R-:W-:Y:S01]  /*24460*/  IMAD.X R41, RZ, RZ, R5, P2 ;  /* 0x000000ffff297224 */ /* 0x000fe200010e0605 */
[C---:B------:R-:W-:Y:S02]  /*24470*/  IADD3 R69, P2, R4.reuse, 0xe000, RZ ;  /* 0x0000e00004457810 */ /* 0x040fe40007f5e0ff */
[C---:B------:R-:W-:Y:S02]  /*24480*/  IADD3 R37, P1, R4.reuse, 0x6000, RZ ;  /* 0x0000600004257810 */ /* 0x040fe40007f3e0ff */
[----:B------:R-:W-:Y:S01]  /*24490*/  LOP3.LUT R68, R69, 0x380, RZ, 0xc0, !PT ;  /* 0x0000038045447812 */ /* 0x000fe200078ec0ff */
[----:B------:R-:W5:Y:S01]  /*244a0*/  LD.E.128 R40, desc[UR36][R40.64] ;  /* 0x0000002428287980 */ /* 0x000f62000c101d00 */
[----:B------:R-:W-:Y:S02]  /*244b0*/  IADD3 R33, P0, R4, 0x5000, RZ ;  /* 0x0000500004217810 */ /* 0x000fe40007f1e0ff */
[----:B------:R-:W-:-:S02]  /*244c0*/  SHF.R.U64 R68, R68, 0x3, RZ ;  /* 0x0000000344447819 */ /* 0x000fc400000012ff */
[----:B------:R-:W-:Y:S01]  /*244d0*/  LOP3.LUT R8, R8, R9, RZ, 0x3c, !PT ;  /* 0x0000000908087212 */ /* 0x000fe200078e3cff */
[--C-:B------:R-:W-:Y:S01]  /*244e0*/  IMAD.X R9, RZ, RZ, R5.reuse, P3 ;  /* 0x000000ffff097224 */ /* 0x100fe200018e0605 */
[----:B------:R-:W-:Y:S02]  /*244f0*/  LOP3.LUT R36, R37, 0x380, RZ, 0xc0, !PT ;  /* 0x0000038025247812 */ /* 0x000fe400078ec0ff */
[----:B------:R-:W-:Y:S01]  /*24500*/  LOP3.LUT R68, R68, R69, RZ, 0x3c, !PT ;  /* 0x0000004544447212 */ /* 0x000fe200078e3cff */
[----:B------:R-:W-:Y:S01]  /*24510*/  IMAD.X R69, RZ, RZ, R5, P2 ;  /* 0x000000ffff457224 */ /* 0x000fe200010e0605 */
[----:B------:R-:W-:Y:S01]  /*24520*/  LOP3.LUT R32, R33, 0x380, RZ, 0xc0, !PT ;  /* 0x0000038021207812 */ /* 0x000fe200078ec0ff */
[----:B------:R-:W5:Y:S01]  /*24530*/  LD.E.128 R8, desc[UR36][R8.64] ;  /* 0x0000002408087980 */ /* 0x000f62000c101d00 */
[----:B------:R-:W-:Y:S02]  /*24540*/  IADD3 R45, P3, R4, 0x8000, RZ ;  /* 0x00008000042d7810 */ /* 0x000fe40007f7e0ff */
[----:B0-----:R-:W-:Y:S01]  /*24550*/  ISETP.NE.AND P2, PT, R81, 0x1, PT ;  /* 0x000000015100780c */ /* 0x001fe20003f45270 */
[----:B------:R-:W5:Y:S01]  /*24560*/  LD.E.128 R68, desc[UR36][R68.64] ;  /* 0x0000002444447980 */ /* 0x000f62000c101d00 */
[----:B------:R-:W-:-:S02]  /*24570*/  SHF.R.U64 R36, R36, 0x3, RZ ;  /* 0x0000000324247819 */ /* 0x000fc400000012ff */
[----:B------:R-:W-:Y:S02]  /*24580*/  SHF.R.U64 R32, R32, 0x3, RZ ;  /* 0x0000000320207819 */ /* 0x000fe400000012ff */
[----:B------:R-:W-:Y:S02]  /*24590*/  LOP3.LUT R44, R45, 0x380, RZ, 0xc0, !PT ;  /* 0x000003802d2c7812 */ /* 0x000fe400078ec0ff */
[----:B------:R-:W-:Y:S01]  /*245a0*/  LOP3.LUT R36, R36, R37, RZ, 0x3c, !PT ;  /* 0x0000002524247212 */ /* 0x000fe200078e3cff */
[--C-:B------:R-:W-:Y:S01]  /*245b0*/  IMAD.X R37, RZ, RZ, R5.reuse, P1 ;  /* 0x000000ffff257224 */ /* 0x100fe200008e0605 */
[----:B------:R-:W-:Y:S01]  /*245c0*/  LOP3.LUT R32, R32, R33, RZ, 0x3c, !PT ;  /* 0x0000002120207212 */ /* 0x000fe200078e3cff */
[----:B------:R-:W-:Y:S01]  /*245d0*/  IMAD.X R33, RZ, RZ, R5, P0 ;  /* 0x000000ffff217224 */ /* 0x000fe200000e0605 */
[----:B------:R-:W-:Y:S01]  /*245e0*/  SHF.R.U64 R44, R44, 0x3, RZ ;  /* 0x000000032c2c7819 */ /* 0x000fe200000012ff */
[----:B------:R-:W0:Y:S01]  /*245f0*/  @P2 LDC R77, c[0x0][0xcec] ;  /* 0x00033b00ff4d2b82 */ /* 0x000e220000000800 */
[C---:B------:R-:W-:Y:S01]  /*24600*/  IADD3 R65, P1, R4.reuse, 0xd000, RZ ;  /* 0x0000d00004417810 */ /* 0x040fe20007f3e0ff */
[----:B------:R-:W5:Y:S01]  /*24610*/  LD.E.128 R36, desc[UR36][R36.64] ;  /* 0x0000002424247980 */ /* 0x000f62000c101d00 */
[----:B------:R-:W-:-:S02]  /*24620*/  IADD3 R61, P0, R4, 0xc000, RZ ;  /* 0x0000c000043d7810 */ /* 0x000fc40007f1e0ff */
[----:B------:R-:W-:Y:S01]  /*24630*/  LOP3.LUT R44, R44, R45, RZ, 0x3c, !PT ;  /* 0x0000002d2c2c7212 */ /* 0x000fe200078e3cff */
[--C-:B------:R-:W-:Y:S01]  /*24640*/  IMAD.X R45, RZ, RZ, R5.reuse, P3 ;  /* 0x000000ffff2d7224 */ /* 0x100fe200018e0605 */
[----:B------:R-:W-:Y:S01]  /*24650*/  LOP3.LUT R64, R65, 0x380, RZ, 0xc0, !PT ;  /* 0x0000038041407812 */ /* 0x000fe200078ec0ff */
[----:B------:R-:W1:Y:S01]  /*24660*/  @P2 LDC R79, c[0x0][0xcf0] ;  /* 0x00033c00ff4f2b82 */ /* 0x000e620000000800 */
[----:B------:R-:W-:Y:S01]  /*24670*/  LOP3.LUT R60, R61, 0x380, RZ, 0xc0, !PT ;  /* 0x000003803d3c7812 */ /* 0x000fe200078ec0ff */
[----:B------:R-:W5:Y:S01]  /*24680*/  LD.E.128 R32, desc[UR36][R32.64] ;  /* 0x0000002420207980 */ /* 0x000f62000c101d00 */
[----:B------:R-:W-:Y:S02]  /*24690*/  IADD3 R3, P3, R4, 0xf000, RZ ;  /* 0x0000f00004037810 */ /* 0x000fe40007f7e0ff */
[----:B------:R-:W-:Y:S01]  /*246a0*/  SHF.R.U64 R64, R64, 0x3, RZ ;  /* 0x0000000340407819 */ /* 0x000fe200000012ff */
[----:B------:R-:W5:Y:S01]  /*246b0*/  LD.E.128 R44, desc[UR36][R44.64] ;  /* 0x000000242c2c7980 */ /* 0x000f62000c101d00 */
[----:B------:R-:W-:Y:S01]  /*246c0*/  SHF.R.U64 R60, R60, 0x3, RZ ;  /* 0x000000033c3c7819 */ /* 0x000fe200000012ff */
[----:B------:R-:W-:Y:S01]  /*246d0*/  IMAD.X R73, RZ, RZ, R5, P3 ;  /* 0x000000ffff497224 */ /* 0x000fe200018e0605 */
[----:B------:R-:W-:-:S02]  /*246e0*/  LOP3.LUT R0, R3, 0x380, RZ, 0xc0, !PT ;  /* 0x0000038003007812 */ /* 0x000fc400078ec0ff */
[----:B------:R-:W-:Y:S01]  /*246f0*/  LOP3.LUT R64, R64, R65, RZ, 0x3c, !PT ;  /* 0x0000004140407212 */ /* 0x000fe200078e3cff */
[--C-:B------:R-:W-:Y:S01]  /*24700*/  IMAD.X R65, RZ, RZ, R5.reuse, P1 ;  /* 0x000000ffff417224 */ /* 0x100fe200008e0605 */
[----:B------:R-:W-:Y:S01]  /*24710*/  LOP3.LUT R60, R60, R61, RZ, 0x3c, !PT ;  /* 0x0000003d3c3c7212 */ /* 0x000fe200078e3cff */
[----:B------:R-:W-:Y:S01]  /*24720*/  IMAD.X R61, RZ, RZ, R5, P0 ;  /* 0x000000ffff3d7224 */ /* 0x000fe200000e0605 */
[----:B------:R-:W-:Y:S02]  /*24730*/  SHF.R.U64 R0, R0, 0x3, RZ ;  /* 0x0000000300007819 */ /* 0x000fe400000012ff */
[C---:B------:R-:W-:Y:S01]  /*24740*/  IADD3 R13, P4, R4.reuse, 0x2000, RZ ;  /* 0x00002000040d7810 */ /* 0x040fe20007f9e0ff */
[----:B------:R-:W5:Y:S01]  /*24750*/  LD.E.128 R64, desc[UR36][R64.64] ;  /* 0x0000002440407980 */ /* 0x000f62000c101d00 */
[C---:B------:R-:W-:Y:S02]  /*24760*/  IADD3 R25, P5, R4.reuse, 0x3000, RZ ;  /* 0x0000300004197810 */ /* 0x040fe40007fbe0ff */
[----:B------:R-:W-:Y:S01]  /*24770*/  IADD3 R29, P6, R4, 0x4000, RZ ;  /* 0x00004000041d7810 */ /* 0x000fe20007fde0ff */
[----:B------:R-:W5:Y:S01]  /*24780*/  LD.E.128 R60, desc[UR36][R60.64] ;  /* 0x000000243c3c7980 */ /* 0x000f62000c101d00 */
[----:B------:R-:W-:-:S02]  /*24790*/  ISETP.GE.AND P1, PT, R19, UR11, PT ;  /* 0x0000000b13007c0c */ /* 0x000fc4000bf26270 */
[----:B------:R-:W-:Y:S02]  /*247a0*/  ISETP.GE.AND P0, PT, R156, UR11, PT ;  /* 0x0000000b9c007c0c */ /* 0x000fe4000bf06270 */
[----:B------:R-:W-:Y:S01]  /*247b0*/  LOP3.LUT R72, R0, R3, RZ, 0x3c, !PT ;  /* 0x0000000300487212 */ /* 0x000fe200078e3cff */
[----:B------:R-:W-:Y:S01]  /*247c0*/  IMAD R0, R157, 0x20, R207 ;  /* 0x000000209d007824 */ /* 0x000fe200078e02cf */
[----:B------:R-:W-:Y:S02]  /*247d0*/  LOP3.LUT R12, R13, 0x380, RZ, 0xc0, !PT ;  /* 0x000003800d0c7812 */ /* 0x000fe400078ec0ff */
[----:B------:R-:W-:Y:S02]  /*247e0*/  LOP3.LUT R24, R25, 0x380, RZ, 0xc0, !PT ;  /* 0x0000038019187812 */ /* 0x000fe400078ec0ff */
[----:B------:R-:W-:Y:S02]  /*247f0*/  LOP3.LUT R28, R29, 0x380, RZ, 0xc0, !PT ;  /* 0x000003801d1c7812 */ /* 0x000fe400078ec0ff */
[----:B------:R-:W-:Y:S01]  /*24800*/  SEL R3, RZ, 0x1, P1 ;  /* 0x00000001ff037807 */ /* 0x000fe20000800000 */
[----:B------:R-:W5:Y:S01]  /*24810*/  LD.E.128 R72, desc[UR36][R72.64] ;  /* 0x0000002448487980 */ /* 0x000f62000c101d00 */
[----:B------:R-:W-:-:S02]  /*24820*/  SEL R20, RZ, 0xffffffff, P0 ;  /* 0xffffffffff147807 */ /* 0x000fc40000000000 */
[----:B------:R-:W-:Y:S01]  /*24830*/  ISETP.GE.AND P1, PT, R155, UR11, PT ;  /* 0x0000000b9b007c0c */ /* 0x000fe2000bf26270 */
[----:B------:R-:W-:Y:S01]  /*24840*/  IMAD R82, R21, 0x40, R0 ;  /* 0x0000004015527824 */ /* 0x000fe200078e0200 */
[----:B------:R-:W-:Y:S02]  /*24850*/  SHF.R.U64 R12, R12, 0x3, RZ ;  /* 0x000000030c0c7819 */ /* 0x000fe400000012ff */
[----:B------:R-:W-:Y:S02]  /*24860*/  SHF.R.U64 R24, R24, 0x3, RZ ;  /* 0x0000000318187819 */ /* 0x000fe400000012ff */
[----:B------:R-:W-:Y:S01]  /*24870*/  SHF.R.U64 R28, R28, 0x3, RZ ;  /* 0x000000031c1c7819 */ /* 0x000fe200000012ff */
[----:B------:R-:W-:Y:S01]  /*24880*/  IMAD.SHL.U32 R20, R20, 0x2, RZ ;  /* 0x0000000214147824 */ /* 0x000fe200078e00ff */
[----:B------:R-:W-:Y:S02]  /*24890*/  ISETP.GE.AND P0, PT, R154, UR11, PT ;  /* 0x0000000b9a007c0c */ /* 0x000fe4000bf06270 */
[----:B------:R-:W-:-:S02]  /*248a0*/  SEL R0, RZ, 0xffffffff, P1 ;  /* 0xffffffffff007807 */ /* 0x000fc40000800000 */
[----:B------:R-:W-:Y:S01]  /*248b0*/  LOP3.LUT R12, R12, R13, RZ, 0x3c, !PT ;  /* 0x0000000d0c0c7212 */ /* 0x000fe200078e3cff */
[--C-:B------:R-:W-:Y:S01]  /*248c0*/  IMAD.X R13, RZ, RZ, R5.reuse, P4 ;  /* 0x000000ffff0d7224 */ /* 0x100fe200020e0605 */
[----:B------:R-:W-:Y:S01]  /*248d0*/  LOP3.LUT R24, R24, R25, RZ, 0x3c, !PT ;  /* 0x0000001918187212 */ /* 0x000fe200078e3cff */
[--C-:B------:R-:W-:Y:S01]  /*248e0*/  IMAD.X R25, RZ, RZ, R5.reuse, P5 ;  /* 0x000000ffff197224 */ /* 0x100fe200028e0605 */
[----:B------:R-:W-:Y:S01]  /*248f0*/  LOP3.LUT R28, R28, R29, RZ, 0x3c, !PT ;  /* 0x0000001d1c1c7212 */ /* 0x000fe200078e3cff */
[----:B------:R-:W-:Y:S01]  /*24900*/  IMAD.X R29, RZ, RZ, R5, P6 ;  /* 0x000000ffff1d7224 */ /* 0x000fe200030e0605 */
[----:B------:R-:W-:Y:S01]  /*24910*/  SEL R21, RZ, 0xffffffff, P0 ;  /* 0xffffffffff157807 */ /* 0x000fe20000000000 */
[----:B------:R-:W-:Y:S01]  /*24920*/  IMAD.SHL.U32 R83, R0, 0x4, RZ ;  /* 0x0000000400537824 */ /* 0x000fe200078e00ff */
[----:B------:R-:W-:Y:S01]  /*24930*/  IADD3 R49, P4, R4, 0x9000, RZ ;  /* 0x0000900004317810 */ /* 0x000fe20007f9e0ff */
[----:B0-----:R-:W-:Y:S01]  /*24940*/  @P2 IMAD.HI.U32 R0, R82, R77, RZ ;  /* 0x0000004d52002227 */ /* 0x001fe200078e00ff */
[C---:B------:R-:W-:Y:S01]  /*24950*/  IADD3 R53, P5, R4.reuse, 0xa000, RZ ;  /* 0x0000a00004357810 */ /* 0x040fe20007fbe0ff */
[----:B------:R-:W5:Y:S01]  /*24960*/  LD.E.128 R12, desc[UR36][R12.64] ;  /* 0x000000240c0c7980 */ /* 0x000f62000c101d00 */
[----:B------:R-:W-:-:S02]  /*24970*/  IADD3 R57, P6, R4, 0xb000, RZ ;  /* 0x0000b00004397810 */ /* 0x000fc40007fde0ff */
[----:B------:R-:W-:Y:S01]  /*24980*/  LOP3.LUT R20, R20, 0x2, R3, 0xe2, !PT ;  /* 0x0000000214147812 */ /* 0x000fe200078ee203 */
[----:B------:R-:W-:Y:S01]  /*24990*/  IMAD.SHL.U32 R78, R21, 0x8, RZ ;  /* 0x00000008154e7824 */ /* 0x000fe200078e00ff */
[----:B------:R-:W-:Y:S01]  /*249a0*/  LOP3.LUT R48, R49, 0x380, RZ, 0xc0, !PT ;  /* 0x0000038031307812 */ /* 0x000fe200078ec0ff */
[----:B------:R-:W-:Y:S01]  /*249b0*/  IMAD.MOV.U32 R3, RZ, RZ, R82 ;  /* 0x000000ffff037224 */ /* 0x000fe200078e0052 */
[----:B------:R-:W-:Y:S01]  /*249c0*/  LOP3.LUT R52, R53, 0x380, RZ, 0xc0, !PT ;  /* 0x0000038035347812 */ /* 0x000fe200078ec0ff */
[----:B------:R-:W5:Y:S01]  /*249d0*/  LD.E.128 R24, desc[UR36][R24.64] ;  /* 0x0000002418187980 */ /* 0x000f62000c101d00 */
[----:B------:R-:W-:Y:S02]  /*249e0*/  LOP3.LUT R56, R57, 0x380, RZ, 0xc0, !PT ;  /* 0x0000038039387812 */ /* 0x000fe400078ec0ff */
[----:B------:R-:W-:Y:S01]  /*249f0*/  LOP3.LUT R7, R4, 0x380, RZ, 0xc0, !PT ;  /* 0x0000038004077812 */ /* 0x000fe200078ec0ff */
[----:B------:R-:W5:Y:S01]  /*24a00*/  LD.E.128 R28, desc[UR36][R28.64] ;  /* 0x000000241c1c7980 */ /* 0x000f62000c101d00 */
[----:B------:R-:W-:-:S02]  /*24a10*/  LOP3.LUT R77, R83, 0x4, R20, 0xe2, !PT ;  /* 0x00000004534d7812 */ /* 0x000fc400078ee214 */
[----:B-1----:R-:W-:Y:S02]  /*24a20*/  @P2 SHF.R.U32.HI R3, RZ, R79, R0 ;  /* 0x0000004fff032219 */ /* 0x002fe40000011600 */
[----:B------:R-:W-:Y:S02]  /*24a30*/  SHF.R.U64 R48, R48, 0x3, RZ ;  /* 0x0000000330307819 */ /* 0x000fe400000012ff */
[----:B------:R-:W-:Y:S02]  /*24a40*/  SHF.R.U64 R52, R52, 0x3, RZ ;  /* 0x0000000334347819 */ /* 0x000fe400000012ff */
[----:B------:R-:W-:Y:S02]  /*24a50*/  SHF.R.U64 R56, R56, 0x3, RZ ;  /* 0x0000000338387819 */ /* 0x000fe400000012ff */
[----:B------:R-:W-:Y:S02]  /*24a60*/  SHF.R.U64 R7, R7, 0x3, RZ ;  /* 0x0000000307077819 */ /* 0x000fe400000012ff */
[----:B------:R-:W-:-:S02]  /*24a70*/  LOP3.LUT R0, R78, 0x8, R77, 0xe2, !PT ;  /* 0x000000084e007812 */ /* 0x000fc400078ee24d */
[--C-:B------:R-:W-:Y:S01]  /*24a80*/  SHF.R.S32.HI R77, RZ, 0x1f, R3.reuse ;  /* 0x0000001fff4d7819 */ /* 0x100fe20000011403 */
[----:B------:R-:W-:Y:S01]  /*24a90*/  IMAD.U32 R20, RZ, RZ, UR8 ;  /* 0x00000008ff147e24 */ /* 0x000fe2000f8e00ff */
[----:B------:R-:W-:Y:S01]  /*24aa0*/  ISETP.GE.AND P0, PT, R153, UR11, PT ;  /* 0x0000000b99007c0c */ /* 0x000fe2000bf06270 */
[----:B------:R-:W-:Y:S01]  /*24ab0*/  IMAD.U32 R21, RZ, RZ, UR9 ;  /* 0x00000009ff157e24 */ /* 0x000fe2000f8e00ff */
[----:B------:R-:W-:Y:S01]  /*24ac0*/  LOP3.LUT R48, R48, R49, RZ, 0x3c, !PT ;  /* 0x0000003130307212 */ /* 0x000fe200078e3cff */
[----:B------:R-:W-:Y:S01]  /*24ad0*/  IMAD.MOV R79, RZ, RZ, -R3 ;  /* 0x000000ffff4f7224 */ /* 0x000fe200078e0a03 */
[----:B------:R-:W-:Y:S01]  /*24ae0*/  LOP3.LUT R52, R52, R53, RZ, 0x3c, !PT ;  /* 0x0000003534347212 */ /* 0x000fe200078e3cff */
[--C-:B------:R-:W-:Y:S01]  /*24af0*/  IMAD.X R49, RZ, RZ, R5.reuse, P4 ;  /* 0x000000ffff317224 */ /* 0x100fe200020e0605 */
[----:B------:R-:W-:Y:S01]  /*24b00*/  LOP3.LUT R56, R56, R57, RZ, 0x3c, !PT ;  /* 0x0000003938387212 */ /* 0x000fe200078e3cff */
[--C-:B------:R-:W-:Y:S01]  /*24b10*/  IMAD.X R53, RZ, RZ, R5.reuse, P5 ;  /* 0x000000ffff357224 */ /* 0x100fe200028e0605 */
[----:B------:R-:W-:Y:S01]  /*24b20*/  LOP3.LUT R4, R7, R4, RZ, 0x3c, !PT ;  /* 0x0000000407047212 */ /* 0x000fe200078e3cff */
[----:B------:R-:W-:Y:S01]  /*24b30*/  IMAD.X R57, RZ, RZ, R5, P6 ;  /* 0x000000ffff397224 */ /* 0x000fe200030e0605 */
[----:B------:R-:W-:Y:S01]  /*24b40*/  ULDC.64 UR8, c[0x0][0xbe0] ;  /* 0x0002f80000087ab9 */ /* 0x000fe20000000a00 */
[----:B------:R-:W-:Y:S01]  /*24b50*/  IMAD.U32 R21, RZ, RZ, UR4 ;  /* 0x00000004ff157e24 */ /* 0x000fe2000f8e00ff */
[----:B------:R-:W-:Y:S01]  /*24b60*/  SEL R78, RZ, 0xffffffff, P0 ;  /* 0xffffffffff4e7807 */ /* 0x000fe20000000000 */
[----:B------:R-:W-:Y:S01]  /*24b70*/  IMAD R80, R77, UR8, RZ ;  /* 0x000000084d507c24 */ /* 0x000fe2000f8e02ff */
[----:B------:R-:W-:Y:S01]  /*24b80*/  ISETP.GE.AND P0, PT, R152, UR11, PT ;  /* 0x0000000b98007c0c */ /* 0x000fe2000bf06270 */
[----:B------:R-:W-:Y:S01]  /*24b90*/  IMAD R77, R81, R79, R82 ;  /* 0x0000004f514d7224 */ /* 0x000fe200078e0252 */
[----:B------:R-:W5:Y:S01]  /*24ba0*/  LD.E.128 R4, desc[UR36][R4.64] ;  /* 0x0000002404047980 */ /* 0x000f62000c101d00 */
[----:B------:R-:W-:-:S02]  /*24bb0*/  IMAD R79, R3, UR9, R80 ;  /* 0x00000009034f7c24 */ /* 0x000fc4000f8e0250 */
[----:B------:R-:W-:Y:S01]  /*24bc0*/  IMAD.WIDE.U32 R20, R3, UR8, R20 ;  /* 0x0000000803147c25 */ /* 0x000fe2000f8e0014 */
[----:B------:R-:W5:Y:S01]  /*24bd0*/  LD.E.128 R48, desc[UR36][R48.64] ;  /* 0x0000002430307980 */ /* 0x000f62000c101d00 */
[----:B------:R-:W-:Y:S01]  /*24be0*/  SEL R3, RZ, 0xffffffff, P0 ;  /* 0xffffffffff037807 */ /* 0x000fe20000000000 */
[----:B------:R-:W-:Y:S01]  /*24bf0*/  ULDC.64 UR8, c[0x0][0xbd8] ;  /* 0x0002f60000087ab9 */ /* 0x000fe20000000a00 */
[----:B------:R-:W-:Y:S01]  /*24c00*/  IMAD.SHL.U32 R83, R78, 0x10, RZ ;  /* 0x000000104e537824 */ /* 0x000fe200078e00ff */
[----:B------:R-:W5:Y:S01]  /*24c10*/  LD.E.128 R52, desc[UR36][R52.64] ;  /* 0x0000002434347980 */ /* 0x000f62000c101d00 */
[----:B------:R-:W-:-:S03]  /*24c20*/  SHF.R.S32.HI R78, RZ, 0x1f, R77 ;  /* 0x0000001fff4e7819 */ /* 0x000fc6000001144d */
[----:B------:R-:W5:Y:S01]  /*24c30*/  LD.E.128 R56, desc[UR36][R56.64] ;  /* 0x0000002438387980 */ /* 0x000f62000c101d00 */
[----:B------:R-:W-:Y:S01]  /*24c40*/  IMAD.U32 R82, RZ, RZ, UR59 ;  /* 0x0000003bff527e24 */ /* 0x000fe2000f8e00ff */
[----:B------:R-:W-:Y:S01]  /*24c50*/  @!PT LDS RZ, [RZ] ;  /* 0x00000000fffff984 */ /* 0x000fe20000000800 */
[----:B------:R-:W-:Y:S01]  /*24c60*/  @!PT LDS RZ, [RZ] ;  /* 0x00000000fffff984 */ /* 0x000fe20000000800 */
[----:B------:R-:W-:Y:S01]  /*24c70*/  @!PT LDS RZ, [RZ] ;  /* 0x00000000fffff984 */ /* 0x000fe20000000800 */
[----:B------:R-:W-:Y:S01]  /*24c80*/  @!PT LDS RZ, [RZ] ;  /* 0x00000000fffff984 */ /* 0x000fe20000000800 */
[----:B------:R0:W-:Y:S06]  /*24c90*/  MEMBAR.ALL.CTA ;  /* 0x0000000000007992 */ /* 0x0001ec0000008000 */
[----:B0-----:R-:W0:Y:S01]  /*24ca0*/  FENCE.VIEW.ASYNC.S ;  /* 0x00000000000073c6 */ /* 0x001e220000000000 */
[----:B------:R-:W-:Y:S01]  /*24cb0*/  IMAD.SHL.U32 R3, R3, 0x20, RZ ;  /* 0x0000002003037824 */ /* 0x000fe200078e00ff */
[----:B------:R-:W-:Y:S01]  /*24cc0*/  LOP3.LUT R0, R83, 0x10, R0, 0xe2, !PT ;  /* 0x0000001053007812 */ /* 0x000fe200078ee200 */
[----:B------:R-:W-:Y:S01]  /*24cd0*/  IMAD.IADD R21, R21, 0x1, R79 ;  /* 0x0000000115157824 */ /* 0x000fe200078e024f */
[----:B------:R-:W-:Y:S01]  /*24ce0*/  ISETP.GE.AND P0, PT, R210, UR11, PT ;  /* 0x0000000bd2007c0c */ /* 0x000fe2000bf06270 */
[----:B------:R-:W-:-:S02]  /*24cf0*/  IMAD R78, R78, UR8, RZ ;  /* 0x000000084e4e7c24 */ /* 0x000fc4000f8e02ff */
[----:B------:R-:W-:Y:S02]  /*24d00*/  IMAD R83, R76, R81, RZ ;  /* 0x000000514c537224 */ /* 0x000fe400078e02ff */
[----:B------:R-:W-:Y:S01]  /*24d10*/  IMAD R82, R82, 0x40, R207 ;  /* 0x0000004052527824 */ /* 0x000fe200078e02cf */
[----:B------:R-:W-:Y:S01]  /*24d20*/  LOP3.LUT R0, R3, 0x20, R0, 0xe2, !PT ;  /* 0x0000002003007812 */ /* 0x000fe200078ee200 */
        /* <DEDUP_REMOVED lines=8> */
[----:B------:R-:W-:-:S02]  /*24db0*/  LEA R80, P2, R20, UR8, 0x1 ;  /* 0x0000000814507c11 */ /* 0x000fc4000f8408ff */
[----:B------:R-:W-:Y:S02]  /*24dc0*/  ISETP.GE.AND P1, PT, R209, UR11, PT ;  /* 0x0000000bd1007c0c */ /* 0x000fe4000bf26270 */
[----:B------:R-:W-:Y:S02]  /*24dd0*/  LEA.HI.X R81, R20, UR9, R21, 0x1, P2 ;  /* 0x0000000914517c11 */ /* 0x000fe400090f0c15 */
[----:B------:R-:W-:Y:S01]  /*24de0*/  LOP3.LUT R0, R0, R3, RZ, 0xfc, !PT ;  /* 0x0000000300007212 */ /* 0x000fe200078efcff */
[----:B0-----:R0:W1:Y:S01]  /*24df0*/  SHFL.IDX PT, R20, R80, RZ, 0x181f ;  /* 0x00181fff50147589 */ /* 0x00106200000e0000 */
[----:B------:R-:W-:Y:S01]  /*24e00*/  SEL R3, RZ, 0x80, P1 ;  /* 0x00000080ff037807 */ /* 0x000fe20000800000 */
[----:B------:R-:W-:Y:S02]  /*24e10*/  SYNCS.ARRIVE.TRANS64.RED.A1T0 RZ, [UR4], RZ ;  /* 0x000000ffffff79a7 */ /* 0x000fe40008100404 */
[----:B------:R0:W2:Y:S01]  /*24e20*/  SHFL.IDX PT, R21, R81, RZ, 0x181f ;  /* 0x00181fff51157589 */ /* 0x0000a200000e0000 */
[----:B------:R-:W-:Y:S01]  /*24e30*/  LOP3.LUT R3, R0, R3, RZ, 0xfc, !PT ;  /* 0x0000000300037212 */ /* 0x000fe200078efcff */
[----:B------:R-:W-:Y:S06]  /*24e40*/  @P0 BRA `(.L_x_3203) ;  /* 0x00000000007c0947 */ /* 0x000fec0003800000 */
[----:B------:R-:W-:Y:S02]  /*24e50*/  ISETP.GE.AND P1, PT, R156, UR11, PT ;  /* 0x0000000b9c007c0c */ /* 0x000fe4000bf26270 */
[----:B------:R-:W-:Y:S02]  /*24e60*/  ISETP.GE.AND P0, PT, R19, UR11, PT ;  /* 0x0000000b13007c0c */ /* 0x000fe4000bf06270 */
[----:B------:R-:W-:Y:S02]  /*24e70*/  ISETP.GE.AND P5, PT, R155, UR11, PT ;  /* 0x0000000b9b007c0c */ /* 0x000fe4000bfa6270 */
[----:B------:R-:W-:-:S07]  /*24e80*/  ISETP.GE.AND P3, PT, R154, UR11, PT ;  /* 0x0000000b9a007c0c */ /* 0x000fce000bf66270 */
[C---:B-1----:R-:W-:Y:S02]  /*24e90*/  @!P1 LEA R76, P2, R156.reuse, R20, 0x1 ;  /* 0x000000149c4c9211 */ /* 0x042fe400078408ff */
[----:B--2---:R-:W-:Y:S02]  /*24ea0*/  @!P0 IMAD.WIDE R78, R19, 0x2, R20 ;  /* 0x00000002134e8825 */ /* 0x004fe400078e0214 */
[----:B------:R-:W-:Y:S02]  /*24eb0*/  @!P1 LEA.HI.X R77, R156, R21, R90, 0x1, P2 ;  /* 0x000000159c4d9211 */ /* 0x000fe400010f0c5a */
[----:B------:R-:W-:Y:S01]  /*24ec0*/  ISETP.GE.AND P2, PT, R153, UR11, PT ;  /* 0x0000000b99007c0c */ /* 0x000fe2000bf46270 */
[----:B-----5:R1:W-:Y:S01]  /*24ed0*/  @!P0 ST.E.128 desc[UR36][R78.64], R4 ;  /* 0x000000044e008985 */ /* 0x0203e2000c101d24 */
[----:B------:R-:W-:-:S03]  /*24ee0*/  LOP3.LUT P0, RZ, R0, 0x40, RZ, 0xc0, !PT ;  /* 0x0000004000ff7812 */ /* 0x000fc6000780c0ff */
[----:B------:R2:W-:Y:S01]  /*24ef0*/  @!P1 ST.E.128 desc[UR36][R76.64], R12 ;  /* 0x0000000c4c009985 */ /* 0x0005e2000c101d24 */
[----:B------:R-:W-:Y:S02]  /*24f00*/  ISETP.GE.AND P1, PT, R152, UR11, PT ;  /* 0x0000000b98007c0c */ /* 0x000fe4000bf26270 */
[CC--:B-1----:R-:W-:Y:S02]  /*24f10*/  @!P5 LEA R4, P4, R155.reuse, R20.reuse, 0x1 ;  /* 0x000000149b04d211 */ /* 0x0c2fe400078808ff */
[CC--:B------:R-:W-:Y:S02]  /*24f20*/  @!P3 LEA R6, P6, R154.reuse, R20.reuse, 0x1 ;  /* 0x000000149a06b211 */ /* 0x0c0fe400078c08ff */
[-C--:B------:R-:W-:Y:S02]  /*24f30*/  @!P5 LEA.HI.X R5, R155, R21.reuse, R89, 0x1, P4 ;  /* 0x000000159b05d211 */ /* 0x080fe400020f0c59 */
[----:B------:R-:W-:Y:S02]  /*24f40*/  LOP3.LUT P4, RZ, R3, 0x80, RZ, 0xc0, !PT ;  /* 0x0000008003ff7812 */ /* 0x000fe4000788c0ff */
[----:B------:R-:W-:Y:S01]  /*24f50*/  @!P3 LEA.HI.X R7, R154, R21, R88, 0x1, P6 ;  /* 0x000000159a07b211 */ /* 0x000fe200030f0c58 */
[----:B------:R1:W-:Y:S02]  /*24f60*/  @!P5 ST.E.128 desc[UR36][R4.64], R28 ;  /* 0x0000001c0400d985 */ /* 0x0003e4000c101d24 */
[----:B--2---:R-:W-:-:S02]  /*24f70*/  @!P1 LEA R12, P6, R152, R20, 0x1 ;  /* 0x00000014980c9211 */ /* 0x004fc400078c08ff */
[----:B------:R2:W-:Y:S02]  /*24f80*/  @!P3 ST.E.128 desc[UR36][R6.64], R36 ;  /* 0x000000240600b985 */ /* 0x0005e4000c101d24 */
[-C--:B------:R-:W-:Y:S02]  /*24f90*/  @!P1 LEA.HI.X R13, R152, R21.reuse, R86, 0x1, P6 ;  /* 0x00000015980d9211 */ /* 0x080fe400030f0c56 */
[CC--:B-1----:R-:W-:Y:S02]  /*24fa0*/  @!P2 LEA R4, P5, R153.reuse, R20.reuse, 0x1 ;  /* 0x000000149904a211 */ /* 0x0c2fe400078a08ff */
        /* <DEDUP_REMOVED lines=9> */
.L_x_3203:
[----:B------:R-:W-:Y:S05]  /*25040*/  BSYNC B1 ;  /* 0x0000000000017941 */ /* 0x000fea0003800000 */
.L_x_3202:
        /* <DEDUP_REMOVED lines=9> */
[----:B------:R-:W-:-:S05]  /*250e0*/  ISETP.GE.AND P1, PT, R153, UR11, PT ;  /* 0x0000000b99007c0c */ /* 0x000fca000bf26270 */
[----:B0---4-:R-:W-:Y:S02]  /*250f0*/  @!P0 IMAD.WIDE R6, R19, 0x2, R4 ;  /* 0x0000000213068825 */ /* 0x011fe400078e0204 */
[-C--:B------:R-:W-:Y:S02]  /*25100*/  @!P5 LEA R14, P4, R156, R4.reuse, 0x1 ;  /* 0x000000049c0ed211 */ /* 0x080fe400078808ff */
[----:B------:R-:W-:Y:S01]  /*25110*/  @!P3 LEA R12, P6, R155, R4, 0x1 ;  /* 0x000000049b0cb211 */ /* 0x000fe200078c08ff */
[----:B------:R0:W-:Y:S01]  /*25120*/  @!P0 ST.E.128 desc[UR36][R6.64], R8 ;  /* 0x0000000806008985 */ /* 0x0001e2000c101d24 */
[----:B------:R-:W-:Y:S02]  /*25130*/  ISETP.GE.AND P0, PT, R152, UR11, PT ;  /* 0x0000000b98007c0c */ /* 0x000fe4000bf06270 */
[----:B------:R-:W-:Y:S02]  /*25140*/  @!P5 LEA.HI.X R15, R156, R5, R90, 0x1, P4 ;  /* 0x000000059c0fd211 */ /* 0x000fe400020f0c5a */
[----:B------:R-:W-:-:S02]  /*25150*/  LOP3.LUT P4, RZ, R0, 0x40, RZ, 0xc0, !PT ;  /* 0x0000004000ff7812 */ /* 0x000fc4000788c0ff */
[----:B------:R-:W-:Y:S01]  /*25160*/  @!P3 LEA.HI.X R13, R155, R5, R89, 0x1, P6 ;  /* 0x000000059b0db211 */ /* 0x000fe200030f0c59 */
[----:B------:R3:W-:Y:S01]  /*25170*/  @!P5 ST.E.128 desc[UR36][R14.64], R24 ;  /* 0x000000180e00d985 */ /* 0x0007e2000c101d24 */
[----:B-1----:R-:W-:-:S03]  /*25180*/  @!P2 LEA R20, P5, R154, R4, 0x1 ;  /* 0x000000049a14a211 */ /* 0x002fc600078a08ff */
[----:B------:R3:W-:Y:S01]  /*25190*/  @!P3 ST.E.128 desc[UR36][R12.64], R32 ;  /* 0x000000200c00b985 */ /* 0x0007e2000c101d24 */
[----:B--2---:R-:W-:Y:S02]  /*251a0*/  @!P2 LEA.HI.X R21, R154, R5, R88, 0x1, P5 ;  /* 0x000000059a15a211 */ /* 0x004fe400028f0c58 */
[----:B0-----:R-:W-:-:S03]  /*251b0*/  @!P1 LEA R6, P6, R153, R4, 0x1 ;  /* 0x0000000499069211 */ /* 0x001fc600078c08ff */
[----:B------:R3:W-:Y:S01]  /*251c0*/  @!P2 ST.E.128 desc[UR36][R20.64], R40 ;  /* 0x000000281400a985 */ /* 0x0007e2000c101d24 */
[-C--:B------:R-:W-:Y:S02]  /*251d0*/  @!P0 LEA R8, P3, R152, R4.reuse, 0x1 ;  /* 0x0000000498088211 */ /* 0x080fe400078608ff */
[----:B------:R-:W-:Y:S02]  /*251e0*/  @P4 LEA R10, P5, R210, R4, 0x1 ;  /* 0x00000004d20a4211 */ /* 0x000fe400078a08ff */
[-C--:B------:R-:W-:Y:S02]  /*251f0*/  @!P1 LEA.HI.X R7, R153, R5.reuse, R87, 0x1, P6 ;  /* 0x0000000599079211 */ /* 0x080fe400030f0c57 */
[-C--:B------:R-:W-:Y:S02]  /*25200*/  @!P0 LEA.HI.X R9, R152, R5.reuse, R86, 0x1, P3 ;  /* 0x0000000598098211 */ /* 0x080fe400018f0c56 */
[----:B------:R-:W-:Y:S01]  /*25210*/  @P4 LEA.HI.X R11, R210, R5, R85, 0x1, P5 ;  /* 0x00000005d20b4211 */ /* 0x000fe200028f0c55 */
        /* <DEDUP_REMOVED lines=9> */
.L_x_3201:
[----:B------:R-:W2:Y:S01]  /*252b0*/  LDL R0, [R1+0x438] ;  /* 0x0004380001007983 */ /* 0x000ea20000100800 */
[----:B------:R-:W3:Y:S01]  /*252c0*/  LDC R21, c[0x0][0xce8] ;  /* 0x00033a00ff157b82 */ /* 0x000ee20000000800 */
[----:B------:R-:W-:Y:S01]  /*252d0*/  ULDC.64 UR12, c[0x0][0xc08] ;  /* 0x00030200000c7ab9 */ /* 0x000fe20000000a00 */
[----:B0-----:R-:W-:Y:S01]  /*252e0*/  IMAD.U32 R4, RZ, RZ, UR59 ;  /* 0x0000003bff047e24 */ /* 0x001fe2000f8e00ff */
[----:B------:R-:W-:Y:S01]  /*252f0*/  UIMAD UR9, UR26, UR12, URZ ;  /* 0x0000000c1a0972a4 */ /* 0x000fe2000f8e023f */
[----:B------:R-:W-:Y:S01]  /*25300*/  BSSY B1, `(.L_x_3205) ;  /* 0x00000e5000017945 */ /* 0x000fe20003800000 */
[----:B------:R-:W-:Y:S01]  /*25310*/  UIMAD.WIDE.U32 UR10, UR4, UR12, URZ ;  /* 0x0000000c040a72a5 */ /* 0x000fe2000f8e003f */
[----:B------:R-:W-:Y:S01]  /*25320*/  SHF.R.S32.HI R24, RZ, 0x1f, R192 ;  /* 0x0000001fff187819 */ /* 0x000fe200000114c0 */
[----:B------:R-:W-:Y:S01]  /*25330*/  UIMAD UR9, UR4, UR13, UR9 ;  /* 0x0000000d040972a4 */ /* 0x000fe2000f8e0209 */
[----:B------:R-:W-:Y:S01]  /*25340*/  SHF.R.S32.HI R26, RZ, 0x1f, R194 ;  /* 0x0000001fff1a7819 */ /* 0x000fe200000114c2 */
[----:B------:R-:W-:Y:S01]  /*25350*/  USHF.R.S32.HI UR4, URZ, 0x1f, UR14 ;  /* 0x0000001f3f047899 */ /* 0x000fe2000801140e */
[----:B------:R-:W-:Y:S01]  /*25360*/  SHF.R.S32.HI R28, RZ, 0x1f, R196 ;  /* 0x0000001fff1c7819 */ /* 0x000fe200000114c4 */
[----:B------:R-:W-:Y:S01]  /*25370*/  UIADD3 UR11, UR11, UR9, URZ ;  /* 0x000000090b0b7290 */ /* 0x000fe2000fffe03f */
[----:B------:R-:W-:Y:S01]  /*25380*/  SHF.R.S32.HI R29, RZ, 0x1f, R197 ;  /* 0x0000001fff1d7819 */ /* 0x000fe200000114c5 */
[----:B------:R-:W-:Y:S01]  /*25390*/  ULDC.64 UR12, c[0x0][0xc38] ;  /* 0x00030e00000c7ab9 */ /* 0x000fe20000000a00 */
[----:B------:R-:W-:Y:S01]  /*253a0*/  SHF.R.S32.HI R30, RZ, 0x1f, R198 ;  /* 0x0000001fff1e7819 */ /* 0x000fe200000114c6 */
[----:B------:R-:W-:Y:S01]  /*253b0*/  UIMAD.WIDE.U32 UR10, UR8, UR12, UR10 ;  /* 0x0000000c080a72a5 */ /* 0x000fe2000f8e000a */
[----:B------:R-:W-:-:S02]  /*253c0*/  SHF.R.S32.HI R31, RZ, 0x1f, R199 ;  /* 0x0000001fff1f7819 */ /* 0x000fc400000114c7 */
[----:B------:R-:W-:Y:S01]  /*253d0*/  SHF.R.S32.HI R32, RZ, 0x1f, R200 ;  /* 0x0000001fff207819 */ /* 0x000fe200000114c8 */
[----:B------:R-:W-:Y:S01]  /*253e0*/  UIMAD UR9, UR8, UR13, UR11 ;  /* 0x0000000d080972a4 */ /* 0x000fe2000f8e020b */
[----:B------:R-:W-:Y:S02]  /*253f0*/  SHF.R.S32.HI R33, RZ, 0x1f, R201 ;  /* 0x0000001fff217819 */ /* 0x000fe400000114c9 */
[----:B------:R-:W-:Y:S01]  /*25400*/  ULDC.64 UR12, c[0x0][0xc40] ;  /* 0x00031000000c7ab9 */ /* 0x000fe20000000a00 */
[----:B------:R-:W-:Y:S01]  /*25410*/  UMOV UR8, UR10 ;  /* 0x0000000a00087c82 */ /* 0x000fe20008000000 */
[----:B---3--:R-:W-:Y:S01]  /*25420*/  ISETP.NE.AND P0, PT, R21, 0x1, PT ;  /* 0x000000011500780c */ /* 0x008fe20003f05270 */
[----:B------:R-:W-:Y:S01]  /*25430*/  UIMAD UR4, UR4, UR12, URZ ;  /* 0x0000000c040472a4 */ /* 0x000fe2000f8e023f */
[----:B------:R-:W-:Y:S01]  /*25440*/  SHF.R.S32.HI R34, RZ, 0x1f, R202 ;  /* 0x0000001fff227819 */ /* 0x000fe200000114ca */
[----:B------:R-:W-:Y:S01]  /*25450*/  UIMAD.WIDE.U32 UR8, UR14, UR12, UR8 ;  /* 0x0000000c0e0872a5 */ /* 0x000fe2000f8e0008 */
[----:B------:R-:W-:Y:S01]  /*25460*/  SHF.R.S32.HI R35, RZ, 0x1f, R203 ;  /* 0x0000001fff237819 */ /* 0x000fe200000114cb */
[----:B------:R-:W-:Y:S01]  /*25470*/  UIMAD UR4, UR14, UR13, UR4 ;  /* 0x0000000d0e0472a4 */ /* 0x000fe2000f8e0204 */
[----:B------:R-:W-:Y:S01]  /*25480*/  SHF.R.S32.HI R36, RZ, 0x1f, R204 ;  /* 0x0000001fff247819 */ /* 0x000fe200000114cc */
[----:B------:R-:W-:Y:S01]  /*25490*/  ULDC.64 UR10, c[0x0][0xc48] ;  /* 0x00031200000a7ab9 */ /* 0x000fe20000000a00 */
[----:B------:R-:W-:Y:S01]  /*254a0*/  SHF.R.S32.HI R37, RZ, 0x1f, R205 ;  /* 0x0000001fff257819 */ /* 0x000fe200000114cd */
[----:B------:R-:W-:Y:S01]  /*254b0*/  UIADD3 UR9, UR9, UR4, URZ ;  /* 0x0000000409097290 */ /* 0x000fe2000fffe03f */
[----:B------:R-:W-:Y:S01]  /*254c0*/  SHF.R.S32.HI R38, RZ, 0x1f, R206 ;  /* 0x0000001fff267819 */ /* 0x000fe200000114ce */
[----:B------:R-:W-:Y:S01]  /*254d0*/  UIADD3 UR4, UR44, 0x38820, URZ ;  /* 0x000388202c047890 */ /* 0x000fe2000fffe03f */
[----:B------:R-:W-:Y:S01]  /*254e0*/  SHF.R.S32.HI R39, RZ, 0x1f, R23 ;  /* 0x0000001fff277819 */ /* 0x000fe20000011417 */
[----:B-1----:R-:W0:Y:S01]  /*254f0*/  @P0 LDC R3, c[0x0][0xcec] ;  /* 0x00033b00ff030b82 */ /* 0x002e220000000800 */
[----:B------:R-:W-:-:S02]  /*25500*/  UIMAD.WIDE.U32 UR8, UR61, UR10, UR8 ;  /* 0x0000000a3d0872a5 */ /* 0x000fc4000f8e0008 */
[----:B------:R-:W-:Y:S02]  /*25510*/  UPRMT UR4, URZ, 0x654, UR4 ;  /* 0x000006543f047896 */ /* 0x000fe40008000004 */
[----:B------:R-:W-:-:S03]  /*25520*/  UIMAD UR61, UR61, UR11, UR9 ;  /* 0x0000000b3d3d72a4 */ /* 0x000fc6000f8e0209 */
[----:B------:R-:W1:Y:S01]  /*25530*/  @P0 LDC R5, c[0x0][0xcf0] ;  /* 0x00033c00ff050b82 */ /* 0x000e620000000800 */
[----:B------:R-:W-:-:S03]  /*25540*/  ULDC.64 UR10, c[0x0][0xc30] ;  /* 0x00030c00000a7ab9 */ /* 0x000fc60000000a00 */
[----:B------:R-:W-:Y:S01]  /*25550*/  SYNCS.ARRIVE.TRANS64.RED.A1T0 RZ, [UR4], RZ ;  /* 0x000000ffffff79a7 */ /* 0x000fe20008100404 */
[----:B--2---:R-:W-:-:S04]  /*25560*/  IMAD R4, R4, 0x40, R0 ;  /* 0x0000004004047824 */ /* 0x004fc800078e0200 */
[----:B0-----:R-:W-:-:S04]  /*25570*/  @P0 IMAD.HI.U32 R0, R4, R3, RZ ;  /* 0x0000000304000227 */ /* 0x001fc800078e00ff */
[----:B------:R-:W-:Y:S01]  /*25580*/  IMAD.MOV.U32 R3, RZ, RZ, R4 ;  /* 0x000000ffff037224 */ /* 0x000fe200078e0004 */
[----:B-1----:R-:W-:Y:S01]  /*25590*/  @P0 SHF.R.U32.HI R3, RZ, R5, R0 ;  /* 0x00000005ff030219 */ /* 0x002fe20000011600 */
[----:B------:R-:W-:Y:S02]  /*255a0*/  IMAD.U32 R5, RZ, RZ, UR9 ;  /* 0x00000009ff057e24 */ /* 0x000fe4000f8e00ff */
[----:B------:R-:W-:Y:S01]  /*255b0*/  IMAD.U32 R5, RZ, RZ, UR61 ;  /* 0x0000003dff057e24 */ /* 0x000fe2000f8e00ff */
[--C-:B------:R-:W-:Y:S01]  /*255c0*/  SHF.R.S32.HI R0, RZ, 0x1f, R3.reuse ;  /* 0x0000001fff007819 */ /* 0x100fe20000011403 */
[----:B------:R-:W-:-:S04]  /*255d0*/  IMAD.MOV R7, RZ, RZ, -R3 ;  /* 0x000000ffff077224 */ /* 0x000fc800078e0a03 */
[----:B------:R-:W-:Y:S02]  /*255e0*/  IMAD R7, R21, R7, R4 ;  /* 0x0000000715077224 */ /* 0x000fe400078e0204 */
[----:B------:R-:W-:Y:S02]  /*255f0*/  IMAD R0, R0, UR10, RZ ;  /* 0x0000000a00007c24 */ /* 0x000fe4000f8e02ff */
[----:B------:R-:W-:Y:S01]  /*25600*/  IMAD.U32 R4, RZ, RZ, UR8 ;  /* 0x00000008ff047e24 */ /* 0x000fe2000f8e00ff */
[----:B------:R-:W-:Y:S01]  /*25610*/  ULDC.64 UR8, c[0x0][0xc28] ;  /* 0x00030a0000087ab9 */ /* 0x000fe20000000a00 */
[C---:B------:R-:W-:Y:S01]  /*25620*/  IMAD R9, R3.reuse, UR11, R0 ;  /* 0x0000000b03097c24 */ /* 0x040fe2000f8e0200 */
[----:B------:R-:W-:Y:S01]  /*25630*/  SHF.R.S32.HI R0, RZ, 0x1f, R7 ;  /* 0x0000001fff007819 */ /* 0x000fe20000011407 */
[----:B------:R-:W-:-:S04]  /*25640*/  IMAD.WIDE.U32 R4, R3, UR10, R4 ;  /* 0x0000000a03047c25 */ /* 0x000fc8000f8e0004 */
[----:B------:R-:W-:Y:S02]  /*25650*/  IMAD.IADD R5, R5, 0x1, R9 ;  /* 0x0000000105057824 */ /* 0x000fe400078e0209 */
[----:B------:R-:W-:Y:S02]  /*25660*/  IMAD.U32 R9, RZ, RZ, UR59 ;  /* 0x0000003bff097e24 */ /* 0x000fe4000f8e00ff */
[----:B------:R-:W-:Y:S02]  /*25670*/  IMAD R0, R0, UR8, RZ ;  /* 0x0000000800007c24 */ /* 0x000fe4000f8e02ff */
[----:B------:R-:W-:Y:S02]  /*25680*/  IMAD R21, R76, R21, RZ ;  /* 0x000000154c157224 */ /* 0x000fe400078e02ff */
[----:B------:R-:W-:Y:S02]  /*25690*/  IMAD R20, R9, 0x40, R22 ;  /* 0x0000004009147824 */ /* 0x000fe400078e0216 */
[----:B------:R-:W-:-:S02]  /*256a0*/  IMAD R3, R7, UR9, R0 ;  /* 0x0000000907037c24 */ /* 0x000fc4000f8e0200 */
[----:B------:R-:W-:Y:S01]  /*256b0*/  IMAD.WIDE.U32 R4, R7, UR8, R4 ;  /* 0x0000000807047c25 */ /* 0x000fe2000f8e0004 */
[----:B------:R-:W-:Y:S01]  /*256c0*/  ISETP.GE.AND P0, PT, R20, R21, PT ;  /* 0x000000151400720c */ /* 0x000fe20003f06270 */
[----:B------:R-:W-:Y:S02]  /*256d0*/  ULDC.64 UR8, c[0x0][0xc00] ;  /* 0x0003000000087ab9 */ /* 0x000fe40000000a00 */
[----:B------:R-:W-:Y:S01]  /*256e0*/  IMAD.IADD R5, R5, 0x1, R3 ;  /* 0x0000000105057824 */ /* 0x000fe200078e0203 */
[----:B------:R-:W-:-:S04]  /*256f0*/  LEA R3, P1, R4, UR8, 0x2 ;  /* 0x0000000804037c11 */ /* 0x000fc8000f8210ff */
[----:B------:R-:W-:Y:S01]  /*25700*/  LEA.HI.X R0, R4, UR9, R5, 0x2, P1 ;  /* 0x0000000904007c11 */ /* 0x000fe200088f1405 */
[----:B------:R0:W1:Y:S04]  /*25710*/  SHFL.IDX PT, R27, R3, RZ, 0x1c1f ;  /* 0x001c1fff031b7589 */ /* 0x00006800000e0000 */
[----:B------:R0:W2:Y:S01]  /*25720*/  SHFL.IDX PT, R25, R0, RZ, 0x1c1f ;  /* 0x001c1fff00197589 */ /* 0x0000a200000e0000 */
[----:B------:R-:W-:Y:S05]  /*25730*/  @P0 BRA `(.L_x_3206) ;  /* 0x0000000800840947 */ /* 0x000fea0003800000 */
[----:B------:R-:W-:Y:S02]  /*25740*/  ULDC UR4, c[0x0][0xbc8] ;  /* 0x0002f20000047ab9 */ /* 0x000fe40000000800 */
[----:B------:R-:W-:-:S13]  /*25750*/  ISETP.GE.AND P0, PT, R23, UR4, PT ;  /* 0x0000000417007c0c */ /* 0x000fda000bf06270 */
[----:B------:R-:W3:Y:S01]  /*25760*/  @!P0 LDL.64 R14, [R1+0x210] ;  /* 0x00021000010e8983 */ /* 0x000ee20000100a00 */
[----:B------:R-:W-:Y:S02]  /*25770*/  ISETP.GE.AND P1, PT, R206, UR4, PT ;  /* 0x00000004ce007c0c */ /* 0x000fe4000bf26270 */
[----:B-1----:R-:W-:-:S04]  /*25780*/  @!P0 LEA R8, P2, R23, R27, 0x2 ;  /* 0x0000001b17088211 */ /* 0x002fc800078410ff */
[----:B--2---:R-:W-:-:S05]  /*25790*/  @!P0 LEA.HI.X R9, R23, R25, R39, 0x2, P2 ;  /* 0x0000001917098211 */ /* 0x004fca00010f1427 */
[----:B---3--:R1:W-:Y:S04]  /*257a0*/  @!P0 ST.E.64 desc[UR36][R8.64], R14 ;  /* 0x0000000e08008985 */ /* 0x0083e8000c101b24 */
[----:B------:R-:W2:Y:S01]  /*257b0*/  @!P1 LDL.64 R4, [R1+0x220] ;  /* 0x0002200001049983 */ /* 0x000ea20000100a00 */
[----:B------:R-:W-:Y:S02]  /*257c0*/  ISETP.GE.AND P0, PT, R205, UR4, PT ;  /* 0x00000004cd007c0c */ /* 0x000fe4000bf06270 */
[----:B------:R-:W-:-:S04]  /*257d0*/  @!P1 LEA R10, P2, R206, R27, 0x2 ;  /* 0x0000001bce0a9211 */ /* 0x000fc800078410ff */
[----:B------:R-:W-:-:S05]  /*257e0*/  @!P1 LEA.HI.X R11, R206, R25, R38, 0x2, P2 ;  /* 0x00000019ce0b9211 */ /* 0x000fca00010f1426 */
[----:B--2---:R2:W-:Y:S04]  /*257f0*/  @!P1 ST.E.64 desc[UR36][R10.64], R4 ;  /* 0x000000040a009985 */ /* 0x0045e8000c101b24 */
[----:B------:R-:W3:Y:S01]  /*25800*/  @!P0 LDL.64 R6, [R1+0x230] ;  /* 0x0002300001068983 */ /* 0x000ee20000100a00 */
[----:B------:R-:W-:Y:S02]  /*25810*/  ISETP.GE.AND P1, PT, R204, UR4, PT ;  /* 0x00000004cc007c0c */ /* 0x000fe4000bf26270 */
[----:B------:R-:W-:-:S04]  /*25820*/  @!P0 LEA R12, P2, R205, R27, 0x2 ;  /* 0x0000001bcd0c8211 */ /* 0x000fc800078410ff */
[----:B------:R-:W-:-:S05]  /*25830*/  @!P0 LEA.HI.X R13, R205, R25, R37, 0x2, P2 ;  /* 0x00000019cd0d8211 */ /* 0x000fca00010f1425 */
[----:B---3--:R3:W-:Y:S04]  /*25840*/  @!P0 ST.E.64 desc[UR36][R12.64], R6 ;  /* 0x000000060c008985 */ /* 0x0087e8000c101b24 */
[----:B-1----:R-:W4:Y:S01]  /*25850*/  @!P1 LDL.64 R8, [R1+0x240] ;  /* 0x0002400001089983 */ /* 0x002f220000100a00 */
[----:B------:R-:W-:Y:S02]  /*25860*/  ISETP.GE.AND P0, PT, R203, UR4, PT ;  /* 0x00000004cb007c0c */ /* 0x000fe4000bf06270 */
[----:B------:R-:W-:-:S04]  /*25870*/  @!P1 LEA R14, P2, R204, R27, 0x2 ;  /* 0x0000001bcc0e9211 */ /* 0x000fc800078410ff */
[----:B------:R-:W-:-:S05]  /*25880*/  @!P1 LEA.HI.X R15, R204, R25, R36, 0x2, P2 ;  /* 0x00000019cc0f9211 */ /* 0x000fca00010f1424 */
[----:B----4-:R1:W-:Y:S04]  /*25890*/  @!P1 ST.E.64 desc[UR36][R14.64], R8 ;  /* 0x000000080e009985 */ /* 0x0103e8000c101b24 */
[----:B--2---:R-:W2:Y:S01]  /*258a0*/  @!P0 LDL.64 R4, [R1+0x250] ;  /* 0x0002500001048983 */ /* 0x004ea20000100a00 */
[----:B------:R-:W-:Y:S02]  /*258b0*/  ISETP.GE.AND P1, PT, R202, UR4, PT ;  /* 0x00000004ca007c0c */ /* 0x000fe4000bf26270 */
[----:B------:R-:W-:-:S04]  /*258c0*/  @!P0 LEA R10, P2, R203, R27, 0x2 ;  /* 0x0000001bcb0a8211 */ /* 0x000fc800078410ff */
[----:B------:R-:W-:-:S05]  /*258d0*/  @!P0 LEA.HI.X R11, R203, R25, R35, 0x2, P2 ;  /* 0x00000019cb0b8211 */ /* 0x000fca00010f1423 */
[----:B--2---:R2:W-:Y:S04]  /*258e0*/  @!P0 ST.E.64 desc[UR36][R10.64], R4 ;  /* 0x000000040a008985 */ /* 0x0045e8000c101b24 */
[----:B---3--:R-:W3:Y:S01]  /*258f0*/  @!P1 LDL.64 R6, [R1+0x260] ;  /* 0x0002600001069983 */ /* 0x008ee20000100a00 */
        /* <DEDUP_REMOVED lines=130> */
[----:B------:R-:W-:-:S04]  /*26120*/  @!P1 LEA R10, P0, R158, R27, 0x2 ;  /* 0x0000001b9e0a9211 */ /* 0x000fc800078010ff */
[----:B------:R-:W-:-:S05]  /*26130*/  @!P1 LEA.HI.X R11, R158, R25, R212, 0x2, P0 ;  /* 0x000000199e0b9211 */ /* 0x000fca00000f14d4 */
[----:B--2---:R3:W-:Y:S04]  /*26140*/  @!P1 ST.E.64 desc[UR36][R10.64], R4 ;  /* 0x000000040a009985 */ /* 0x0047e8000c101b24 */
.L_x_3206:
[----:B------:R-:W-:Y:S05]  /*26150*/  BSYNC B1 ;  /* 0x0000000000017941 */ /* 0x000fea0003800000 */
.L_x_3205:
[----:B------:R-:W-:Y:S01]  /*26160*/  VIADD R20, R20, 0x8 ;  /* 0x0000000814147836 */ /* 0x000fe20000000000 */
[----:B--2---:R2:W4:Y:S04]  /*26170*/  SHFL.IDX PT, R25, R0, 0x1, 0x1c1f ;  /* 0x003c1f0000197f89 */ /* 0x00452800000e0000 */
[----:B------:R-:W-:Y:S01]  /*26180*/  ISETP.GE.AND P0, PT, R20, R21, PT ;  /* 0x000000151400720c */ /* 0x000fe20003f06270 */
[----:B0-----:R-:W0:-:S12]  /*26190*/  SHFL.IDX PT, R3, R3, 0x1, 0x1c1f ;  /* 0x003c1f0003037f89 */ /* 0x001e1800000e0000 */
[----:B--2---:R-:W-:Y:S05]  /*261a0*/  @P0 BRA `(.L_x_3204) ;  /* 0x00000018008c0947 */ /* 0x004fea0003800000 */
[----:B------:R-:W2:Y:S02]  /*261b0*/  LDC R21, c[0x0][0xbc8] ;  /* 0x0002f200ff157b82 */ /* 0x000ea40000000800 */
[----:B--2---:R-:W-:-:S13]  /*261c0*/  ISETP.GE.AND P1, PT, R23, R21, PT ;  /* 0x000000151700720c */ /* 0x004fda0003f26270 */
[----:B---3--:R-:W2:Y:S01]  /*261d0*/  @!P1 LDL.64 R14, [R1+0x218] ;  /* 0x00021800010e9983 */ /* 0x008ea20000100a00 */
[----:B------:R-:W-:Y:S02]  /*261e0*/  ISETP.GE.AND P2, PT, R206, R21, PT ;  /* 0x00000015ce00720c */ /* 0x000fe40003f46270 */
[----:B0-----:R-:W-:-:S04]  /*261f0*/  @!P1 LEA R8, P0, R23, R3, 0x2 ;  /* 0x0000000317089211 */ /* 0x001fc800078010ff */
[----:B----4-:R-:W-:-:S05]  /*26200*/  @!P1 LEA.HI.X R9, R23, R25, R39, 0x2, P0 ;  /* 0x0000001917099211 */ /* 0x010fca00000f1427 */
[----:B--2---:R0:W-:Y:S04]  /*26210*/  @!P1 ST.E.64 desc[UR36][R8.64], R14 ;  /* 0x0000000e08009985 */ /* 0x0041e8000c101b24 */
[----:B------:R-:W2:Y:S01]  /*26220*/  @!P2 LDL.64 R4, [R1+0x228] ;  /* 0x000228000104a983 */ /* 0x000ea20000100a00 */
[----:B------:R-:W-:Y:S02]  /*26230*/  ISETP.GE.AND P1, PT, R205, R21, PT ;  /* 0x00000015cd00720c */ /* 0x000fe40003f26270 */
[----:B------:R-:W-:-:S04]  /*26240*/  @!P2 LEA R10, P0, R206, R3, 0x2 ;  /* 0x00000003ce0aa211 */ /* 0x000fc800078010ff */
[----:B------:R-:W-:-:S05]  /*26250*/  @!P2 LEA.HI.X R11, R206, R25, R38, 0x2, P0 ;  /* 0x00000019ce0ba211 */ /* 0x000fca00000f1426 */
[----:B--2---:R2:W-:Y:S04]  /*26260*/  @!P2 ST.E.64 desc[UR36][R10.64], R4 ;  /* 0x000000040a00a985 */ /* 0x0045e8000c101b24 */
[----:B------:R-:W3:Y:S01]  /*26270*/  @!P1 LDL.64 R6, [R1+0x238] ;  /* 0x0002380001069983 */ /* 0x000ee20000100a00 */
[----:B------:R-:W-:Y:S02]  /*26280*/  ISETP.GE.AND P2, PT, R204, R21, PT ;  /* 0x00000015cc00720c */ /* 0x000fe40003f46270 */
[----:B------:R-:W-:-:S04]  /*26290*/  @!P1 LEA R12, P0, R205, R3, 0x2 ;  /* 0x00000003cd0c9211 */ /* 0x000fc800078010ff */
[----:B------:R-:W-:-:S05]  /*262a0*/  @!P1 LEA.HI.X R13, R205, R25, R37, 0x2, P0 ;  /* 0x00000019cd0d9211 */ /* 0x000fca00000f1425 */
[----:B---3--:R3:W-:Y:S04]  /*262b0*/  @!P1 ST.E.64 desc[UR36][R12.64], R6 ;  /* 0x000000060c009985 */ /* 0x0087e8000c101b24 */
[----:B0-----:R-:W4:Y:S01]  /*262c0*/  @!P2 LDL.64 R8, [R1+0x248] ;  /* 0x000248000108a983 */ /* 0x001f220000100a00 */
[----:B------:R-:W-:Y:S02]  /*262d0*/  ISETP.GE.AND P1, PT, R203, R21, PT ;  /* 0x00000015cb00720c */ /* 0x000fe40003f26270 */
[----:B------:R-:W-:-:S04]  /*262e0*/  @!P2 LEA R14, P0, R204, R3, 0x2 ;  /* 0x00000003cc0ea211 */ /* 0x000fc800078010ff */
[----:B------:R-:W-:-:S05]  /*262f0*/  @!P2 LEA.HI.X R15, R204, R25, R36, 0x2, P0 ;  /* 0x00000019cc0fa211 */ /* 0x000fca00000f1424 */
[----:B----4-:R0:W-:Y:S04]  /*26300*/  @!P2 ST.E.64 desc[UR36][R14.64], R8 ;  /* 0x000000080e00a985 */ /* 0x0101e8000c101b24 */
[----:B--2---:R-:W2:Y:S01]  /*26310*/  @!P1 LDL.64 R4, [R1+0x258] ;  /* 0x0002580001049983 */ /* 0x004ea20000100a00 */
[----:B------:R-:W-:Y:S02]  /*26320*/  ISETP.GE.AND P2, PT, R202, R21, PT ;  /* 0x00000015ca00720c */ /* 0x000fe40003f46270 */
[----:B------:R-:W-:-:S04]  /*26330*/  @!P1 LEA R10, P0, R203, R3, 0x2 ;  /* 0x00000003cb0a9211 */ /* 0x000fc800078010ff */
[----:B------:R-:W-:-:S05]  /*26340*/  @!P1 LEA.HI.X R11, R203, R25, R35, 0x2, P0 ;  /* 0x00000019cb0b9211 */ /* 0x000fca00000f1423 */
[----:B--2---:R2:W-:Y:S04]  /*26350*/  @!P1 ST.E.64 desc[UR36][R10.64], R4 ;  /* 0x000000040a009985 */ /* 0x0045e8000c101b24 */
[----:B---3--:R-:W3:Y:S01]  /*26360*/  @!P2 LDL.64 R6, [R1+0x268] ;  /* 0x000268000106a983 */ /* 0x008ee20000100a00 */
        /* <DEDUP_REMOVED lines=119> */
[----:B---3--:R-:W2:Y:S01]  /*26ae0*/  @!P2 LDL.64 R6, [R1+0x3e8] ;  /* 0x0003e8000106a983 */ /* 0x008ea20000100a00 */
[----:B------:R-:W-:Y:S01]  /*26af0*/  @!P2 LEA R12, P0, R176, R3, 0x2 ;  /* 0x00000003b00ca211 */ /* 0x000fe200078010ff */
[----:B------:R-:W-:Y:S01]  /*26b00*/  BSSY B1, `(.L_x_3207) ;  /* 0x000000a000017945 */ /* 0x000fe20003800000 */
[----:B------:R-:W-:Y:S02]  /*26b10*/  ISETP.GE.AND P1, PT, R158, R21, PT ;  /* 0x000000159e00720c */ /* 0x000fe40003f26270 */
[----:B------:R-:W-:Y:S02]  /*26b20*/  @!P2 LEA.HI.X R13, R176, R25, R214, 0x2, P0 ;  /* 0x00000019b00da211 */ /* 0x000fe400000f14d6 */
[----:B------:R-:W-:-:S03]  /*26b30*/  ISETP.GE.AND P0, PT, R159, R21, PT ;  /* 0x000000159f00720c */ /* 0x000fc60003f06270 */
[----:B--2---:R0:W-:Y:S10]  /*26b40*/  @!P2 ST.E.64 desc[UR36][R12.64], R6 ;  /* 0x000000060c00a985 */ /* 0x0041f4000c101b24 */
[----:B------:R-:W-:Y:S05]  /*26b50*/  @P0 BRA `(.L_x_3208) ;  /* 0x0000000000100947 */ /* 0x000fea0003800000 */
[----:B0-----:R-:W2:Y:S01]  /*26b60*/  LDL.64 R6, [R1+0x3f8] ;  /* 0x0003f80001067983 */ /* 0x001ea20000100a00 */
[----:B------:R-:W-:-:S04]  /*26b70*/  LEA R4, P0, R159, R3, 0x2 ;  /* 0x000000039f047211 */ /* 0x000fc800078010ff */
[----:B------:R-:W-:-:S05]  /*26b80*/  LEA.HI.X R5, R159, R25, R213, 0x2, P0 ;  /* 0x000000199f057211 */ /* 0x000fca00000f14d5 */
[----:B--2---:R2:W-:Y:S04]  /*26b90*/  ST.E.64 desc[UR36][R4.64], R6 ;  /* 0x0000000604007985 */ /* 0x0045e8000c101b24 */
.L_x_3208:
[----:B------:R-:W-:Y:S05]  /*26ba0*/  BSYNC B1 ;  /* 0x0000000000017941 */ /* 0x000fea0003800000 */
.L_x_3207:
[----:B------:R-:W-:Y:S05]  /*26bb0*/  @P1 BRA `(.L_x_3204) ;  /* 0x0000001000081947 */ /* 0x000fea0003800000 */
[----:B0-2---:R-:W2:Y:S01]  /*26bc0*/  LDL.64 R6, [R1+0x408] ;  /* 0x0004080001067983 */ /* 0x005ea20000100a00 */
[----:B------:R-:W-:-:S04]  /*26bd0*/  LEA R4, P0, R158, R3, 0x2 ;  /* 0x000000039e047211 */ /* 0x000fc800078010ff */
[----:B------:R-:W-:-:S05]  /*26be0*/  LEA.HI.X R5, R158, R25, R212, 0x2, P0 ;  /* 0x000000199e057211 */ /* 0x000fca00000f14d4 */
[----:B--2---:R0:W-:Y:S01]  /*26bf0*/  ST.E.64 desc[UR36][R4.64], R6 ;  /* 0x0000000604007985 */ /* 0x0041e2000c101b24 */
[----:B------:R-:W-:Y:S05]  /*26c00*/  BRA `(.L_x_3204) ;  /* 0x0000000c00f47947 */ /* 0x000fea0003800000 */
.L_x_3197:
[----:B------:R-:W-:Y:S01]  /*26c10*/  ULDC.64 UR10, c[0x0][0xd00] ;  /* 0x00034000000a7ab9 */ /* 0x000fe20000000a00 */
[----:B------:R-:W-:Y:S01]  /*26c20*/  R2UR UR9, R211 ;  /* 0x00000000d30972ca */ /* 0x000fe200000e0000 */
        /* <DEDUP_REMOVED lines=12> */
[----:B------:R-:W-:Y:S01]  /*26cf0*/  IMAD.U32 R0, RZ, RZ, UR4 ;  /* 0x00000004ff007e24 */ /* 0x000fe2000f8e00ff */
[----:B------:R-:W0:Y:S04]  /*26d00*/  S2R R10, SR_TID.X ;  /* 0x00000000000a7919 */ /* 0x000e280000002100 */
        /* <DEDUP_REMOVED lines=8> */
[----:B------:R-:W-:Y:S01]  /*26d90*/  ULOP3.LUT UR15, UR9, 0xffff, URZ, 0xc0, !UPT ;  /* 0x0000ffff090f7892 */ /* 0x000fe2000f8ec03f */
[----:B0-----:R-:W-:-:S08]  /*26da0*/  VIADD R3, R10, 0xffffff80 ;  /* 0xffffff800a037836 */ /* 0x001fd00000000000 */
[----:B------:R-:W-:Y:S01]  /*26db0*/  @!UP1 ULDC UR8, c[0x0][0xbd4] ;  /* 0x0002f50000089ab9 */ /* 0x000fe20000000800 */
[----:B------:R-:W-:Y:S02]  /*26dc0*/  ISETP.GT.AND P0, PT, R3, 0x3f, PT ;  /* 0x0000003f0300780c */ /* 0x000fe40003f04270 */
[----:B--2---:R-:W-:Y:S01]  /*26dd0*/  @P1 R2UR UR4, R8 ;  /* 0x00000000080412ca */ /* 0x004fe200000e0000 */
[----:B-1----:R-:W-:-:S14]  /*26de0*/  @P2 BRA `(.L_x_3209) ;  /* 0x0000000000102947 */ /* 0x002fdc0003800000 */
[----:B------:R-:W-:Y:S05]  /*26df0*/  @!P1 BRA `(.L_x_3209) ;  /* 0x00000000000c9947 */ /* 0x000fea0003800000 */
[----:B------:R-:W2:Y:S04]  /*26e00*/  LDG.E R3, desc[UR36][R4.64] ;  /* 0x0000002404037981 */ /* 0x000ea8000c1e1900 */
[----:B-----5:R-:W2:Y:S02]  /*26e10*/  LDG.E R0, desc[UR36][R4.64+0x4] ;  /* 0x0000042404007981 */ /* 0x020ea4000c1e1900 */
[----:B--2---:R-:W-:-:S07]  /*26e20*/  IMAD.IADD R0, R0, 0x1, -R3 ;  /* 0x0000000100007824 */ /* 0x004fce00078e0a03 */
.L_x_3209:
[----:B------:R-:W-:Y:S01]  /*26e30*/  USHF.R.S32.HI UR14, URZ, 0x1f, UR60 ;  /* 0x0000001f3f0e7899 */ /* 0x000fe2000801143c */
[----:B------:R-:W-:Y:S01]  /*26e40*/  BSSY B1, `(.L_x_3210) ;  /* 0x000003b000017945 */ /* 0x000fe20003800000 */
[----:B------:R-:W-:Y:S02]  /*26e50*/  USHF.R.S32.HI UR24, URZ, 0x1f, UR4 ;  /* 0x0000001f3f187899 */ /* 0x000fe40008011404 */
[----:B------:R-:W-:Y:S02]  /*26e60*/  USEL UR9, UR60, URZ, !UP0 ;  /* 0x0000003f3c097287 */ /* 0x000fe4000c000000 */
[----:B------:R-:W-:Y:S01]  /*26e70*/  USEL UR14, UR14, URZ, !UP0 ;  /* 0x0000003f0e0e7287 */ /* 0x000fe2000c000000 */
[----:B------:R-:W-:Y:S11]  /*26e80*/  @P0 BRA `(.L_x_3211) ;  /* 0x0000000000d80947 */ /* 0x000ff60003800000 */
[----:B------:R-:W0:Y:S01]  /*26e90*/  LDC R9, c[0x0][0xce8] ;  /* 0x00033a00ff097b82 */ /* 0x000e220000000800 */
[----:B------:R-:W-:-:S04]  /*26ea0*/  IMAD.U32 R3, RZ, RZ, UR59 ;  /* 0x0000003bff037e24 */ /* 0x000fc8000f8e00ff */
[----:B------:R-:W-:-:S04]  /*26eb0*/  IMAD R3, R3, 0x40, R10 ;  /* 0x0000004003037824 */ /* 0x000fc800078e020a */
[----:B------:R-:W-:Y:S02]  /*26ec0*/  VIADD R6, R3, 0xffffff80 ;  /* 0xffffff8003067836 */ /* 0x000fe40000000000 */
        /* <DEDUP_REMOVED lines=50> */
.L_x_3211:
[----:B------:R-:W-:Y:S05]  /*271f0*/  BSYNC B1 ;  /* 0x0000000000017941 */ /* 0x000fea0003800000 */
.L_x_3210:
[----:B------:R-:W-:-:S06]  /*27200*/  UISETP.GT.AND UP0, UPT, UR8, 0x1, UPT ;  /* 0x000000010800788c */ /* 0x000fcc000bf04270 */
[----:B------:R-:W-:-:S13]  /*27210*/  PLOP3.LUT P0, PT, PT, PT, UP0, 0x80, 0x0 ;  /* 0x000000000000781c */ /* 0x000fda0003f0f008 */
[----:B------:R-:W-:Y:S05]  /*27220*/  @P0 BRA `(.L_x_3204) ;  /* 0x00000008006c0947 */ /* 0x000fea0003800000 */
[----:B------:R-:W1:Y:S01]  /*27230*/  LDC R11, c[0x0][0xce8] ;  /* 0x00033a00ff0b7b82 */ /* 0x000e620000000800 */
        /* <DEDUP_REMOVED lines=9> */
[----:B------:R-:W-:Y:S01]  /*272d0*/  IMAD R3, R157, 0x20, R207 ;  /* 0x000000209d037824 */ /* 0x000fe200078e02cf */
[----:B------:R-:W-:Y:S01]  /*272e0*/  ISETP.GE.AND P2, PT, R155, UR16, PT ;  /* 0x000000109b007c0c */ /* 0x000fe2000bf46270 */
[----:B------:R-:W-:Y:S01]  /*272f0*/  IMAD.SHL.U32 R9, R6, 0x2, RZ ;  /* 0x0000000206097824 */ /* 0x000fe200078e00ff */
[----:B------:R-:W-:Y:S01]  /*27300*/  UIADD3 UR11, UR11, UR8, URZ ;  /* 0x000000080b0b7290 */ /* 0x000fe2000fffe03f */
[----:B------:R-:W-:Y:S01]  /*27310*/  IMAD.U32 R8, RZ, RZ, UR59 ;  /* 0x0000003bff087e24 */ /* 0x000fe2000f8e00ff */
[----:B------:R-:W-:Y:S01]  /*27320*/  ULDC.64 UR12, c[0x0][0xbe8] ;  /* 0x0002fa00000c7ab9 */ /* 0x000fe20000000a00 */
[----:B------:R-:W-:Y:S01]  /*27330*/  ISETP.GE.AND P1, PT, R154, UR16, PT ;  /* 0x000000109a007c0c */ /* 0x000fe2000bf26270 */
[----:B------:R-:W-:Y:S01]  /*27340*/  UIMAD.WIDE.U32 UR10, UR15, UR12, UR10 ;  /* 0x0000000c0f0a72a5 */ /* 0x000fe2000f8e000a */
[----:B------:R-:W-:Y:S01]  /*27350*/  LOP3.LUT R6, R9, 0x2, R4, 0xe2, !PT ;  /* 0x0000000209067812 */ /* 0x000fe200078ee204 */
[----:B------:R-:W-:Y:S01]  /*27360*/  IMAD R8, R8, 0x40, R3 ;  /* 0x0000004008087824 */ /* 0x000fe200078e0203 */
[----:B------:R-:W-:Y:S01]  /*27370*/  SEL R4, RZ, 0xffffffff, P2 ;  /* 0xffffffffff047807 */ /* 0x000fe20001000000 */
[----:B------:R-:W-:Y:S01]  /*27380*/  UIMAD UR11, UR15, UR13, UR11 ;  /* 0x0000000d0f0b72a4 */ /* 0x000fe2000f8e020b */
[----:B------:R-:W-:Y:S01]  /*27390*/  SEL R9, RZ, 0xffffffff, P1 ;  /* 0xffffffffff097807 */ /* 0x000fe20000800000 */
[----:B------:R-:W-:Y:S01]  /*273a0*/  IMAD.MOV.U32 R3, RZ, RZ, R8 ;  /* 0x000000ffff037224 */ /* 0x000fe200078e0008 */
[----:B-1----:R-:W-:Y:S01]  /*273b0*/  ISETP.NE.AND P0, PT, R11, 0x1, PT ;  /* 0x000000010b00780c */ /* 0x002fe20003f05270 */
[----:B------:R-:W-:Y:S01]  /*273c0*/  ULDC.64 UR12, c[0x0][0xbf0] ;  /* 0x0002fc00000c7ab9 */ /* 0x000fe20000000a00 */
[----:B------:R-:W-:Y:S01]  /*273d0*/  IMAD.SHL.U32 R13, R4, 0x4, RZ ;  /* 0x00000004040d7824 */ /* 0x000fe200078e00ff */
[----:B------:R-:W-:Y:S01]  /*273e0*/  UIMAD UR14, UR14, UR12, URZ ;  /* 0x0000000c0e0e72a4 */ /* 0x000fe2000f8e023f */
[----:B------:R-:W-:Y:S01]  /*273f0*/  IMAD.SHL.U32 R9, R9, 0x8, RZ ;  /* 0x0000000809097824 */ /* 0x000fe200078e00ff */
[----:B------:R-:W-:Y:S01]  /*27400*/  ISETP.GE.AND P2, PT, R209, UR16, PT ;  /* 0x00000010d1007c0c */ /* 0x000fe2000bf46270 */
[----:B------:R-:W-:Y:S01]  /*27410*/  IMAD.U32 R26, RZ, RZ, UR59 ;  /* 0x0000003bff1a7e24 */ /* 0x000fe2000f8e00ff */
[----:B------:R-:W-:Y:S01]  /*27420*/  UIMAD UR4, UR9, UR13, UR14 ;  /* 0x0000000d090472a4 */ /* 0x000fe2000f8e020e */
[----:B------:R-:W-:Y:S01]  /*27430*/  LOP3.LUT R6, R13, 0x4, R6, 0xe2, !PT ;  /* 0x000000040d067812 */ /* 0x000fe200078ee206 */
[----:B------:R-:W-:Y:S01]  /*27440*/  UIMAD.WIDE.U32 UR8, UR9, UR12, UR10 ;  /* 0x0000000c090872a5 */ /* 0x000fe2000f8e000a */
[----:B-----5:R-:W-:Y:S01]  /*27450*/  IMAD R25, R0, R11, RZ ;  /* 0x0000000b00197224 */ /* 0x020fe200078e02ff */
[----:B------:R-:W-:Y:S01]  /*27460*/  SEL R0, RZ, 0x80, P2 ;  /* 0x00000080ff007807 */ /* 0x000fe20001000000 */
[----:B------:R-:W-:Y:S01]  /*27470*/  IMAD R26, R26, 0x40, R207 ;  /* 0x000000401a1a7824 */ /* 0x000fe200078e02cf */
[----:B------:R-:W0:Y:S01]  /*27480*/  @P0 LDC R5, c[0x0][0xcec] ;  /* 0x00033b00ff050b82 */ /* 0x000e220000000800 */
[----:B------:R-:W-:Y:S01]  /*27490*/  LOP3.LUT R10, R9, 0x8, R6, 0xe2, !PT ;  /* 0x00000008090a7812 */ /* 0x000fe200078ee206 */
[----:B------:R-:W-:Y:S01]  /*274a0*/  UIADD3 UR4, UR9, UR4, URZ ;  /* 0x0000000409047290 */ /* 0x000fe2000fffe03f */
[----:B------:R-:W-:Y:S01]  /*274b0*/  BSSY B1, `(.L_x_3212) ;  /* 0x000004e000017945 */ /* 0x000fe20003800000 */
[----:B------:R-:W-:-:S02]  /*274c0*/  SHF.R.S32.HI R27, RZ, 0x1f, R209 ;  /* 0x0000001fff1b7819 */ /* 0x000fc400000114d1 */
[----:B------:R-:W-:Y:S02]  /*274d0*/  SHF.R.S32.HI R28, RZ, 0x1f, R210 ;  /* 0x0000001fff1c7819 */ /* 0x000fe400000114d2 */
[----:B------:R-:W1:Y:S01]  /*274e0*/  @P0 LDC R7, c[0x0][0xcf0] ;  /* 0x00033c00ff070b82 */ /* 0x000e620000000800 */
[----:B------:R-:W-:Y:S02]  /*274f0*/  SHF.R.S32.HI R29, RZ, 0x1f, R152 ;  /* 0x0000001fff1d7819 */ /* 0x000fe40000011498 */
[----:B------:R-:W-:Y:S02]  /*27500*/  SHF.R.S32.HI R30, RZ, 0x1f, R153 ;  /* 0x0000001fff1e7819 */ /* 0x000fe40000011499 */
[----:B------:R-:W-:Y:S02]  /*27510*/  SHF.R.S32.HI R31, RZ, 0x1f, R154 ;  /* 0x0000001fff1f7819 */ /* 0x000fe4000001149a */
[----:B------:R-:W-:Y:S02]  /*27520*/  SHF.R.S32.HI R32, RZ, 0x1f, R155 ;  /* 0x0000001fff207819 */ /* 0x000fe4000001149b */
[----:B------:R-:W-:Y:S01]  /*27530*/  SHF.R.S32.HI R33, RZ, 0x1f, R156 ;  /* 0x0000001fff217819 */ /* 0x000fe2000001149c */
[----:B0-----:R-:W-:-:S04]  /*27540*/  @P0 IMAD.HI.U32 R4, R8, R5, RZ ;  /* 0x0000000508040227 */ /* 0x001fc800078e00ff */
[----:B------:R-:W-:Y:S02]  /*27550*/  IMAD.U32 R5, RZ, RZ, UR9 ;  /* 0x00000009ff057e24 */ /* 0x000fe4000f8e00ff */
[----:B------:R-:W-:Y:S01]  /*27560*/  IMAD.U32 R5, RZ, RZ, UR4 ;  /* 0x00000004ff057e24 */ /* 0x000fe2000f8e00ff */
[----:B-1----:R-:W-:Y:S01]  /*27570*/  @P0 SHF.R.U32.HI R3, RZ, R7, R4 ;  /* 0x00000007ff030219 */ /* 0x002fe20000011604 */
[----:B------:R-:W-:Y:S01]  /*27580*/  IMAD.U32 R4, RZ, RZ, UR8 ;  /* 0x00000008ff047e24 */ /* 0x000fe2000f8e00ff */
[----:B------:R-:W-:Y:S01]  /*27590*/  ISETP.GE.AND P0, PT, R153, UR16, PT ;  /* 0x0000001099007c0c */ /* 0x000fe2000bf06270 */
[----:B------:R-:W-:Y:S01]  /*275a0*/  ULDC.64 UR8, c[0x0][0xbe0] ;  /* 0x0002f80000087ab9 */ /* 0x000fe20000000a00 */
[--C-:B------:R-:W-:Y:S01]  /*275b0*/  SHF.R.S32.HI R6, RZ, 0x1f, R3.reuse ;  /* 0x0000001fff067819 */ /* 0x100fe20000011403 */
[----:B------:R-:W-:Y:S01]  /*275c0*/  IMAD.MOV R7, RZ, RZ, -R3 ;  /* 0x000000ffff077224 */ /* 0x000fe200078e0a03 */
[----:B------:R-:W-:Y:S01]  /*275d0*/  SEL R9, RZ, 0xffffffff, P0 ;  /* 0xffffffffff097807 */ /* 0x000fe20000000000 */
[----:B------:R-:W-:Y:S01]  /*275e0*/  IMAD.WIDE.U32 R4, R3, UR8, R4 ;  /* 0x0000000803047c25 */ /* 0x000fe2000f8e0004 */
[----:B------:R-:W-:-:S03]  /*275f0*/  ISETP.GE.AND P0, PT, R152, UR16, PT ;  /* 0x0000001098007c0c */ /* 0x000fc6000bf06270 */
[----:B------:R-:W-:Y:S02]  /*27600*/  IMAD R6, R6, UR8, RZ ;  /* 0x0000000806067c24 */ /* 0x000fe4000f8e02ff */
[----:B------:R-:W-:Y:S02]  /*27610*/  IMAD R7, R11, R7, R8 ;  /* 0x000000070b077224 */ /* 0x000fe400078e0208 */
[----:B------:R-:W-:Y:S02]  /*27620*/  IMAD.SHL.U32 R13, R9, 0x10, RZ ;  /* 0x00000010090d7824 */ /* 0x000fe400078e00ff */
[----:B------:R-:W-:Y:S01]  /*27630*/  IMAD R9, R3, UR9, R6 ;  /* 0x0000000903097c24 */ /* 0x000fe2000f8e0206 */
[----:B------:R-:W-:Y:S01]  /*27640*/  SEL R6, RZ, 0xffffffff, P0 ;  /* 0xffffffffff067807 */ /* 0x000fe20000000000 */
[----:B------:R-:W-:Y:S01]  /*27650*/  ULDC.64 UR8, c[0x0][0xbd8] ;  /* 0x0002f60000087ab9 */ /* 0x000fe20000000a00 */
[----:B------:R-:W-:Y:S01]  /*27660*/  SHF.R.S32.HI R3, RZ, 0x1f, R7 ;  /* 0x0000001fff037819 */ /* 0x000fe20000011407 */
[----:B------:R-:W-:Y:S01]  /*27670*/  IMAD.IADD R5, R5, 0x1, R9 ;  /* 0x0000000105057824 */ /* 0x000fe200078e0209 */
[----:B------:R-:W-:Y:S01]  /*27680*/  LOP3.LUT R10, R13, 0x10, R10, 0xe2, !PT ;  /* 0x000000100d0a7812 */ /* 0x000fe200078ee20a */
[----:B------:R-:W-:Y:S01]  /*27690*/  IMAD.SHL.U32 R13, R6, 0x20, RZ ;  /* 0x00000020060d7824 */ /* 0x000fe200078e00ff */
[----:B------:R-:W-:Y:S01]  /*276a0*/  ISETP.GE.AND P0, PT, R210, UR16, PT ;  /* 0x00000010d2007c0c */ /* 0x000fe2000bf06270 */
[----:B------:R-:W-:-:S02]  /*276b0*/  IMAD R6, R3, UR8, RZ ;  /* 0x0000000803067c24 */ /* 0x000fc4000f8e02ff */
[----:B------:R-:W-:Y:S01]  /*276c0*/  IMAD.WIDE.U32 R4, R7, UR8, R4 ;  /* 0x0000000807047c25 */ /* 0x000fe2000f8e0004 */
[----:B------:R-:W-:-:S03]  /*276d0*/  LOP3.LUT R10, R13, 0x20, R10, 0xe2, !PT ;  /* 0x000000200d0a7812 */ /* 0x000fc600078ee20a */
[----:B------:R-:W-:Y:S01]  /*276e0*/  IMAD R3, R7, UR9, R6 ;  /* 0x0000000907037c24 */ /* 0x000fe2000f8e0206 */
[----:B------:R-:W-:Y:S01]  /*276f0*/  SEL R7, RZ, 0x40, P0 ;  /* 0x00000040ff077807 */ /* 0x000fe20000000000 */
[----:B------:R-:W-:Y:S01]  /*27700*/  ULDC.64 UR8, c[0x0][0xb80] ;  /* 0x0002e00000087ab9 */ /* 0x000fe20000000a00 */
[----:B------:R-:W-:Y:S01]  /*27710*/  ISETP.GE.AND P0, PT, R26, R25, PT ;  /* 0x000000191a00720c */ /* 0x000fe20003f06270 */
[----:B------:R-:W-:Y:S01]  /*27720*/  IMAD.IADD R3, R5, 0x1, R3 ;  /* 0x0000000105037824 */ /* 0x000fe200078e0203 */
[----:B------:R-:W-:Y:S02]  /*27730*/  LEA R20, P1, R4, UR8, 0x1 ;  /* 0x0000000804147c11 */ /* 0x000fe4000f8208ff */
[----:B------:R-:W-:Y:S02]  /*27740*/  LOP3.LUT R21, R10, R7, RZ, 0xfc, !PT ;  /* 0x000000070a157212 */ /* 0x000fe400078efcff */
[----:B------:R-:W-:Y:S01]  /*27750*/  LEA.HI.X R3, R4, UR9, R3, 0x1, P1 ;  /* 0x0000000904037c11 */ /* 0x000fe200088f0c03 */
[----:B------:R0:W1:Y:S01]  /*27760*/  SHFL.IDX PT, R6, R20, RZ, 0x181f ;  /* 0x00181fff14067589 */ /* 0x00006200000e0000 */
[----:B------:R-:W-:-:S03]  /*27770*/  LOP3.LUT R24, R21, R0, RZ, 0xfc, !PT ;  /* 0x0000000015187212 */ /* 0x000fc600078efcff */
[----:B------:R0:W2:Y:S02]  /*27780*/  SHFL.IDX PT, R7, R3, RZ, 0x181f ;  /* 0x00181fff03077589 */ /* 0x0000a400000e0000 */
[----:B------:R-:W-:Y:S05]  /*27790*/  @P0 BRA `(.L_x_3213) ;  /* 0x00000000007c0947 */ /* 0x000fea0003800000 */
        /* <DEDUP_REMOVED lines=18> */
[----:B-1----:R-:W-:-:S02]  /*278c0*/  @!P1 LEA R8, P6, R152, R6, 0x1 ;  /* 0x0000000698089211 */ /* 0x002fc400078c08ff */
        /* <DEDUP_REMOVED lines=12> */
.L_x_3213:
[----:B------:R-:W-:Y:S05]  /*27990*/  BSYNC B1 ;  /* 0x0000000000017941 */ /* 0x000fea0003800000 */
.L_x_3212:
        /* <DEDUP_REMOVED lines=9> */
[----:B------:R-:W-:-:S05]  /*27a30*/  LOP3.LUT P1, RZ, R21, 0x40, RZ, 0xc0, !PT ;  /* 0x0000004015ff7812 */ /* 0x000fca000782c0ff */
[CC--:B-1----:R-:W-:Y:S02]  /*27a40*/  @!P2 LEA R8, P0, R156.reuse, R6.reuse, 0x1 ;  /* 0x000000069c08a211 */ /* 0x0c2fe400078008ff */
[----:B---3--:R-:W-:Y:S02]  /*27a50*/  @!P3 IMAD.WIDE R4, R19, 0x2, R6 ;  /* 0x000000021304b825 */ /* 0x008fe400078e0206 */
[-C--:B------:R-:W-:Y:S02]  /*27a60*/  @!P2 LEA.HI.X R9, R156, R7.reuse, R33, 0x1, P0 ;  /* 0x000000079c09a211 */ /* 0x080fe400000f0c21 */
[----:B------:R-:W-:Y:S01]  /*27a70*/  @!P5 LEA R10, P0, R155, R6, 0x1 ;  /* 0x000000069b0ad211 */ /* 0x000fe200078008ff */
[----:B------:R1:W-:Y:S01]  /*27a80*/  @!P3 ST.E.128 desc[UR36][R4.64], RZ ;  /* 0x000000ff0400b985 */ /* 0x0003e2000c101d24 */
[----:B------:R-:W-:Y:S02]  /*27a90*/  ISETP.GE.AND P3, PT, R153, UR16, PT ;  /* 0x0000001099007c0c */ /* 0x000fe4000bf66270 */
[----:B------:R-:W-:Y:S01]  /*27aa0*/  @!P5 LEA.HI.X R11, R155, R7, R32, 0x1, P0 ;  /* 0x000000079b0bd211 */ /* 0x000fe200000f0c20 */
[----:B------:R2:W-:Y:S01]  /*27ab0*/  @!P2 ST.E.128 desc[UR36][R8.64], RZ ;  /* 0x000000ff0800a985 */ /* 0x0005e2000c101d24 */
[----:B------:R-:W-:-:S02]  /*27ac0*/  ISETP.GE.AND P2, PT, R152, UR16, PT ;  /* 0x0000001098007c0c */ /* 0x000fc4000bf46270 */
[----:B------:R-:W-:Y:S01]  /*27ad0*/  LOP3.LUT P0, RZ, R24, 0x80, RZ, 0xc0, !PT ;  /* 0x0000008018ff7812 */ /* 0x000fe2000780c0ff */
[----:B------:R2:W-:Y:S01]  /*27ae0*/  @!P5 ST.E.128 desc[UR36][R10.64], RZ ;  /* 0x000000ff0a00d985 */ /* 0x0005e2000c101d24 */
[----:B------:R-:W-:-:S04]  /*27af0*/  @!P4 LEA R12, P6, R154, R6, 0x1 ;  /* 0x000000069a0cc211 */ /* 0x000fc800078c08ff */
[----:B------:R-:W-:Y:S02]  /*27b00*/  @!P4 LEA.HI.X R13, R154, R7, R31, 0x1, P6 ;  /* 0x000000079a0dc211 */ /* 0x000fe400030f0c1f */
[----:B------:R-:W-:-:S03]  /*27b10*/  @!P3 LEA R14, P5, R153, R6, 0x1 ;  /* 0x00000006990eb211 */ /* 0x000fc600078a08ff */
[----:B------:R2:W-:Y:S01]  /*27b20*/  @!P4 ST.E.128 desc[UR36][R12.64], RZ ;  /* 0x000000ff0c00c985 */ /* 0x0005e2000c101d24 */
[-C--:B-1----:R-:W-:Y:S02]  /*27b30*/  @!P2 LEA R4, P6, R152, R6.reuse, 0x1 ;  /* 0x000000069804a211 */ /* 0x082fe400078c08ff */
[-C--:B0-----:R-:W-:Y:S02]  /*27b40*/  @P1 LEA R20, P4, R210, R6.reuse, 0x1 ;  /* 0x00000006d2141211 */ /* 0x081fe400078808ff */
        /* <DEDUP_REMOVED lines=9> */
.L_x_3204:
[----:B------:R-:W-:Y:S05]  /*27be0*/  BSYNC B0 ;  /* 0x0000000000007941 */ /* 0x000fea0003800000 */
.L_x_3196:
[----:B------:R-:W-:Y:S02]  /*27bf0*/  ULDC UR4, c[0x0][0xd3c] ;  /* 0x00034f0000047ab9 */ /* 0x000fe40000000800 */
[----:B------:R-:W-:-:S06]  /*27c00*/  UISETP.GE.AND UP0, UPT, UR6, UR4, UPT ;  /* 0x000000040600728c */ /* 0x000fcc000bf06270 */
[----:B------:R-:W-:-:S13]  /*27c10*/  PLOP3.LUT P0, PT, PT, PT, UP0, 0x80, 0x0 ;  /* 0x000000000000781c */ /* 0x000fda0003f0f008 */
[----:B------:R-:W-:Y:S05]  /*27c20*/  @!P0 BRA `(.L_x_3214) ;  /* 0xfffffd9400c88947 */ /* 0x000fea000383ffff */
[----:B------:R-:W-:Y:S05]  /*27c30*/  EXIT ;  /* 0x000000000000794d */ /* 0x000fea0003800000 */
.L_x_3065:
[----:B------:R-:W-:-:S08]  /*27c40*/  NOP ;  /* 0x0000000000007918 */ /* 0x000fd00000000000 */
[----:B0-----:R-:W0:-:S00]  /*27c50*/  USETMAXREG.DEALLOC.CTAPOOL 0x28 ;  /* 0x00000028000079c8 */ /* 0x001e0000080e0500 */
[----:B0-----:R-:W-:Y:S02]  /*27c60*/  LOP3.LUT R0, R0, 0x3, RZ, 0xc0, !PT ;  /* 0x0000000300007812 */ /* 0x001fe400078ec0ff */
[----:B------:R-:W-:-:S04]  /*27c70*/  LOP3.LUT R16, R16, 0xffdfffff, RZ, 0xc0, !PT ;  /* 0xffdfffff10107812 */ /* 0x000fc800078ec0ff */
[----:B------:R-:W0:Y:S02]  /*27c80*/  SHFL.IDX PT, R0, R0, RZ, 0x1f ;  /* 0x00001fff00007589 */ /* 0x000e2400000e0000 */
[----:B0-----:R-:W-:Y:S01]  /*27c90*/  ISETP.NE.AND P0, PT, R0, RZ, PT ;  /* 0x000000ff0000720c */ /* 0x001fe20003f05270 */
[----:B------:R-:W-:-:S12]  /*27ca0*/  IMAD.MOV.U32 R0, RZ, RZ, RZ ;  /* 0x000000ffff007224 */ /* 0x000fd800078e00ff */
        /* <DEDUP_REMOVED lines=9> */
.L_x_3215:
[----:B------:R-:W0:Y:S01]  /*27d40*/  S2R R2, SR_TID.X ;  /* 0x0000000000027919 */ /* 0x000e220000002100 */
[----:B------:R-:W-:Y:S01]  /*27d50*/  ULDC UR4, c[0x0][0xd3c] ;  /* 0x00034f0000047ab9 */ /* 0x000fe20000000800 */
[----:B------:R-:W-:Y:S01]  /*27d60*/  IMAD.MOV.U32 R9, RZ, RZ, RZ ;  /* 0x000000ffff097224 */ /* 0x000fe200078e00ff */
[----:B------:R-:W1:Y:S01]  /*27d70*/  S2UR UR6, SR_CTAID.X ;  /* 0x00000000000679c3 */ /* 0x000e620000002500 */
[----:B------:R-:W-:Y:S01]  /*27d80*/  ULDC UR5, c[0x0][0xd38] ;  /* 0x00034e0000057ab9 */ /* 0x000fe20000000800 */
[----:B0-----:R-:W-:-:S04]  /*27d90*/  LOP3.LUT R7, R2, 0x1f, RZ, 0xc0, !PT ;  /* 0x0000001f02077812 */ /* 0x001fc800078ec0ff */
[----:B------:R-:W-:-:S04]  /*27da0*/  ISETP.NE.AND P0, PT, R7, 0x1f, PT ;  /* 0x0000001f0700780c */ /* 0x000fc80003f05270 */
[----:B------:R-:W-:-:S13]  /*27db0*/  ISETP.GE.OR P1, PT, R7, UR4, !P0 ;  /* 0x0000000407007c0c */ /* 0x000fda000c726670 */
[----:B------:R-:W0:Y:S08]  /*27dc0*/  @!P1 LDC.64 R4, c[0x0][0xd80] ;  /* 0x00036000ff049b82 */ /* 0x000e300000000a00 */
[----:B------:R-:W2:Y:S01]  /*27dd0*/  @!P1 LDC.64 R2, c[0x0][0xd78] ;  /* 0x00035e00ff029b82 */ /* 0x000ea20000000a00 */
[----:B0-----:R-:W-:-:S05]  /*27de0*/  @!P1 IMAD.WIDE.U32 R4, R7, 0x4, R4 ;  /* 0x0000000407049825 */ /* 0x001fca00078e0004 */
        /* <DEDUP_REMOVED lines=26> */
[----:B0-----:R-:W-:-:S05]  /*27f90*/  IMAD R6, R6, UR5, RZ ;  /* 0x0000000506067c24 */ /* 0x001fca000f8e02ff */
[----:B-1----:R-:W-:Y:S01]  /*27fa0*/  ISETP.GT.AND P6, PT, R6, UR6, PT ;  /* 0x0000000606007c0c */ /* 0x002fe2000bfc4270 */
[----:B------:R-:W-:-:S12]  /*27fb0*/  IMAD.MOV.U32 R3, RZ, RZ, R6 ;  /* 0x000000ffff037224 */ /* 0x000fd800078e0006 */
[----:B------:R-:W-:Y:S05]  /*27fc0*/  @P6 BRA `(.L_x_3217) ;  /* 0x0000000000986947 */ /* 0x000fea0003800000 */
[----:B------:R-:W-:Y:S01]  /*27fd0*/  IMAD.MOV.U32 R6, RZ, RZ, R3 ;  /* 0x000000ffff067224 */ /* 0x000fe200078e0003 */
[----:B------:R-:W-:Y:S01]  /*27fe0*/  UMOV UR4, URZ ;  /* 0x0000003f00047c82 */ /* 0x000fe20008000000 */
[----:B------:R-:W-:-:S05]  /*27ff0*/  ULDC UR5, c[0x0][0xd38] ;  /* 0x00034e0000057ab9 */ /* 0x000fca0000000800 */
.L_x_3219:
[----:B------:R-:W0:Y:S01]  /*28000*/  LDC R0, c[0x0][0xd3c] ;  /* 0x00034f00ff007b82 */ /* 0x000e220000000800 */
[----:B------:R-:W-:-:S06]  /*28010*/  UIADD3 UR4, UR4, 0x1f, URZ ;  /* 0x0000001f04047890 */ /* 0x000fcc000fffe03f */
[----:B0-----:R-:W-:-:S13]  /*28020*/  ISETP.LE.AND P6, PT, R0, UR4, PT ;  /* 0x0000000400007c0c */ /* 0x001fda000bfc3270 */
[----:B------:R-:W-:Y:S05]  /*28030*/  @P6 BRA `(.L_x_3218) ;  /* 0x0000000800a86947 */ /* 0x000fea0003800000 */
[----:B------:R-:W-:-:S05]  /*28040*/  VIADD R9, R7, UR4 ;  /* 0x0000000407097c36 */ /* 0x000fca0008000000 */
[----:B------:R-:W-:Y:S01]  /*28050*/  ISETP.GE.OR P6, PT, R9, R0, !P0 ;  /* 0x000000000900720c */ /* 0x000fe200047c6670 */
[----:B------:R-:W-:-:S12]  /*28060*/  IMAD.MOV.U32 R0, RZ, RZ, RZ ;  /* 0x000000ffff007224 */ /* 0x000fd800078e00ff */
        /* <DEDUP_REMOVED lines=28> */
.L_x_3217:
        /* <DEDUP_REMOVED lines=13> */
.L_x_3220:
        /* <DEDUP_REMOVED lines=62> */
.L_x_3221:
        /* <DEDUP_REMOVED lines=61> */
.L_x_3222:
[----:B------:R-:W-:-:S05]  /*28ab0*/  LOP3.LUT R25, RZ, R2, RZ, 0x33, !PT ;  /* 0x00000002ff197212 */ /* 0x000fca00078e33ff */
[----:B------:R-:W-:Y:S01]  /*28ac0*/  IMAD.IADD R25, R0, 0x1, R25 ;  /* 0x0000000100197824 */ /* 0x000fe200078e0219 */
[----:B------:R-:W-:Y:S06]  /*28ad0*/  BRA `(.L_x_3223) ;  /* 0x0000000000147947 */ /* 0x000fec0003800000 */
.L_x_3218:
[----:B------:R-:W-:Y:S01]  /*28ae0*/  ULDC UR4, c[0x0][0xd3c] ;  /* 0x00034f0000047ab9 */ /* 0x000fe20000000800 */
[----:B------:R-:W-:Y:S02]  /*28af0*/  IMAD.MOV.U32 R25, RZ, RZ, RZ ;  /* 0x000000ffff197224 */ /* 0x000fe400078e00ff */
[----:B------:R-:W-:Y:S02]  /*28b00*/  IMAD.U32 R24, RZ, RZ, UR6 ;  /* 0x00000006ff187e24 */ /* 0x000fe4000f8e00ff */
[----:B------:R-:W-:Y:S02]  /*28b10*/  IMAD.MOV.U32 R26, RZ, RZ, RZ ;  /* 0x000000ffff1a7224 */ /* 0x000fe400078e00ff */
[----:B------:R-:W-:-:S07]  /*28b20*/  IMAD.U32 R27, RZ, RZ, UR4 ;  /* 0x00000004ff1b7e24 */ /* 0x000fce000f8e00ff */
.L_x_3223:
[----:B------:R-:W-:-:S13]  /*28b30*/  ISETP.NE.AND P0, PT, R7, RZ, PT ;  /* 0x000000ff0700720c */ /* 0x000fda0003f05270 */
[----:B------:R-:W0:Y:S01]  /*28b40*/  @!P0 S2R R3, SR_CgaCtaId ;  /* 0x0000000000038919 */ /* 0x000e220000008800 */
[----:B------:R-:W-:-:S04]  /*28b50*/  @!P0 MOV R0, 0x400 ;  /* 0x0000040000008802 */ /* 0x000fc80000000f00 */
[----:B0-----:R-:W-:-:S05]  /*28b60*/  @!P0 LEA R0, R3, R0, 0x18 ;  /* 0x0000000003008211 */ /* 0x001fca00078ec0ff */
[----:B------:R1:W-:Y:S01]  /*28b70*/  @!P0 STS.128 [R0+0x388d0], R24 ;  /* 0x0388d01800008388 */ /* 0x0003e20000000c00 */
[----:B------:R-:W-:Y:S06]  /*28b80*/  BAR.ARV 0x5, 0x180 ;  /* 0x0146000000007b1d */ /* 0x000fec0000002000 */
.L_x_3216:
[----:B------:R2:W-:Y:S01]  /*28b90*/  STL [R1+0x430], RZ ;  /* 0x000430ff01007387 */ /* 0x0005e20000100800 */
[----:B------:R-:W-:Y:S01]  /*28ba0*/  ULDC UR4, c[0x0][0xd3c] ;  /* 0x00034f0000047ab9 */ /* 0x000fe20000000800 */
[----:B------:R-:W-:Y:S01]  /*28bb0*/  IMAD.MOV.U32 R23, RZ, RZ, 0x1 ;  /* 0x00000001ff177424 */ /* 0x000fe200078e00ff */
[----:B0-----:R-:W-:Y:S01]  /*28bc0*/  ISETP.GE.AND P0, PT, R27, UR4, PT ;  /* 0x000000041b007c0c */ /* 0x001fe2000bf06270 */
[----:B------:R-:W-:-:S12]  /*28bd0*/  IMAD.MOV.U32 R18, RZ, RZ, RZ ;  /* 0x000000ffff127224 */ /* 0x000fd800078e00ff */
[----:B--2---:R-:W-:Y:S05]  /*28be0*/  @P0 BRA `(.L_x_3224) ;  /* 0x0000006000440947 */ /* 0x004fea0003800000 */
[----:B-1----:R-:W2:Y:S01]  /*28bf0*/  LDL R0, [R1+0x454] ;  /* 0x0004540001007983 */ /* 0x002ea20000100800 */
[----:B------:R-:W0:Y:S01]  /*28c00*/  S2UR UR5, SR_CgaCtaId ;  /* 0x00000000000579c3 */ /* 0x000e220000008800 */
[----:B------:R-:W-:Y:S01]  /*28c10*/  BSSY B8, `(.L_x_3224) ;  /* 0x000060e000087945 */ /* 0x000fe20003800000 */
[----:B------:R-:W-:Y:S01]  /*28c20*/  IMAD.MOV.U32 R23, RZ, RZ, 0x1 ;  /* 0x00000001ff177424 */ /* 0x000fe200078e00ff */
[----:B------:R-:W1:Y:S01]  /*28c30*/  S2R R5, SR_TID.X ;  /* 0x0000000000057919 */ /* 0x000e620000002100 */
[----:B------:R-:W-:Y:S01]  /*28c40*/  IMAD.MOV.U32 R18, RZ, RZ, RZ ;  /* 0x000000ffff127224 */ /* 0x000fe200078e00ff */
[----:B------:R-:W-:Y:S01]  /*28c50*/  ULDC UR39, c[0x0][0xc] ;  /* 0x0000030000277ab9 */ /* 0x000fe20000000800 */
[----:B------:R3:W-:Y:S01]  /*28c60*/  STL [R1+0x430], RZ ;  /* 0x000430ff01007387 */ /* 0x0007e20000100800 */
[C---:B-1----:R-:W-:Y:S02]  /*28c70*/  LOP3.LUT R4, R5.reuse, 0x7f, RZ, 0xc0, !PT ;  /* 0x0000007f05047812 */ /* 0x042fe400078ec0ff */
[----:B--2---:R-:W-:Y:S01]  /*28c80*/  R2UR UR4, R0 ;  /* 0x00000000000472ca */ /* 0x004fe200000e0000 */
[----:B------:R-:W-:-:S05]  /*28c90*/  IMAD.SHL.U32 R0, R5, 0x8, RZ ;  /* 0x0000000805007824 */ /* 0x000fca00078e00ff */
[----:B------:R-:W-:-:S04]  /*28ca0*/  LOP3.LUT R2, R0, 0x1f8, RZ, 0xc0, !PT ;  /* 0x000001f800027812 */ /* 0x000fc800078ec0ff */
[----:B------:R-:W-:Y:S01]  /*28cb0*/  LOP3.LUT R3, R2, 0x38, R5, 0x78, !PT ;  /* 0x0000003802037812 */ /* 0x000fe200078e7805 */
[----:B------:R-:W-:Y:S01]  /*28cc0*/  IMAD.SHL.U32 R2, R5, 0x10, RZ ;  /* 0x0000001005027824 */ /* 0x000fe200078e00ff */
[----:B------:R-:W-:Y:S01]  /*28cd0*/  SHF.R.U32.HI R5, RZ, 0x3, R4 ;  /* 0x00000003ff057819 */ /* 0x000fe20000011604 */
[----:B------:R-:W-:Y:S01]  /*28ce0*/  ULOP3.LUT UR38, UR4, 0x2, URZ, 0xfc, !UPT ;  /* 0x0000000204267892 */ /* 0x000fe2000f8efc3f */
[----:B------:R-:W-:Y:S02]  /*28cf0*/  LOP3.LUT R4, R0, 0x38, RZ, 0xc0, !PT ;  /* 0x0000003800047812 */ /* 0x000fe400078ec0ff */
[----:B------:R-:W-:Y:S01]  /*28d00*/  UMOV UR4, 0x400 ;  /* 0x0000040000047882 */ /* 0x000fe20000000000 */
[----:B------:R-:W-:Y:S01]  /*28d10*/  LOP3.LUT R34, R3, 0x200, R0, 0xf8, !PT ;  /* 0x0000020003227812 */ /* 0x000fe200078ef800 */
[----:B0-----:R-:W-:Y:S01]  /*28d20*/  ULEA UR4, UR5, UR4, 0x18 ;  /* 0x0000000405047291 */ /* 0x001fe2000f8ec03f */
[----:B------:R-:W-:Y:S02]  /*28d30*/  LOP3.LUT R2, R5, 0x70, R2, 0xf8, !PT ;  /* 0x0000007005027812 */ /* 0x000fe400078ef802 */
[----:B------:R-:W-:-:S02]  /*28d40*/  LOP3.LUT R0, R4, 0x40, RZ, 0xfc, !PT ;  /* 0x0000004004007812 */ /* 0x000fc400078efcff */
[C---:B------:R-:W-:Y:S01]  /*28d50*/  LOP3.LUT R3, R4.reuse, 0x80, RZ, 0xfc, !PT ;  /* 0x0000008004037812 */ /* 0x040fe200078efcff */
[----:B------:R-:W-:Y:S01]  /*28d60*/  IMAD.U32 R17, RZ, RZ, UR4 ;  /* 0x00000004ff117e24 */ /* 0x000fe2000f8e00ff */
[C---:B------:R-:W-:Y:S02]  /*28d70*/  LOP3.LUT R2, R4.reuse, 0xc0, RZ, 0xfc, !PT ;  /* 0x000000c004027812 */ /* 0x040fe400078efcff */
[----:B------:R-:W-:Y:S01]  /*28d80*/  LOP3.LUT R0, R4, 0x100, RZ, 0xfc, !PT ;  /* 0x0000010004007812 */ /* 0x000fe200078efcff */
[----:B------:R-:W-:Y:S01]  /*28d90*/  IMAD R19, R34, 0x2, R17 ;  /* 0x0000000222137824 */ /* 0x000fe200078e0211 */
[C---:B------:R-:W-:Y:S02]  /*28da0*/  LOP3.LUT R3, R4.reuse, 0x140, RZ, 0xfc, !PT ;  /* 0x0000014004037812 */ /* 0x040fe400078efcff */
[C---:B------:R-:W-:Y:S02]  /*28db0*/  LOP3.LUT R2, R4.reuse, 0x180, RZ, 0xfc, !PT ;  /* 0x0000018004027812 */ /* 0x040fe400078efcff */
[----:B---3--:R-:W-:-:S07]  /*28dc0*/  LOP3.LUT R0, R4, 0x1c0, RZ, 0xfc, !PT ;  /* 0x000001c004007812 */ /* 0x008fce00078efcff */
.L_x_3301:
[----:B------:R-:W-:Y:S05]  /*28dd0*/  YIELD ;  /* 0x0000000000007946 */ /* 0x000fea0003800000 */
[----:B------:R-:W-:Y:S01]  /*28de0*/  ULDC.64 UR4, c[0x0][0xb20] ;  /* 0x0002c80000047ab9 */ /* 0x000fe20000000a00 */
[----:B------:R-:W-:Y:S01]  /*28df0*/  IMAD.MOV.U32 R32, RZ, RZ, RZ ;  /* 0x000000ffff207224 */ /* 0x000fe200078e00ff */
[----:B------:R-:W-:-:S04]  /*28e00*/  ISETP.NE.U32.AND P0, PT, RZ, UR4, PT ;  /* 0x00000004ff007c0c */ /* 0x000fc8000bf05070 */
[----:B------:R-:W-:Y:S01]  /*28e10*/  ISETP.NE.AND.EX P0, PT, RZ, UR5, PT, P0 ;  /* 0x00000005ff007c0c */ /* 0x000fe2000bf05300 */
[----:B------:R-:W-:-:S12]  /*28e20*/  ULDC.64 UR4, c[0x0][0xb10] ;  /* 0x0002c40000047ab9 */ /* 0x000fd80000000a00 */
[----:B------:R-:W0:Y:S02]  /*28e30*/  @P0 LDC.64 R2, c[0x0][0xb20] ;  /* 0x0002c800ff020b82 */ /* 0x000e240000000a00 */
[----:B0-----:R-:W-:-:S05]  /*28e40*/  @P0 IMAD.WIDE R2, R27, 0x4, R2 ;  /* 0x000000041b020825 */ /* 0x001fca00078e0202 */
[----:B------:R0:W5:Y:S01]  /*28e50*/  @P0 LDG.E R32, desc[UR36][R2.64] ;  /* 0x0000002402200981 */ /* 0x000162000c1e1900 */
[----:B------:R-:W-:Y:S01]  /*28e60*/  ISETP.NE.U32.AND P0, PT, RZ, UR4, PT ;  /* 0x00000004ff007c0c */ /* 0x000fe2000bf05070 */
[----:B------:R-:W-:Y:S01]  /*28e70*/  IMAD.MOV.U32 R35, RZ, RZ, RZ ;  /* 0x000000ffff237224 */ /* 0x000fe200078e00ff */
[----:B------:R-:W-:Y:S02]  /*28e80*/  LOP3.LUT R16, R16, 0xffffffbf, RZ, 0xc0, !PT ;  /* 0xffffffbf10107812 */ /* 0x000fe400078ec0ff */
[----:B------:R-:W-:Y:S01]  /*28e90*/  ISETP.NE.AND.EX P1, PT, RZ, UR5, PT, P0 ;  /* 0x00000005ff007c0c */ /* 0x000fe2000bf25300 */
[----:B------:R-:W-:Y:S02]  /*28ea0*/  ULDC.64 UR4, c[0x0][0xaf8] ;  /* 0x0002be0000047ab9 */ /* 0x000fe40000000a00 */
[----:B------:R-:W-:Y:S01]  /*28eb0*/  ISETP.NE.U32.AND P0, PT, RZ, UR4, PT ;  /* 0x00000004ff007c0c */ /* 0x000fe2000bf05070 */
[----:B0-----:R-:W0:Y:S03]  /*28ec0*/  LDC.64 R2, c[0x0][0xaf8] ;  /* 0x0002be00ff027b82 */ /* 0x001e260000000a00 */
[----:B------:R-:W-:Y:S01]  /*28ed0*/  ISETP.NE.AND.EX P2, PT, RZ, UR5, PT, P0 ;  /* 0x00000005ff007c0c */ /* 0x000fe2000bf45300 */
[----:B------:R-:W-:-:S05]  /*28ee0*/  ULDC.64 UR4, c[0x0][0x418] ;  /* 0x0001060000047ab9 */ /* 0x000fca0000000a00 */
[----:B-1----:R-:W1:Y:S07]  /*28ef0*/  @P1 LDC.64 R4, c[0x0][0xb10] ;  /* 0x0002c400ff041b82 */ /* 0x002e6e0000000a00 */
[----:B------:R-:W-:Y:S01]  /*28f00*/  @P2 LOP3.LUT R16, R16, 0x40, RZ, 0xfc, !PT ;  /* 0x0000004010102812 */ /* 0x000fe200078efcff */
[----:B0-----:R-:W-:-:S05]  /*28f10*/  IMAD.WIDE R2, R27, 0x4, R2 ;  /* 0x000000041b027825 */ /* 0x001fca00078e0202 */
[----:B------:R0:W5:Y:S01]  /*28f20*/  @P2 LDG.E R35, desc[UR36][R2.64] ;  /* 0x0000002402232981 */ /* 0x000162000c1e1900 */
[----:B-1----:R-:W-:-:S05]  /*28f30*/  @P1 IMAD.WIDE R4, R27, 0x4, R4 ;  /* 0x000000041b041825 */ /* 0x002fca00078e0204 */
[----:B--2---:R-:W2:Y:S01]  /*28f40*/  @P1 LDG.E R0, desc[UR36][R4.64] ;  /* 0x0000002404001981 */ /* 0x004ea2000c1e1900 */
        /* <DEDUP_REMOVED lines=10> */
[----:B0-----:R-:W-:-:S05]  /*28ff0*/  IMAD.U32 R0, RZ, RZ, UR4 ;  /* 0x00000004ff007e24 */ /* 0x001fca000f8e00ff */
[----:B------:R1:W-:Y:S01]  /*29000*/  STL [R1+0x410], R0 ;  /* 0x0004100001007387 */ /* 0x0003e20000100800 */
[----:B------:R-:W-:Y:S05]  /*29010*/  @!P2 BRA `(.L_x_3225) ;  /* 0x000000000010a947 */ /* 0x000fea0003800000 */
[----:B------:R-:W2:Y:S04]  /*29020*/  LDG.E R5, desc[UR36][R2.64] ;  /* 0x0000002402057981 */ /* 0x000ea8000c1e1900 */
[----:B-1----:R-:W2:Y:S02]  /*29030*/  LDG.E R0, desc[UR36][R2.64+0x4] ;  /* 0x0000042402007981 */ /* 0x002ea4000c1e1900 */
[----:B--2---:R-:W-:-:S05]  /*29040*/  IMAD.IADD R0, R0, 0x1, -R5 ;  /* 0x0000000100007824 */ /* 0x004fca00078e0a05 */
[----:B------:R2:W-:Y:S02]  /*29050*/  STL [R1+0x410], R0 ;  /* 0x0004100001007387 */ /* 0x0005e40000100800 */
.L_x_3225:
[----:B------:R-:W-:Y:S02]  /*29060*/  ULDC.64 UR4, c[0x0][0xb18] ;  /* 0x0002c60000047ab9 */ /* 0x000fe40000000a00 */
[----:B------:R-:W-:-:S04]  /*29070*/  ISETP.NE.U32.AND P0, PT, RZ, UR4, PT ;  /* 0x00000004ff007c0c */ /* 0x000fc8000bf05070 */
[----:B------:R-:W-:-:S13]  /*29080*/  ISETP.NE.AND.EX P0, PT, RZ, UR5, PT, P0 ;  /* 0x00000005ff007c0c */ /* 0x000fda000bf05300 */
[----:B------:R-:W-:Y:S05]  /*29090*/  @!P0 BRA `(.L_x_3226) ;  /* 0x0000000000108947 */ /* 0x000fea0003800000 */
[----:B0-----:R-:W0:Y:S02]  /*290a0*/  LDC.64 R2, c[0x0][0xb18] ;  /* 0x0002c600ff027b82 */ /* 0x001e240000000a00 */
[----:B0-----:R-:W-:-:S05]  /*290b0*/  IMAD.WIDE R2, R27, 0x4, R2 ;  /* 0x000000041b027825 */ /* 0x001fca00078e0202 */
[----:B------:R0:W5:Y:S01]  /*290c0*/  LDG.E R7, desc[UR36][R2.64] ;  /* 0x0000002402077981 */ /* 0x000162000c1e1900 */
[----:B------:R-:W-:Y:S05]  /*290d0*/  BRA `(.L_x_3227) ;  /* 0x0000000000247947 */ /* 0x000fea0003800000 */
.L_x_3226:
[----:B------:R-:W-:Y:S02]  /*290e0*/  ULDC.64 UR4, c[0x0][0xb00] ;  /* 0x0002c00000047ab9 */ /* 0x000fe40000000a00 */
[----:B------:R-:W-:-:S04]  /*290f0*/  ISETP.NE.U32.AND P0, PT, RZ, UR4, PT ;  /* 0x00000004ff007c0c */ /* 0x000fc8000bf05070 */
[----:B------:R-:W-:-:S13]  /*29100*/  ISETP.NE.AND.EX P0, PT, RZ, UR5, PT, P0 ;  /* 0x00000005ff007c0c */ /* 0x000fda000bf05300 */
[----:B------:R-:W-:Y:S05]  /*29110*/  @!P0 BRA `(.L_x_3227) ;  /* 0x0000000000148947 */ /* 0x000fea0003800000 */
[----:B0-----:R-:W0:Y:S02]  /*29120*/  LDC.64 R2, c[0x0][0xb00] ;  /* 0x0002c000ff027b82 */ /* 0x001e240000000a00 */
[----:B0-----:R-:W-:-:S05]  /*29130*/  IMAD.WIDE R2, R27, 0x4, R2 ;  /* 0x000000041b027825 */ /* 0x001fca00078e0202 */
[----:B------:R-:W3:Y:S04]  /*29140*/  LDG.E R7, desc[UR36][R2.64] ;  /* 0x0000002402077981 */ /* 0x000ee8000c1e1900 */
[----:B-12---:R-:W3:Y:S02]  /*29150*/  LDG.E R0, desc[UR36][R2.64+0x4] ;  /* 0x0000042402007981 */ /* 0x006ee4000c1e1900 */
[----:B---3--:R-:W-:-:S07]  /*29160*/  IMAD.IADD R7, R0, 0x1, -R7 ;  /* 0x0000000100077824 */ /* 0x008fce00078e0a07 */
.L_x_3227:
[----:B------:R-:W3:Y:S01]  /*29170*/  LDL R6, [R1+0x410] ;  /* 0x0004100001067983 */ /* 0x000ee20000100800 */
[----:B012---:R-:W0:Y:S01]  /*29180*/  LDC R0, c[0x0][0x448] ;  /* 0x00011200ff007b82 */ /* 0x007e220000000800 */
[----:B------:R-:W-:Y:S01]  /*29190*/  IMAD.SHL.U32 R37, R25, 0x40, RZ ;  /* 0x0000004019257824 */ /* 0x000fe200078e00ff */
[----:B------:R-:W-:Y:S01]  /*291a0*/  LOP3.LUT R16, R16, 0xffffefff, RZ, 0xc0, !PT ;  /* 0xffffefff10107812 */ /* 0x000fe200078ec0ff */
[----:B-----5:R-:W-:Y:S02]  /*291b0*/  IMAD.IADD R25, R7, 0x1, -R32 ;  /* 0x0000000107197824 */ /* 0x020fe400078e0a20 */
[----:B------:R-:W-:-:S03]  /*291c0*/  VIADD R4, R37, 0x3f ;  /* 0x0000003f25047836 */ /* 0x000fc60000000000 */
[----:B------:R-:W1:Y:S01]  /*291d0*/  LDC.64 R2, c[0x0][0xad8] ;  /* 0x0002b600ff027b82 */ /* 0x000e620000000a00 */
[----:B0-----:R-:W-:Y:S02]  /*291e0*/  ISETP.NE.AND P2, PT, R0, 0x1, PT ;  /* 0x000000010000780c */ /* 0x001fe40003f45270 */
[----:B-1----:R-:W-:-:S11]  /*291f0*/  ISETP.GE.AND P1, PT, R3, 0x1, PT ;  /* 0x000000010300780c */ /* 0x002fd60003f26270 */
[----:B------:R-:W0:Y:S01]  /*29200*/  @P2 LDC R5, c[0x0][0x44c] ;  /* 0x00011300ff052b82 */ /* 0x000e220000000800 */
[----:B------:R-:W-:-:S07]  /*29210*/  @P2 LOP3.LUT R16, R16, 0x1000, RZ, 0xfc, !PT ;  /* 0x0000100010102812 */ /* 0x000fce00078efcff */
[----:B------:R-:W1:Y:S01]  /*29220*/  @P2 LDC R0, c[0x0][0x450] ;  /* 0x00011400ff002b82 */ /* 0x000e620000000800 */
[----:B0-----:R-:W-:-:S05]  /*29230*/  @P2 IMAD.HI.U32 R5, R4, R5, RZ ;  /* 0x0000000504052227 */ /* 0x001fca00078e00ff */
[----:B-1----:R-:W-:Y:S02]  /*29240*/  @P2 SHF.R.U32.HI R4, RZ, R0, R5 ;  /* 0x00000000ff042219 */ /* 0x002fe40000011605 */
[----:B---3--:R-:W-:-:S05]  /*29250*/  IADD3 R5, R25, 0x1, -R6 ;  /* 0x0000000119057810 */ /* 0x008fca0007ffe806 */
        /* <DEDUP_REMOVED lines=14> */
.L_x_3230:
[----:B------:R-:W-:-:S13]  /*29340*/  ISETP.NE.AND P0, PT, R3, 0x1, PT ;  /* 0x000000010300780c */ /* 0x000fda0003f05270 */
[----:B------:R-:W0:Y:S02]  /*29350*/  @P0 LDC.64 R4, c[0x0][0xae0] ;  /* 0x0002b800ff040b82 */ /* 0x000e240000000a00 */
[----:B0-----:R-:W-:-:S05]  /*29360*/  @P0 IMAD.HI.U32 R4, R0, R4, RZ ;  /* 0x0000000400040227 */ /* 0x001fca00078e00ff */
[----:B------:R-:W-:-:S07]  /*29370*/  @P0 SHF.R.U32.HI R0, RZ, R5, R4 ;  /* 0x00000005ff000219 */ /* 0x000fce0000011604 */
.L_x_3231:
[----:B------:R-:W-:Y:S05]  /*29380*/  BSYNC B0 ;  /* 0x0000000000007941 */ /* 0x000fea0003800000 */
.L_x_3229:
[----:B------:R-:W-:-:S05]  /*29390*/  IMAD R5, R0, R3, R3 ;  /* 0x0000000300057224 */ /* 0x000fca00078e0203 */
[----:B------:R-:W-:-:S07]  /*293a0*/  VIMNMX R2, R2, R5, PT ;  /* 0x0000000502027248 */ /* 0x000fce0003fe0100 */
.L_x_3228:
[----:B------:R-:W0:Y:S01]  /*293b0*/  @P2 LDC R0, c[0x0][0x44c] ;  /* 0x00011300ff002b82 */ /* 0x000e220000000800 */
[----:B------:R-:W-:Y:S01]  /*293c0*/  VIADD R2, R2, 0x3f ;  /* 0x0000003f02027836 */ /* 0x000fe20000000000 */
[----:B------:R-:W-:Y:S01]  /*293d0*/  ULDC UR4, c[0x0][0xad4] ;  /* 0x0002b50000047ab9 */ /* 0x000fe20000000800 */
[----:B------:R-:W-:-:S05]  /*293e0*/  IMAD.MOV.U32 R4, RZ, RZ, R37 ;  /* 0x000000ffff047224 */ /* 0x000fca00078e0025 */
[----:B------:R-:W1:Y:S01]  /*293f0*/  @P2 LDC R5, c[0x0][0x450] ;  /* 0x00011400ff052b82 */ /* 0x000e620000000800 */
[----:B0-----:R-:W-:-:S05]  /*29400*/  @P2 IMAD.HI.U32 R0, R37, R0, RZ ;  /* 0x0000000025002227 */ /* 0x001fca00078e00ff */
        /* <DEDUP_REMOVED lines=22> */
.L_x_3234:
[----:B------:R-:W-:-:S13]  /*29570*/  ISETP.NE.AND P0, PT, R3, 0x1, PT ;  /* 0x000000010300780c */ /* 0x000fda0003f05270 */
[----:B------:R-:W0:Y:S02]  /*29580*/  @P0 LDC.64 R4, c[0x0][0xae0] ;  /* 0x0002b800ff040b82 */ /* 0x000e240000000a00 */
[----:B0-----:R-:W-:-:S05]  /*29590*/  @P0 IMAD.HI.U32 R4, R6, R4, RZ ;  /* 0x0000000406040227 */ /* 0x001fca00078e00ff */
[----:B------:R-:W-:-:S07]  /*295a0*/  @P0 SHF.R.U32.HI R6, RZ, R5, R4 ;  /* 0x00000005ff060219 */ /* 0x000fce0000011604 */
.L_x_3235:
[----:B------:R-:W-:Y:S05]  /*295b0*/  BSYNC B0 ;  /* 0x0000000000007941 */ /* 0x000fea0003800000 */
.L_x_3233:
[----:B------:R-:W-:-:S05]  /*295c0*/  IMAD R3, R6, R3, RZ ;  /* 0x0000000306037224 */ /* 0x000fca00078e02ff */
[----:B------:R-:W-:-:S07]  /*295d0*/  VIMNMX R2, R2, R3, !PT ;  /* 0x0000000302027248 */ /* 0x000fce0007fe0100 */
.L_x_3232:
        /* <DEDUP_REMOVED lines=43> */
.L_x_3237:
[----:B------:R-:W-:Y:S05]  /*29890*/  BSYNC B0 ;  /* 0x0000000000007941 */ /* 0x000fea0003800000 */
.L_x_3236:
        /* <DEDUP_REMOVED lines=23> */
.L_x_3239:
        /* <DEDUP_REMOVED lines=20> */
.L_x_3242:
[----:B------:R-:W-:Y:S05]  /*29b50*/  BSYNC B6 ;  /* 0x0000000000067941 */ /* 0x000fea0003800000 */
.L_x_3241:
        /* <DEDUP_REMOVED lines=20> */
.L_x_3245:
        /* <DEDUP_REMOVED lines=15> */
.L_x_3244:
[----:B------:R-:W-:Y:S05]  /*29d90*/  BSYNC B6 ;  /* 0x0000000000067941 */ /* 0x000fea0003800000 */
.L_x_3243:
[----:B------:R-:W-:Y:S01]  /*29da0*/  ULDC.64 UR4, c[0x0][0xaf0] ;  /* 0x0002bc0000047ab9 */ /* 0x000fe20000000a00 */
[----:B------:R-:W0:Y:S01]  /*29db0*/  S2R R21, SR_TID.X ;  /* 0x0000000000157919 */ /* 0x000e220000002100 */
[----:B------:R-:W-:Y:S01]  /*29dc0*/  ISETP.NE.U32.AND P0, PT, RZ, UR4, PT ;  /* 0x00000004ff007c0c */ /* 0x000fe2000bf05070 */
[----:B------:R-:W-:Y:S01]  /*29dd0*/  IMAD.MOV.U32 R28, RZ, RZ, R27 ;  /* 0x000000ffff1c7224 */ /* 0x000fe200078e001b */
[----:B------:R-:W-:Y:S01]  /*29de0*/  ULDC UR4, c[0x0][0x320] ;  /* 0x0000c80000047ab9 */ /* 0x000fe20000000800 */
[----:B------:R-:W1:Y:S01]  /*29df0*/  S2R R22, SR_TID.X ;  /* 0x0000000000167919 */ /* 0x000e620000002100 */
[----:B------:R-:W-:Y:S01]  /*29e00*/  ISETP.NE.AND.EX P0, PT, RZ, UR5, PT, P0 ;  /* 0x00000005ff007c0c */ /* 0x000fe2000bf05300 */
[----:B------:R-:W2:-:S12]  /*29e10*/  LDC R20, c[0x0][0x430] ;  /* 0x00010c00ff147b82 */ /* 0x000e980000000800 */
[----:B------:R-:W3:Y:S01]  /*29e20*/  @P0 LDC.64 R2, c[0x0][0xaf0] ;  /* 0x0002bc00ff020b82 */ /* 0x000ee20000000a00 */
[----:B0-----:R-:W-:-:S05]  /*29e30*/  IMAD.SHL.U32 R29, R21, 0x8, RZ ;  /* 0x00000008151d7824 */ /* 0x001fca00078e00ff */
[----:B------:R-:W-:Y:S01]  /*29e40*/  LOP3.LUT R29, R29, 0x38, RZ, 0xc0, !PT ;  /* 0x000000381d1d7812 */ /* 0x000fe200078ec0ff */
[----:B-1----:R-:W-:-:S03]  /*29e50*/  IMAD.SHL.U32 R21, R22, 0x8, RZ ;  /* 0x0000000816157824 */ /* 0x002fc600078e00ff */
[----:B------:R-:W-:Y:S01]  /*29e60*/  LOP3.LUT R33, R29, 0x40, RZ, 0xfc, !PT ;  /* 0x000000401d217812 */ /* 0x000fe200078efcff */
[----:B---3--:R-:W-:Y:S01]  /*29e70*/  @P0 IMAD.WIDE R2, R27, 0x4, R2 ;  /* 0x000000041b020825 */ /* 0x008fe200078e0202 */
[C---:B------:R-:W-:Y:S02]  /*29e80*/  LOP3.LUT R0, R29.reuse, 0x180, RZ, 0xfc, !PT ;  /* 0x000001801d007812 */ /* 0x040fe400078efcff */
[----:B------:R-:W-:Y:S02]  /*29e90*/  LOP3.LUT R29, R29, 0x1c0, RZ, 0xfc, !PT ;  /* 0x000001c01d1d7812 */ /* 0x000fe400078efcff */
[----:B------:R-:W-:Y:S01]  /*29ea0*/  ISETP.GE.AND P3, PT, R33, UR4, PT ;  /* 0x0000000421007c0c */ /* 0x000fe2000bf66270 */
[----:B------:R0:W5:Y:S01]  /*29eb0*/  @P0 LDG.E R28, desc[UR36][R2.64] ;  /* 0x00000024021c0981 */ /* 0x000162000c1e1900 */
[----:B------:R-:W-:Y:S01]  /*29ec0*/  ISETP.GE.AND P0, PT, R29, UR4, PT ;  /* 0x000000041d007c0c */ /* 0x000fe2000bf06270 */
[C---:B------:R-:W-:Y:S01]  /*29ed0*/  IMAD.SHL.U32 R29, R22.reuse, 0x8, RZ ;  /* 0x00000008161d7824 */ /* 0x040fe200078e00ff */
[----:B------:R-:W-:Y:S01]  /*29ee0*/  LOP3.LUT R21, R21, 0x38, RZ, 0xc0, !PT ;  /* 0x0000003815157812 */ /* 0x000fe200078ec0ff */
[----:B------:R-:W-:Y:S01]  /*29ef0*/  IMAD.SHL.U32 R22, R22, 0x8, RZ ;  /* 0x0000000816167824 */ /* 0x000fe200078e00ff */
[----:B------:R-:W-:Y:S01]  /*29f00*/  LOP3.LUT R16, R16, 0xfffffdff, RZ, 0xc0, !PT ;  /* 0xfffffdff10107812 */ /* 0x000fe200078ec0ff */
[----:B------:R-:W-:Y:S01]  /*29f10*/  UMOV UR5, 0xffffffff ;  /* 0xffffffff00057882 */ /* 0x000fe20000000000 */
[----:B------:R-:W-:-:S02]  /*29f20*/  LOP3.LUT R29, R29, 0x38, RZ, 0xc0, !PT ;  /* 0x000000381d1d7812 */ /* 0x000fc400078ec0ff */
[----:B------:R-:W-:Y:S02]  /*29f30*/  ISETP.GE.AND P2, PT, R21, UR4, PT ;  /* 0x0000000415007c0c */ /* 0x000fe4000bf46270 */
[----:B------:R-:W-:Y:S02]  /*29f40*/  LOP3.LUT R29, R29, 0x80, RZ, 0xfc, !PT ;  /* 0x000000801d1d7812 */ /* 0x000fe400078efcff */
[----:B------:R-:W-:Y:S02]  /*29f50*/  @P3 LOP3.LUT R16, R16, 0x200, RZ, 0xfc, !PT ;  /* 0x0000020010103812 */ /* 0x000fe400078efcff */
[----:B------:R-:W-:Y:S02]  /*29f60*/  LOP3.LUT R22, R22, 0x38, RZ, 0xc0, !PT ;  /* 0x0000003816167812 */ /* 0x000fe400078ec0ff */
[----:B------:R-:W-:Y:S02]  /*29f70*/  ISETP.GE.AND P5, PT, R29, UR4, PT ;  /* 0x000000041d007c0c */ /* 0x000fe4000bfa6270 */
[----:B------:R-:W-:-:S02]  /*29f80*/  LOP3.LUT R16, R16, 0xfffffbff, RZ, 0xc0, !PT ;  /* 0xfffffbff10107812 */ /* 0x000fc400078ec0ff */
[----:B------:R-:W-:Y:S02]  /*29f90*/  LOP3.LUT R22, R22, 0xc0, RZ, 0xfc, !PT ;  /* 0x000000c016167812 */ /* 0x000fe400078efcff */
[----:B------:R-:W-:Y:S02]  /*29fa0*/  @P2 LOP3.LUT R16, R16, 0x400, RZ, 0xfc, !PT ;  /* 0x0000040010102812 */ /* 0x000fe400078efcff */
[----:B------:R-:W-:Y:S02]  /*29fb0*/  ISETP.GE.AND P4, PT, R22, UR4, PT ;  /* 0x0000000416007c0c */ /* 0x000fe4000bf86270 */
[----:B------:R-:W-:Y:S02]  /*29fc0*/  LOP3.LUT R16, R16, 0xffffffdf, RZ, 0xc0, !PT ;  /* 0xffffffdf10107812 */ /* 0x000fe400078ec0ff */
[C---:B------:R-:W-:Y:S02]  /*29fd0*/  LOP3.LUT R22, R21.reuse, 0x100, RZ, 0xfc, !PT ;  /* 0x0000010015167812 */ /* 0x040fe400078efcff */
[----:B------:R-:W-:-:S02]  /*29fe0*/  LOP3.LUT R21, R21, 0x140, RZ, 0xfc, !PT ;  /* 0x0000014015157812 */ /* 0x000fc400078efcff */
[----:B------:R-:W-:Y:S02]  /*29ff0*/  @P5 LOP3.LUT R16, R16, 0x20, RZ, 0xfc, !PT ;  /* 0x0000002010105812 */ /* 0x000fe400078efcff */
[----:B------:R-:W-:Y:S02]  /*2a000*/  ISETP.GE.AND P2, PT, R21, UR4, PT ;  /* 0x0000000415007c0c */ /* 0x000fe4000bf46270 */
[----:B------:R-:W-:Y:S02]  /*2a010*/  LOP3.LUT R16, R16, 0xffffffef, RZ, 0xc0, !PT ;  /* 0xffffffef10107812 */ /* 0x000fe400078ec0ff */
[----:B------:R-:W-:Y:S02]  /*2a020*/  ISETP.GE.AND P3, PT, R22, UR4, PT ;  /* 0x0000000416007c0c */ /* 0x000fe4000bf66270 */
[----:B------:R-:W-:Y:S02]  /*2a030*/  @P4 LOP3.LUT R16, R16, 0x10, RZ, 0xfc, !PT ;  /* 0x0000001010104812 */ /* 0x000fe400078efcff */
[----:B------:R-:W-:-:S02]  /*2a040*/  ISETP.GE.AND P1, PT, R0, UR4, PT ;  /* 0x0000000400007c0c */ /* 0x000fc4000bf26270 */
[----:B------:R-:W-:Y:S02]  /*2a050*/  LOP3.LUT R16, R16, 0xfffffffb, RZ, 0xc0, !PT ;  /* 0xfffffffb10107812 */ /* 0x000fe400078ec0ff */
[----:B------:R-:W-:Y:S02]  /*2a060*/  SEL R6, RZ, 0x40, P1 ;  /* 0x00000040ff067807 */ /* 0x000fe40000800000 */
[----:B------:R-:W-:Y:S02]  /*2a070*/  @P2 LOP3.LUT R16, R16, 0x4, RZ, 0xfc, !PT ;  /* 0x0000000410102812 */ /* 0x000fe400078efcff */
[----:B------:R-:W-:Y:S02]  /*2a080*/  SEL R29, RZ, 0x80, P0 ;  /* 0x00000080ff1d7807 */ /* 0x000fe40000000000 */
[----:B------:R-:W-:Y:S02]  /*2a090*/  LOP3.LUT R16, R16, 0xfffffff7, RZ, 0xc0, !PT ;  /* 0xfffffff710107812 */ /* 0x000fe400078ec0ff */
[----:B------:R-:W-:-:S02]  /*2a0a0*/  LEA R0, R30, 0xffffffc0, 0x6 ;  /* 0xffffffc01e007811 */ /* 0x000fc400078e30ff */
[----:B------:R-:W-:Y:S01]  /*2a0b0*/  @P3 LOP3.LUT R16, R16, 0x8, RZ, 0xfc, !PT ;  /* 0x0000000810103812 */ /* 0x000fe200078efcff */
[----:B0-2---:R-:W-:Y:S06]  /*2a0c0*/  BRA.DIV UR5, `(.L_x_3246) ;  /* 0x0000005205a47947 */ /* 0x005fec000b800000 */
.L_x_3319:
[----:B------:R-:W0:Y:S01]  /*2a0d0*/  S2R R2, SR_TID.X ;  /* 0x0000000000027919 */ /* 0x000e220000002100 */
[----:B------:R-:W-:Y:S01]  /*2a0e0*/  ISETP.NE.AND P1, PT, R20, 0x1, PT ;  /* 0x000000011400780c */ /* 0x000fe20003f25270 */
[----:B------:R-:W-:Y:S01]  /*2a0f0*/  IMAD.MOV.U32 R36, RZ, RZ, RZ ;  /* 0x000000ffff247224 */ /* 0x000fe200078e00ff */
[----:B-----5:R-:W-:Y:S01]  /*2a100*/  SHF.R.S32.HI R33, RZ, 0x1f, R28 ;  /* 0x0000001fff217819 */ /* 0x020fe2000001141c */
[----:B------:R-:W1:Y:S01]  /*2a110*/  S2R R3, SR_TID.X ;  /* 0x0000000000037919 */ /* 0x000e620000002100 */
[C---:B------:R-:W-:Y:S02]  /*2a120*/  LOP3.LUT P6, RZ, R16.reuse, 0x400, RZ, 0xc0, !PT ;  /* 0x0000040010ff7812 */ /* 0x040fe400078cc0ff */
[----:B------:R-:W-:-:S07]  /*2a130*/  LOP3.LUT R16, R16, 0xffffdfff, RZ, 0xc0, !PT ;  /* 0xffffdfff10107812 */ /* 0x000fce00078ec0ff */
[----:B------:R-:W-:Y:S02]  /*2a140*/  @P1 LOP3.LUT R16, R16, 0x2000, RZ, 0xfc, !PT ;  /* 0x0000200010101812 */ /* 0x000fe400078efcff */
[----:B0-----:R-:W-:Y:S01]  /*2a150*/  LOP3.LUT R2, R2, 0x7f, RZ, 0xc0, !PT ;  /* 0x0000007f02027812 */ /* 0x001fe200078ec0ff */
[----:B-1----:R-:W-:-:S03]  /*2a160*/  IMAD.SHL.U32 R10, R3, 0x10, RZ ;  /* 0x00000010030a7824 */ /* 0x002fc600078e00ff */
[----:B------:R-:W-:Y:S01]  /*2a170*/  SHF.R.U32.HI R2, RZ, 0x3, R2 ;  /* 0x00000003ff027819 */ /* 0x000fe20000011602 */
[----:B------:R-:W0:Y:S03]  /*2a180*/  @P1 LDC R3, c[0x0][0x434] ;  /* 0x00010d00ff031b82 */ /* 0x000e260000000800 */
[----:B------:R-:W-:-:S05]  /*2a190*/  LOP3.LUT R10, R2, 0x70, R10, 0xf8, !PT ;  /* 0x00000070020a7812 */ /* 0x000fca00078ef80a */
[----:B------:R-:W-:Y:S01]  /*2a1a0*/  IMAD.IADD R7, R10, 0x1, R0 ;  /* 0x000000010a077824 */ /* 0x000fe200078e0200 */
[----:B------:R-:W1:Y:S04]  /*2a1b0*/  @P1 LDC R2, c[0x0][0x438] ;  /* 0x00010e00ff021b82 */ /* 0x000e680000000800 */
[C---:B------:R-:W-:Y:S01]  /*2a1c0*/  ISETP.GE.AND P0, PT, R7.reuse, R25, PT ;  /* 0x000000190700720c */ /* 0x040fe20003f06270 */
[----:B------:R-:W-:-:S03]  /*2a1d0*/  IMAD.IADD R7, R7, 0x1, R32 ;  /* 0x0000000107077824 */ /* 0x000fc600078e0220 */
[----:B------:R-:W-:Y:S01]  /*2a1e0*/  ISETP.GT.U32.OR P0, PT, R10, 0x3f, P0 ;  /* 0x0000003f0a00780c */ /* 0x000fe20000704470 */
[----:B------:R-:W-:Y:S02]  /*2a1f0*/  IMAD.MOV.U32 R8, RZ, RZ, R7 ;  /* 0x000000ffff087224 */ /* 0x000fe400078e0007 */
[----:B0-----:R-:W-:-:S10]  /*2a200*/  @P1 IMAD.HI.U32 R3, R7, R3, RZ ;  /* 0x0000000307031227 */ /* 0x001fd400078e00ff */
[----:B------:R-:W0:Y:S01]  /*2a210*/  @!P0 LDC.64 R4, c[0x0][0x428] ;  /* 0x00010a00ff048b82 */ /* 0x000e220000000a00 */
[----:B-1----:R-:W-:-:S04]  /*2a220*/  @P1 SHF.R.U32.HI R8, RZ, R2, R3 ;  /* 0x00000002ff081219 */ /* 0x002fc80000011603 */
        /* <DEDUP_REMOVED lines=23> */
[----:B------:R-:W-:-:S04]  /*2a3a0*/  LOP3.LUT R2, R4, R2, R3, 0xfe, !PT ;  /* 0x0000000204027212 */ /* 0x000fc800078efe03 */
[----:B------:R-:W-:Y:S01]  /*2a3b0*/  LOP3.LUT R6, R2, R6, RZ, 0xfc, !PT ;  /* 0x0000000602067212 */ /* 0x000fe200078efcff */
[----:B------:R-:W-:-:S03]  /*2a3c0*/  IMAD.MOV R2, RZ, RZ, -R8 ;  /* 0x000000ffff027224 */ /* 0x000fc600078e0a08 */
[----:B------:R-:W-:Y:S01]  /*2a3d0*/  LOP3.LUT R29, R6, R29, RZ, 0xfc, !PT ;  /* 0x0000001d061d7212 */ /* 0x000fe200078efcff */
[----:B------:R-:W-:Y:S01]  /*2a3e0*/  IMAD R3, R20, R2, R7 ;  /* 0x0000000214037224 */ /* 0x000fe200078e0207 */
[----:B------:R0:W-:Y:S01]  /*2a3f0*/  STL [R1+0x434], R6 ;  /* 0x0004340601007387 */ /* 0x0001e20000100800 */
[----:B------:R-:W-:-:S03]  /*2a400*/  IMAD.U32 R2, RZ, RZ, UR38 ;  /* 0x00000026ff027e24 */ /* 0x000fc6000f8e00ff */
[----:B------:R0:W-:Y:S02]  /*2a410*/  STL [R1+0x414], R3 ;  /* 0x0004140301007387 */ /* 0x0001e40000100800 */
[----:B------:R-:W-:-:S13]  /*2a420*/  ISETP.NE.AND P0, PT, R2, 0x3, PT ;  /* 0x000000030200780c */ /* 0x000fda0003f05270 */
[----:B------:R-:W-:-:S04]  /*2a430*/  @P0 LOP3.LUT R16, R16, 0x800, RZ, 0xfc, !PT ;  /* 0x0000080010100812 */ /* 0x000fc800078efcff */
[----:B------:R-:W-:-:S04]  /*2a440*/  LOP3.LUT R16, R16, 0xfffffffe, RZ, 0xc0, !PT ;  /* 0xfffffffe10107812 */ /* 0x000fc800078ec0ff */
[----:B------:R-:W-:Y:S01]  /*2a450*/  @P1 LOP3.LUT R16, R16, 0x1, RZ, 0xfc, !PT ;  /* 0x0000000110101812 */ /* 0x000fe200078efcff */
[----:B0-----:R-:W-:Y:S06]  /*2a460*/  @!P0 BRA `(.L_x_3247) ;  /* 0x0000000000048947 */ /* 0x001fec0003800000 */
[----:B------:R-:W-:Y:S01]  /*2a470*/  BPT.TRAP 0x1 ;  /* 0x000000040000795c */ /* 0x000fe20000300000 */
.L_x_3247:
        /* <DEDUP_REMOVED lines=9> */
.L_x_3320:
[----:B------:R-:W-:Y:S05]  /*2a510*/  BSYNC B0 ;  /* 0x0000000000007941 */ /* 0x000fea0003800000 */
.L_x_3248:
[----:B------:R-:W0:Y:S01]  /*2a520*/  LDL R2, [R1+0x414] ;  /* 0x0004140001027983 */ /* 0x000e220000100800 */
[----:B------:R-:W-:Y:S01]  /*2a530*/  ULDC.64 UR4, c[0x0][0x300] ;  /* 0x0000c00000047ab9 */ /* 0x000fe20000000a00 */
[----:B-----5:R-:W-:Y:S01]  /*2a540*/  SHF.R.S32.HI R4, RZ, 0x1f, R36 ;  /* 0x0000001fff047819 */ /* 0x020fe20000011424 */
[----:B------:R-:W-:Y:S01]  /*2a550*/  ULDC.64 UR6, c[0x0][0x2e8] ;  /* 0x0000ba0000067ab9 */ /* 0x000fe20000000a00 */
[----:B------:R-:W-:-:S03]  /*2a560*/  LOP3.LUT R16, R16, 0xfffffffd, RZ, 0xc0, !PT ;  /* 0xfffffffd10107812 */ /* 0x000fc600078ec0ff */
[----:B------:R-:W-:Y:S01]  /*2a570*/  STL [R1+0x42c], R4 ;  /* 0x00042c0401007387 */ /* 0x000fe20000100800 */
[----:B0-----:R-:W-:-:S05]  /*2a580*/  SHF.R.S32.HI R0, RZ, 0x1f, R2 ;  /* 0x0000001fff007819 */ /* 0x001fca0000011402 */
[----:B------:R0:W-:Y:S02]  /*2a590*/  STL [R1+0x428], R0 ;  /* 0x0004280001007387 */ /* 0x0001e40000100800 */
[----:B0-----:R-:W-:-:S04]  /*2a5a0*/  IMAD R0, R0, UR4, RZ ;  /* 0x0000000400007c24 */ /* 0x001fc8000f8e02ff */
[C---:B------:R-:W-:Y:S02]  /*2a5b0*/  IMAD R0, R2.reuse, UR5, R0 ;  /* 0x0000000502007c24 */ /* 0x040fe4000f8e0200 */
[----:B------:R-:W-:Y:S01]  /*2a5c0*/  IMAD.WIDE.U32 R2, R2, UR4, RZ ;  /* 0x0000000402027c25 */ /* 0x000fe2000f8e00ff */
[----:B------:R-:W-:-:S03]  /*2a5d0*/  ULDC.64 UR4, c[0x0][0x310] ;  /* 0x0000c40000047ab9 */ /* 0x000fc60000000a00 */
[----:B------:R-:W-:Y:S02]  /*2a5e0*/  IMAD.IADD R3, R3, 0x1, R0 ;  /* 0x0000000103037824 */ /* 0x000fe400078e0200 */
[----:B------:R-:W-:Y:S02]  /*2a5f0*/  IMAD R0, R4, UR4, RZ ;  /* 0x0000000404007c24 */ /* 0x000fe4000f8e02ff */
[----:B------:R-:W0:Y:S01]  /*2a600*/  S2R R4, SR_TID.X ;  /* 0x0000000000047919 */ /* 0x000e220000002100 */
[----:B------:R-:W-:-:S04]  /*2a610*/  IMAD.WIDE.U32 R2, R36, UR4, R2 ;  /* 0x0000000424027c25 */ /* 0x000fc8000f8e0002 */
[----:B------:R-:W-:Y:S01]  /*2a620*/  IMAD R0, R36, UR5, R0 ;  /* 0x0000000524007c24 */ /* 0x000fe2000f8e0200 */
[----:B------:R-:W-:-:S03]  /*2a630*/  ULDC.64 UR4, c[0x0][0x308] ;  /* 0x0000c20000047ab9 */ /* 0x000fc60000000a00 */
[----:B------:R-:W-:Y:S02]  /*2a640*/  IMAD.IADD R3, R3, 0x1, R0 ;  /* 0x0000000103037824 */ /* 0x000fe400078e0200 */
[----:B------:R-:W-:Y:S01]  /*2a650*/  IMAD.WIDE.U32 R2, R26, UR4, R2 ;  /* 0x000000041a027c25 */ /* 0x000fe2000f8e0002 */
[----:B------:R-:W-:-:S03]  /*2a660*/  ULDC UR4, c[0x0][0x2f4] ;  /* 0x0000bd0000047ab9 */ /* 0x000fc60000000800 */
[----:B------:R-:W-:Y:S01]  /*2a670*/  IMAD R5, R26, UR5, R3 ;  /* 0x000000051a057c24 */ /* 0x000fe2000f8e0203 */
[----:B------:R-:W-:Y:S01]  /*2a680*/  LEA R0, P0, R2, UR6, 0x1 ;  /* 0x0000000602007c11 */ /* 0x000fe2000f8008ff */
[----:B------:R-:W-:-:S03]  /*2a690*/  UMOV UR5, 0xffffffff ;  /* 0xffffffff00057882 */ /* 0x000fc60000000000 */
[----:B------:R-:W-:Y:S02]  /*2a6a0*/  LEA.HI.X R5, R2, UR7, R5, 0x1, P0 ;  /* 0x0000000702057c11 */ /* 0x000fe400080f0c05 */
[----:B------:R-:W-:Y:S01]  /*2a6b0*/  ISETP.GE.AND P0, PT, R25, 0x1, PT ;  /* 0x000000011900780c */ /* 0x000fe20003f06270 */
[----:B0-----:R-:W-:Y:S02]  /*2a6c0*/  IMAD.SHL.U32 R7, R4, 0x8, RZ ;  /* 0x0000000804077824 */ /* 0x001fe400078e00ff */
[----:B------:R-:W-:-:S03]  /*2a6d0*/  IMAD R4, R18, 0x1000, R34 ;  /* 0x0000100012047824 */ /* 0x000fc600078e0222 */
[----:B------:R-:W-:-:S04]  /*2a6e0*/  LOP3.LUT R7, R7, 0x38, RZ, 0xc0, !PT ;  /* 0x0000003807077812 */ /* 0x000fc800078ec0ff */
[----:B------:R-:W-:-:S13]  /*2a6f0*/  ISETP.GE.AND P2, PT, R7, UR4, PT ;  /* 0x0000000407007c0c */ /* 0x000fda000bf46270 */
[----:B------:R-:W-:Y:S01]  /*2a700*/  @P2 LOP3.LUT R16, R16, 0x2, RZ, 0xfc, !PT ;  /* 0x0000000210102812 */ /* 0x000fe200078efcff */
[----:B------:R-:W-:Y:S06]  /*2a710*/  BRA.DIV UR5, `(.L_x_3250) ;  /* 0x0000004e05587947 */ /* 0x000fec000b800000 */
        /* <DEDUP_REMOVED lines=32> */
.L_x_3330:
        /* <DEDUP_REMOVED lines=10> */
.L_x_3251:
        /* <DEDUP_REMOVED lines=10> */
.L_x_3252:
[----:B------:R-:W-:Y:S01]  /*2aa60*/  VIADD R0, R17, 0x20400 ;  /* 0x0002040011007836 */ /* 0x000fe20000000000 */
[----:B------:R-:W-:Y:S01]  /*2aa70*/  LOP3.LUT P1, RZ, R16, 0x40, RZ, 0xc0, !PT ;  /* 0x0000004010ff7812 */ /* 0x000fe2000782c0ff */
[----:B------:R1:W-:-:S12]  /*2aa80*/  SYNCS.ARRIVE.TRANS64.A1T0 RZ, [R22+URZ+0x38830], RZ ;  /* 0x038830ff16ff79a7 */ /* 0x0003d8000810003f */
[----:B------:R-:W-:Y:S05]  /*2aa90*/  WARPSYNC.ALL ;  /* 0x0000000000007948 */ /* 0x000fea0003800000 */
[----:B------:R-:W-:Y:S01]  /*2aaa0*/  BAR.SYNC.DEFER_BLOCKING 0x8, 0x100 ;  /* 0x0204000000007b1d */ /* 0x000fe20000010000 */
[----:B------:R-:W-:Y:S02]  /*2aab0*/  LOP3.LUT P0, RZ, R0, 0x3ff, RZ, 0xc0, !PT ;  /* 0x000003ff00ff7812 */ /* 0x000fe4000780c0ff */
[----:B------:R-:W-:-:S03]  /*2aac0*/  SHF.R.S32.HI R0, RZ, 0x1f, R27 ;  /* 0x0000001fff007819 */ /* 0x000fc6000001141b */
[----:B------:R-:W-:Y:S01]  /*2aad0*/  BSSY B6, `(.L_x_3253) ;  /* 0x0000018000067945 */ /* 0x000fe20003800000 */
[----:B------:R-:W-:Y:S02]  /*2aae0*/  SEL R30, R0, RZ, !P1 ;  /* 0x000000ff001e7207 */ /* 0x000fe40004800000 */
[----:B------:R-:W-:-:S03]  /*2aaf0*/  SEL R0, R27, RZ, !P1 ;  /* 0x000000ff1b007207 */ /* 0x000fc60004800000 */
[----:B------:R-:W-:Y:S04]  /*2ab00*/  STL [R1+0x424], R30 ;  /* 0x0004241e01007387 */ /* 0x000fe80000100800 */
[----:B------:R2:W-:Y:S02]  /*2ab10*/  STL [R1+0x418], R0 ;  /* 0x0004180001007387 */ /* 0x0005e40000100800 */
[----:B--2---:R-:W-:-:S05]  /*2ab20*/  SHF.R.S32.HI R0, RZ, 0x1f, R35 ;  /* 0x0000001fff007819 */ /* 0x004fca0000011423 */
[----:B------:R2:W-:Y:S01]  /*2ab30*/  STL [R1+0x41c], R0 ;  /* 0x00041c0001007387 */ /* 0x0005e20000100800 */
        /* <DEDUP_REMOVED lines=16> */
[----:B012---:R-:W-:Y:S05]  /*2ac40*/  CALL.ABS.NOINC R2 ;  /* 0x0000000002007343 */ /* 0x007fea0003c00000 */
.L_x_3254:
[----:B------:R-:W-:Y:S05]  /*2ac50*/  BSYNC B6 ;  /* 0x0000000000067941 */ /* 0x000fea0003800000 */
.L_x_3253:
[----:B------:R-:W3:Y:S01]  /*2ac60*/  LDL R20, [R1+0x41c] ;  /* 0x00041c0001147983 */ /* 0x000ee20000100800 */
[----:B------:R-:W-:Y:S01]  /*2ac70*/  IMAD.MOV.U32 R21, RZ, RZ, R30 ;  /* 0x000000ffff157224 */ /* 0x000fe200078e001e */
[----:B------:R-:W-:Y:S01]  /*2ac80*/  ULDC.64 UR4, c[0x0][0x298] ;  /* 0x0000a60000047ab9 */ /* 0x000fe20000000a00 */
[----:B------:R-:W4:Y:S01]  /*2ac90*/  LDC R5, c[0x0][0x448] ;  /* 0x00011200ff057b82 */ /* 0x000f220000000800 */
[----:B------:R1:W5:Y:S01]  /*2aca0*/  LDL R9, [R1+0x410] ;  /* 0x0004100001097983 */ /* 0x0003620000100800 */
[----:B0-----:R-:W0:Y:S01]  /*2acb0*/  S2R R2, SR_TID.X ;  /* 0x0000000000027919 */ /* 0x001e220000002100 */
[----:B------:R-:W1:Y:S01]  /*2acc0*/  S2R R30, SR_TID.X ;  /* 0x00000000001e7919 */ /* 0x000e620000002100 */
[----:B0-----:R-:W-:-:S04]  /*2acd0*/  LOP3.LUT R2, R2, 0x7f, RZ, 0xc0, !PT ;  /* 0x0000007f02027812 */ /* 0x001fc800078ec0ff */
[----:B--2---:R-:W-:Y:S02]  /*2ace0*/  SHF.R.U32.HI R0, RZ, 0x3, R2 ;  /* 0x00000003ff007819 */ /* 0x004fe40000011602 */
[----:B------:R-:W0:Y:S01]  /*2acf0*/  LDC R2, c[0x0][0x448] ;  /* 0x00011200ff027b82 */ /* 0x000e220000000800 */
[----:B---3--:R-:W-:Y:S02]  /*2ad00*/  IMAD.MOV.U32 R4, RZ, RZ, R20 ;  /* 0x000000ffff047224 */ /* 0x008fe400078e0014 */
[----:B------:R-:W2:Y:S01]  /*2ad10*/  LDL R20, [R1+0x418] ;  /* 0x0004180001147983 */ /* 0x000ea20000100800 */
[----:B0-----:R-:W-:Y:S01]  /*2ad20*/  ISETP.NE.AND P6, PT, R2, 0x1, PT ;  /* 0x000000010200780c */ /* 0x001fe20003fc5270 */
[----:B-1----:R-:W-:Y:S02]  /*2ad30*/  IMAD.SHL.U32 R30, R30, 0x10, RZ ;  /* 0x000000101e1e7824 */ /* 0x002fe400078e00ff */
[----:B------:R-:W-:-:S03]  /*2ad40*/  IMAD R4, R4, UR4, RZ ;  /* 0x0000000404047c24 */ /* 0x000fc6000f8e02ff */
[----:B------:R-:W-:Y:S01]  /*2ad50*/  LOP3.LUT R30, R0, 0x70, R30, 0xf8, !PT ;  /* 0x00000070001e7812 */ /* 0x000fe200078ef81e */
[----:B------:R-:W-:-:S04]  /*2ad60*/  IMAD R4, R35, UR5, R4 ;  /* 0x0000000523047c24 */ /* 0x000fc8000f8e0204 */
[----:B------:R-:W-:Y:S02]  /*2ad70*/  IMAD.IADD R30, R30, 0x1, R37 ;  /* 0x000000011e1e7824 */ /* 0x000fe400078e0225 */
[----:B------:R-:W0:Y:S02]  /*2ad80*/  @P6 LDC R3, c[0x0][0x44c] ;  /* 0x00011300ff036b82 */ /* 0x000e240000000800 */
[----:B------:R-:W-:-:S06]  /*2ad90*/  IMAD.MOV.U32 R0, RZ, RZ, R30 ;  /* 0x000000ffff007224 */ /* 0x000fcc00078e001e */
[----:B------:R-:W1:Y:S01]  /*2ada0*/  @P6 LDC R2, c[0x0][0x450] ;  /* 0x00011400ff026b82 */ /* 0x000e620000000800 */
[----:B0-----:R-:W-:-:S05]  /*2adb0*/  @P6 IMAD.HI.U32 R3, R30, R3, RZ ;  /* 0x000000031e036227 */ /* 0x001fca00078e00ff */
[----:B-1----:R-:W-:Y:S01]  /*2adc0*/  @P6 SHF.R.U32.HI R0, RZ, R2, R3 ;  /* 0x00000002ff006219 */ /* 0x002fe20000011603 */
        /* <DEDUP_REMOVED lines=14> */
[----:B------:R-:W-:-:S05]  /*2aeb0*/  SHF.R.S32.HI R4, RZ, 0x1f, R0 ;  /* 0x0000001fff047819 */ /* 0x000fca0000011400 */
[----:B------:R-:W-:Y:S02]  /*2aec0*/  IMAD R4, R4, UR4, RZ ;  /* 0x0000000404047c24 */ /* 0x000fe4000f8e02ff */
[----:B------:R-:W-:-:S04]  /*2aed0*/  IMAD.WIDE.U32 R2, R0, UR4, R2 ;  /* 0x0000000400027c25 */ /* 0x000fc8000f8e0002 */
[----:B------:R-:W-:Y:S01]  /*2aee0*/  IMAD R4, R0, UR5, R4 ;  /* 0x0000000500047c24 */ /* 0x000fe2000f8e0204 */
[----:B------:R-:W-:Y:S01]  /*2aef0*/  ULDC.64 UR4, c[0x0][0x2c8] ;  /* 0x0000b20000047ab9 */ /* 0x000fe20000000a00 */
[----:B------:R-:W-:-:S04]  /*2af00*/  IMAD.MOV R0, RZ, RZ, -R0 ;  /* 0x000000ffff007224 */ /* 0x000fc800078e0a00 */
[----:B----4-:R-:W-:Y:S02]  /*2af10*/  IMAD R0, R5, R0, R30 ;  /* 0x0000000005007224 */ /* 0x010fe400078e021e */
        /* <DEDUP_REMOVED lines=9> */
[----:B------:R-:W-:-:S03]  /*2afb0*/  LOP3.LUT R20, R6, 0x7f, RZ, 0xc0, !PT ;  /* 0x0000007f06147812 */ /* 0x000fc600078ec0ff */
[----:B------:R-:W-:Y:S01]  /*2afc0*/  LEA.HI.X R2, R2, UR5, R3, 0x1, P0 ;  /* 0x0000000502027c11 */ /* 0x000fe200080f0c03 */
[----:B------:R-:W-:Y:S01]  /*2afd0*/  UMOV UR5, 0xffffffff ;  /* 0xffffffff00057882 */ /* 0x000fe20000000000 */
[----:B------:R-:W-:Y:S02]  /*2afe0*/  ISETP.GE.AND P0, PT, R7, UR4, PT ;  /* 0x0000000407007c0c */ /* 0x000fe4000bf06270 */
[----:B------:R-:W-:Y:S01]  /*2aff0*/  SHF.R.U32.HI R8, RZ, 0x3, R20 ;  /* 0x00000003ff087819 */ /* 0x000fe20000011614 */
[----:B------:R-:W-:Y:S10]  /*2b000*/  BRA.DIV UR5, `(.L_x_3255) ;  /* 0x0000004a056c7947 */ /* 0x000ff4000b800000 */
[----:B-----5:R-:W-:Y:S01]  /*2b010*/  IMAD R3, R9, R5, RZ ;  /* 0x0000000509037224 */ /* 0x020fe200078e02ff */
[----:B------:R-:W-:Y:S01]  /*2b020*/  SHFL.IDX PT, R4, R2, RZ, 0x181f ;  /* 0x00181fff02047589 */ /* 0x000fe200000e0000 */
[----:B------:R-:W-:Y:S01]  /*2b030*/  IMAD.IADD R37, R8, 0x1, R37 ;  /* 0x0000000108257824 */ /* 0x000fe200078e0225 */
[----:B------:R-:W-:Y:S02]  /*2b040*/  LOP3.LUT R16, R16, 0xfffffeff, RZ, 0xc0, !PT ;  /* 0xfffffeff10107812 */ /* 0x000fe400078ec0ff */
[----:B------:R-:W0:Y:S02]  /*2b050*/  SHFL.IDX PT, R5, R0, RZ, 0x181f ;  /* 0x00181fff00057589 */ /* 0x000e2400000e0000 */
[----:B------:R-:W-:-:S13]  /*2b060*/  ISETP.GE.AND P2, PT, R37, R3, PT ;  /* 0x000000032500720c */ /* 0x000fda0003f46270 */
[----:B------:R-:W-:-:S04]  /*2b070*/  @P2 LOP3.LUT R16, R16, 0x100, RZ, 0xfc, !PT ;  /* 0x0000010010102812 */ /* 0x000fc800078efcff */
[----:B------:R-:W-:Y:S02]  /*2b080*/  LOP3.LUT R16, R16, 0xffffff7f, RZ, 0xc0, !PT ;  /* 0xffffff7f10107812 */ /* 0x000fe400078ec0ff */
[----:B0-----:R-:W-:-:S05]  /*2b090*/  @!P2 LEA R5, P1, R7, R5, 0x1 ;  /* 0x000000050705a211 */ /* 0x001fca00078208ff */
[----:B------:R-:W-:-:S05]  /*2b0a0*/  @!P2 IMAD.X R4, RZ, RZ, R4, P1 ;  /* 0x000000ffff04a224 */ /* 0x000fca00008e0604 */
        /* <DEDUP_REMOVED lines=30> */
.L_x_3339:
        /* <DEDUP_REMOVED lines=12> */
.L_x_3256:
        /* <DEDUP_REMOVED lines=28> */
.L_x_3258:
[----:B------:R-:W-:Y:S05]  /*2b510*/  BSYNC B6 ;  /* 0x0000000000067941 */ /* 0x000fea0003800000 */
.L_x_3257:
        /* <DEDUP_REMOVED lines=8> */
[----:B------:R-:W-:Y:S01]  /*2b5a0*/  IMAD.MOV.U32 R0, RZ, RZ, R30 ;  /* 0x000000ffff007224 */ /* 0x000fe200078e001e */
[----:B------:R-:W5:Y:S01]  /*2b5b0*/  S2R R7, SR_TID.X ;  /* 0x0000000000077919 */ /* 0x000f620000002100 */
[----:B0-----:R-:W-:-:S05]  /*2b5c0*/  @P6 IMAD.HI.U32 R3, R30, R3, RZ ;  /* 0x000000031e036227 */ /* 0x001fca00078e00ff */
[----:B-1----:R-:W-:Y:S01]  /*2b5d0*/  @P6 SHF.R.U32.HI R0, RZ, R2, R3 ;  /* 0x00000002ff006219 */ /* 0x002fe20000011603 */
[----:B------:R-:W-:Y:S01]  /*2b5e0*/  IMAD.WIDE.U32 R2, R35, UR4, RZ ;  /* 0x0000000423027c25 */ /* 0x000fe2000f8e00ff */
[----:B------:R-:W0:Y:S02]  /*2b5f0*/  S2R R10, SR_TID.X ;  /* 0x00000000000a7919 */ /* 0x000e240000002100 */
[----:B------:R-:W-:Y:S01]  /*2b600*/  SHF.R.S32.HI R5, RZ, 0x1f, R0 ;  /* 0x0000001fff057819 */ /* 0x000fe20000011400 */
[----:B------:R-:W1:Y:S01]  /*2b610*/  S2R R9, SR_TID.X ;  /* 0x0000000000097919 */ /* 0x000e620000002100 */
[----:B------:R-:W-:Y:S01]  /*2b620*/  LOP3.LUT R16, R16, 0xffffefff, RZ, 0xc0, !PT ;  /* 0xffffefff10107812 */ /* 0x000fe200078ec0ff */
[----:B-1----:R-:W-:-:S05]  /*2b630*/  IMAD.SHL.U32 R8, R9, 0x8, RZ ;  /* 0x0000000809087824 */ /* 0x002fca00078e00ff */
        /* <DEDUP_REMOVED lines=9> */
[----:B----4-:R-:W-:Y:S01]  /*2b6d0*/  IMAD.WIDE.U32 R2, R20, UR4, R2 ;  /* 0x0000000414027c25 */ /* 0x010fe2000f8e0002 */
[----:B------:R-:W-:-:S03]  /*2b6e0*/  ULDC UR4, c[0x0][0x448] ;  /* 0x0001120000047ab9 */ /* 0x000fc60000000800 */
[----:B------:R-:W-:-:S04]  /*2b6f0*/  IMAD R4, R20, UR5, R4 ;  /* 0x0000000514047c24 */ /* 0x000fc8000f8e0204 */
        /* <DEDUP_REMOVED lines=8> */
[----:B------:R-:W-:Y:S01]  /*2b780*/  ULDC.64 UR4, c[0x0][0x3c8] ;  /* 0x0000f20000047ab9 */ /* 0x000fe20000000a00 */
[----:B-----5:R-:W-:Y:S02]  /*2b790*/  IMAD.SHL.U32 R21, R7, 0x8, RZ ;  /* 0x0000000807157824 */ /* 0x020fe400078e00ff */
[----:B------:R-:W-:Y:S02]  /*2b7a0*/  IMAD.IADD R3, R3, 0x1, R5 ;  /* 0x0000000103037824 */ /* 0x000fe400078e0205 */
[----:B------:R-:W-:Y:S01]  /*2b7b0*/  IMAD R0, R0, UR4, RZ ;  /* 0x0000000400007c24 */ /* 0x000fe2000f8e02ff */
[----:B------:R-:W-:Y:S01]  /*2b7c0*/  LOP3.LUT R21, R21, 0x38, RZ, 0xc0, !PT ;  /* 0x0000003815157812 */ /* 0x000fe200078ec0ff */
[----:B------:R-:W-:-:S04]  /*2b7d0*/  IMAD.WIDE.U32 R2, R4, UR4, R2 ;  /* 0x0000000404027c25 */ /* 0x000fc8000f8e0002 */
[----:B------:R-:W-:Y:S01]  /*2b7e0*/  IMAD R0, R4, UR5, R0 ;  /* 0x0000000504007c24 */ /* 0x000fe2000f8e0200 */
[----:B------:R-:W-:Y:S01]  /*2b7f0*/  ULDC.64 UR4, c[0x0][0x390] ;  /* 0x0000e40000047ab9 */ /* 0x000fe20000000a00 */
[----:B------:R-:W-:Y:S01]  /*2b800*/  IMAD.SHL.U32 R20, R7, 0x8, RZ ;  /* 0x0000000807147824 */ /* 0x000fe200078e00ff */
[----:B------:R-:W-:Y:S01]  /*2b810*/  LOP3.LUT R7, R21, 0x80, RZ, 0xfc, !PT ;  /* 0x0000008015077812 */ /* 0x000fe200078efcff */
[----:B------:R-:W-:Y:S01]  /*2b820*/  IMAD.IADD R6, R3, 0x1, R0 ;  /* 0x0000000103067824 */ /* 0x000fe200078e0200 */
[----:B------:R-:W-:Y:S01]  /*2b830*/  LEA R0, P0, R2, UR4, 0x1 ;  /* 0x0000000402007c11 */ /* 0x000fe2000f8008ff */
[----:B------:R-:W-:Y:S01]  /*2b840*/  ULDC UR4, c[0x0][0x3b8] ;  /* 0x0000ee0000047ab9 */ /* 0x000fe20000000800 */
[----:B------:R-:W-:Y:S02]  /*2b850*/  LOP3.LUT R20, R20, 0x38, RZ, 0xc0, !PT ;  /* 0x0000003814147812 */ /* 0x000fe400078ec0ff */
[----:B------:R-:W-:Y:S02]  /*2b860*/  ISETP.GE.AND P4, PT, R7, UR4, PT ;  /* 0x0000000407007c0c */ /* 0x000fe4000bf86270 */
[----:B------:R-:W-:Y:S01]  /*2b870*/  LOP3.LUT R7, R20, 0x40, RZ, 0xfc, !PT ;  /* 0x0000004014077812 */ /* 0x000fe200078efcff */
[----:B0-----:R-:W-:-:S05]  /*2b880*/  IMAD.SHL.U32 R20, R10, 0x8, RZ ;  /* 0x000000080a147824 */ /* 0x001fca00078e00ff */
[----:B------:R-:W-:Y:S02]  /*2b890*/  LOP3.LUT R20, R20, 0x38, RZ, 0xc0, !PT ;  /* 0x0000003814147812 */ /* 0x000fe400078ec0ff */
[----:B------:R-:W-:Y:S02]  /*2b8a0*/  ISETP.GE.AND P5, PT, R7, UR4, PT ;  /* 0x0000000407007c0c */ /* 0x000fe4000bfa6270 */
[----:B------:R-:W-:Y:S01]  /*2b8b0*/  LOP3.LUT R7, R20, 0x100, RZ, 0xfc, !PT ;  /* 0x0000010014077812 */ /* 0x000fe200078efcff */
[----:B------:R-:W-:Y:S01]  /*2b8c0*/  IMAD.SHL.U32 R20, R10, 0x8, RZ ;  /* 0x000000080a147824 */ /* 0x000fe200078e00ff */
[----:B------:R-:W-:-:S04]  /*2b8d0*/  ISETP.GE.AND P1, PT, R8, UR4, PT ;  /* 0x0000000408007c0c */ /* 0x000fc8000bf26270 */
[----:B------:R-:W-:Y:S01]  /*2b8e0*/  LOP3.LUT R20, R20, 0x38, RZ, 0xc0, !PT ;  /* 0x0000003814147812 */ /* 0x000fe200078ec0ff */
[----:B------:R-:W-:Y:S01]  /*2b8f0*/  IMAD.SHL.U32 R21, R9, 0x8, RZ ;  /* 0x0000000809157824 */ /* 0x000fe200078e00ff */
[----:B------:R-:W-:Y:S02]  /*2b900*/  ISETP.GE.AND P2, PT, R7, UR4, PT ;  /* 0x0000000407007c0c */ /* 0x000fe4000bf46270 */
[----:B------:R-:W-:Y:S01]  /*2b910*/  LOP3.LUT R7, R20, 0xc0, RZ, 0xfc, !PT ;  /* 0x000000c014077812 */ /* 0x000fe200078efcff */
[----:B------:R-:W-:Y:S01]  /*2b920*/  IMAD.SHL.U32 R20, R9, 0x8, RZ ;  /* 0x0000000809147824 */ /* 0x000fe200078e00ff */
[----:B------:R-:W-:Y:S02]  /*2b930*/  LOP3.LUT R21, R21, 0x38, RZ, 0xc0, !PT ;  /* 0x0000003815157812 */ /* 0x000fe400078ec0ff */
[----:B------:R-:W-:Y:S02]  /*2b940*/  LEA.HI.X R6, R2, UR5, R6, 0x1, P0 ;  /* 0x0000000502067c11 */ /* 0x000fe400080f0c06 */
[----:B------:R-:W-:-:S02]  /*2b950*/  LOP3.LUT R20, R20, 0x38, RZ, 0xc0, !PT ;  /* 0x0000003814147812 */ /* 0x000fc400078ec0ff */
[----:B------:R-:W-:Y:S02]  /*2b960*/  SEL R2, RZ, 0x1, P1 ;  /* 0x00000001ff027807 */ /* 0x000fe40000800000 */
[----:B------:R-:W-:Y:S02]  /*2b970*/  SEL R3, RZ, 0x4, P4 ;  /* 0x00000004ff037807 */ /* 0x000fe40002000000 */
[----:B------:R-:W-:Y:S02]  /*2b980*/  SEL R4, RZ, 0x2, P5 ;  /* 0x00000002ff047807 */ /* 0x000fe40002800000 */
[----:B------:R-:W-:Y:S02]  /*2b990*/  ISETP.GE.AND P3, PT, R7, UR4, PT ;  /* 0x0000000407007c0c */ /* 0x000fe4000bf66270 */
[----:B------:R-:W-:Y:S02]  /*2b9a0*/  LOP3.LUT R7, R21, 0x180, RZ, 0xfc, !PT ;  /* 0x0000018015077812 */ /* 0x000fe400078efcff */
[----:B------:R-:W-:-:S02]  /*2b9b0*/  LOP3.LUT R9, R20, 0x140, RZ, 0xfc, !PT ;  /* 0x0000014014097812 */ /* 0x000fc400078efcff */
[----:B------:R-:W-:Y:S02]  /*2b9c0*/  IADD3 R2, R3, R4, R2 ;  /* 0x0000000403027210 */ /* 0x000fe40007ffe002 */
[----:B------:R-:W-:Y:S02]  /*2b9d0*/  SEL R3, RZ, 0x10, P2 ;  /* 0x00000010ff037807 */ /* 0x000fe40001000000 */
[----:B------:R-:W-:Y:S02]  /*2b9e0*/  SEL R4, RZ, 0x8, P3 ;  /* 0x00000008ff047807 */ /* 0x000fe40001800000 */
[----:B------:R-:W-:Y:S02]  /*2b9f0*/  @P1 LOP3.LUT R16, R16, 0x1000, RZ, 0xfc, !PT ;  /* 0x0000100010101812 */ /* 0x000fe400078efcff */
[----:B------:R-:W-:Y:S02]  /*2ba00*/  ISETP.GE.AND P0, PT, R7, UR4, PT ;  /* 0x0000000407007c0c */ /* 0x000fe4000bf06270 */
[----:B------:R-:W-:-:S02]  /*2ba10*/  LOP3.LUT R7, R20, 0x1c0, RZ, 0xfc, !PT ;  /* 0x000001c014077812 */ /* 0x000fc400078efcff */
[----:B------:R-:W-:Y:S02]  /*2ba20*/  ISETP.GE.AND P1, PT, R9, UR4, PT ;  /* 0x0000000409007c0c */ /* 0x000fe4000bf26270 */
[----:B------:R-:W-:Y:S02]  /*2ba30*/  IADD3 R4, R3, R2, R4 ;  /* 0x0000000203047210 */ /* 0x000fe40007ffe004 */
[----:B------:R-:W-:Y:S02]  /*2ba40*/  SEL R2, RZ, 0x40, P0 ;  /* 0x00000040ff027807 */ /* 0x000fe40000000000 */
[----:B------:R-:W-:Y:S02]  /*2ba50*/  SEL R3, RZ, 0x20, P1 ;  /* 0x00000020ff037807 */ /* 0x000fe40000800000 */
[----:B------:R-:W-:Y:S01]  /*2ba60*/  ISETP.GE.AND P0, PT, R7, UR4, PT ;  /* 0x0000000407007c0c */ /* 0x000fe2000bf06270 */
[----:B------:R-:W-:Y:S01]  /*2ba70*/  UMOV UR4, 0xffffffff ;  /* 0xffffffff00047882 */ /* 0x000fe20000000000 */
[----:B------:R-:W-:-:S02]  /*2ba80*/  IADD3 R4, R2, R4, R3 ;  /* 0x0000000402047210 */ /* 0x000fc40007ffe003 */
        /* <DEDUP_REMOVED lines=75> */
.L_x_3349:
        /* <DEDUP_REMOVED lines=23> */
.L_x_3261:
[----:B------:R-:W-:Y:S05]  /*2c0b0*/  BSYNC B0 ;  /* 0x0000000000007941 */ /* 0x000fea0003800000 */
.L_x_3260:
[----:B------:R-:W-:Y:S01]  /*2c0c0*/  NOP ;  /* 0x0000000000007918 */ /* 0x000fe20000000000 */
[----:B------:R-:W-:-:S13]  /*2c0d0*/  PLOP3.LUT P0, PT, PT, PT, PT, 0x80, 0x0 ;  /* 0x000000000000781c */ /* 0x000fda0003f0f070 */
.L_x_3262:
        /* <DEDUP_REMOVED lines=18> */
.L_x_3350:
[----:B------:R-:W-:Y:S05]  /*2c200*/  BSYNC B0 ;  /* 0x0000000000007941 */ /* 0x000fea0003800000 */
.L_x_3263:
[----:B------:R-:W-:-:S13]  /*2c210*/  LOP3.LUT P0, RZ, R16, 0x800, RZ, 0xc0, !PT ;  /* 0x0000080010ff7812 */ /* 0x000fda000780c0ff */
[----:B------:R-:W-:Y:S05]  /*2c220*/  @!P0 BRA `(.L_x_3265) ;  /* 0x0000000000048947 */ /* 0x000fea0003800000 */
[----:B------:R-:W-:Y:S01]  /*2c230*/  BPT.TRAP 0x1 ;  /* 0x000000040000795c */ /* 0x000fe20000300000 */
.L_x_3265:
[----:B0-----:R-:W-:Y:S01]  /*2c240*/  SHF.L.U32 R0, R23, 0x1f, RZ ;  /* 0x0000001f17007819 */ /* 0x001fe200000006ff */
[----:B------:R-:W-:Y:S03]  /*2c250*/  BSSY B0, `(.L_x_3266) ;  /* 0x0000003000007945 */ /* 0x000fe60003800000 */
[----:B------:R-:W0:Y:S02]  /*2c260*/  SYNCS.PHASECHK.TRANS64.TRYWAIT P0, [R22+URZ+0x38860], R0 ;  /* 0x03886000160075a7 */ /* 0x000e24000800017f */
[----:B0-----:R-:W-:Y:S05]  /*2c270*/  @!P0 BRA `(.L_x_3267) ;  /* 0x0000004400fc8947 */ /* 0x001fea0003800000 */
.L_x_3351:
[----:B------:R-:W-:Y:S05]  /*2c280*/  BSYNC B0 ;  /* 0x0000000000007941 */ /* 0x000fea0003800000 */
.L_x_3266:
[----:B------:R-:W0:Y:S01]  /*2c290*/  LDL.LU R3, [R1+0x428] ;  /* 0x0004280001037983 */ /* 0x000e220000300800 */
[----:B------:R-:W-:Y:S01]  /*2c2a0*/  ULDC.64 UR4, c[0x0][0x328] ;  /* 0x0000ca0000047ab9 */ /* 0x000fe20000000a00 */
[----:B------:R-:W-:Y:S02]  /*2c2b0*/  ULDC.64 UR6, c[0x0][0x318] ;  /* 0x0000c60000067ab9 */ /* 0x000fe40000000a00 */
[----:B------:R-:W2:Y:S04]  /*2c2c0*/  LDL.LU R2, [R1+0x414] ;  /* 0x0004140001027983 */ /* 0x000ea80000300800 */
[----:B------:R-:W3:Y:S01]  /*2c2d0*/  LDL.LU R4, [R1+0x42c] ;  /* 0x00042c0001047983 */ /* 0x000ee20000300800 */
        /* <DEDUP_REMOVED lines=22> */
[C---:B------:R-:W-:Y:S02]  /*2c440*/  LOP3.LUT P3, RZ, R29.reuse, 0x8, RZ, 0xc0, !PT ;  /* 0x000000081dff7812 */ /* 0x040fe4000786c0ff */
[----:B------:R-:W-:Y:S02]  /*2c450*/  LOP3.LUT P2, RZ, R29, 0x10, RZ, 0xc0, !PT ;  /* 0x000000101dff7812 */ /* 0x000fe4000784c0ff */
[----:B------:R-:W-:Y:S01]  /*2c460*/  LOP3.LUT R16, R16, 0xffffffbf, RZ, 0xc0, !PT ;  /* 0xffffffbf10107812 */ /* 0x000fe200078ec0ff */
[----:B0-----:R-:W-:-:S02]  /*2c470*/  IMAD.SHL.U32 R7, R3, 0x8, RZ ;  /* 0x0000000803077824 */ /* 0x001fc400078e00ff */
[----:B------:R-:W0:Y:S03]  /*2c480*/  SHFL.IDX PT, R3, R6, RZ, 0x181f ;  /* 0x00181fff06037589 */ /* 0x000e2600000e0000 */
[----:B------:R-:W-:-:S05]  /*2c490*/  LOP3.LUT R7, R7, 0x38, RZ, 0xc0, !PT ;  /* 0x0000003807077812 */ /* 0x000fca00078ec0ff */
[----:B------:R-:W-:Y:S01]  /*2c4a0*/  IMAD.SHL.U32 R0, R7, 0x2, RZ ;  /* 0x0000000207007824 */ /* 0x000fe200078e00ff */
[----:B------:R-:W-:-:S04]  /*2c4b0*/  LOP3.LUT R7, R29, 0x1, RZ, 0xc0, !PT ;  /* 0x000000011d077812 */ /* 0x000fc800078ec0ff */
[----:B-1----:R-:W-:Y:S02]  /*2c4c0*/  IADD3 R2, P0, R2, R0, RZ ;  /* 0x0000000002027210 */ /* 0x002fe40007f1e0ff */
[----:B------:R-:W-:Y:S02]  /*2c4d0*/  ISETP.NE.U32.AND P1, PT, R7, 0x1, PT ;  /* 0x000000010700780c */ /* 0x000fe40003f25070 */
[----:B------:R-:W-:Y:S01]  /*2c4e0*/  PRMT R7, R29, 0x8880, RZ ;  /* 0x000088801d077816 */ /* 0x000fe200000000ff */
[----:B0-----:R-:W-:Y:S01]  /*2c4f0*/  IMAD.X R3, RZ, RZ, R3, P0 ;  /* 0x000000ffff037224 */ /* 0x001fe200000e0603 */
[----:B------:R-:W-:-:S09]  /*2c500*/  ISETP.LT.OR P0, PT, R25, 0x1, P1 ;  /* 0x000000011900780c */ /* 0x000fd20000f01670 */
[----:B------:R-:W-:Y:S02]  /*2c510*/  @P1 LOP3.LUT R16, R16, 0x40, RZ, 0xfc, !PT ;  /* 0x0000004010101812 */ /* 0x000fe400078efcff */
[----:B------:R-:W-:Y:S02]  /*2c520*/  LOP3.LUT P1, RZ, R29, 0x20, RZ, 0xc0, !PT ;  /* 0x000000201dff7812 */ /* 0x000fe4000782c0ff */
[----:B------:R-:W-:Y:S01]  /*2c530*/  LOP3.LUT R16, R16, 0xffffff7f, RZ, 0xc0, !PT ;  /* 0xffffff7f10107812 */ /* 0x000fe200078ec0ff */
        /* <DEDUP_REMOVED lines=65> */
.L_x_3361:
        /* <DEDUP_REMOVED lines=34> */
.L_x_3269:
        /* <DEDUP_REMOVED lines=10> */
.L_x_3270:
[----:B-1----:R-:W2:Y:S01]  /*2cc10*/  LDL.LU R2, [R1+0x420] ;  /* 0x0004200001027983 */ /* 0x002ea20000300800 */
        /* <DEDUP_REMOVED lines=10> */
.L_x_3285:
[----:B01----:R-:W1:Y:S01]  /*2ccc0*/  S2R R2, SR_TID.X ;  /* 0x0000000000027919 */ /* 0x003e620000002100 */
[----:B0-----:R-:W0:Y:S01]  /*2ccd0*/  LDC R4, c[0x0][0x430] ;  /* 0x00010c00ff047b82 */ /* 0x001e220000000800 */
[----:B---34-:R-:W-:Y:S01]  /*2cce0*/  IMAD R6, R7, 0x40, R32 ;  /* 0x0000004007067824 */ /* 0x018fe200078e0220 */
[----:B------:R-:W-:Y:S01]  /*2ccf0*/  LOP3.LUT P1, RZ, R16, 0x800, RZ, 0xc0, !PT ;  /* 0x0000080010ff7812 */ /* 0x000fe2000782c0ff */
[----:B------:R-:W2:Y:S01]  /*2cd00*/  S2R R3, SR_TID.X ;  /* 0x0000000000037919 */ /* 0x000ea20000002100 */
[----:B------:R-:W-:Y:S01]  /*2cd10*/  VIADD R18, R18, 0x1 ;  /* 0x0000000112127836 */ /* 0x000fe20000000000 */
[----:B------:R-:W-:Y:S05]  /*2cd20*/  YIELD ;  /* 0x0000000000007946 */ /* 0x000fea0003800000 */
[----:B------:R-:W-:Y:S01]  /*2cd30*/  ULDC UR4, c[0x0][0x430] ;  /* 0x00010c0000047ab9 */ /* 0x000fe20000000800 */
[----:B0-----:R-:W-:-:S02]  /*2cd40*/  ISETP.NE.AND P0, PT, R4, 0x1, PT ;  /* 0x000000010400780c */ /* 0x001fc40003f05270 */
[----:B-1----:R-:W-:Y:S01]  /*2cd50*/  LOP3.LUT R2, R2, 0x7f, RZ, 0xc0, !PT ;  /* 0x0000007f02027812 */ /* 0x002fe200078ec0ff */
[----:B--2---:R-:W-:-:S03]  /*2cd60*/  IMAD.SHL.U32 R4, R3, 0x10, RZ ;  /* 0x0000001003047824 */ /* 0x004fc600078e00ff */
[----:B------:R-:W-:-:S07]  /*2cd70*/  SHF.R.U32.HI R2, RZ, 0x3, R2 ;  /* 0x00000003ff027819 */ /* 0x000fce0000011602 */
[----:B------:R-:W0:Y:S01]  /*2cd80*/  @P0 LDC R3, c[0x0][0x434] ;  /* 0x00010d00ff030b82 */ /* 0x000e220000000800 */
[----:B------:R-:W-:-:S04]  /*2cd90*/  LOP3.LUT R4, R2, 0x70, R4, 0xf8, !PT ;  /* 0x0000007002047812 */ /* 0x000fc800078ef804 */
[----:B------:R-:W-:-:S03]  /*2cda0*/  ISETP.GT.U32.AND P2, PT, R4, 0x3f, PT ;  /* 0x0000003f0400780c */ /* 0x000fc60003f44070 */
[----:B------:R-:W1:Y:S01]  /*2cdb0*/  @P0 LDC R2, c[0x0][0x438] ;  /* 0x00010e00ff020b82 */ /* 0x000e620000000800 */
[----:B------:R-:W-:-:S04]  /*2cdc0*/  IMAD.IADD R6, R4, 0x1, R6 ;  /* 0x0000000104067824 */ /* 0x000fc800078e0206 */
[----:B------:R-:W-:-:S05]  /*2cdd0*/  IMAD.MOV.U32 R10, RZ, RZ, R6 ;  /* 0x000000ffff0a7224 */ /* 0x000fca00078e0006 */
        /* <DEDUP_REMOVED lines=25> */
.L_x_3273:
[----:B------:R-:W-:Y:S01]  /*2cf70*/  IMAD R6, R18, 0x8, R17 ;  /* 0x0000000812067824 */ /* 0x000fe200078e0211 */
[----:B------:R-:W-:Y:S01]  /*2cf80*/  SHF.L.U32 R20, R23, 0x1f, RZ ;  /* 0x0000001f17147819 */ /* 0x000fe200000006ff */
[----:B------:R-:W-:Y:S01]  /*2cf90*/  BSSY B1, `(.L_x_3274) ;  /* 0x0000004000017945 */ /* 0x000fe20003800000 */
[----:B------:R-:W-:Y:S02]  /*2cfa0*/  SHF.R.S32.HI R9, RZ, 0x1f, R5 ;  /* 0x0000001fff097819 */ /* 0x000fe40000011405 */
[----:B------:R-:W0:Y:S02]  /*2cfb0*/  SYNCS.PHASECHK.TRANS64.TRYWAIT P0, [R6+URZ+0x38840], R20 ;  /* 0x03884014060075a7 */ /* 0x000e24000800017f */
[----:B0-----:R-:W-:Y:S05]  /*2cfc0*/  @!P0 BRA `(.L_x_3275) ;  /* 0x0000004000e48947 */ /* 0x001fea0003800000 */
.L_x_3362:
[----:B------:R-:W-:Y:S05]  /*2cfd0*/  BSYNC B1 ;  /* 0x0000000000017941 */ /* 0x000fea0003800000 */
.L_x_3274:
        /* <DEDUP_REMOVED lines=40> */
.L_x_3372:
        /* <DEDUP_REMOVED lines=8> */
.L_x_3277:
        /* <DEDUP_REMOVED lines=10> */
.L_x_3278:
[----:B------:R3:W-:Y:S01]  /*2d380*/  SYNCS.ARRIVE.TRANS64.A1T0 RZ, [R6+URZ+0x38830], RZ ;  /* 0x038830ff06ff79a7 */ /* 0x0007e2000810003f */
[----:B------:R-:W-:Y:S05]  /*2d390*/  @!P2 BRA `(.L_x_3279) ;  /* 0x000000000004a947 */ /* 0x000fea0003800000 */
[----:B------:R-:W-:Y:S01]  /*2d3a0*/  BPT.TRAP 0x1 ;  /* 0x000000040000795c */ /* 0x000fe20000300000 */
.L_x_3279:
[----:B------:R-:W4:Y:S01]  /*2d3b0*/  SYNCS.PHASECHK.TRANS64.TRYWAIT P0, [R6+URZ+0x38860], R20 ;  /* 0x03886014060075a7 */ /* 0x000f22000800017f */
[----:B------:R-:W-:Y:S04]  /*2d3c0*/  BSSY B1, `(.L_x_3280) ;  /* 0x0000002000017945 */ /* 0x000fe80003800000 */
[----:B----4-:R-:W-:Y:S05]  /*2d3d0*/  @!P0 BRA `(.L_x_3281) ;  /* 0x0000004400108947 */ /* 0x010fea0003800000 */
.L_x_3373:
[----:B------:R-:W-:Y:S05]  /*2d3e0*/  BSYNC B1 ;  /* 0x0000000000017941 */ /* 0x000fea0003800000 */
.L_x_3280:
[----:B------:R-:W-:Y:S01]  /*2d3f0*/  ULDC.64 UR4, c[0x0][0x328] ;  /* 0x0000ca0000047ab9 */ /* 0x000fe20000000a00 */
[----:B------:R-:W-:Y:S01]  /*2d400*/  ULDC.64 UR6, c[0x0][0x318] ;  /* 0x0000c60000067ab9 */ /* 0x000fe20000000a00 */
[----:B------:R-:W-:Y:S01]  /*2d410*/  IMAD R9, R9, UR4, RZ ;  /* 0x0000000409097c24 */ /* 0x000fe2000f8e02ff */
[C---:B------:R-:W-:Y:S01]  /*2d420*/  LOP3.LUT P5, RZ, R16.reuse, 0x8, RZ, 0xc0, !PT ;  /* 0x0000000810ff7812 */ /* 0x040fe200078ac0ff */
[----:B--2---:R-:W-:Y:S01]  /*2d430*/  IMAD.WIDE.U32 R2, R5, UR4, RZ ;  /* 0x0000000405027c25 */ /* 0x004fe2000f8e00ff */
        /* <DEDUP_REMOVED lines=20> */
[----:B------:R-:W2:Y:S01]  /*2d580*/  SHFL.IDX PT, R3, R10, RZ, 0x181f ;  /* 0x00181fff0a037589 */ /* 0x000ea200000e0000 */
        /* <DEDUP_REMOVED lines=11> */
[----:B--2---:R-:W-:Y:S01]  /*2d640*/  IMAD.X R3, RZ, RZ, R3, P0 ;  /* 0x000000ffff037224 */ /* 0x004fe200000e0603 */
        /* <DEDUP_REMOVED lines=41> */
.L_x_3383:
        /* <DEDUP_REMOVED lines=25> */
.L_x_3283:
        /* <DEDUP_REMOVED lines=10> */
.L_x_3284:
[----:B------:R1:W-:Y:S01]  /*2db10*/  SYNCS.ARRIVE.TRANS64.A1T0 RZ, [R6+URZ+0x38850], RZ ;  /* 0x038850ff06ff79a7 */ /* 0x0003e2000810003f */
[----:B------:R-:W-:Y:S05]  /*2db20*/  @P3 BRA `(.L_x_3285) ;  /* 0xfffffff000643947 */ /* 0x000fea000383ffff */
.L_x_3272:
[----:B------:R-:W-:Y:S05]  /*2db30*/  BSYNC B0 ;  /* 0x0000000000007941 */ /* 0x000fea0003800000 */
.L_x_3271:
[----:B0-----:R-:W0:Y:S01]  /*2db40*/  S2R R2, SR_TID.X ;  /* 0x0000000000027919 */ /* 0x001e220000002100 */
[----:B------:R-:W-:Y:S01]  /*2db50*/  VIADD R18, R18, 0x1 ;  /* 0x0000000112127836 */ /* 0x000fe20000000000 */
[----:B------:R-:W-:Y:S04]  /*2db60*/  BSSY B0, `(.L_x_3286) ;  /* 0x0000013000007945 */ /* 0x000fe80003800000 */
[----:B------:R-:W-:-:S04]  /*2db70*/  ISETP.NE.AND P0, PT, R18, 0x2, PT ;  /* 0x000000021200780c */ /* 0x000fc80003f05270 */
[----:B------:R-:W-:-:S04]  /*2db80*/  SEL R0, RZ, 0x1, P0 ;  /* 0x00000001ff007807 */ /* 0x000fc80000000000 */
[----:B------:R-:W-:Y:S02]  /*2db90*/  LOP3.LUT R23, R23, R0, RZ, 0x3c, !PT ;  /* 0x0000000017177212 */ /* 0x000fe400078e3cff */
[----:B0-----:R-:W-:-:S04]  /*2dba0*/  LOP3.LUT R2, R2, 0x7f, RZ, 0xc0, !PT ;  /* 0x0000007f02027812 */ /* 0x001fc800078ec0ff */
[----:B------:R-:W-:-:S13]  /*2dbb0*/  ISETP.NE.AND P1, PT, R2, RZ, PT ;  /* 0x000000ff0200720c */ /* 0x000fda0003f25270 */
[----:B------:R-:W-:Y:S05]  /*2dbc0*/  @P1 BRA `(.L_x_3287) ;  /* 0x0000000000301947 */ /* 0x000fea0003800000 */
[----:B------:R-:W0:Y:S01]  /*2dbd0*/  S2R R5, SR_LANEID ;  /* 0x0000000000057919 */ /* 0x000e220000000000 */
[----:B------:R-:W-:Y:S01]  /*2dbe0*/  VOTEU.ANY UR4, UPT, PT ;  /* 0x0000000000047886 */ /* 0x000fe200038e0100 */
[----:B------:R-:W2:Y:S01]  /*2dbf0*/  LDC.64 R2, c[0x0][0xd60] ;  /* 0x00035800ff027b82 */ /* 0x000ea20000000a00 */
[----:B------:R-:W0:Y:S02]  /*2dc00*/  FLO.U32 R0, UR4 ;  /* 0x0000000400007d00 */ /* 0x000e2400080e0000 */
[----:B0-----:R-:W-:-:S06]  /*2dc10*/  ISETP.EQ.U32.AND P1, PT, R0, R5, PT ;  /* 0x000000050000720c */ /* 0x001fcc0003f22070 */
[----:B------:R-:W2:Y:S07]  /*2dc20*/  POPC R5, UR4 ;  /* 0x0000000400057d09 */ /* 0x000eae0008000000 */
[----:B--2---:R-:W2:Y:S01]  /*2dc30*/  @P1 ATOMG.E.ADD.STRONG.GPU PT, R3, desc[UR36][R2.64], R5 ;  /* 0x00000005020319a8 */ /* 0x004ea200081ee1e4 */
[----:B------:R-:W0:Y:S02]  /*2dc40*/  S2R R4, SR_LTMASK ;  /* 0x0000000000047919 */ /* 0x000e240000003900 */
[----:B0-----:R-:W-:-:S04]  /*2dc50*/  LOP3.LUT R4, R4, UR4, RZ, 0xc0, !PT ;  /* 0x0000000404047c12 */ /* 0x001fc8000f8ec0ff */
[----:B------:R-:W0:Y:S01]  /*2dc60*/  POPC R7, R4 ;  /* 0x0000000400077309 */ /* 0x000e220000000000 */
[----:B--2---:R-:W0:Y:S02]  /*2dc70*/  SHFL.IDX PT, R0, R3, R0, 0x1f ;  /* 0x00001f0003007589 */ /* 0x004e2400000e0000 */
[----:B0-----:R-:W-:-:S07]  /*2dc80*/  IADD3 R24, R0, UR39, R7 ;  /* 0x0000002700187c10 */ /* 0x001fce000fffe007 */
.L_x_3287:
[----:B------:R-:W-:Y:S05]  /*2dc90*/  BSYNC B0 ;  /* 0x0000000000007941 */ /* 0x000fea0003800000 */
.L_x_3286:
[----:B------:R-:W-:-:S07]  /*2dca0*/  SEL R18, R18, RZ, P0 ;  /* 0x000000ff12127207 */ /* 0x000fce0000000000 */
.L_x_3240:
[----:B------:R-:W-:Y:S05]  /*2dcb0*/  BSYNC B7 ;  /* 0x0000000000077941 */ /* 0x000fea0003800000 */
.L_x_3238:
[----:B------:R-:W-:-:S13]  /*2dcc0*/  LOP3.LUT P0, RZ, R16, 0x200000, RZ, 0xc0, !PT ;  /* 0x0020000010ff7812 */ /* 0x000fda000780c0ff */
[----:B------:R-:W-:Y:S05]  /*2dcd0*/  @!P0 BRA `(.L_x_3288) ;  /* 0x0000000000248947 */ /* 0x000fea0003800000 */
[----:B------:R-:W-:Y:S05]  /*2dce0*/  WARPSYNC.ALL ;  /* 0x0000000000007948 */ /* 0x000fea0003800000 */
[----:B------:R-:W0:Y:S08]  /*2dcf0*/  S2UR UR5, SR_CgaCtaId ;  /* 0x00000000000579c3 */ /* 0x000e300000008800 */
[----:B------:R-:W-:Y:S06]  /*2dd00*/  BAR.SYNC.DEFER_BLOCKING 0x5, 0x180 ;  /* 0x0146000000007b1d */ /* 0x000fec0000010000 */
[----:B------:R-:W-:-:S02]  /*2dd10*/  UMOV UR4, 0x400 ;  /* 0x0000040000047882 */ /* 0x000fc40000000000 */
[----:B0-----:R-:W-:-:S06]  /*2dd20*/  ULEA UR4, UR5, UR4, 0x18 ;  /* 0x0000000405047291 */ /* 0x001fcc000f8ec03f */
[----:B------:R-:W-:-:S05]  /*2dd30*/  IMAD.U32 R17, RZ, RZ, UR4 ;  /* 0x00000004ff117e24 */ /* 0x000fca000f8e00ff */
[----:B------:R2:W0:Y:S01]  /*2dd40*/  LDS.128 R24, [R17+0x388d0] ;  /* 0x0388d00011187984 */ /* 0x0004220000000c00 */
[----:B------:R-:W-:Y:S06]  /*2dd50*/  BAR.ARV 0x4, 0x180 ;  /* 0x0106000000007b1d */ /* 0x000fec0000002000 */
[----:B------:R-:W-:Y:S05]  /*2dd60*/  BRA `(.L_x_3289) ;  /* 0x0000000c00d47947 */ /* 0x000fea0003800000 */
.L_x_3288:
[----:B------:R-:W0:Y:S01]  /*2dd70*/  S2R R0, SR_TID.X ;  /* 0x0000000000007919 */ /* 0x000e220000002100 */
[----:B------:R-:W-:Y:S01]  /*2dd80*/  UMOV UR4, 0xffffffff ;  /* 0xffffffff00047882 */ /* 0x000fe20000000000 */
[----:B0-----:R-:W-:-:S04]  /*2dd90*/  LOP3.LUT R8, R0, 0x1f, RZ, 0xc0, !PT ;  /* 0x0000001f00087812 */ /* 0x001fc800078ec0ff */
[----:B------:R-:W-:Y:S01]  /*2dda0*/  ISETP.NE.AND P0, PT, R8, 0x1f, PT ;  /* 0x0000001f0800780c */ /* 0x000fe20003f05270 */
[----:B------:R-:W-:-:S12]  /*2ddb0*/  BRA.DIV UR4, `(.L_x_3290) ;  /* 0x0000004204887947 */ /* 0x000fd8000b800000 */
[----:B------:R-:W-:Y:S01]  /*2ddc0*/  IMAD.IADD R9, R27, 0x1, R8 ;  /* 0x000000011b097824 */ /* 0x000fe200078e0208 */
[----:B------:R-:W-:-:S04]  /*2ddd0*/  ULDC UR4, c[0x0][0xd3c] ;  /* 0x00034f0000047ab9 */ /* 0x000fc80000000800 */
[----:B------:R-:W-:-:S13]  /*2dde0*/  ISETP.GE.OR P1, PT, R9, UR4, !P0 ;  /* 0x0000000409007c0c */ /* 0x000fda000c726670 */
[----:B------:R-:W0:Y:S08]  /*2ddf0*/  @!P1 LDC.64 R2, c[0x0][0xd80] ;  /* 0x00036000ff029b82 */ /* 0x000e300000000a00 */
[----:B------:R-:W2:Y:S01]  /*2de00*/  @!P1 LDC.64 R4, c[0x0][0xd78] ;  /* 0x00035e00ff049b82 */ /* 0x000ea20000000a00 */
[----:B0-----:R-:W-:-:S05]  /*2de10*/  @!P1 IMAD.WIDE R2, R9, 0x4, R2 ;  /* 0x0000000409029825 */ /* 0x001fca00078e0202 */
[----:B------:R2:W5:Y:S02]  /*2de20*/  @!P1 LDG.E R7, desc[UR36][R2.64] ;  /* 0x0000002402079981 */ /* 0x000564000c1e1900 */
[----:B--2---:R-:W-:-:S05]  /*2de30*/  @!P1 IMAD.WIDE R2, R9, 0x4, R4 ;  /* 0x0000000409029825 */ /* 0x004fca00078e0204 */
[----:B------:R-:W2:Y:S01]  /*2de40*/  @!P1 LDG.E R4, desc[UR36][R2.64] ;  /* 0x0000002402049981 */ /* 0x000ea2000c1e1900 */
[----:B------:R-:W-:Y:S01]  /*2de50*/  IMAD.MOV.U32 R25, RZ, RZ, RZ ;  /* 0x000000ffff197224 */ /* 0x000fe200078e00ff */
[C---:B------:R-:W-:Y:S01]  /*2de60*/  ISETP.GE.U32.AND P2, PT, R8.reuse, 0x2, PT ;  /* 0x000000020800780c */ /* 0x040fe20003f46070 */
[----:B------:R-:W-:Y:S01]  /*2de70*/  IMAD.MOV.U32 R5, RZ, RZ, RZ ;  /* 0x000000ffff057224 */ /* 0x000fe200078e00ff */
[C---:B------:R-:W-:Y:S01]  /*2de80*/  ISETP.GE.U32.AND P3, PT, R8.reuse, 0x4, PT ;  /* 0x000000040800780c */ /* 0x040fe20003f66070 */
[----:B------:R-:W-:Y:S01]  /*2de90*/  SHFL.IDX PT, R0, R24, RZ, 0x1f ;  /* 0x00001fff18007589 */ /* 0x000fe200000e0000 */
[C---:B------:R-:W-:Y:S02]  /*2dea0*/  ISETP.GE.U32.AND P4, PT, R8.reuse, 0x8, PT ;  /* 0x000000080800780c */ /* 0x040fe40003f86070 */
[----:B------:R-:W-:Y:S01]  /*2deb0*/  ISETP.GE.U32.AND P5, PT, R8, 0x10, PT ;  /* 0x000000100800780c */ /* 0x000fe20003fa6070 */
[----:B-1-34-:R0:W-:Y:S02]  /*2dec0*/  SHFL.IDX PT, R6, R24, 0x1, 0x1f ;  /* 0x00201f0018067f89 */ /* 0x01a1e400000e0000 */
[----:B0-----:R-:W-:-:S02]  /*2ded0*/  IMAD.MOV.U32 R24, RZ, RZ, RZ ;  /* 0x000000ffff187224 */ /* 0x001fc400078e00ff */
[----:B-----5:R-:W-:Y:S02]  /*2dee0*/  @!P1 IMAD.MOV.U32 R25, RZ, RZ, R7 ;  /* 0x000000ffff199224 */ /* 0x020fe400078e0007 */
[----:B--2---:R-:W-:Y:S01]  /*2def0*/  @!P1 IMAD.MOV.U32 R5, RZ, RZ, R4 ;  /* 0x000000ffff059224 */ /* 0x004fe200078e0004 */
        /* <DEDUP_REMOVED lines=18> */
.L_x_3393:
[----:B------:R-:W-:Y:S02]  /*2e020*/  ULDC UR4, c[0x0][0xd38] ;  /* 0x00034e0000047ab9 */ /* 0x000fe40000000800 */
[----:B------:R-:W-:-:S04]  /*2e030*/  IMAD.U32 R4, RZ, RZ, UR4 ;  /* 0x00000004ff047e24 */ /* 0x000fc8000f8e00ff */
[----:B-1----:R-:W-:-:S04]  /*2e040*/  IMAD R7, R14, R4, RZ ;  /* 0x000000040e077224 */ /* 0x002fc800078e02ff */
[----:B------:R-:W-:-:S05]  /*2e050*/  IMAD.IADD R6, R6, 0x1, R7 ;  /* 0x0000000106067824 */ /* 0x000fca00078e0207 */
[----:B------:R-:W-:-:S13]  /*2e060*/  ISETP.GT.AND P6, PT, R6, R0, PT ;  /* 0x000000000600720c */ /* 0x000fda0003fc4270 */
[----:B------:R-:W-:Y:S05]  /*2e070*/  @P6 BRA `(.L_x_3291) ;  /* 0x0000000000a46947 */ /* 0x000fea0003800000 */
.L_x_3294:
        /* <DEDUP_REMOVED lines=35> */
.L_x_3401:
[----:B------:R-:W-:Y:S02]  /*2e2b0*/  ULDC UR4, c[0x0][0xd38] ;  /* 0x00034e0000047ab9 */ /* 0x000fe40000000800 */
[----:B------:R-:W-:-:S04]  /*2e2c0*/  IMAD.U32 R4, RZ, RZ, UR4 ;  /* 0x00000004ff047e24 */ /* 0x000fc8000f8e00ff */
[----:B-1----:R-:W-:-:S04]  /*2e2d0*/  IMAD R7, R14, R4, RZ ;  /* 0x000000040e077224 */ /* 0x002fc800078e02ff */
[----:B------:R-:W-:-:S05]  /*2e2e0*/  IMAD.IADD R6, R7, 0x1, R6 ;  /* 0x0000000107067824 */ /* 0x000fca00078e0206 */
[----:B------:R-:W-:-:S13]  /*2e2f0*/  ISETP.GT.AND P6, PT, R6, R0, PT ;  /* 0x000000000600720c */ /* 0x000fda0003fc4270 */
[----:B------:R-:W-:Y:S05]  /*2e300*/  @!P6 BRA `(.L_x_3294) ;  /* 0xfffffffc005ce947 */ /* 0x000fea000383ffff */
.L_x_3291:
        /* <DEDUP_REMOVED lines=10> */
.L_x_3406:
[----:B------:R-:W-:-:S13]  /*2e3b0*/  ISETP.NE.AND P0, PT, R2, RZ, PT ;  /* 0x000000ff0200720c */ /* 0x000fda0003f05270 */
[----:B------:R-:W-:Y:S05]  /*2e3c0*/  @!P0 BRA `(.L_x_3296) ;  /* 0x0000000000108947 */ /* 0x000fea0003800000 */
[----:B------:R-:W-:Y:S01]  /*2e3d0*/  UMOV UR4, 0xffffffff ;  /* 0xffffffff00047882 */ /* 0x000fe20000000000 */
[----:B-1----:R-:W-:Y:S02]  /*2e3e0*/  VIADD R12, R12, 0xffffffff ;  /* 0xffffffff0c0c7836 */ /* 0x002fe40000000000 */
[----:B------:R-:W-:Y:S05]  /*2e3f0*/  BRA.DIV UR4, `(.L_x_3297) ;  /* 0x0000004604447947 */ /* 0x000fea000b800000 */
[----:B------:R4:W1:Y:S02]  /*2e400*/  SHFL.IDX PT, R24, R3, R12, 0x1f ;  /* 0x00001f0c03187589 */ /* 0x00086400000e0000 */
.L_x_3296:
        /* <DEDUP_REMOVED lines=10> */
[----:B-1----:R-:W-:Y:S01]  /*2e4b0*/  VIADD R2, R7, 0xffffffe ;  /* 0x0ffffffe07027836 */ /* 0x002fe20000000000 */
[----:B------:R-:W-:-:S06]  /*2e4c0*/  IABS R7, R25 ;  /* 0x0000001900077213 */ /* 0x000fcc0000000000 */
[----:B0---4-:R0:W1:Y:S02]  /*2e4d0*/  F2I.FTZ.U32.TRUNC.NTZ R3, R2 ;  /* 0x0000000200037305 */ /* 0x011064000021f000 */
[----:B0-----:R-:W-:Y:S02]  /*2e4e0*/  IMAD.MOV.U32 R2, RZ, RZ, RZ ;  /* 0x000000ffff027224 */ /* 0x001fe400078e00ff */
[----:B-1----:R-:W-:-:S04]  /*2e4f0*/  IMAD.MOV R9, RZ, RZ, -R3 ;  /* 0x000000ffff097224 */ /* 0x002fc800078e0a03 */
[----:B------:R-:W-:-:S04]  /*2e500*/  IMAD R9, R9, R4, RZ ;  /* 0x0000000409097224 */ /* 0x000fc800078e02ff */
[----:B------:R-:W-:Y:S01]  /*2e510*/  IMAD.HI.U32 R3, R3, R9, R2 ;  /* 0x0000000903037227 */ /* 0x000fe200078e0002 */
[----:B------:R-:W-:-:S03]  /*2e520*/  IABS R2, R0 ;  /* 0x0000000000027213 */ /* 0x000fc60000000000 */
[----:B------:R-:W-:Y:S02]  /*2e530*/  IMAD.MOV R9, RZ, RZ, -R7 ;  /* 0x000000ffff097224 */ /* 0x000fe400078e0a07 */
[----:B------:R-:W-:-:S04]  /*2e540*/  IMAD.HI.U32 R7, R3, R2, RZ ;  /* 0x0000000203077227 */ /* 0x000fc800078e00ff */
[----:B------:R-:W-:Y:S02]  /*2e550*/  IMAD R9, R7, R9, R2 ;  /* 0x0000000907097224 */ /* 0x000fe400078e0202 */
[----:B------:R-:W-:Y:S02]  /*2e560*/  VIADD R3, R8, 0xffffffe ;  /* 0x0ffffffe08037836 */ /* 0x000fe40000000000 */
[----:B------:R-:W-:Y:S01]  /*2e570*/  IMAD.MOV.U32 R2, RZ, RZ, RZ ;  /* 0x000000ffff027224 */ /* 0x000fe200078e00ff */
[----:B------:R-:W-:-:S03]  /*2e580*/  ISETP.GT.U32.AND P1, PT, R4, R9, PT ;  /* 0x000000090400720c */ /* 0x000fc60003f24070 */
        /* <DEDUP_REMOVED lines=35> */
.L_x_3298:
        /* <DEDUP_REMOVED lines=60> */
.L_x_3299:
[----:B------:R-:W-:-:S05]  /*2eb80*/  LOP3.LUT R0, RZ, R3, RZ, 0x33, !PT ;  /* 0x00000003ff007212 */ /* 0x000fca00078e33ff */
[----:B------:R-:W-:Y:S01]  /*2eb90*/  IMAD.IADD R25, R25, 0x1, R0 ;  /* 0x0000000119197824 */ /* 0x000fe200078e0200 */
[----:B------:R-:W-:Y:S06]  /*2eba0*/  BRA `(.L_x_3300) ;  /* 0x00000000001c7947 */ /* 0x000fec0003800000 */
.L_x_3292:
[----:B------:R-:W-:Y:S01]  /*2ebb0*/  UMOV UR4, URZ ;  /* 0x0000003f00047c82 */ /* 0x000fe20008000000 */
[----:B------:R-:W-:Y:S01]  /*2ebc0*/  UMOV UR5, URZ ;  /* 0x0000003f00057c82 */ /* 0x000fe20008000000 */
[----:B------:R-:W-:Y:S01]  /*2ebd0*/  ULDC UR6, c[0x0][0xd3c] ;  /* 0x00034f0000067ab9 */ /* 0x000fe20000000800 */
[----:B------:R-:W-:Y:S02]  /*2ebe0*/  IMAD.MOV.U32 R24, RZ, RZ, R0 ;  /* 0x000000ffff187224 */ /* 0x000fe400078e0000 */
[----:B------:R-:W-:Y:S02]  /*2ebf0*/  IMAD.U32 R25, RZ, RZ, UR4 ;  /* 0x00000004ff197e24 */ /* 0x000fe4000f8e00ff */
[----:B------:R-:W-:Y:S02]  /*2ec00*/  IMAD.U32 R26, RZ, RZ, UR5 ;  /* 0x00000005ff1a7e24 */ /* 0x000fe4000f8e00ff */
[----:B------:R-:W-:-:S07]  /*2ec10*/  IMAD.U32 R27, RZ, RZ, UR6 ;  /* 0x00000006ff1b7e24 */ /* 0x000fce000f8e00ff */
.L_x_3300:
        /* <DEDUP_REMOVED lines=10> */
.L_x_3289:
[----:B------:R-:W-:Y:S02]  /*2ecc0*/  ULDC UR4, c[0x0][0xd3c] ;  /* 0x00034f0000047ab9 */ /* 0x000fe40000000800 */
[----:B0-----:R-:W-:-:S13]  /*2ecd0*/  ISETP.GE.AND P0, PT, R27, UR4, PT ;  /* 0x000000041b007c0c */ /* 0x001fda000bf06270 */
[----:B------:R-:W-:Y:S05]  /*2ece0*/  @!P0 BRA `(.L_x_3301) ;  /* 0xffffffa000388947 */ /* 0x000fea000383ffff */
[----:B------:R-:W-:Y:S05]  /*2ecf0*/  BSYNC B8 ;  /* 0x0000000000087941 */ /* 0x000fea0003800000 */
.L_x_3224:
[----:B-1----:R-:W5:Y:S01]  /*2ed00*/  LDL.LU R0, [R1+0x430] ;  /* 0x0004300001007983 */ /* 0x002f620000300800 */
[----:B------:R-:W-:Y:S01]  /*2ed10*/  BSSY B0, `(.L_x_3302) ;  /* 0x000000b000007945 */ /* 0x000fe20003800000 */
[----:B------:R-:W0:Y:S01]  /*2ed20*/  S2R R5, SR_CgaCtaId ;  /* 0x0000000000057919 */ /* 0x000e220000008800 */
[----:B-----5:R-:W-:-:S05]  /*2ed30*/  VIADD R0, R0, 0x1 ;  /* 0x0000000100007836 */ /* 0x020fca0000000000 */
[----:B------:R-:W-:-:S04]  /*2ed40*/  LEA.HI R2, R0, R0, RZ, 0x1 ;  /* 0x0000000000027211 */ /* 0x000fc800078f08ff */
[----:B------:R-:W-:Y:S02]  /*2ed50*/  LOP3.LUT R3, R2, 0xfffffffe, RZ, 0xc0, !PT ;  /* 0xfffffffe02037812 */ /* 0x000fe400078ec0ff */
[----:B------:R-:W-:-:S03]  /*2ed60*/  MOV R2, 0x400 ;  /* 0x0000040000027802 */ /* 0x000fc60000000f00 */
[----:B------:R-:W-:Y:S01]  /*2ed70*/  IMAD.IADD R0, R0, 0x1, -R3 ;  /* 0x0000000100007824 */ /* 0x000fe200078e0a03 */
[----:B0-----:R-:W-:-:S04]  /*2ed80*/  LEA R5, R5, R2, 0x18 ;  /* 0x0000000205057211 */ /* 0x001fc800078ec0ff */
[----:B------:R-:W-:-:S04]  /*2ed90*/  SHF.L.U32 R0, R0, 0x1f, RZ ;  /* 0x0000001f00007819 */ /* 0x000fc800000006ff */
[----:B------:R-:W0:Y:S02]  /*2eda0*/  SYNCS.PHASECHK.TRANS64.TRYWAIT P0, [R5+URZ+0x38820], R0 ;  /* 0x03882000050075a7 */ /* 0x000e24000800017f */
[----:B0-----:R-:W-:Y:S05]  /*2edb0*/  @!P0 BRA `(.L_x_3303) ;  /* 0x0000003800fc8947 */ /* 0x001fea0003800000 */
.L_x_3409:
[----:B------:R-:W-:Y:S05]  /*2edc0*/  BSYNC B0 ;  /* 0x0000000000007941 */ /* 0x000fea0003800000 */
.L_x_3302:
[----:B------:R-:W-:-:S03]  /*2edd0*/  UMOV UR4, 0xffffffff ;  /* 0xffffffff00047882 */ /* 0x000fc60000000000 */
[----:B------:R-:W-:Y:S05]  /*2ede0*/  BRA.DIV UR4, `(.L_x_3304) ;  /* 0x0000003e04047947 */ /* 0x000fea000b800000 */
[----:B0-----:R-:W0:Y:S02]  /*2edf0*/  S2R R0, SR_TID.X ;  /* 0x0000000000007919 */ /* 0x001e240000002100 */
[----:B0-----:R-:W-:-:S04]  /*2ee00*/  SHF.R.U32.HI R0, RZ, 0x5, R0 ;  /* 0x00000005ff007819 */ /* 0x001fc80000011600 */
[----:B------:R-:W-:-:S05]  /*2ee10*/  LOP3.LUT R0, R0, 0x3, RZ, 0xc0, !PT ;  /* 0x0000000300007812 */ /* 0x000fca00078ec0ff */
[----:B------:R0:W1:Y:S02]  /*2ee20*/  SHFL.IDX PT, R14, R0, RZ, 0x1f ;  /* 0x00001fff000e7589 */ /* 0x00006400000e0000 */
.L_x_3412:
[----:B-1----:R-:W-:Y:S01]  /*2ee30*/  ISETP.NE.AND P0, PT, R14, RZ, PT ;  /* 0x000000ff0e00720c */ /* 0x002fe20003f05270 */
[----:B------:R-:W-:-:S12]  /*2ee40*/  BSSY B0, `(.L_x_3305) ;  /* 0x0000026000007945 */ /* 0x000fd80003800000 */
[----:B------:R-:W-:Y:S05]  /*2ee50*/  @P0 BRA `(.L_x_3306) ;  /* 0x0000000000900947 */ /* 0x000fea0003800000 */
[----:B------:R-:W-:-:S03]  /*2ee60*/  UMOV UR4, 0xffffffff ;  /* 0xffffffff00047882 */ /* 0x000fc60000000000 */
[----:B------:R-:W-:Y:S05]  /*2ee70*/  BRA.DIV UR4, `(.L_x_3307) ;  /* 0x0000003e04147947 */ /* 0x000fea000b800000 */
[----:B------:R-:W-:-:S13]  /*2ee80*/  ELECT P6, URZ, PT ;  /* 0x00000000003f782f */ /* 0x000fda00038c0000 */
.L_x_3415:
[----:B------:R-:W-:Y:S05]  /*2ee90*/  @!P6 BRA `(.L_x_3306) ;  /* 0x000000000080e947 */ /* 0x000fea0003800000 */
[----:B0-----:R-:W5:Y:S02]  /*2eea0*/  LDL R0, [R1+0x454] ;  /* 0x0004540001007983 */ /* 0x001f640000100800 */
[----:B-----5:R-:W-:-:S13]  /*2eeb0*/  R2UR UR4, R0 ;  /* 0x00000000000472ca */ /* 0x020fda00000e0000 */
[----:B------:R-:W-:-:S06]  /*2eec0*/  ULOP3.LUT UR4, UR4, 0x2, URZ, 0xfc, !UPT ;  /* 0x0000000204047892 */ /* 0x000fcc000f8efc3f */
[----:B------:R-:W-:-:S05]  /*2eed0*/  IMAD.U32 R0, RZ, RZ, UR4 ;  /* 0x00000004ff007e24 */ /* 0x000fca000f8e00ff */
[----:B------:R-:W-:-:S13]  /*2eee0*/  ISETP.NE.AND P0, PT, R0, 0x3, PT ;  /* 0x000000030000780c */ /* 0x000fda0003f05270 */
[----:B------:R-:W-:Y:S05]  /*2eef0*/  @!P0 BRA `(.L_x_3308) ;  /* 0x0000000000048947 */ /* 0x000fea0003800000 */
[----:B------:R-:W-:Y:S01]  /*2ef00*/  BPT.TRAP 0x1 ;  /* 0x000000040000795c */ /* 0x000fe20000300000 */
.L_x_3308:
[C---:B------:R-:W-:Y:S01]  /*2ef10*/  IMAD R3, R18.reuse, 0x8, R5 ;  /* 0x0000000812037824 */ /* 0x040fe200078e0205 */
[----:B------:R-:W-:Y:S01]  /*2ef20*/  SHF.L.U32 R2, R23, 0x1f, RZ ;  /* 0x0000001f17027819 */ /* 0x000fe200000006ff */
[----:B------:R-:W-:-:S03]  /*2ef30*/  VIADD R18, R18, 0x1 ;  /* 0x0000000112127836 */ /* 0x000fc60000000000 */
[----:B------:R-:W0:Y:S02]  /*2ef40*/  SYNCS.PHASECHK.TRANS64.TRYWAIT P1, [R3+URZ+0x38840], R2 ;  /* 0x03884002030075a7 */ /* 0x000e24000802017f */
[----:B------:R-:W-:-:S04]  /*2ef50*/  ISETP.NE.AND P2, PT, R18, 0x2, PT ;  /* 0x000000021200780c */ /* 0x000fc80003f45270 */
[----:B------:R-:W-:Y:S01]  /*2ef60*/  SEL R0, RZ, 0x1, P2 ;  /* 0x00000001ff007807 */ /* 0x000fe20001000000 */
[----:B0-----:R-:W-:Y:S08]  /*2ef70*/  @!P1 BRA `(.L_x_3309) ;  /* 0x0000003800f49947 */ /* 0x001ff00003800000 */
.L_x_3416:
[----:B------:R-:W-:Y:S02]  /*2ef80*/  SEL R18, R18, RZ, P2 ;  /* 0x000000ff12127207 */ /* 0x000fe40001000000 */
[----:B------:R-:W-:Y:S01]  /*2ef90*/  LOP3.LUT R0, R23, R0, RZ, 0x3c, !PT ;  /* 0x0000000017007212 */ /* 0x000fe200078e3cff */
[----:B------:R-:W-:Y:S06]  /*2efa0*/  @!P0 BRA `(.L_x_3310) ;  /* 0x0000000000048947 */ /* 0x000fec0003800000 */
[----:B------:R-:W-:Y:S01]  /*2efb0*/  BPT.TRAP 0x1 ;  /* 0x000000040000795c */ /* 0x000fe20000300000 */
.L_x_3310:
[----:B------:R-:W-:Y:S01]  /*2efc0*/  IMAD R5, R18, 0x8, R5 ;  /* 0x0000000812057824 */ /* 0x000fe200078e0205 */
[----:B------:R-:W-:-:S04]  /*2efd0*/  SHF.L.U32 R0, R0, 0x1f, RZ ;  /* 0x0000001f00007819 */ /* 0x000fc800000006ff */
[----:B------:R-:W1:Y:S02]  /*2efe0*/  SYNCS.PHASECHK.TRANS64.TRYWAIT P1, [R5+URZ+0x38840], R0 ;  /* 0x03884000050075a7 */ /* 0x000e64000802017f */
[----:B-1----:R-:W-:Y:S05]  /*2eff0*/  @!P1 BRA `(.L_x_3311) ;  /* 0x0000003800e89947 */ /* 0x002fea0003800000 */
.L_x_3417:
[----:B------:R-:W-:Y:S05]  /*2f000*/  @!P0 BRA `(.L_x_3312) ;  /* 0x0000000000048947 */ /* 0x000fea0003800000 */
[----:B------:R-:W-:Y:S01]  /*2f010*/  BPT.TRAP 0x1 ;  /* 0x000000040000795c */ /* 0x000fe20000300000 */
.L_x_3312:
[----:B------:R-:W5:Y:S02]  /*2f020*/  SYNCS.PHASECHK.TRANS64.TRYWAIT P1, [R3+URZ+0x38860], R2 ;  /* 0x03886002030075a7 */ /* 0x000f64000802017f */
[----:B-----5:R-:W-:Y:S05]  /*2f030*/  @!P1 BRA `(.L_x_3313) ;  /* 0x0000003800ec9947 */ /* 0x020fea0003800000 */
.L_x_3418:
[----:B------:R-:W-:Y:S05]  /*2f040*/  @!P0 BRA `(.L_x_3314) ;  /* 0x0000000000048947 */ /* 0x000fea0003800000 */
[----:B------:R-:W-:Y:S01]  /*2f050*/  BPT.TRAP 0x1 ;  /* 0x000000040000795c */ /* 0x000fe20000300000 */
.L_x_3314:
[----:B------:R0:W0:Y:S02]  /*2f060*/  SYNCS.PHASECHK.TRANS64.TRYWAIT P0, [R5+URZ+0x38860], R0 ;  /* 0x03886000050075a7 */ /* 0x000024000800017f */
[----:B0-----:R-:W-:Y:S05]  /*2f070*/  @!P0 NANOSLEEP.SYNCS 0x989680 ;  /* 0x009896800000895d */ /* 0x001fea0003900000 */
[----:B------:R-:W0:Y:S02]  /*2f080*/  @!P0 SYNCS.PHASECHK.TRANS64 P0, [R5+URZ+0x38860], R0 ;  /* 0x03886000050085a7 */ /* 0x000e24000800007f */
[----:B0-----:R-:W-:Y:S05]  /*2f090*/  @!P0 BRA `(.L_x_3314) ;  /* 0xfffffffc00f08947 */ /* 0x001fea000383ffff */
.L_x_3306:
[----:B------:R-:W-:Y:S05]  /*2f0a0*/  BSYNC B0 ;  /* 0x0000000000007941 */ /* 0x000fea0003800000 */
.L_x_3305:
[----:B------:R-:W-:Y:S05]  /*2f0b0*/  EXIT ;  /* 0x000000000000794d */ /* 0x000fea0003800000 */
.L_x_3095:
[----:B0-----:R-:W-:-:S04]  /*2f0c0*/  IMAD.U32 R3, RZ, RZ, UR44 ;  /* 0x0000002cff037e24 */ /* 0x001fc8000f8e00ff */
[----:B------:R0:W1:Y:S03]  /*2f0d0*/  SYNCS.PHASECHK.TRANS64.TRYWAIT P0, [R3+URZ+0x38800], R0 ;  /* 0x03880000030075a7 */ /* 0x000066000800017f */
[----:B-1----:R-:W-:Y:S05]  /*2f0e0*/  @!P0 NANOSLEEP.SYNCS 0x989680 ;  /* 0x009896800000895d */ /* 0x002fea0003900000 */
[----:B------:R-:W1:Y:S02]  /*2f0f0*/  @!P0 SYNCS.PHASECHK.TRANS64 P0, [R3+URZ+0x38800], R0 ;  /* 0x03880000030085a7 */ /* 0x000e64000800007f */
[----:B-1----:R-:W-:Y:S05]  /*2f100*/  @!P0 BRA `(.L_x_3095) ;  /* 0xfffffffc00ec8947 */ /* 0x002fea000383ffff */
[----:B------:R-:W-:Y:S05]  /*2f110*/  BRA `(.L_x_3315) ;  /* 0xfffffdc000ac7947 */ /* 0x000fea000383ffff */
.L_x_3102:
[----:B-1----:R1:W2:Y:S02]  /*2f120*/  SYNCS.PHASECHK.TRANS64.TRYWAIT P0, [R20+URZ], R21 ;  /* 0x00000015140075a7 */ /* 0x0022a4000800017f */
[----:B--2---:R-:W-:Y:S05]  /*2f130*/  @!P0 NANOSLEEP.SYNCS 0x989680 ;  /* 0x009896800000895d */ /* 0x004fea0003900000 */
[----:B------:R-:W2:Y:S02]  /*2f140*/  @!P0 SYNCS.PHASECHK.TRANS64 P0, [R20+URZ], R21 ;  /* 0x00000015140085a7 */ /* 0x000ea4000800007f */
[----:B--2---:R-:W-:Y:S05]  /*2f150*/  @!P0 BRA `(.L_x_3102) ;  /* 0xfffffffc00f08947 */ /* 0x004fea000383ffff */
[----:B------:R-:W-:Y:S05]  /*2f160*/  BRA `(.L_x_3101) ;  /* 0xfffffdc400dc7947 */ /* 0x000fea000383ffff */
.L_x_3104:
[----:B0-----:R-:W-:-:S04]  /*2f170*/  IMAD.U32 R4, RZ, RZ, UR44 ;  /* 0x0000002cff047e24 */ /* 0x001fc8000f8e00ff */
[----:B------:R0:W1:Y:S03]  /*2f180*/  SYNCS.PHASECHK.TRANS64.TRYWAIT P0, [R4+URZ+0x38810], R3 ;  /* 0x03881003040075a7 */ /* 0x000066000800017f */
[----:B-1----:R-:W-:Y:S05]  /*2f190*/  @!P0 NANOSLEEP.SYNCS 0x989680 ;  /* 0x009896800000895d */ /* 0x002fea0003900000 */
[----:B------:R-:W1:Y:S02]  /*2f1a0*/  @!P0 SYNCS.PHASECHK.TRANS64 P0, [R4+URZ+0x38810], R3 ;  /* 0x03881003040085a7 */ /* 0x000e64000800007f */
[----:B-1----:R-:W-:Y:S05]  /*2f1b0*/  @!P0 BRA `(.L_x_3104) ;  /* 0xfffffffc00ec8947 */ /* 0x002fea000383ffff */
[----:B------:R-:W-:Y:S05]  /*2f1c0*/  BRA `(.L_x_3316) ;  /* 0xfffffdc800b07947 */ /* 0x000fea000383ffff */
.L_x_3111:
[----:B-1----:R1:W2:Y:S02]  /*2f1d0*/  SYNCS.PHASECHK.TRANS64.TRYWAIT P0, [R12+URZ], R13 ;  /* 0x0000000d0c0075a7 */ /* 0x0022a4000800017f */
[----:B--2---:R-:W-:Y:S05]  /*2f1e0*/  @!P0 NANOSLEEP.SYNCS 0x989680 ;  /* 0x009896800000895d */ /* 0x004fea0003900000 */
[----:B------:R-:W2:Y:S02]  /*2f1f0*/  @!P0 SYNCS.PHASECHK.TRANS64 P0, [R12+URZ], R13 ;  /* 0x0000000d0c0085a7 */ /* 0x000ea4000800007f */
[----:B--2---:R-:W-:Y:S05]  /*2f200*/  @!P0 BRA `(.L_x_3111) ;  /* 0xfffffffc00f08947 */ /* 0x004fea000383ffff */
[----:B------:R-:W-:Y:S05]  /*2f210*/  BRA `(.L_x_3110) ;  /* 0xfffffdc800f47947 */ /* 0x000fea000383ffff */
.L_x_3145:
[----:B-1----:R1:W2:Y:S02]  /*2f220*/  SYNCS.PHASECHK.TRANS64.TRYWAIT P0, [R8+URZ], R9 ;  /* 0x00000009080075a7 */ /* 0x0022a4000800017f */
[----:B--2---:R-:W-:Y:S05]  /*2f230*/  @!P0 NANOSLEEP.SYNCS 0x989680 ;  /* 0x009896800000895d */ /* 0x004fea0003900000 */
[----:B------:R-:W2:Y:S02]  /*2f240*/  @!P0 SYNCS.PHASECHK.TRANS64 P0, [R8+URZ], R9 ;  /* 0x00000009080085a7 */ /* 0x000ea4000800007f */
[----:B--2---:R-:W-:Y:S05]  /*2f250*/  @!P0 BRA `(.L_x_3145) ;  /* 0xfffffffc00f08947 */ /* 0x004fea000383ffff */
[----:B------:R-:W-:Y:S05]  /*2f260*/  BRA `(.L_x_3144) ;  /* 0xfffffe3400e07947 */ /* 0x000fea000383ffff */
.L_x_3152:
[----:B-1----:R1:W2:Y:S02]  /*2f270*/  SYNCS.PHASECHK.TRANS64.TRYWAIT P0, [R4+URZ], R5 ;  /* 0x00000005040075a7 */ /* 0x0022a4000800017f */
[----:B--2---:R-:W-:Y:S05]  /*2f280*/  @!P0 NANOSLEEP.SYNCS 0x989680 ;  /* 0x009896800000895d */ /* 0x004fea0003900000 */
[----:B------:R-:W2:Y:S02]  /*2f290*/  @!P0 SYNCS.PHASECHK.TRANS64 P0, [R4+URZ], R5 ;  /* 0x00000005040085a7 */ /* 0x000ea4000800007f */
[----:B--2---:R-:W-:Y:S05]  /*2f2a0*/  @!P0 BRA `(.L_x_3152) ;  /* 0xfffffffc00f08947 */ /* 0x004fea000383ffff */
[----:B------:R-:W-:Y:S05]  /*2f2b0*/  BRA `(.L_x_3151) ;  /* 0xfffffe3800ec7947 */ /* 0x000fea000383ffff */
.L_x_3169:
[----:B-1----:R1:W2:Y:S02]  /*2f2c0*/  SYNCS.PHASECHK.TRANS64.TRYWAIT P0, [R8+URZ], R9 ;  /* 0x00000009080075a7 */ /* 0x0022a4000800017f */
[----:B--2---:R-:W-:Y:S05]  /*2f2d0*/  @!P0 NANOSLEEP.SYNCS 0x989680 ;  /* 0x009896800000895d */ /* 0x004fea0003900000 */
[----:B------:R-:W2:Y:S02]  /*2f2e0*/  @!P0 SYNCS.PHASECHK.TRANS64 P0, [R8+URZ], R9 ;  /* 0x00000009080085a7 */ /* 0x000ea4000800007f */
[----:B--2---:R-:W-:Y:S05]  /*2f2f0*/  @!P0 BRA `(.L_x_3169) ;  /* 0xfffffffc00f08947 */ /* 0x004fea000383ffff */
[----:B------:R-:W-:Y:S05]  /*2f300*/  BRA `(.L_x_3168) ;  /* 0xfffffea800047947 */ /* 0x000fea000383ffff */
.L_x_3176:
[----:B-1----:R1:W2:Y:S02]  /*2f310*/  SYNCS.PHASECHK.TRANS64.TRYWAIT P0, [R4+URZ], R5 ;  /* 0x00000005040075a7 */ /* 0x0022a4000800017f */
[----:B--2---:R-:W-:Y:S05]  /*2f320*/  @!P0 NANOSLEEP.SYNCS 0x989680 ;  /* 0x009896800000895d */ /* 0x004fea0003900000 */
[----:B------:R-:W2:Y:S02]  /*2f330*/  @!P0 SYNCS.PHASECHK.TRANS64 P0, [R4+URZ], R5 ;  /* 0x00000005040085a7 */ /* 0x000ea4000800007f */
[----:B--2---:R-:W-:Y:S05]  /*2f340*/  @!P0 BRA `(.L_x_3176) ;  /* 0xfffffffc00f08947 */ /* 0x004fea000383ffff */
[----:B------:R-:W-:Y:S05]  /*2f350*/  BRA `(.L_x_3175) ;  /* 0xfffffeac00107947 */ /* 0x000fea000383ffff */
.L_x_3246:
        /* <DEDUP_REMOVED lines=11> */
.L_x_3318:
[----:B------:R-:W-:Y:S05]  /*2f410*/  BSYNC B0 ;  /* 0x0000000000007941 */ /* 0x000fea0003800000 */
.L_x_3317:
[----:B------:R-:W-:Y:S05]  /*2f420*/  BRA `(.L_x_3319) ;  /* 0xffffffac00287947 */ /* 0x000fea000383ffff */
.L_x_3249:
[----:B0-----:R0:W1:Y:S02]  /*2f430*/  SYNCS.PHASECHK.TRANS64.TRYWAIT P0, [R22+URZ+0x38840], R0 ;  /* 0x03884000160075a7 */ /* 0x001064000800017f */
[----:B-1----:R-:W-:Y:S05]  /*2f440*/  @!P0 NANOSLEEP.SYNCS 0x989680 ;  /* 0x009896800000895d */ /* 0x002fea0003900000 */
[----:B------:R-:W1:Y:S02]  /*2f450*/  @!P0 SYNCS.PHASECHK.TRANS64 P0, [R22+URZ+0x38840], R0 ;  /* 0x03884000160085a7 */ /* 0x000e64000800007f */
[----:B-1----:R-:W-:Y:S05]  /*2f460*/  @!P0 BRA `(.L_x_3249) ;  /* 0xfffffffc00f08947 */ /* 0x002fea000383ffff */
[----:B------:R-:W-:Y:S05]  /*2f470*/  BRA `(.L_x_3320) ;  /* 0xffffffb000247947 */ /* 0x000fea000383ffff */
.L_x_3250:
        /* <DEDUP_REMOVED lines=8> */
.L_x_3322:
[----:B------:R-:W-:Y:S05]  /*2f500*/  BSYNC B0 ;  /* 0x0000000000007941 */ /* 0x000fea0003800000 */
.L_x_3321:
        /* <DEDUP_REMOVED lines=9> */
.L_x_3323:
[----:B------:R-:W-:Y:S02]  /*2f5a0*/  IMAD.MOV.U32 R13, RZ, RZ, R5 ;  /* 0x000000ffff0d7224 */ /* 0x000fe400078e0005 */
[----:B------:R-:W-:Y:S02]  /*2f5b0*/  IMAD.MOV.U32 R12, RZ, RZ, 0x1 ;  /* 0x00000001ff0c7424 */ /* 0x000fe400078e00ff */
[----:B------:R-:W-:-:S07]  /*2f5c0*/  IMAD.MOV.U32 R3, RZ, RZ, R14 ;  /* 0x000000ffff037224 */ /* 0x000fce00078e000e */
[----:B------:R-:W-:Y:S05]  /*2f5d0*/  WARPSYNC.COLLECTIVE R15, `(.L_x_3324) ;  /* 0x000000000f087348 */ /* 0x000fea0003c00000 */
[----:B------:R0:W1:Y:S02]  /*2f5e0*/  SHFL.IDX P6, R14, R13, R12, R11 ;  /* 0x0000000c0d0e7389 */ /* 0x00006400000c000b */
[----:B01----:R-:W-:Y:S01]  /*2f5f0*/  ENDCOLLECTIVE ;  /* 0x000000000000791b */ /* 0x003fe20003800000 */
.L_x_3324:
        /* <DEDUP_REMOVED lines=15> */
.L_x_3325:
[----:B------:R-:W-:Y:S02]  /*2f6f0*/  @P0 IMAD R6, R4, 0x2, R17 ;  /* 0x0000000204060824 */ /* 0x000fe400078e0211 */
[----:B------:R-:W-:Y:S02]  /*2f700*/  IMAD.MOV.U32 R13, RZ, RZ, R5 ;  /* 0x000000ffff0d7224 */ /* 0x000fe400078e0005 */
[----:B------:R-:W-:Y:S02]  /*2f710*/  IMAD.MOV.U32 R12, RZ, RZ, 0x2 ;  /* 0x00000002ff0c7424 */ /* 0x000fe400078e00ff */
[----:B------:R-:W-:-:S07]  /*2f720*/  IMAD.MOV.U32 R3, RZ, RZ, R14 ;  /* 0x000000ffff037224 */ /* 0x000fce00078e000e */
[----:B------:R-:W-:Y:S05]  /*2f730*/  WARPSYNC.COLLECTIVE R15, `(.L_x_3326) ;  /* 0x000000000f087348 */ /* 0x000fea0003c00000 */
[----:B------:R0:W1:Y:S02]  /*2f740*/  SHFL.IDX P6, R14, R13, R12, R11 ;  /* 0x0000000c0d0e7389 */ /* 0x00006400000c000b */
[----:B01----:R-:W-:Y:S01]  /*2f750*/  ENDCOLLECTIVE ;  /* 0x000000000000791b */ /* 0x003fe20003800000 */
.L_x_3326:
        /* <DEDUP_REMOVED lines=15> */
.L_x_3327:
[----:B------:R-:W-:Y:S02]  /*2f850*/  @P0 IMAD R6, R4, 0x2, R17 ;  /* 0x0000000204060824 */ /* 0x000fe400078e0211 */
[----:B------:R-:W-:Y:S02]  /*2f860*/  IMAD.MOV.U32 R13, RZ, RZ, R5 ;  /* 0x000000ffff0d7224 */ /* 0x000fe400078e0005 */
[----:B------:R-:W-:Y:S02]  /*2f870*/  IMAD.MOV.U32 R12, RZ, RZ, 0x3 ;  /* 0x00000003ff0c7424 */ /* 0x000fe400078e00ff */
[----:B------:R-:W-:-:S07]  /*2f880*/  IMAD.MOV.U32 R3, RZ, RZ, R14 ;  /* 0x000000ffff037224 */ /* 0x000fce00078e000e */
[----:B------:R-:W-:Y:S05]  /*2f890*/  WARPSYNC.COLLECTIVE R15, `(.L_x_3328) ;  /* 0x000000000f087348 */ /* 0x000fea0003c00000 */
[----:B------:R0:W1:Y:S02]  /*2f8a0*/  SHFL.IDX P6, R14, R13, R12, R11 ;  /* 0x0000000c0d0e7389 */ /* 0x00006400000c000b */
[----:B01----:R-:W-:Y:S01]  /*2f8b0*/  ENDCOLLECTIVE ;  /* 0x000000000000791b */ /* 0x003fe20003800000 */
.L_x_3328:
        /* <DEDUP_REMOVED lines=10> */
.L_x_3329:
[----:B------:R-:W-:Y:S01]  /*2f960*/  @!PT LDS RZ, [RZ] ;  /* 0x00000000fffff984 */ /* 0x000fe20000000800 */
[----:B------:R-:W-:Y:S01]  /*2f970*/  @!PT LDS RZ, [RZ] ;  /* 0x00000000fffff984 */ /* 0x000fe20000000800 */
[----:B------:R-:W-:Y:S01]  /*2f980*/  @!PT LDS RZ, [RZ] ;  /* 0x00000000fffff984 */ /* 0x000fe20000000800 */
[----:B------:R0:W-:Y:S01]  /*2f990*/  @P0 LDGSTS.E.BYPASS.LTC128B.128 [R6+0x23400], desc[UR36][R2.64], !P2 ;  /* 0x2340000002060fae */ /* 0x0001e2000d101d64 */
[----:B------:R-:W-:Y:S01]  /*2f9a0*/  IMAD.MOV.U32 R0, RZ, RZ, R14 ;  /* 0x000000ffff007224 */ /* 0x000fe200078e000e */
[----:B------:R-:W-:Y:S06]  /*2f9b0*/  BRA `(.L_x_3330) ;  /* 0xffffffac00d87947 */ /* 0x000fec000383ffff */
.L_x_3255:
[----:B------:R-:W-:Y:S01]  /*2f9c0*/  IMAD.MOV.U32 R13, RZ, RZ, R2 ;  /* 0x000000ffff0d7224 */ /* 0x000fe200078e0002 */
[----:B------:R-:W-:Y:S01]  /*2f9d0*/  LOP3.LUT R16, R16, 0xfffffeff, RZ, 0xc0, !PT ;  /* 0xfffffeff10107812 */ /* 0x000fe200078ec0ff */
        /* <DEDUP_REMOVED lines=8> */
.L_x_3331:
        /* <DEDUP_REMOVED lines=9> */
.L_x_3332:
[----:B------:R-:W-:Y:S02]  /*2faf0*/  IMAD.MOV.U32 R13, RZ, RZ, R2 ;  /* 0x000000ffff0d7224 */ /* 0x000fe400078e0002 */
[----:B------:R-:W-:Y:S02]  /*2fb00*/  IMAD.MOV.U32 R12, RZ, RZ, 0x1 ;  /* 0x00000001ff0c7424 */ /* 0x000fe400078e00ff */
[----:B------:R-:W-:-:S07]  /*2fb10*/  IMAD.MOV.U32 R5, RZ, RZ, R14 ;  /* 0x000000ffff057224 */ /* 0x000fce00078e000e */
[----:B------:R-:W-:Y:S05]  /*2fb20*/  WARPSYNC.COLLECTIVE R15, `(.L_x_3333) ;  /* 0x000000000f087348 */ /* 0x000fea0003c00000 */
[----:B------:R0:W1:Y:S02]  /*2fb30*/  SHFL.IDX P6, R14, R13, R12, R11 ;  /* 0x0000000c0d0e7389 */ /* 0x00006400000c000b */
[----:B01----:R-:W-:Y:S01]  /*2fb40*/  ENDCOLLECTIVE ;  /* 0x000000000000791b */ /* 0x003fe20003800000 */
.L_x_3333:
        /* <DEDUP_REMOVED lines=15> */
.L_x_3334:
        /* <DEDUP_REMOVED lines=8> */
.L_x_3335:
        /* <DEDUP_REMOVED lines=16> */
.L_x_3336:
[----:B------:R-:W-:Y:S01]  /*2fdc0*/  @P2 LOP3.LUT R16, R16, 0x40, RZ, 0xfc, !PT ;  /* 0x0000004010102812 */ /* 0x000fe200078efcff */
[----:B------:R-:W-:Y:S02]  /*2fdd0*/  IMAD.MOV.U32 R13, RZ, RZ, R2 ;  /* 0x000000ffff0d7224 */ /* 0x000fe400078e0002 */
[----:B------:R-:W-:Y:S02]  /*2fde0*/  IMAD.MOV.U32 R12, RZ, RZ, 0x3 ;  /* 0x00000003ff0c7424 */ /* 0x000fe400078e00ff */
[----:B------:R-:W-:-:S07]  /*2fdf0*/  IMAD.MOV.U32 R5, RZ, RZ, R14 ;  /* 0x000000ffff057224 */ /* 0x000fce00078e000e */
[----:B------:R-:W-:Y:S05]  /*2fe00*/  WARPSYNC.COLLECTIVE R15, `(.L_x_3337) ;  /* 0x000000000f087348 */ /* 0x000fea0003c00000 */
[----:B------:R0:W1:Y:S02]  /*2fe10*/  SHFL.IDX P6, R14, R13, R12, R11 ;  /* 0x0000000c0d0e7389 */ /* 0x00006400000c000b */
[----:B01----:R-:W-:Y:S01]  /*2fe20*/  ENDCOLLECTIVE ;  /* 0x000000000000791b */ /* 0x003fe20003800000 */
.L_x_3337:
        /* <DEDUP_REMOVED lines=14> */
.L_x_3338:
[----:B------:R-:W-:Y:S01]  /*2ff10*/  IMAD.MOV.U32 R0, RZ, RZ, R14 ;  /* 0x000000ffff007224 */ /* 0x000fe200078e000e */
[----:B------:R-:W-:Y:S06]  /*2ff20*/  BRA `(.L_x_3339) ;  /* 0xffffffb000d87947 */ /* 0x000fec000383ffff */
.L_x_3259:
        /* <DEDUP_REMOVED lines=47> */
.L_x_3341:
[----:B------:R-:W-:Y:S05]  /*30220*/  BSYNC B0 ;  /* 0x0000000000007941 */ /* 0x000fea0003800000 */
.L_x_3340:
        /* <DEDUP_REMOVED lines=11> */
.L_x_3342:
        /* <DEDUP_REMOVED lines=39> */
.L_x_3343:
[----:B------:R-:W-:Y:S02]  /*30550*/  IMAD.MOV.U32 R13, RZ, RZ, R0 ;  /* 0x000000ffff0d7224 */ /* 0x000fe400078e0000 */
[----:B------:R-:W-:-:S07]  /*30560*/  IMAD.MOV.U32 R7, RZ, RZ, R14 ;  /* 0x000000ffff077224 */ /* 0x000fce00078e000e */
[----:B------:R-:W-:Y:S05]  /*30570*/  WARPSYNC.COLLECTIVE R15, `(.L_x_3344) ;  /* 0x000000000f087348 */ /* 0x000fea0003c00000 */
[----:B------:R0:W1:Y:S02]  /*30580*/  SHFL.IDX P6, R14, R13, R12, R11 ;  /* 0x0000000c0d0e7389 */ /* 0x00006400000c000b */
[----:B01----:R-:W-:Y:S01]  /*30590*/  ENDCOLLECTIVE ;  /* 0x000000000000791b */ /* 0x003fe20003800000 */
.L_x_3344:
        /* <DEDUP_REMOVED lines=33> */
.L_x_3345:
[----:B------:R-:W-:Y:S02]  /*307b0*/  IMAD.MOV.U32 R13, RZ, RZ, R0 ;  /* 0x000000ffff0d7224 */ /* 0x000fe400078e0000 */
[----:B------:R-:W-:-:S07]  /*307c0*/  IMAD.MOV.U32 R7, RZ, RZ, R14 ;  /* 0x000000ffff077224 */ /* 0x000fce00078e000e */
[----:B------:R-:W-:Y:S05]  /*307d0*/  WARPSYNC.COLLECTIVE R15, `(.L_x_3346) ;  /* 0x000000000f087348 */ /* 0x000fea0003c00000 */
[----:B------:R0:W1:Y:S02]  /*307e0*/  SHFL.IDX P6, R14, R13, R12, R11 ;  /* 0x0000000c0d0e7389 */ /* 0x00006400000c000b */
[----:B01----:R-:W-:Y:S01]  /*307f0*/  ENDCOLLECTIVE ;  /* 0x000000000000791b */ /* 0x003fe20003800000 */
.L_x_3346:
        /* <DEDUP_REMOVED lines=27> */
.L_x_3347:
[----:B------:R-:W-:Y:S02]  /*309b0*/  IMAD.MOV.U32 R13, RZ, RZ, R0 ;  /* 0x000000ffff0d7224 */ /* 0x000fe400078e0000 */
[----:B------:R-:W-:-:S07]  /*309c0*/  IMAD.MOV.U32 R6, RZ, RZ, R14 ;  /* 0x000000ffff067224 */ /* 0x000fce00078e000e */
[----:B------:R-:W-:Y:S05]  /*309d0*/  WARPSYNC.COLLECTIVE R15, `(.L_x_3348) ;  /* 0x000000000f087348 */ /* 0x000fea0003c00000 */
[----:B------:R0:W1:Y:S02]  /*309e0*/  SHFL.IDX P6, R14, R13, R12, R11 ;  /* 0x0000000c0d0e7389 */ /* 0x00006400000c000b */
[----:B01----:R-:W-:Y:S01]  /*309f0*/  ENDCOLLECTIVE ;  /* 0x000000000000791b */ /* 0x003fe20003800000 */
.L_x_3348:
[----:B------:R-:W-:Y:S01]  /*30a00*/  IMAD.MOV.U32 R0, RZ, RZ, R14 ;  /* 0x000000ffff007224 */ /* 0x000fe200078e000e */
[----:B------:R-:W-:Y:S06]  /*30a10*/  BRA `(.L_x_3349) ;  /* 0xffffffb400487947 */ /* 0x000fec000383ffff */
.L_x_3264:
[----:B0-----:R0:W1:Y:S02]  /*30a20*/  SYNCS.PHASECHK.TRANS64.TRYWAIT P0, [R17+URZ+0x38820], R0 ;  /* 0x03882000110075a7 */ /* 0x001064000800017f */
[----:B-1----:R-:W-:Y:S05]  /*30a30*/  @!P0 NANOSLEEP.SYNCS 0x989680 ;  /* 0x009896800000895d */ /* 0x002fea0003900000 */
[----:B------:R-:W1:Y:S02]  /*30a40*/  @!P0 SYNCS.PHASECHK.TRANS64 P0, [R17+URZ+0x38820], R0 ;  /* 0x03882000110085a7 */ /* 0x000e64000800007f */
[----:B-1----:R-:W-:Y:S05]  /*30a50*/  @!P0 BRA `(.L_x_3264) ;  /* 0xfffffffc00f08947 */ /* 0x002fea000383ffff */
[----:B------:R-:W-:Y:S05]  /*30a60*/  BRA `(.L_x_3350) ;  /* 0xffffffb400e47947 */ /* 0x000fea000383ffff */
.L_x_3267:
[----:B0-----:R0:W1:Y:S02]  /*30a70*/  SYNCS.PHASECHK.TRANS64.TRYWAIT P0, [R22+URZ+0x38860], R0 ;  /* 0x03886000160075a7 */ /* 0x001064000800017f */
[----:B-1----:R-:W-:Y:S05]  /*30a80*/  @!P0 NANOSLEEP.SYNCS 0x989680 ;  /* 0x009896800000895d */ /* 0x002fea0003900000 */
[----:B------:R-:W1:Y:S02]  /*30a90*/  @!P0 SYNCS.PHASECHK.TRANS64 P0, [R22+URZ+0x38860], R0 ;  /* 0x03886000160085a7 */ /* 0x000e64000800007f */
[----:B-1----:R-:W-:Y:S05]  /*30aa0*/  @!P0 BRA `(.L_x_3267) ;  /* 0xfffffffc00f08947 */ /* 0x002fea000383ffff */
[----:B------:R-:W-:Y:S05]  /*30ab0*/  BRA `(.L_x_3351) ;  /* 0xffffffb400f07947 */ /* 0x000fea000383ffff */
.L_x_3268:
        /* <DEDUP_REMOVED lines=8> */
.L_x_3353:
[----:B------:R-:W-:Y:S05]  /*30b40*/  BSYNC B0 ;  /* 0x0000000000007941 */ /* 0x000fea0003800000 */
.L_x_3352:
        /* <DEDUP_REMOVED lines=15> */
.L_x_3354:
        /* <DEDUP_REMOVED lines=39> */
.L_x_3355:
[----:B------:R-:W-:Y:S02]  /*30eb0*/  IMAD.MOV.U32 R13, RZ, RZ, R4 ;  /* 0x000000ffff0d7224 */ /* 0x000fe400078e0004 */
[----:B------:R-:W-:-:S07]  /*30ec0*/  IMAD.MOV.U32 R3, RZ, RZ, R14 ;  /* 0x000000ffff037224 */ /* 0x000fce00078e000e */
[----:B------:R-:W-:Y:S05]  /*30ed0*/  WARPSYNC.COLLECTIVE R15, `(.L_x_3356) ;  /* 0x000000000f087348 */ /* 0x000fea0003c00000 */
[----:B------:R0:W1:Y:S02]  /*30ee0*/  SHFL.IDX P6, R14, R13, R12, R11 ;  /* 0x0000000c0d0e7389 */ /* 0x00006400000c000b */
[----:B01----:R-:W-:Y:S01]  /*30ef0*/  ENDCOLLECTIVE ;  /* 0x000000000000791b */ /* 0x003fe20003800000 */
.L_x_3356:
        /* <DEDUP_REMOVED lines=29> */
.L_x_3357:
[----:B------:R-:W-:Y:S02]  /*310d0*/  IMAD.MOV.U32 R13, RZ, RZ, R4 ;  /* 0x000000ffff0d7224 */ /* 0x000fe400078e0004 */
[----:B------:R-:W-:-:S07]  /*310e0*/  IMAD.MOV.U32 R7, RZ, RZ, R14 ;  /* 0x000000ffff077224 */ /* 0x000fce00078e000e */
[----:B------:R-:W-:Y:S05]  /*310f0*/  WARPSYNC.COLLECTIVE R15, `(.L_x_3358) ;  /* 0x000000000f087348 */ /* 0x000fea0003c00000 */
[----:B------:R0:W1:Y:S02]  /*31100*/  SHFL.IDX P6, R14, R13, R12, R11 ;  /* 0x0000000c0d0e7389 */ /* 0x00006400000c000b */
[----:B01----:R-:W-:Y:S01]  /*31110*/  ENDCOLLECTIVE ;  /* 0x000000000000791b */ /* 0x003fe20003800000 */
.L_x_3358:
        /* <DEDUP_REMOVED lines=29> */
.L_x_3359:
[----:B------:R-:W-:Y:S02]  /*312f0*/  IMAD.MOV.U32 R13, RZ, RZ, R4 ;  /* 0x000000ffff0d7224 */ /* 0x000fe400078e0004 */
[----:B------:R-:W-:-:S07]  /*31300*/  IMAD.MOV.U32 R6, RZ, RZ, R14 ;  /* 0x000000ffff067224 */ /* 0x000fce00078e000e */
[----:B------:R-:W-:Y:S05]  /*31310*/  WARPSYNC.COLLECTIVE R15, `(.L_x_3360) ;  /* 0x000000000f087348 */ /* 0x000fea0003c00000 */
[----:B------:R0:W1:Y:S02]  /*31320*/  SHFL.IDX P6, R14, R13, R12, R11 ;  /* 0x0000000c0d0e7389 */ /* 0x00006400000c000b */
[----:B01----:R-:W-:Y:S01]  /*31330*/  ENDCOLLECTIVE ;  /* 0x000000000000791b */ /* 0x003fe20003800000 */
.L_x_3360:
[----:B------:R-:W-:Y:S01]  /*31340*/  IMAD.MOV.U32 R2, RZ, RZ, R14 ;  /* 0x000000ffff027224 */ /* 0x000fe200078e000e */
[----:B------:R-:W-:Y:S06]  /*31350*/  BRA `(.L_x_3361) ;  /* 0xffffffb4007c7947 */ /* 0x000fec000383ffff */
.L_x_3275:
[----:B0-----:R0:W1:Y:S02]  /*31360*/  SYNCS.PHASECHK.TRANS64.TRYWAIT P0, [R6+URZ+0x38840], R20 ;  /* 0x03884014060075a7 */ /* 0x001064000800017f */
[----:B-1----:R-:W-:Y:S05]  /*31370*/  @!P0 NANOSLEEP.SYNCS 0x989680 ;  /* 0x009896800000895d */ /* 0x002fea0003900000 */
[----:B------:R-:W1:Y:S02]  /*31380*/  @!P0 SYNCS.PHASECHK.TRANS64 P0, [R6+URZ+0x38840], R20 ;  /* 0x03884014060085a7 */ /* 0x000e64000800007f */
[----:B-1----:R-:W-:Y:S05]  /*31390*/  @!P0 BRA `(.L_x_3275) ;  /* 0xfffffffc00f08947 */ /* 0x002fea000383ffff */
[----:B------:R-:W-:Y:S05]  /*313a0*/  BRA `(.L_x_3362) ;  /* 0xffffffbc00087947 */ /* 0x000fea000383ffff */
.L_x_3276:
        /* <DEDUP_REMOVED lines=8> */
.L_x_3364:
[----:B------:R-:W-:Y:S05]  /*31430*/  BSYNC B1 ;  /* 0x0000000000017941 */ /* 0x000fea0003800000 */
.L_x_3363:
        /* <DEDUP_REMOVED lines=9> */
.L_x_3365:
[----:B------:R-:W-:Y:S02]  /*314d0*/  IMAD.MOV.U32 R13, RZ, RZ, R25 ;  /* 0x000000ffff0d7224 */ /* 0x000fe400078e0019 */
[----:B------:R-:W-:Y:S02]  /*314e0*/  IMAD.MOV.U32 R12, RZ, RZ, 0x1 ;  /* 0x00000001ff0c7424 */ /* 0x000fe400078e00ff */
[----:B------:R-:W-:-:S07]  /*314f0*/  IMAD.MOV.U32 R2, RZ, RZ, R14 ;  /* 0x000000ffff027224 */ /* 0x000fce00078e000e */
[----:B------:R-:W-:Y:S05]  /*31500*/  WARPSYNC.COLLECTIVE R15, `(.L_x_3366) ;  /* 0x000000000f087348 */ /* 0x000fea0003c00000 */
[----:B------:R0:W1:Y:S02]  /*31510*/  SHFL.IDX P6, R14, R13, R12, R11 ;  /* 0x0000000c0d0e7389 */ /* 0x00006400000c000b */
[----:B01----:R-:W-:Y:S01]  /*31520*/  ENDCOLLECTIVE ;  /* 0x000000000000791b */ /* 0x003fe20003800000 */
.L_x_3366:
        /* <DEDUP_REMOVED lines=11> */
.L_x_3367:
[----:B------:R-:W-:Y:S02]  /*315e0*/  IMAD.MOV.U32 R13, RZ, RZ, R25 ;  /* 0x000000ffff0d7224 */ /* 0x000fe400078e0019 */
[----:B------:R-:W-:Y:S02]  /*315f0*/  IMAD.MOV.U32 R12, RZ, RZ, 0x2 ;  /* 0x00000002ff0c7424 */ /* 0x000fe400078e00ff */
[----:B------:R-:W-:-:S07]  /*31600*/  IMAD.MOV.U32 R2, RZ, RZ, R14 ;  /* 0x000000ffff027224 */ /* 0x000fce00078e000e */
[----:B------:R-:W-:Y:S05]  /*31610*/  WARPSYNC.COLLECTIVE R15, `(.L_x_3368) ;  /* 0x000000000f087348 */ /* 0x000fea0003c00000 */
[----:B------:R0:W1:Y:S02]  /*31620*/  SHFL.IDX P6, R14, R13, R12, R11 ;  /* 0x0000000c0d0e7389 */ /* 0x00006400000c000b */
[----:B01----:R-:W-:Y:S01]  /*31630*/  ENDCOLLECTIVE ;  /* 0x000000000000791b */ /* 0x003fe20003800000 */
.L_x_3368:
        /* <DEDUP_REMOVED lines=11> */
.L_x_3369:
[----:B------:R-:W-:Y:S02]  /*316f0*/  IMAD.MOV.U32 R13, RZ, RZ, R25 ;  /* 0x000000ffff0d7224 */ /* 0x000fe400078e0019 */
[----:B------:R-:W-:Y:S02]  /*31700*/  IMAD.MOV.U32 R12, RZ, RZ, 0x3 ;  /* 0x00000003ff0c7424 */ /* 0x000fe400078e00ff */
[----:B------:R-:W-:-:S07]  /*31710*/  IMAD.MOV.U32 R2, RZ, RZ, R14 ;  /* 0x000000ffff027224 */ /* 0x000fce00078e000e */
[----:B------:R-:W-:Y:S05]  /*31720*/  WARPSYNC.COLLECTIVE R15, `(.L_x_3370) ;  /* 0x000000000f087348 */ /* 0x000fea0003c00000 */
[----:B------:R0:W1:Y:S02]  /*31730*/  SHFL.IDX P6, R14, R13, R12, R11 ;  /* 0x0000000c0d0e7389 */ /* 0x00006400000c000b */
[----:B01----:R-:W-:Y:S01]  /*31740*/  ENDCOLLECTIVE ;  /* 0x000000000000791b */ /* 0x003fe20003800000 */
.L_x_3370:
        /* <DEDUP_REMOVED lines=11> */
.L_x_3371:
[----:B------:R-:W-:Y:S01]  /*31800*/  IMAD.MOV.U32 R2, RZ, RZ, R14 ;  /* 0x000000ffff027224 */ /* 0x000fe200078e000e */
[----:B------:R-:W-:Y:S06]  /*31810*/  BRA `(.L_x_3372) ;  /* 0xffffffb800907947 */ /* 0x000fec000383ffff */
.L_x_3281:
[----:B----4-:R4:W0:Y:S02]  /*31820*/  SYNCS.PHASECHK.TRANS64.TRYWAIT P0, [R6+URZ+0x38860], R20 ;  /* 0x03886014060075a7 */ /* 0x010824000800017f */
[----:B0-----:R-:W-:Y:S05]  /*31830*/  @!P0 NANOSLEEP.SYNCS 0x989680 ;  /* 0x009896800000895d */ /* 0x001fea0003900000 */
[----:B------:R-:W0:Y:S02]  /*31840*/  @!P0 SYNCS.PHASECHK.TRANS64 P0, [R6+URZ+0x38860], R20 ;  /* 0x03886014060085a7 */ /* 0x000e24000800007f */
[----:B0-----:R-:W-:Y:S05]  /*31850*/  @!P0 BRA `(.L_x_3281) ;  /* 0xfffffffc00f08947 */ /* 0x001fea000383ffff */
[----:B------:R-:W-:Y:S05]  /*31860*/  BRA `(.L_x_3373) ;  /* 0xffffffb800dc7947 */ /* 0x000fea000383ffff */
.L_x_3282:
[----:B------:R-:W-:Y:S01]  /*31870*/  BSSY B1, `(.L_x_3374) ;  /* 0x0000008000017945 */ /* 0x000fe20003800000 */
[----:B------:R-:W-:Y:S02]  /*31880*/  IMAD.MOV.U32 R13, RZ, RZ, R10 ;  /* 0x000000ffff0d7224 */ /* 0x000fe400078e000a */
[----:B------:R-:W-:Y:S02]  /*31890*/  IMAD.MOV.U32 R12, RZ, RZ, RZ ;  /* 0x000000ffff0c7224 */ /* 0x000fe400078e00ff */
[----:B------:R-:W-:Y:S02]  /*318a0*/  IMAD.MOV.U32 R11, RZ, RZ, 0x181f ;  /* 0x0000181fff0b7424 */ /* 0x000fe400078e00ff */
[----:B------:R-:W-:-:S07]  /*318b0*/  IMAD.MOV.U32 R15, RZ, RZ, -0x1 ;  /* 0xffffffffff0f7424 */ /* 0x000fce00078e00ff */
[----:B0--34-:R-:W-:Y:S05]  /*318c0*/  WARPSYNC.COLLECTIVE R15, `(.L_x_3375) ;  /* 0x000000000f087348 */ /* 0x019fea0003c00000 */
[----:B------:R1:W2:Y:S02]  /*318d0*/  SHFL.IDX P6, R14, R13, R12, R11 ;  /* 0x0000000c0d0e7389 */ /* 0x0002a400000c000b */
[----:B01234-:R-:W-:Y:S01]  /*318e0*/  ENDCOLLECTIVE ;  /* 0x000000000000791b */ /* 0x01ffe20003800000 */
.L_x_3375:
[----:B------:R-:W-:Y:S05]  /*318f0*/  BSYNC B1 ;  /* 0x0000000000017941 */ /* 0x000fea0003800000 */
.L_x_3374:
        /* <DEDUP_REMOVED lines=13> */
.L_x_3376:
        /* <DEDUP_REMOVED lines=17> */
.L_x_3377:
        /* <DEDUP_REMOVED lines=16> */
.L_x_3378:
        /* <DEDUP_REMOVED lines=19> */
.L_x_3379:
        /* <DEDUP_REMOVED lines=14> */
.L_x_3380:
        /* <DEDUP_REMOVED lines=16> */
.L_x_3381:
        /* <DEDUP_REMOVED lines=14> */
.L_x_3382:
[----:B------:R-:W-:Y:S05]  /*31fd0*/  BRA `(.L_x_3383) ;  /* 0xffffffb800407947 */ /* 0x000fea000383ffff */
.L_x_3290:
[----:B------:R-:W-:Y:S01]  /*31fe0*/  BSSY B0, `(.L_x_3384) ;  /* 0x0000008000007945 */ /* 0x000fe20003800000 */
[----:B------:R-:W-:Y:S02]  /*31ff0*/  IMAD.MOV.U32 R13, RZ, RZ, R24 ;  /* 0x000000ffff0d7224 */ /* 0x000fe400078e0018 */
[----:B------:R-:W-:Y:S02]  /*32000*/  IMAD.MOV.U32 R12, RZ, RZ, RZ ;  /* 0x000000ffff0c7224 */ /* 0x000fe400078e00ff */
[----:B------:R-:W-:Y:S02]  /*32010*/  IMAD.MOV.U32 R11, RZ, RZ, 0x1f ;  /* 0x0000001fff0b7424 */ /* 0x000fe400078e00ff */
[----:B------:R-:W-:-:S07]  /*32020*/  IMAD.MOV.U32 R15, RZ, RZ, -0x1 ;  /* 0xffffffffff0f7424 */ /* 0x000fce00078e00ff */
[----:B-1-34-:R-:W-:Y:S05]  /*32030*/  WARPSYNC.COLLECTIVE R15, `(.L_x_3385) ;  /* 0x000000000f087348 */ /* 0x01afea0003c00000 */
[----:B------:R0:W2:Y:S02]  /*32040*/  SHFL.IDX P6, R14, R13, R12, R11 ;  /* 0x0000000c0d0e7389 */ /* 0x0000a400000c000b */
[----:B01234-:R-:W-:Y:S01]  /*32050*/  ENDCOLLECTIVE ;  /* 0x000000000000791b */ /* 0x01ffe20003800000 */
.L_x_3385:
[----:B------:R-:W-:Y:S05]  /*32060*/  BSYNC B0 ;  /* 0x0000000000007941 */ /* 0x000fea0003800000 */
.L_x_3384:
        /* <DEDUP_REMOVED lines=9> */
.L_x_3386:
        /* <DEDUP_REMOVED lines=23> */
.L_x_3387:
[----:B------:R-:W-:Y:S01]  /*32270*/  IMAD.MOV.U32 R12, RZ, RZ, 0x2 ;  /* 0x00000002ff0c7424 */ /* 0x000fe200078e00ff */
[----:B------:R-:W-:-:S05]  /*32280*/  SEL R4, R14, RZ, P1 ;  /* 0x000000ff0e047207 */ /* 0x000fca0000800000 */
[----:B------:R-:W-:-:S04]  /*32290*/  IMAD.IADD R4, R13, 0x1, R4 ;  /* 0x000000010d047824 */ /* 0x000fc800078e0204 */
[----:B------:R-:W-:-:S07]  /*322a0*/  IMAD.MOV.U32 R13, RZ, RZ, R4 ;  /* 0x000000ffff0d7224 */ /* 0x000fce00078e0004 */
[----:B------:R-:W-:Y:S05]  /*322b0*/  WARPSYNC.COLLECTIVE R15, `(.L_x_3388) ;  /* 0x000000000f087348 */ /* 0x000fea0003c00000 */
[----:B------:R0:W1:Y:S02]  /*322c0*/  SHFL.UP P6, R14, R13, R12, R11 ;  /* 0x0400000c0d0e7389 */ /* 0x00006400000c000b */
[----:B01----:R-:W-:Y:S01]  /*322d0*/  ENDCOLLECTIVE ;  /* 0x000000000000791b */ /* 0x003fe20003800000 */
.L_x_3388:
[----:B------:R-:W-:Y:S01]  /*322e0*/  IMAD.MOV.U32 R12, RZ, RZ, 0x4 ;  /* 0x00000004ff0c7424 */ /* 0x000fe200078e00ff */
[----:B------:R-:W-:-:S05]  /*322f0*/  SEL R3, R14, RZ, P2 ;  /* 0x000000ff0e037207 */ /* 0x000fca0001000000 */
[----:B------:R-:W-:-:S04]  /*32300*/  IMAD.IADD R2, R4, 0x1, R3 ;  /* 0x0000000104027824 */ /* 0x000fc800078e0203 */
[----:B------:R-:W-:-:S07]  /*32310*/  IMAD.MOV.U32 R13, RZ, RZ, R2 ;  /* 0x000000ffff0d7224 */ /* 0x000fce00078e0002 */
[----:B------:R-:W-:Y:S05]  /*32320*/  WARPSYNC.COLLECTIVE R15, `(.L_x_3389) ;  /* 0x000000000f087348 */ /* 0x000fea0003c00000 */
[----:B------:R0:W1:Y:S02]  /*32330*/  SHFL.UP P6, R14, R13, R12, R11 ;  /* 0x0400000c0d0e7389 */ /* 0x00006400000c000b */
[----:B01----:R-:W-:Y:S01]  /*32340*/  ENDCOLLECTIVE ;  /* 0x000000000000791b */ /* 0x003fe20003800000 */
.L_x_3389:
[----:B------:R-:W-:Y:S01]  /*32350*/  IMAD.MOV.U32 R12, RZ, RZ, 0x8 ;  /* 0x00000008ff0c7424 */ /* 0x000fe200078e00ff */
[----:B------:R-:W-:-:S05]  /*32360*/  SEL R3, R14, RZ, P3 ;  /* 0x000000ff0e037207 */ /* 0x000fca0001800000 */
[----:B------:R-:W-:-:S04]  /*32370*/  IMAD.IADD R3, R2, 0x1, R3 ;  /* 0x0000000102037824 */ /* 0x000fc800078e0203 */
[----:B------:R-:W-:-:S07]  /*32380*/  IMAD.MOV.U32 R13, RZ, RZ, R3 ;  /* 0x000000ffff0d7224 */ /* 0x000fce00078e0003 */
[----:B------:R-:W-:Y:S05]  /*32390*/  WARPSYNC.COLLECTIVE R15, `(.L_x_3390) ;  /* 0x000000000f087348 */ /* 0x000fea0003c00000 */
[----:B------:R0:W1:Y:S02]  /*323a0*/  SHFL.UP P6, R14, R13, R12, R11 ;  /* 0x0400000c0d0e7389 */ /* 0x00006400000c000b */
[----:B01----:R-:W-:Y:S01]  /*323b0*/  ENDCOLLECTIVE ;  /* 0x000000000000791b */ /* 0x003fe20003800000 */
.L_x_3390:
[----:B------:R-:W-:Y:S01]  /*323c0*/  IMAD.MOV.U32 R12, RZ, RZ, 0x10 ;  /* 0x00000010ff0c7424 */ /* 0x000fe200078e00ff */
[----:B------:R-:W-:-:S05]  /*323d0*/  SEL R4, R14, RZ, P4 ;  /* 0x000000ff0e047207 */ /* 0x000fca0002000000 */
[----:B------:R-:W-:-:S04]  /*323e0*/  IMAD.IADD R4, R3, 0x1, R4 ;  /* 0x0000000103047824 */ /* 0x000fc800078e0204 */
[----:B------:R-:W-:-:S07]  /*323f0*/  IMAD.MOV.U32 R13, RZ, RZ, R4 ;  /* 0x000000ffff0d7224 */ /* 0x000fce00078e0004 */
[----:B------:R-:W-:Y:S05]  /*32400*/  WARPSYNC.COLLECTIVE R15, `(.L_x_3391) ;  /* 0x000000000f087348 */ /* 0x000fea0003c00000 */
[----:B------:R0:W1:Y:S02]  /*32410*/  SHFL.UP P6, R14, R13, R12, R11 ;  /* 0x0400000c0d0e7389 */ /* 0x00006400000c000b */
[----:B01----:R-:W-:Y:S01]  /*32420*/  ENDCOLLECTIVE ;  /* 0x000000000000791b */ /* 0x003fe20003800000 */
.L_x_3391:
        /* <DEDUP_REMOVED lines=8> */
.L_x_3392:
[----:B------:R-:W-:Y:S05]  /*324b0*/  BRA `(.L_x_3393) ;  /* 0xffffffb800d87947 */ /* 0x000fea000383ffff */
.L_x_3293:
[----:B------:R-:W-:Y:S01]  /*324c0*/  BSSY B0, `(.L_x_3394) ;  /* 0x0000007000007945 */ /* 0x000fe20003800000 */
[----:B------:R-:W-:Y:S02]  /*324d0*/  IMAD.MOV.U32 R12, RZ, RZ, 0x1 ;  /* 0x00000001ff0c7424 */ /* 0x000fe400078e00ff */
[----:B------:R-:W-:Y:S02]  /*324e0*/  IMAD.MOV.U32 R11, RZ, RZ, RZ ;  /* 0x000000ffff0b7224 */ /* 0x000fe400078e00ff */
[----:B------:R-:W-:-:S07]  /*324f0*/  IMAD.MOV.U32 R15, RZ, RZ, -0x1 ;  /* 0xffffffffff0f7424 */ /* 0x000fce00078e00ff */
[----:B------:R-:W-:Y:S05]  /*32500*/  WARPSYNC.COLLECTIVE R15, `(.L_x_3395) ;  /* 0x000000000f087348 */ /* 0x000fea0003c00000 */
[----:B------:R0:W1:Y:S02]  /*32510*/  SHFL.UP P6, R14, R13, R12, R11 ;  /* 0x0400000c0d0e7389 */ /* 0x00006400000c000b */
[----:B01----:R-:W-:Y:S01]  /*32520*/  ENDCOLLECTIVE ;  /* 0x000000000000791b */ /* 0x003fe20003800000 */
.L_x_3395:
[----:B------:R-:W-:Y:S05]  /*32530*/  BSYNC B0 ;  /* 0x0000000000007941 */ /* 0x000fea0003800000 */
.L_x_3394:
        /* <DEDUP_REMOVED lines=8> */
.L_x_3396:
[----:B------:R-:W-:Y:S01]  /*325c0*/  IMAD.MOV.U32 R12, RZ, RZ, 0x4 ;  /* 0x00000004ff0c7424 */ /* 0x000fe200078e00ff */
[----:B------:R-:W-:-:S05]  /*325d0*/  SEL R2, R14, RZ, P2 ;  /* 0x000000ff0e027207 */ /* 0x000fca0001000000 */
[----:B------:R-:W-:-:S04]  /*325e0*/  IMAD.IADD R2, R13, 0x1, R2 ;  /* 0x000000010d027824 */ /* 0x000fc800078e0202 */
[----:B------:R-:W-:-:S07]  /*325f0*/  IMAD.MOV.U32 R13, RZ, RZ, R2 ;  /* 0x000000ffff0d7224 */ /* 0x000fce00078e0002 */
[----:B------:R-:W-:Y:S05]  /*32600*/  WARPSYNC.COLLECTIVE R15, `(.L_x_3397) ;  /* 0x000000000f087348 */ /* 0x000fea0003c00000 */
[----:B------:R0:W1:Y:S02]  /*32610*/  SHFL.UP P6, R14, R13, R12, R11 ;  /* 0x0400000c0d0e7389 */ /* 0x00006400000c000b */
[----:B01----:R-:W-:Y:S01]  /*32620*/  ENDCOLLECTIVE ;  /* 0x000000000000791b */ /* 0x003fe20003800000 */
.L_x_3397:
[----:B------:R-:W-:Y:S01]  /*32630*/  IMAD.MOV.U32 R12, RZ, RZ, 0x8 ;  /* 0x00000008ff0c7424 */ /* 0x000fe200078e00ff */
[----:B------:R-:W-:-:S05]  /*32640*/  SEL R3, R14, RZ, P3 ;  /* 0x000000ff0e037207 */ /* 0x000fca0001800000 */
[----:B------:R-:W-:-:S04]  /*32650*/  IMAD.IADD R3, R2, 0x1, R3 ;  /* 0x0000000102037824 */ /* 0x000fc800078e0203 */
[----:B------:R-:W-:-:S07]  /*32660*/  IMAD.MOV.U32 R13, RZ, RZ, R3 ;  /* 0x000000ffff0d7224 */ /* 0x000fce00078e0003 */
[----:B------:R-:W-:Y:S05]  /*32670*/  WARPSYNC.COLLECTIVE R15, `(.L_x_3398) ;  /* 0x000000000f087348 */ /* 0x000fea0003c00000 */
[----:B------:R0:W1:Y:S02]  /*32680*/  SHFL.UP P6, R14, R13, R12, R11 ;  /* 0x0400000c0d0e7389 */ /* 0x00006400000c000b */
[----:B01----:R-:W-:Y:S01]  /*32690*/  ENDCOLLECTIVE ;  /* 0x000000000000791b */ /* 0x003fe20003800000 */
.L_x_3398:
[----:B------:R-:W-:Y:S01]  /*326a0*/  IMAD.MOV.U32 R12, RZ, RZ, 0x10 ;  /* 0x00000010ff0c7424 */ /* 0x000fe200078e00ff */
[----:B------:R-:W-:-:S05]  /*326b0*/  SEL R4, R14, RZ, P4 ;  /* 0x000000ff0e047207 */ /* 0x000fca0002000000 */
[----:B------:R-:W-:-:S04]  /*326c0*/  IMAD.IADD R4, R3, 0x1, R4 ;  /* 0x0000000103047824 */ /* 0x000fc800078e0204 */
[----:B------:R-:W-:-:S07]  /*326d0*/  IMAD.MOV.U32 R13, RZ, RZ, R4 ;  /* 0x000000ffff0d7224 */ /* 0x000fce00078e0004 */
[----:B------:R-:W-:Y:S05]  /*326e0*/  WARPSYNC.COLLECTIVE R15, `(.L_x_3399) ;  /* 0x000000000f087348 */ /* 0x000fea0003c00000 */
[----:B------:R0:W1:Y:S02]  /*326f0*/  SHFL.UP P6, R14, R13, R12, R11 ;  /* 0x0400000c0d0e7389 */ /* 0x00006400000c000b */
[----:B01----:R-:W-:Y:S01]  /*32700*/  ENDCOLLECTIVE ;  /* 0x000000000000791b */ /* 0x003fe20003800000 */
.L_x_3399:
        /* <DEDUP_REMOVED lines=8> */
.L_x_3400:
[----:B------:R-:W-:Y:S05]  /*32790*/  BRA `(.L_x_3401) ;  /* 0xffffffb800c47947 */ /* 0x000fea000383ffff */
.L_x_3295:
[----:B------:R-:W-:Y:S01]  /*327a0*/  BSSY B0, `(.L_x_3402) ;  /* 0x0000006000007945 */ /* 0x000fe20003800000 */
[----:B------:R-:W-:Y:S01]  /*327b0*/  PLOP3.LUT P6, PT, P6, PT, PT, 0x8, 0x0 ;  /* 0x000000000000781c */ /* 0x000fe200037ce170 */
[----:B------:R-:W-:-:S12]  /*327c0*/  IMAD.MOV.U32 R15, RZ, RZ, -0x1 ;  /* 0xffffffffff0f7424 */ /* 0x000fd800078e00ff */
[----:B0-----:R-:W-:Y:S05]  /*327d0*/  WARPSYNC.COLLECTIVE R15, `(.L_x_3403) ;  /* 0x000000000f087348 */ /* 0x001fea0003c00000 */
[----:B------:R-:W-:Y:S01]  /*327e0*/  VOTE.ANY R14, PT, P6 ;  /* 0x00000000000e7806 */ /* 0x000fe200030e0100 */
[----:B0-----:R-:W-:Y:S06]  /*327f0*/  ENDCOLLECTIVE ;  /* 0x000000000000791b */ /* 0x001fec0003800000 */
.L_x_3403:
[----:B------:R-:W-:Y:S05]  /*32800*/  BSYNC B0 ;  /* 0x0000000000007941 */ /* 0x000fea0003800000 */
.L_x_3402:
        /* <DEDUP_REMOVED lines=8> */
.L_x_3404:
[----:B------:R-:W-:Y:S02]  /*32890*/  IMAD.IADD R27, R12, 0x1, R27 ;  /* 0x000000010c1b7824 */ /* 0x000fe400078e021b */
[----:B------:R-:W-:Y:S02]  /*328a0*/  IMAD.MOV.U32 R13, RZ, RZ, R5 ;  /* 0x000000ffff0d7224 */ /* 0x000fe400078e0005 */
[----:B------:R-:W-:-:S07]  /*328b0*/  IMAD.MOV.U32 R25, RZ, RZ, R14 ;  /* 0x000000ffff197224 */ /* 0x000fce00078e000e */
[----:B------:R-:W-:Y:S05]  /*328c0*/  WARPSYNC.COLLECTIVE R15, `(.L_x_3405) ;  /* 0x000000000f087348 */ /* 0x000fea0003c00000 */
[----:B------:R0:W1:Y:S02]  /*328d0*/  SHFL.IDX P6, R14, R13, R12, R11 ;  /* 0x0000000c0d0e7389 */ /* 0x00006400000c000b */
[----:B01----:R-:W-:Y:S01]  /*328e0*/  ENDCOLLECTIVE ;  /* 0x000000000000791b */ /* 0x003fe20003800000 */
.L_x_3405:
[----:B------:R-:W-:Y:S01]  /*328f0*/  IMAD.MOV.U32 R5, RZ, RZ, R14 ;  /* 0x000000ffff057224 */ /* 0x000fe200078e000e */
[----:B------:R-:W-:Y:S06]  /*32900*/  BRA `(.L_x_3406) ;  /* 0xffffffb800a87947 */ /* 0x000fec000383ffff */
.L_x_3297:
[----:B------:R-:W-:Y:S01]  /*32910*/  BSSY B0, `(.L_x_3407) ;  /* 0x0000007000007945 */ /* 0x000fe20003800000 */
[----:B------:R-:W-:Y:S02]  /*32920*/  IMAD.MOV.U32 R13, RZ, RZ, R3 ;  /* 0x000000ffff0d7224 */ /* 0x000fe400078e0003 */
[----:B------:R-:W-:Y:S02]  /*32930*/  IMAD.MOV.U32 R11, RZ, RZ, 0x1f ;  /* 0x0000001fff0b7424 */ /* 0x000fe400078e00ff */
[----:B------:R-:W-:-:S07]  /*32940*/  IMAD.MOV.U32 R15, RZ, RZ, -0x1 ;  /* 0xffffffffff0f7424 */ /* 0x000fce00078e00ff */
[----:B0-23--:R-:W-:Y:S05]  /*32950*/  WARPSYNC.COLLECTIVE R15, `(.L_x_3408) ;  /* 0x000000000f087348 */ /* 0x00dfea0003c00000 */
[----:B------:R1:W4:Y:S02]  /*32960*/  SHFL.IDX P6, R14, R13, R12, R11 ;  /* 0x0000000c0d0e7389 */ /* 0x00032400000c000b */
[----:B01234-:R-:W-:Y:S01]  /*32970*/  ENDCOLLECTIVE ;  /* 0x000000000000791b */ /* 0x01ffe20003800000 */
.L_x_3408:
[----:B------:R-:W-:Y:S05]  /*32980*/  BSYNC B0 ;  /* 0x0000000000007941 */ /* 0x000fea0003800000 */
.L_x_3407:
[----:B------:R-:W-:Y:S01]  /*32990*/  IMAD.MOV.U32 R24, RZ, RZ, R14 ;  /* 0x000000ffff187224 */ /* 0x000fe200078e000e */
[----:B------:R-:W-:Y:S06]  /*329a0*/  BRA `(.L_x_3296) ;  /* 0xffffffb800987947 */ /* 0x000fec000383ffff */
.L_x_3303:
[----:B0-----:R0:W1:Y:S02]  /*329b0*/  SYNCS.PHASECHK.TRANS64.TRYWAIT P0, [R5+URZ+0x38820], R0 ;  /* 0x03882000050075a7 */ /* 0x001064000800017f */
[----:B-1----:R-:W-:Y:S05]  /*329c0*/  @!P0 NANOSLEEP.SYNCS 0x989680 ;  /* 0x009896800000895d */ /* 0x002fea0003900000 */
[----:B------:R-:W1:Y:S02]  /*329d0*/  @!P0 SYNCS.PHASECHK.TRANS64 P0, [R5+URZ+0x38820], R0 ;  /* 0x03882000050085a7 */ /* 0x000e64000800007f */
[----:B-1----:R-:W-:Y:S05]  /*329e0*/  @!P0 BRA `(.L_x_3303) ;  /* 0xfffffffc00f08947 */ /* 0x002fea000383ffff */
[----:B------:R-:W-:Y:S05]  /*329f0*/  BRA `(.L_x_3409) ;  /* 0xffffffc000f07947 */ /* 0x000fea000383ffff */
.L_x_3304:
        /* <DEDUP_REMOVED lines=11> */
.L_x_3411:
[----:B------:R-:W-:Y:S05]  /*32ab0*/  BSYNC B0 ;  /* 0x0000000000007941 */ /* 0x000fea0003800000 */
.L_x_3410:
[----:B------:R-:W-:Y:S05]  /*32ac0*/  BRA `(.L_x_3412) ;  /* 0xffffffc000d87947 */ /* 0x000fea000383ffff */
.L_x_3307:
[----:B------:R-:W-:Y:S01]  /*32ad0*/  BSSY B1, `(.L_x_3413) ;  /* 0x0000006000017945 */ /* 0x000fe20003800000 */
[----:B------:R-:W-:-:S07]  /*32ae0*/  IMAD.MOV.U32 R15, RZ, RZ, -0x1 ;  /* 0xffffffffff0f7424 */ /* 0x000fce00078e00ff */
[----:B0-234-:R-:W-:Y:S05]  /*32af0*/  WARPSYNC.COLLECTIVE R15, `(.L_x_3414) ;  /* 0x000000000f0c7348 */ /* 0x01dfea0003c00000 */
[----:B------:R-:W-:Y:S02]  /*32b00*/  ELECT P6, UR62, PT ;  /* 0x00000000003e782f */ /* 0x000fe400038c0000 */
[----:B------:R-:W-:Y:S01]  /*32b10*/  MOV R14, UR62 ;  /* 0x0000003e000e7c02 */ /* 0x000fe20008000f00 */
[----:B0-234-:R-:W-:Y:S10]  /*32b20*/  ENDCOLLECTIVE ;  /* 0x000000000000791b */ /* 0x01dff40003800000 */
.L_x_3414:
[----:B------:R-:W-:Y:S05]  /*32b30*/  BSYNC B1 ;  /* 0x0000000000017941 */ /* 0x000fea0003800000 */
.L_x_3413:
[----:B------:R-:W-:Y:S05]  /*32b40*/  BRA `(.L_x_3415) ;  /* 0xffffffc000d07947 */ /* 0x000fea000383ffff */
.L_x_3309:
[----:B0-----:R0:W1:Y:S02]  /*32b50*/  SYNCS.PHASECHK.TRANS64.TRYWAIT P1, [R3+URZ+0x38840], R2 ;  /* 0x03884002030075a7 */ /* 0x001064000802017f */
[----:B-1----:R-:W-:Y:S05]  /*32b60*/  @!P1 NANOSLEEP.SYNCS 0x989680 ;  /* 0x009896800000995d */ /* 0x002fea0003900000 */
[----:B------:R-:W1:Y:S02]  /*32b70*/  @!P1 SYNCS.PHASECHK.TRANS64 P1, [R3+URZ+0x38840], R2 ;  /* 0x03884002030095a7 */ /* 0x000e64000802007f */
[----:B-1----:R-:W-:Y:S05]  /*32b80*/  @!P1 BRA `(.L_x_3309) ;  /* 0xfffffffc00f09947 */ /* 0x002fea000383ffff */
[----:B------:R-:W-:Y:S05]  /*32b90*/  BRA `(.L_x_3416) ;  /* 0xffffffc000f87947 */ /* 0x000fea000383ffff */
.L_x_3311:
[----:B-1----:R1:W0:Y:S02]  /*32ba0*/  SYNCS.PHASECHK.TRANS64.TRYWAIT P1, [R5+URZ+0x38840], R0 ;  /* 0x03884000050075a7 */ /* 0x002224000802017f */
[----:B0-----:R-:W-:Y:S05]  /*32bb0*/  @!P1 NANOSLEEP.SYNCS 0x989680 ;  /* 0x009896800000995d */ /* 0x001fea0003900000 */
[----:B------:R-:W0:Y:S02]  /*32bc0*/  @!P1 SYNCS.PHASECHK.TRANS64 P1, [R5+URZ+0x38840], R0 ;  /* 0x03884000050095a7 */ /* 0x000e24000802007f */
[----:B0-----:R-:W-:Y:S05]  /*32bd0*/  @!P1 BRA `(.L_x_3311) ;  /* 0xfffffffc00f09947 */ /* 0x001fea000383ffff */
[----:B------:R-:W-:Y:S05]  /*32be0*/  BRA `(.L_x_3417) ;  /* 0xffffffc400047947 */ /* 0x000fea000383ffff */
.L_x_3313:
[----:B------:R0:W0:Y:S02]  /*32bf0*/  SYNCS.PHASECHK.TRANS64.TRYWAIT P1, [R3+URZ+0x38860], R2 ;  /* 0x03886002030075a7 */ /* 0x000024000802017f */
[----:B0-----:R-:W-:Y:S05]  /*32c00*/  @!P1 NANOSLEEP.SYNCS 0x989680 ;  /* 0x009896800000995d */ /* 0x001fea0003900000 */
[----:B------:R-:W0:Y:S02]  /*32c10*/  @!P1 SYNCS.PHASECHK.TRANS64 P1, [R3+URZ+0x38860], R2 ;  /* 0x03886002030095a7 */ /* 0x000e24000802007f */
[----:B0-----:R-:W-:Y:S05]  /*32c20*/  @!P1 BRA `(.L_x_3313) ;  /* 0xfffffffc00f09947 */ /* 0x001fea000383ffff */
[----:B------:R-:W-:Y:S05]  /*32c30*/  BRA `(.L_x_3418) ;  /* 0xffffffc400007947 */ /* 0x000fea000383ffff */
        .type           $_ZN7cutlass13device_kernelIN5flash11enable_sm90INS1_16FlashAttnFwdSm90INS1_25CollectiveMainloopFwdSm90ILi2EN4cute5tupleIJNS5_1CILi1EEES8_S8_EEENS6_IJNS7_ILi64EEESA_SA_EEELi512ENS_10bfloat16_tEfNS_4arch4Sm90ELb0ELb1ELb1ELb1ELb1ELb0ELb1ELb0ELb0ELb1ELb1ELb0EEENS1_21CollectiveEpilogueFwdINS6_IJSA_NS7_ILi512EEESA_EEES9_SC_SE_Li256ELb1ELb1ELb1ELb0EEENS1_36VarlenDynamicPersistentTileSchedulerILi64ELi64ELi256ELi128ELb1ELb1ELb1ELb1ELb0ELb1EEEEEEEEEvNT_6ParamsE$_ZZN5flash25CollectiveMainloopFwdSm90ILi2EN4cute5tupleIJNS1_1CILi1EEES4_S4_EEENS2_IJNS3_ILi64EEES6_S6_EEELi512EN7cutlass10bfloat16_tEfNS8_4arch4Sm90ELb0ELb1ELb1ELb1ELb1ELb0ELb1ELb0ELb0ELb1ELb1ELb0EE3mmaINS_16FlashAttnFwdSm90ISC_NS_21CollectiveEpilogueFwdINS2_IJS6_NS3_ILi512EEES6_EEES5_S9_SB_Li256ELb1ELb1ELb1ELb0EEENS_36VarlenDynamicPersistentTileSchedulerILi64ELi64ELi256ELi128ELb1ELb1ELb1ELb1ELb0ELb1EEEE13SharedStorageENS1_6TensorINS1_11ArrayEngineIfLm128EEENS1_6LayoutINS2_IJNS2_IJNS3_ILi2EEESR_NS3_ILi32EEEEEES4_S4_EEENS2_IJNS2_IJS4_SR_NS3_ILi4EEEEEENS3_ILi0EEESX_EEEEEEENS_7SoftmaxILi2ELi0EEEEEbRKNSC_6ParamsENS8_13PipelineAsyncILi2EEES17_RNS8_13PipelineStateILj2EEERT0_RT1_iRiRKNS_16SeqlenInfoQKNewKILb1ELb0EEENS2_IJiiiiEEERT_ENKUliT_T0_T1_E_clIZSD_ISM_S10_S12_EbS15_S17_S17_S1A_S1C_S1E_iS1F_S1J_S1K_S1M_EUlRS1N_iE1_NS3_ILb0EEENS3_ILb1EEEEEDaiS1N_S1O_S1P_,@function
        .size           $_ZN7cutlass13device_kernelIN5flash11enable_sm90INS1_16FlashAttnFwdSm90INS1_25CollectiveMainloopFwdSm90ILi2EN4cute5tupleIJNS5_1CILi1EEES8_S8_EEENS6_IJNS7_ILi64EEESA_SA_EEELi512ENS_10bfloat16_tEfNS_4arch4Sm90ELb0ELb1ELb1ELb1ELb1ELb0ELb1ELb0ELb0ELb1ELb1ELb0EEENS1_21CollectiveEpilogueFwdINS6_IJSA_NS7_ILi512EEESA_EEES9_SC_SE_Li256ELb1ELb1ELb1ELb0EEENS1_36VarlenDynamicPersistentTileSchedulerILi64ELi64ELi256ELi128ELb1ELb1ELb1ELb1ELb0ELb1EEEEEEEEEvNT_6ParamsE$_ZZN5flash25CollectiveMainloopFwdSm90ILi2EN4cute5tupleIJNS1_1CILi1EEES4_S4_EEENS2_IJNS3_ILi64EEES6_S6_EEELi512EN7cutlass10bfloat16_tEfNS8_4arch4Sm90ELb0ELb1ELb1ELb1ELb1ELb0ELb1ELb0ELb0ELb1ELb1ELb0EE3mmaINS_16FlashAttnFwdSm90ISC_NS_21CollectiveEpilogueFwdINS2_IJS6_NS3_ILi512EEES6_EEES5_S9_SB_Li256ELb1ELb1ELb1ELb0EEENS_36VarlenDynamicPersistentTileSchedulerILi64ELi64ELi256ELi128ELb1ELb1ELb1ELb1ELb0ELb1EEEE13SharedStorageENS1_6TensorINS1_11ArrayEngineIfLm128EEENS1_6LayoutINS2_IJNS2_IJNS3_ILi2EEESR_NS3_ILi32EEEEEES4_S4_EEENS2_IJNS2_IJS4_SR_NS3_ILi4EEEEEENS3_ILi0EEESX_EEEEEEENS_7SoftmaxILi2ELi0EEEEEbRKNSC_6ParamsENS8_13PipelineAsyncILi2EEES17_RNS8_13PipelineStateILj2EEERT0_RT1_iRiRKNS_16SeqlenInfoQKNewKILb1ELb0EEENS2_IJiiiiEEERT_ENKUliT_T0_T1_E_clIZSD_ISM_S10_S12_EbS15_S17_S17_S1A_S1C_S1E_iS1F_S1J_S1K_S1M_EUlRS1N_iE1_NS3_ILb0EEENS3_ILb1EEEEEDaiS1N_S1O_S1P_,(.L_x_5838 - $_ZN7cutlass13device_kernelIN5flash11enable_sm90INS1_16FlashAttnFwdSm90INS1_25CollectiveMainloopFwdSm90ILi2EN4cute5tupleIJNS5_1CILi1EEES8_S8_EEENS6_IJNS7_ILi64EEESA_SA_EEELi512ENS_10bfloat16_tEfNS_4arch4Sm90ELb0ELb1ELb1ELb1ELb1ELb0ELb1ELb0ELb0ELb1ELb1ELb0EEENS1_21CollectiveEpilogueFwdINS6_IJSA_NS7_ILi512EEESA_EEES9_SC_SE_Li256ELb1ELb1ELb1ELb0EEENS1_36VarlenDynamicPersistentTileSchedulerILi64ELi64ELi256ELi128ELb1ELb1ELb1ELb1ELb0ELb1EEEEEEEEEvNT_6ParamsE$_ZZN5flash25CollectiveMainloopFwdSm90ILi2EN4cute5tupleIJNS1_1CILi1EEES4_S4_EEENS2_IJNS3_ILi64EEES6_S6_EEELi512EN7cutlass10bfloat16_tEfNS8_4arch4Sm90ELb0ELb1ELb1ELb1ELb1ELb0ELb1ELb0ELb0ELb1ELb1ELb0EE3mmaINS_16FlashAttnFwdSm90ISC_NS_21CollectiveEpilogueFwdINS2_IJS6_NS3_ILi512EEES6_EEES5_S9_SB_Li256ELb1ELb1ELb1ELb0EEENS_36VarlenDynamicPersistentTileSchedulerILi64ELi64ELi256ELi128ELb1ELb1ELb1ELb1ELb0ELb1EEEE13SharedStorageENS1_6TensorINS1_11ArrayEngineIfLm128EEENS1_6LayoutINS2_IJNS2_IJNS3_ILi2EEESR_NS3_ILi32EEEEEES4_S4_EEENS2_IJNS2_IJS4_SR_NS3_ILi4EEEEEENS3_ILi0EEESX_EEEEEEENS_7SoftmaxILi2ELi0EEEEEbRKNSC_6ParamsENS8_13PipelineAsyncILi2EEES17_RNS8_13PipelineStateILj2EEERT0_RT1_iRiRKNS_16SeqlenInfoQKNewKILb1ELb0EEENS2_IJiiiiEEERT_ENKUliT_T0_T1_E_clIZSD_ISM_S10_S12_EbS15_S17_S17_S1A_S1C_S1E_iS1F_S1J_S1K_S1M_EUlRS1N_iE1_NS3_ILb0EEENS3_ILb1EEEEEDaiS1N_S1O_S1P_)
$_ZN7cutlass13device_kernelIN5flash11enable_sm90INS1_16FlashAttnFwdSm90INS1_25CollectiveMainloopFwdSm90ILi2EN4cute5tupleIJNS5_1CILi1EEES8_S8_EEENS6_IJNS7_ILi64EEESA_SA_EEELi512ENS_10bfloat16_tEfNS_4arch4Sm90ELb0ELb1ELb1ELb1ELb1ELb0ELb1ELb0ELb0ELb1ELb1ELb0EEENS1_21CollectiveEpilogueFwdINS6_IJSA_NS7_ILi512EEESA_EEES9_SC_SE_Li256ELb1ELb1ELb1ELb0EEENS1_36VarlenDynamicPersistentTileSchedulerILi64ELi64ELi256ELi128ELb1ELb1ELb1ELb1ELb0ELb1EEEEEEEEEvNT_6ParamsE$_ZZN5flash25CollectiveMainloopFwdSm90ILi2EN4cute5tupleIJNS1_1CILi1EEES4_S4_EEENS2_IJNS3_ILi64EEES6_S6_EEELi512EN7cutlass10bfloat16_tEfNS8_4arch4Sm90ELb0ELb1ELb1ELb1ELb1ELb0ELb1ELb0ELb0ELb1ELb1ELb0EE3mmaINS_16FlashAttnFwdSm90ISC_NS_21CollectiveEpilogueFwdINS2_IJS6_NS3_ILi512EEES6_EEES5_S9_SB_Li256ELb1ELb1ELb1ELb0EEENS_36VarlenDynamicPersistentTileSchedulerILi64ELi64ELi256ELi128ELb1ELb1ELb1ELb1ELb0ELb1EEEE13SharedStorageENS1_6TensorINS1_11ArrayEngineIfLm128EEENS1_6LayoutINS2_IJNS2_IJNS3_ILi2EEESR_NS3_ILi32EEEEEES4_S4_EEENS2_IJNS2_IJS4_SR_NS3_ILi4EEEEEENS3_ILi0EEESX_EEEEEEENS_7SoftmaxILi2ELi0EEEEEbRKNSC_6ParamsENS8_13PipelineAsyncILi2EEES17_RNS8_13PipelineStateILj2EEERT0_RT1_iRiRKNS_16SeqlenInfoQKNewKILb1ELb0EEENS2_IJiiiiEEERT_ENKUliT_T0_T1_E_clIZSD_ISM_S10_S12_EbS15_S17_S17_S1A_S1C_S1E_iS1F_S1J_S1K_S1M_EUlRS1N_iE1_NS3_ILb0EEENS3_ILb1EEEEEDaiS1N_S1O_S1P_:
        /* <DEDUP_REMOVED lines=48> */
.L_x_3420:
[----:B------:R-:W-:Y:S05]  /*32f40*/  BSYNC B2 ;  /* 0x0000000000027941 */ /* 0x000fea0003800000 */
.L_x_3419:
        /* <DEDUP_REMOVED lines=17> */
.L_x_3422:
[----:B------:R-:W-:Y:S05]  /*33060*/  BSYNC B2 ;  /* 0x0000000000027941 */ /* 0x000fea0003800000 */
.L_x_3421:
        /* <DEDUP_REMOVED lines=10> */
.L_x_3424:
[----:B------:R-:W-:Y:S05]  /*33110*/  BSYNC B2 ;  /* 0x0000000000027941 */ /* 0x000fea0003800000 */
.L_x_3423:
        /* <DEDUP_REMOVED lines=15> */
[----:B----4-:R-:W-:Y:S04]  /*33210*/  ST.E desc[UR4][R20.64], RZ ;  /* 0x000000ff14007985 */ /* 0x010fe8000c101904 */
[----:B------:R-:W3:Y:S01]  /*33220*/  LD.E.64 R24, desc[UR6][R56.64] ;  /* 0x0000000638187980 */ /* 0x000ee2000c101b00 */
[----:B--2---:R-:W-:Y:S01]  /*33230*/  IMAD R10, R9, 0x200, R10 ;  /* 0x00000200090a7824 */ /* 0x004fe200078e020a */
[----:B------:R-:W-:Y:S01]  /*33240*/  R2UR UR7, R11 ;  /* 0x000000000b0772ca */ /* 0x000fe200000e0000 */
[----:B------:R-:W-:Y:S01]  /*33250*/  IMAD.MOV.U32 R9, RZ, RZ, 0x1 ;  /* 0x00000001ff097424 */ /* 0x000fe200078e00ff */
[----:B------:R-:W-:Y:S02]  /*33260*/  R2UR UR8, R4 ;  /* 0x00000000040872ca */ /* 0x000fe400000e0000 */
[----:B------:R-:W-:-:S02]  /*33270*/  R2UR UR6, R10 ;  /* 0x000000000a0672ca */ /* 0x000fc400000e0000 */
[C---:B------:R-:W-:Y:S02]  /*33280*/  R2UR UR9, R5.reuse ;  /* 0x00000000050972ca */ /* 0x040fe400000e0000 */
[----:B------:R-:W-:Y:S02]  /*33290*/  R2UR UR10, R4 ;  /* 0x00000000040a72ca */ /* 0x000fe400000e0000 */
[----:B------:R-:W-:Y:S02]  /*332a0*/  R2UR UR11, R5 ;  /* 0x00000000050b72ca */ /* 0x000fe400000e0000 */
[----:B---3--:R-:W-:Y:S02]  /*332b0*/  R2UR UR4, R24 ;  /* 0x00000000180472ca */ /* 0x008fe400000e0000 */
[----:B------:R-:W-:Y:S02]  /*332c0*/  R2UR UR5, R25 ;  /* 0x00000000190572ca */ /* 0x000fe400000e0000 */
[----:B------:R-:W-:-:S11]  /*332d0*/  WARPGROUP.ARRIVE ;  /* 0x00000000000079c5 */ /* 0x000fd60000000000 */
[----:B------:R-:W-:Y:S03]  /*332e0*/  HGMMA.64x64x16.F32.BF16 R24, gdesc[UR4], RZ, !UPT, gsb0 ;  /* 0x00e00000041879f0 */ /* 0x000fe6000c0018ff */
        /* <DEDUP_REMOVED lines=36> */
[----:B------:R-:W-:Y:S01]  /*33530*/  R2UR UR7, R11 ;  /* 0x000000000b0772ca */ /* 0x000fe200000e0000 */
[----:B------:R-:W-:Y:S01]  /*33540*/  WARPGROUP.ARRIVE ;  /* 0x00000000000079c5 */ /* 0x000fe20000000000 */
[----:B------:R-:W-:-:S02]  /*33550*/  R2UR UR8, R4 ;  /* 0x00000000040872ca */ /* 0x000fc400000e0000 */
        /* <DEDUP_REMOVED lines=11> */
[----:B0-----:R-:W3:-:S12]  /*33610*/  LDL.64 R20, [R12] ;  /* 0x000000000c147983 */ /* 0x001ed80000100a00 */
        /* <DEDUP_REMOVED lines=12> */
.L_x_3427:
[----:B------:R-:W-:Y:S05]  /*336e0*/  BSYNC B2 ;  /* 0x0000000000027941 */ /* 0x000fea0003800000 */
.L_x_3426:
        /* <DEDUP_REMOVED lines=17> */
.L_x_3429:
[----:B------:R-:W-:Y:S05]  /*33800*/  BSYNC B2 ;  /* 0x0000000000027941 */ /* 0x000fea0003800000 */
.L_x_3428:
        /* <DEDUP_REMOVED lines=10> */
.L_x_3431:
[----:B------:R-:W-:Y:S05]  /*338b0*/  BSYNC B2 ;  /* 0x0000000000027941 */ /* 0x000fea0003800000 */
.L_x_3430:
        /* <DEDUP_REMOVED lines=295> */
[----:B------:R-:W-:Y:S04]  /*34b30*/  ST.E desc[UR10][R20.64], R9 ;  /* 0x0000000914007985 */ /* 0x000fe8000c10190a */
        /* <DEDUP_REMOVED lines=17> */
[----:B------:R-:W-:Y:S04]  /*34c50*/  ST.E desc[UR8][R20.64], R9 ;  /* 0x0000000914007985 */ /* 0x000fe8000c101908 */
        /* <DEDUP_REMOVED lines=16> */
[----:B------:R-:W-:Y:S04]  /*34d60*/  ST.E desc[UR8][R20.64], R9 ;  /* 0x0000000914007985 */ /* 0x000fe8000c101908 */
[----:B------:R-:W2:Y:S01]  /*34d70*/  LD.E.64 R58, desc[UR10][R56.64] ;  /* 0x0000000a383a7980 */ /* 0x000ea2000c101b00 */
[----:B------:R-:W-:Y:S01]  /*34d80*/  IMAD.MOV.U32 R60, RZ, RZ, 0x28 ;  /* 0x00000028ff3c7424 */ /* 0x000fe200078e00ff */
[----:B------:R-:W-:Y:S01]  /*34d90*/  WARPGROUP.ARRIVE ;  /* 0x00000000000079c5 */ /* 0x000fe20000000000 */
[----:B------:R-:W-:Y:S01]  /*34da0*/  IMAD.MOV.U32 R61, RZ, RZ, 0xa00 ;  /* 0x00000a00ff3d7424 */ /* 0x000fe200078e00ff */
[----:B------:R-:W-:-:S02]  /*34db0*/  R2UR UR8, R4 ;  /* 0x00000000040872ca */ /* 0x000fc400000e0000 */
[----:B------:R-:W-:Y:S02]  /*34dc0*/  SEL R60, R60, 0x26, P0 ;  /* 0x000000263c3c7807 */ /* 0x000fe40000000000 */
[----:B------:R-:W-:Y:S02]  /*34dd0*/  SEL R61, R61, 0x980, P0 ;  /* 0x000009803d3d7807 */ /* 0x000fe40000000000 */
[C---:B------:R-:W-:Y:S02]  /*34de0*/  R2UR UR9, R5.reuse ;  /* 0x00000000050972ca */ /* 0x040fe400000e0000 */
[----:B------:R-:W-:Y:S01]  /*34df0*/  R2UR UR10, R4 ;  /* 0x00000000040a72ca */ /* 0x000fe200000e0000 */
[----:B------:R-:W-:Y:S01]  /*34e00*/  IMAD.IADD R60, R60, 0x1, R61 ;  /* 0x000000013c3c7824 */ /* 0x000fe200078e023d */
[----:B------:R-:W-:-:S04]  /*34e10*/  R2UR UR11, R5 ;  /* 0x00000000050b72ca */ /* 0x000fc800000e0000 */
[----:B------:R-:W-:-:S05]  /*34e20*/  LOP3.LUT R61, R60, 0xa06, RZ, 0xc0, !PT ;  /* 0x00000a063c3d7812 */ /* 0x000fca00078ec0ff */
[----:B------:R-:W-:-:S05]  /*34e30*/  IMAD.IADD R60, R10, 0x1, R61 ;  /* 0x000000010a3c7824 */ /* 0x000fca00078e023d */
[----:B------:R-:W-:Y:S01]  /*34e40*/  R2UR UR6, R60 ;  /* 0x000000003c0672ca */ /* 0x000fe200000e0000 */
[----:B--2---:R-:W-:Y:S01]  /*34e50*/  IMAD.IADD R58, R61, 0x1, R58 ;  /* 0x000000013d3a7824 */ /* 0x004fe200078e023a */
[----:B------:R-:W-:Y:S01]  /*34e60*/  R2UR UR5, R59 ;  /* 0x000000003b0572ca */ /* 0x000fe200000e0000 */
[----:B------:R-:W-:-:S03]  /*34e70*/  IMAD.MOV.U32 R61, RZ, RZ, R11 ;  /* 0x000000ffff3d7224 */ /* 0x000fc600078e000b */
[----:B------:R-:W-:Y:S02]  /*34e80*/  R2UR UR4, R58 ;  /* 0x000000003a0472ca */ /* 0x000fe400000e0000 */
        /* <DEDUP_REMOVED lines=20> */
[----:B------:R-:W-:Y:S04]  /*34fd0*/  ST.E desc[UR8][R20.64], R9 ;  /* 0x0000000914007985 */ /* 0x000fe8000c101908 */
        /* <DEDUP_REMOVED lines=176> */
[----:B------:R-:W-:Y:S01]  /*35ae0*/  R2UR UR7, R11 ;  /* 0x000000000b0772ca */ /* 0x000fe200000e0000 */
[----:B------:R-:W-:Y:S01]  /*35af0*/  IMAD.MOV.U32 R59, RZ, RZ, 0x1000 ;  /* 0x00001000ff3b7424 */ /* 0x000fe200078e00ff */
[----:B------:R-:W-:Y:S01]  /*35b00*/  WARPGROUP.ARRIVE ;  /* 0x00000000000079c5 */ /* 0x000fe20000000000 */
        /* <DEDUP_REMOVED lines=8> */
[----:B--2---:R-:W-:Y:S01]  /*35b90*/  IMAD.IADD R56, R59, 0x1, R56 ;  /* 0x000000013b387824 */ /* 0x004fe200078e0238 */
        /* <DEDUP_REMOVED lines=18> */
.L_x_3434:
[----:B------:R-:W-:Y:S05]  /*35cc0*/  BSYNC B2 ;  /* 0x0000000000027941 */ /* 0x000fea0003800000 */
.L_x_3433:
        /* <DEDUP_REMOVED lines=12> */
[----:B0-----:R-:W4:Y:S04]  /*35d90*/  LD.E R9, desc[UR4][R14.64+0x24] ;  /* 0x000024040e097980 */ /* 0x001f28000c101900 */
[----:B------:R0:W3:Y:S04]  /*35da0*/  LD.E R69, desc[UR4][R6.64] ;  /* 0x0000000406457980 */ /* 0x0000e8000c101900 */
[----:B--2---:R-:W2:Y:S01]  /*35db0*/  LD.E.64 R10, desc[UR4][R10.64] ;  /* 0x000000040a0a7980 */ /* 0x004ea2000c101b00 */
[----:B----4-:R-:W-:-:S13]  /*35dc0*/  ISETP.NE.AND P0, PT, R9, 0x1, PT ;  /* 0x000000010900780c */ /* 0x010fda0003f05270 */
[C---:B------:R-:W-:Y:S02]  /*35dd0*/  @P0 R2UR UR6, R4.reuse ;  /* 0x00000000040602ca */ /* 0x040fe400000e0000 */
[C---:B------:R-:W-:Y:S02]  /*35de0*/  @P0 R2UR UR7, R5.reuse ;  /* 0x00000000050702ca */ /* 0x040fe400000e0000 */
[C---:B------:R-:W-:Y:S02]  /*35df0*/  R2UR UR14, R4.reuse ;  /* 0x00000000040e72ca */ /* 0x040fe400000e0000 */
[----:B------:R-:W-:Y:S02]  /*35e00*/  R2UR UR15, R5 ;  /* 0x00000000050f72ca */ /* 0x000fe400000e0000 */
[----:B------:R-:W-:-:S07]  /*35e10*/  R2UR UR10, R4 ;  /* 0x00000000040a72ca */ /* 0x000fce00000e0000 */
[----:B------:R-:W4:Y:S01]  /*35e20*/  @P0 LD.E R63, desc[UR6][R14.64+0x2c] ;  /* 0x00002c060e3f0980 */ /* 0x000f22000c101900 */
[C---:B------:R-:W-:Y:S02]  /*35e30*/  R2UR UR6, R4.reuse ;  /* 0x00000000040672ca */ /* 0x040fe400000e0000 */
[C---:B------:R-:W-:Y:S01]  /*35e40*/  R2UR UR7, R5.reuse ;  /* 0x00000000050772ca */ /* 0x040fe200000e0000 */
[----:B------:R-:W3:Y:S01]  /*35e50*/  LD.E R9, desc[UR14][R14.64+0x18] ;  /* 0x0000180e0e097980 */ /* 0x000ee2000c101900 */
[C---:B------:R-:W-:Y:S02]  /*35e60*/  R2UR UR11, R5.reuse ;  /* 0x00000000050b72ca */ /* 0x040fe400000e0000 */
[C---:B------:R-:W-:Y:S02]  /*35e70*/  R2UR UR8, R4.reuse ;  /* 0x00000000040872ca */ /* 0x040fe400000e0000 */
[----:B------:R-:W-:Y:S02]  /*35e80*/  R2UR UR9, R5 ;  /* 0x00000000050972ca */ /* 0x000fe400000e0000 */
[----:B------:R-:W-:-:S02]  /*35e90*/  R2UR UR12, R4 ;  /* 0x00000000040c72ca */ /* 0x000fc400000e0000 */
[----:B------:R-:W-:-:S05]  /*35ea0*/  R2UR UR13, R5 ;  /* 0x00000000050d72ca */ /* 0x000fca00000e0000 */
[----:B------:R-:W4:Y:S04]  /*35eb0*/  LD.E R57, desc[UR10][R14.64+0xc] ;  /* 0x00000c0a0e397980 */ /* 0x000f28000c101900 */
[----:B------:R-:W4:Y:S04]  /*35ec0*/  LD.E R58, desc[UR8][R14.64+0x10] ;  /* 0x000010080e3a7980 */ /* 0x000f28000c101900 */
[----:B------:R-:W4:Y:S04]  /*35ed0*/  LD.E R59, desc[UR12][R14.64+0x14] ;  /* 0x0000140c0e3b7980 */ /* 0x000f28000c101900 */
[----:B--2---:R-:W2:Y:S01]  /*35ee0*/  LD.E R56, desc[UR4][R10.64] ;  /* 0x000000040a387980 */ /* 0x004ea2000c101900 */
[----:B------:R-:W-:-:S02]  /*35ef0*/  @P0 R2UR UR4, R4 ;  /* 0x00000000040402ca */ /* 0x000fc400000e0000 */
[----:B------:R-:W-:Y:S01]  /*35f00*/  @P0 R2UR UR5, R5 ;  /* 0x00000000050502ca */ /* 0x000fe200000e0000 */
[----:B------:R-:W2:-:S12]  /*35f10*/  LD.E R10, desc[UR6][R14.64+0x4] ;  /* 0x000004060e0a7980 */ /* 0x000e98000c101900 */
[----:B------:R-:W2:Y:S01]  /*35f20*/  @P0 LD.E R65, desc[UR4][R14.64+0x28] ;  /* 0x000028040e410980 */ /* 0x000ea2000c101900 */
[----:B------:R-:W-:Y:S02]  /*35f30*/  R2UR UR4, R4 ;  /* 0x00000000040472ca */ /* 0x000fe400000e0000 */
[----:B------:R-:W-:-:S13]  /*35f40*/  R2UR UR5, R5 ;  /* 0x00000000050572ca */ /* 0x000fda00000e0000 */
[----:B------:R-:W2:Y:S01]  /*35f50*/  LD.E R7, desc[UR4][R14.64+0x8] ;  /* 0x000008040e077980 */ /* 0x000ea2000c101900 */
[----:B------:R-:W-:Y:S01]  /*35f60*/  IMAD.SHL.U32 R70, R0, 0x40, RZ ;  /* 0x0000004000467824 */ /* 0x000fe200078e00ff */
[----:B---3--:R-:W-:Y:S01]  /*35f70*/  ISETP.GE.AND P1, PT, R9, 0x1, PT ;  /* 0x000000010900780c */ /* 0x008fe20003f26270 */
[----:B------:R-:W-:Y:S02]  /*35f80*/  BSSY B2, `(.L_x_3435) ;  /* 0x0000088000027945 */ /* 0x000fe40003800000 */
[----:B----4-:R-:W-:Y:S02]  /*35f90*/  IMAD.IADD R59, R59, 0x1, -R70 ;  /* 0x000000013b3b7824 */ /* 0x010fe400078e0a46 */
[-C--:B--2---:R-:W-:Y:S01]  /*35fa0*/  FMUL.FTZ R64, R37, R56.reuse ;  /* 0x0000003825407220 */ /* 0x084fe20000410000 */
[----:B------:R-:W-:Y:S01]  /*35fb0*/  SHF.R.S32.HI R37, RZ, 0x1f, R68 ;  /* 0x0000001fff257819 */ /* 0x000fe20000011444 */
[-C--:B0-----:R-:W-:Y:S01]  /*35fc0*/  FMUL.FTZ R6, R26, R56.reuse ;  /* 0x000000381a067220 */ /* 0x081fe20000410000 */
[----:B------:R-:W-:-:S02]  /*35fd0*/  FMUL.FTZ R26, R35, R56 ;  /* 0x00000038231a7220 */ /* 0x000fc40000410000 */
[----:B------:R-:W-:Y:S01]  /*35fe0*/  LEA.HI R35, R37, R68, RZ, 0x7 ;  /* 0x0000004425237211 */ /* 0x000fe200078f38ff */
[-C--:B------:R-:W-:Y:S01]  /*35ff0*/  FMUL.FTZ R61, R29, R56.reuse ;  /* 0x000000381d3d7220 */ /* 0x080fe20000410000 */
[-C--:B------:R-:W-:Y:S02]  /*36000*/  FMUL.FTZ R29, R39, R56.reuse ;  /* 0x00000038271d7220 */ /* 0x080fe40000410000 */
[----:B------:R-:W-:Y:S01]  /*36010*/  LOP3.LUT R39, R35, 0xffffff80, RZ, 0xc0, !PT ;  /* 0xffffff8023277812 */ /* 0x000fe200078ec0ff */
[----:B------:R-:W-:-:S04]  /*36020*/  FMUL.FTZ R62, R36, R56 ;  /* 0x00000038243e7220 */ /* 0x000fc80000410000 */
[----:B------:R-:W-:Y:S02]  /*36030*/  IMAD.IADD R39, R68, 0x1, -R39 ;  /* 0x0000000144277824 */ /* 0x000fe400078e0a27 */
[----:B------:R-:W-:Y:S01]  /*36040*/  FMUL.FTZ R20, R27, R56 ;  /* 0x000000381b147220 */ /* 0x000fe20000410000 */
[----:B------:R-:W-:Y:S01]  /*36050*/  LEA.HI R37, R37, R68, RZ, 0x2 ;  /* 0x0000004425257211 */ /* 0x000fe200078f10ff */
[-C--:B------:R-:W-:Y:S01]  /*36060*/  FMUL.FTZ R27, R28, R56.reuse ;  /* 0x000000381c1b7220 */ /* 0x080fe20000410000 */
[----:B------:R-:W-:Y:S01]  /*36070*/  SHF.R.S32.HI R36, RZ, 0x1f, R39 ;  /* 0x0000001fff247819 */ /* 0x000fe20000011427 */
[-C--:B------:R-:W-:Y:S01]  /*36080*/  FMUL.FTZ R28, R38, R56.reuse ;  /* 0x00000038261c7220 */ /* 0x080fe20000410000 */
[-C--:B------:R-:W-:Y:S01]  /*36090*/  FMUL.FTZ R67, R41, R56.reuse ;  /* 0x0000003829437220 */ /* 0x080fe20000410000 */
[----:B------:R-:W-:Y:S02]  /*360a0*/  LOP3.LUT R41, R37, 0xfffffffc, RZ, 0xc0, !PT ;  /* 0xfffffffc25297812 */ /* 0x000fe400078ec0ff */
[----:B------:R-:W-:Y:S01]  /*360b0*/  LEA.HI R38, R36, R39, RZ, 0x2 ;  /* 0x0000002724267211 */ /* 0x000fe200078f10ff */
[----:B------:R-:W-:-:S03]  /*360c0*/  FMUL.FTZ R66, R40, R56 ;  /* 0x0000003828427220 */ /* 0x000fc60000410000 */
[--C-:B------:R-:W-:Y:S02]  /*360d0*/  SHF.R.S32.HI R37, RZ, 0x2, R38.reuse ;  /* 0x00000002ff257819 */ /* 0x100fe40000011426 */
[----:B------:R-:W-:Y:S01]  /*360e0*/  SHF.R.S32.HI R40, RZ, 0x1f, R38 ;  /* 0x0000001fff287819 */ /* 0x000fe20000011426 */
[----:B------:R-:W-:Y:S02]  /*360f0*/  IMAD.IADD R41, R68, 0x1, -R41 ;  /* 0x0000000144297824 */ /* 0x000fe400078e0a29 */
[-C--:B------:R-:W-:Y:S01]  /*36100*/  FMUL.FTZ R11, R24, R56.reuse ;  /* 0x00000038180b7220 */ /* 0x080fe20000410000 */
[-C--:B------:R-:W-:Y:S01]  /*36110*/  FMUL.FTZ R24, R31, R56.reuse ;  /* 0x000000381f187220 */ /* 0x080fe20000410000 */
[----:B------:R-:W-:Y:S01]  /*36120*/  LEA.HI R36, R36, R39, RZ, 0x5 ;  /* 0x0000002724247211 */ /* 0x000fe200078f28ff */
[-C--:B------:R-:W-:Y:S01]  /*36130*/  FMUL.FTZ R31, R32, R56.reuse ;  /* 0x00000038201f7220 */ /* 0x080fe20000410000 */
[----:B------:R-:W-:Y:S01]  /*36140*/  LEA.HI R40, R40, R37, RZ, 0x3 ;  /* 0x0000002528287211 */ /* 0x000fe200078f18ff */
[----:B------:R-:W-:Y:S01]  /*36150*/  FMUL.FTZ R32, R42, R56 ;  /* 0x000000382a207220 */ /* 0x000fe20000410000 */
[----:B------:R-:W-:-:S02]  /*36160*/  LEA.HI R42, R41, R41, RZ, 0x1 ;  /* 0x00000029292a7211 */ /* 0x000fc400078f08ff */
[----:B------:R-:W-:Y:S02]  /*36170*/  SHF.R.S32.HI R36, RZ, 0x5, R36 ;  /* 0x00000005ff247819 */ /* 0x000fe40000011424 */
[----:B------:R-:W-:Y:S02]  /*36180*/  LOP3.LUT R40, R40, 0xfffffff8, RZ, 0xc0, !PT ;  /* 0xfffffff828287812 */ /* 0x000fe400078ec0ff */
[----:B------:R-:W-:Y:S01]  /*36190*/  LOP3.LUT R42, R42, 0x1ffffffe, RZ, 0xc0, !PT ;  /* 0x1ffffffe2a2a7812 */ /* 0x000fe200078ec0ff */
[----:B------:R-:W-:Y:S02]  /*361a0*/  IMAD R69, R69, 0x4, R36 ;  /* 0x0000000445457824 */ /* 0x000fe400078e0224 */
[----:B------:R-:W-:Y:S02]  /*361b0*/  IMAD.IADD R40, R37, 0x1, -R40 ;  /* 0x0000000125287824 */ /* 0x000fe400078e0a28 */
[----:B------:R-:W-:Y:S02]  /*361c0*/  IMAD.IADD R42, R41, 0x1, -R42 ;  /* 0x00000001292a7824 */ /* 0x000fe400078e0a2a */
[----:B------:R-:W-:-:S04]  /*361d0*/  IMAD.U32 R41, R69, 0x10, R40 ;  /* 0x0000001045297824 */ /* 0x000fc800078e0028 */
[----:B------:R-:W-:-:S04]  /*361e0*/  IMAD R68, R42, 0x8, R41 ;  /* 0x000000082a447824 */ /* 0x000fc800078e0229 */
[----:B------:R-:W-:-:S04]  /*361f0*/  @P0 IMAD.HI.U32 R40, R68, R65, RZ ;  /* 0x0000004144280227 */ /* 0x000fc800078e00ff */
[-C--:B------:R-:W-:Y:S01]  /*36200*/  FMUL.FTZ R21, R30, R56.reuse ;  /* 0x000000381e157220 */ /* 0x080fe20000410000 */
[-C--:B------:R-:W-:Y:S01]  /*36210*/  FMUL.FTZ R30, R43, R56.reuse ;  /* 0x000000382b1e7220 */ /* 0x080fe20000410000 */
[----:B------:R-:W-:Y:S01]  /*36220*/  @P0 SHF.R.U32.HI R68, RZ, R63, R40 ;  /* 0x0000003fff440219 */ /* 0x000fe20000011628 */
[-C--:B------:R-:W-:Y:S01]  /*36230*/  FMUL.FTZ R43, R44, R56.reuse ;  /* 0x000000382c2b7220 */ /* 0x080fe20000410000 */
[-C--:B------:R-:W-:Y:S01]  /*36240*/  FMUL.FTZ R44, R45, R56.reuse ;  /* 0x000000382d2c7220 */ /* 0x080fe20000410000 */
[----:B------:R-:W-:Y:S02]  /*36250*/  LOP3.LUT R38, R38, 0x7ffffffc, RZ, 0xc0, !PT ;  /* 0x7ffffffc26267812 */ /* 0x000fe400078ec0ff */
[----:B------:R-:W0:Y:S01]  /*36260*/  SHFL.IDX PT, R45, R68, RZ, 0x1c1f ;  /* 0x001c1fff442d7589 */ /* 0x000e2200000e0000 */
[-C--:B------:R-:W-:Y:S01]  /*36270*/  FMUL.FTZ R36, R50, R56.reuse ;  /* 0x0000003832247220 */ /* 0x080fe20000410000 */
[----:B------:R-:W-:Y:S01]  /*36280*/  FMUL.FTZ R60, R25, R56 ;  /* 0x00000038193c7220 */ /* 0x000fe20000410000 */
[----:B------:R-:W-:-:S02]  /*36290*/  IMAD.IADD R50, R39, 0x1, -R38 ;  /* 0x0000000127327824 */ /* 0x000fc400078e0a26 */
[-C--:B------:R-:W-:Y:S01]  /*362a0*/  FMUL.FTZ R25, R34, R56.reuse ;  /* 0x0000003822197220 */ /* 0x080fe20000410000 */
        /* <DEDUP_REMOVED lines=9> */
[----:B------:R-:W-:Y:S01]  /*36340*/  IMAD R41, R50, -0x2, R41 ;  /* 0xfffffffe32297824 */ /* 0x000fe200078e0229 */
[----:B------:R-:W1:Y:S01]  /*36350*/  MUFU.TANH R11, R11 ;  /* 0x0000000b000b7308 */ /* 0x000e620000002400 */
[----:B------:R-:W-:Y:S01]  /*36360*/  FMUL.FTZ R52, R52, R56 ;  /* 0x0000003834347220 */ /* 0x000fe20000410000 */
[----:B------:R-:W-:-:S02]  /*36370*/  LOP3.LUT R38, RZ, R57, RZ, 0x33, !PT ;  /* 0x00000039ff267212 */ /* 0x000fc400078e33ff */
[----:B------:R-:W-:-:S04]  /*36380*/  IADD3 R41, -R10, R41, R7 ;  /* 0x000000290a297210 */ /* 0x000fc80007ffe107 */
[----:B------:R-:W2:Y:S01]  /*36390*/  MUFU.TANH R60, R60 ;  /* 0x0000003c003c7308 */ /* 0x000ea20000002400 */
[----:B------:R-:W-:-:S07]  /*363a0*/  FMUL.FTZ R48, R48, R56 ;  /* 0x0000003830307220 */ /* 0x000fce0000410000 */
[----:B------:R-:W3:Y:S08]  /*363b0*/  MUFU.TANH R6, R6 ;  /* 0x0000000600067308 */ /* 0x000ef00000002400 */
        /* <DEDUP_REMOVED lines=27> */
[----:B------:R-:W-:-:S07]  /*36570*/  IMAD.IADD R58, R41, 0x1, R58 ;  /* 0x00000001293a7824 */ /* 0x000fce00078e023a */
[----:B------:R1:W2:Y:S02]  /*36580*/  MUFU.TANH R47, R52 ;  /* 0x00000034002f7308 */ /* 0x0002a40000002400 */
[----:B-1----:R-:W-:-:S06]  /*36590*/  IMAD.IADD R52, R41, 0x1, R38 ;  /* 0x0000000129347824 */ /* 0x002fcc00078e0226 */
[----:B------:R1:W2:Y:S01]  /*365a0*/  MUFU.TANH R46, R48 ;  /* 0x00000030002e7308 */ /* 0x0002a20000002400 */
[--C-:B0-----:R-:W-:Y:S02]  /*365b0*/  IMAD.IADD R51, R52, 0x1, R45.reuse ;  /* 0x0000000134337824 */ /* 0x101fe400078e022d */
[----:B-1----:R-:W-:Y:S01]  /*365c0*/  IMAD.IADD R48, R58, 0x1, R45 ;  /* 0x000000013a307824 */ /* 0x002fe200078e022d */
[----:B---34-:R-:W-:Y:S06]  /*365d0*/  @!P1 BRA `(.L_x_3436) ;  /* 0x0000000000889947 */ /* 0x018fec0003800000 */
        /* <DEDUP_REMOVED lines=12> */
[----:B------:R-:W3:Y:S04]  /*366a0*/  LD.E R41, desc[UR4][R14.64+0x1c] ;  /* 0x00001c040e297980 */ /* 0x000ee8000c101900 */
[----:B------:R-:W4:Y:S01]  /*366b0*/  LD.E R45, desc[UR6][R14.64+0x20] ;  /* 0x000020060e2d7980 */ /* 0x000f22000c101900 */
[----:B---3--:R-:W-:-:S05]  /*366c0*/  IMAD.HI.U32 R38, R38, R41, RZ ;  /* 0x0000002926267227 */ /* 0x008fca00078e00ff */
[----:B----4-:R-:W-:-:S07]  /*366d0*/  SHF.R.U32.HI R38, RZ, R45, R38 ;  /* 0x0000002dff267219 */ /* 0x010fce0000011626 */
.L_x_3440:
[----:B------:R-:W-:Y:S05]  /*366e0*/  BSYNC B4 ;  /* 0x0000000000047941 */ /* 0x000fea0003800000 */
.L_x_3439:
[----:B------:R-:W-:Y:S01]  /*366f0*/  LOP3.LUT R38, RZ, R38, RZ, 0x33, !PT ;  /* 0x00000026ff267212 */ /* 0x000fe200078e33ff */
[----:B------:R-:W-:Y:S06]  /*36700*/  BRA `(.L_x_3441) ;  /* 0x0000000000287947 */ /* 0x000fec0003800000 */
.L_x_3438:
[----:B------:R-:W-:-:S13]  /*36710*/  ISETP.NE.AND P0, PT, R9, 0x1, PT ;  /* 0x000000010900780c */ /* 0x000fda0003f05270 */
        /* <DEDUP_REMOVED lines=9> */
.L_x_3441:
[----:B------:R-:W-:Y:S05]  /*367b0*/  BSYNC B3 ;  /* 0x0000000000037941 */ /* 0x000fea0003800000 */
.L_x_3437:
[----:B------:R-:W-:-:S04]  /*367c0*/  IMAD R41, R9, R38, -R70 ;  /* 0x0000002609297224 */ /* 0x000fc800078e0a46 */
[----:B------:R-:W-:-:S05]  /*367d0*/  IMAD R38, R50, -0x2, R41 ;  /* 0xfffffffe32267824 */ /* 0x000fca00078e0229 */
[----:B------:R-:W-:Y:S02]  /*367e0*/  VIMNMX R51, R51, R38, !PT ;  /* 0x0000002633337248 */ /* 0x000fe40007fe0100 */
[----:B------:R-:W-:-:S07]  /*367f0*/  VIADDMNMX R48, R38, R9, R48, PT ;  /* 0x0000000926307246 */ /* 0x000fce0003800130 */
.L_x_3436:
[----:B------:R-:W-:Y:S05]  /*36800*/  BSYNC B2 ;  /* 0x0000000000027941 */ /* 0x000fea0003800000 */
.L_x_3435:
        /* <DEDUP_REMOVED lines=11> */
[----:B--2---:R-:W-:Y:S02]  /*368c0*/  FSEL R60, R60, -INF , !P3 ;  /* 0xff8000003c3c7808 */ /* 0x004fe40005800000 */
[----:B------:R-:W-:-:S02]  /*368d0*/  P2R R63, PR, RZ, 0x10 ;  /* 0x00000010ff3f7803 */ /* 0x000fc40000000000 */
[C---:B------:R-:W-:Y:S02]  /*368e0*/  ISETP.LT.OR P2, PT, R48.reuse, 0x11, P2 ;  /* 0x000000113000780c */ /* 0x040fe40001741670 */
        /* <DEDUP_REMOVED lines=56> */
[----:B------:R-:W-:Y:S01]  /*36c70*/  ISETP.GE.AND P6, PT, R59, 0x3a, PT ;  /* 0x0000003a3b00780c */ /* 0x000fe20003fc6270 */
[----:B------:R-:W0:Y:S03]  /*36c80*/  SHFL.IDX PT, R11, R68, 0x1, 0x1c1f ;  /* 0x003c1f00440b7f89 */ /* 0x000e2600000e0000 */
[----:B------:R-:W-:Y:S02]  /*36c90*/  P2R R59, PR, RZ, 0x40 ;  /* 0x00000040ff3b7803 */ /* 0x000fe40000000000 */
[----:B------:R-:W-:-:S04]  /*36ca0*/  ISETP.GT.AND P6, PT, R51, 0x39, !P6 ;  /* 0x000000393300780c */ /* 0x000fc800077c4270 */
[----:B------:R-:W-:-:S04]  /*36cb0*/  ISETP.LT.OR P6, PT, R48, 0x3a, P6 ;  /* 0x0000003a3000780c */ /* 0x000fc800037c1670 */
[----:B------:R-:W-:Y:S02]  /*36cc0*/  FSEL R48, R53, -INF , !P6 ;  /* 0xff80000035307808 */ /* 0x000fe40007000000 */
[----:B------:R-:W-:Y:S01]  /*36cd0*/  ISETP.GE.AND P6, PT, R9, 0x1, PT ;  /* 0x000000010900780c */ /* 0x000fe20003fc6270 */
[--C-:B0-----:R-:W-:Y:S02]  /*36ce0*/  IMAD.IADD R56, R58, 0x1, R11.reuse ;  /* 0x000000013a387824 */ /* 0x101fe400078e020b */
[----:B------:R-:W-:-:S10]  /*36cf0*/  IMAD.IADD R51, R52, 0x1, R11 ;  /* 0x0000000134337824 */ /* 0x000fd400078e020b */
        /* <DEDUP_REMOVED lines=17> */
.L_x_3447:
[----:B------:R-:W-:Y:S05]  /*36e10*/  BSYNC B4 ;  /* 0x0000000000047941 */ /* 0x000fea0003800000 */
.L_x_3446:
[----:B------:R-:W-:Y:S01]  /*36e20*/  LOP3.LUT R10, RZ, R10, RZ, 0x33, !PT ;  /* 0x0000000aff0a7212 */ /* 0x000fe200078e33ff */
[----:B------:R-:W-:Y:S06]  /*36e30*/  BRA `(.L_x_3448) ;  /* 0x0000000000287947 */ /* 0x000fec0003800000 */
.L_x_3445:
        /* <DEDUP_REMOVED lines=10> */
.L_x_3448:
[----:B------:R-:W-:Y:S05]  /*36ee0*/  BSYNC B3 ;  /* 0x0000000000037941 */ /* 0x000fea0003800000 */
.L_x_3444:
[----:B------:R-:W-:-:S04]  /*36ef0*/  IMAD R7, R9, R10, -R70 ;  /* 0x0000000a09077224 */ /* 0x000fc800078e0a46 */
[----:B------:R-:W-:-:S05]  /*36f00*/  IMAD R50, R50, -0x2, R7 ;  /* 0xfffffffe32327824 */ /* 0x000fca00078e0207 */
[----:B------:R-:W-:Y:S02]  /*36f10*/  VIADDMNMX R56, R50, R9, R56, PT ;  /* 0x0000000932387246 */ /* 0x000fe40003800138 */
[----:B------:R-:W-:-:S07]  /*36f20*/  VIMNMX R51, R51, R50, !PT ;  /* 0x0000003233337248 */ /* 0x000fce0007fe0100 */
.L_x_3443:
[----:B------:R-:W-:Y:S05]  /*36f30*/  BSYNC B2 ;  /* 0x0000000000027941 */ /* 0x000fea0003800000 */
.L_x_3442:
[C---:B------:R-:W-:Y:S02]  /*36f40*/  ISETP.GT.AND P0, PT, R51.reuse, 0x1, !P0 ;  /* 0x000000013300780c */ /* 0x040fe40004704270 */
[----:B------:R-:W-:Y:S02]  /*36f50*/  ISETP.NE.AND P6, PT, R62, RZ, PT ;  /* 0x000000ff3e00720c */ /* 0x000fe40003fc5270 */
[----:B------:R-:W-:Y:S02]  /*36f60*/  ISETP.LT.OR P0, PT, R56, 0x2, P0 ;  /* 0x000000023800780c */ /* 0x000fe40000701670 */
[----:B------:R-:W-:Y:S02]  /*36f70*/  ISETP.GT.AND P1, PT, R51, 0x8, !P1 ;  /* 0x000000083300780c */ /* 0x000fe40004f24270 */
[----:B------:R-:W-:Y:S02]  /*36f80*/  FSEL R9, R20, -INF , !P0 ;  /* 0xff80000014097808 */ /* 0x000fe40004000000 */
[----:B------:R-:W-:-:S02]  /*36f90*/  ISETP.NE.AND P0, PT, R57, RZ, PT ;  /* 0x000000ff3900720c */ /* 0x000fc40003f05270 */
[----:B------:R-:W-:Y:S02]  /*36fa0*/  R2UR UR4, R4 ;  /* 0x00000000040472ca */ /* 0x000fe400000e0000 */
[----:B------:R-:W-:Y:S02]  /*36fb0*/  ISETP.GT.AND P0, PT, R51, 0x9, !P0 ;  /* 0x000000093300780c */ /* 0x000fe40004704270 */
[----:B------:R-:W-:Y:S02]  /*36fc0*/  R2UR UR5, R5 ;  /* 0x00000000050572ca */ /* 0x000fe400000e0000 */
[C---:B------:R-:W-:Y:S02]  /*36fd0*/  ISETP.LT.OR P0, PT, R56.reuse, 0xa, P0 ;  /* 0x0000000a3800780c */ /* 0x040fe40000701670 */
[----:B------:R-:W-:Y:S02]  /*36fe0*/  ISETP.LT.OR P1, PT, R56, 0x9, P1 ;  /* 0x000000093800780c */ /* 0x000fe40000f21670 */
[----:B------:R-:W-:-:S02]  /*36ff0*/  FSEL R24, R24, -INF , !P0 ;  /* 0xff80000018187808 */ /* 0x000fc40004000000 */
[----:B------:R-:W-:Y:S02]  /*37000*/  ISETP.NE.AND P0, PT, R63, RZ, PT ;  /* 0x000000ff3f00720c */ /* 0x000fe40003f05270 */
        /* <DEDUP_REMOVED lines=19> */
[----:B------:R-:W-:Y:S02]  /*37140*/  ISETP.NE.AND P6, PT, R59, RZ, PT ;  /* 0x000000ff3b00720c */ /* 0x000fe40003fc5270 */
[----:B------:R-:W-:-:S04]  /*37150*/  ISETP.GT.AND P0, PT, R51, 0x20, !P0 ;  /* 0x000000203300780c */ /* 0x000fc80004704270 */
[----:B------:R-:W-:-:S04]  /*37160*/  ISETP.LT.OR P0, PT, R56, 0x21, P0 ;  /* 0x000000213800780c */ /* 0x000fc80000701670 */
[----:B------:R-:W-:Y:S02]  /*37170*/  FSEL R32, R32, -INF , !P0 ;  /* 0xff80000020207808 */ /* 0x000fe40004000000 */
[----:B------:R-:W-:-:S04]  /*37180*/  ISETP.NE.AND P0, PT, R55, RZ, PT ;  /* 0x000000ff3700720c */ /* 0x000fc80003f05270 */
[----:B------:R-:W-:-:S04]  /*37190*/  ISETP.GT.AND P0, PT, R51, RZ, !P0 ;  /* 0x000000ff3300720c */ /* 0x000fc80004704270 */
[----:B------:R-:W-:-:S04]  /*371a0*/  ISETP.LT.OR P0, PT, R56, 0x1, P0 ;  /* 0x000000013800780c */ /* 0x000fc80000701670 */
[----:B------:R-:W-:Y:S02]  /*371b0*/  FSEL R52, R6, -INF , !P0 ;  /* 0xff80000006347808 */ /* 0x000fe40004000000 */
[----:B------:R-:W2:Y:S01]  /*371c0*/  LDL.64 R6, [R12+0x70] ;  /* 0x000070000c067983 */ /* 0x000ea20000100a00 */
[----:B------:R-:W-:-:S03]  /*371d0*/  ISETP.NE.AND P0, PT, R66, RZ, PT ;  /* 0x000000ff4200720c */ /* 0x000fc60003f05270 */
[----:B--2---:R-:W2:Y:S01]  /*371e0*/  LD.E.64 R10, desc[UR4][R6.64] ;  /* 0x00000004060a7980 */ /* 0x004ea2000c101b00 */
[----:B------:R-:W-:-:S04]  /*371f0*/  ISETP.GT.AND P0, PT, R51, 0x21, !P0 ;  /* 0x000000213300780c */ /* 0x000fc80004704270 */
[C---:B------:R-:W-:Y:S02]  /*37200*/  ISETP.LT.OR P0, PT, R56.reuse, 0x22, P0 ;  /* 0x000000223800780c */ /* 0x040fe40000701670 */
[----:B------:R-:W-:Y:S02]  /*37210*/  ISETP.LT.OR P1, PT, R56, 0x29, P1 ;  /* 0x000000293800780c */ /* 0x000fe40000f21670 */
[----:B------:R-:W-:Y:S02]  /*37220*/  FSEL R30, R30, -INF , !P0 ;  /* 0xff8000001e1e7808 */ /* 0x000fe40004000000 */
[----:B------:R-:W-:Y:S02]  /*37230*/  ISETP.GT.AND P3, PT, R51, 0x30, !P3 ;  /* 0x000000303300780c */ /* 0x000fe40005f64270 */
[----:B------:R-:W-:Y:S02]  /*37240*/  ISETP.LT.OR P2, PT, R56, 0x2a, P2 ;  /* 0x0000002a3800780c */ /* 0x000fe40001741670 */
[----:B------:R-:W-:-:S02]  /*37250*/  FSEL R34, R34, -INF , !P1 ;  /* 0xff80000022227808 */ /* 0x000fc40004800000 */
[C---:B------:R-:W-:Y:S02]  /*37260*/  ISETP.GT.AND P4, PT, R51.reuse, 0x31, !P4 ;  /* 0x000000313300780c */ /* 0x040fe40006784270 */
[C---:B------:R-:W-:Y:S02]  /*37270*/  ISETP.GT.AND P5, PT, R51.reuse, 0x38, !P5 ;  /* 0x000000383300780c */ /* 0x040fe40006fa4270 */
[----:B------:R-:W-:Y:S02]  /*37280*/  ISETP.GT.AND P6, PT, R51, 0x39, !P6 ;  /* 0x000000393300780c */ /* 0x000fe400077c4270 */
[C---:B------:R-:W-:Y:S02]  /*37290*/  ISETP.LT.OR P3, PT, R56.reuse, 0x31, P3 ;  /* 0x000000313800780c */ /* 0x040fe40001f61670 */
[----:B------:R-:W-:Y:S02]  /*372a0*/  FSEL R51, R35, -INF , !P2 ;  /* 0xff80000023337808 */ /* 0x000fe40005000000 */
[----:B------:R-:W-:-:S02]  /*372b0*/  ISETP.LT.OR P4, PT, R56, 0x32, P4 ;  /* 0x000000323800780c */ /* 0x000fc40002781670 */
[----:B------:R-:W-:Y:S02]  /*372c0*/  FSEL R36, R36, -INF , !P3 ;  /* 0xff80000024247808 */ /* 0x000fe40005800000 */
[C---:B------:R-:W-:Y:S02]  /*372d0*/  ISETP.LT.OR P5, PT, R56.reuse, 0x39, P5 ;  /* 0x000000393800780c */ /* 0x040fe40002fa1670 */
[----:B------:R-:W-:Y:S02]  /*372e0*/  FSEL R53, R37, -INF , !P4 ;  /* 0xff80000025357808 */ /* 0x000fe40006000000 */
[----:B------:R-:W-:Y:S02]  /*372f0*/  ISETP.LT.OR P6, PT, R56, 0x3a, P6 ;  /* 0x0000003a3800780c */ /* 0x000fe400037c1670 */
[----:B------:R-:W-:Y:S01]  /*37300*/  FSEL R39, R39, -INF , !P5 ;  /* 0xff80000027277808 */ /* 0x000fe20006800000 */
[----:B------:R-:W3:Y:S01]  /*37310*/  LD.E R56, desc[UR4][R6.64+0x10] ;  /* 0x0000100406387980 */ /* 0x000ee2000c101900 */
[----:B------:R-:W-:-:S02]  /*37320*/  R2UR UR6, R4 ;  /* 0x00000000040672ca */ /* 0x000fc400000e0000 */
        /* <DEDUP_REMOVED lines=57> */
[----:B------:R-:W-:Y:S02]  /*376c0*/  FMUL.FTZ R37, R20, R11 ;  /* 0x0000000b14257220 */ /* 0x000fe40000410000 */
        /* <DEDUP_REMOVED lines=26> */
.L_x_3450:
[----:B------:R-:W-:Y:S05]  /*37870*/  BSYNC B2 ;  /* 0x0000000000027941 */ /* 0x000fea0003800000 */
.L_x_3449:
        /* <DEDUP_REMOVED lines=13> */
.L_x_3452:
[----:B------:R-:W-:Y:S05]  /*37950*/  BSYNC B2 ;  /* 0x0000000000027941 */ /* 0x000fea0003800000 */
.L_x_3451:
        /* <DEDUP_REMOVED lines=23> */
[-CC-:B------:R-:W-:Y:S01]  /*37ad0*/  FFMA.FTZ R9, R9, R11.reuse, -R14.reuse ;  /* 0x0000000b09097223 */ /* 0x180fe2000001080e */
[----:B------:R-:W0:Y:S01]  /*37ae0*/  MUFU.EX2 R49, R49 ;  /* 0x0000003100317308 */ /* 0x000e220000000800 */
[-CC-:B------:R-:W-:Y:S01]  /*37af0*/  FFMA.FTZ R50, R50, R11.reuse, -R14.reuse ;  /* 0x0000000b32327223 */ /* 0x180fe2000001080e */
[-C--:B------:R-:W-:Y:S01]  /*37b00*/  FFMA.FTZ R24, R24, R11.reuse, -R14 ;  /* 0x0000000b18187223 */ /* 0x080fe2000001080e */
[-C--:B------:R-:W-:Y:S01]  /*37b10*/  FFMA.FTZ R31, R31, R11.reuse, -R10 ;  /* 0x0000000b1f1f7223 */ /* 0x080fe2000001080a */
[-C--:B------:R-:W-:Y:S01]  /*37b20*/  FFMA.FTZ R8, R25, R11.reuse, -R14 ;  /* 0x0000000b19087223 */ /* 0x080fe2000001080e */
        /* <DEDUP_REMOVED lines=10> */
[-C--:B------:R-:W-:Y:S01]  /*37bd0*/  FFMA.FTZ R47, R47, R11.reuse, -R10 ;  /* 0x0000000b2f2f7223 */ /* 0x080fe2000001080a */
[----:B------:R-:W2:Y:S01]  /*37be0*/  MUFU.EX2 R60, R60 ;  /* 0x0000003c003c7308 */ /* 0x000ea20000000800 */
[-C--:B------:R-:W-:Y:S01]  /*37bf0*/  FFMA.FTZ R26, R26, R11.reuse, -R14 ;  /* 0x0000000b1a1a7223 */ /* 0x080fe2000001080e */
[-C--:B------:R-:W-:Y:S01]  /*37c00*/  FFMA.FTZ R10, R48, R11.reuse, -R10 ;  /* 0x0000000b300a7223 */ /* 0x080fe2000001080a */
        /* <DEDUP_REMOVED lines=9> */
[-CC-:B------:R-:W-:Y:S01]  /*37ca0*/  FFMA.FTZ R39, R39, R11.reuse, -R14.reuse ;  /* 0x0000000b27277223 */ /* 0x180fe2000001080e */
[----:B------:R-:W-:Y:S01]  /*37cb0*/  FFMA.FTZ R11, R54, R11, -R14 ;  /* 0x0000000b360b7223 */ /* 0x000fe2000001080e */
[----:B0-----:R-:W-:Y:S01]  /*37cc0*/  FADD.FTZ R15, R49, R20 ;  /* 0x00000014310f7221 */ /* 0x001fe20000010000 */
[----:B-1----:R-:W-:Y:S01]  /*37cd0*/  FADD.FTZ R14, R52, R21 ;  /* 0x00000015340e7221 */ /* 0x002fe20000010000 */
[----:B------:R-:W0:Y:S02]  /*37ce0*/  MUFU.EX2 R27, R27 ;  /* 0x0000001b001b7308 */ /* 0x000e240000000800 */
[----:B--2---:R-:W-:-:S06]  /*37cf0*/  FADD.FTZ R20, R60, R15 ;  /* 0x0000000f3c147221 */ /* 0x004fcc0000010000 */
[----:B------:R-:W-:Y:S01]  /*37d00*/  MUFU.EX2 R50, R50 ;  /* 0x0000003200327308 */ /* 0x000fe20000000800 */
[----:B---3--:R-:W-:-:S07]  /*37d10*/  FADD.FTZ R15, R161, R14 ;  /* 0x0000000ea10f7221 */ /* 0x008fce0000010000 */
[----:B------:R-:W1:Y:S01]  /*37d20*/  MUFU.EX2 R162, R61 ;  /* 0x0000003d00a27308 */ /* 0x000e620000000800 */
[----:B0-----:R-:W-:-:S07]  /*37d30*/  FADD.FTZ R21, R27, R20 ;  /* 0x000000141b157221 */ /* 0x001fce0000010000 */
[----:B------:R-:W-:Y:S08]  /*37d40*/  MUFU.EX2 R163, R24 ;  /* 0x0000001800a37308 */ /* 0x000ff00000000800 */
[----:B------:R-:W0:Y:S01]  /*37d50*/  MUFU.EX2 R31, R31 ;  /* 0x0000001f001f7308 */ /* 0x000e220000000800 */
[----:B-1----:R-:W-:-:S07]  /*37d60*/  FADD.FTZ R14, R162, R21 ;  /* 0x00000015a20e7221 */ /* 0x002fce0000010000 */
[----:B------:R-:W-:Y:S08]  /*37d70*/  MUFU.EX2 R165, R8 ;  /* 0x0000000800a57308 */ /* 0x000ff00000000800 */
[----:B------:R-:W1:Y:S01]  /*37d80*/  MUFU.EX2 R164, R33 ;  /* 0x0000002100a47308 */ /* 0x000e620000000800 */
[----:B0-----:R-:W-:-:S07]  /*37d90*/  FADD.FTZ R9, R31, R14 ;  /* 0x0000000e1f097221 */ /* 0x001fce0000010000 */
[----:B------:R-:W-:Y:S08]  /*37da0*/  MUFU.EX2 R26, R26 ;  /* 0x0000001a001a7308 */ /* 0x000ff00000000800 */
[----:B------:R-:W0:Y:S01]  /*37db0*/  MUFU.EX2 R38, R38 ;  /* 0x0000002600267308 */ /* 0x000e220000000800 */
[----:B-1----:R-:W-:-:S07]  /*37dc0*/  FADD.FTZ R9, R164, R9 ;  /* 0x00000009a4097221 */ /* 0x002fce0000010000 */
[----:B------:R1:W-:Y:S08]  /*37dd0*/  MUFU.EX2 R174, R10 ;  /* 0x0000000a00ae7308 */ /* 0x0003f00000000800 */
[----:B------:R-:W2:Y:S01]  /*37de0*/  MUFU.EX2 R28, R28 ;  /* 0x0000001c001c7308 */ /* 0x000ea20000000800 */
[----:B-1----:R-:W-:Y:S01]  /*37df0*/  FADD.FTZ R10, R50, R15 ;  /* 0x0000000f320a7221 */ /* 0x002fe20000010000 */
[----:B0-----:R-:W-:-:S03]  /*37e00*/  FADD.FTZ R8, R38, R9 ;  /* 0x0000000926087221 */ /* 0x001fc60000010000 */
[----:B------:R-:W-:-:S03]  /*37e10*/  FADD.FTZ R10, R163, R10 ;  /* 0x0000000aa30a7221 */ /* 0x000fc60000010000 */
[----:B------:R-:W0:Y:S01]  /*37e20*/  MUFU.EX2 R25, R40 ;  /* 0x0000002800197308 */ /* 0x000e220000000800 */
[----:B------:R-:W-:-:S04]  /*37e30*/  FADD.FTZ R15, R165, R10 ;  /* 0x0000000aa50f7221 */ /* 0x000fc80000010000 */
[----:B------:R-:W-:-:S03]  /*37e40*/  FADD.FTZ R15, R26, R15 ;  /* 0x0000000f1a0f7221 */ /* 0x000fc60000010000 */
        /* <DEDUP_REMOVED lines=63> */
[----:B------:R3:W-:Y:S04]  /*38240*/  STSM.16.M88.4 [R14], R160 ;  /* 0x000000a00e007844 */ /* 0x0007e80000000200 */
        /* <DEDUP_REMOVED lines=195> */
[----:B--2---:R-:W-:Y:S02]  /*38e80*/  FMUL.FTZ R35, R35, R6 ;  /* 0x0000000623237220 */ /* 0x004fe40000410000 */
        /* <DEDUP_REMOVED lines=70> */
[----:B------:R2:W-:Y:S04]  /*392f0*/  ST.E desc[UR4][R8.64+0xa8], R15 ;  /* 0x0000a80f08007985 */ /* 0x0005e8000c101904 */
[----:B------:R-:W-:Y:S04]  /*39300*/  ST.E desc[UR18][R8.64+0xf4], R31 ;  /* 0x0000f41f08007985 */ /* 0x000fe8000c101912 */
[----:B------:R-:W-:Y:S04]  /*39310*/  ST.E desc[UR10][R8.64+0x114], R21 ;  /* 0x0001141508007985 */ /* 0x000fe8000c10190a */
[----:B------:R-:W-:Y:S04]  /*39320*/  ST.E desc[UR12][R8.64+0x120], R25 ;  /* 0x0001201908007985 */ /* 0x000fe8000c10190c */
[----:B------:R-:W-:Y:S04]  /*39330*/  ST.E desc[UR14][R8.64+0x124], R27 ;  /* 0x0001241b08007985 */ /* 0x000fe8000c10190e */
[----:B------:R-:W-:Y:S04]  /*39340*/  ST.E desc[UR16][R8.64+0x130], R29 ;  /* 0x0001301d08007985 */ /* 0x000fe8000c101910 */
[----:B------:R-:W-:Y:S04]  /*39350*/  ST.E desc[UR4][R8.64+0x1f4], R35 ;  /* 0x0001f42308007985 */ /* 0x000fe8000c101904 */
[----:B------:R0:W-:Y:S04]  /*39360*/  ST.E desc[UR4][R8.64+0xac], R7 ;  /* 0x0000ac0708007985 */ /* 0x0001e8000c101904 */
[----:B------:R1:W-:Y:S01]  /*39370*/  ST.E desc[UR4][R8.64+0xb8], R11 ;  /* 0x0000b80b08007985 */ /* 0x0003e2000c101904 */
[----:B--2---:R-:W-:-:S05]  /*39380*/  FMUL.FTZ R15, R37, R6 ;  /* 0x00000006250f7220 */ /* 0x004fca0000410000 */
[----:B------:R2:W-:Y:S04]  /*39390*/  ST.E desc[UR4][R8.64+0xbc], R15 ;  /* 0x0000bc0f08007985 */ /* 0x0005e8000c101904 */
[----:B------:R-:W0:Y:S02]  /*393a0*/  LD.E R6, desc[UR6][R8.64+0xc8] ;  /* 0x0000c80608067980 */ /* 0x000e24000c101900 */
[----:B0-----:R-:W-:-:S05]  /*393b0*/  FMUL.FTZ R7, R37, R6 ;  /* 0x0000000625077220 */ /* 0x001fca0000410000 */
[----:B------:R0:W-:Y:S04]  /*393c0*/  ST.E desc[UR4][R8.64+0xc8], R7 ;  /* 0x0000c80708007985 */ /* 0x0001e8000c101904 */
[----:B------:R-:W1:Y:S02]  /*393d0*/  LD.E R6, desc[UR6][R8.64+0xcc] ;  /* 0x0000cc0608067980 */ /* 0x000e64000c101900 */
[----:B-1----:R-:W-:-:S05]  /*393e0*/  FMUL.FTZ R11, R37, R6 ;  /* 0x00000006250b7220 */ /* 0x002fca0000410000 */
[----:B------:R1:W-:Y:S04]  /*393f0*/  ST.E desc[UR4][R8.64+0xcc], R11 ;  /* 0x0000cc0b08007985 */ /* 0x0003e8000c101904 */
[----:B------:R-:W2:Y:S02]  /*39400*/  LD.E R6, desc[UR6][R8.64+0xd8] ;  /* 0x0000d80608067980 */ /* 0x000ea4000c101900 */
        /* <DEDUP_REMOVED lines=100> */
[----:B------:R-:W-:Y:S04]  /*39a50*/  ST.E desc[UR4][R8.64+0x1dc], R15 ;  /* 0x0001dc0f08007985 */ /* 0x000fe8000c101904 */
        /* <DEDUP_REMOVED lines=9> */
[----:B------:R-:W2:Y:S02]  /*39af0*/  LD.E R6, desc[UR6][R8.64+0x1fc] ;  /* 0x0001fc0608067980 */ /* 0x000ea4000c101900 */
[----:B--2---:R-:W-:-:S05]  /*39b00*/  FMUL.FTZ R37, R37, R6 ;  /* 0x0000000625257220 */ /* 0x004fca0000410000 */
[----:B------:R2:W-:Y:S04]  /*39b10*/  ST.E desc[UR4][R8.64+0x1fc], R37 ;  /* 0x0001fc2508007985 */ /* 0x0005e8000c101904 */
[----:B0-----:R-:W3:Y:S04]  /*39b20*/  LDL.64 R6, [R12+0x88] ;  /* 0x000088000c067983 */ /* 0x001ee80000100a00 */
[----:B-1----:R-:W4:Y:S04]  /*39b30*/  LDL.64 R10, [R12] ;  /* 0x000000000c0a7983 */ /* 0x002f280000100a00 */
[----:B------:R-:W2:Y:S04]  /*39b40*/  LDL.64 R14, [R12+0x90] ;  /* 0x000090000c0e7983 */ /* 0x000ea80000100a00 */
[----:B---3--:R-:W3:Y:S04]  /*39b50*/  LD.E R25, desc[UR4][R6.64] ;  /* 0x0000000406197980 */ /* 0x008ee8000c101900 */
[----:B----4-:R-:W4:Y:S04]  /*39b60*/  LD.E R11, desc[UR6][R10.64] ;  /* 0x000000060a0b7980 */ /* 0x010f28000c101900 */
[----:B--2---:R-:W4:Y:S04]  /*39b70*/  LD.E.64 R8, desc[UR4][R14.64] ;  /* 0x000000040e087980 */ /* 0x004f28000c101b00 */
[----:B---3--:R-:W-:Y:S04]  /*39b80*/  ST.E desc[UR8][R6.64], R25 ;  /* 0x0000001906007985 */ /* 0x008fe8000c101908 */
[----:B------:R-:W2:Y:S04]  /*39b90*/  LD.E R21, desc[UR10][R6.64+0x4] ;  /* 0x0000040a06157980 */ /* 0x000ea8000c101900 */
[----:B--2---:R0:W-:Y:S04]  /*39ba0*/  ST.E desc[UR4][R6.64+0x4], R21 ;  /* 0x0000041506007985 */ /* 0x0041e8000c101904 */
[----:B------:R-:W2:Y:S04]  /*39bb0*/  LD.E R27, desc[UR6][R6.64+0x8] ;  /* 0x00000806061b7980 */ /* 0x000ea8000c101900 */
[----:B--2---:R1:W-:Y:S04]  /*39bc0*/  ST.E desc[UR4][R6.64+0x8], R27 ;  /* 0x0000081b06007985 */ /* 0x0043e8000c101904 */
[----:B------:R-:W2:Y:S04]  /*39bd0*/  LD.E R29, desc[UR6][R6.64+0xc] ;  /* 0x00000c06061d7980 */ /* 0x000ea8000c101900 */
[----:B--2---:R-:W-:Y:S04]  /*39be0*/  ST.E desc[UR4][R6.64+0xc], R29 ;  /* 0x00000c1d06007985 */ /* 0x004fe8000c101904 */
[----:B------:R-:W2:Y:S04]  /*39bf0*/  LD.E R15, desc[UR6][R6.64+0x10] ;  /* 0x00001006060f7980 */ /* 0x000ea8000c101900 */
[----:B--2---:R2:W-:Y:S04]  /*39c00*/  ST.E desc[UR4][R6.64+0x10], R15 ;  /* 0x0000100f06007985 */ /* 0x0045e8000c101904 */
[----:B0-----:R-:W3:Y:S04]  /*39c10*/  LD.E R21, desc[UR6][R6.64+0x14] ;  /* 0x0000140606157980 */ /* 0x001ee8000c101900 */
[----:B---3--:R0:W-:Y:S04]  /*39c20*/  ST.E desc[UR4][R6.64+0x14], R21 ;  /* 0x0000141506007985 */ /* 0x0081e8000c101904 */
[----:B------:R-:W3:Y:S04]  /*39c30*/  LD.E R25, desc[UR6][R6.64+0x18] ;  /* 0x0000180606197980 */ /* 0x000ee8000c101900 */
[----:B---3--:R3:W-:Y:S04]  /*39c40*/  ST.E desc[UR4][R6.64+0x18], R25 ;  /* 0x0000181906007985 */ /* 0x0087e8000c101904 */
[----:B-1----:R-:W4:Y:S04]  /*39c50*/  LD.E R27, desc[UR6][R6.64+0x1c] ;  /* 0x00001c06061b7980 */ /* 0x002f28000c101900 */
[----:B----4-:R1:W-:Y:S04]  /*39c60*/  ST.E desc[UR4][R6.64+0x1c], R27 ;  /* 0x00001c1b06007985 */ /* 0x0103e8000c101904 */
[----:B--2---:R-:W2:Y:S04]  /*39c70*/  LD.E R15, desc[UR6][R6.64+0x20] ;  /* 0x00002006060f7980 */ /* 0x004ea8000c101900 */
[----:B--2---:R2:W-:Y:S04]  /*39c80*/  ST.E desc[UR4][R6.64+0x20], R15 ;  /* 0x0000200f06007985 */ /* 0x0045e8000c101904 */
[----:B0-----:R-:W4:Y:S04]  /*39c90*/  LD.E R21, desc[UR6][R6.64+0x24] ;  /* 0x0000240606157980 */ /* 0x001f28000c101900 */
[----:B----4-:R0:W-:Y:S04]  /*39ca0*/  ST.E desc[UR4][R6.64+0x24], R21 ;  /* 0x0000241506007985 */ /* 0x0101e8000c101904 */
[----:B---3--:R-:W3:Y:S04]  /*39cb0*/  LD.E R25, desc[UR6][R6.64+0x28] ;  /* 0x0000280606197980 */ /* 0x008ee8000c101900 */
        /* <DEDUP_REMOVED lines=228> */
[----:B--2---:R-:W-:Y:S04]  /*3ab00*/  ST.E desc[UR4][R6.64+0x1f0], R15 ;  /* 0x0001f00f06007985 */ /* 0x004fe8000c101904 */
[----:B0-----:R-:W2:Y:S04]  /*3ab10*/  LD.E R21, desc[UR6][R6.64+0x1f4] ;  /* 0x0001f40606157980 */ /* 0x001ea8000c101900 */
[----:B--2---:R-:W-:Y:S04]  /*3ab20*/  ST.E desc[UR4][R6.64+0x1f4], R21 ;  /* 0x0001f41506007985 */ /* 0x004fe8000c101904 */
[----:B---3--:R-:W2:Y:S01]  /*3ab30*/  LD.E R25, desc[UR6][R6.64+0x1f8] ;  /* 0x0001f80606197980 */ /* 0x008ea2000c101900 */
[----:B------:R-:W-:-:S02]  /*3ab40*/  R2UR UR30, R4 ;  /* 0x00000000041e72ca */ /* 0x000fc400000e0000 */
[C---:B------:R-:W-:Y:S02]  /*3ab50*/  R2UR UR31, R5.reuse ;  /* 0x00000000051f72ca */ /* 0x040fe400000e0000 */
[C---:B------:R-:W-:Y:S02]  /*3ab60*/  R2UR UR28, R4.reuse ;  /* 0x00000000041c72ca */ /* 0x040fe400000e0000 */
[C---:B------:R-:W-:Y:S02]  /*3ab70*/  R2UR UR29, R5.reuse ;  /* 0x00000000051d72ca */ /* 0x040fe400000e0000 */
[C---:B------:R-:W-:Y:S02]  /*3ab80*/  R2UR UR26, R4.reuse ;  /* 0x00000000041a72ca */ /* 0x040fe400000e0000 */
[----:B------:R-:W-:Y:S01]  /*3ab90*/  R2UR UR27, R5 ;  /* 0x00000000051b72ca */ /* 0x000fe200000e0000 */
[----:B--2---:R0:W-:Y:S04]  /*3aba0*/  ST.E desc[UR4][R6.64+0x1f8], R25 ;  /* 0x0001f81906007985 */ /* 0x0041e8000c101904 */
[----:B-1----:R-:W2:Y:S01]  /*3abb0*/  LD.E R27, desc[UR6][R6.64+0x1fc] ;  /* 0x0001fc06061b7980 */ /* 0x002ea2000c101900 */
        /* <DEDUP_REMOVED lines=26> */
[----:B0-----:R-:W2:Y:S04]  /*3ad60*/  LD.E R25, desc[UR28][R6.64+0x4] ;  /* 0x0000041c06197980 */ /* 0x001ea8000c101900 */
[----:B------:R-:W2:Y:S04]  /*3ad70*/  LD.E R26, desc[UR26][R6.64+0x8] ;  /* 0x0000081a061a7980 */ /* 0x000ea8000c101900 */
[----:B-1----:R-:W2:Y:S04]  /*3ad80*/  LD.E R27, desc[UR24][R6.64+0xc] ;  /* 0x00000c18061b7980 */ /* 0x002ea8000c101900 */
        /* <DEDUP_REMOVED lines=2475> */
.L_x_3454:
[----:B------:R-:W-:Y:S05]  /*44840*/  BSYNC B2 ;  /* 0x0000000000027941 */ /* 0x000fea0003800000 */
.L_x_3453:
[C---:B------:R-:W-:Y:S02]  /*44850*/  R2UR UR6, R4.reuse ;  /* 0x00000000040672ca */ /* 0x040fe400000e0000 */
[C---:B------:R-:W-:Y:S02]  /*44860*/  R2UR UR7, R5.reuse ;  /* 0x00000000050772ca */ /* 0x040fe400000e0000 */
[----:B------:R-:W-:Y:S02]  /*44870*/  R2UR UR4, R4 ;  /* 0x00000000040472ca */ /* 0x000fe400000e0000 */
[----:B------:R-:W-:-:S09]  /*44880*/  R2UR UR5, R5 ;  /* 0x00000000050572ca */ /* 0x000fd200000e0000 */
[----:B------:R-:W2:Y:S04]  /*44890*/  LD.E.64 R4, desc[UR6][R10.64+0x20] ;  /* 0x000020060a047980 */ /* 0x000ea8000c101b00 */
[----:B------:R-:W3:Y:S01]  /*448a0*/  LD.E R6, desc[UR4][R10.64+0xc] ;  /* 0x00000c040a067980 */ /* 0x000ee2000c101900 */
[----:B--2---:R-:W-:Y:S01]  /*448b0*/  MOV R5, R4 ;  /* 0x0000000400057202 */ /* 0x004fe20000000f00 */
[----:B------:R-:W-:-:S04]  /*448c0*/  IMAD.MOV.U32 R4, RZ, RZ, R13 ;  /* 0x000000ffff047224 */ /* 0x000fc800078e000d */
[----:B-----5:R-:W-:-:S05]  /*448d0*/  IMAD R5, R8, 0x8, R5 ;  /* 0x0000000808057824 */ /* 0x020fca00078e0205 */
[----:B---3--:R-:W-:-:S04]  /*448e0*/  PRMT R5, R6, 0x654, R5 ;  /* 0x0000065406057816 */ /* 0x008fc80000000005 */
[----:B------:R0:W-:Y:S02]  /*448f0*/  SYNCS.ARRIVE.TRANS64.RED.A1T0 RZ, [R5+URZ], RZ ;  /* 0x000000ff05ff79a7 */ /* 0x0001e4000810043f */
[----:B0-----:R-:W-:-:S04]  /*44900*/  IMAD.MOV.U32 R5, RZ, RZ, 0x0 ;  /* 0x00000000ff057424 */ /* 0x001fc800078e00ff */
[----:B------:R-:W-:Y:S05]  /*44910*/  RET.REL.NODEC R4 `(_ZN7cutlass13device_kernelIN5flash11enable_sm90INS1_16FlashAttnFwdSm90INS1_25CollectiveMainloopFwdSm90ILi2EN4cute5tupleIJNS5_1CILi1EEES8_S8_EEENS6_IJNS7_ILi64EEESA_SA_EEELi512ENS_10bfloat16_tEfNS_4arch4Sm90ELb0ELb1ELb1ELb1ELb1ELb0ELb1ELb0ELb0ELb1ELb1ELb0EEENS1_21CollectiveEpilogueFwdINS6_IJSA_NS7_ILi512EEESA_EEES9_SC_SE_Li256ELb1ELb1ELb1ELb0EEENS1_36VarlenDynamicPersistentTileSchedulerILi64ELi64ELi256ELi128ELb1ELb1ELb1ELb1ELb0ELb1EEEEEEEEEvNT_6ParamsE) ;  /* 0xfffffbb404b87950 */ /* 0x000fea0003c3ffff */
.L_x_3425:
[----:B0-----:R0:W1:Y:S02]  /*44920*/  SYNCS.PHASECHK.TRANS64.TRYWAIT P0, [R9+URZ], R24 ;  /* 0x00000018090075a7 */ /* 0x001064000800017f */
[----:B-1----:R-:W-:Y:S05]  /*44930*/  @!P0 NANOSLEEP.SYNCS 0x989680 ;  /* 0x009896800000895d */ /* 0x002fea0003900000 */
[----:B------:R-:W1:Y:S02]  /*44940*/  @!P0 SYNCS.PHASECHK.TRANS64 P0, [R9+URZ], R24 ;  /* 0x00000018090085a7 */ /* 0x000e64000800007f */
[----:B-1----:R-:W-:Y:S05]  /*44950*/  @!P0 BRA `(.L_x_3425) ;  /* 0xfffffffc00f08947 */ /* 0x002fea000383ffff */
[----:B------:R-:W-:Y:S05]  /*44960*/  BRA `(.L_x_3424) ;  /* 0xfffffee400e87947 */ /* 0x000fea000383ffff */
.L_x_3432:
[----:B0-----:R0:W1:Y:S02]  /*44970*/  SYNCS.PHASECHK.TRANS64.TRYWAIT P0, [R56+URZ], R57 ;  /* 0x00000039380075a7 */ /* 0x001064000800017f */
[----:B-1----:R-:W-:Y:S05]  /*44980*/  @!P0 NANOSLEEP.SYNCS 0x989680 ;  /* 0x009896800000895d */ /* 0x002fea0003900000 */
[----:B------:R-:W1:Y:S02]  /*44990*/  @!P0 SYNCS.PHASECHK.TRANS64 P0, [R56+URZ], R57 ;  /* 0x00000039380085a7 */ /* 0x000e64000800007f */
[----:B-1----:R-:W-:Y:S05]  /*449a0*/  @!P0 BRA `(.L_x_3432) ;  /* 0xfffffffc00f08947 */ /* 0x002fea000383ffff */
[----:B------:R-:W-:Y:S05]  /*449b0*/  BRA `(.L_x_3431) ;  /* 0xfffffeec00bc7947 */ /* 0x000fea000383ffff */
.L_x_3455:
        /* <DEDUP_REMOVED lines=12> */
.L_x_5838:


//--------------------- .text._ZN7cutlass13device_kernelIN5flash11enable_sm90INS1_16FlashAttnFwdSm90INS1_25CollectiveMainloopFwdSm90ILi2EN4cute5tupleIJNS5_1CILi1EEES8_S8_EEENS6_IJNS7_ILi64EEESA_SA_EEELi512ENS_10bfloat16_tEfNS_4arch4Sm90ELb0ELb1ELb1ELb1ELb1ELb1ELb1ELb0ELb0ELb1ELb1ELb0EEENS1_21CollectiveEpilogueFwdINS6_IJSA_NS7_ILi512EEESA_EEES9_SC_SE_Li256ELb1ELb1ELb1ELb0EEENS1_36VarlenDynamicPersistentTileSchedulerILi64ELi64ELi256ELi128ELb1ELb1ELb1ELb1ELb0ELb1EEEEEEEEEvNT_6ParamsE --------------------------
	.section	.text._ZN7cutlass13device_kernelIN5flash11enable_sm90INS1_16FlashAttnFwdSm90INS1_25CollectiveMainloopFwdSm90ILi2EN4cute5tupleIJNS5_1CILi1EEES8_S8_EEENS6_IJNS7_ILi64EEESA_SA_EEELi512ENS_10bfloat16_tEfNS_4arch4Sm90ELb0ELb1ELb1ELb1ELb1ELb1ELb1ELb0ELb0ELb1ELb1ELb0EEENS1_21CollectiveEpilogueFwdINS6_IJSA_NS7_ILi512EEESA_EEES9_SC_SE_Li256ELb1ELb1ELb1ELb0EEENS1_36VarlenDynamicPersistentTileSchedulerILi64ELi64ELi256ELi128ELb1ELb1ELb1ELb1ELb0ELb1EEEEEEEEEvNT_6ParamsE,"ax",@progbits
	.align	128
.text._ZN7cutlass13device_kernelIN5flash11enable_sm90INS1_16FlashAttnFwdSm90INS1_25CollectiveMainloopFwdSm90ILi2EN4cute5tupleIJNS5_1CILi1EEES8_S8_EEENS6_IJNS7_ILi64EEESA_SA_EEELi512ENS_10bfloat16_tEfNS_4arch4Sm90ELb0ELb1ELb1ELb1ELb1ELb1ELb1ELb0ELb0ELb1ELb1ELb0EEENS1_21CollectiveEpilogueFwdINS6_IJSA_NS7_ILi512EEESA_EEES9_SC_SE_Li256ELb1ELb1ELb1ELb0EEENS1_36VarlenDynamicPersistentTileSchedulerILi64ELi64ELi256ELi128ELb1ELb1ELb1ELb1ELb0ELb1EEEEEEEEEvNT_6ParamsE:
        .type           _ZN7cutlass13device_kernelIN5flash11enable_sm90INS1_16FlashAttnFwdSm90INS1_25CollectiveMainloopFwdSm90ILi2EN4cute5tupleIJNS5_1CILi1EEES8_S8_EEENS6_IJNS7_ILi64EEESA_SA_EEELi512ENS_10bfloat16_tEfNS_4arch4Sm90ELb0ELb1ELb1ELb1ELb1ELb1ELb1ELb0ELb0ELb1ELb1ELb0EEENS1_21CollectiveEpilogueFwdINS6_IJSA_NS7_ILi512EEESA_EEES9_SC_SE_Li256ELb1ELb1ELb1ELb0EEENS1_36VarlenDynamicPersistentTileSchedulerILi64ELi64ELi256ELi128ELb1ELb1ELb1ELb1ELb0ELb1EEEEEEEEEvNT_6ParamsE,@function
        .size           _ZN7cutlass13device_kernelIN5flash11enable_sm90INS1_16FlashAttnFwdSm90INS1_25CollectiveMainloopFwdSm90ILi2EN4cute5tupleIJNS5_1CILi1EEES8_S8_EEENS6_IJNS7_ILi64EEESA_SA_EEELi512ENS_10bfloat16_tEfNS_4arch4Sm90ELb0ELb1ELb1ELb1ELb1ELb1ELb1ELb0ELb0ELb1ELb1ELb0EEENS1_21CollectiveEpilogueFwdINS6_IJSA_NS7_ILi512EEESA_EEES9_SC_SE_Li256ELb1ELb1ELb1ELb0EEENS1_36VarlenDynamicPersistentTileSchedulerILi64ELi64ELi256ELi128ELb1ELb1ELb1ELb1ELb0ELb1EEEEEEEEEvNT_6ParamsE,(.L_x_5840 - _ZN7cutlass13device_kernelIN5flash11enable_sm90INS1_16FlashAttnFwdSm90INS1_25CollectiveMainloopFwdSm90ILi2EN4cute5tupleIJNS5_1CILi1EEES8_S8_EEENS6_IJNS7_ILi64EEESA_SA_EEELi512ENS_10bfloat16_tEfNS_4arch4Sm90ELb0ELb1ELb1ELb1ELb1ELb1ELb1ELb0ELb0ELb1ELb1ELb0EEENS1_21CollectiveEpilogueFwdINS6_IJSA_NS7_ILi512EEESA_EEES9_SC_SE_Li256ELb1ELb1ELb1ELb0EEENS1_36VarlenDynamicPersistentTileSchedulerILi64ELi64ELi256ELi128ELb1ELb1ELb1ELb1ELb0ELb1EEEEEEEEEvNT_6ParamsE)
        .other          _ZN7cutlass13device_kernelIN5flash11enable_sm90INS1_16FlashAttnFwdSm90INS1_25CollectiveMainloopFwdSm90ILi2EN4cute5tupleIJNS5_1CILi1EEES8_S8_EEENS6_IJNS7_ILi64EEESA_SA_EEELi512ENS_10bfloat16_tEfNS_4arch4Sm90ELb0ELb1ELb1ELb1ELb1ELb1ELb1ELb0ELb0ELb1ELb1ELb0EEENS1_21CollectiveEpilogueFwdINS6_IJSA_NS7_ILi512EEESA_EEES9_SC_SE_Li256ELb1ELb1ELb1ELb0EEENS1_36VarlenDynamicPersistentTileSchedulerILi64ELi64ELi256ELi128ELb1ELb1ELb1ELb1ELb0ELb1EEEEEEEEEvNT_6ParamsE,@"STO_CUDA_ENTRY STV_DEFAULT"
_ZN7cutlass13device_kernelIN5flash11enable_sm90INS1_16FlashAttnFwdSm90INS1_25CollectiveMainloopFwdSm90ILi2EN4cute5tupleIJNS5_1CILi1EEES8_S8_EEENS6_IJNS7_ILi64EEESA_SA_EEELi512ENS_10bfloat16_tEfNS_4arch4Sm90ELb0ELb1ELb1ELb1ELb1ELb1ELb1ELb0ELb0ELb1ELb1ELb0EEENS1_21CollectiveEpilogueFwdINS6_IJSA_NS7_ILi512EEESA_EEES9_SC_SE_Li256ELb1ELb1ELb1ELb0EEENS1_36VarlenDynamicPersistentTileSchedulerILi64ELi64ELi256ELi128ELb1ELb1ELb1ELb1ELb0ELb1EEEEEEEEEvNT_6ParamsE:
[----:B------:R-:W0:Y:S02]  /*0000*/  LDC R1, c[0x0][0x28] ;  /* 0x00000a00ff017b82 */ /* 0x000e240000000800 */
[----:B0-----:R-:W-:-:S05]  /*0010*/  VIADD R1, R1, 0xfffffb90 ;  /* 0xfffffb9001017836 */ /* 0x001fca0000000000 */
[----:B------:R-:W-:Y:S01]  /*0020*/  R2UR UR4, R1 ;  /* 0x00000000010472ca */ /* 0x000fe200000e0000 */
[----:B------:R-:W0:Y:S01]  /*0030*/  S2R R3, SR_TID.X ;  /* 0x0000000000037919 */ /* 0x000e220000002100 */
[----:B------:R-:W-:Y:S01]  /*0040*/  ELECT P0, URZ, PT ;  /* 0x00000000003f782f */ /* 0x000fe20003800000 */
[----:B------:R-:W-:Y:S01]  /*0050*/  BSSY B0, `(.L_x_3456) ;  /* 0x0000012000007945 */ /* 0x000fe20003800000 */
[----:B------:R-:W-:Y:S01]  /*0060*/  ULDC UR39, c[0x0][0x20] ;  /* 0x0000080000277ab9 */ /* 0x000fe20000000800 */
[----:B------:R-:W-:-:S08]  /*0070*/  ULDC UR42, c[0x0][0x24] ;  /* 0x00000900002a7ab9 */ /* 0x000fd00000000800 */
[----:B------:R-:W-:-:S04]  /*0080*/  UIADD3 UR39, UP0, UR4, UR39, URZ ;  /* 0x0000002704277290 */ /* 0x000fc8000ff1e03f */
[----:B------:R-:W-:Y:S01]  /*0090*/  UIADD3.X UR42, URZ, UR42, URZ, UP0, !UPT ;  /* 0x0000002a3f2a7290 */ /* 0x000fe200087fe43f */
        /* <DEDUP_REMOVED lines=13> */
.L_x_3457:
[----:B------:R-:W-:Y:S05]  /*0170*/  BSYNC B0 ;  /* 0x0000000000007941 */ /* 0x000fea0003800000 */
.L_x_3456:
        /* <DEDUP_REMOVED lines=17> */
[----:B------:R-:W-:Y:S01]  /*0290*/  @UP0 USHF.L.U32 UR6, UR6, 0x1, URZ ;  /* 0x0000000106060899 */ /* 0x000fe2000800063f */
[----:B------:R-:W-:-:S03]  /*02a0*/  VOTEU.ANY UP0, P0 ;  /* 0x00000000003f7886 */ /* 0x000fc60000000100 */
[----:B------:R-:W-:Y:S01]  /*02b0*/  UISETP.NE.AND UP3, UPT, UR38, URZ, UPT ;  /* 0x0000003f2600728c */ /* 0x000fe2000bf65270 */
[----:B------:R-:W0:Y:S02]  /*02c0*/  FENCE.VIEW.ASYNC.S ;  /* 0x00000000000073c6 */ /* 0x000e240000000000 */
[----:B0-----:R0:W1:Y:S01]  /*02d0*/  @UP0 SYNCS.EXCH.64 URZ, [UR8+0x38800], UR4 ;  /* 0x03880004083f05b2 */ /* 0x0010620008000100 */
[----:B------:R-:W-:Y:S01]  /*02e0*/  UP2UR UR61, UPR, URZ, 0x8 ;  /* 0x000000083f3d7883 */ /* 0x000fe20008000000 */
[----:B------:R0:W2:Y:S03]  /*02f0*/  @UP1 SYNCS.EXCH.64 URZ, [UR8+0x38810], UR4 ;  /* 0x03881004083f15b2 */ /* 0x0000a60008000100 */
[----:B------:R0:W3:Y:S01]  /*0300*/  @UP2 SYNCS.EXCH.64 URZ, [UR8+0x38820], UR6 ;  /* 0x03882006083f25b2 */ /* 0x0000e20008000100 */
[----:B------:R-:W-:Y:S07]  /*0310*/  @P1 BRA `(.L_x_3458) ;  /* 0x0000000000381947 */ /* 0x000fee0003800000 */
        /* <DEDUP_REMOVED lines=14> */
.L_x_3458:
        /* <DEDUP_REMOVED lines=22> */
.L_x_3459:
        /* <DEDUP_REMOVED lines=18> */
.L_x_3460:
        /* <DEDUP_REMOVED lines=22> */
.L_x_3461:
        /* <DEDUP_REMOVED lines=22> */
.L_x_3462:
[----:B------:R-:W-:Y:S01]  /*0940*/  UISETP.NE.AND UP0, UPT, UR38, URZ, UPT ;  /* 0x0000003f2600728c */ /* 0x000fe2000bf05270 */
[----:B------:R-:W-:Y:S01]  /*0950*/  NOP ;  /* 0x0000000000007918 */ /* 0x000fe20000000000 */
[----:B------:R-:W-:Y:S01]  /*0960*/  UMOV UR60, 0x1 ;  /* 0x00000001003c7882 */ /* 0x000fe20000000000 */
[----:B------:R-:W-:Y:S01]  /*0970*/  ULDC.64 UR36, c[0x0][0x208] ;  /* 0x0000820000247ab9 */ /* 0x000fe20000000a00 */
[----:B------:R-:W-:Y:S01]  /*0980*/  USEL UR60, UR60, 0x2, !UP0 ;  /* 0x000000023c3c7887 */ /* 0x000fe2000c000000 */
[----:B------:R-:W-:Y:S01]  /*0990*/  BSSY B9, `(.L_x_3463) ;  /* 0x00038bc000097945 */ /* 0x000fe20003800000 */
[----:B0123--:R-:W-:Y:S01]  /*09a0*/  BAR.SYNC.DEFER_BLOCKING 0x0 ;  /* 0x0000000000007b1d */ /* 0x00ffe20000010000 */
[----:B------:R-:W-:-:S13]  /*09b0*/  PLOP3.LUT P0, PT, PT, PT, UP0, 0x40, 0x0 ;  /* 0x000000000000781c */ /* 0x000fda0003f0e808 */
[----:B------:R-:W-:Y:S05]  /*09c0*/  @P0 BRA `(.L_x_3464) ;  /* 0x000002f000fc0947 */ /* 0x000fea0003800000 */
.L_x_3465:
[----:B------:R-:W-:-:S08]  /*09d0*/  NOP ;  /* 0x0000000000007918 */ /* 0x000fd00000000000 */
[----:B------:R-:W0:Y:S02]  /*09e0*/  USETMAXREG.TRY_ALLOC.CTAPOOL UP0, 0xe8 ;  /* 0x000000e8000079c8 */ /* 0x000e240008000600 */
[----:B0-----:R-:W-:-:S13]  /*09f0*/  PLOP3.LUT P0, PT, PT, PT, UP0, 0x80, 0x0 ;  /* 0x000000000000781c */ /* 0x001fda0003f0f008 */
[----:B------:R-:W-:Y:S05]  /*0a00*/  @!P0 BRA `(.L_x_3465) ;  /* 0xfffffffc00f08947 */ /* 0x000fea000383ffff */
[----:B------:R-:W0:Y:S01]  /*0a10*/  S2R R0, SR_TID.X ;  /* 0x0000000000007919 */ /* 0x000e220000002100 */
[----:B------:R-:W1:Y:S01]  /*0a20*/  S2UR UR4, SR_CgaCtaId ;  /* 0x00000000000479c3 */ /* 0x000e620000008800 */
[----:B------:R-:W-:Y:S04]  /*0a30*/  STL.64 [R1+0x1c8], RZ ;  /* 0x0001c8ff01007387 */ /* 0x000fe80000100a00 */
[----:B------:R-:W-:Y:S04]  /*0a40*/  STL [R1+0x1d0], RZ ;  /* 0x0001d0ff01007387 */ /* 0x000fe80000100800 */
[----:B------:R-:W-:Y:S01]  /*0a50*/  STL [R1+0x1d4], RZ ;  /* 0x0001d4ff01007387 */ /* 0x000fe20000100800 */
[----:B-1----:R-:W-:Y:S01]  /*0a60*/  IMAD.U32 R155, RZ, RZ, UR4 ;  /* 0x00000004ff9b7e24 */ /* 0x002fe2000f8e00ff */
[----:B------:R-:W-:Y:S01]  /*0a70*/  ULDC UR4, c[0x0][0xd3c] ;  /* 0x00034f0000047ab9 */ /* 0x000fe20000000800 */
[----:B0-----:R-:W-:-:S04]  /*0a80*/  SHF.R.U32.HI R2, RZ, 0x7, R0 ;  /* 0x00000007ff027819 */ /* 0x001fc80000011600 */
[----:B------:R-:W-:Y:S02]  /*0a90*/  ISETP.NE.AND P0, PT, R2, 0x1, PT ;  /* 0x000000010200780c */ /* 0x000fe40003f05270 */
[----:B------:R-:W-:-:S04]  /*0aa0*/  MOV R2, 0x400 ;  /* 0x0000040000027802 */ /* 0x000fc80000000f00 */
[----:B------:R-:W-:-:S07]  /*0ab0*/  LEA R2, R155, R2, 0x18 ;  /* 0x000000029b027211 */ /* 0x000fce00078ec0ff */
[----:B------:R-:W-:Y:S06]  /*0ac0*/  @!P0 BAR.ARV 0x8, 0x100 ;  /* 0x0204000000008b1d */ /* 0x000fec0000002000 */
[----:B------:R-:W-:-:S13]  /*0ad0*/  ISETP.GE.U32.AND P0, PT, R0, 0x100, PT ;  /* 0x000001000000780c */ /* 0x000fda0003f06070 */
[----:B------:R-:W-:Y:S08]  /*0ae0*/  @P0 BAR.ARV 0xf, 0x100 ;  /* 0x03c4000000000b1d */ /* 0x000ff00000002000 */
[----:B------:R-:W-:Y:S06]  /*0af0*/  BAR.SYNC.DEFER_BLOCKING 0x5, 0x180 ;  /* 0x0146000000007b1d */ /* 0x000fec0000010000 */
[----:B------:R-:W0:Y:S02]  /*0b00*/  LDS.128 R84, [R2+0x388d0] ;  /* 0x0388d00002547984 */ /* 0x000e240000000c00 */
[----:B------:R-:W-:Y:S06]  /*0b10*/  BAR.ARV 0x4, 0x180 ;  /* 0x0106000000007b1d */ /* 0x000fec0000002000 */
[----:B0-----:R-:W-:-:S13]  /*0b20*/  ISETP.GE.AND P0, PT, R87, UR4, PT ;  /* 0x0000000457007c0c */ /* 0x001fda000bf06270 */
[----:B------:R-:W-:Y:S05]  /*0b30*/  @P0 BRA `(.L_x_3466) ;  /* 0x0000038800840947 */ /* 0x000fea0003800000 */
[----:B------:R-:W-:Y:S01]  /*0b40*/  VIADD R221, R0, 0xffffff80 ;  /* 0xffffff8000dd7836 */ /* 0x000fe20000000000 */
[----:B------:R-:W0:Y:S01]  /*0b50*/  S2UR UR4, SR_SWINHI ;  /* 0x00000000000479c3 */ /* 0x000e220000002f00 */
[----:B------:R-:W-:Y:S01]  /*0b60*/  R2UR UR40, R2 ;  /* 0x00000000022872ca */ /* 0x000fe200000e0000 */
[----:B------:R-:W-:Y:S02]  /*0b70*/  IMAD.MOV.U32 R161, RZ, RZ, 0x2 ;  /* 0x00000002ffa17424 */ /* 0x000fe400078e00ff */
[----:B------:R-:W-:Y:S01]  /*0b80*/  SHF.R.S32.HI R0, RZ, 0x1f, R221 ;  /* 0x0000001fff007819 */ /* 0x000fe200000114dd */
[----:B------:R-:W-:Y:S02]  /*0b90*/  IMAD.MOV.U32 R156, RZ, RZ, RZ ;  /* 0x000000ffff9c7224 */ /* 0x000fe400078e00ff */
[----:B------:R-:W-:Y:S01]  /*0ba0*/  IMAD.MOV.U32 R158, RZ, RZ, RZ ;  /* 0x000000ffff9e7224 */ /* 0x000fe200078e00ff */
[CC--:B------:R-:W-:Y:S02]  /*0bb0*/  LEA.HI R5, R0.reuse, R221.reuse, RZ, 0x7 ;  /* 0x000000dd00057211 */ /* 0x0c0fe400078f38ff */
[----:B------:R-:W-:-:S02]  /*0bc0*/  LEA.HI R3, R0, R221, RZ, 0x4 ;  /* 0x000000dd00037211 */ /* 0x000fc400078f20ff */
[----:B------:R-:W-:Y:S02]  /*0bd0*/  LOP3.LUT R4, R5, 0xffffff80, RZ, 0xc0, !PT ;  /* 0xffffff8005047812 */ /* 0x000fe400078ec0ff */
[CC--:B------:R-:W-:Y:S02]  /*0be0*/  LEA.HI R11, R0.reuse, R221.reuse, RZ, 0x2 ;  /* 0x000000dd000b7211 */ /* 0x0c0fe400078f10ff */
[CC--:B------:R-:W-:Y:S01]  /*0bf0*/  LEA.HI R13, R0.reuse, R221.reuse, RZ, 0x3 ;  /* 0x000000dd000d7211 */ /* 0x0c0fe200078f18ff */
[----:B------:R-:W-:Y:S01]  /*0c00*/  IMAD.IADD R6, R221, 0x1, -R4 ;  /* 0x00000001dd067824 */ /* 0x000fe200078e0a04 */
[----:B------:R-:W-:Y:S02]  /*0c10*/  LEA.HI R4, R0, R221, RZ, 0x5 ;  /* 0x000000dd00047211 */ /* 0x000fe400078f28ff */
[----:B------:R-:W-:Y:S02]  /*0c20*/  LOP3.LUT R0, R3, 0xfffffff0, RZ, 0xc0, !PT ;  /* 0xfffffff003007812 */ /* 0x000fe400078ec0ff */
[----:B------:R-:W-:-:S02]  /*0c30*/  SHF.R.S32.HI R7, RZ, 0x1f, R6 ;  /* 0x0000001fff077819 */ /* 0x000fc40000011406 */
[----:B------:R-:W-:Y:S01]  /*0c40*/  SHF.R.S32.HI R167, RZ, 0x5, R4 ;  /* 0x00000005ffa77819 */ /* 0x000fe20000011404 */
[----:B------:R-:W-:Y:S01]  /*0c50*/  IMAD.IADD R15, R221, 0x1, -R0 ;  /* 0x00000001dd0f7824 */ /* 0x000fe200078e0a00 */
[CC--:B------:R-:W-:Y:S01]  /*0c60*/  LEA.HI R8, R7.reuse, R6.reuse, RZ, 0x2 ;  /* 0x0000000607087211 */ /* 0x0c0fe200078f10ff */
[----:B------:R-:W-:Y:S01]  /*0c70*/  UMOV UR40, UR40 ;  /* 0x0000002800287c82 */ /* 0x000fe20008000000 */
[----:B0-----:R-:W-:Y:S01]  /*0c80*/  UMOV UR41, UR4 ;  /* 0x0000000400297c82 */ /* 0x001fe20008000000 */
[----:B------:R-:W-:Y:S02]  /*0c90*/  SHF.R.S32.HI R0, RZ, 0x4, R3 ;  /* 0x00000004ff007819 */ /* 0x000fe40000011403 */
[--C-:B------:R-:W-:Y:S01]  /*0ca0*/  SHF.R.S32.HI R9, RZ, 0x2, R8.reuse ;  /* 0x00000002ff097819 */ /* 0x100fe20000011408 */
[----:B------:R0:W-:Y:S01]  /*0cb0*/  STL [R1+0x468], R15 ;  /* 0x0004680f01007387 */ /* 0x0001e20000100800 */
[----:B------:R-:W-:Y:S02]  /*0cc0*/  SHF.R.S32.HI R10, RZ, 0x1f, R8 ;  /* 0x0000001fff0a7819 */ /* 0x000fe40000011408 */
[----:B------:R-:W-:-:S02]  /*0cd0*/  LEA.HI R7, R7, R6, RZ, 0x5 ;  /* 0x0000000607077211 */ /* 0x000fc400078f28ff */
[----:B------:R-:W-:Y:S02]  /*0ce0*/  LEA.HI R10, R10, R9, RZ, 0x3 ;  /* 0x000000090a0a7211 */ /* 0x000fe400078f18ff */
[----:B------:R-:W-:Y:S02]  /*0cf0*/  SHF.R.S32.HI R4, RZ, 0x1f, R4 ;  /* 0x0000001fff047819 */ /* 0x000fe40000011404 */
[----:B------:R-:W-:Y:S02]  /*0d00*/  LOP3.LUT R10, R10, 0xfffffff8, RZ, 0xc0, !PT ;  /* 0xfffffff80a0a7812 */ /* 0x000fe400078ec0ff */
[----:B------:R-:W-:Y:S02]  /*0d10*/  LEA.HI R3, R3, R0, RZ, 0x1 ;  /* 0x0000000003037211 */ /* 0x000fe400078f08ff */
[----:B------:R-:W-:Y:S01]  /*0d20*/  LOP3.LUT R12, R11, 0xfffffffc, RZ, 0xc0, !PT ;  /* 0xfffffffc0b0c7812 */ /* 0x000fe200078ec0ff */
[----:B------:R-:W-:Y:S01]  /*0d30*/  IMAD.IADD R10, R9, 0x1, -R10 ;  /* 0x00000001090a7824 */ /* 0x000fe200078e0a0a */
[----:B------:R-:W-:-:S02]  /*0d40*/  SHF.R.S32.HI R7, RZ, 0x5, R7 ;  /* 0x00000005ff077819 */ /* 0x000fc40000011407 */
[----:B------:R-:W-:Y:S01]  /*0d50*/  SHF.R.S32.HI R18, RZ, 0x2, R11 ;  /* 0x00000002ff127819 */ /* 0x000fe2000001140b */
[----:B------:R-:W-:Y:S01]  /*0d60*/  IMAD.IADD R20, R221, 0x1, -R12 ;  /* 0x00000001dd147824 */ /* 0x000fe200078e0a0c */
[----:B------:R-:W-:Y:S01]  /*0d70*/  LEA.HI R4, R4, R167, RZ, 0x2 ;  /* 0x000000a704047211 */ /* 0x000fe200078f10ff */
[----:B------:R-:W-:Y:S01]  /*0d80*/  IMAD R162, R7, 0x10, R10 ;  /* 0x0000001007a27824 */ /* 0x000fe200078e020a */
[----:B------:R-:W-:Y:S01]  /*0d90*/  LOP3.LUT R3, R3, 0x1ffffffe, RZ, 0xc0, !PT ;  /* 0x1ffffffe03037812 */ /* 0x000fe200078ec0ff */
[----:B------:R-:W-:Y:S01]  /*0da0*/  VIADD R7, R18, 0x20 ;  /* 0x0000002012077836 */ /* 0x000fe20000000000 */
[----:B------:R-:W-:Y:S01]  /*0db0*/  LOP3.LUT R9, R8, 0x7ffffffc, RZ, 0xc0, !PT ;  /* 0x7ffffffc08097812 */ /* 0x000fe200078ec0ff */
[----:B------:R-:W-:Y:S01]  /*0dc0*/  IMAD.SHL.U32 R16, R20, 0x8, RZ ;  /* 0x0000000814107824 */ /* 0x000fe200078e00ff */
[----:B------:R-:W-:Y:S01]  /*0dd0*/  SHF.R.S32.HI R19, RZ, 0x7, R5 ;  /* 0x00000007ff137819 */ /* 0x000fe20000011405 */
[----:B------:R-:W-:Y:S01]  /*0de0*/  IMAD.IADD R3, R0, 0x1, -R3 ;  /* 0x0000000100037824 */ /* 0x000fe200078e0a03 */
[----:B------:R-:W-:Y:S01]  /*0df0*/  LOP3.LUT R4, R4, 0x3ffffc, RZ, 0xc0, !PT ;  /* 0x003ffffc04047812 */ /* 0x000fe200078ec0ff */
[----:B------:R-:W-:Y:S01]  /*0e00*/  IMAD.IADD R9, R6, 0x1, -R9 ;  /* 0x0000000106097824 */ /* 0x000fe200078e0a09 */
[----:B------:R-:W-:Y:S01]  /*0e10*/  SHF.R.S32.HI R0, RZ, 0x3, R13 ;  /* 0x00000003ff007819 */ /* 0x000fe2000001140d */
[----:B0-----:R-:W-:Y:S01]  /*0e20*/  IMAD R15, R19, 0x100, R15 ;  /* 0x00000100130f7824 */ /* 0x001fe200078e020f */
[----:B------:R-:W-:Y:S01]  /*0e30*/  LEA.HI R5, R5, R19, RZ, 0x1 ;  /* 0x0000001305057211 */ /* 0x000fe200078f08ff */
[----:B------:R-:W-:Y:S01]  /*0e40*/  IMAD.IADD R4, R167, 0x1, -R4 ;  /* 0x00000001a7047824 */ /* 0x000fe200078e0a04 */
[----:B------:R-:W-:Y:S01]  /*0e50*/  LEA.HI R0, R20, R20, RZ, 0x1 ;  /* 0x0000001414007211 */ /* 0x000fe200078f08ff */
[----:B------:R-:W-:Y:S01]  /*0e60*/  VIADD R192, R16, 0xc0 ;  /* 0x000000c010c07836 */ /* 0x000fe20000000000 */
[----:B------:R-:W-:Y:S01]  /*0e70*/  SHF.R.S32.HI R6, RZ, 0x1f, R7 ;  /* 0x0000001fff067819 */ /* 0x000fe20000011407 */
[----:B------:R-:W-:Y:S01]  /*0e80*/  IMAD R15, R4, 0x10, R15 ;  /* 0x00000010040f7824 */ /* 0x000fe200078e020f */
[----:B------:R-:W-:Y:S01]  /*0e90*/  LOP3.LUT R5, R5, 0xfffffe, RZ, 0xc0, !PT ;  /* 0x00fffffe05057812 */ /* 0x000fe200078ec0ff */
[----:B------:R-:W-:Y:S01]  /*0ea0*/  IMAD.SHL.U32 R4, R7, 0x40, RZ ;  /* 0x0000004007047824 */ /* 0x000fe200078e00ff */
[----:B------:R-:W-:Y:S01]  /*0eb0*/  LOP3.LUT R0, R0, 0x1ffffffe, RZ, 0xc0, !PT ;  /* 0x1ffffffe00007812 */ /* 0x000fe200078ec0ff */
[----:B------:R-:W-:Y:S01]  /*0ec0*/  IMAD.SHL.U32 R22, R20, 0x4, RZ ;  /* 0x0000000414167824 */ /* 0x000fe200078e00ff */
[----:B------:R-:W-:Y:S01]  /*0ed0*/  LEA.HI R6, R6, R7, RZ, 0x3 ;  /* 0x0000000706067211 */ /* 0x000fe200078f18ff */
[----:B------:R-:W-:Y:S01]  /*0ee0*/  IMAD.SHL.U32 R7, R3, 0x8, RZ ;  /* 0x0000000803077824 */ /* 0x000fe200078e00ff */
[----:B------:R-:W-:Y:S01]  /*0ef0*/  LOP3.LUT R14, R13, 0xfffffff8, RZ, 0xc0, !PT ;  /* 0xfffffff80d0e7812 */ /* 0x000fe200078ec0ff */
[----:B------:R-:W-:Y:S01]  /*0f00*/  IMAD.IADD R5, R19, 0x1, -R5 ;  /* 0x0000000113057824 */ /* 0x000fe200078e0a05 */
[----:B------:R-:W-:Y:S01]  /*0f10*/  SHF.R.S32.HI R11, RZ, 0x1f, R11 ;  /* 0x0000001fff0b7819 */ /* 0x000fe2000001140b */
[----:B------:R-:W-:Y:S01]  /*0f20*/  IMAD.IADD R3, R20, 0x1, -R0 ;  /* 0x0000000114037824 */ /* 0x000fe200078e0a00 */
[----:B------:R-:W-:Y:S01]  /*0f30*/  LOP3.LUT R4, R4, 0x1c0, RZ, 0xc0, !PT ;  /* 0x000001c004047812 */ /* 0x000fe200078ec0ff */
[----:B------:R-:W-:Y:S01]  /*0f40*/  IMAD.SHL.U32 R6, R6, 0x40, RZ ;  /* 0x0000004006067824 */ /* 0x000fe200078e00ff */
[----:B------:R-:W-:Y:S01]  /*0f50*/  LEA.HI R11, R11, R18, RZ, 0x3 ;  /* 0x000000120b0b7211 */ /* 0x000fe200078f18ff */
[----:B------:R-:W-:Y:S01]  /*0f60*/  IMAD.IADD R221, R221, 0x1, -R14 ;  /* 0x00000001dddd7824 */ /* 0x000fe200078e0a0e */
[----:B------:R-:W-:Y:S01]  /*0f70*/  LOP3.LUT R0, R4, 0x38, R16, 0xf8, !PT ;  /* 0x0000003804007812 */ /* 0x000fe200078ef810 */
[----:B------:R-:W-:Y:S01]  /*0f80*/  IMAD.SHL.U32 R8, R5, 0x100, RZ ;  /* 0x0000010005087824 */ /* 0x000fe200078e00ff */
[----:B------:R-:W-:Y:S01]  /*0f90*/  SHF.R.S32.HI R5, RZ, 0x1f, R192 ;  /* 0x0000001fff057819 */ /* 0x000fe200000114c0 */
[----:B------:R-:W-:Y:S01]  /*0fa0*/  IMAD R25, R3, 0x8, R162 ;  /* 0x0000000803197824 */ /* 0x000fe200078e02a2 */
[----:B------:R-:W-:Y:S01]  /*0fb0*/  LOP3.LUT R11, R11, 0xfffffff8, RZ, 0xc0, !PT ;  /* 0xfffffff80b0b7812 */ /* 0x000fe200078ec0ff */
[----:B------:R-:W-:Y:S01]  /*0fc0*/  IMAD.SHL.U32 R166, R221, 0x8, RZ ;  /* 0x00000008dda67824 */ /* 0x000fe200078e00ff */
[----:B------:R-:W-:Y:S01]  /*0fd0*/  SHF.R.U32.HI R10, RZ, 0x3, R4 ;  /* 0x00000003ff0a7819 */ /* 0x000fe20000011604 */
[----:B------:R0:W-:Y:S01]  /*0fe0*/  STL [R1+0x464], R7 ;  /* 0x0004640701007387 */ /* 0x0001e20000100800 */
[----:B------:R-:W-:Y:S01]  /*0ff0*/  LOP3.LUT R6, R6, 0xfffffe00, RZ, 0xc0, !PT ;  /* 0xfffffe0006067812 */ /* 0x000fe200078ec0ff */
[----:B------:R-:W-:Y:S01]  /*1000*/  IMAD.U32 R160, R15, 0x40, R7 ;  /* 0x000000400fa07824 */ /* 0x000fe200078e0007 */
[----:B------:R-:W-:Y:S01]  /*1010*/  SHF.L.U64.HI R202, R192, 0x1, R5 ;  /* 0x00000001c0ca7819 */ /* 0x000fe20000010205 */
[----:B------:R-:W-:Y:S01]  /*1020*/  STL [R1+0x454], R25 ;  /* 0x0004541901007387 */ /* 0x000fe20000100800 */
[----:B------:R-:W-:Y:S01]  /*1030*/  VIADD R191, R16, 0xe0 ;  /* 0x000000e010bf7836 */ /* 0x000fe20000000000 */
[----:B------:R-:W-:Y:S01]  /*1040*/  LOP3.LUT R5, R6, R0, R10, 0xf6, !PT ;  /* 0x0000000006057212 */ /* 0x000fe200078ef60a */
[----:B------:R-:W-:Y:S01]  /*1050*/  VIADD R218, R166, 0x80 ;  /* 0x00000080a6da7836 */ /* 0x000fe20000000000 */
[----:B------:R-:W-:Y:S01]  /*1060*/  STL [R1+0x45c], R8 ;  /* 0x00045c0801007387 */ /* 0x000fe20000100800 */
[----:B------:R-:W-:Y:S01]  /*1070*/  IMAD.IADD R159, R18, 0x1, -R11 ;  /* 0x00000001129f7824 */ /* 0x000fe200078e0a0b */
[----:B------:R-:W-:Y:S01]  /*1080*/  SHF.R.S32.HI R4, RZ, 0x1f, R191 ;  /* 0x0000001fff047819 */ /* 0x000fe200000114bf */
[----:B0-----:R-:W-:Y:S01]  /*1090*/  IMAD.SHL.U32 R7, R9, 0x2, RZ ;  /* 0x0000000209077824 */ /* 0x001fe200078e00ff */
[----:B------:R-:W-:Y:S01]  /*10a0*/  SHF.R.S32.HI R14, RZ, 0x1f, R218 ;  /* 0x0000001fff0e7819 */ /* 0x000fe200000114da */
[C---:B------:R-:W-:Y:S01]  /*10b0*/  VIADD R215, R166.reuse, 0x140 ;  /* 0x00000140a6d77836 */ /* 0x040fe20000000000 */
[----:B------:R-:W-:Y:S01]  /*10c0*/  SHF.L.U64.HI R203, R191, 0x1, R4 ;  /* 0x00000001bfcb7819 */ /* 0x000fe20000010204 */
[C---:B------:R-:W-:Y:S01]  /*10d0*/  VIADD R217, R166.reuse, 0xc0 ;  /* 0x000000c0a6d97836 */ /* 0x040fe20000000000 */
[----:B------:R-:W-:Y:S01]  /*10e0*/  STL [R1+0x458], R6 ;  /* 0x0004580601007387 */ /* 0x000fe20000100800 */
[----:B------:R-:W-:Y:S01]  /*10f0*/  VIADD R11, R166, 0x1c0 ;  /* 0x000001c0a60b7836 */ /* 0x000fe20000000000 */
[----:B------:R-:W-:Y:S01]  /*1100*/  SHF.R.S32.HI R14, RZ, 0x1f, R215 ;  /* 0x0000001fff0e7819 */ /* 0x000fe200000114d7 */
[----:B------:R-:W-:Y:S01]  /*1110*/  IMAD.IADD R163, R7, 0x1, R8 ;  /* 0x0000000107a37824 */ /* 0x000fe200078e0208 */
[----:B------:R-:W-:Y:S01]  /*1120*/  SHF.R.S32.HI R13, RZ, 0x1f, R217 ;  /* 0x0000001fff0d7819 */ /* 0x000fe200000114d9 */
[----:B------:R-:W-:Y:S01]  /*1130*/  VIADD R165, R22, 0x10 ;  /* 0x0000001016a57836 */ /* 0x000fe20000000000 */
[----:B------:R-:W-:Y:S01]  /*1140*/  SHF.R.S32.HI R11, RZ, 0x1f, R11 ;  /* 0x0000001fff0b7819 */ /* 0x000fe2000001140b */
[C---:B------:R-:W-:Y:S01]  /*1150*/  VIADD R12, R166.reuse, 0x180 ;  /* 0x00000180a60c7836 */ /* 0x040fe20000000000 */
[----:B------:R0:W-:Y:S01]  /*1160*/  STL [R1+0x448], R20 ;  /* 0x0004481401007387 */ /* 0x0001e20000100800 */
[----:B------:R-:W-:Y:S01]  /*1170*/  IMAD R0, R5, 0x2, R2 ;  /* 0x0000000205007824 */ /* 0x000fe200078e0202 */
        /* <DEDUP_REMOVED lines=63> */
[C---:B------:R-:W-:Y:S01]  /*1570*/  VIADD R20, R163.reuse, 0x58 ;  /* 0x00000058a3147836 */ /* 0x040fe20000000000 */
[----:B------:R-:W-:Y:S01]  /*1580*/  SHF.R.S32.HI R4, RZ, 0x1f, R227 ;  /* 0x0000001fff047819 */ /* 0x000fe200000114e3 */
[C---:B0-----:R-:W-:Y:S01]  /*1590*/  VIADD R13, R163.reuse, 0x70 ;  /* 0x00000070a30d7836 */ /* 0x041fe20000000000 */
[----:B------:R-:W-:Y:S01]  /*15a0*/  SHF.R.S32.HI R3, RZ, 0x1f, R226 ;  /* 0x0000001fff037819 */ /* 0x000fe200000114e2 */
[C---:B------:R-:W-:Y:S01]  /*15b0*/  VIADD R10, R163.reuse, 0x88 ;  /* 0x00000088a30a7836 */ /* 0x040fe20000000000 */
[----:B------:R-:W-:Y:S01]  /*15c0*/  SHF.R.S32.HI R0, RZ, 0x1f, R225 ;  /* 0x0000001fff007819 */ /* 0x000fe200000114e1 */
[C---:B--2---:R-:W-:Y:S01]  /*15d0*/  VIADD R7, R163.reuse, 0xa0 ;  /* 0x000000a0a3077836 */ /* 0x044fe20000000000 */
[----:B------:R-:W-:Y:S01]  /*15e0*/  SHF.R.S32.HI R17, RZ, 0x1f, R16 ;  /* 0x0000001fff117819 */ /* 0x000fe20000011410 */
[C---:B------:R-:W-:Y:S01]  /*15f0*/  VIADD R224, R163.reuse, 0xe8 ;  /* 0x000000e8a3e07836 */ /* 0x040fe20000000000 */
[----:B------:R-:W-:Y:S01]  /*1600*/  SHF.R.S32.HI R164, RZ, 0x1f, R19 ;  /* 0x0000001fffa47819 */ /* 0x000fe20000011413 */
[----:B------:R-:W-:Y:S01]  /*1610*/  VIADD R223, R163, 0xf0 ;  /* 0x000000f0a3df7836 */ /* 0x000fe20000000000 */
[----:B------:R-:W-:Y:S01]  /*1620*/  SHF.L.U64.HI R198, R197, 0x1, R198 ;  /* 0x00000001c5c67819 */ /* 0x000fe200000102c6 */
[----:B------:R-:W-:Y:S01]  /*1630*/  VIADD R222, R163, 0xf8 ;  /* 0x000000f8a3de7836 */ /* 0x000fe20000000000 */
[----:B------:R-:W-:Y:S01]  /*1640*/  SHF.L.U64.HI R199, R196, 0x1, R199 ;  /* 0x00000001c4c77819 */ /* 0x000fe200000102c7 */
[----:B------:R-:W-:Y:S01]  /*1650*/  IMAD.WIDE R160, R160, R161, UR40 ;  /* 0x00000028a0a07e25 */ /* 0x000fe2000f8e02a1 */
[----:B------:R-:W-:-:S02]  /*1660*/  SHF.L.U64.HI R200, R195, 0x1, R200 ;  /* 0x00000001c3c87819 */ /* 0x000fc400000102c8 */
[----:B------:R-:W-:Y:S02]  /*1670*/  SHF.L.U64.HI R201, R194, 0x1, R201 ;  /* 0x00000001c2c97819 */ /* 0x000fe400000102c9 */
[----:B------:R-:W-:Y:S02]  /*1680*/  SHF.L.U64.HI R204, R189, 0x1, R204 ;  /* 0x00000001bdcc7819 */ /* 0x000fe400000102cc */
[----:B------:R-:W-:Y:S02]  /*1690*/  SHF.L.U64.HI R205, R188, 0x1, R205 ;  /* 0x00000001bccd7819 */ /* 0x000fe400000102cd */
[----:B------:R-:W-:Y:S02]  /*16a0*/  SHF.L.U64.HI R206, R187, 0x1, R206 ;  /* 0x00000001bbce7819 */ /* 0x000fe400000102ce */
[----:B------:R-:W-:Y:S02]  /*16b0*/  SHF.L.U64.HI R207, R186, 0x1, R207 ;  /* 0x00000001bacf7819 */ /* 0x000fe400000102cf */
[----:B------:R-:W-:-:S02]  /*16c0*/  SHF.L.U64.HI R208, R185, 0x1, R208 ;  /* 0x00000001b9d07819 */ /* 0x000fc400000102d0 */
[----:B------:R-:W-:Y:S02]  /*16d0*/  SHF.L.U64.HI R209, R184, 0x1, R209 ;  /* 0x00000001b8d17819 */ /* 0x000fe400000102d1 */
[----:B------:R-:W-:Y:S02]  /*16e0*/  SHF.L.U64.HI R210, R183, 0x1, R210 ;  /* 0x00000001b7d27819 */ /* 0x000fe400000102d2 */
[----:B------:R-:W-:Y:S02]  /*16f0*/  SHF.L.U64.HI R211, R182, 0x1, R211 ;  /* 0x00000001b6d37819 */ /* 0x000fe400000102d3 */
[----:B------:R-:W-:Y:S02]  /*1700*/  SHF.R.S32.HI R20, RZ, 0x1f, R20 ;  /* 0x0000001fff147819 */ /* 0x000fe40000011414 */
[----:B------:R-:W-:Y:S02]  /*1710*/  SHF.R.S32.HI R13, RZ, 0x1f, R13 ;  /* 0x0000001fff0d7819 */ /* 0x000fe4000001140d */
[----:B------:R-:W-:-:S02]  /*1720*/  SHF.R.S32.HI R10, RZ, 0x1f, R10 ;  /* 0x0000001fff0a7819 */ /* 0x000fc4000001140a */
[----:B------:R-:W-:Y:S02]  /*1730*/  SHF.R.S32.HI R7, RZ, 0x1f, R7 ;  /* 0x0000001fff077819 */ /* 0x000fe40000011407 */
[----:B------:R-:W-:Y:S02]  /*1740*/  SHF.R.S32.HI R4, RZ, 0x1f, R224 ;  /* 0x0000001fff047819 */ /* 0x000fe400000114e0 */
[----:B------:R-:W-:Y:S02]  /*1750*/  SHF.R.S32.HI R3, RZ, 0x1f, R223 ;  /* 0x0000001fff037819 */ /* 0x000fe400000114df */
[----:B------:R-:W-:-:S07]  /*1760*/  SHF.R.S32.HI R0, RZ, 0x1f, R222 ;  /* 0x0000001fff007819 */ /* 0x000fce00000114de */
.L_x_3700:
[----:B------:R-:W-:Y:S01]  /*1770*/  ULDC.64 UR4, c[0x0][0xb20] ;  /* 0x0002c80000047ab9 */ /* 0x000fe20000000a00 */
[----:B0-234-:R-:W0:Y:S01]  /*1780*/  LDC.64 R4, c[0x0][0xb00] ;  /* 0x0002c000ff047b82 */ /* 0x01de220000000a00 */
        /* <DEDUP_REMOVED lines=10> */
[----:B------:R-:W1:Y:S01]  /*1830*/  @P0 LDC.64 R8, c[0x0][0xb20] ;  /* 0x0002c800ff080b82 */ /* 0x000e620000000a00 */
[----:B------:R-:W-:Y:S01]  /*1840*/  ISETP.NE.AND.EX P3, PT, RZ, UR5, PT, P3 ;  /* 0x00000005ff007c0c */ /* 0x000fe2000bf65330 */
[----:B0-----:R-:W-:-:S06]  /*1850*/  IMAD.WIDE R4, R87, 0x4, R4 ;  /* 0x0000000457047825 */ /* 0x001fcc00078e0204 */
[----:B------:R-:W0:Y:S01]  /*1860*/  @P1 LDC.64 R6, c[0x0][0xb10] ;  /* 0x0002c400ff061b82 */ /* 0x000e220000000a00 */
[----:B------:R-:W-:Y:S02]  /*1870*/  ULDC UR4, c[0x0][0x288] ;  /* 0x0000a20000047ab9 */ /* 0x000fe40000000800 */
[----:B------:R-:W-:Y:S01]  /*1880*/  IMAD.U32 R24, RZ, RZ, UR4 ;  /* 0x00000004ff187e24 */ /* 0x000fe2000f8e00ff */
[----:B------:R-:W-:Y:S02]  /*1890*/  ULDC.64 UR4, c[0x0][0x418] ;  /* 0x0001060000047ab9 */ /* 0x000fe40000000a00 */
        /* <DEDUP_REMOVED lines=17> */
[----:B------:R-:W-:Y:S01]  /*19b0*/  LEA.HI R213, R0, R3, RZ, 0x10 ;  /* 0x0000000300d57211 */ /* 0x000fe200078f80ff */
[----:B------:R-:W-:Y:S01]  /*19c0*/  IMAD.MOV.U32 R214, RZ, RZ, R87 ;  /* 0x000000ffffd67224 */ /* 0x000fe200078e0057 */
        /* <DEDUP_REMOVED lines=11> */
.L_x_3467:
[----:B------:R-:W-:Y:S02]  /*1a80*/  IMAD.U32 R27, RZ, RZ, UR5 ;  /* 0x00000005ff1b7e24 */ /* 0x000fe4000f8e00ff */
[----:B------:R-:W-:Y:S01]  /*1a90*/  IMAD.U32 R29, RZ, RZ, UR4 ;  /* 0x00000004ff1d7e24 */ /* 0x000fe2000f8e00ff */
[----:B------:R-:W-:Y:S06]  /*1aa0*/  @!P2 BRA `(.L_x_3468) ;  /* 0x000000000010a947 */ /* 0x000fec0003800000 */
[----:B------:R-:W0:Y:S02]  /*1ab0*/  LDC.64 R4, c[0x0][0xb18] ;  /* 0x0002c600ff047b82 */ /* 0x000e240000000a00 */
[----:B0-----:R-:W-:-:S05]  /*1ac0*/  IMAD.WIDE R4, R87, 0x4, R4 ;  /* 0x0000000457047825 */ /* 0x001fca00078e0204 */
[----:B------:R0:W5:Y:S01]  /*1ad0*/  LDG.E R29, desc[UR36][R4.64] ;  /* 0x00000024041d7981 */ /* 0x000162000c1e1900 */
[----:B------:R-:W-:Y:S05]  /*1ae0*/  BRA `(.L_x_3469) ;  /* 0x0000000000107947 */ /* 0x000fea0003800000 */
.L_x_3468:
[----:B------:R-:W-:Y:S05]  /*1af0*/  @!P3 BRA `(.L_x_3469) ;  /* 0x00000000000cb947 */ /* 0x000fea0003800000 */
[----:B------:R-:W2:Y:S04]  /*1b00*/  LDG.E R0, desc[UR36][R4.64] ;  /* 0x0000002404007981 */ /* 0x000ea8000c1e1900 */
[----:B------:R-:W2:Y:S02]  /*1b10*/  LDG.E R29, desc[UR36][R4.64+0x4] ;  /* 0x00000424041d7981 */ /* 0x000ea4000c1e1900 */
[----:B--2---:R-:W-:-:S07]  /*1b20*/  IMAD.IADD R29, R29, 0x1, -R0 ;  /* 0x000000011d1d7824 */ /* 0x004fce00078e0a00 */
.L_x_3469:
        /* <DEDUP_REMOVED lines=47> */
.L_x_3472:
[----:B------:R-:W-:-:S13]  /*1e20*/  ISETP.NE.AND P0, PT, R5, 0x1, PT ;  /* 0x000000010500780c */ /* 0x000fda0003f05270 */
[----:B------:R-:W0:Y:S02]  /*1e30*/  @P0 LDC.64 R6, c[0x0][0xae0] ;  /* 0x0002b800ff060b82 */ /* 0x000e240000000a00 */
[----:B0-----:R-:W-:-:S05]  /*1e40*/  @P0 IMAD.HI.U32 R6, R0, R6, RZ ;  /* 0x0000000600060227 */ /* 0x001fca00078e00ff */
[----:B------:R-:W-:-:S07]  /*1e50*/  @P0 SHF.R.U32.HI R0, RZ, R7, R6 ;  /* 0x00000007ff000219 */ /* 0x000fce0000011606 */
.L_x_3473:
[----:B------:R-:W-:Y:S05]  /*1e60*/  BSYNC B0 ;  /* 0x0000000000007941 */ /* 0x000fea0003800000 */
.L_x_3471:
[----:B------:R-:W-:-:S05]  /*1e70*/  IMAD R3, R0, R5, R5 ;  /* 0x0000000500037224 */ /* 0x000fca00078e0205 */
[----:B------:R-:W-:-:S07]  /*1e80*/  VIMNMX R4, R4, R3, PT ;  /* 0x0000000304047248 */ /* 0x000fce0003fe0100 */
.L_x_3470:
        /* <DEDUP_REMOVED lines=25> */
.L_x_3476:
[----:B------:R-:W-:-:S13]  /*2020*/  ISETP.NE.AND P0, PT, R5, 0x1, PT ;  /* 0x000000010500780c */ /* 0x000fda0003f05270 */
[----:B------:R-:W0:Y:S02]  /*2030*/  @P0 LDC.64 R6, c[0x0][0xae0] ;  /* 0x0002b800ff060b82 */ /* 0x000e240000000a00 */
[----:B0-----:R-:W-:-:S05]  /*2040*/  @P0 IMAD.HI.U32 R6, R0, R6, RZ ;  /* 0x0000000600060227 */ /* 0x001fca00078e00ff */
[----:B------:R-:W-:-:S07]  /*2050*/  @P0 SHF.R.U32.HI R0, RZ, R7, R6 ;  /* 0x00000007ff000219 */ /* 0x000fce0000011606 */
.L_x_3477:
[----:B------:R-:W-:Y:S05]  /*2060*/  BSYNC B0 ;  /* 0x0000000000007941 */ /* 0x000fea0003800000 */
.L_x_3475:
[----:B------:R-:W-:-:S05]  /*2070*/  IMAD R0, R0, R5, RZ ;  /* 0x0000000500007224 */ /* 0x000fca00078e02ff */
[----:B------:R-:W-:-:S07]  /*2080*/  VIMNMX R3, R3, R0, !PT ;  /* 0x0000000003037248 */ /* 0x000fce0007fe0100 */
.L_x_3474:
[----:B------:R-:W-:Y:S01]  /*2090*/  SHF.R.S32.HI R0, RZ, 0x1f, R3 ;  /* 0x0000001fff007819 */ /* 0x000fe20000011403 */
[----:B------:R-:W-:Y:S01]  /*20a0*/  BSSY B0, `(.L_x_3478) ;  /* 0x0000028000007945 */ /* 0x000fe20003800000 */
[----:B------:R-:W-:Y:S02]  /*20b0*/  LOP3.LUT R220, R213, 0xff, RZ, 0xc0, !PT ;  /* 0x000000ffd5dc7812 */ /* 0x000fe400078ec0ff */
[----:B------:R-:W-:Y:S01]  /*20c0*/  LEA.HI R0, R0, R3, RZ, 0x6 ;  /* 0x0000000300007211 */ /* 0x000fe200078f30ff */
[----:B------:R-:W-:Y:S01]  /*20d0*/  IMAD.MOV.U32 R3, RZ, RZ, RZ ;  /* 0x000000ffff037224 */ /* 0x000fe200078e00ff */
        /* <DEDUP_REMOVED lines=36> */
.L_x_3479:
[----:B------:R-:W-:Y:S05]  /*2320*/  BSYNC B0 ;  /* 0x0000000000007941 */ /* 0x000fea0003800000 */
.L_x_3478:
        /* <DEDUP_REMOVED lines=36> */
.L_x_3482:
[----:B------:R-:W-:Y:S05]  /*2570*/  BSYNC B6 ;  /* 0x0000000000067941 */ /* 0x000fea0003800000 */
.L_x_3481:
        /* <DEDUP_REMOVED lines=20> */
.L_x_3484:
[----:B------:R-:W-:Y:S05]  /*26c0*/  BSYNC B6 ;  /* 0x0000000000067941 */ /* 0x000fea0003800000 */
.L_x_3483:
[----:B------:R-:W-:Y:S01]  /*26d0*/  ULDC.64 UR4, c[0x0][0xaf0] ;  /* 0x0002bc0000047ab9 */ /* 0x000fe20000000a00 */
[----:B------:R-:W-:Y:S01]  /*26e0*/  IMAD.MOV.U32 R39, RZ, RZ, R87 ;  /* 0x000000ffff277224 */ /* 0x000fe200078e0057 */
[----:B------:R-:W-:Y:S01]  /*26f0*/  ISETP.NE.U32.AND P0, PT, RZ, UR4, PT ;  /* 0x00000004ff007c0c */ /* 0x000fe2000bf05070 */
[----:B------:R-:W2:Y:S01]  /*2700*/  LDL R20, [R1+0x448] ;  /* 0x0004480001147983 */ /* 0x000ea20000100800 */
[----:B------:R-:W0:Y:S02]  /*2710*/  LDC R3, c[0x0][0x3f4] ;  /* 0x0000fd00ff037b82 */ /* 0x000e240000000800 */
[----:B------:R-:W-:-:S13]  /*2720*/  ISETP.NE.AND.EX P0, PT, RZ, UR5, PT, P0 ;  /* 0x00000005ff007c0c */ /* 0x000fda000bf05300 */
[----:B------:R-:W1:Y:S02]  /*2730*/  @P0 LDC.64 R4, c[0x0][0xaf0] ;  /* 0x0002bc00ff040b82 */ /* 0x000e640000000a00 */
[----:B-1----:R-:W-:-:S05]  /*2740*/  @P0 IMAD.WIDE R4, R87, 0x4, R4 ;  /* 0x0000000457040825 */ /* 0x002fca00078e0204 */
[----:B------:R-:W3:Y:S01]  /*2750*/  @P0 LDG.E R39, desc[UR36][R4.64] ;  /* 0x0000002404270981 */ /* 0x000ee2000c1e1900 */
[----:B0-----:R-:W-:Y:S01]  /*2760*/  ISETP.GE.AND P1, PT, R16, R3, PT ;  /* 0x000000031000720c */ /* 0x001fe20003f26270 */
[----:B------:R-:W-:-:S03]  /*2770*/  IMAD.IADD R38, R38, 0x1, R29 ;  /* 0x0000000126267824 */ /* 0x000fc600078e021d */
[----:B------:R-:W-:-:S05]  /*2780*/  SEL R3, R3, RZ, P1 ;  /* 0x000000ff03037207 */ /* 0x000fca0000800000 */
[----:B------:R-:W-:-:S05]  /*2790*/  IMAD.IADD R3, R16, 0x1, R3 ;  /* 0x0000000110037824 */ /* 0x000fca00078e0203 */
[----:B------:R-:W-:-:S04]  /*27a0*/  SHF.R.S32.HI R0, RZ, 0x1f, R3 ;  /* 0x0000001fff007819 */ /* 0x000fc80000011403 */
[----:B------:R-:W-:-:S04]  /*27b0*/  LEA.HI R0, R0, R3, RZ, 0x3 ;  /* 0x0000000300007211 */ /* 0x000fc800078f18ff */
[----:B------:R-:W-:Y:S01]  /*27c0*/  SHF.R.S32.HI R0, RZ, 0x3, R0 ;  /* 0x00000003ff007819 */ /* 0x000fe20000011400 */
[----:B--2---:R-:W-:Y:S01]  /*27d0*/  IMAD R35, R20, 0x40, R18 ;  /* 0x0000004014237824 */ /* 0x004fe200078e0212 */
[----:B---3--:R-:W-:-:S07]  /*27e0*/  SHF.R.S32.HI R3, RZ, 0x1f, R39 ;  /* 0x0000001fff037819 */ /* 0x008fce0000011427 */
.L_x_3517:
[----:B0-----:R-:W0:Y:S01]  /*27f0*/  LDC R43, c[0x0][0x430] ;  /* 0x00010c00ff2b7b82 */ /* 0x001e220000000800 */
[----:B------:R-:W-:Y:S02]  /*2800*/  VIADD R33, R33, 0xffffffff ;  /* 0xffffffff21217836 */ /* 0x000fe40000000000 */
[----:B------:R-:W-:Y:S02]  /*2810*/  IMAD.MOV.U32 R41, RZ, RZ, RZ ;  /* 0x000000ffff297224 */ /* 0x000fe400078e00ff */
[----:B------:R-:W-:-:S03]  /*2820*/  IMAD R4, R33, 0x40, R35 ;  /* 0x0000004021047824 */ /* 0x000fc600078e0223 */
[----:B------:R-:W1:Y:S01]  /*2830*/  LDC R37, c[0x0][0x3f4] ;  /* 0x0000fd00ff257b82 */ /* 0x000e620000000800 */
        /* <DEDUP_REMOVED lines=16> */
[----:B--2---:R-:W-:Y:S01]  /*2940*/  @!P0 LEA R4, P2, R6, R4, 0x2 ;  /* 0x0000000406048211 */ /* 0x004fe200078410ff */
[----:B------:R-:W-:-:S03]  /*2950*/  IMAD.SHL.U32 R52, R159, 0x40, RZ ;  /* 0x000000409f347824 */ /* 0x000fc600078e00ff */
[----:B------:R-:W-:Y:S02]  /*2960*/  @!P0 LEA.HI.X R5, R6, R5, R7, 0x2, P2 ;  /* 0x0000000506058211 */ /* 0x000fe400010f1407 */
[----:B------:R-:W-:Y:S01]  /*2970*/  LOP3.LUT R52, R52, 0x1c0, RZ, 0xc0, !PT ;  /* 0x000001c034347812 */ /* 0x000fe200078ec0ff */
[----:B------:R-:W-:Y:S02]  /*2980*/  IMAD.SHL.U32 R50, R167, 0x200, RZ ;  /* 0x00000200a7327824 */ /* 0x000fe400078e00ff */
[----:B-----5:R0:W5:Y:S01]  /*2990*/  @!P0 LDG.E R41, desc[UR36][R4.64] ;  /* 0x0000002404298981 */ /* 0x020162000c1e1900 */
[----:B-1----:R-:W-:Y:S01]  /*29a0*/  ISETP.GE.AND P0, PT, R37, 0x1, PT ;  /* 0x000000012500780c */ /* 0x002fe20003f06270 */
[----:B------:R-:W-:Y:S01]  /*29b0*/  IMAD.SHL.U32 R36, R156, 0x1000, RZ ;  /* 0x000010009c247824 */ /* 0x000fe200078e00ff */
[----:B------:R-:W-:Y:S01]  /*29c0*/  LOP3.LUT R42, R52, 0x18, R16, 0xf8, !PT ;  /* 0x00000018342a7812 */ /* 0x000fe200078ef810 */
[----:B------:R-:W-:Y:S01]  /*29d0*/  IMAD.MOV R6, RZ, RZ, -R8 ;  /* 0x000000ffff067224 */ /* 0x000fe200078e0a08 */
[----:B------:R-:W-:Y:S01]  /*29e0*/  SHF.R.U32.HI R55, RZ, 0x3, R52 ;  /* 0x00000003ff377819 */ /* 0x000fe20000011634 */
[----:B------:R-:W-:Y:S05]  /*29f0*/  YIELD ;  /* 0x0000000000007946 */ /* 0x000fea0003800000 */
[----:B------:R-:W-:Y:S01]  /*2a00*/  LOP3.LUT R42, R50, R42, R55, 0xf6, !PT ;  /* 0x0000002a322a7212 */ /* 0x000fe200078ef637 */
[----:B------:R-:W-:Y:S01]  /*2a10*/  BSSY B0, `(.L_x_3485) ;  /* 0x00001e5000007945 */ /* 0x000fe20003800000 */
[----:B------:R-:W-:Y:S01]  /*2a20*/  IMAD R43, R43, R6, R12 ;  /* 0x000000062b2b7224 */ /* 0x000fe200078e020c */
[----:B------:R-:W-:-:S02]  /*2a30*/  ISETP.GT.AND P2, PT, R33, R32, PT ;  /* 0x000000202100720c */ /* 0x000fc40003f44270 */
[----:B0-----:R-:W-:-:S04]  /*2a40*/  IMAD.IADD R5, R42, 0x1, R36 ;  /* 0x000000012a057824 */ /* 0x001fc800078e0224 */
[----:B------:R-:W-:Y:S01]  /*2a50*/  IMAD R48, R5, 0x2, R2 ;  /* 0x0000000205307824 */ /* 0x000fe200078e0202 */
[----:B------:R-:W-:Y:S06]  /*2a60*/  @!P0 BRA `(.L_x_3486) ;  /* 0x0000001800a88947 */ /* 0x000fec0003800000 */
[----:B------:R-:W-:Y:S01]  /*2a70*/  SHF.R.S32.HI R44, RZ, 0x1f, R43 ;  /* 0x0000001fff2c7819 */ /* 0x000fe2000001142b */
[----:B------:R-:W-:Y:S01]  /*2a80*/  ULDC.64 UR4, c[0x0][0x300] ;  /* 0x0000c00000047ab9 */ /* 0x000fe20000000a00 */
[----:B-----5:R-:W-:Y:S01]  /*2a90*/  SHF.R.S32.HI R45, RZ, 0x1f, R41 ;  /* 0x0000001fff2d7819 */ /* 0x020fe20000011429 */
[----:B------:R-:W-:Y:S01]  /*2aa0*/  IMAD.WIDE.U32 R6, R43, UR4, RZ ;  /* 0x000000042b067c25 */ /* 0x000fe2000f8e00ff */
[----:B------:R-:W-:Y:S01]  /*2ab0*/  SHF.R.S32.HI R11, RZ, 0x1f, R33 ;  /* 0x0000001fff0b7819 */ /* 0x000fe20000011421 */
[----:B------:R-:W-:Y:S02]  /*2ac0*/  ULDC.U8 UR6, c[0x0][0x410] ;  /* 0x0001040000067ab9 */ /* 0x000fe40000000000 */
[----:B------:R-:W-:Y:S01]  /*2ad0*/  IMAD R4, R44, UR4, RZ ;  /* 0x000000042c047c24 */ /* 0x000fe2000f8e02ff */
[----:B------:R-:W-:-:S03]  /*2ae0*/  ISETP.NE.AND P0, PT, RZ, UR6, PT ;  /* 0x00000006ff007c0c */ /* 0x000fc6000bf05270 */
[----:B------:R-:W-:Y:S01]  /*2af0*/  IMAD R9, R43, UR5, R4 ;  /* 0x000000052b097c24 */ /* 0x000fe2000f8e0204 */
[----:B------:R-:W-:Y:S01]  /*2b00*/  ULDC.64 UR4, c[0x0][0x310] ;  /* 0x0000c40000047ab9 */ /* 0x000fe20000000a00 */
[----:B------:R-:W0:Y:S01]  /*2b10*/  LDC.64 R4, c[0x0][0x3f8] ;  /* 0x0000fe00ff047b82 */ /* 0x000e220000000a00 */
        /* <DEDUP_REMOVED lines=8> */
[----:B------:R-:W-:Y:S02]  /*2ba0*/  ULDC.64 UR4, c[0x0][0x2e8] ;  /* 0x0000ba0000047ab9 */ /* 0x000fe40000000a00 */
[C---:B------:R-:W-:Y:S01]  /*2bb0*/  LEA R47, P3, R6.reuse, UR4, 0x1 ;  /* 0x00000004062f7c11 */ /* 0x040fe2000f8608ff */
[-C--:B0-----:R-:W-:Y:S02]  /*2bc0*/  IMAD R10, R11, R4.reuse, RZ ;  /* 0x000000040b0a7224 */ /* 0x081fe400078e02ff */
[----:B------:R-:W-:Y:S01]  /*2bd0*/  IMAD.WIDE.U32 R8, R33, R4, RZ ;  /* 0x0000000421087225 */ /* 0x000fe200078e00ff */
[----:B------:R-:W-:-:S03]  /*2be0*/  LEA.HI.X R49, R6, UR5, R49, 0x1, P3 ;  /* 0x0000000506317c11 */ /* 0x000fc600098f0c31 */
[----:B------:R-:W-:Y:S02]  /*2bf0*/  IMAD R7, R33, R5, R10 ;  /* 0x0000000521077224 */ /* 0x000fe400078e020a */
[----:B------:R-:W-:Y:S02]  /*2c00*/  IMAD.SHL.U32 R57, R8, 0x40, RZ ;  /* 0x0000004008397824 */ /* 0x000fe400078e00ff */
[----:B------:R-:W-:-:S05]  /*2c10*/  IMAD.IADD R7, R9, 0x1, R7 ;  /* 0x0000000109077824 */ /* 0x000fca00078e0207 */
[----:B------:R-:W-:Y:S01]  /*2c20*/  SHF.L.U64.HI R53, R8, 0x6, R7 ;  /* 0x0000000608357819 */ /* 0x000fe20000010207 */
[----:B------:R-:W-:Y:S06]  /*2c30*/  @!P0 BRA `(.L_x_3487) ;  /* 0x0000000c00288947 */ /* 0x000fec0003800000 */
[----:B------:R-:W0:Y:S01]  /*2c40*/  LDC.64 R6, c[0x0][0x408] ;  /* 0x00010200ff067b82 */ /* 0x000e220000000a00 */
[----:B------:R-:W-:Y:S01]  /*2c50*/  IMAD R46, R33, -0x40, R27 ;  /* 0xffffffc0212e7824 */ /* 0x000fe200078e021b */
[----:B------:R-:W-:Y:S01]  /*2c60*/  BSSY B1, `(.L_x_3488) ;  /* 0x0000031000017945 */ /* 0x000fe20003800000 */
[----:B------:R-:W-:Y:S02]  /*2c70*/  CS2R R8, SRZ ;  /* 0x0000000000087805 */ /* 0x000fe4000001ff00 */
[----:B------:R-:W-:Y:S02]  /*2c80*/  CS2R R28, SRZ ;  /* 0x00000000001c7805 */ /* 0x000fe4000001ff00 */
[----:B------:R-:W-:Y:S02]  /*2c90*/  CS2R R20, SRZ ;  /* 0x0000000000147805 */ /* 0x000fe4000001ff00 */
[----:B------:R-:W-:Y:S02]  /*2ca0*/  VIMNMX R46, R46, 0x40, PT ;  /* 0x000000402e2e7848 */ /* 0x000fe40003fe0100 */
[----:B------:R-:W-:-:S02]  /*2cb0*/  CS2R R30, SRZ ;  /* 0x00000000001e7805 */ /* 0x000fc4000001ff00 */
[----:B------:R-:W-:Y:S01]  /*2cc0*/  ISETP.GE.AND P0, PT, R18, R46, PT ;  /* 0x0000002e1200720c */ /* 0x000fe20003f06270 */
[----:B0-----:R-:W-:-:S04]  /*2cd0*/  IMAD R10, R11, R6, RZ ;  /* 0x000000060b0a7224 */ /* 0x001fc800078e02ff */
[----:B------:R-:W-:-:S08]  /*2ce0*/  IMAD R15, R33, R7, R10 ;  /* 0x00000007210f7224 */ /* 0x000fd000078e020a */
[----:B------:R-:W-:Y:S05]  /*2cf0*/  @P0 BRA `(.L_x_3489) ;  /* 0x00000000009c0947 */ /* 0x000fea0003800000 */
[----:B------:R-:W-:Y:S01]  /*2d00*/  SHF.R.S32.HI R9, RZ, 0x1f, R18 ;  /* 0x0000001fff097819 */ /* 0x000fe20000011412 */
[----:B------:R-:W-:Y:S01]  /*2d10*/  ULDC.64 UR4, c[0x0][0x3e8] ;  /* 0x0000fa0000047ab9 */ /* 0x000fe20000000a00 */
[----:B------:R-:W-:Y:S01]  /*2d20*/  SHF.R.S32.HI R23, RZ, 0x1f, R22 ;  /* 0x0000001fff177819 */ /* 0x000fe20000011416 */
[----:B------:R-:W-:Y:S01]  /*2d30*/  ULDC.64 UR6, c[0x0][0x400] ;  /* 0x0001000000067ab9 */ /* 0x000fe20000000a00 */
[----:B------:R-:W-:Y:S01]  /*2d40*/  SHF.R.S32.HI R13, RZ, 0x1f, R34 ;  /* 0x0000001fff0d7819 */ /* 0x000fe20000011422 */
[C---:B------:R-:W-:Y:S01]  /*2d50*/  IMAD R8, R9.reuse, R6, RZ ;  /* 0x0000000609087224 */ /* 0x040fe200078e02ff */
[-C--:B------:R-:W-:Y:S01]  /*2d60*/  ISETP.GE.AND P3, PT, R22, R37.reuse, PT ;  /* 0x000000251600720c */ /* 0x080fe20003f66270 */
[----:B------:R-:W-:Y:S01]  /*2d70*/  IMAD R10, R9, R4, RZ ;  /* 0x00000004090a7224 */ /* 0x000fe200078e02ff */
[----:B------:R-:W-:Y:S01]  /*2d80*/  ISETP.GE.AND P5, PT, R165, R37, PT ;  /* 0x00000025a500720c */ /* 0x000fe20003fa6270 */
[C---:B------:R-:W-:Y:S02]  /*2d90*/  IMAD R51, R18.reuse, R7, R8 ;  /* 0x0000000712337224 */ /* 0x040fe400078e0208 */
[----:B------:R-:W-:-:S04]  /*2da0*/  IMAD.WIDE.U32 R8, R18, R6, R22 ;  /* 0x0000000612087225 */ /* 0x000fc800078e0016 */
[----:B------:R-:W-:Y:S02]  /*2db0*/  IMAD R12, R13, R6, RZ ;  /* 0x000000060d0c7224 */ /* 0x000fe400078e02ff */
[C---:B------:R-:W-:Y:S02]  /*2dc0*/  IMAD R21, R18.reuse, R5, R10 ;  /* 0x0000000512157224 */ /* 0x040fe400078e020a */
[----:B------:R-:W-:-:S04]  /*2dd0*/  IMAD.WIDE.U32 R10, R18, R4, R22 ;  /* 0x00000004120a7225 */ /* 0x000fc800078e0016 */
[----:B------:R-:W-:Y:S02]  /*2de0*/  IMAD.IADD R9, R9, 0x1, R51 ;  /* 0x0000000109097824 */ /* 0x000fe400078e0233 */
[C---:B------:R-:W-:Y:S02]  /*2df0*/  IMAD R51, R34.reuse, R7, R12 ;  /* 0x0000000722337224 */ /* 0x040fe400078e020c */
[----:B------:R-:W-:Y:S01]  /*2e00*/  IMAD.IADD R7, R11, 0x1, R21 ;  /* 0x000000010b077824 */ /* 0x000fe200078e0215 */
[----:B------:R-:W-:Y:S01]  /*2e10*/  CS2R R20, SRZ ;  /* 0x0000000000147805 */ /* 0x000fe2000001ff00 */
[----:B------:R-:W-:Y:S02]  /*2e20*/  IMAD R11, R13, R4, RZ ;  /* 0x000000040d0b7224 */ /* 0x000fe400078e02ff */
[----:B------:R-:W-:-:S04]  /*2e30*/  IMAD.WIDE.U32 R8, R34, R6, R8 ;  /* 0x0000000622087225 */ /* 0x000fc800078e0008 */
[----:B------:R-:W-:-:S04]  /*2e40*/  IMAD.WIDE.U32 R12, R33, R6, RZ ;  /* 0x00000006210c7225 */ /* 0x000fc800078e00ff */
[----:B------:R-:W-:Y:S01]  /*2e50*/  IMAD.MOV.U32 R6, RZ, RZ, R10 ;  /* 0x000000ffff067224 */ /* 0x000fe200078e000a */
[----:B------:R-:W-:Y:S01]  /*2e60*/  LEA R10, P4, R12, R8, 0x6 ;  /* 0x000000080c0a7211 */ /* 0x000fe200078830ff */
[C---:B------:R-:W-:Y:S02]  /*2e70*/  IMAD R11, R34.reuse, R5, R11 ;  /* 0x00000005220b7224 */ /* 0x040fe400078e020b */
[----:B------:R-:W-:-:S04]  /*2e80*/  IMAD.WIDE.U32 R6, R34, R4, R6 ;  /* 0x0000000422067225 */ /* 0x000fc800078e0006 */
[----:B------:R-:W-:Y:S01]  /*2e90*/  IMAD.IADD R5, R9, 0x1, R51 ;  /* 0x0000000109057824 */ /* 0x000fe200078e0233 */
[----:B------:R-:W-:Y:S01]  /*2ea0*/  IADD3 R8, P6, R57, R6, RZ ;  /* 0x0000000639087210 */ /* 0x000fe20007fde0ff */
[----:B------:R-:W-:-:S03]  /*2eb0*/  IMAD.IADD R13, R13, 0x1, R15 ;  /* 0x000000010d0d7824 */ /* 0x000fc600078e020f */
[----:B------:R-:W-:Y:S02]  /*2ec0*/  IADD3.X R7, R53, R7, R11, P6, !PT ;  /* 0x0000000735077210 */ /* 0x000fe400037fe40b */
[----:B------:R-:W-:Y:S02]  /*2ed0*/  LEA R4, P6, R8, UR4, 0x1 ;  /* 0x0000000408047c11 */ /* 0x000fe4000f8c08ff */
[----:B------:R-:W-:Y:S02]  /*2ee0*/  LEA.HI.X R13, R12, R5, R13, 0x6, P4 ;  /* 0x000000050c0d7211 */ /* 0x000fe400020f340d */
[----:B------:R-:W-:Y:S02]  /*2ef0*/  LEA R6, P4, R10, UR6, 0x1 ;  /* 0x000000060a067c11 */ /* 0x000fe4000f8808ff */
[----:B------:R-:W-:Y:S02]  /*2f00*/  LEA.HI.X R5, R8, UR5, R7, 0x1, P6 ;  /* 0x0000000508057c11 */ /* 0x000fe4000b0f0c07 */
[----:B------:R-:W-:-:S02]  /*2f10*/  CS2R R8, SRZ ;  /* 0x0000000000087805 */ /* 0x000fc4000001ff00 */
[----:B------:R-:W-:Y:S01]  /*2f20*/  LEA.HI.X R7, R10, UR7, R13, 0x1, P4 ;  /* 0x000000070a077c11 */ /* 0x000fe2000a0f0c0d */
[----:B------:R0:W5:Y:S04]  /*2f30*/  @!P3 LDG.E.64 R28, desc[UR36][R4.64] ;  /* 0x00000024041cb981 */ /* 0x000168000c1e1b00 */
[----:B------:R0:W5:Y:S04]  /*2f40*/  @!P5 LDG.E.64 R8, desc[UR36][R4.64+0x20] ;  /* 0x000020240408d981 */ /* 0x000168000c1e1b00 */
[----:B------:R0:W5:Y:S04]  /*2f50*/  @!P3 LDG.E.64 R30, desc[UR36][R6.64] ;  /* 0x00000024061eb981 */ /* 0x000168000c1e1b00 */
[----:B------:R0:W5:Y:S02]  /*2f60*/  @!P5 LDG.E.64 R20, desc[UR36][R6.64+0x20] ;  /* 0x000020240614d981 */ /* 0x000164000c1e1b00 */
.L_x_3489:
[----:B------:R-:W-:Y:S05]  /*2f70*/  BSYNC B1 ;  /* 0x0000000000017941 */ /* 0x000fea0003800000 */
.L_x_3488:
[----:B------:R-:W-:Y:S01]  /*2f80*/  UISETP.NE.AND UP0, UPT, UR38, URZ, UPT ;  /* 0x0000003f2600728c */ /* 0x000fe2000bf05270 */
        /* <DEDUP_REMOVED lines=12> */
[----:B------:R-:W-:-:S03]  /*3050*/  IMAD.MOV.U32 R6, RZ, RZ, R30 ;  /* 0x000000ffff067224 */ /* 0x000fc600078e001e */
[----:B------:R-:W-:Y:S02]  /*3060*/  PRMT R58, R58, 0x5410, R4 ;  /* 0x000054103a3a7816 */ /* 0x000fe40000000004 */
[----:B------:R-:W-:Y:S01]  /*3070*/  PRMT R55, R55, 0x5410, R6 ;  /* 0x0000541037377816 */ /* 0x000fe20000000006 */
[----:B------:R-:W-:Y:S06]  /*3080*/  @P3 BRA `(.L_x_3490) ;  /* 0x0000000000043947 */ /* 0x000fec0003800000 */
[----:B------:R-:W-:Y:S01]  /*3090*/  BPT.TRAP 0x1 ;  /* 0x000000040000795c */ /* 0x000fe20000300000 */
.L_x_3490:
[----:B------:R-:W-:Y:S01]  /*30a0*/  IMAD R40, R156, 0x8, R2 ;  /* 0x000000089c287824 */ /* 0x000fe200078e0202 */
[----:B------:R-:W-:Y:S01]  /*30b0*/  SHF.L.U32 R51, R158, 0x1f, RZ ;  /* 0x0000001f9e337819 */ /* 0x000fe200000006ff */
[----:B------:R-:W-:Y:S03]  /*30c0*/  BSSY B1, `(.L_x_3491) ;  /* 0x0000003000017945 */ /* 0x000fe60003800000 */
[----:B------:R-:W0:Y:S02]  /*30d0*/  SYNCS.PHASECHK.TRANS64.TRYWAIT P4, [R40+URZ+0x38890], R51 ;  /* 0x03889033280075a7 */ /* 0x000e24000808017f */
[----:B0-----:R-:W-:Y:S05]  /*30e0*/  @!P4 BRA `(.L_x_3492) ;  /* 0x000003640020c947 */ /* 0x001fea0003800000 */
.L_x_3855:
[----:B------:R-:W-:Y:S05]  /*30f0*/  BSYNC B1 ;  /* 0x0000000000017941 */ /* 0x000fea0003800000 */
.L_x_3491:
[----:B------:R-:W-:-:S03]  /*3100*/  UMOV UR4, 0xffffffff ;  /* 0xffffffff00047882 */ /* 0x000fc60000000000 */
[----:B------:R-:W-:Y:S05]  /*3110*/  BRA.DIV UR4, `(.L_x_3493) ;  /* 0x0000036604287947 */ /* 0x000fea000b800000 */
[----:B------:R-:W1:Y:S04]  /*3120*/  SHFL.IDX PT, R49, R49, RZ, 0x1c1f ;  /* 0x001c1fff31317589 */ /* 0x000e6800000e0000 */
[----:B------:R2:W3:Y:S02]  /*3130*/  SHFL.IDX PT, R14, R47, RZ, 0x1c1f ;  /* 0x001c1fff2f0e7589 */ /* 0x0004e400000e0000 */
.L_x_3859:
[----:B------:R-:W-:Y:S05]  /*3140*/  @P0 BRA `(.L_x_3494) ;  /* 0x0000001400c40947 */ /* 0x000fea0003800000 */
[----:B------:R-:W4:Y:S01]  /*3150*/  LDC R54, c[0x0][0x2f4] ;  /* 0x0000bd00ff367b82 */ /* 0x000f220000000800 */
[----:B------:R-:W-:Y:S01]  /*3160*/  BSSY B1, `(.L_x_3495) ;  /* 0x0000039000017945 */ /* 0x000fe20003800000 */
[----:B----4-:R-:W-:-:S13]  /*3170*/  ISETP.GE.AND P0, PT, R16, R54, PT ;  /* 0x000000361000720c */ /* 0x010fda0003f06270 */
[----:B------:R-:W-:Y:S05]  /*3180*/  @P0 BRA `(.L_x_3496) ;  /* 0x0000000000d80947 */ /* 0x000fea0003800000 */
[----:B------:R4:W0:Y:S01]  /*3190*/  LDS.128 R4, [R48+0x22400] ;  /* 0x0224000030047984 */ /* 0x0008220000000c00 */
[----:B------:R-:W-:Y:S01]  /*31a0*/  ISETP.GE.AND P4, PT, R22, R37, PT ;  /* 0x000000251600720c */ /* 0x000fe20003f86270 */
[----:B------:R-:W-:Y:S01]  /*31b0*/  BSSY B2, `(.L_x_3497) ;  /* 0x0000032000027945 */ /* 0x000fe20003800000 */
[----:B---3--:R-:W-:-:S04]  /*31c0*/  LEA R10, P0, R16, R14, 0x1 ;  /* 0x0000000e100a7211 */ /* 0x008fc800078008ff */
[----:B-1----:R-:W-:-:S07]  /*31d0*/  LEA.HI.X R11, R16, R49, R17, 0x1, P0 ;  /* 0x00000031100b7211 */ /* 0x002fce00000f0c11 */
[----:B----4-:R-:W-:Y:S05]  /*31e0*/  @P4 BRA `(.L_x_3498) ;  /* 0x0000000000b84947 */ /* 0x010fea0003800000 */
[----:B------:R-:W-:Y:S01]  /*31f0*/  SHF.R.U32.HI R52, RZ, 0x10, R31 ;  /* 0x00000010ff347819 */ /* 0x000fe2000001161f */
[----:B0-----:R-:W-:Y:S01]  /*3200*/  IMAD.U32 R15, R7, 0x10000, RZ ;  /* 0x00010000070f7824 */ /* 0x001fe200078e00ff */
[----:B--2---:R-:W-:Y:S01]  /*3210*/  SHF.R.U32.HI R47, RZ, 0x10, R29 ;  /* 0x00000010ff2f7819 */ /* 0x004fe2000001161d */
[----:B------:R-:W-:Y:S01]  /*3220*/  IMAD.U32 R12, R6, 0x10000, RZ ;  /* 0x00010000060c7824 */ /* 0x000fe200078e00ff */
[----:B------:R-:W-:Y:S02]  /*3230*/  SHF.R.U64 R48, R30, 0x10, R31 ;  /* 0x000000101e307819 */ /* 0x000fe4000000121f */
[----:B------:R-:W-:Y:S02]  /*3240*/  SHF.R.U64 R50, R28, 0x10, R29 ;  /* 0x000000101c327819 */ /* 0x000fe4000000121d */
[----:B------:R-:W-:Y:S02]  /*3250*/  PRMT R52, R57, 0x5432, R52 ;  /* 0x0000543239347816 */ /* 0x000fe40000000034 */
[----:B------:R-:W-:-:S02]  /*3260*/  PRMT R31, R53, 0x5410, R47 ;  /* 0x00005410351f7816 */ /* 0x000fc4000000002f */
[----:B------:R-:W-:Y:S02]  /*3270*/  PRMT R48, R55, 0x5432, R48 ;  /* 0x0000543237307816 */ /* 0x000fe40000000030 */
[----:B------:R-:W-:Y:S01]  /*3280*/  LOP3.LUT R13, R6, 0xffff0000, RZ, 0xc0, !PT ;  /* 0xffff0000060d7812 */ /* 0x000fe200078ec0ff */
[----:B------:R-:W-:Y:S01]  /*3290*/  IMAD.U32 R47, R31, 0x10000, RZ ;  /* 0x000100001f2f7824 */ /* 0x000fe200078e00ff */
[----:B------:R-:W-:Y:S01]  /*32a0*/  LOP3.LUT R28, R7, 0xffff0000, RZ, 0xc0, !PT ;  /* 0xffff0000071c7812 */ /* 0x000fe200078ec0ff */
[----:B------:R-:W-:Y:S01]  /*32b0*/  IMAD.U32 R6, R5, 0x10000, RZ ;  /* 0x0001000005067824 */ /* 0x000fe200078e00ff */
[----:B------:R-:W-:Y:S01]  /*32c0*/  PRMT R29, R53, 0x5432, R50 ;  /* 0x00005432351d7816 */ /* 0x000fe20000000032 */
[----:B------:R-:W-:Y:S01]  /*32d0*/  IMAD.U32 R53, R52, 0x10000, RZ ;  /* 0x0001000034357824 */ /* 0x000fe200078e00ff */
[----:B------:R-:W-:Y:S01]  /*32e0*/  LOP3.LUT R7, R5, 0xffff0000, RZ, 0xc0, !PT ;  /* 0xffff000005077812 */ /* 0x000fe200078ec0ff */
[----:B------:R-:W-:Y:S01]  /*32f0*/  IMAD.U32 R5, R4, 0x10000, RZ ;  /* 0x0001000004057824 */ /* 0x000fe200078e00ff */
[----:B------:R-:W-:Y:S01]  /*3300*/  LOP3.LUT R50, R48, 0xffff0000, RZ, 0xc0, !PT ;  /* 0xffff000030327812 */ /* 0x000fe200078ec0ff */
[----:B------:R-:W-:Y:S01]  /*3310*/  FMUL.FTZ R57, R13, R53 ;  /* 0x000000350d397220 */ /* 0x000fe20000410000 */
[----:B------:R-:W-:Y:S01]  /*3320*/  LOP3.LUT R30, R29, 0xffff0000, RZ, 0xc0, !PT ;  /* 0xffff00001d1e7812 */ /* 0x000fe200078ec0ff */
[-C--:B------:R-:W-:Y:S01]  /*3330*/  FMUL.FTZ R13, R13, R47.reuse ;  /* 0x0000002f0d0d7220 */ /* 0x080fe20000410000 */
[----:B------:R-:W-:Y:S01]  /*3340*/  LOP3.LUT R52, R52, 0xffff0000, RZ, 0xc0, !PT ;  /* 0xffff000034347812 */ /* 0x000fe200078ec0ff */
[----:B------:R-:W-:Y:S01]  /*3350*/  FMUL.FTZ R55, R7, R50 ;  /* 0x0000003207377220 */ /* 0x000fe20000410000 */
[----:B------:R-:W-:Y:S01]  /*3360*/  LOP3.LUT R31, R31, 0xffff0000, RZ, 0xc0, !PT ;  /* 0xffff00001f1f7812 */ /* 0x000fe200078ec0ff */
[----:B------:R-:W-:Y:S01]  /*3370*/  FFMA.FTZ R57, R12, R47, -R57 ;  /* 0x0000002f0c397223 */ /* 0x000fe20000010839 */
[-C--:B------:R-:W-:Y:S01]  /*3380*/  FMUL.FTZ R7, R7, R30.reuse ;  /* 0x0000001e07077220 */ /* 0x080fe20000410000 */
[----:B------:R-:W-:Y:S01]  /*3390*/  LOP3.LUT R4, R4, 0xffff0000, RZ, 0xc0, !PT ;  /* 0xffff000004047812 */ /* 0x000fe200078ec0ff */
[----:B------:R-:W-:Y:S01]  /*33a0*/  FFMA.FTZ R55, R6, R30, -R55 ;  /* 0x0000001e06377223 */ /* 0x000fe20000010837 */
[----:B------:R-:W-:Y:S01]  /*33b0*/  FFMA.FTZ R12, R12, R53, R13 ;  /* 0x000000350c0c7223 */ /* 0x000fe2000001000d */
[----:B------:R-:W-:-:S02]  /*33c0*/  IMAD.U32 R48, R48, 0x10000, RZ ;  /* 0x0001000030307824 */ /* 0x000fc400078e00ff */
[C---:B------:R-:W-:Y:S01]  /*33d0*/  FMUL.FTZ R30, R28.reuse, R52 ;  /* 0x000000341c1e7220 */ /* 0x040fe20000410000 */
[----:B------:R-:W-:Y:S02]  /*33e0*/  IMAD.U32 R29, R29, 0x10000, RZ ;  /* 0x000100001d1d7824 */ /* 0x000fe400078e00ff */
[----:B------:R-:W-:Y:S01]  /*33f0*/  FMUL.FTZ R13, R28, R31 ;  /* 0x0000001f1c0d7220 */ /* 0x000fe20000410000 */
[----:B------:R-:W-:Y:S01]  /*3400*/  FFMA.FTZ R50, R6, R50, R7 ;  /* 0x0000003206327223 */ /* 0x000fe20000010007 */
        /* <DEDUP_REMOVED lines=8> */
[----:B------:R-:W-:Y:S01]  /*3490*/  F2FP.BF16.F32.PACK_AB R4, R7, R6 ;  /* 0x000000060704723e */ /* 0x000fe200000010ff */
[----:B------:R-:W-:Y:S01]  /*34a0*/  IMAD.MOV.U32 R6, RZ, RZ, R12 ;  /* 0x000000ffff067224 */ /* 0x000fe200078e000c */
[----:B------:R-:W-:Y:S01]  /*34b0*/  F2FP.BF16.F32.PACK_AB R5, R50, R55 ;  /* 0x000000373205723e */ /* 0x000fe200000010ff */
[----:B------:R-:W-:-:S07]  /*34c0*/  IMAD.MOV.U32 R7, RZ, RZ, R13 ;  /* 0x000000ffff077224 */ /* 0x000fce00078e000d */
.L_x_3498:
[----:B------:R-:W-:Y:S05]  /*34d0*/  BSYNC B2 ;  /* 0x0000000000027941 */ /* 0x000fea0003800000 */
.L_x_3497:
[----:B0-----:R4:W-:Y:S02]  /*34e0*/  ST.E.128 desc[UR36][R10.64], R4 ;  /* 0x000000040a007985 */ /* 0x0019e4000c101d24 */
.L_x_3496:
[----:B------:R-:W-:Y:S05]  /*34f0*/  BSYNC B1 ;  /* 0x0000000000017941 */ /* 0x000fea0003800000 */
.L_x_3495:
[----:B------:R-:W-:-:S13]  /*3500*/  ISETP.GE.AND P0, PT, R19, R54, PT ;  /* 0x000000361300720c */ /* 0x000fda0003f06270 */
        /* <DEDUP_REMOVED lines=8> */
[----:B-1----:R-:W-:-:S03]  /*3590*/  LEA.HI.X R11, R19, R49, R164, 0x1, P0 ;  /* 0x00000031130b7211 */ /* 0x002fc600000f0ca4 */
[----:B------:R-:W-:-:S06]  /*35a0*/  IMAD R4, R5, 0x2, R2 ;  /* 0x0000000205047824 */ /* 0x000fcc00078e0202 */
[----:B------:R-:W1:Y:S01]  /*35b0*/  LDS.128 R4, [R4+0x22400] ;  /* 0x0224000004047984 */ /* 0x000e620000000c00 */
[----:B------:R-:W-:Y:S05]  /*35c0*/  @P4 BRA `(.L_x_3500) ;  /* 0x0000000000b84947 */ /* 0x000fea0003800000 */
[----:B------:R-:W-:Y:S01]  /*35d0*/  SHF.R.U64 R14, R8, 0x10, R9 ;  /* 0x00000010080e7819 */ /* 0x000fe20000001209 */
[----:B-1----:R-:W-:Y:S01]  /*35e0*/  IMAD.U32 R12, R7, 0x10000, RZ ;  /* 0x00010000070c7824 */ /* 0x002fe200078e00ff */
[--C-:B------:R-:W-:Y:S01]  /*35f0*/  SHF.R.U64 R28, R20, 0x10, R21.reuse ;  /* 0x00000010141c7819 */ /* 0x100fe20000001215 */
[----:B------:R-:W-:Y:S01]  /*3600*/  IMAD.U32 R8, R6, 0x10000, RZ ;  /* 0x0001000006087824 */ /* 0x000fe200078e00ff */
[----:B------:R-:W-:Y:S02]  /*3610*/  SHF.R.U32.HI R30, RZ, 0x10, R21 ;  /* 0x00000010ff1e7819 */ /* 0x000fe40000011615 */
[----:B------:R-:W-:Y:S02]  /*3620*/  SHF.R.U32.HI R15, RZ, 0x10, R9 ;  /* 0x00000010ff0f7819 */ /* 0x000fe40000011609 */
[----:B------:R-:W-:Y:S02]  /*3630*/  PRMT R14, R56, 0x5432, R14 ;  /* 0x00005432380e7816 */ /* 0x000fe4000000000e */
[----:B------:R-:W-:-:S02]  /*3640*/  PRMT R28, R58, 0x5432, R28 ;  /* 0x000054323a1c7816 */ /* 0x000fc4000000001c */
[----:B------:R-:W-:Y:S02]  /*3650*/  PRMT R30, R59, 0x5432, R30 ;  /* 0x000054323b1e7816 */ /* 0x000fe4000000001e */
[----:B------:R-:W-:Y:S02]  /*3660*/  PRMT R20, R56, 0x5410, R15 ;  /* 0x0000541038147816 */ /* 0x000fe4000000000f */
[----:B------:R-:W-:Y:S01]  /*3670*/  LOP3.LUT R13, R7, 0xffff0000, RZ, 0xc0, !PT ;  /* 0xffff0000070d7812 */ /* 0x000fe200078ec0ff */
[----:B------:R-:W-:Y:S01]  /*3680*/  IMAD.U32 R31, R30, 0x10000, RZ ;  /* 0x000100001e1f7824 */ /* 0x000fe200078e00ff */
[----:B------:R-:W-:Y:S01]  /*3690*/  LOP3.LUT R7, R5, 0xffff0000, RZ, 0xc0, !PT ;  /* 0xffff000005077812 */ /* 0x000fe200078ec0ff */
[----:B------:R-:W-:Y:S01]  /*36a0*/  IMAD.U32 R21, R20, 0x10000, RZ ;  /* 0x0001000014157824 */ /* 0x000fe200078e00ff */
[C---:B------:R-:W-:Y:S01]  /*36b0*/  LOP3.LUT R29, R28.reuse, 0xffff0000, RZ, 0xc0, !PT ;  /* 0xffff00001c1d7812 */ /* 0x040fe200078ec0ff */
[----:B------:R-:W-:Y:S01]  /*36c0*/  IMAD.U32 R28, R28, 0x10000, RZ ;  /* 0x000100001c1c7824 */ /* 0x000fe200078e00ff */
[C---:B------:R-:W-:Y:S01]  /*36d0*/  LOP3.LUT R15, R14.reuse, 0xffff0000, RZ, 0xc0, !PT ;  /* 0xffff00000e0f7812 */ /* 0x040fe200078ec0ff */
[----:B------:R-:W-:Y:S01]  /*36e0*/  IMAD.U32 R14, R14, 0x10000, RZ ;  /* 0x000100000e0e7824 */ /* 0x000fe200078e00ff */
[----:B------:R-:W-:Y:S01]  /*36f0*/  LOP3.LUT R9, R6, 0xffff0000, RZ, 0xc0, !PT ;  /* 0xffff000006097812 */ /* 0x000fe200078ec0ff */
[C---:B------:R-:W-:Y:S01]  /*3700*/  FMUL.FTZ R37, R7.reuse, R29 ;  /* 0x0000001d07257220 */ /* 0x040fe20000410000 */
[----:B------:R-:W-:Y:S01]  /*3710*/  LOP3.LUT R30, R30, 0xffff0000, RZ, 0xc0, !PT ;  /* 0xffff00001e1e7812 */ /* 0x000fe200078ec0ff */
[----:B------:R-:W-:Y:S01]  /*3720*/  FMUL.FTZ R36, R7, R15 ;  /* 0x0000000f07247220 */ /* 0x000fe20000410000 */
[----:B------:R-:W-:Y:S01]  /*3730*/  LOP3.LUT R20, R20, 0xffff0000, RZ, 0xc0, !PT ;  /* 0xffff000014147812 */ /* 0x000fe200078ec0ff */
[C---:B------:R-:W-:Y:S01]  /*3740*/  FMUL.FTZ R7, R9.reuse, R31 ;  /* 0x0000001f09077220 */ /* 0x040fe20000410000 */
[----:B------:R-:W-:Y:S01]  /*3750*/  FMUL.FTZ R9, R9, R21 ;  /* 0x0000001509097220 */ /* 0x000fe20000410000 */
[----:B------:R-:W-:-:S02]  /*3760*/  IMAD.U32 R6, R5, 0x10000, RZ ;  /* 0x0001000005067824 */ /* 0x000fc400078e00ff */
[----:B------:R-:W-:Y:S01]  /*3770*/  FFMA.FTZ R21, R8, R21, -R7 ;  /* 0x0000001508157223 */ /* 0x000fe20000010807 */
[----:B------:R-:W-:Y:S02]  /*3780*/  IMAD.U32 R5, R4, 0x10000, RZ ;  /* 0x0001000004057824 */ /* 0x000fe400078e00ff */
[----:B------:R-:W-:Y:S01]  /*3790*/  FFMA.FTZ R8, R8, R31, R9 ;  /* 0x0000001f08087223 */ /* 0x000fe20000010009 */
[----:B------:R-:W-:Y:S01]  /*37a0*/  LOP3.LUT R4, R4, 0xffff0000, RZ, 0xc0, !PT ;  /* 0xffff000004047812 */ /* 0x000fe200078ec0ff */
[C---:B------:R-:W-:Y:S01]  /*37b0*/  FMUL.FTZ R9, R13.reuse, R30 ;  /* 0x0000001e0d097220 */ /* 0x040fe20000410000 */
[-C--:B------:R-:W-:Y:S01]  /*37c0*/  FMUL.FTZ R13, R13, R20.reuse ;  /* 0x000000140d0d7220 */ /* 0x080fe20000410000 */
[C---:B------:R-:W-:Y:S01]  /*37d0*/  FFMA.FTZ R37, R6.reuse, R15, -R37 ;  /* 0x0000000f06257223 */ /* 0x040fe20000010825 */
[----:B------:R-:W-:Y:S01]  /*37e0*/  FFMA.FTZ R36, R6, R29, R36 ;  /* 0x0000001d06247223 */ /* 0x000fe20000010024 */
[----:B------:R-:W-:Y:S01]  /*37f0*/  FFMA.FTZ R9, R12, R20, -R9 ;  /* 0x000000140c097223 */ /* 0x000fe20000010809 */
[C---:B------:R-:W-:Y:S01]  /*3800*/  FMUL.FTZ R6, R4.reuse, R28 ;  /* 0x0000001c04067220 */ /* 0x040fe20000410000 */
[----:B------:R-:W-:Y:S01]  /*3810*/  FMUL.FTZ R7, R4, R14 ;  /* 0x0000000e04077220 */ /* 0x000fe20000410000 */
[----:B------:R-:W-:Y:S01]  /*3820*/  FFMA.FTZ R12, R12, R30, R13 ;  /* 0x0000001e0c0c7223 */ /* 0x000fe2000001000d */
[----:B------:R-:W-:Y:S01]  /*3830*/  F2FP.BF16.F32.PACK_AB R8, R8, R21 ;  /* 0x000000150808723e */ /* 0x000fe200000010ff */
[C---:B------:R-:W-:Y:S01]  /*3840*/  FFMA.FTZ R6, R5.reuse, R14, -R6 ;  /* 0x0000000e05067223 */ /* 0x040fe20000010806 */
[----:B------:R-:W-:Y:S01]  /*3850*/  FFMA.FTZ R7, R5, R28, R7 ;  /* 0x0000001c05077223 */ /* 0x000fe20000010007 */
[----:B------:R-:W-:-:S02]  /*3860*/  F2FP.BF16.F32.PACK_AB R5, R36, R37 ;  /* 0x000000252405723e */ /* 0x000fc400000010ff */
[----:B------:R-:W-:Y:S02]  /*3870*/  F2FP.BF16.F32.PACK_AB R9, R12, R9 ;  /* 0x000000090c09723e */ /* 0x000fe400000010ff */
[----:B------:R-:W-:Y:S01]  /*3880*/  F2FP.BF16.F32.PACK_AB R4, R7, R6 ;  /* 0x000000060704723e */ /* 0x000fe200000010ff */
[----:B------:R-:W-:Y:S02]  /*3890*/  IMAD.MOV.U32 R6, RZ, RZ, R8 ;  /* 0x000000ffff067224 */ /* 0x000fe400078e0008 */
[----:B------:R-:W-:-:S07]  /*38a0*/  IMAD.MOV.U32 R7, RZ, RZ, R9 ;  /* 0x000000ffff077224 */ /* 0x000fce00078e0009 */
.L_x_3500:
[----:B------:R-:W-:Y:S05]  /*38b0*/  BSYNC B1 ;  /* 0x0000000000017941 */ /* 0x000fea0003800000 */
.L_x_3499:
[----:B-1----:R1:W-:Y:S01]  /*38c0*/  ST.E.128 desc[UR36][R10.64], R4 ;  /* 0x000000040a007985 */ /* 0x0023e2000c101d24 */
[----:B------:R-:W-:Y:S05]  /*38d0*/  BRA `(.L_x_3494) ;  /* 0x0000000c00e07947 */ /* 0x000fea0003800000 */
.L_x_3487:
[----:B------:R-:W-:Y:S01]  /*38e0*/  SHF.R.S32.HI R7, RZ, 0x1f, R18 ;  /* 0x0000001fff077819 */ /* 0x000fe20000011412 */
[-C--:B------:R-:W-:Y:S01]  /*38f0*/  IMAD.WIDE.U32 R8, R18, R4.reuse, R16 ;  /* 0x0000000412087225 */ /* 0x080fe200078e0010 */
[----:B------:R-:W-:Y:S01]  /*3900*/  ULDC.64 UR6, c[0x0][0x408] ;  /* 0x0001020000067ab9 */ /* 0x000fe20000000a00 */
[----:B------:R-:W-:Y:S01]  /*3910*/  ISETP.GE.AND P4, PT, R16, R37, PT ;  /* 0x000000251000720c */ /* 0x000fe20003f86270 */
[----:B------:R-:W-:Y:S01]  /*3920*/  ULDC.64 UR4, c[0x0][0x3e8] ;  /* 0x0000fa0000047ab9 */ /* 0x000fe20000000a00 */
[C---:B------:R-:W-:Y:S02]  /*3930*/  IMAD R6, R7.reuse, R4, RZ ;  /* 0x0000000407067224 */ /* 0x040fe400078e02ff */
[----:B------:R-:W-:Y:S02]  /*3940*/  IMAD R15, R7, UR6, RZ ;  /* 0x00000006070f7c24 */ /* 0x000fe4000f8e02ff */
[C---:B------:R-:W-:Y:S02]  /*3950*/  IMAD R13, R18.reuse, R5, R6 ;  /* 0x00000005120d7224 */ /* 0x040fe400078e0206 */
[----:B------:R-:W-:-:S04]  /*3960*/  IMAD.WIDE.U32 R6, R18, UR6, R16 ;  /* 0x0000000612067c25 */ /* 0x000fc8000f8e0010 */
[----:B------:R-:W-:Y:S01]  /*3970*/  IMAD.IADD R9, R13, 0x1, R9 ;  /* 0x000000010d097824 */ /* 0x000fe200078e0209 */
[----:B------:R-:W-:Y:S01]  /*3980*/  SHF.R.S32.HI R13, RZ, 0x1f, R34 ;  /* 0x0000001fff0d7819 */ /* 0x000fe20000011422 */
[----:B------:R-:W-:Y:S02]  /*3990*/  IMAD R15, R18, UR7, R15 ;  /* 0x00000007120f7c24 */ /* 0x000fe4000f8e020f */
[----:B------:R-:W-:-:S04]  /*39a0*/  IMAD.WIDE.U32 R8, R34, R4, R8 ;  /* 0x0000000422087225 */ /* 0x000fc800078e0008 */
[----:B------:R-:W-:Y:S02]  /*39b0*/  IMAD R4, R13, R4, RZ ;  /* 0x000000040d047224 */ /* 0x000fe400078e02ff */
[----:B------:R-:W-:Y:S02]  /*39c0*/  IMAD R46, R33, -0x40, R27 ;  /* 0xffffffc0212e7824 */ /* 0x000fe400078e021b */
[----:B------:R-:W-:Y:S01]  /*39d0*/  IMAD R5, R34, R5, R4 ;  /* 0x0000000522057224 */ /* 0x000fe200078e0204 */
[----:B------:R-:W-:Y:S01]  /*39e0*/  IADD3 R4, P0, R57, R8, RZ ;  /* 0x0000000839047210 */ /* 0x000fe20007f1e0ff */
[----:B------:R-:W-:Y:S01]  /*39f0*/  IMAD.IADD R7, R15, 0x1, R7 ;  /* 0x000000010f077824 */ /* 0x000fe200078e0207 */
[----:B------:R-:W-:Y:S01]  /*3a00*/  VIMNMX R46, R46, 0x40, PT ;  /* 0x000000402e2e7848 */ /* 0x000fe20003fe0100 */
[----:B------:R-:W-:Y:S01]  /*3a10*/  IMAD R13, R13, UR6, RZ ;  /* 0x000000060d0d7c24 */ /* 0x000fe2000f8e02ff */
[----:B------:R-:W-:Y:S01]  /*3a20*/  IADD3.X R5, R53, R5, R9, P0, !PT ;  /* 0x0000000535057210 */ /* 0x000fe200007fe409 */
[----:B------:R-:W-:Y:S01]  /*3a30*/  IMAD R10, R11, UR6, RZ ;  /* 0x000000060b0a7c24 */ /* 0x000fe2000f8e02ff */
[----:B------:R-:W-:Y:S01]  /*3a40*/  ISETP.GE.OR P0, PT, R18, R46, P4 ;  /* 0x0000002e1200720c */ /* 0x000fe20002706670 */
[----:B------:R-:W-:-:S04]  /*3a50*/  IMAD.WIDE.U32 R8, R33, UR6, RZ ;  /* 0x0000000621087c25 */ /* 0x000fc8000f8e00ff */
[C---:B------:R-:W-:Y:S02]  /*3a60*/  IMAD R13, R34.reuse, UR7, R13 ;  /* 0x00000007220d7c24 */ /* 0x040fe4000f8e020d */
[----:B------:R-:W-:-:S04]  /*3a70*/  IMAD.WIDE.U32 R6, R34, UR6, R6 ;  /* 0x0000000622067c25 */ /* 0x000fc8000f8e0006 */
[----:B------:R-:W-:Y:S01]  /*3a80*/  IMAD R15, R33, UR7, R10 ;  /* 0x00000007210f7c24 */ /* 0x000fe2000f8e020a */
[----:B------:R-:W-:Y:S01]  /*3a90*/  LEA R10, P3, R4, UR4, 0x1 ;  /* 0x00000004040a7c11 */ /* 0x000fe2000f8608ff */
[----:B------:R-:W-:Y:S01]  /*3aa0*/  IMAD.IADD R13, R13, 0x1, R7 ;  /* 0x000000010d0d7824 */ /* 0x000fe200078e0207 */
[----:B------:R-:W-:Y:S01]  /*3ab0*/  LEA R12, P5, R8, R6, 0x6 ;  /* 0x00000006080c7211 */ /* 0x000fe200078a30ff */
[----:B------:R-:W-:Y:S01]  /*3ac0*/  IMAD.IADD R9, R15, 0x1, R9 ;  /* 0x000000010f097824 */ /* 0x000fe200078e0209 */
[----:B------:R-:W-:Y:S01]  /*3ad0*/  LEA.HI.X R11, R4, UR5, R5, 0x1, P3 ;  /* 0x00000005040b7c11 */ /* 0x000fe200098f0c05 */
[----:B------:R-:W-:Y:S01]  /*3ae0*/  ULDC.64 UR4, c[0x0][0x400] ;  /* 0x0001000000047ab9 */ /* 0x000fe20000000a00 */
[----:B------:R-:W-:Y:S02]  /*3af0*/  CS2R R6, SRZ ;  /* 0x0000000000067805 */ /* 0x000fe4000001ff00 */
[----:B------:R-:W-:Y:S02]  /*3b00*/  CS2R R4, SRZ ;  /* 0x0000000000047805 */ /* 0x000fe4000001ff00 */
[----:B------:R-:W-:-:S02]  /*3b10*/  LEA.HI.X R9, R8, R13, R9, 0x6, P5 ;  /* 0x0000000d08097211 */ /* 0x000fc400028f3409 */
[C---:B------:R-:W-:Y:S02]  /*3b20*/  LEA R8, P3, R12.reuse, UR4, 0x1 ;  /* 0x000000040c087c11 */ /* 0x040fe4000f8608ff */
[----:B------:R-:W-:Y:S02]  /*3b30*/  CS2R R30, SRZ ;  /* 0x00000000001e7805 */ /* 0x000fe4000001ff00 */
[----:B------:R-:W-:Y:S01]  /*3b40*/  CS2R R28, SRZ ;  /* 0x00000000001c7805 */ /* 0x000fe2000001ff00 */
[----:B------:R-:W2:Y:S01]  /*3b50*/  @!P0 LDG.E.128 R4, desc[UR36][R10.64] ;  /* 0x000000240a048981 */ /* 0x000ea2000c1e1d00 */
[----:B------:R-:W-:-:S05]  /*3b60*/  LEA.HI.X R9, R12, UR5, R9, 0x1, P3 ;  /* 0x000000050c097c11 */ /* 0x000fca00098f0c09 */
[----:B------:R-:W3:Y:S01]  /*3b70*/  @!P0 LDG.E.128 R28, desc[UR36][R8.64] ;  /* 0x00000024081c8981 */ /* 0x000ee2000c1e1d00 */
[----:B------:R-:W-:-:S06]  /*3b80*/  UISETP.NE.AND UP0, UPT, UR38, URZ, UPT ;  /* 0x0000003f2600728c */ /* 0x000fcc000bf05270 */
        /* <DEDUP_REMOVED lines=16> */
[----:B------:R-:W-:Y:S06]  /*3c90*/  @P3 BRA `(.L_x_3501) ;  /* 0x0000000000043947 */ /* 0x000fec0003800000 */
[----:B------:R-:W-:Y:S01]  /*3ca0*/  BPT.TRAP 0x1 ;  /* 0x000000040000795c */ /* 0x000fe20000300000 */
.L_x_3501:
[----:B------:R-:W-:Y:S01]  /*3cb0*/  IMAD R40, R156, 0x8, R2 ;  /* 0x000000089c287824 */ /* 0x000fe200078e0202 */
[----:B------:R-:W-:Y:S01]  /*3cc0*/  SHF.L.U32 R51, R158, 0x1f, RZ ;  /* 0x0000001f9e337819 */ /* 0x000fe200000006ff */
[----:B------:R-:W0:Y:S01]  /*3cd0*/  LDC R53, c[0x0][0x2f4] ;  /* 0x0000bd00ff357b82 */ /* 0x000e220000000800 */
[----:B------:R-:W-:Y:S02]  /*3ce0*/  BSSY B1, `(.L_x_3502) ;  /* 0x0000004000017945 */ /* 0x000fe40003800000 */
[----:B------:R-:W1:Y:S01]  /*3cf0*/  SYNCS.PHASECHK.TRANS64.TRYWAIT P5, [R40+URZ+0x38890], R51 ;  /* 0x03889033280075a7 */ /* 0x000e6200080a017f */
[----:B0-----:R-:W-:Y:S01]  /*3d00*/  ISETP.GE.AND P0, PT, R16, R53, PT ;  /* 0x000000351000720c */ /* 0x001fe20003f06270 */
[----:B-1----:R-:W-:-:S12]  /*3d10*/  @!P5 BRA `(.L_x_3503) ;  /* 0x000003580070d947 */ /* 0x002fd80003800000 */
.L_x_3860:
[----:B------:R-:W-:Y:S05]  /*3d20*/  BSYNC B1 ;  /* 0x0000000000017941 */ /* 0x000fea0003800000 */
.L_x_3502:
[----:B------:R-:W-:-:S03]  /*3d30*/  UMOV UR4, 0xffffffff ;  /* 0xffffffff00047882 */ /* 0x000fc60000000000 */
[----:B------:R-:W-:Y:S05]  /*3d40*/  BRA.DIV UR4, `(.L_x_3504) ;  /* 0x0000035a04787947 */ /* 0x000fea000b800000 */
[----:B------:R1:W2:Y:S04]  /*3d50*/  SHFL.IDX PT, R21, R49, RZ, 0x1c1f ;  /* 0x001c1fff31157589 */ /* 0x0002a800000e0000 */
[----:B------:R1:W3:Y:S02]  /*3d60*/  SHFL.IDX PT, R20, R47, RZ, 0x1c1f ;  /* 0x001c1fff2f147589 */ /* 0x0002e400000e0000 */
.L_x_3864:
[----:B------:R-:W-:-:S13]  /*3d70*/  ISETP.GE.OR P0, PT, R18, R46, P0 ;  /* 0x0000002e1200720c */ /* 0x000fda0000706670 */
[----:B------:R-:W-:Y:S05]  /*3d80*/  @P0 BRA `(.L_x_3494) ;  /* 0x0000000800b40947 */ /* 0x000fea0003800000 */
[----:B------:R-:W-:Y:S01]  /*3d90*/  IMAD.SHL.U32 R8, R37, 0x2, RZ ;  /* 0x0000000225087824 */ /* 0x000fe200078e00ff */
[----:B------:R-:W-:Y:S01]  /*3da0*/  BSSY B1, `(.L_x_3505) ;  /* 0x0000070000017945 */ /* 0x000fe20003800000 */
[----:B------:R-:W-:Y:S02]  /*3db0*/  IMAD.SHL.U32 R37, R0, 0x8, RZ ;  /* 0x0000000800257824 */ /* 0x000fe400078e00ff */
[----:B------:R-:W-:-:S05]  /*3dc0*/  @P1 IMAD.IADD R8, R53, 0x1, -R8 ;  /* 0x0000000135081824 */ /* 0x000fca00078e0a08 */
[----:B------:R-:W-:-:S04]  /*3dd0*/  SHF.R.S32.HI R9, RZ, 0x1f, R8 ;  /* 0x0000001fff097819 */ /* 0x000fc80000011408 */
[----:B------:R-:W-:Y:S02]  /*3de0*/  LEA.HI R9, R9, R8, RZ, 0x4 ;  /* 0x0000000809097211 */ /* 0x000fe400078f20ff */
[----:B------:R-:W-:Y:S02]  /*3df0*/  LOP3.LUT R8, R52, 0x38, R37, 0xf8, !PT ;  /* 0x0000003834087812 */ /* 0x000fe400078ef825 */
[----:B------:R-:W-:-:S05]  /*3e00*/  LEA.HI.SX32 R9, R9, R0, 0x1c ;  /* 0x0000000009097211 */ /* 0x000fca00078fe2ff */
[----:B-1----:R-:W-:Y:S01]  /*3e10*/  IMAD.SHL.U32 R47, R9, 0x8, RZ ;  /* 0x00000008092f7824 */ /* 0x002fe200078e00ff */
[----:B------:R-:W-:-:S04]  /*3e20*/  LOP3.LUT R9, R50, R8, R55, 0xf6, !PT ;  /* 0x0000000832097212 */ /* 0x000fc800078ef637 */
[----:B------:R-:W-:Y:S01]  /*3e30*/  LOP3.LUT R52, R52, 0x38, R47, 0xf8, !PT ;  /* 0x0000003834347812 */ /* 0x000fe200078ef82f */
[----:B------:R-:W-:-:S03]  /*3e40*/  IMAD.IADD R9, R36, 0x1, R9 ;  /* 0x0000000124097824 */ /* 0x000fc600078e0209 */
[----:B------:R-:W-:Y:S01]  /*3e50*/  LOP3.LUT R55, R50, R52, R55, 0xf6, !PT ;  /* 0x0000003432377212 */ /* 0x000fe200078ef637 */
[----:B------:R-:W-:-:S04]  /*3e60*/  IMAD R9, R9, 0x2, R2 ;  /* 0x0000000209097824 */ /* 0x000fc800078e0202 */
[----:B------:R-:W-:Y:S02]  /*3e70*/  IMAD.IADD R55, R36, 0x1, R55 ;  /* 0x0000000124377824 */ /* 0x000fe400078e0237 */
[----:B------:R-:W1:Y:S01]  /*3e80*/  LDS.128 R8, [R9+0x22400] ;  /* 0x0224000009087984 */ /* 0x000e620000000c00 */
[----:B--23--:R-:W-:-:S04]  /*3e90*/  IMAD.WIDE R36, R37, 0x2, R20 ;  /* 0x0000000225247825 */ /* 0x00cfc800078e0214 */
[----:B------:R-:W-:-:S05]  /*3ea0*/  IMAD R55, R55, 0x2, R2 ;  /* 0x0000000237377824 */ /* 0x000fca00078e0202 */
[----:B------:R2:W3:Y:S01]  /*3eb0*/  LDS.128 R12, [R55+0x22400] ;  /* 0x02240000370c7984 */ /* 0x0004e20000000c00 */
[----:B------:R-:W-:Y:S05]  /*3ec0*/  @P4 BRA `(.L_x_3506) ;  /* 0x0000000400744947 */ /* 0x000fea0003800000 */
[----:B------:R-:W-:Y:S01]  /*3ed0*/  SHF.R.U32.HI R50, RZ, 0x10, R5 ;  /* 0x00000010ff327819 */ /* 0x000fe20000011605 */
[----:B---3--:R-:W-:Y:S01]  /*3ee0*/  IMAD.U32 R48, R15, 0x10000, RZ ;  /* 0x000100000f307824 */ /* 0x008fe200078e00ff */
[----:B------:R-:W-:Y:S02]  /*3ef0*/  SHF.R.U32.HI R56, RZ, 0x10, R29 ;  /* 0x00000010ff387819 */ /* 0x000fe4000001161d */
[----:B--2---:R-:W-:Y:S01]  /*3f00*/  SHF.R.U64 R55, R6, 0x10, R7 ;  /* 0x0000001006377819 */ /* 0x004fe20000001207 */
[----:B-1----:R-:W-:Y:S01]  /*3f10*/  IMAD.U32 R6, R8, 0x10000, RZ ;  /* 0x0001000008067824 */ /* 0x002fe200078e00ff */
[----:B------:R-:W-:Y:S02]  /*3f20*/  PRMT R50, R63, 0x5432, R50 ;  /* 0x000054323f327816 */ /* 0x000fe40000000032 */
[----:B------:R-:W-:Y:S02]  /*3f30*/  PRMT R56, R57, 0x5432, R56 ;  /* 0x0000543239387816 */ /* 0x000fe40000000038 */
[----:B------:R-:W-:Y:S01]  /*3f40*/  SHF.R.U64 R54, R28, 0x10, R29 ;  /* 0x000000101c367819 */ /* 0x000fe2000000121d */
[C---:B------:R-:W-:Y:S01]  /*3f50*/  IMAD.U32 R28, R9.reuse, 0x10000, RZ ;  /* 0x00010000091c7824 */ /* 0x040fe200078e00ff */
[----:B------:R-:W-:-:S02]  /*3f60*/  LOP3.LUT R29, R9, 0xffff0000, RZ, 0xc0, !PT ;  /* 0xffff0000091d7812 */ /* 0x000fc400078ec0ff */
[----:B------:R-:W-:Y:S01]  /*3f70*/  SHF.R.U64 R49, R4, 0x10, R5 ;  /* 0x0000001004317819 */ /* 0x000fe20000001205 */
[----:B------:R-:W-:Y:S01]  /*3f80*/  IMAD.U32 R5, R14, 0x10000, RZ ;  /* 0x000100000e057824 */ /* 0x000fe200078e00ff */
[----:B------:R-:W-:Y:S01]  /*3f90*/  SHF.R.U64 R58, R30, 0x10, R31 ;  /* 0x000000101e3a7819 */ /* 0x000fe2000000121f */
[----:B------:R-:W-:Y:S01]  /*3fa0*/  IMAD.U32 R30, R13, 0x10000, RZ ;  /* 0x000100000d1e7824 */ /* 0x000fe200078e00ff */
[----:B------:R-:W-:Y:S01]  /*3fb0*/  PRMT R9, R57, 0x5410, R55 ;  /* 0x0000541039097816 */ /* 0x000fe20000000037 */
[----:B------:R-:W-:Y:S01]  /*3fc0*/  IMAD.U32 R57, R56, 0x10000, RZ ;  /* 0x0001000038397824 */ /* 0x000fe200078e00ff */
[----:B------:R-:W-:Y:S01]  /*3fd0*/  SHF.R.U32.HI R52, RZ, 0x10, R7 ;  /* 0x00000010ff347819 */ /* 0x000fe20000011607 */
[----:B------:R-:W-:Y:S01]  /*3fe0*/  IMAD.U32 R55, R50, 0x10000, RZ ;  /* 0x0001000032377824 */ /* 0x000fe200078e00ff */
[----:B------:R-:W-:Y:S01]  /*3ff0*/  SHF.R.U32.HI R59, RZ, 0x10, R31 ;  /* 0x00000010ff3b7819 */ /* 0x000fe2000001161f */
[----:B------:R-:W-:Y:S01]  /*4000*/  IMAD.U32 R7, R12, 0x10000, RZ ;  /* 0x000100000c077824 */ /* 0x000fe200078e00ff */
[----:B------:R-:W-:Y:S01]  /*4010*/  LOP3.LUT R31, R13, 0xffff0000, RZ, 0xc0, !PT ;  /* 0xffff00000d1f7812 */ /* 0x000fe200078ec0ff */
[C---:B------:R-:W-:Y:S01]  /*4020*/  FMUL.FTZ R63, R30.reuse, R55 ;  /* 0x000000371e3f7220 */ /* 0x040fe20000410000 */
[----:B------:R-:W-:Y:S01]  /*4030*/  PRMT R49, R61, 0x5410, R49 ;  /* 0x000054103d317816 */ /* 0x000fe20000000031 */
[----:B------:R-:W-:Y:S01]  /*4040*/  IMAD.U32 R13, R11, 0x10000, RZ ;  /* 0x000100000b0d7824 */ /* 0x000fe200078e00ff */
[----:B------:R-:W-:Y:S01]  /*4050*/  PRMT R54, R61, 0x5432, R54 ;  /* 0x000054323d367816 */ /* 0x000fe20000000036 */
[-C--:B------:R-:W-:Y:S01]  /*4060*/  FMUL.FTZ R61, R30, R57.reuse ;  /* 0x000000391e3d7220 */ /* 0x080fe20000410000 */
[----:B------:R-:W-:Y:S01]  /*4070*/  LOP3.LUT R56, R56, 0xffff0000, RZ, 0xc0, !PT ;  /* 0xffff000038387812 */ /* 0x000fe200078ec0ff */
[----:B------:R-:W-:Y:S01]  /*4080*/  FFMA.FTZ R63, R28, R57, R63 ;  /* 0x000000391c3f7223 */ /* 0x000fe2000001003f */
[----:B------:R-:W-:Y:S01]  /*4090*/  PRMT R52, R62, 0x5432, R52 ;  /* 0x000054323e347816 */ /* 0x000fe20000000034 */
[----:B------:R-:W-:Y:S01]  /*40a0*/  FFMA.FTZ R61, R28, R55, -R61 ;  /* 0x000000371c3d7223 */ /* 0x000fe2000001083d */
[----:B------:R-:W-:Y:S01]  /*40b0*/  PRMT R59, R60, 0x5410, R59 ;  /* 0x000054103c3b7816 */ /* 0x000fe2000000003b */
[----:B------:R-:W-:Y:S01]  /*40c0*/  IMAD.U32 R4, R10, 0x10000, RZ ;  /* 0x000100000a047824 */ /* 0x000fe200078e00ff */
[----:B------:R-:W-:Y:S01]  /*40d0*/  PRMT R58, R60, 0x5432, R58 ;  /* 0x000054323c3a7816 */ /* 0x000fe2000000003a */
[----:B------:R-:W-:Y:S01]  /*40e0*/  FMUL.FTZ R60, R31, R56 ;  /* 0x000000381f3c7220 */ /* 0x000fe20000410000 */
[----:B------:R-:W-:Y:S01]  /*40f0*/  LOP3.LUT R50, R50, 0xffff0000, RZ, 0xc0, !PT ;  /* 0xffff000032327812 */ /* 0x000fe200078ec0ff */
[----:B------:R-:W-:Y:S01]  /*4100*/  IMAD.U32 R30, R59, 0x10000, RZ ;  /* 0x000100003b1e7824 */ /* 0x000fe200078e00ff */
[----:B------:R-:W-:Y:S01]  /*4110*/  LOP3.LUT R15, R15, 0xffff0000, RZ, 0xc0, !PT ;  /* 0xffff00000f0f7812 */ /* 0x000fe200078ec0ff */
[C---:B------:R-:W-:Y:S01]  /*4120*/  IMAD.U32 R28, R52.reuse, 0x10000, RZ ;  /* 0x00010000341c7824 */ /* 0x040fe200078e00ff */
[----:B------:R-:W-:Y:S01]  /*4130*/  LOP3.LUT R52, R52, 0xffff0000, RZ, 0xc0, !PT ;  /* 0xffff000034347812 */ /* 0x000fe200078ec0ff */
[-C--:B------:R-:W-:Y:S01]  /*4140*/  FMUL.FTZ R62, R31, R50.reuse ;  /* 0x000000321f3e7220 */ /* 0x080fe20000410000 */
[----:B------:R-:W-:Y:S01]  /*4150*/  FFMA.FTZ R60, R29, R50, -R60 ;  /* 0x000000321d3c7223 */ /* 0x000fe2000001083c */
[C---:B------:R-:W-:Y:S01]  /*4160*/  FMUL.FTZ R64, R48.reuse, R30 ;  /* 0x0000001e30407220 */ /* 0x040fe20000410000 */
[----:B------:R-:W-:Y:S01]  /*4170*/  LOP3.LUT R50, R59, 0xffff0000, RZ, 0xc0, !PT ;  /* 0xffff00003b327812 */ /* 0x000fe200078ec0ff */
[-C--:B------:R-:W-:Y:S01]  /*4180*/  FMUL.FTZ R31, R48, R28.reuse ;  /* 0x0000001c301f7220 */ /* 0x080fe20000410000 */
[----:B------:R-:W-:Y:S01]  /*4190*/  LOP3.LUT R11, R11, 0xffff0000, RZ, 0xc0, !PT ;  /* 0xffff00000b0b7812 */ /* 0x000fe200078ec0ff */
[----:B------:R-:W-:Y:S01]  /*41a0*/  FFMA.FTZ R64, R13, R28, -R64 ;  /* 0x0000001c0d407223 */ /* 0x000fe20000010840 */
[----:B------:R-:W-:-:S02]  /*41b0*/  IMAD.U32 R28, R54, 0x10000, RZ ;  /* 0x00010000361c7824 */ /* 0x000fc400078e00ff */
[----:B------:R-:W-:Y:S01]  /*41c0*/  FFMA.FTZ R31, R13, R30, R31 ;  /* 0x0000001e0d1f7223 */ /* 0x000fe2000001001f */
[C---:B------:R-:W-:Y:S01]  /*41d0*/  FMUL.FTZ R30, R15.reuse, R50 ;  /* 0x000000320f1e7220 */ /* 0x040fe20000410000 */
[----:B------:R-:W-:Y:S01]  /*41e0*/  FMUL.FTZ R48, R15, R52 ;  /* 0x000000340f307220 */ /* 0x000fe20000410000 */
[----:B------:R-:W-:Y:S01]  /*41f0*/  LOP3.LUT R12, R12, 0xffff0000, RZ, 0xc0, !PT ;  /* 0xffff00000c0c7812 */ /* 0x000fe200078ec0ff */
[----:B------:R-:W-:Y:S01]  /*4200*/  IMAD.U32 R13, R49, 0x10000, RZ ;  /* 0x00010000310d7824 */ /* 0x000fe200078e00ff */
[----:B------:R-:W-:Y:S01]  /*4210*/  LOP3.LUT R15, R54, 0xffff0000, RZ, 0xc0, !PT ;  /* 0xffff0000360f7812 */ /* 0x000fe200078ec0ff */
[----:B------:R-:W-:Y:S01]  /*4220*/  FFMA.FTZ R62, R29, R56, R62 ;  /* 0x000000381d3e7223 */ /* 0x000fe2000001003e */
[----:B------:R-:W-:Y:S01]  /*4230*/  LOP3.LUT R49, R49, 0xffff0000, RZ, 0xc0, !PT ;  /* 0xffff000031317812 */ /* 0x000fe200078ec0ff */
[----:B------:R-:W-:Y:S01]  /*4240*/  FMUL.FTZ R29, R7, R28 ;  /* 0x0000001c071d7220 */ /* 0x000fe20000410000 */
[----:B------:R-:W-:Y:S01]  /*4250*/  LOP3.LUT R8, R8, 0xffff0000, RZ, 0xc0, !PT ;  /* 0xffff000008087812 */ /* 0x000fe200078ec0ff */
[C---:B------:R-:W-:Y:S01]  /*4260*/  FFMA.FTZ R55, R11.reuse, R52, -R30 ;  /* 0x000000340b377223 */ /* 0x040fe2000001081e */
[----:B------:R-:W-:Y:S01]  /*4270*/  FFMA.FTZ R48, R11, R50, R48 ;  /* 0x000000320b307223 */ /* 0x000fe20000010030 */
[----:B------:R-:W-:Y:S01]  /*4280*/  FMUL.FTZ R7, R7, R13 ;  /* 0x0000000d07077220 */ /* 0x000fe20000410000 */
[----:B------:R-:W-:Y:S01]  /*4290*/  FMUL.FTZ R11, R12, R15 ;  /* 0x0000000f0c0b7220 */ /* 0x000fe20000410000 */
[----:B------:R-:W-:Y:S01]  /*42a0*/  FFMA.FTZ R29, R6, R13, -R29 ;  /* 0x0000000d061d7223 */ /* 0x000fe2000001081d */
[-C--:B------:R-:W-:Y:S01]  /*42b0*/  FMUL.FTZ R13, R12, R49.reuse ;  /* 0x000000310c0d7220 */ /* 0x080fe20000410000 */
[----:B------:R-:W-:Y:S01]  /*42c0*/  FFMA.FTZ R28, R6, R28, R7 ;  /* 0x0000001c061c7223 */ /* 0x000fe20000010007 */
[----:B------:R-:W-:Y:S01]  /*42d0*/  FFMA.FTZ R12, R8, R49, -R11 ;  /* 0x00000031080c7223 */ /* 0x000fe2000001080b */
[----:B------:R-:W-:Y:S01]  /*42e0*/  LOP3.LUT R14, R14, 0xffff0000, RZ, 0xc0, !PT ;  /* 0xffff00000e0e7812 */ /* 0x000fe200078ec0ff */
[C---:B------:R-:W-:Y:S01]  /*42f0*/  IMAD.U32 R7, R58.reuse, 0x10000, RZ ;  /* 0x000100003a077824 */ /* 0x040fe200078e00ff */
[----:B------:R-:W-:Y:S01]  /*4300*/  LOP3.LUT R11, R58, 0xffff0000, RZ, 0xc0, !PT ;  /* 0xffff00003a0b7812 */ /* 0x000fe200078ec0ff */
[C---:B------:R-:W-:Y:S01]  /*4310*/  IMAD.U32 R6, R9.reuse, 0x10000, RZ ;  /* 0x0001000009067824 */ /* 0x040fe200078e00ff */
[----:B------:R-:W-:Y:S01]  /*4320*/  LOP3.LUT R9, R9, 0xffff0000, RZ, 0xc0, !PT ;  /* 0xffff000009097812 */ /* 0x000fe200078ec0ff */
[----:B------:R-:W-:Y:S01]  /*4330*/  FFMA.FTZ R13, R8, R15, R13 ;  /* 0x0000000f080d7223 */ /* 0x000fe2000001000d */
[C---:B------:R-:W-:Y:S01]  /*4340*/  FMUL.FTZ R15, R5.reuse, R7 ;  /* 0x00000007050f7220 */ /* 0x040fe20000410000 */
[-C--:B------:R-:W-:Y:S01]  /*4350*/  FMUL.FTZ R8, R5, R6.reuse ;  /* 0x0000000605087220 */ /* 0x080fe20000410000 */
[----:B------:R-:W-:Y:S01]  /*4360*/  LOP3.LUT R10, R10, 0xffff0000, RZ, 0xc0, !PT ;  /* 0xffff00000a0a7812 */ /* 0x000fe200078ec0ff */
        /* <DEDUP_REMOVED lines=10> */
[----:B------:R-:W-:Y:S01]  /*4410*/  F2FP.BF16.F32.PACK_AB R5, R13, R28 ;  /* 0x0000001c0d05723e */ /* 0x000fe200000010ff */
[----:B------:R-:W-:Y:S01]  /*4420*/  IMAD.MOV.U32 R13, RZ, RZ, R62 ;  /* 0x000000ffff0d7224 */ /* 0x000fe200078e003e */
[----:B------:R-:W-:Y:S01]  /*4430*/  F2FP.BF16.F32.PACK_AB R14, R11, R8 ;  /* 0x000000080b0e723e */ /* 0x000fe200000010ff */
[----:B------:R-:W-:Y:S01]  /*4440*/  IMAD.MOV.U32 R8, RZ, RZ, R12 ;  /* 0x000000ffff087224 */ /* 0x000fe200078e000c */
[----:B------:R-:W-:Y:S01]  /*4450*/  F2FP.BF16.F32.PACK_AB R10, R4, R15 ;  /* 0x0000000f040a723e */ /* 0x000fe200000010ff */
[----:B------:R-:W-:Y:S01]  /*4460*/  IMAD.MOV.U32 R12, RZ, RZ, R5 ;  /* 0x000000ffff0c7224 */ /* 0x000fe200078e0005 */
[----:B------:R-:W-:Y:S01]  /*4470*/  F2FP.BF16.F32.PACK_AB R9, R60, R61 ;  /* 0x0000003d3c09723e */ /* 0x000fe200000010ff */
[----:B------:R-:W-:-:S02]  /*4480*/  IMAD.MOV.U32 R11, RZ, RZ, R55 ;  /* 0x000000ffff0b7224 */ /* 0x000fc400078e0037 */
[----:B------:R-:W-:-:S07]  /*4490*/  IMAD.MOV.U32 R15, RZ, RZ, R31 ;  /* 0x000000ffff0f7224 */ /* 0x000fce00078e001f */
.L_x_3506:
[----:B------:R-:W-:Y:S05]  /*44a0*/  BSYNC B1 ;  /* 0x0000000000017941 */ /* 0x000fea0003800000 */
.L_x_3505:
[----:B-1----:R1:W-:Y:S01]  /*44b0*/  ST.E.128 desc[UR36][R36.64], R8 ;  /* 0x0000000824007985 */ /* 0x0023e2000c101d24 */
[----:B------:R-:W-:-:S13]  /*44c0*/  ISETP.GE.AND P0, PT, R47, R53, PT ;  /* 0x000000352f00720c */ /* 0x000fda0003f06270 */
[----:B------:R-:W-:Y:S05]  /*44d0*/  @P0 BRA `(.L_x_3494) ;  /* 0x0000000000e00947 */ /* 0x000fea0003800000 */
[----:B------:R-:W-:-:S05]  /*44e0*/  IMAD.WIDE R20, R47, 0x2, R20 ;  /* 0x000000022f147825 */ /* 0x000fca00078e0214 */
[----:B---3--:R3:W-:Y:S01]  /*44f0*/  ST.E.128 desc[UR36][R20.64], R12 ;  /* 0x0000000c14007985 */ /* 0x0087e2000c101d24 */
[----:B------:R-:W-:Y:S05]  /*4500*/  BRA `(.L_x_3494) ;  /* 0x0000000000d47947 */ /* 0x000fea0003800000 */
.L_x_3486:
[----:B------:R-:W-:-:S06]  /*4510*/  UISETP.NE.AND UP0, UPT, UR38, URZ, UPT ;  /* 0x0000003f2600728c */ /* 0x000fcc000bf05270 */
[----:B------:R-:W-:-:S13]  /*4520*/  PLOP3.LUT P3, PT, PT, PT, UP0, 0x80, 0x0 ;  /* 0x000000000000781c */ /* 0x000fda0003f6f008 */
[----:B------:R-:W-:Y:S05]  /*4530*/  @P3 BRA `(.L_x_3507) ;  /* 0x0000000000043947 */ /* 0x000fea0003800000 */
[----:B------:R-:W-:Y:S01]  /*4540*/  BPT.TRAP 0x1 ;  /* 0x000000040000795c */ /* 0x000fe20000300000 */
.L_x_3507:
[----:B------:R-:W-:Y:S01]  /*4550*/  IMAD R40, R156, 0x8, R2 ;  /* 0x000000089c287824 */ /* 0x000fe200078e0202 */
[----:B------:R-:W-:Y:S01]  /*4560*/  SHF.L.U32 R51, R158, 0x1f, RZ ;  /* 0x0000001f9e337819 */ /* 0x000fe200000006ff */
[----:B------:R-:W-:Y:S01]  /*4570*/  BSSY B1, `(.L_x_3508) ;  /* 0x0000004000017945 */ /* 0x000fe20003800000 */
[----:B------:R-:W-:Y:S02]  /*4580*/  SHF.R.S32.HI R44, RZ, 0x1f, R43 ;  /* 0x0000001fff2c7819 */ /* 0x000fe4000001142b */
[----:B------:R-:W0:Y:S02]  /*4590*/  SYNCS.PHASECHK.TRANS64.TRYWAIT P0, [R40+URZ+0x38890], R51 ;  /* 0x03889033280075a7 */ /* 0x000e24000800017f */
[----:B0-----:R-:W-:Y:S05]  /*45a0*/  @!P0 BRA `(.L_x_3509) ;  /* 0x0000035000ac8947 */ /* 0x001fea0003800000 */
.L_x_3865:
[----:B------:R-:W-:Y:S05]  /*45b0*/  BSYNC B1 ;  /* 0x0000000000017941 */ /* 0x000fea0003800000 */
.L_x_3508:
        /* <DEDUP_REMOVED lines=24> */
.L_x_3869:
[----:B------:R-:W-:Y:S05]  /*4740*/  @!P0 BRA `(.L_x_3494) ;  /* 0x0000000000448947 */ /* 0x000fea0003800000 */
[----:B------:R-:W-:Y:S02]  /*4750*/  ULDC UR4, c[0x0][0x2f4] ;  /* 0x0000bd0000047ab9 */ /* 0x000fe40000000800 */
[----:B------:R-:W-:-:S13]  /*4760*/  ISETP.GE.AND P4, PT, R16, UR4, PT ;  /* 0x0000000410007c0c */ /* 0x000fda000bf86270 */
[----:B-1----:R-:W1:Y:S01]  /*4770*/  @!P4 LDS.128 R4, [R48+0x22400] ;  /* 0x022400003004c984 */ /* 0x002e620000000c00 */
[----:B---3--:R-:W-:-:S04]  /*4780*/  @!P4 LEA R8, P0, R16, R14, 0x1 ;  /* 0x0000000e1008c211 */ /* 0x008fc800078008ff */
[----:B--2---:R-:W-:Y:S02]  /*4790*/  @!P4 LEA.HI.X R9, R16, R21, R17, 0x1, P0 ;  /* 0x000000151009c211 */ /* 0x004fe400000f0c11 */
[----:B------:R-:W-:-:S03]  /*47a0*/  ISETP.GE.AND P0, PT, R19, UR4, PT ;  /* 0x0000000413007c0c */ /* 0x000fc6000bf06270 */
[----:B-1----:R4:W-:Y:S10]  /*47b0*/  @!P4 ST.E.128 desc[UR36][R8.64], R4 ;  /* 0x000000040800c985 */ /* 0x0029f4000c101d24 */
        /* <DEDUP_REMOVED lines=10> */
.L_x_3494:
[----:B------:R-:W-:Y:S05]  /*4860*/  BSYNC B0 ;  /* 0x0000000000007941 */ /* 0x000fea0003800000 */
.L_x_3485:
[----:B-1--4-:R-:W1:Y:S01]  /*4870*/  S2R R4, SR_TID.X ;  /* 0x0000000000047919 */ /* 0x012e620000002100 */
[----:B------:R-:W-:Y:S01]  /*4880*/  @!PT LDS RZ, [RZ] ;  /* 0x00000000fffff984 */ /* 0x000fe20000000800 */
[----:B------:R-:W-:Y:S01]  /*4890*/  @!PT LDS RZ, [RZ] ;  /* 0x00000000fffff984 */ /* 0x000fe20000000800 */
[----:B------:R-:W-:Y:S01]  /*48a0*/  @!PT LDS RZ, [RZ] ;  /* 0x00000000fffff984 */ /* 0x000fe20000000800 */
[----:B------:R-:W-:Y:S01]  /*48b0*/  @!PT LDS RZ, [RZ] ;  /* 0x00000000fffff984 */ /* 0x000fe20000000800 */
[----:B------:R4:W-:Y:S06]  /*48c0*/  MEMBAR.ALL.CTA ;  /* 0x0000000000007992 */ /* 0x0009ec0000008000 */
[----:B----4-:R-:W4:Y:S01]  /*48d0*/  FENCE.VIEW.ASYNC.S ;  /* 0x00000000000073c6 */ /* 0x010f220000000000 */
[----:B------:R-:W-:Y:S05]  /*48e0*/  WARPSYNC.ALL ;  /* 0x0000000000007948 */ /* 0x000fea0003800000 */
[----:B------:R-:W-:Y:S01]  /*48f0*/  BSSY B0, `(.L_x_3511) ;  /* 0x000000a000007945 */ /* 0x000fe20003800000 */
[----:B-1----:R-:W-:-:S02]  /*4900*/  SHF.R.U32.HI R5, RZ, 0x7, R4 ;  /* 0x00000007ff057819 */ /* 0x002fc40000011604 */
[----:B------:R-:W-:-:S03]  /*4910*/  LOP3.LUT P0, RZ, R4, 0x7f, RZ, 0xc0, !PT ;  /* 0x0000007f04ff7812 */ /* 0x000fc6000780c0ff */
[----:B------:R-:W-:-:S10]  /*4920*/  VIADD R10, R5, 0x8 ;  /* 0x00000008050a7836 */ /* 0x000fd40000000000 */
[----:B------:R-:W-:-:S05]  /*4930*/  @!P0 VIADD R4, R40, 0x388a0 ;  /* 0x000388a028048836 */ /* 0x000fca0000000000 */
[----:B------:R-:W-:Y:S01]  /*4940*/  @!P0 PRMT R4, RZ, 0x654, R4 ;  /* 0x00000654ff048816 */ /* 0x000fe20000000004 */
[----:B----4-:R1:W-:Y:S06]  /*4950*/  BAR.SYNC.DEFER_BLOCKING R10, 0x80 ;  /* 0x0002000a0000751d */ /* 0x0103ec0000010000 */
[----:B------:R1:W-:Y:S01]  /*4960*/  @!P0 SYNCS.ARRIVE.TRANS64.RED.A1T0 RZ, [R4+URZ], RZ ;  /* 0x000000ff04ff89a7 */ /* 0x0003e2000810043f */
[----:B------:R-:W-:Y:S05]  /*4970*/  @P3 BRA `(.L_x_3512) ;  /* 0x0000000000043947 */ /* 0x000fea0003800000 */
[----:B------:R-:W-:Y:S01]  /*4980*/  BPT.TRAP 0x1 ;  /* 0x000000040000795c */ /* 0x000fe20000300000 */
.L_x_3512:
[----:B------:R-:W-:Y:S05]  /*4990*/  BSYNC B0 ;  /* 0x0000000000007941 */ /* 0x000fea0003800000 */
.L_x_3511:
[----:B------:R-:W4:Y:S01]  /*49a0*/  SYNCS.PHASECHK.TRANS64.TRYWAIT P3, [R40+URZ+0x388b0], R51 ;  /* 0x0388b033280075a7 */ /* 0x000f22000806017f */
[----:B------:R-:W-:Y:S04]  /*49b0*/  BSSY B0, `(.L_x_3513) ;  /* 0x0000002000007945 */ /* 0x000fe80003800000 */
[----:B----4-:R-:W-:Y:S05]  /*49c0*/  @!P3 BRA `(.L_x_3514) ;  /* 0x0000034c00fcb947 */ /* 0x010fea0003800000 */
.L_x_3870:
[----:B------:R-:W-:Y:S05]  /*49d0*/  BSYNC B0 ;  /* 0x0000000000007941 */ /* 0x000fea0003800000 */
.L_x_3513:
[----:B------:R-:W-:Y:S01]  /*49e0*/  ULDC.64 UR4, c[0x0][0x328] ;  /* 0x0000ca0000047ab9 */ /* 0x000fe20000000a00 */
[----:B------:R-:W-:Y:S01]  /*49f0*/  ULDC.64 UR6, c[0x0][0x318] ;  /* 0x0000c60000067ab9 */ /* 0x000fe20000000a00 */
[----:B------:R-:W-:Y:S01]  /*4a00*/  IMAD R44, R44, UR4, RZ ;  /* 0x000000042c2c7c24 */ /* 0x000fe2000f8e02ff */
[----:B------:R-:W-:Y:S01]  /*4a10*/  BSSY B0, `(.L_x_3515) ;  /* 0x0000077000007945 */ /* 0x000fe20003800000 */
[----:B-1----:R-:W-:-:S04]  /*4a20*/  IMAD.WIDE.U32 R4, R43, UR4, RZ ;  /* 0x000000042b047c25 */ /* 0x002fc8000f8e00ff */
[----:B------:R-:W-:Y:S01]  /*4a30*/  IMAD R43, R43, UR5, R44 ;  /* 0x000000052b2b7c24 */ /* 0x000fe2000f8e022c */
[----:B------:R-:W-:Y:S01]  /*4a40*/  ULDC.64 UR4, c[0x0][0x338] ;  /* 0x0000ce0000047ab9 */ /* 0x000fe20000000a00 */
[----:B------:R-:W-:Y:S02]  /*4a50*/  IMAD R9, R156, 0x8000, R42 ;  /* 0x000080009c097824 */ /* 0x000fe400078e022a */
        /* <DEDUP_REMOVED lines=8> */
[----:B---3--:R-:W-:-:S04]  /*4ae0*/  LEA R12, P3, R4, UR6, 0x1 ;  /* 0x00000006040c7c11 */ /* 0x008fc8000f8608ff */
[----:B------:R-:W-:Y:S02]  /*4af0*/  LEA.HI.X R11, R4, UR7, R11, 0x1, P3 ;  /* 0x00000007040b7c11 */ /* 0x000fe400098f0c0b */
[----:B------:R-:W-:Y:S01]  /*4b00*/  ISETP.GT.AND P3, PT, R46, R18, PT ;  /* 0x000000122e00720c */ /* 0x000fe20003f64270 */
[----:B------:R-:W1:Y:S04]  /*4b10*/  SHFL.IDX PT, R12, R12, RZ, 0x1c1f ;  /* 0x001c1fff0c0c7589 */ /* 0x000e6800000e0000 */
[----:B------:R-:W3:Y:S08]  /*4b20*/  SHFL.IDX PT, R11, R11, RZ, 0x1c1f ;  /* 0x001c1fff0b0b7589 */ /* 0x000ef000000e0000 */
[----:B------:R-:W-:Y:S05]  /*4b30*/  @!P3 BRA `(.L_x_3516) ;  /* 0x000000040090b947 */ /* 0x000fea0003800000 */
[----:B------:R-:W-:Y:S01]  /*4b40*/  ULDC UR4, c[0x0][0x320] ;  /* 0x0000c80000047ab9 */ /* 0x000fe20000000800 */
[C---:B------:R-:W-:Y:S01]  /*4b50*/  IMAD R14, R9.reuse, 0x2, R2 ;  /* 0x00000002090e7824 */ /* 0x040fe200078e0202 */
[C---:B------:R-:W-:Y:S01]  /*4b60*/  ISETP.GE.AND P4, PT, R16.reuse, UR4, PT ;  /* 0x0000000410007c0c */ /* 0x040fe2000bf86270 */
[----:B------:R-:W-:Y:S01]  /*4b70*/  VIADD R13, R9, 0x20 ;  /* 0x00000020090d7836 */ /* 0x000fe20000000000 */
[----:B------:R-:W-:Y:S01]  /*4b80*/  LOP3.LUT P6, RZ, R159, 0x4, RZ, 0xc0, !PT ;  /* 0x000000049fff7812 */ /* 0x000fe200078cc0ff */
[----:B------:R-:W-:Y:S01]  /*4b90*/  VIADD R15, R16, 0x40 ;  /* 0x00000040100f7836 */ /* 0x000fe20000000000 */
[----:B------:R-:W-:-:S09]  /*4ba0*/  ISETP.GE.AND P3, PT, R19, UR4, PT ;  /* 0x0000000413007c0c */ /* 0x000fd2000bf66270 */
[----:B------:R-:W5:Y:S01]  /*4bb0*/  @!P4 LDS.128 R4, [R14+0x400] ;  /* 0x000400000e04c984 */ /* 0x000f620000000c00 */
[----:B-1----:R-:W-:Y:S01]  /*4bc0*/  @!P4 LEA R8, P5, R16, R12, 0x1 ;  /* 0x0000000c1008c211 */ /* 0x002fe200078a08ff */
[----:B------:R-:W-:-:S03]  /*4bd0*/  @P6 VIADD R13, R9, 0xffffffe0 ;  /* 0xffffffe0090d6836 */ /* 0x000fc60000000000 */
[----:B---3--:R-:W-:Y:S01]  /*4be0*/  @!P4 LEA.HI.X R9, R16, R11, R17, 0x1, P5 ;  /* 0x0000000b1009c211 */ /* 0x008fe200028f0c11 */
[----:B------:R-:W-:-:S04]  /*4bf0*/  IMAD R13, R13, 0x2, R2 ;  /* 0x000000020d0d7824 */ /* 0x000fc800078e0202 */
[----:B-----5:R1:W-:Y:S01]  /*4c00*/  @!P4 ST.E.128 desc[UR36][R8.64], R4 ;  /* 0x000000040800c985 */ /* 0x0203e2000c101d24 */
[----:B------:R-:W-:Y:S01]  /*4c10*/  ISETP.GE.AND P4, PT, R15, UR4, PT ;  /* 0x000000040f007c0c */ /* 0x000fe2000bf86270 */
[----:B------:R-:W-:Y:S02]  /*4c20*/  VIADD R15, R16, 0x60 ;  /* 0x00000060100f7836 */ /* 0x000fe40000000000 */
[----:B------:R-:W3:Y:S01]  /*4c30*/  @!P3 LDS.128 R4, [R13+0x400] ;  /* 0x000400000d04b984 */ /* 0x000ee20000000c00 */
[----:B-1----:R-:W-:-:S04]  /*4c40*/  @!P3 LEA R8, P5, R19, R12, 0x1 ;  /* 0x0000000c1308b211 */ /* 0x002fc800078a08ff */
[----:B------:R-:W-:-:S05]  /*4c50*/  @!P3 LEA.HI.X R9, R19, R11, R164, 0x1, P5 ;  /* 0x0000000b1309b211 */ /* 0x000fca00028f0ca4 */
[----:B---3--:R1:W-:Y:S01]  /*4c60*/  @!P3 ST.E.128 desc[UR36][R8.64], R4 ;  /* 0x000000040800b985 */ /* 0x0083e2000c101d24 */
[----:B------:R-:W-:Y:S01]  /*4c70*/  ISETP.GE.AND P3, PT, R15, UR4, PT ;  /* 0x000000040f007c0c */ /* 0x000fe2000bf66270 */
[----:B------:R-:W-:Y:S02]  /*4c80*/  VIADD R15, R16, 0x80 ;  /* 0x00000080100f7836 */ /* 0x000fe40000000000 */
[----:B------:R-:W3:Y:S01]  /*4c90*/  @!P4 LDS.128 R4, [R14+0x2400] ;  /* 0x002400000e04c984 */ /* 0x000ee20000000c00 */
[----:B-1----:R-:W-:-:S05]  /*4ca0*/  @!P4 LEA R8, P5, R197, R12, 0x1 ;  /* 0x0000000cc508c211 */ /* 0x002fca00078a08ff */
[----:B------:R-:W-:-:S05]  /*4cb0*/  @!P4 IMAD.X R9, R11, 0x1, R198, P5 ;  /* 0x000000010b09c824 */ /* 0x000fca00028e06c6 */
        /* <DEDUP_REMOVED lines=67> */
[----:B------:R-:W-:-:S03]  /*50f0*/  ISETP.GE.AND P3, PT, R15, UR4, PT ;  /* 0x000000040f007c0c */ /* 0x000fc6000bf66270 */
[----:B------:R-:W3:Y:S01]  /*5100*/  @!P4 LDS.128 R4, [R14+0xe400] ;  /* 0x00e400000e04c984 */ /* 0x000ee20000000c00 */
[----:B-1----:R-:W-:-:S05]  /*5110*/  @!P4 LEA R8, P5, R183, R12, 0x1 ;  /* 0x0000000cb708c211 */ /* 0x002fca00078a08ff */
[----:B------:R-:W-:-:S05]  /*5120*/  @!P4 IMAD.X R9, R11, 0x1, R210, P5 ;  /* 0x000000010b09c824 */ /* 0x000fca00028e06d2 */
[----:B---3--:R1:W-:Y:S04]  /*5130*/  @!P4 ST.E.128 desc[UR36][R8.64], R4 ;  /* 0x000000040800c985 */ /* 0x0083e8000c101d24 */
[----:B------:R-:W3:Y:S01]  /*5140*/  @!P3 LDS.128 R4, [R13+0xe400] ;  /* 0x00e400000d04b984 */ /* 0x000ee20000000c00 */
[----:B-1----:R-:W-:-:S05]  /*5150*/  @!P3 LEA R8, P4, R182, R12, 0x1 ;  /* 0x0000000cb608b211 */ /* 0x002fca00078808ff */
[----:B------:R-:W-:-:S05]  /*5160*/  @!P3 IMAD.X R9, R11, 0x1, R211, P4 ;  /* 0x000000010b09b824 */ /* 0x000fca00020e06d3 */
[----:B---3--:R1:W-:Y:S03]  /*5170*/  @!P3 ST.E.128 desc[UR36][R8.64], R4 ;  /* 0x000000040800b985 */ /* 0x0083e6000c101d24 */
.L_x_3516:
[----:B------:R-:W-:Y:S05]  /*5180*/  BSYNC B0 ;  /* 0x0000000000007941 */ /* 0x000fea0003800000 */
.L_x_3515:
[----:B------:R-:W-:Y:S01]  /*5190*/  @!PT LDS RZ, [RZ] ;  /* 0x00000000fffff984 */ /* 0x000fe20000000800 */
[----:B------:R-:W-:Y:S01]  /*51a0*/  @!PT LDS RZ, [RZ] ;  /* 0x00000000fffff984 */ /* 0x000fe20000000800 */
[----:B------:R-:W-:Y:S01]  /*51b0*/  @!PT LDS RZ, [RZ] ;  /* 0x00000000fffff984 */ /* 0x000fe20000000800 */
[----:B------:R-:W-:Y:S01]  /*51c0*/  @!PT LDS RZ, [RZ] ;  /* 0x00000000fffff984 */ /* 0x000fe20000000800 */
[----:B------:R5:W-:Y:S06]  /*51d0*/  MEMBAR.ALL.CTA ;  /* 0x0000000000007992 */ /* 0x000bec0000008000 */
[----:B-----5:R-:W5:Y:S01]  /*51e0*/  FENCE.VIEW.ASYNC.S ;  /* 0x00000000000073c6 */ /* 0x020f620000000000 */
[----:B------:R-:W-:Y:S02]  /*51f0*/  VIADD R156, R156, 0x1 ;  /* 0x000000019c9c7836 */ /* 0x000fe40000000000 */
[----:B0---4-:R-:W-:Y:S01]  /*5200*/  @!P0 VIADD R40, R40, 0x388c0 ;  /* 0x000388c028288836 */ /* 0x011fe20000000000 */
[----:B-----5:R0:W-:Y:S02]  /*5210*/  BAR.SYNC.DEFER_BLOCKING R10, 0x80 ;  /* 0x0002000a0000751d */ /* 0x0201e40000010000 */
[----:B------:R-:W-:-:S02]  /*5220*/  ISETP.NE.AND P3, PT, R156, 0x2, PT ;  /* 0x000000029c00780c */ /* 0x000fc40003f65270 */
[----:B------:R-:W-:Y:S02]  /*5230*/  @!P0 PRMT R40, RZ, 0x654, R40 ;  /* 0x00000654ff288816 */ /* 0x000fe40000000028 */
[----:B-1----:R-:W-:Y:S02]  /*5240*/  SEL R5, RZ, 0x1, P3 ;  /* 0x00000001ff057807 */ /* 0x002fe40001800000 */
[----:B------:R-:W-:Y:S02]  /*5250*/  SEL R156, R156, RZ, P3 ;  /* 0x000000ff9c9c7207 */ /* 0x000fe40001800000 */
[----:B------:R-:W-:Y:S01]  /*5260*/  LOP3.LUT R158, R158, R5, RZ, 0x3c, !PT ;  /* 0x000000059e9e7212 */ /* 0x000fe200078e3cff */
[----:B------:R0:W-:Y:S01]  /*5270*/  @!P0 SYNCS.ARRIVE.TRANS64.RED.A1T0 RZ, [R40+URZ], RZ ;  /* 0x000000ff28ff89a7 */ /* 0x0001e2000810043f */
[----:B------:R-:W-:Y:S01]  /*5280*/  PLOP3.LUT P0, PT, PT, PT, PT, 0x8, 0x0 ;  /* 0x000000000000781c */ /* 0x000fe20003f0e170 */
[----:B------:R-:W-:-:S12]  /*5290*/  @P2 BRA `(.L_x_3517) ;  /* 0xffffffd400542947 */ /* 0x000fd8000383ffff */
.L_x_3480:
[----:B------:R-:W1:Y:S01]  /*52a0*/  LDC R0, c[0x0][0xa80] ;  /* 0x0002a000ff007b82 */ /* 0x000e620000000800 */
[----:B------:R4:W-:Y:S01]  /*52b0*/  STL.128 [R1+0x1e0], RZ ;  /* 0x0001e0ff01007387 */ /* 0x0009e20000100c00 */
[----:B------:R-:W-:Y:S01]  /*52c0*/  BSSY B0, `(.L_x_3518) ;  /* 0x0000027000007945 */ /* 0x000fe20003800000 */
[----:B------:R-:W-:Y:S02]  /*52d0*/  IMAD.U32 R37, RZ, RZ, UR39 ;  /* 0x00000027ff257e24 */ /* 0x000fe4000f8e00ff */
[----:B------:R4:W-:Y:S04]  /*52e0*/  STL.128 [R1+0x1f0], RZ ;  /* 0x0001f0ff01007387 */ /* 0x0009e80000100c00 */
[----:B------:R4:W-:Y:S04]  /*52f0*/  STL.128 [R1+0x210], RZ ;  /* 0x000210ff01007387 */ /* 0x0009e80000100c00 */
[----:B------:R4:W-:Y:S04]  /*5300*/  STL.128 [R1+0x220], RZ ;  /* 0x000220ff01007387 */ /* 0x0009e80000100c00 */
[----:B------:R4:W-:Y:S04]  /*5310*/  STL.128 [R1+0x230], RZ ;  /* 0x000230ff01007387 */ /* 0x0009e80000100c00 */
[----:B------:R4:W-:Y:S04]  /*5320*/  STL.128 [R1+0x240], RZ ;  /* 0x000240ff01007387 */ /* 0x0009e80000100c00 */
[----:B-1----:R4:W-:Y:S04]  /*5330*/  STL [R1+0x200], R0 ;  /* 0x0002000001007387 */ /* 0x0029e80000100800 */
        /* <DEDUP_REMOVED lines=28> */
[----:B------:R-:W-:Y:S05]  /*5500*/  @P0 BRA `(.L_x_3519) ;  /* 0x0000000000080947 */ /* 0x000fea0003800000 */
[----:B------:R-:W1:Y:S02]  /*5510*/  FENCE.VIEW.ASYNC.G ;  /* 0x00000000000073c6 */ /* 0x000e640000000100 */
[----:B-1----:R-:W-:Y:S06]  /*5520*/  BAR.ARV 0xc, 0x180 ;  /* 0x0306000000007b1d */ /* 0x002fec0000002000 */
.L_x_3519:
[----:B------:R-:W-:Y:S05]  /*5530*/  BSYNC B0 ;  /* 0x0000000000007941 */ /* 0x000fea0003800000 */
.L_x_3518:
[----:B------:R-:W-:Y:S01]  /*5540*/  UISETP.NE.AND UP0, UPT, UR38, 0x1, UPT ;  /* 0x000000012600788c */ /* 0x000fe2000bf05270 */
[----:B------:R-:W-:Y:S01]  /*5550*/  IMAD.U32 R32, RZ, RZ, UR39 ;  /* 0x00000027ff207e24 */ /* 0x000fe2000f8e00ff */
[----:B------:R-:W-:Y:S01]  /*5560*/  IADD3 R37, P0, R37, 0x1e0, RZ ;  /* 0x000001e025257810 */ /* 0x000fe20007f1e0ff */
[----:B------:R-:W-:Y:S03]  /*5570*/  BSSY B7, `(.L_x_3520) ;  /* 0x0002571000077945 */ /* 0x000fe60003800000 */
[----:B------:R-:W-:Y:S01]  /*5580*/  PLOP3.LUT P2, PT, PT, PT, UP0, 0x80, 0x0 ;  /* 0x000000000000781c */ /* 0x000fe20003f4f008 */
[----:B------:R-:W-:Y:S01]  /*5590*/  IMAD.X R38, RZ, RZ, UR42, P0 ;  /* 0x0000002aff267e24 */ /* 0x000fe200080e06ff */
[----:B------:R-:W-:-:S05]  /*55a0*/  IADD3 R32, P1, R32, 0x210, RZ ;  /* 0x0000021020207810 */ /* 0x000fca0007f3e0ff */
[----:B------:R-:W-:-:S06]  /*55b0*/  IMAD.X R31, RZ, RZ, UR42, P1 ;  /* 0x0000002aff1f7e24 */ /* 0x000fcc00088e06ff */
[----:B------:R-:W-:Y:S05]  /*55c0*/  @!P2 BRA `(.L_x_3521) ;  /* 0x0000008000b8a947 */ /* 0x000fea0003800000 */
[----:B----4-:R-:W1:Y:S01]  /*55d0*/  LDC R0, c[0x0][0x448] ;  /* 0x00011200ff007b82 */ /* 0x010e620000000800 */
[----:B------:R-:W-:-:S07]  /*55e0*/  VIADD R3, R181, 0x3f ;  /* 0x0000003fb5037836 */ /* 0x000fce0000000000 */
[----:B------:R-:W4:Y:S01]  /*55f0*/  LDC.64 R4, c[0x0][0xad8] ;  /* 0x0002b600ff047b82 */ /* 0x000f220000000a00 */
[----:B-1----:R-:W-:Y:S02]  /*5600*/  ISETP.NE.AND P1, PT, R0, 0x1, PT ;  /* 0x000000010000780c */ /* 0x002fe40003f25270 */
[----:B----4-:R-:W-:-:S11]  /*5610*/  ISETP.GE.AND P2, PT, R5, 0x1, PT ;  /* 0x000000010500780c */ /* 0x010fd60003f46270 */
[----:B------:R-:W1:Y:S08]  /*5620*/  @P1 LDC R0, c[0x0][0x44c] ;  /* 0x00011300ff001b82 */ /* 0x000e700000000800 */
[----:B------:R-:W4:Y:S01]  /*5630*/  @P1 LDC R7, c[0x0][0x450] ;  /* 0x00011400ff071b82 */ /* 0x000f220000000800 */
[----:B-1----:R-:W-:-:S05]  /*5640*/  @P1 IMAD.HI.U32 R0, R3, R0, RZ ;  /* 0x0000000003001227 */ /* 0x002fca00078e00ff */
[----:B----4-:R-:W-:-:S05]  /*5650*/  @P1 SHF.R.U32.HI R3, RZ, R7, R0 ;  /* 0x00000007ff031219 */ /* 0x010fca0000011600 */
        /* <DEDUP_REMOVED lines=9> */
[----:B------:R-:W1:Y:S02]  /*56f0*/  @P0 LDC.64 R6, c[0x0][0xae0] ;  /* 0x0002b800ff060b82 */ /* 0x000e640000000a00 */
[----:B-1----:R-:W-:-:S05]  /*5700*/  @P0 IMAD.HI.U32 R6, R3, R6, RZ ;  /* 0x0000000603060227 */ /* 0x002fca00078e00ff */
[----:B------:R-:W-:-:S04]  /*5710*/  @P0 SHF.R.U32.HI R3, RZ, R7, R6 ;  /* 0x00000007ff030219 */ /* 0x000fc80000011606 */
[----:B------:R-:W-:Y:S01]  /*5720*/  LOP3.LUT R0, RZ, R3, RZ, 0x33, !PT ;  /* 0x00000003ff007212 */ /* 0x000fe200078e33ff */
[----:B------:R-:W-:Y:S06]  /*5730*/  BRA `(.L_x_3525) ;  /* 0x0000000000107947 */ /* 0x000fec0003800000 */
.L_x_3524:
[----:B------:R-:W-:-:S13]  /*5740*/  ISETP.NE.AND P0, PT, R5, 0x1, PT ;  /* 0x000000010500780c */ /* 0x000fda0003f05270 */
[----:B------:R-:W1:Y:S02]  /*5750*/  @P0 LDC.64 R6, c[0x0][0xae0] ;  /* 0x0002b800ff060b82 */ /* 0x000e640000000a00 */
[----:B-1----:R-:W-:-:S05]  /*5760*/  @P0 IMAD.HI.U32 R6, R0, R6, RZ ;  /* 0x0000000600060227 */ /* 0x002fca00078e00ff */
[----:B------:R-:W-:-:S07]  /*5770*/  @P0 SHF.R.U32.HI R0, RZ, R7, R6 ;  /* 0x00000007ff000219 */ /* 0x000fce0000011606 */
.L_x_3525:
[----:B------:R-:W-:Y:S05]  /*5780*/  BSYNC B0 ;  /* 0x0000000000007941 */ /* 0x000fea0003800000 */
.L_x_3523:
[----:B------:R-:W-:-:S05]  /*5790*/  IMAD R3, R0, R5, R5 ;  /* 0x0000000500037224 */ /* 0x000fca00078e0205 */
[----:B------:R-:W-:-:S07]  /*57a0*/  VIMNMX R4, R4, R3, PT ;  /* 0x0000000304047248 */ /* 0x000fce0003fe0100 */
.L_x_3522:
[----:B------:R-:W1:Y:S01]  /*57b0*/  @P1 LDC R0, c[0x0][0x44c] ;  /* 0x00011300ff001b82 */ /* 0x000e620000000800 */
[----:B------:R-:W-:Y:S01]  /*57c0*/  VIADD R4, R4, 0x3f ;  /* 0x0000003f04047836 */ /* 0x000fe20000000000 */
[----:B------:R-:W-:Y:S01]  /*57d0*/  ULDC UR4, c[0x0][0xad4] ;  /* 0x0002b50000047ab9 */ /* 0x000fe20000000800 */
[----:B------:R-:W-:-:S03]  /*57e0*/  IMAD.MOV.U32 R7, RZ, RZ, R181 ;  /* 0x000000ffff077224 */ /* 0x000fc600078e00b5 */
[----:B------:R-:W-:Y:S02]  /*57f0*/  SHF.R.S32.HI R3, RZ, 0x1f, R4 ;  /* 0x0000001fff037819 */ /* 0x000fe40000011404 */
[----:B------:R-:W4:Y:S02]  /*5800*/  @P1 LDC R9, c[0x0][0x450] ;  /* 0x00011400ff091b82 */ /* 0x000f240000000800 */
[----:B------:R-:W-:-:S04]  /*5810*/  LEA.HI R3, R3, R4, RZ, 0x6 ;  /* 0x0000000403037211 */ /* 0x000fc800078f30ff */
[----:B------:R-:W-:-:S04]  /*5820*/  SHF.R.S32.HI R3, RZ, 0x6, R3 ;  /* 0x00000006ff037819 */ /* 0x000fc80000011403 */
[----:B------:R-:W-:Y:S01]  /*5830*/  VIMNMX R12, R26, R3, PT ;  /* 0x000000031a0c7248 */ /* 0x000fe20003fe0100 */
[----:B-1----:R-:W-:-:S05]  /*5840*/  @P1 IMAD.HI.U32 R0, R181, R0, RZ ;  /* 0x00000000b5001227 */ /* 0x002fca00078e00ff */
[----:B----4-:R-:W-:-:S05]  /*5850*/  @P1 SHF.R.U32.HI R7, RZ, R9, R0 ;  /* 0x00000009ff071219 */ /* 0x010fca0000011600 */
        /* <DEDUP_REMOVED lines=8> */
[----:B------:R-:W1:Y:S02]  /*58e0*/  @P0 LDC.64 R6, c[0x0][0xae0] ;  /* 0x0002b800ff060b82 */ /* 0x000e640000000a00 */
[----:B-1----:R-:W-:-:S05]  /*58f0*/  @P0 IMAD.HI.U32 R6, R3, R6, RZ ;  /* 0x0000000603060227 */ /* 0x002fca00078e00ff */
[----:B------:R-:W-:-:S04]  /*5900*/  @P0 SHF.R.U32.HI R3, RZ, R7, R6 ;  /* 0x00000007ff030219 */ /* 0x000fc80000011606 */
[----:B------:R-:W-:Y:S01]  /*5910*/  LOP3.LUT R190, RZ, R3, RZ, 0x33, !PT ;  /* 0x00000003ffbe7212 */ /* 0x000fe200078e33ff */
[----:B------:R-:W-:Y:S06]  /*5920*/  BRA `(.L_x_3529) ;  /* 0x0000000000107947 */ /* 0x000fec0003800000 */
.L_x_3528:
[----:B------:R-:W-:-:S13]  /*5930*/  ISETP.NE.AND P0, PT, R5, 0x1, PT ;  /* 0x000000010500780c */ /* 0x000fda0003f05270 */
[----:B------:R-:W1:Y:S02]  /*5940*/  @P0 LDC.64 R6, c[0x0][0xae0] ;  /* 0x0002b800ff060b82 */ /* 0x000e640000000a00 */
[----:B-1----:R-:W-:-:S05]  /*5950*/  @P0 IMAD.HI.U32 R6, R190, R6, RZ ;  /* 0x00000006be060227 */ /* 0x002fca00078e00ff */
[----:B------:R-:W-:-:S07]  /*5960*/  @P0 SHF.R.U32.HI R190, RZ, R7, R6 ;  /* 0x00000007ffbe0219 */ /* 0x000fce0000011606 */
.L_x_3529:
[----:B------:R-:W-:Y:S05]  /*5970*/  BSYNC B0 ;  /* 0x0000000000007941 */ /* 0x000fea0003800000 */
.L_x_3527:
[----:B------:R-:W-:-:S05]  /*5980*/  IMAD R5, R190, R5, RZ ;  /* 0x00000005be057224 */ /* 0x000fca00078e02ff */
[----:B------:R-:W-:-:S07]  /*5990*/  VIMNMX R0, R0, R5, !PT ;  /* 0x0000000500007248 */ /* 0x000fce0007fe0100 */
.L_x_3526:
        /* <DEDUP_REMOVED lines=8> */
[----:B------:R-:W-:Y:S01]  /*5a20*/  ISETP.NE.AND P0, PT, R213, RZ, PT ;  /* 0x000000ffd500720c */ /* 0x000fe20003f05270 */
[----:B------:R-:W-:-:S03]  /*5a30*/  ULDC UR4, c[0x0][0xae8] ;  /* 0x0002ba0000047ab9 */ /* 0x000fc60000000800 */
[----:B---3--:R-:W-:-:S04]  /*5a40*/  SEL R11, R213, UR4, P0 ;  /* 0x00000004d50b7c07 */ /* 0x008fc80008000000 */
[-C--:B------:R-:W-:Y:S02]  /*5a50*/  IABS R6, R11.reuse ;  /* 0x0000000b00067213 */ /* 0x080fe40000000000 */
[----:B------:R-:W-:Y:S02]  /*5a60*/  IADD3 R0, R11, -0x1, R12 ;  /* 0xffffffff0b007810 */ /* 0x000fe40007ffe00c */
[----:B------:R-:W1:Y:S01]  /*5a70*/  I2F.RP R3, R6 ;  /* 0x0000000600037306 */ /* 0x000e620000209400 */
[----:B0-----:R-:W-:Y:S02]  /*5a80*/  IABS R10, R11 ;  /* 0x0000000b000a7213 */ /* 0x001fe40000000000 */
[----:B------:R-:W-:-:S05]  /*5a90*/  IMAD.IADD R0, R0, 0x1, -R9 ;  /* 0x0000000100007824 */ /* 0x000fca00078e0a09 */
[----:B------:R-:W-:Y:S02]  /*5aa0*/  IABS R8, R0 ;  /* 0x0000000000087213 */ /* 0x000fe40000000000 */
[----:B------:R-:W-:-:S04]  /*5ab0*/  LOP3.LUT R0, R0, R11, RZ, 0x3c, !PT ;  /* 0x0000000b00007212 */ /* 0x000fc800078e3cff */
[----:B------:R-:W-:Y:S01]  /*5ac0*/  ISETP.GE.AND P2, PT, R0, RZ, PT ;  /* 0x000000ff0000720c */ /* 0x000fe20003f46270 */
[----:B-1----:R-:W0:Y:S02]  /*5ad0*/  MUFU.RCP R3, R3 ;  /* 0x0000000300037308 */ /* 0x002e240000001000 */
        /* <DEDUP_REMOVED lines=19> */
.L_x_3531:
[----:B------:R-:W-:Y:S05]  /*5c10*/  BSYNC B0 ;  /* 0x0000000000007941 */ /* 0x000fea0003800000 */
.L_x_3530:
[----:B------:R-:W-:Y:S01]  /*5c20*/  IMAD R0, R220, R3, R9 ;  /* 0x00000003dc007224 */ /* 0x000fe200078e0209 */
[----:B------:R-:W-:-:S04]  /*5c30*/  PRMT R4, RZ, 0x7610, R4 ;  /* 0x00007610ff047816 */ /* 0x000fc80000000004 */
[----:B------:R-:W-:-:S04]  /*5c40*/  VIADDMNMX R12, R0, R3, R12, PT ;  /* 0x00000003000c7246 */ /* 0x000fc8000380010c */
[----:B------:R-:W-:-:S13]  /*5c50*/  ISETP.GT.AND P0, PT, R12, R0, PT ;  /* 0x000000000c00720c */ /* 0x000fda0003f04270 */
[----:B------:R-:W-:Y:S05]  /*5c60*/  @!P0 BRA `(.L_x_3532) ;  /* 0x0000025000048947 */ /* 0x000fea0003800000 */
[----:B0-----:R-:W4:Y:S04]  /*5c70*/  LDL R10, [R1+0x214] ;  /* 0x00021400010a7983 */ /* 0x001f280000100800 */
[----:B------:R-:W4:Y:S04]  /*5c80*/  LDL R9, [R1+0x210] ;  /* 0x0002100001097983 */ /* 0x000f280000100800 */
[----:B------:R-:W4:Y:S04]  /*5c90*/  LDL R8, [R1+0x218] ;  /* 0x0002180001087983 */ /* 0x000f280000100800 */
[----:B-----5:R-:W4:Y:S04]  /*5ca0*/  LDL R34, [R1+0x228] ;  /* 0x0002280001227983 */ /* 0x020f280000100800 */
        /* <DEDUP_REMOVED lines=114> */
[----:B---3--:R-:W0:Y:S03]  /*63d0*/  S2R R11, SR_TID.X ;  /* 0x00000000000b7919 */ /* 0x008e260000002100 */
[----:B------:R-:W3:Y:S04]  /*63e0*/  LDL R14, [R1+0x3f4] ;  /* 0x0003f400010e7983 */ /* 0x000ee80000100800 */
[----:B------:R-:W3:Y:S04]  /*63f0*/  LDL R15, [R1+0x3f8] ;  /* 0x0003f800010f7983 */ /* 0x000ee80000100800 */
[----:B------:R-:W3:Y:S04]  /*6400*/  LDL R20, [R1+0x3fc] ;  /* 0x0003fc0001147983 */ /* 0x000ee80000100800 */
[----:B------:R-:W3:Y:S04]  /*6410*/  LDL R21, [R1+0x400] ;  /* 0x0004000001157983 */ /* 0x000ee80000100800 */
[----:B------:R-:W3:Y:S04]  /*6420*/  LDL R152, [R1+0x404] ;  /* 0x0004040001987983 */ /* 0x000ee80000100800 */
[----:B------:R-:W3:Y:S01]  /*6430*/  LDL R153, [R1+0x408] ;  /* 0x0004080001997983 */ /* 0x000ee20000100800 */
[----:B0-----:R-:W-:-:S02]  /*6440*/  VIADD R13, R11, 0xffffff80 ;  /* 0xffffff800b0d7836 */ /* 0x001fc40000000000 */
[----:B------:R-:W-:-:S05]  /*6450*/  VIADD R11, R11, 0xffffff80 ;  /* 0xffffff800b0b7836 */ /* 0x000fca0000000000 */
[----:B------:R-:W-:-:S04]  /*6460*/  SHF.R.S32.HI R11, RZ, 0x1f, R11 ;  /* 0x0000001fff0b7819 */ /* 0x000fc8000001140b */
[----:B------:R-:W-:Y:S01]  /*6470*/  LEA.HI R11, R11, R13, RZ, 0x7 ;  /* 0x0000000d0b0b7211 */ /* 0x000fe200078f38ff */
[----:B----4-:R0:W-:Y:S03]  /*6480*/  STL [R1+0x214], R10 ;  /* 0x0002140a01007387 */ /* 0x0101e60000100800 */
[----:B------:R-:W-:Y:S01]  /*6490*/  SHF.R.S32.HI R11, RZ, 0x7, R11 ;  /* 0x00000007ff0b7819 */ /* 0x000fe2000001140b */
[----:B------:R1:W-:Y:S04]  /*64a0*/  STL [R1+0x210], R9 ;  /* 0x0002100901007387 */ /* 0x0003e80000100800 */
[----:B------:R-:W4:Y:S04]  /*64b0*/  SHFL.IDX PT, R132, R11, RZ, 0x1f ;  /* 0x00001fff0b847589 */ /* 0x000f2800000e0000 */
[----:B0-----:R-:W3:Y:S04]  /*64c0*/  LDL R10, [R1+0x3e8] ;  /* 0x0003e800010a7983 */ /* 0x001ee80000100800 */
[----:B------:R0:W-:Y:S04]  /*64d0*/  STL [R1+0x218], R8 ;  /* 0x0002180801007387 */ /* 0x0001e80000100800 */
[----:B-1----:R-:W3:Y:S04]  /*64e0*/  LDL R9, [R1+0x3e4] ;  /* 0x0003e40001097983 */ /* 0x002ee80000100800 */
[----:B------:R-:W3:Y:S04]  /*64f0*/  LDL R13, [R1+0x3f0] ;  /* 0x0003f000010d7983 */ /* 0x000ee80000100800 */
[----:B0-----:R-:W3:Y:S01]  /*6500*/  LDL R8, [R1+0x40c] ;  /* 0x00040c0001087983 */ /* 0x001ee20000100800 */
[----:B----4-:R-:W-:-:S04]  /*6510*/  LEA.HI R11, R132, R132, RZ, 0x1 ;  /* 0x00000084840b7211 */ /* 0x010fc800078f08ff */
[----:B------:R-:W-:-:S05]  /*6520*/  LOP3.LUT R11, R11, 0x1fffe, RZ, 0xc0, !PT ;  /* 0x0001fffe0b0b7812 */ /* 0x000fca00078ec0ff */
[----:B------:R-:W-:Y:S02]  /*6530*/  IMAD.IADD R132, R132, 0x1, -R11 ;  /* 0x0000000184847824 */ /* 0x000fe400078e0a0b */
[----:B------:R-:W4:Y:S02]  /*6540*/  LDL R11, [R1+0x3ec] ;  /* 0x0003ec00010b7983 */ /* 0x000f240000100800 */
[----:B------:R-:W-:-:S04]  /*6550*/  IMAD R132, R132, 0x8000, R2 ;  /* 0x0000800084847824 */ /* 0x000fc800078e0202 */
[----:B------:R-:W-:Y:S01]  /*6560*/  VIADD R132, R132, 0x400 ;  /* 0x0000040084847836 */ /* 0x000fe20000000000 */
[----:B------:R0:W-:Y:S04]  /*6570*/  STL [R1+0x228], R34 ;  /* 0x0002282201007387 */ /* 0x0001e80000100800 */
[----:B------:R-:W-:Y:S01]  /*6580*/  SHF.R.U32.HI R132, RZ, 0x4, R132 ;  /* 0x00000004ff847819 */ /* 0x000fe20000011684 */
[----:B------:R1:W-:Y:S01]  /*6590*/  STL [R1+0x224], R3 ;  /* 0x0002240301007387 */ /* 0x0003e20000100800 */
[----:B0-----:R-:W-:Y:S02]  /*65a0*/  VIADD R34, R2, 0x36400 ;  /* 0x0003640002227836 */ /* 0x001fe40000000000 */
[----:B-1----:R-:W-:-:S03]  /*65b0*/  LOP3.LUT R3, R132, 0x3fff, RZ, 0xc0, !PT ;  /* 0x00003fff84037812 */ /* 0x002fc600078ec0ff */
[----:B------:R-:W-:Y:S02]  /*65c0*/  SHF.R.U32.HI R34, RZ, 0x4, R34 ;  /* 0x00000004ff227819 */ /* 0x000fe40000011622 */
[----:B------:R-:W-:Y:S02]  /*65d0*/  LOP3.LUT R3, R3, 0x2000000, RZ, 0xfc, !PT ;  /* 0x0200000003037812 */ /* 0x000fe400078efcff */
[----:B------:R-:W-:Y:S01]  /*65e0*/  LOP3.LUT R34, R34, 0x3fff, RZ, 0xc0, !PT ;  /* 0x00003fff22227812 */ /* 0x000fe200078ec0ff */
[----:B------:R0:W-:Y:S04]  /*65f0*/  STL [R1+0x3b0], R6 ;  /* 0x0003b00601007387 */ /* 0x0001e80000100800 */
[----:B------:R1:W-:Y:S04]  /*6600*/  STL [R1+0x3bc], R5 ;  /* 0x0003bc0501007387 */ /* 0x0003e80000100800 */
[----:B------:R1:W-:Y:S01]  /*6610*/  STL [R1+0x3c0], R7 ;  /* 0x0003c00701007387 */ /* 0x0003e20000100800 */
[----:B0-----:R-:W-:-:S03]  /*6620*/  IMAD R6, R33, 0x1000, R3 ;  /* 0x0000100021067824 */ /* 0x001fc600078e0203 */
[----:B------:R0:W-:Y:S01]  /*6630*/  STL [R1+0x3b8], R4 ;  /* 0x0003b80401007387 */ /* 0x0001e20000100800 */
[----:B-1----:R-:W-:Y:S02]  /*6640*/  IMAD.MOV.U32 R5, RZ, RZ, 0x40000040 ;  /* 0x40000040ff057424 */ /* 0x002fe400078e00ff */
[----:B------:R-:W-:Y:S01]  /*6650*/  IMAD.MOV.U32 R7, RZ, RZ, 0x40000040 ;  /* 0x40000040ff077424 */ /* 0x000fe200078e00ff */
[----:B0-----:R-:W-:Y:S01]  /*6660*/  LOP3.LUT R4, R34, 0x10000, RZ, 0xfc, !PT ;  /* 0x0001000022047812 */ /* 0x001fe200078efcff */
[----:B------:R0:W-:Y:S01]  /*6670*/  STL [R1+0x3c4], R24 ;  /* 0x0003c41801007387 */ /* 0x0001e20000100800 */
[----:B------:R-:W-:Y:S02]  /*6680*/  R2UR UR6, R6 ;  /* 0x00000000060672ca */ /* 0x000fe400000e0000 */
[----:B------:R-:W-:Y:S01]  /*6690*/  R2UR UR7, R7 ;  /* 0x00000000070772ca */ /* 0x000fe200000e0000 */
[----:B------:R1:W-:Y:S01]  /*66a0*/  STL [R1+0x3d4], R25 ;  /* 0x0003d41901007387 */ /* 0x0003e20000100800 */
[----:B------:R-:W-:-:S02]  /*66b0*/  R2UR UR4, R4 ;  /* 0x00000000040472ca */ /* 0x000fc400000e0000 */
[----:B------:R-:W-:Y:S01]  /*66c0*/  R2UR UR5, R5 ;  /* 0x00000000050572ca */ /* 0x000fe200000e0000 */
[----:B0-----:R-:W-:Y:S02]  /*66d0*/  VIADD R24, R6, 0x80 ;  /* 0x0000008006187836 */ /* 0x001fe40000000000 */
        /* <DEDUP_REMOVED lines=110> */
[----:B0-----:R-:W-:-:S06]  /*6dc0*/  WARPGROUP.ARRIVE ;  /* 0x00000000000079c5 */ /* 0x001fcc0000000000 */
[----:B------:R-:W-:Y:S01]  /*6dd0*/  HGMMA.64x256x16.F32.BF16 R24, gdesc[UR4].tnspB, RZ, !UPT, gsb0 ;  /* 0x43e00000041879f0 */ /* 0x000fe2000c0018ff */
[----:B---3--:R0:W-:Y:S04]  /*6de0*/  STL [R1+0x3e8], R10 ;  /* 0x0003e80a01007387 */ /* 0x0081e80000100800 */
[----:B----4-:R1:W-:Y:S01]  /*6df0*/  STL [R1+0x3ec], R11 ;  /* 0x0003ec0b01007387 */ /* 0x0103e20000100800 */
[----:B0-----:R-:W-:Y:S02]  /*6e00*/  VIADD R10, R4, 0x2 ;  /* 0x00000002040a7836 */ /* 0x001fe40000000000 */
[----:B-1----:R-:W-:-:S03]  /*6e10*/  IMAD.MOV.U32 R11, RZ, RZ, 0x40000040 ;  /* 0x40000040ff0b7424 */ /* 0x002fc600078e00ff */
[----:B------:R-:W-:Y:S02]  /*6e20*/  R2UR UR8, R10 ;  /* 0x000000000a0872ca */ /* 0x000fe400000e0000 */
[----:B------:R-:W-:Y:S01]  /*6e30*/  R2UR UR9, R11 ;  /* 0x000000000b0972ca */ /* 0x000fe200000e0000 */
[----:B------:R0:W-:Y:S04]  /*6e40*/  STL [R1+0x3e4], R9 ;  /* 0x0003e40901007387 */ /* 0x0001e80000100800 */
[----:B------:R1:W-:Y:S04]  /*6e50*/  STL [R1+0x3f0], R13 ;  /* 0x0003f00d01007387 */ /* 0x0003e80000100800 */
[----:B------:R-:W-:Y:S04]  /*6e60*/  STL [R1+0x3f4], R14 ;  /* 0x0003f40e01007387 */ /* 0x000fe80000100800 */
[----:B------:R-:W-:Y:S04]  /*6e70*/  STL [R1+0x3f8], R15 ;  /* 0x0003f80f01007387 */ /* 0x000fe80000100800 */
[----:B------:R-:W-:Y:S04]  /*6e80*/  STL [R1+0x3fc], R20 ;  /* 0x0003fc1401007387 */ /* 0x000fe80000100800 */
[----:B------:R-:W-:Y:S04]  /*6e90*/  STL [R1+0x400], R21 ;  /* 0x0004001501007387 */ /* 0x000fe80000100800 */
[----:B------:R-:W-:Y:S04]  /*6ea0*/  STL [R1+0x404], R152 ;  /* 0x0004049801007387 */ /* 0x000fe80000100800 */
[----:B------:R-:W-:Y:S04]  /*6eb0*/  STL [R1+0x408], R153 ;  /* 0x0004089901007387 */ /* 0x000fe80000100800 */
[----:B------:R2:W-:Y:S01]  /*6ec0*/  STL [R1+0x40c], R8 ;  /* 0x00040c0801007387 */ /* 0x0005e20000100800 */
[----:B0-----:R-:W-:-:S02]  /*6ed0*/  IMAD.MOV.U32 R9, RZ, RZ, 0x40000040 ;  /* 0x40000040ff097424 */ /* 0x001fc400078e00ff */
[----:B------:R-:W-:Y:S01]  /*6ee0*/  IMAD.MOV.U32 R7, RZ, RZ, 0x40000040 ;  /* 0x40000040ff077424 */ /* 0x000fe200078e00ff */
[----:B-1----:R0:W5:Y:S01]  /*6ef0*/  LDL R13, [R1+0x1c8] ;  /* 0x0001c800010d7983 */ /* 0x0021620000100800 */
[----:B--2---:R-:W-:Y:S01]  /*6f00*/  VIADD R8, R6, 0x100 ;  /* 0x0000010006087836 */ /* 0x004fe20000000000 */
[----:B------:R-:W-:Y:S01]  /*6f10*/  R2UR UR7, R9 ;  /* 0x00000000090772ca */ /* 0x000fe200000e0000 */
[----:B------:R-:W-:-:S03]  /*6f20*/  IMAD.MOV.U32 R9, RZ, RZ, 0x40000040 ;  /* 0x40000040ff097424 */ /* 0x000fc600078e00ff */
        /* <DEDUP_REMOVED lines=38> */
[----:B------:R-:W-:Y:S01]  /*7190*/  HGMMA.64x256x16.F32.BF16 R24, gdesc[UR8].tnspB, R24, gsb0 ;  /* 0x43e00000081879f0 */ /* 0x000fe20008001818 */
        /* <DEDUP_REMOVED lines=36> */
[----:B------:R-:W-:Y:S01]  /*73e0*/  R2UR UR6, R6 ;  /* 0x00000000060672ca */ /* 0x000fe200000e0000 */
[----:B------:R-:W-:Y:S01]  /*73f0*/  VIADD R6, R4, 0x6 ;  /* 0x0000000604067836 */ /* 0x000fe20000000000 */
[----:B------:R-:W-:Y:S01]  /*7400*/  R2UR UR7, R7 ;  /* 0x00000000070772ca */ /* 0x000fe200000e0000 */
[----:B------:R-:W-:-:S03]  /*7410*/  IMAD.MOV.U32 R7, RZ, RZ, 0x40000040 ;  /* 0x40000040ff077424 */ /* 0x000fc600078e00ff */
        /* <DEDUP_REMOVED lines=330> */
.L_x_3533:
[----:B------:R-:W-:Y:S01]  /*88c0*/  VIADD R20, R12, 0xfffffffe ;  /* 0xfffffffe0c147836 */ /* 0x000fe20000000000 */
[----:B------:R-:W-:Y:S01]  /*88d0*/  BSSY B0, `(.L_x_3534) ;  /* 0x00003e8000007945 */ /* 0x000fe20003800000 */
[----:B-----5:R-:W-:-:S03]  /*88e0*/  IMAD R13, R13, 0x8, R2 ;  /* 0x000000080d0d7824 */ /* 0x020fc600078e0202 */
[----:B------:R-:W-:Y:S01]  /*88f0*/  ISETP.GE.AND P0, PT, R20, R0, PT ;  /* 0x000000001400720c */ /* 0x000fe20003f06270 */
[----:B------:R-:W-:-:S05]  /*8900*/  VIADD R14, R13, 0x38860 ;  /* 0x000388600d0e7836 */ /* 0x000fca0000000000 */
[----:B------:R-:W-:-:S04]  /*8910*/  PRMT R14, R155, 0x654, R14 ;  /* 0x000006549b0e7816 */ /* 0x000fc8000000000e */
[----:B------:R0:W-:Y:S03]  /*8920*/  SYNCS.ARRIVE.TRANS64.RED.A1T0 RZ, [R14+URZ], RZ ;  /* 0x000000ff0eff79a7 */ /* 0x0001e6000810043f */
[----:B------:R-:W-:Y:S05]  /*8930*/  @!P0 BRA `(.L_x_3535) ;  /* 0x0000003c00848947 */ /* 0x000fea0003800000 */
.L_x_3537:
[----:B0-----:R-:W2:Y:S04]  /*8940*/  LDL R21, [R1+0x1c8] ;  /* 0x0001c80001157983 */ /* 0x001ea80000100800 */
        /* <DEDUP_REMOVED lines=63> */
[----:B01----:R-:W4:Y:S01]  /*8d40*/  LDL.64 R14, [R1+0x408] ;  /* 0x00040800010e7983 */ /* 0x003f220000100a00 */
[----:B--2---:R-:W-:-:S04]  /*8d50*/  IMAD R148, R21, 0x40, R162 ;  /* 0x0000004015947824 */ /* 0x004fc800078e02a2 */
[----:B------:R-:W-:Y:S01]  /*8d60*/  IMAD R148, R148, 0x4, R2 ;  /* 0x0000000494947824 */ /* 0x000fe200078e0202 */
[----:B------:R-:W-:Y:S06]  /*8d70*/  BAR.SYNC.DEFER_BLOCKING 0xe, 0x100 ;  /* 0x0384000000007b1d */ /* 0x000fec0000010000 */
[----:B------:R-:W3:Y:S04]  /*8d80*/  LDS R149, [R148+0x38400] ;  /* 0x0384000094957984 */ /* 0x000ee80000000800 */
        /* <DEDUP_REMOVED lines=193> */
[----:B0-----:R-:W2:Y:S04]  /*99a0*/  LDL R12, [R1+0x214] ;  /* 0x00021400010c7983 */ /* 0x001ea80000100800 */
[----:B------:R-:W3:Y:S04]  /*99b0*/  LDL R13, [R1+0x218] ;  /* 0x00021800010d7983 */ /* 0x000ee80000100800 */
        /* <DEDUP_REMOVED lines=126> */
[----:B--2---:R-:W-:Y:S04]  /*a1a0*/  STL [R1+0x214], R12 ;  /* 0x0002140c01007387 */ /* 0x004fe80000100800 */
[----:B---3--:R-:W-:Y:S04]  /*a1b0*/  STL [R1+0x218], R13 ;  /* 0x0002180d01007387 */ /* 0x008fe80000100800 */
[----:B----4-:R-:W-:Y:S04]  /*a1c0*/  STL [R1+0x21c], R14 ;  /* 0x00021c0e01007387 */ /* 0x010fe80000100800 */
        /* <DEDUP_REMOVED lines=156> */
[----:B------:R-:W-:Y:S01]  /*ab90*/  VIADD R12, R21, 0x1 ;  /* 0x00000001150c7836 */ /* 0x000fe20000000000 */
[----:B------:R-:W-:Y:S01]  /*aba0*/  R2UR UR4, R4 ;  /* 0x00000000040472ca */ /* 0x000fe200000e0000 */
[----:B------:R-:W-:Y:S01]  /*abb0*/  IMAD.MOV.U32 R13, RZ, RZ, 0x40000040 ;  /* 0x40000040ff0d7424 */ /* 0x000fe200078e00ff */
[----:B------:R-:W-:Y:S01]  /*abc0*/  R2UR UR5, R5 ;  /* 0x00000000050572ca */ /* 0x000fe200000e0000 */
[----:B------:R-:W-:Y:S01]  /*abd0*/  IMAD.MOV.U32 R15, RZ, RZ, 0x40000040 ;  /* 0x40000040ff0f7424 */ /* 0x000fe200078e00ff */
[----:B------:R-:W-:Y:S01]  /*abe0*/  ISETP.NE.AND P0, PT, R12, 0x2, PT ;  /* 0x000000020c00780c */ /* 0x000fe20003f05270 */
[----:B------:R0:W-:Y:S01]  /*abf0*/  STL [R1+0x1c8], R12 ;  /* 0x0001c80c01007387 */ /* 0x0001e20000100800 */
[----:B------:R-:W-:Y:S01]  /*ac00*/  R2UR UR7, R13 ;  /* 0x000000000d0772ca */ /* 0x000fe200000e0000 */
[----:B------:R-:W-:-:S10]  /*ac10*/  IMAD.MOV.U32 R13, RZ, RZ, 0x40000040 ;  /* 0x40000040ff0d7424 */ /* 0x000fd400078e00ff */
[----:B0-----:R-:W-:-:S04]  /*ac20*/  @!P0 IMAD.MOV.U32 R12, RZ, RZ, RZ ;  /* 0x000000ffff0c8224 */ /* 0x001fc800078e00ff */
[----:B------:R-:W-:-:S04]  /*ac30*/  IMAD R12, R12, 0x1000, R3 ;  /* 0x000010000c0c7824 */ /* 0x000fc800078e0203 */
[C---:B------:R-:W-:Y:S01]  /*ac40*/  VIADD R14, R12.reuse, 0x80 ;  /* 0x000000800c0e7836 */ /* 0x040fe20000000000 */
[----:B------:R-:W-:Y:S01]  /*ac50*/  R2UR UR6, R12 ;  /* 0x000000000c0672ca */ /* 0x000fe200000e0000 */
[----:B--2---:R-:W-:-:S12]  /*ac60*/  WARPGROUP.ARRIVE ;  /* 0x00000000000079c5 */ /* 0x004fd80000000000 */
        /* <DEDUP_REMOVED lines=43> */
[----:B------:R-:W-:Y:S02]  /*af20*/  R2UR UR6, R14 ;  /* 0x000000000e0672ca */ /* 0x000fe400000e0000 */
[----:B------:R-:W-:Y:S02]  /*af30*/  R2UR UR7, R15 ;  /* 0x000000000f0772ca */ /* 0x000fe400000e0000 */
        /* <DEDUP_REMOVED lines=38> */
[----:B------:R-:W-:Y:S01]  /*b1a0*/  R2UR UR7, R13 ;  /* 0x000000000d0772ca */ /* 0x000fe200000e0000 */
[----:B------:R-:W2:Y:S01]  /*b1b0*/  @!P0 LDL R12, [R1+0x1cc] ;  /* 0x0001cc00010c8983 */ /* 0x000ea20000100800 */
[----:B------:R-:W-:Y:S02]  /*b1c0*/  R2UR UR4, R6 ;  /* 0x00000000060472ca */ /* 0x000fe400000e0000 */
[----:B------:R-:W-:Y:S01]  /*b1d0*/  R2UR UR5, R7 ;  /* 0x00000000070572ca */ /* 0x000fe200000e0000 */
[----:B------:R-:W3:Y:S04]  /*b1e0*/  LDL R13, [R1+0x1d0] ;  /* 0x0001d000010d7983 */ /* 0x000ee80000100800 */
        /* <DEDUP_REMOVED lines=70> */
[----:B-1----:R-:W3:Y:S04]  /*b650*/  LDL R139, [R1+0x238] ;  /* 0x00023800018b7983 */ /* 0x002ee80000100800 */
[----:B----4-:R-:W4:Y:S04]  /*b660*/  LDL R143, [R1+0x228] ;  /* 0x00022800018f7983 */ /* 0x010f280000100800 */
[----:B0-----:R-:W4:Y:S04]  /*b670*/  LDL R147, [R1+0x218] ;  /* 0x0002180001937983 */ /* 0x001f280000100800 */
[----:B--2---:R-:W2:Y:S04]  /*b680*/  LDL R149, [R1+0x210] ;  /* 0x0002100001957983 */ /* 0x004ea80000100800 */
        /* <DEDUP_REMOVED lines=126> */
[----:B--2---:R0:W-:Y:S04]  /*be70*/  STL [R1+0x210], R149 ;  /* 0x0002109501007387 */ /* 0x0041e80000100800 */
        /* <DEDUP_REMOVED lines=129> */
[----:B------:R-:W-:-:S02]  /*c690*/  PLOP3.LUT P1, PT, PT, PT, UP0, 0x80, 0x0 ;  /* 0x000000000000781c */ /* 0x000fc40003f2f008 */
[----:B------:R-:W-:-:S05]  /*c6a0*/  @!P0 LOP3.LUT R12, R12, 0x1, RZ, 0x3c, !PT ;  /* 0x000000010c0c8812 */ /* 0x000fca00078e3cff */
[----:B------:R0:W-:Y:S01]  /*c6b0*/  @!P0 STL [R1+0x1cc], R12 ;  /* 0x0001cc0c01008387 */ /* 0x0001e20000100800 */
[C---:B------:R-:W-:Y:S01]  /*c6c0*/  ISETP.GT.AND P0, PT, R20.reuse, R0, PT ;  /* 0x000000001400720c */ /* 0x040fe20003f04270 */
[----:B------:R-:W-:-:S04]  /*c6d0*/  VIADD R20, R20, 0xffffffff ;  /* 0xffffffff14147836 */ /* 0x000fc80000000000 */
[----:B------:R-:W-:Y:S08]  /*c6e0*/  @P1 BRA `(.L_x_3536) ;  /* 0x0000000000041947 */ /* 0x000ff00003800000 */
[----:B------:R-:W-:Y:S01]  /*c6f0*/  BPT.TRAP 0x1 ;  /* 0x000000040000795c */ /* 0x000fe20000300000 */
.L_x_3536:
[----:B-----5:R-:W-:-:S04]  /*c700*/  IMAD R14, R14, 0x8, R2 ;  /* 0x000000080e0e7824 */ /* 0x020fc800078e0202 */
[----:B------:R-:W-:-:S05]  /*c710*/  VIADD R14, R14, 0x38860 ;  /* 0x000388600e0e7836 */ /* 0x000fca0000000000 */
[----:B------:R-:W-:-:S04]  /*c720*/  PRMT R14, R155, 0x654, R14 ;  /* 0x000006549b0e7816 */ /* 0x000fc8000000000e */
[----:B------:R1:W-:Y:S01]  /*c730*/  SYNCS.ARRIVE.TRANS64.RED.A1T0 RZ, [R14+URZ], RZ ;  /* 0x000000ff0eff79a7 */ /* 0x0003e2000810043f */
[----:B------:R-:W-:Y:S05]  /*c740*/  @P0 BRA `(.L_x_3537) ;  /* 0xffffffc0007c0947 */ /* 0x000fea000383ffff */
.L_x_3535:
[----:B------:R-:W-:Y:S05]  /*c750*/  BSYNC B0 ;  /* 0x0000000000007941 */ /* 0x000fea0003800000 */
.L_x_3534:
[----:B------:R-:W2:Y:S04]  /*c760*/  LDL R3, [R1+0x1c8] ;  /* 0x0001c80001037983 */ /* 0x000ea80000100800 */
[----:B0-----:R-:W3:Y:S04]  /*c770*/  LDL.64 R52, [R1+0x220] ;  /* 0x0002200001347983 */ /* 0x001ee80000100a00 */
[----:B------:R-:W4:Y:S04]  /*c780*/  LDL.64 R48, [R1+0x240] ;  /* 0x0002400001307983 */ /* 0x000f280000100a00 */
[----:B------:R-:W5:Y:S04]  /*c790*/  LDL.64 R50, [R1+0x210] ;  /* 0x0002100001327983 */ /* 0x000f680000100a00 */
        /* <DEDUP_REMOVED lines=44> */
[----:B------:R-:W4:Y:S04]  /*ca60*/  LDL R106, [R1+0x1d0] ;  /* 0x0001d000016a7983 */ /* 0x000f280000100800 */
[----:B------:R-:W4:Y:S01]  /*ca70*/  LDL R105, [R1+0x1c8] ;  /* 0x0001c80001697983 */ /* 0x000f220000100800 */
[----:B--2---:R-:W-:-:S04]  /*ca80*/  IMAD R3, R3, 0x40, R162 ;  /* 0x0000004003037824 */ /* 0x004fc800078e02a2 */
[----:B------:R-:W-:Y:S01]  /*ca90*/  IMAD R104, R3, 0x4, R2 ;  /* 0x0000000403687824 */ /* 0x000fe200078e0202 */
[----:B------:R-:W-:Y:S06]  /*caa0*/  BAR.SYNC.DEFER_BLOCKING 0xe, 0x100 ;  /* 0x0384000000007b1d */ /* 0x000fec0000010000 */
[----:B------:R-:W3:Y:S04]  /*cab0*/  LDS R0, [R104+0x38400] ;  /* 0x0384000068007984 */ /* 0x000ee80000000800 */
[----:B------:R-:W0:Y:S01]  /*cac0*/  LDS R104, [R104+0x38420] ;  /* 0x0384200068687984 */ /* 0x000e220000000800 */
[C---:B---3--:R-:W-:Y:S01]  /*cad0*/  FMUL.FTZ R3, R0.reuse, R53 ;  /* 0x0000003500037220 */ /* 0x048fe20000410000 */
[C---:B------:R-:W-:Y:S01]  /*cae0*/  FMUL.FTZ R2, R0.reuse, R52 ;  /* 0x0000003400027220 */ /* 0x040fe20000410000 */
[C---:B-----5:R-:W-:Y:S01]  /*caf0*/  FMUL.FTZ R51, R0.reuse, R51 ;  /* 0x0000003300337220 */ /* 0x060fe20000410000 */
[C---:B------:R-:W-:Y:S01]  /*cb00*/  FMUL.FTZ R50, R0.reuse, R50 ;  /* 0x0000003200327220 */ /* 0x040fe20000410000 */
[C---:B----4-:R-:W-:Y:S01]  /*cb10*/  FMUL.FTZ R47, R0.reuse, R47 ;  /* 0x0000002f002f7220 */ /* 0x050fe20000410000 */
        /* <DEDUP_REMOVED lines=13> */
[C---:B-1----:R-:W-:Y:S01]  /*cbf0*/  FMUL.FTZ R3, R0.reuse, R49 ;  /* 0x0000003100037220 */ /* 0x042fe20000410000 */
        /* <DEDUP_REMOVED lines=13> */
[----:B------:R-:W-:Y:S01]  /*ccd0*/  STL.64 [R1+0x210], R50 ;  /* 0x0002103201007387 */ /* 0x000fe20000100a00 */
[C---:B-1----:R-:W-:Y:S01]  /*cce0*/  FMUL.FTZ R3, R0.reuse, R43 ;  /* 0x0000002b00037220 */ /* 0x042fe20000410000 */
[----:B------:R-:W-:-:S02]  /*ccf0*/  FMUL.FTZ R2, R0, R42 ;  /* 0x0000002a00027220 */ /* 0x000fc40000410000 */
[----:B------:R1:W-:Y:S04]  /*cd00*/  STL.64 [R1+0x230], R46 ;  /* 0x0002302e01007387 */ /* 0x0003e80000100a00 */
[----:B------:R-:W-:Y:S04]  /*cd10*/  STL.64 [R1+0x250], R44 ;  /* 0x0002502c01007387 */ /* 0x000fe80000100a00 */
[----:B------:R-:W-:Y:S04]  /*cd20*/  STL.64 [R1+0x260], R2 ;  /* 0x0002600201007387 */ /* 0x000fe80000100a00 */
[----:B------:R-:W-:Y:S04]  /*cd30*/  STL.64 [R1+0x270], R40 ;  /* 0x0002702801007387 */ /* 0x000fe80000100a00 */
[----:B------:R-:W-:Y:S04]  /*cd40*/  STL.64 [R1+0x280], R34 ;  /* 0x0002802201007387 */ /* 0x000fe80000100a00 */
        /* <DEDUP_REMOVED lines=8> */
[----:B-1----:R-:W5:Y:S04]  /*cdd0*/  LDL.64 R46, [R1+0x2f8] ;  /* 0x0002f800012e7983 */ /* 0x002f680000100a00 */
[----:B------:R-:W5:Y:S04]  /*cde0*/  LDL.64 R52, [R1+0x318] ;  /* 0x0003180001347983 */ /* 0x000f680000100a00 */
[----:B------:R-:W5:Y:S04]  /*cdf0*/  LDL.64 R50, [R1+0x328] ;  /* 0x0003280001327983 */ /* 0x000f680000100a00 */
[----:B------:R-:W5:Y:S04]  /*ce00*/  LDL.64 R48, [R1+0x338] ;  /* 0x0003380001307983 */ /* 0x000f680000100a00 */
[----:B--2---:R-:W2:Y:S04]  /*ce10*/  LDL.64 R36, [R1+0x348] ;  /* 0x0003480001247983 */ /* 0x004ea80000100a00 */
[----:B------:R-:W2:Y:S04]  /*ce20*/  LDL.64 R44, [R1+0x358] ;  /* 0x00035800012c7983 */ /* 0x000ea80000100a00 */
[----:B------:R-:W2:Y:S04]  /*ce30*/  LDL.64 R42, [R1+0x368] ;  /* 0x00036800012a7983 */ /* 0x000ea80000100a00 */
[----:B------:R-:W2:Y:S04]  /*ce40*/  LDL.64 R40, [R1+0x378] ;  /* 0x0003780001287983 */ /* 0x000ea80000100a00 */
[----:B---3--:R-:W3:Y:S04]  /*ce50*/  LDL.64 R38, [R1+0x388] ;  /* 0x0003880001267983 */ /* 0x008ee80000100a00 */
[----:B----4-:R-:W4:Y:S04]  /*ce60*/  LDL.64 R26, [R1+0x398] ;  /* 0x00039800011a7983 */ /* 0x010f280000100a00 */
[----:B------:R-:W4:Y:S04]  /*ce70*/  LDL.64 R34, [R1+0x3a8] ;  /* 0x0003a80001227983 */ /* 0x000f280000100a00 */
[----:B-----5:R-:W5:Y:S04]  /*ce80*/  LDL.64 R32, [R1+0x3b8] ;  /* 0x0003b80001207983 */ /* 0x020f680000100a00 */
[----:B------:R-:W5:Y:S04]  /*ce90*/  LDL.64 R30, [R1+0x3c8] ;  /* 0x0003c800011e7983 */ /* 0x000f680000100a00 */
[----:B------:R-:W5:Y:S04]  /*cea0*/  LDL.64 R28, [R1+0x3d8] ;  /* 0x0003d800011c7983 */ /* 0x000f680000100a00 */
[----:B------:R-:W5:Y:S04]  /*ceb0*/  LDL.64 R2, [R1+0x3e8] ;  /* 0x0003e80001027983 */ /* 0x000f680000100a00 */
[----:B0-----:R-:W5:Y:S04]  /*cec0*/  LDL.64 R24, [R1+0x3f8] ;  /* 0x0003f80001187983 */ /* 0x001f680000100a00 */
[----:B------:R-:W5:Y:S01]  /*ced0*/  LDL.64 R20, [R1+0x408] ;  /* 0x0004080001147983 */ /* 0x000f620000100a00 */
        /* <DEDUP_REMOVED lines=63> */
[----:B------:R-:W-:Y:S01]  /*d2d0*/  VIADD R0, R105, 0x1 ;  /* 0x0000000169007836 */ /* 0x000fe20000000000 */
        /* <DEDUP_REMOVED lines=31> */
[----:B------:R-:W-:Y:S01]  /*d4d0*/  STL [R1+0x1c8], R0 ;  /* 0x0001c80001007387 */ /* 0x000fe20000100800 */
[----:B------:R-:W-:-:S03]  /*d4e0*/  ISETP.NE.AND P0, PT, R0, 0x2, PT ;  /* 0x000000020000780c */ /* 0x000fc60003f05270 */
[----:B------:R0:W-:Y:S02]  /*d4f0*/  STL.64 [R1+0x310], R4 ;  /* 0x0003100401007387 */ /* 0x0001e40000100a00 */
[----:B0-----:R-:W-:Y:S02]  /*d500*/  IMAD.MOV.U32 R4, RZ, RZ, 0x1 ;  /* 0x00000001ff047424 */ /* 0x001fe400078e00ff */
        /* <DEDUP_REMOVED lines=18> */
[C---:B----4-:R-:W-:Y:S01]  /*d630*/  FMUL.FTZ R27, R104.reuse, R27 ;  /* 0x0000001b681b7220 */ /* 0x050fe20000410000 */
[C---:B------:R-:W-:Y:S01]  /*d640*/  FMUL.FTZ R26, R104.reuse, R26 ;  /* 0x0000001a681a7220 */ /* 0x040fe20000410000 */
[C---:B------:R-:W-:Y:S01]  /*d650*/  FMUL.FTZ R35, R104.reuse, R35 ;  /* 0x0000002368237220 */ /* 0x040fe20000410000 */
[C---:B------:R-:W-:Y:S01]  /*d660*/  FMUL.FTZ R34, R104.reuse, R34 ;  /* 0x0000002268227220 */ /* 0x040fe20000410000 */
[C---:B-----5:R-:W-:Y:S01]  /*d670*/  FMUL.FTZ R33, R104.reuse, R33 ;  /* 0x0000002168217220 */ /* 0x060fe20000410000 */
        /* <DEDUP_REMOVED lines=28> */
[----:B------:R-:W-:Y:S06]  /*d840*/  BAR.ARV 0xf, 0x100 ;  /* 0x03c4000000007b1d */ /* 0x000fec0000002000 */
[----:B------:R-:W-:Y:S05]  /*d850*/  @P0 BRA `(.L_x_3532) ;  /* 0x000001d400080947 */ /* 0x000fea0003800000 */
[----:B------:R-:W2:Y:S04]  /*d860*/  LDL R0, [R1+0x1cc] ;  /* 0x0001cc0001007983 */ /* 0x000ea80000100800 */
[----:B------:R4:W-:Y:S01]  /*d870*/  STL [R1+0x1c8], RZ ;  /* 0x0001c8ff01007387 */ /* 0x0009e20000100800 */
[----:B--2---:R-:W-:-:S05]  /*d880*/  LOP3.LUT R0, R0, 0x1, RZ, 0x3c, !PT ;  /* 0x0000000100007812 */ /* 0x004fca00078e3cff */
[----:B------:R4:W-:Y:S01]  /*d890*/  STL [R1+0x1cc], R0 ;  /* 0x0001cc0001007387 */ /* 0x0009e20000100800 */
[----:B------:R-:W-:Y:S05]  /*d8a0*/  BRA `(.L_x_3532) ;  /* 0x000001d000f47947 */ /* 0x000fea0003800000 */
.L_x_3521:
[----:B----4-:R-:W1:Y:S01]  /*d8b0*/  LDC R0, c[0x0][0x448] ;  /* 0x00011200ff007b82 */ /* 0x010e620000000800 */
[----:B------:R-:W-:Y:S01]  /*d8c0*/  UIADD3 UR10, UP0, UR40, 0x38830, URZ ;  /* 0x00038830280a7890 */ /* 0x000fe2000ff1e03f */
[----:B------:R-:W-:Y:S01]  /*d8d0*/  IMAD.U32 R4, RZ, RZ, UR60 ;  /* 0x0000003cff047e24 */ /* 0x000fe2000f8e00ff */
[----:B------:R-:W-:Y:S01]  /*d8e0*/  UIADD3 UR8, UP1, UR40, 0x38840, URZ ;  /* 0x0003884028087890 */ /* 0x000fe2000ff3e03f */
[----:B------:R-:W-:Y:S01]  /*d8f0*/  IMAD.MOV.U32 R5, RZ, RZ, 0x80 ;  /* 0x00000080ff057424 */ /* 0x000fe200078e00ff */
[----:B------:R-:W-:Y:S01]  /*d900*/  UIADD3 UR6, UP2, UR40, 0x38850, URZ ;  /* 0x0003885028067890 */ /* 0x000fe2000ff5e03f */
[----:B------:R-:W-:Y:S01]  /*d910*/  IMAD.MOV.U32 R7, RZ, RZ, R155 ;  /* 0x000000ffff077224 */ /* 0x000fe200078e009b */
[----:B------:R-:W-:Y:S01]  /*d920*/  UIADD3 UR4, UP3, UR40, 0x38860, URZ ;  /* 0x0003886028047890 */ /* 0x000fe2000ff7e03f */
[----:B------:R-:W4:Y:S01]  /*d930*/  LDC.64 R8, c[0x0][0xad8] ;  /* 0x0002b600ff087b82 */ /* 0x000f220000000a00 */
[----:B------:R-:W-:Y:S01]  /*d940*/  IMAD.MOV.U32 R6, RZ, RZ, 0x100 ;  /* 0x00000100ff067424 */ /* 0x000fe200078e00ff */
[----:B------:R-:W-:Y:S01]  /*d950*/  UIADD3.X UR11, URZ, UR41, URZ, UP0, !UPT ;  /* 0x000000293f0b7290 */ /* 0x000fe200087fe43f */
[----:B------:R-:W-:Y:S01]  /*d960*/  IMAD.U32 R3, RZ, RZ, UR6 ;  /* 0x00000006ff037e24 */ /* 0x000fe2000f8e00ff */
[----:B------:R-:W-:Y:S01]  /*d970*/  UIADD3.X UR9, URZ, UR41, URZ, UP1, !UPT ;  /* 0x000000293f097290 */ /* 0x000fe20008ffe43f */
[----:B------:R-:W-:Y:S01]  /*d980*/  IMAD.U32 R14, RZ, RZ, UR4 ;  /* 0x00000004ff0e7e24 */ /* 0x000fe2000f8e00ff */
[----:B------:R-:W-:Y:S01]  /*d990*/  UIADD3.X UR7, URZ, UR41, URZ, UP2, !UPT ;  /* 0x000000293f077290 */ /* 0x000fe200097fe43f */
[----:B------:R2:W-:Y:S01]  /*d9a0*/  STL.64 [R1+0x28], R4 ;  /* 0x0000280401007387 */ /* 0x0005e20000100a00 */
[----:B------:R-:W-:Y:S01]  /*d9b0*/  UIADD3.X UR5, URZ, UR41, URZ, UP3, !UPT ;  /* 0x000000293f057290 */ /* 0x000fe20009ffe43f */
[----:B------:R-:W-:-:S02]  /*d9c0*/  IMAD.U32 R152, RZ, RZ, UR60 ;  /* 0x0000003cff987e24 */ /* 0x000fc4000f8e00ff */
[----:B------:R3:W-:Y:S01]  /*d9d0*/  STL.64 [R1+0x30], R6 ;  /* 0x0000300601007387 */ /* 0x0007e20000100a00 */
[----:B------:R-:W-:Y:S02]  /*d9e0*/  IMAD.MOV.U32 R153, RZ, RZ, 0x80 ;  /* 0x00000080ff997424 */ /* 0x000fe400078e00ff */
[----:B------:R-:W-:Y:S01]  /*d9f0*/  IMAD.MOV.U32 R154, RZ, RZ, 0x80 ;  /* 0x00000080ff9a7424 */ /* 0x000fe200078e00ff */
[----:B------:R0:W-:Y:S01]  /*da00*/  STL [R1+0x50], R85 ;  /* 0x0000505501007387 */ /* 0x0001e20000100800 */
[----:B-1----:R-:W-:Y:S01]  /*da10*/  ISETP.NE.AND P2, PT, R0, 0x1, PT ;  /* 0x000000010000780c */ /* 0x002fe20003f45270 */
[----:B0-----:R-:W-:Y:S02]  /*da20*/  IMAD.U32 R10, RZ, RZ, UR10 ;  /* 0x0000000aff0a7e24 */ /* 0x001fe4000f8e00ff */
[----:B--2---:R-:W-:Y:S01]  /*da30*/  IMAD.U32 R5, RZ, RZ, UR7 ;  /* 0x00000007ff057e24 */ /* 0x004fe2000f8e00ff */
[----:B------:R0:W-:Y:S01]  /*da40*/  STL.128 [R1], R152 ;  /* 0x0000009801007387 */ /* 0x0001e20000100c00 */
[----:B------:R-:W-:-:S02]  /*da50*/  IMAD.U32 R12, RZ, RZ, UR8 ;  /* 0x00000008ff0c7e24 */ /* 0x000fc4000f8e00ff */
[----:B---3--:R-:W-:Y:S01]  /*da60*/  IMAD.U32 R7, RZ, RZ, UR5 ;  /* 0x00000005ff077e24 */ /* 0x008fe2000f8e00ff */
[----:B------:R0:W-:Y:S01]  /*da70*/  STL [R1+0x10], RZ ;  /* 0x000010ff01007387 */ /* 0x0001e20000100800 */
[----:B------:R-:W-:Y:S01]  /*da80*/  IMAD.U32 R11, RZ, RZ, UR11 ;  /* 0x0000000bff0b7e24 */ /* 0x000fe2000f8e00ff */
[----:B----4-:R-:W-:Y:S01]  /*da90*/  ISETP.GE.AND P3, PT, R9, 0x1, PT ;  /* 0x000000010900780c */ /* 0x010fe20003f66270 */
[----:B------:R-:W-:Y:S01]  /*daa0*/  IMAD.U32 R13, RZ, RZ, UR9 ;  /* 0x00000009ff0d7e24 */ /* 0x000fe2000f8e00ff */
[----:B------:R0:W-:Y:S01]  /*dab0*/  STL [R1+0x38], RZ ;  /* 0x000038ff01007387 */ /* 0x0001e20000100800 */
[----:B------:R-:W1:Y:S01]  /*dac0*/  @P2 LDC R0, c[0x0][0x44c] ;  /* 0x00011300ff002b82 */ /* 0x000e620000000800 */
[----:B------:R-:W-:Y:S02]  /*dad0*/  IMAD.MOV.U32 R4, RZ, RZ, R3 ;  /* 0x000000ffff047224 */ /* 0x000fe400078e0003 */
[----:B------:R-:W-:Y:S01]  /*dae0*/  IMAD.MOV.U32 R6, RZ, RZ, R14 ;  /* 0x000000ffff067224 */ /* 0x000fe200078e000e */
[----:B------:R0:W-:Y:S01]  /*daf0*/  STL.64 [R1+0x18], R10 ;  /* 0x0000180a01007387 */ /* 0x0001e20000100a00 */
[----:B------:R-:W-:-:S02]  /*db00*/  VIADD R3, R181, 0x3f ;  /* 0x0000003fb5037836 */ /* 0x000fc40000000000 */
[----:B------:R-:W-:Y:S01]  /*db10*/  IMAD.U32 R30, RZ, RZ, UR39 ;  /* 0x00000027ff1e7e24 */ /* 0x000fe2000f8e00ff */
[----:B------:R-:W2:Y:S01]  /*db20*/  @P2 LDC R15, c[0x0][0x450] ;  /* 0x00011400ff0f2b82 */ /* 0x000ea20000000800 */
[----:B------:R0:W-:Y:S01]  /*db30*/  STL.128 [R1+0x40], R4 ;  /* 0x0000400401007387 */ /* 0x0001e20000100c00 */
[----:B------:R-:W-:Y:S02]  /*db40*/  IMAD.U32 R56, RZ, RZ, UR39 ;  /* 0x00000027ff387e24 */ /* 0x000fe4000f8e00ff */
[----:B------:R-:W-:Y:S01]  /*db50*/  IADD3 R30, P0, R30, 0x28, RZ ;  /* 0x000000281e1e7810 */ /* 0x000fe20007f1e0ff */
[----:B------:R0:W-:Y:S02]  /*db60*/  STL.64 [R1+0x20], R12 ;  /* 0x0000200c01007387 */ /* 0x0001e40000100a00 */
[----:B------:R-:W-:Y:S02]  /*db70*/  IADD3 R56, P1, R56, 0x50, RZ ;  /* 0x0000005038387810 */ /* 0x000fe40007f3e0ff */
[----:B------:R-:W-:-:S03]  /*db80*/  IMAD.X R33, RZ, RZ, UR42, P0 ;  /* 0x0000002aff217e24 */ /* 0x000fc600080e06ff */
[----:B------:R-:W-:Y:S02]  /*db90*/  IMAD.X R57, RZ, RZ, UR42, P1 ;  /* 0x0000002aff397e24 */ /* 0x000fe400088e06ff */
[----:B-1----:R-:W-:-:S05]  /*dba0*/  @P2 IMAD.HI.U32 R0, R3, R0, RZ ;  /* 0x0000000003002227 */ /* 0x002fca00078e00ff */
[----:B--2---:R-:W-:-:S05]  /*dbb0*/  @P2 SHF.R.U32.HI R3, RZ, R15, R0 ;  /* 0x0000000fff032219 */ /* 0x004fca0000011600 */
[----:B------:R-:W-:-:S04]  /*dbc0*/  IMAD.IADD R3, R212, 0x1, R3 ;  /* 0x00000001d4037824 */ /* 0x000fc800078e0203 */
[----:B------:R-:W-:Y:S01]  /*dbd0*/  IMAD.IADD R8, R3, 0x1, R8 ;  /* 0x0000000103087824 */ /* 0x000fe200078e0208 */
[----:B0-----:R-:W-:Y:S06]  /*dbe0*/  @!P3 BRA `(.L_x_3538) ;  /* 0x000000000048b947 */ /* 0x001fec0003800000 */
        /* <DEDUP_REMOVED lines=11> */
.L_x_3540:
[----:B------:R-:W-:-:S13]  /*dca0*/  ISETP.NE.AND P0, PT, R9, 0x1, PT ;  /* 0x000000010900780c */ /* 0x000fda0003f05270 */
[----:B------:R-:W0:Y:S02]  /*dcb0*/  @P0 LDC.64 R4, c[0x0][0xae0] ;  /* 0x0002b800ff040b82 */ /* 0x000e240000000a00 */
[----:B0-----:R-:W-:-:S05]  /*dcc0*/  @P0 IMAD.HI.U32 R4, R0, R4, RZ ;  /* 0x0000000400040227 */ /* 0x001fca00078e00ff */
[----:B------:R-:W-:-:S07]  /*dcd0*/  @P0 SHF.R.U32.HI R0, RZ, R5, R4 ;  /* 0x00000005ff000219 */ /* 0x000fce0000011604 */
.L_x_3541:
[----:B------:R-:W-:Y:S05]  /*dce0*/  BSYNC B0 ;  /* 0x0000000000007941 */ /* 0x000fea0003800000 */
.L_x_3539:
[----:B------:R-:W-:-:S05]  /*dcf0*/  IMAD R3, R0, R9, R9 ;  /* 0x0000000900037224 */ /* 0x000fca00078e0209 */
[----:B------:R-:W-:-:S07]  /*dd00*/  VIMNMX R8, R8, R3, PT ;  /* 0x0000000308087248 */ /* 0x000fce0003fe0100 */
.L_x_3538:
[----:B------:R-:W0:Y:S01]  /*dd10*/  @P2 LDC R0, c[0x0][0x44c] ;  /* 0x00011300ff002b82 */ /* 0x000e220000000800 */
[----:B------:R-:W-:Y:S01]  /*dd20*/  VIADD R8, R8, 0x3f ;  /* 0x0000003f08087836 */ /* 0x000fe20000000000 */
[----:B------:R-:W-:Y:S01]  /*dd30*/  ULDC UR4, c[0x0][0xad4] ;  /* 0x0002b50000047ab9 */ /* 0x000fe20000000800 */
[----:B------:R-:W-:-:S03]  /*dd40*/  IMAD.MOV.U32 R5, RZ, RZ, R181 ;  /* 0x000000ffff057224 */ /* 0x000fc600078e00b5 */
        /* <DEDUP_REMOVED lines=20> */
.L_x_3544:
[----:B------:R-:W-:-:S13]  /*de90*/  ISETP.NE.AND P0, PT, R9, 0x1, PT ;  /* 0x000000010900780c */ /* 0x000fda0003f05270 */
[----:B------:R-:W0:Y:S02]  /*dea0*/  @P0 LDC.64 R4, c[0x0][0xae0] ;  /* 0x0002b800ff040b82 */ /* 0x000e240000000a00 */
[----:B0-----:R-:W-:-:S05]  /*deb0*/  @P0 IMAD.HI.U32 R4, R0, R4, RZ ;  /* 0x0000000400040227 */ /* 0x001fca00078e00ff */
[----:B------:R-:W-:-:S07]  /*dec0*/  @P0 SHF.R.U32.HI R0, RZ, R5, R4 ;  /* 0x00000005ff000219 */ /* 0x000fce0000011604 */
.L_x_3545:
[----:B------:R-:W-:Y:S05]  /*ded0*/  BSYNC B0 ;  /* 0x0000000000007941 */ /* 0x000fea0003800000 */
.L_x_3543:
[----:B------:R-:W-:-:S05]  /*dee0*/  IMAD R0, R0, R9, RZ ;  /* 0x0000000900007224 */ /* 0x000fca00078e02ff */
[----:B------:R-:W-:-:S07]  /*def0*/  VIMNMX R3, R3, R0, !PT ;  /* 0x0000000003037248 */ /* 0x000fce0007fe0100 */
.L_x_3542:
        /* <DEDUP_REMOVED lines=39> */
.L_x_3547:
[----:B------:R-:W-:Y:S05]  /*e170*/  BSYNC B0 ;  /* 0x0000000000007941 */ /* 0x000fea0003800000 */
.L_x_3546:
[----:B------:R-:W-:Y:S01]  /*e180*/  IMAD R180, R220, R193, R9 ;  /* 0x000000c1dcb47224 */ /* 0x000fe200078e0209 */
[----:B------:R-:W-:-:S04]  /*e190*/  PRMT R4, RZ, 0x7610, R4 ;  /* 0x00007610ff047816 */ /* 0x000fc80000000004 */
[----:B------:R-:W-:-:S04]  /*e1a0*/  VIADDMNMX R193, R180, R193, R26, PT ;  /* 0x000000c1b4c17246 */ /* 0x000fc8000380011a */
[----:B------:R-:W-:-:S13]  /*e1b0*/  ISETP.GT.AND P0, PT, R193, R180, PT ;  /* 0x000000b4c100720c */ /* 0x000fda0003f04270 */
[----:B------:R-:W-:Y:S05]  /*e1c0*/  @!P0 BRA `(.L_x_3532) ;  /* 0x000001c800ac8947 */ /* 0x000fea0003800000 */
[----:B------:R-:W0:Y:S01]  /*e1d0*/  S2R R0, SR_TID.X ;  /* 0x0000000000007919 */ /* 0x000e220000002100 */
[----:B------:R-:W-:Y:S01]  /*e1e0*/  VIADD R10, R2, 0x36400 ;  /* 0x00036400020a7836 */ /* 0x000fe20000000000 */
[----:B------:R-:W-:Y:S01]  /*e1f0*/  UIADD3 UR4, UP0, UR40, 0x38400, URZ ;  /* 0x0003840028047890 */ /* 0x000fe2000ff1e03f */
[----:B------:R-:W-:Y:S01]  /*e200*/  IMAD.MOV.U32 R4, RZ, RZ, 0x1 ;  /* 0x00000001ff047424 */ /* 0x000fe200078e00ff */
[----:B------:R1:W5:Y:S01]  /*e210*/  LDL R13, [R1+0x464] ;  /* 0x00046400010d7983 */ /* 0x0003620000100800 */
[----:B------:R-:W-:Y:S01]  /*e220*/  IMAD.MOV.U32 R5, RZ, RZ, RZ ;  /* 0x000000ffff057224 */ /* 0x000fe200078e00ff */
[----:B------:R-:W-:Y:S01]  /*e230*/  LOP3.LUT P0, RZ, R10, 0x3ff, RZ, 0xc0, !PT ;  /* 0x000003ff0aff7812 */ /* 0x000fe2000780c0ff */
[----:B------:R-:W-:Y:S01]  /*e240*/  IMAD.MOV.U32 R6, RZ, RZ, 0x1 ;  /* 0x00000001ff067424 */ /* 0x000fe200078e00ff */
[----:B------:R-:W2:Y:S01]  /*e250*/  S2R R28, SR_TID.X ;  /* 0x00000000001c7919 */ /* 0x000ea20000002100 */
[----:B------:R-:W-:Y:S01]  /*e260*/  IMAD.MOV.U32 R7, RZ, RZ, RZ ;  /* 0x000000ffff077224 */ /* 0x000fe200078e00ff */
[----:B------:R-:W-:Y:S01]  /*e270*/  UIADD3.X UR5, URZ, UR41, URZ, UP0, !UPT ;  /* 0x000000293f057290 */ /* 0x000fe200087fe43f */
[----:B------:R-:W-:-:S02]  /*e280*/  VIADD R10, R2, 0x26400 ;  /* 0x00026400020a7836 */ /* 0x000fc40000000000 */
[C---:B------:R-:W-:Y:S01]  /*e290*/  VIADD R11, R2.reuse, 0x400 ;  /* 0x00000400020b7836 */ /* 0x040fe20000000000 */
[----:B------:R3:W-:Y:S01]  /*e2a0*/  STL.128 [R1+0x60], R4 ;  /* 0x0000600401007387 */ /* 0x0007e20000100c00 */
[----:B------:R-:W-:Y:S01]  /*e2b0*/  VIADD R60, R2, 0x20400 ;  /* 0x00020400023c7836 */ /* 0x000fe20000000000 */
[----:B------:R-:W-:Y:S01]  /*e2c0*/  SHF.R.U32.HI R10, RZ, 0x4, R10 ;  /* 0x00000004ff0a7819 */ /* 0x000fe2000001160a */
[----:B------:R-:W-:Y:S02]  /*e2d0*/  IMAD.U32 R8, RZ, RZ, UR4 ;  /* 0x00000004ff087e24 */ /* 0x000fe4000f8e00ff */
[----:B------:R-:W-:Y:S01]  /*e2e0*/  IMAD.U32 R9, RZ, RZ, UR5 ;  /* 0x00000005ff097e24 */ /* 0x000fe2000f8e00ff */
[----:B------:R-:W-:Y:S01]  /*e2f0*/  LOP3.LUT R10, R10, 0x3fff, RZ, 0xc0, !PT ;  /* 0x00003fff0a0a7812 */ /* 0x000fe200078ec0ff */
[----:B------:R-:W-:Y:S02]  /*e300*/  IMAD.U32 R26, RZ, RZ, UR39 ;  /* 0x00000027ff1a7e24 */ /* 0x000fe4000f8e00ff */
[----:B------:R-:W-:Y:S01]  /*e310*/  IMAD.U32 R52, RZ, RZ, UR39 ;  /* 0x00000027ff347e24 */ /* 0x000fe2000f8e00ff */
[----:B------:R-:W-:Y:S01]  /*e320*/  LOP3.LUT R10, R10, 0x10000, RZ, 0xfc, !PT ;  /* 0x000100000a0a7812 */ /* 0x000fe200078efcff */
[----:B------:R4:W-:Y:S01]  /*e330*/  STL.64 [R1+0x58], R8 ;  /* 0x0000580801007387 */ /* 0x0009e20000100a00 */
[----:B------:R-:W-:-:S02]  /*e340*/  IMAD.U32 R48, RZ, RZ, UR39 ;  /* 0x00000027ff307e24 */ /* 0x000fc4000f8e00ff */
[----:B------:R-:W-:Y:S01]  /*e350*/  IMAD.U32 R41, RZ, RZ, UR39 ;  /* 0x00000027ff297e24 */ /* 0x000fe2000f8e00ff */
[----:B---3--:R-:W-:Y:S01]  /*e360*/  SHF.R.U32.HI R5, RZ, 0x4, R11 ;  /* 0x00000004ff057819 */ /* 0x008fe2000001160b */
[----:B------:R-:W-:Y:S02]  /*e370*/  IMAD.MOV.U32 R7, RZ, RZ, 0x40000040 ;  /* 0x40000040ff077424 */ /* 0x000fe400078e00ff */
[C---:B0-----:R-:W-:Y:S01]  /*e380*/  VIADD R3, R0.reuse, 0xffffff80 ;  /* 0xffffff8000037836 */ /* 0x041fe20000000000 */
[----:B------:R-:W-:Y:S01]  /*e390*/  LOP3.LUT R5, R5, 0x3fff, RZ, 0xc0, !PT ;  /* 0x00003fff05057812 */ /* 0x000fe200078ec0ff */
[----:B------:R-:W-:Y:S02]  /*e3a0*/  VIADD R0, R0, 0xffffff80 ;  /* 0xffffff8000007836 */ /* 0x000fe40000000000 */
[----:B----4-:R-:W-:Y:S01]  /*e3b0*/  IMAD.MOV.U32 R9, RZ, RZ, 0x40000040 ;  /* 0x40000040ff097424 */ /* 0x010fe200078e00ff */
[----:B------:R-:W-:Y:S01]  /*e3c0*/  LOP3.LUT R6, R5, 0x10000, RZ, 0xfc, !PT ;  /* 0x0001000005067812 */ /* 0x000fe200078efcff */
[----:B------:R-:W-:Y:S01]  /*e3d0*/  IMAD.MOV.U32 R5, RZ, RZ, 0x40000040 ;  /* 0x40000040ff057424 */ /* 0x000fe200078e00ff */
[----:B------:R-:W-:Y:S01]  /*e3e0*/  SHF.R.S32.HI R0, RZ, 0x1f, R0 ;  /* 0x0000001fff007819 */ /* 0x000fe20000011400 */
[----:B--2---:R-:W-:-:S02]  /*e3f0*/  VIADD R12, R28, 0xffffff80 ;  /* 0xffffff801c0c7836 */ /* 0x004fc40000000000 */
[----:B------:R-:W-:Y:S01]  /*e400*/  IMAD.U32 R50, RZ, RZ, UR39 ;  /* 0x00000027ff327e24 */ /* 0x000fe2000f8e00ff */
[----:B------:R-:W-:Y:S01]  /*e410*/  LEA.HI R0, R0, R3, RZ, 0x7 ;  /* 0x0000000300007211 */ /* 0x000fe200078f38ff */
[----:B------:R-:W-:Y:S01]  /*e420*/  IMAD.U32 R43, RZ, RZ, UR39 ;  /* 0x00000027ff2b7e24 */ /* 0x000fe2000f8e00ff */
[----:B------:R-:W-:Y:S01]  /*e430*/  STL [R1+0x74], R12 ;  /* 0x0000740c01007387 */ /* 0x000fe20000100800 */
[----:B------:R-:W-:Y:S01]  /*e440*/  IMAD.U32 R45, RZ, RZ, UR39 ;  /* 0x00000027ff2d7e24 */ /* 0x000fe2000f8e00ff */
[----:B------:R-:W-:Y:S01]  /*e450*/  SHF.R.S32.HI R0, RZ, 0x7, R0 ;  /* 0x00000007ff007819 */ /* 0x000fe20000011400 */
[----:B------:R-:W-:-:S05]  /*e460*/  IMAD.U32 R35, RZ, RZ, UR39 ;  /* 0x00000027ff237e24 */ /* 0x000fca000f8e00ff */
[----:B------:R-:W0:Y:S02]  /*e470*/  SHFL.IDX PT, R0, R0, RZ, 0x1f ;  /* 0x00001fff00007589 */ /* 0x000e2400000e0000 */
[----:B0-----:R-:W-:-:S04]  /*e480*/  LEA.HI R3, R0, R0, RZ, 0x1 ;  /* 0x0000000000037211 */ /* 0x001fc800078f08ff */
[----:B------:R-:W-:-:S05]  /*e490*/  LOP3.LUT R3, R3, 0x6, RZ, 0xc0, !PT ;  /* 0x0000000603037812 */ /* 0x000fca00078ec0ff */
[----:B------:R-:W-:Y:S02]  /*e4a0*/  IMAD.IADD R0, R0, 0x1, -R3 ;  /* 0x0000000100007824 */ /* 0x000fe400078e0a03 */
[----:B------:R-:W-:Y:S02]  /*e4b0*/  VIADD R3, R2, 0x22400 ;  /* 0x0002240002037836 */ /* 0x000fe40000000000 */
[----:B------:R-:W-:Y:S01]  /*e4c0*/  IMAD R4, R0, 0x8000, R11 ;  /* 0x0000800000047824 */ /* 0x000fe200078e020b */
[----:B------:R-:W-:Y:S02]  /*e4d0*/  SHF.R.U32.HI R0, RZ, 0x4, R60 ;  /* 0x00000004ff007819 */ /* 0x000fe4000001163c */
[----:B------:R-:W-:Y:S02]  /*e4e0*/  SHF.R.U32.HI R3, RZ, 0x4, R3 ;  /* 0x00000004ff037819 */ /* 0x000fe40000011603 */
[----:B------:R-:W-:Y:S02]  /*e4f0*/  SHF.R.U32.HI R4, RZ, 0x4, R4 ;  /* 0x00000004ff047819 */ /* 0x000fe40000011604 */
[----:B------:R-:W-:-:S02]  /*e500*/  LOP3.LUT R3, R3, 0x3fff, RZ, 0xc0, !PT ;  /* 0x00003fff03037812 */ /* 0x000fc400078ec0ff */
[----:B------:R-:W-:Y:S02]  /*e510*/  LOP3.LUT R0, R0, 0x3fff, RZ, 0xc0, !PT ;  /* 0x00003fff00007812 */ /* 0x000fe400078ec0ff */
[----:B------:R-:W-:Y:S02]  /*e520*/  LOP3.LUT R11, R3, 0x10000, RZ, 0xfc, !PT ;  /* 0x00010000030b7812 */ /* 0x000fe400078efcff */
[----:B------:R-:W-:Y:S01]  /*e530*/  LOP3.LUT R3, R4, 0x3fff, RZ, 0xc0, !PT ;  /* 0x00003fff04037812 */ /* 0x000fe200078ec0ff */
[----:B------:R-:W-:Y:S01]  /*e540*/  IMAD.MOV.U32 R4, RZ, RZ, R10 ;  /* 0x000000ffff047224 */ /* 0x000fe200078e000a */
[----:B------:R-:W-:Y:S01]  /*e550*/  LOP3.LUT R8, R0, 0x10000, RZ, 0xfc, !PT ;  /* 0x0001000000087812 */ /* 0x000fe200078efcff */
[----:B------:R-:W-:Y:S01]  /*e560*/  IMAD.U32 R10, RZ, RZ, UR39 ;  /* 0x00000027ff0a7e24 */ /* 0x000fe2000f8e00ff */
[----:B------:R-:W-:Y:S01]  /*e570*/  LOP3.LUT R3, R3, 0x2000000, RZ, 0xfc, !PT ;  /* 0x0200000003037812 */ /* 0x000fe200078efcff */
[----:B------:R-:W-:Y:S01]  /*e580*/  BSSY B6, `(.L_x_3548) ;  /* 0x0000037000067945 */ /* 0x000fe20003800000 */
[----:B------:R0:W-:Y:S01]  /*e590*/  STL.128 [R1+0x90], R4 ;  /* 0x0000900401007387 */ /* 0x0001e20000100c00 */
[----:B------:R-:W-:Y:S01]  /*e5a0*/  IADD3 R26, P6, R26, 0x58, RZ ;  /* 0x000000581a1a7810 */ /* 0x000fe20007fde0ff */
[----:B------:R-:W-:-:S02]  /*e5b0*/  IMAD.MOV.U32 R0, RZ, RZ, R167 ;  /* 0x000000ffff007224 */ /* 0x000fc400078e00a7 */
[----:B------:R1:W-:Y:S01]  /*e5c0*/  STL.64 [R1+0x78], R8 ;  /* 0x0000780801007387 */ /* 0x0003e20000100a00 */
[----:B0-----:R-:W-:-:S03]  /*e5d0*/  IMAD.MOV.U32 R6, RZ, RZ, R3 ;  /* 0x000000ffff067224 */ /* 0x001fc600078e0003 */
[----:B------:R1:W5:Y:S01]  /*e5e0*/  LDL R3, [R1+0x468] ;  /* 0x0004680001037983 */ /* 0x0003620000100800 */
[----:B------:R-:W-:-:S05]  /*e5f0*/  IMAD.MOV.U32 R4, RZ, RZ, R11 ;  /* 0x000000ffff047224 */ /* 0x000fca00078e000b */
[----:B------:R1:W-:Y:S01]  /*e600*/  STL.128 [R1+0x80], R4 ;  /* 0x0000800401007387 */ /* 0x0003e20000100c00 */
[----:B------:R-:W-:Y:S02]  /*e610*/  IADD3 R39, P2, R10, 0x74, RZ ;  /* 0x000000740a277810 */ /* 0x000fe40007f5e0ff */
[----:B------:R-:W-:Y:S01]  /*e620*/  IADD3 R52, P5, R52, 0x60, RZ ;  /* 0x0000006034347810 */ /* 0x000fe20007fbe0ff */
[----:B------:R-:W-:Y:S01]  /*e630*/  IMAD.X R27, RZ, RZ, UR42, P6 ;  /* 0x0000002aff1b7e24 */ /* 0x000fe2000b0e06ff */
[----:B------:R-:W-:Y:S01]  /*e640*/  IADD3 R48, P1, R48, 0x68, RZ ;  /* 0x0000006830307810 */ /* 0x000fe20007f3e0ff */
[----:B------:R-:W-:Y:S01]  /*e650*/  IMAD.X R44, RZ, RZ, UR42, P2 ;  /* 0x0000002aff2c7e24 */ /* 0x000fe200090e06ff */
[----:B------:R-:W-:Y:S01]  /*e660*/  IADD3 R41, P4, R41, 0x78, RZ ;  /* 0x0000007829297810 */ /* 0x000fe20007f9e0ff */
[----:B------:R-:W-:Y:S01]  /*e670*/  IMAD.X R51, RZ, RZ, UR42, P5 ;  /* 0x0000002aff337e24 */ /* 0x000fe2000a8e06ff */
[----:B------:R-:W-:Y:S02]  /*e680*/  IADD3 R50, P3, R50, 0x80, RZ ;  /* 0x0000008032327810 */ /* 0x000fe40007f7e0ff */
[----:B------:R-:W-:-:S02]  /*e690*/  IADD3 R43, P2, R43, 0x88, RZ ;  /* 0x000000882b2b7810 */ /* 0x000fc40007f5e0ff */
[----:B------:R-:W-:Y:S02]  /*e6a0*/  IADD3 R45, P6, R45, 0x90, RZ ;  /* 0x000000902d2d7810 */ /* 0x000fe40007fde0ff */
[----:B------:R-:W-:Y:S01]  /*e6b0*/  IADD3 R35, P5, R35, 0x98, RZ ;  /* 0x0000009823237810 */ /* 0x000fe20007fbe0ff */
[----:B------:R-:W-:Y:S02]  /*e6c0*/  IMAD.X R47, RZ, RZ, UR42, P1 ;  /* 0x0000002aff2f7e24 */ /* 0x000fe400088e06ff */
[----:B------:R-:W-:Y:S02]  /*e6d0*/  IMAD.X R40, RZ, RZ, UR42, P4 ;  /* 0x0000002aff287e24 */ /* 0x000fe4000a0e06ff */
[----:B------:R-:W-:Y:S02]  /*e6e0*/  IMAD.X R49, RZ, RZ, UR42, P3 ;  /* 0x0000002aff317e24 */ /* 0x000fe400098e06ff */
[----:B------:R-:W-:Y:S02]  /*e6f0*/  IMAD.X R42, RZ, RZ, UR42, P2 ;  /* 0x0000002aff2a7e24 */ /* 0x000fe400090e06ff */
[----:B------:R-:W-:-:S02]  /*e700*/  IMAD.X R46, RZ, RZ, UR42, P6 ;  /* 0x0000002aff2e7e24 */ /* 0x000fc4000b0e06ff */
[----:B------:R-:W-:Y:S01]  /*e710*/  IMAD.X R36, RZ, RZ, UR42, P5 ;  /* 0x0000002aff247e24 */ /* 0x000fe2000a8e06ff */
        /* <DEDUP_REMOVED lines=14> */
[----:B-----5:R-:W-:-:S07]  /*e800*/  IMAD.MOV.U32 R13, RZ, RZ, RZ ;  /* 0x000000ffff0d7224 */ /* 0x020fce00078e00ff */
[----:B------:R-:W-:-:S07]  /*e810*/  LEPC R20, `(.L_x_3550) ;  /* 0x000000001014794e */ /* 0x000fce0000000000 */
[----:B0-----:R-:W-:Y:S05]  /*e820*/  CALL.ABS.NOINC R14 ;  /* 0x000000000e007343 */ /* 0x001fea0003c00000 */
.L_x_3550:
        /* <DEDUP_REMOVED lines=12> */
.L_x_3549:
[----:B------:R-:W-:Y:S05]  /*e8f0*/  BSYNC B6 ;  /* 0x0000000000067941 */ /* 0x000fea0003800000 */
.L_x_3548:
[----:B-----5:R-:W-:Y:S01]  /*e900*/  SHF.R.S32.HI R4, RZ, 0x1f, R3 ;  /* 0x0000001fff047819 */ /* 0x020fe20000011403 */
[----:B------:R-:W-:Y:S01]  /*e910*/  UIADD3 UR4, UP1, UR39, 0x70, URZ ;  /* 0x0000007027047890 */ /* 0x000fe2000ff3e03f */
[----:B------:R-:W-:Y:S01]  /*e920*/  VIADD R8, R28, 0xffffff80 ;  /* 0xffffff801c087836 */ /* 0x000fe20000000000 */
[----:B------:R-:W-:Y:S01]  /*e930*/  UIADD3 UR6, UP0, UR39, 0xfc, URZ ;  /* 0x000000fc27067890 */ /* 0x000fe2000ff1e03f */
[----:B------:R-:W-:Y:S01]  /*e940*/  LEA.HI R5, R4, R3, RZ, 0x3 ;  /* 0x0000000304057211 */ /* 0x000fe200078f18ff */
[----:B------:R-:W-:Y:S01]  /*e950*/  UIADD3.X UR5, URZ, UR42, URZ, UP1, !UPT ;  /* 0x0000002a3f057290 */ /* 0x000fe20008ffe43f */
[----:B------:R-:W0:Y:S01]  /*e960*/  LDC.64 R28, c[0x0][0xad8] ;  /* 0x0002b600ff1c7b82 */ /* 0x000e220000000a00 */
[----:B------:R-:W-:Y:S01]  /*e970*/  UIADD3.X UR7, URZ, UR42, URZ, UP0, !UPT ;  /* 0x0000002a3f077290 */ /* 0x000fe200087fe43f */
[C---:B------:R-:W-:Y:S01]  /*e980*/  LOP3.LUT R4, R5.reuse, 0xfffffff8, RZ, 0xc0, !PT ;  /* 0xfffffff805047812 */ /* 0x040fe200078ec0ff */
[----:B------:R-:W-:Y:S01]  /*e990*/  IMAD.SHL.U32 R5, R5, 0x40, RZ ;  /* 0x0000004005057824 */ /* 0x000fe200078e00ff */
[----:B------:R1:W-:Y:S01]  /*e9a0*/  STL [R1+0xcc], R8 ;  /* 0x0000cc0801007387 */ /* 0x0003e20000100800 */
[----:B------:R-:W-:Y:S01]  /*e9b0*/  IMAD.U32 R7, RZ, RZ, UR6 ;  /* 0x00000006ff077e24 */ /* 0x000fe2000f8e00ff */
[----:B------:R-:W-:Y:S01]  /*e9c0*/  UIADD3 UR6, UP0, UR39, 0xb0, URZ ;  /* 0x000000b027067890 */ /* 0x000fe2000ff1e03f */
[----:B------:R-:W-:Y:S01]  /*e9d0*/  IMAD.IADD R3, R3, 0x1, -R4 ;  /* 0x0000000103037824 */ /* 0x000fe200078e0a04 */
[----:B------:R-:W-:Y:S01]  /*e9e0*/  LOP3.LUT R9, R5, 0xfffffe00, RZ, 0xc0, !PT ;  /* 0xfffffe0005097812 */ /* 0x000fe200078ec0ff */
[----:B------:R-:W-:Y:S01]  /*e9f0*/  IMAD.U32 R12, RZ, RZ, UR5 ;  /* 0x00000005ff0c7e24 */ /* 0x000fe2000f8e00ff */
[----:B------:R-:W2:Y:S01]  /*ea00*/  LDC.64 R20, c[0x0][0xae0] ;  /* 0x0002b800ff147b82 */ /* 0x000ea20000000a00 */
[C---:B------:R-:W-:Y:S01]  /*ea10*/  IMAD.SHL.U32 R4, R3.reuse, 0x40, RZ ;  /* 0x0000004003047824 */ /* 0x040fe200078e00ff */
[----:B------:R-:W-:Y:S01]  /*ea20*/  LOP3.LUT P0, RZ, R3, 0x2, RZ, 0xc0, !PT ;  /* 0x0000000203ff7812 */ /* 0x000fe2000780c0ff */
[----:B------:R-:W-:Y:S01]  /*ea30*/  IMAD.U32 R10, RZ, RZ, UR7 ;  /* 0x00000007ff0a7e24 */ /* 0x000fe2000f8e00ff */
[----:B------:R-:W-:Y:S01]  /*ea40*/  UIADD3.X UR7, URZ, UR42, URZ, UP0, !UPT ;  /* 0x0000002a3f077290 */ /* 0x000fe200087fe43f */
[----:B------:R-:W-:Y:S01]  /*ea50*/  IMAD.U32 R11, RZ, RZ, UR4 ;  /* 0x00000004ff0b7e24 */ /* 0x000fe2000f8e00ff */
[----:B------:R-:W-:Y:S01]  /*ea60*/  LOP3.LUT R6, R4, 0x1c0, RZ, 0xc0, !PT ;  /* 0x000001c004067812 */ /* 0x000fe200078ec0ff */
[----:B------:R-:W-:Y:S01]  /*ea70*/  IMAD.MOV.U32 R4, RZ, RZ, R7 ;  /* 0x000000ffff047224 */ /* 0x000fe200078e0007 */
[----:B------:R-:W-:Y:S01]  /*ea80*/  UIADD3 UR4, UP1, UR39, 0xa0, URZ ;  /* 0x000000a027047890 */ /* 0x000fe2000ff3e03f */
[----:B------:R-:W-:Y:S01]  /*ea90*/  IMAD R9, R0, 0x400, R9 ;  /* 0x0000040000097824 */ /* 0x000fe200078e0209 */
[----:B-1----:R-:W-:Y:S01]  /*eaa0*/  LOP3.LUT R8, R6, 0x8, R13, 0xf8, !PT ;  /* 0x0000000806087812 */ /* 0x002fe200078ef80d */
[----:B------:R-:W-:Y:S01]  /*eab0*/  IMAD.MOV.U32 R5, RZ, RZ, R10 ;  /* 0x000000ffff057224 */ /* 0x000fe200078e000a */
[----:B------:R-:W-:Y:S01]  /*eac0*/  SHF.R.U32.HI R13, RZ, 0x3, R6 ;  /* 0x00000003ff0d7819 */ /* 0x000fe20000011606 */
[----:B------:R-:W-:Y:S01]  /*ead0*/  IMAD.MOV.U32 R6, RZ, RZ, R11 ;  /* 0x000000ffff067224 */ /* 0x000fe200078e000b */
[----:B------:R-:W-:Y:S01]  /*eae0*/  UIADD3.X UR5, URZ, UR42, URZ, UP1, !UPT ;  /* 0x0000002a3f057290 */ /* 0x000fe20008ffe43f */
[----:B------:R-:W-:Y:S01]  /*eaf0*/  IMAD.MOV.U32 R7, RZ, RZ, R12 ;  /* 0x000000ffff077224 */ /* 0x000fe200078e000c */
[----:B------:R-:W-:Y:S01]  /*eb00*/  LOP3.LUT R0, R8, R13, RZ, 0x3c, !PT ;  /* 0x0000000d08007212 */ /* 0x000fe200078e3cff */
[----:B------:R-:W-:Y:S01]  /*eb10*/  IMAD.MOV.U32 R15, RZ, RZ, 0x2 ;  /* 0x00000002ff0f7424 */ /* 0x000fe200078e00ff */
[----:B------:R-:W1:Y:S01]  /*eb20*/  LDC.64 R12, c[0x0][0xad0] ;  /* 0x0002b400ff0c7b82 */ /* 0x000e620000000a00 */
[----:B------:R-:W-:Y:S01]  /*eb30*/  IMAD.MOV.U32 R54, RZ, RZ, 0x10 ;  /* 0x00000010ff367424 */ /* 0x000fe200078e00ff */
[----:B------:R3:W-:Y:S01]  /*eb40*/  STL.128 [R1+0x100], R4 ;  /* 0x0001000401007387 */ /* 0x0007e20000100c00 */
[----:B------:R-:W-:Y:S01]  /*eb50*/  IMAD.IADD R0, R9, 0x1, R0 ;  /* 0x0000000109007824 */ /* 0x000fe200078e0200 */
[----:B------:R-:W-:Y:S01]  /*eb60*/  LOP3.LUT P1, RZ, R3, 0x4, RZ, 0xc0, !PT ;  /* 0x0000000403ff7812 */ /* 0x000fe2000782c0ff */
[----:B------:R-:W-:Y:S01]  /*eb70*/  IMAD.MOV.U32 R8, RZ, RZ, R39 ;  /* 0x000000ffff087224 */ /* 0x000fe200078e0027 */
[----:B------:R4:W-:Y:S01]  /*eb80*/  STL.64 [R1+0xc0], R26 ;  /* 0x0000c01a01007387 */ /* 0x0009e20000100a00 */
[----:B------:R-:W-:Y:S01]  /*eb90*/  IMAD.WIDE.U32 R14, R0, R15, UR40 ;  /* 0x00000028000e7e25 */ /* 0x000fe2000f8e000f */
[----:B------:R-:W-:-:S02]  /*eba0*/  SEL R54, R54, 0xfffffff0, !P0 ;  /* 0xfffffff036367807 */ /* 0x000fc40004000000 */
[----:B------:R-:W-:Y:S01]  /*ebb0*/  STL.64 [R1+0xb0], R162 ;  /* 0x0000b0a201007387 */ /* 0x000fe20000100a00 */
[----:B------:R-:W-:Y:S01]  /*ebc0*/  IMAD.MOV.U32 R9, RZ, RZ, R44 ;  /* 0x000000ffff097224 */ /* 0x000fe200078e002c */
[----:B------:R-:W-:Y:S01]  /*ebd0*/  IADD3 R14, P0, R14, 0x36400, RZ ;  /* 0x000364000e0e7810 */ /* 0x000fe20007f1e0ff */
[----:B------:R-:W-:Y:S01]  /*ebe0*/  IMAD.U32 R10, RZ, RZ, UR4 ;  /* 0x00000004ff0a7e24 */ /* 0x000fe2000f8e00ff */
[----:B------:R-:W-:Y:S01]  /*ebf0*/  STL.U8 [R1+0xc8], RZ ;  /* 0x0000c8ff01007387 */ /* 0x000fe20000100000 */
[----:B------:R-:W-:Y:S01]  /*ec00*/  IMAD.U32 R11, RZ, RZ, UR5 ;  /* 0x00000005ff0b7e24 */ /* 0x000fe2000f8e00ff */
[----:B------:R-:W-:Y:S01]  /*ec10*/  ULDC UR4, c[0x0][0x3f4] ;  /* 0x0000fd0000047ab9 */ /* 0x000fe20000000800 */
[----:B------:R-:W-:Y:S01]  /*ec20*/  IMAD.X R15, RZ, RZ, R15, P0 ;  /* 0x000000ffff0f7224 */ /* 0x000fe200000e060f */
[----:B---3--:R-:W3:Y:S01]  /*ec30*/  LDC R6, c[0x0][0x450] ;  /* 0x00011400ff067b82 */ /* 0x008ee20000000800 */
[----:B----4-:R-:W-:Y:S01]  /*ec40*/  IMAD.U32 R26, RZ, RZ, UR6 ;  /* 0x00000006ff1a7e24 */ /* 0x010fe2000f8e00ff */
[----:B------:R4:W-:Y:S01]  /*ec50*/  STL.128 [R1+0x110], R8 ;  /* 0x0001100801007387 */ /* 0x0009e20000100c00 */
[----:B------:R-:W-:Y:S01]  /*ec60*/  IMAD.U32 R27, RZ, RZ, UR7 ;  /* 0x00000007ff1b7e24 */ /* 0x000fe2000f8e00ff */
[----:B------:R-:W-:Y:S01]  /*ec70*/  ISETP.LT.AND P0, PT, RZ, UR4, PT ;  /* 0x00000004ff007c0c */ /* 0x000fe2000bf01270 */
[----:B------:R-:W-:Y:S01]  /*ec80*/  IMAD.MOV.U32 R55, RZ, RZ, 0x20 ;  /* 0x00000020ff377424 */ /* 0x000fe200078e00ff */
[----:B------:R-:W-:Y:S01]  /*ec90*/  STL.64 [R1+0xa8], R14 ;  /* 0x0000a80e01007387 */ /* 0x000fe20000100a00 */
[----:B-1----:R-:W-:Y:S01]  /*eca0*/  IMAD.MOV.U32 R7, RZ, RZ, R12 ;  /* 0x000000ffff077224 */ /* 0x002fe200078e000c */
[----:B------:R-:W3:Y:S01]  /*ecb0*/  LDC.64 R4, c[0x0][0x448] ;  /* 0x00011200ff047b82 */ /* 0x000ee20000000a00 */
[----:B------:R-:W-:Y:S01]  /*ecc0*/  IMAD.U32 R39, RZ, RZ, UR39 ;  /* 0x00000027ff277e24 */ /* 0x000fe2000f8e00ff */
[----:B------:R1:W-:Y:S01]  /*ecd0*/  STL.64 [R1+0xb8], R26 ;  /* 0x0000b81a01007387 */ /* 0x0003e20000100a00 */
[----:B------:R-:W-:Y:S01]  /*ece0*/  SEL R55, R55, 0xffffffe0, !P1 ;  /* 0xffffffe037377807 */ /* 0x000fe20004800000 */
[----:B------:R-:W-:-:S02]  /*ecf0*/  IMAD.U32 R67, RZ, RZ, UR39 ;  /* 0x00000027ff437e24 */ /* 0x000fc4000f8e00ff */
[----:B------:R-:W-:Y:S01]  /*ed00*/  STL.U8 [R1+0x120], RZ ;  /* 0x000120ff01007387 */ /* 0x000fe20000100000 */
[----:B------:R-:W-:Y:S01]  /*ed10*/  IMAD.U32 R58, RZ, RZ, UR39 ;  /* 0x00000027ff3a7e24 */ /* 0x000fe2000f8e00ff */
[----:B------:R-:W-:Y:S01]  /*ed20*/  IADD3 R39, P2, R39, 0xcc, RZ ;  /* 0x000000cc27277810 */ /* 0x000fe20007f5e0ff */
[----:B------:R-:W-:Y:S01]  /*ed30*/  IMAD.U32 R59, RZ, RZ, UR39 ;  /* 0x00000027ff3b7e24 */ /* 0x000fe2000f8e00ff */
[----:B------:R2:W-:Y:S01]  /*ed40*/  STL.64 [R1+0xa0], R54 ;  /* 0x0000a03601007387 */ /* 0x0005e20000100a00 */
[----:B----4-:R-:W-:Y:S01]  /*ed50*/  IMAD.MOV.U32 R8, RZ, RZ, RZ ;  /* 0x000000ffff087224 */ /* 0x010fe200078e00ff */
[----:B------:R-:W-:Y:S01]  /*ed60*/  IADD3 R67, P3, R67, 0xc8, RZ ;  /* 0x000000c843437810 */ /* 0x000fe20007f7e0ff */
[----:B0-----:R-:W-:Y:S01]  /*ed70*/  IMAD.MOV.U32 R9, RZ, RZ, R29 ;  /* 0x000000ffff097224 */ /* 0x001fe200078e001d */
[----:B------:R-:W-:Y:S01]  /*ed80*/  IADD3 R58, P4, R58, 0xb8, RZ ;  /* 0x000000b83a3a7810 */ /* 0x000fe20007f9e0ff */
[----:B-1----:R-:W-:Y:S01]  /*ed90*/  IMAD.MOV.U32 R26, RZ, RZ, R13 ;  /* 0x000000ffff1a7224 */ /* 0x002fe200078e000d */
[----:B------:R-:W-:Y:S01]  /*eda0*/  IADD3 R59, P5, R59, 0x100, RZ ;  /* 0x000001003b3b7810 */ /* 0x000fe20007fbe0ff */
[----:B------:R-:W-:-:S02]  /*edb0*/  IMAD.MOV.U32 R27, RZ, RZ, R28 ;  /* 0x000000ffff1b7224 */ /* 0x000fc400078e001c */
[----:B--2---:R-:W-:Y:S02]  /*edc0*/  IMAD.MOV.U32 R10, RZ, RZ, R20 ;  /* 0x000000ffff0a7224 */ /* 0x004fe400078e0014 */
[----:B------:R-:W-:Y:S01]  /*edd0*/  IMAD.MOV.U32 R11, RZ, RZ, R21 ;  /* 0x000000ffff0b7224 */ /* 0x000fe200078e0015 */
[----:B------:R0:W-:Y:S01]  /*ede0*/  STL.128 [R1+0xd0], R24 ;  /* 0x0000d01801007387 */ /* 0x0001e20000100c00 */
[----:B------:R-:W-:Y:S02]  /*edf0*/  IMAD.U32 R28, RZ, RZ, UR39 ;  /* 0x00000027ff1c7e24 */ /* 0x000fe4000f8e00ff */
[----:B------:R-:W-:Y:S01]  /*ee00*/  IMAD.U32 R54, RZ, RZ, UR39 ;  /* 0x00000027ff367e24 */ /* 0x000fe2000f8e00ff */
[----:B------:R0:W-:Y:S01]  /*ee10*/  STL.128 [R1+0xe0], R8 ;  /* 0x0000e00801007387 */ /* 0x0001e20000100c00 */
[----:B------:R-:W-:Y:S01]  /*ee20*/  IMAD.X R44, RZ, RZ, UR42, P2 ;  /* 0x0000002aff2c7e24 */ /* 0x000fe200090e06ff */
[----:B------:R-:W-:Y:S01]  /*ee30*/  IADD3 R28, P1, R28, 0x120, RZ ;  /* 0x000001201c1c7810 */ /* 0x000fe20007f3e0ff */
[----:B------:R-:W-:Y:S01]  /*ee40*/  IMAD.X R68, RZ, RZ, UR42, P3 ;  /* 0x0000002aff447e24 */ /* 0x000fe200098e06ff */
[----:B---3--:R0:W-:Y:S01]  /*ee50*/  STL.128 [R1+0xf0], R4 ;  /* 0x0000f00401007387 */ /* 0x0081e20000100c00 */
[----:B------:R-:W-:Y:S01]  /*ee60*/  IADD3 R54, P6, R54, 0x108, RZ ;  /* 0x0000010836367810 */ /* 0x000fe20007fde0ff */
[----:B------:R-:W-:-:S02]  /*ee70*/  IMAD.X R55, RZ, RZ, UR42, P4 ;  /* 0x0000002aff377e24 */ /* 0x000fc4000a0e06ff */
[----:B------:R-:W-:Y:S02]  /*ee80*/  IMAD.X R29, RZ, RZ, UR42, P1 ;  /* 0x0000002aff1d7e24 */ /* 0x000fe400088e06ff */
[----:B------:R-:W-:Y:S02]  /*ee90*/  IMAD.X R66, RZ, RZ, UR42, P5 ;  /* 0x0000002aff427e24 */ /* 0x000fe4000a8e06ff */
[----:B------:R-:W-:Y:S01]  /*eea0*/  IMAD.X R53, RZ, RZ, UR42, P6 ;  /* 0x0000002aff357e24 */ /* 0x000fe2000b0e06ff */
[----:B------:R-:W-:Y:S06]  /*eeb0*/  @P0 BRA `(.L_x_3551) ;  /* 0x0000000000400947 */ /* 0x000fec0003800000 */
        /* <DEDUP_REMOVED lines=10> */
.L_x_3554:
[----:B--2---:R2:W3:Y:S02]  /*ef60*/  SYNCS.PHASECHK.TRANS64.TRYWAIT P0, [R2+URZ+0x38800], R3 ;  /* 0x03880003020075a7 */ /* 0x0044e4000800017f */
[----:B---3--:R-:W-:Y:S05]  /*ef70*/  @!P0 NANOSLEEP.SYNCS 0x989680 ;  /* 0x009896800000895d */ /* 0x008fea0003900000 */
[----:B------:R-:W3:Y:S02]  /*ef80*/  @!P0 SYNCS.PHASECHK.TRANS64 P0, [R2+URZ+0x38800], R3 ;  /* 0x03880003020085a7 */ /* 0x000ee4000800007f */
[----:B---3--:R-:W-:Y:S05]  /*ef90*/  @!P0 BRA `(.L_x_3554) ;  /* 0xfffffffc00f08947 */ /* 0x008fea000383ffff */
.L_x_3553:
[----:B------:R-:W-:Y:S05]  /*efa0*/  BSYNC B0 ;  /* 0x0000000000007941 */ /* 0x000fea0003800000 */
.L_x_3552:
[----:B------:R-:W-:Y:S05]  /*efb0*/  BRA `(.L_x_3555) ;  /* 0x0000002c00bc7947 */ /* 0x000fea0003800000 */
.L_x_3551:
[----:B------:R-:W-:Y:S01]  /*efc0*/  LOP3.LUT P0, RZ, R60, 0x3ff, RZ, 0xc0, !PT ;  /* 0x000003ff3cff7812 */ /* 0x000fe2000780c0ff */
[----:B------:R-:W-:Y:S01]  /*efd0*/  ULDC.64 UR4, c[0x0][0x3f8] ;  /* 0x0000fe0000047ab9 */ /* 0x000fe20000000a00 */
[----:B------:R-:W-:Y:S01]  /*efe0*/  SHF.R.S32.HI R0, RZ, 0x1f, R34 ;  /* 0x0000001fff007819 */ /* 0x000fe20000011422 */
[----:B------:R-:W-:Y:S01]  /*eff0*/  ULDC.64 UR6, c[0x0][0x408] ;  /* 0x0001020000067ab9 */ /* 0x000fe20000000a00 */
[----:B0-----:R-:W-:Y:S01]  /*f000*/  IMAD.WIDE.U32 R26, R34, UR4, RZ ;  /* 0x00000004221a7c25 */ /* 0x001fe2000f8e00ff */
[----:B------:R-:W-:Y:S03]  /*f010*/  BSSY B6, `(.L_x_3556) ;  /* 0x0000019000067945 */ /* 0x000fe60003800000 */
        /* <DEDUP_REMOVED lines=24> */
.L_x_3557:
[----:B------:R-:W-:Y:S05]  /*f1a0*/  BSYNC B6 ;  /* 0x0000000000067941 */ /* 0x000fea0003800000 */
.L_x_3556:
[----:B------:R-:W2:Y:S01]  /*f1b0*/  LDL R3, [R1+0x50] ;  /* 0x0000500001037983 */ /* 0x000ea20000100800 */
[----:B------:R-:W-:Y:S01]  /*f1c0*/  ULDC.U8 UR4, c[0x0][0x410] ;  /* 0x0001040000047ab9 */ /* 0x000fe20000000000 */
[----:B------:R-:W-:Y:S01]  /*f1d0*/  BSSY B0, `(.L_x_3558) ;  /* 0x00002c5000007945 */ /* 0x000fe20003800000 */
[----:B------:R-:W-:Y:S01]  /*f1e0*/  ISETP.NE.AND P0, PT, RZ, UR4, PT ;  /* 0x00000004ff007c0c */ /* 0x000fe2000bf05270 */
[----:B--2---:R-:W-:-:S12]  /*f1f0*/  IMAD R0, R3, 0x40, R18 ;  /* 0x0000004003007824 */ /* 0x004fd800078e0212 */
[----:B------:R-:W-:Y:S05]  /*f200*/  @!P0 BRA `(.L_x_3559) ;  /* 0x0000001400ac8947 */ /* 0x000fea0003800000 */
[----:B------:R-:W2:Y:S01]  /*f210*/  LDL R20, [R1+0x448] ;  /* 0x0004480001147983 */ /* 0x000ea20000100800 */
[----:B------:R-:W0:Y:S01]  /*f220*/  LDC R65, c[0x0][0x448] ;  /* 0x00011200ff417b82 */ /* 0x000e220000000800 */
[----:B------:R-:W-:Y:S01]  /*f230*/  ULDC.64 UR4, c[0x0][0x3f8] ;  /* 0x0000fe0000047ab9 */ /* 0x000fe20000000a00 */
[----:B------:R-:W-:Y:S01]  /*f240*/  ULDC.64 UR6, c[0x0][0x408] ;  /* 0x0001020000067ab9 */ /* 0x000fe20000000a00 */
[----:B------:R-:W-:Y:S02]  /*f250*/  IMAD.MOV.U32 R27, RZ, RZ, R25 ;  /* 0x000000ffff1b7224 */ /* 0x000fe400078e0019 */
[----:B------:R-:W-:Y:S01]  /*f260*/  IMAD.MOV.U32 R61, RZ, RZ, R63 ;  /* 0x000000ffff3d7224 */ /* 0x000fe200078e003f */
[----:B0-----:R-:W-:-:S13]  /*f270*/  ISETP.NE.AND P0, PT, R65, 0x1, PT ;  /* 0x000000014100780c */ /* 0x001fda0003f05270 */
[----:B------:R-:W0:Y:S08]  /*f280*/  @P0 LDC R4, c[0x0][0x44c] ;  /* 0x00011300ff040b82 */ /* 0x000e300000000800 */
[----:B------:R-:W1:Y:S01]  /*f290*/  @P0 LDC R5, c[0x0][0x450] ;  /* 0x00011400ff050b82 */ /* 0x000e620000000800 */
[----:B--2---:R-:W-:-:S04]  /*f2a0*/  IMAD R3, R20, 0x20, R0 ;  /* 0x0000002014037824 */ /* 0x004fc800078e0200 */
[----:B0-----:R-:W-:-:S05]  /*f2b0*/  @P0 IMAD.HI.U32 R4, R3, R4, RZ ;  /* 0x0000000403040227 */ /* 0x001fca00078e00ff */
[----:B-1----:R-:W-:-:S04]  /*f2c0*/  @P0 SHF.R.U32.HI R3, RZ, R5, R4 ;  /* 0x00000005ff030219 */ /* 0x002fc80000011604 */
        /* <DEDUP_REMOVED lines=17> */
[----:B------:R0:W1:Y:S04]  /*f3e0*/  SHFL.IDX PT, R7, R64, RZ, 0x1c1f ;  /* 0x001c1fff40077589 */ /* 0x00006800000e0000 */
[----:B------:R0:W2:Y:S04]  /*f3f0*/  SHFL.IDX PT, R6, R10, RZ, 0x1c1f ;  /* 0x001c1fff0a067589 */ /* 0x0000a800000e0000 */
[----:B------:R0:W3:Y:S04]  /*f400*/  SHFL.IDX PT, R20, R34, RZ, 0x1c1f ;  /* 0x001c1fff22147589 */ /* 0x0000e800000e0000 */
[----:B------:R0:W4:Y:S02]  /*f410*/  SHFL.IDX PT, R8, R3, RZ, 0x1c1f ;  /* 0x001c1fff03087589 */ /* 0x00012400000e0000 */
.L_x_3876:
        /* <DEDUP_REMOVED lines=8> */
[----:B------:R-:W3:Y:S01]  /*f4a0*/  LDL R11, [R1+0x44c] ;  /* 0x00044c00010b7983 */ /* 0x000ee20000100800 */
[----:B------:R-:W-:Y:S01]  /*f4b0*/  ULDC UR4, c[0x0][0x3f4] ;  /* 0x0000fd0000047ab9 */ /* 0x000fe20000000800 */
[----:B--2---:R-:W-:Y:S01]  /*f4c0*/  IMAD.MOV.U32 R4, RZ, RZ, R6 ;  /* 0x000000ffff047224 */ /* 0x004fe200078e0006 */
[----:B------:R-:W-:Y:S01]  /*f4d0*/  ISETP.GE.AND P2, PT, R22, UR4, PT ;  /* 0x0000000416007c0c */ /* 0x000fe2000bf46270 */
[----:B-1----:R-:W-:Y:S01]  /*f4e0*/  IMAD.MOV.U32 R5, RZ, RZ, R7 ;  /* 0x000000ffff057224 */ /* 0x002fe200078e0007 */
[----:B------:R-:W-:Y:S02]  /*f4f0*/  ISETP.GE.AND P3, PT, R165, UR4, PT ;  /* 0x00000004a5007c0c */ /* 0x000fe4000bf66270 */
[----:B------:R-:W-:-:S09]  /*f500*/  CS2R R60, SRZ ;  /* 0x00000000003c7805 */ /* 0x000fd2000001ff00 */
[----:B------:R-:W-:-:S04]  /*f510*/  @!P2 IMAD.WIDE R4, R22, 0x2, R4 ;  /* 0x000000021604a825 */ /* 0x000fc800078e0204 */
[----:B------:R-:W-:Y:S01]  /*f520*/  @!P3 IMAD.SHL.U32 R9, R165, 0x2, RZ ;  /* 0x00000002a509b824 */ /* 0x000fe200078e00ff */
[----:B------:R1:W5:Y:S01]  /*f530*/  @!P2 LD.E.64 R60, desc[UR36][R4.64] ;  /* 0x00000024043ca980 */ /* 0x000362000c101b00 */
[----:B------:R-:W-:Y:S02]  /*f540*/  CS2R R62, SRZ ;  /* 0x00000000003e7805 */ /* 0x000fe4000001ff00 */
[----:B------:R-:W-:Y:S02]  /*f550*/  CS2R R26, SRZ ;  /* 0x00000000001a7805 */ /* 0x000fe4000001ff00 */
[----:B------:R-:W-:Y:S02]  /*f560*/  CS2R R24, SRZ ;  /* 0x0000000000187805 */ /* 0x000fe4000001ff00 */
[-C--:B-1----:R-:W-:Y:S02]  /*f570*/  @!P3 IADD3 R4, P0, R6, R9.reuse, RZ ;  /* 0x000000090604b210 */ /* 0x082fe40007f1e0ff */
[----:B----4-:R-:W-:Y:S01]  /*f580*/  @!P3 IADD3 R6, P1, R8, R9, RZ ;  /* 0x000000090806b210 */ /* 0x010fe20007f3e0ff */
[----:B---3--:R-:W-:-:S02]  /*f590*/  IMAD.MOV.U32 R9, RZ, RZ, R20 ;  /* 0x000000ffff097224 */ /* 0x008fc400078e0014 */
[----:B------:R-:W-:-:S05]  /*f5a0*/  @!P2 IMAD.WIDE R8, R22, 0x2, R8 ;  /* 0x000000021608a825 */ /* 0x000fca00078e0208 */
[----:B------:R1:W5:Y:S01]  /*f5b0*/  @!P2 LD.E.64 R62, desc[UR36][R8.64] ;  /* 0x00000024083ea980 */ /* 0x000362000c101b00 */
[----:B------:R-:W-:-:S05]  /*f5c0*/  @!P3 SHF.L.U64.HI R11, R165, 0x1, R11 ;  /* 0x00000001a50bb819 */ /* 0x000fca000001020b */
[--C-:B------:R-:W-:Y:S02]  /*f5d0*/  @!P3 IMAD.X R5, R7, 0x1, R11.reuse, P0 ;  /* 0x000000010705b824 */ /* 0x100fe400000e060b */
[----:B------:R-:W-:-:S03]  /*f5e0*/  @!P3 IMAD.X R7, R20, 0x1, R11, P1 ;  /* 0x000000011407b824 */ /* 0x000fc600008e060b */
[----:B------:R1:W5:Y:S04]  /*f5f0*/  @!P3 LD.E.64 R26, desc[UR36][R4.64] ;  /* 0x00000024041ab980 */ /* 0x000368000c101b00 */
[----:B------:R1:W5:Y:S02]  /*f600*/  @!P3 LD.E.64 R24, desc[UR36][R6.64] ;  /* 0x000000240618b980 */ /* 0x000364000c101b00 */
.L_x_3562:
[----:B------:R-:W-:Y:S05]  /*f610*/  BSYNC B1 ;  /* 0x0000000000017941 */ /* 0x000fea0003800000 */
.L_x_3561:
[----:B-1---5:R-:W-:Y:S01]  /*f620*/  IMAD.MOV.U32 R4, RZ, RZ, R26 ;  /* 0x000000ffff047224 */ /* 0x022fe200078e001a */
[----:B------:R-:W-:Y:S01]  /*f630*/  UMOV UR4, 0xffffffff ;  /* 0xffffffff00047882 */ /* 0x000fe20000000000 */
[----:B------:R-:W-:Y:S01]  /*f640*/  IMAD.MOV.U32 R5, RZ, RZ, R27 ;  /* 0x000000ffff057224 */ /* 0x000fe200078e001b */
[----:B---3--:R-:W-:Y:S01]  /*f650*/  CS2R R20, SRZ ;  /* 0x0000000000147805 */ /* 0x008fe2000001ff00 */
[----:B--2---:R-:W-:Y:S02]  /*f660*/  IMAD.MOV.U32 R6, RZ, RZ, R60 ;  /* 0x000000ffff067224 */ /* 0x004fe400078e003c */
        /* <DEDUP_REMOVED lines=12> */
[----:B------:R-:W-:Y:S06]  /*f730*/  BRA.DIV UR4, `(.L_x_3563) ;  /* 0x000002a604287947 */ /* 0x000fec000b800000 */
[----:B------:R1:W2:Y:S04]  /*f740*/  SHFL.IDX PT, R7, R64, 0x1, 0x1c1f ;  /* 0x003c1f0040077f89 */ /* 0x0002a800000e0000 */
[----:B------:R1:W3:Y:S04]  /*f750*/  SHFL.IDX PT, R6, R10, 0x1, 0x1c1f ;  /* 0x003c1f000a067f89 */ /* 0x0002e800000e0000 */
[----:B0-----:R-:W0:Y:S04]  /*f760*/  SHFL.IDX PT, R34, R34, 0x1, 0x1c1f ;  /* 0x003c1f0022227f89 */ /* 0x001e2800000e0000 */
[----:B------:R1:W0:Y:S02]  /*f770*/  SHFL.IDX PT, R14, R3, 0x1, 0x1c1f ;  /* 0x003c1f00030e7f89 */ /* 0x00022400000e0000 */
.L_x_3882:
[----:B------:R-:W5:Y:S01]  /*f780*/  LDL R4, [R1+0x1d4] ;  /* 0x0001d40001047983 */ /* 0x000f620000100800 */
[----:B------:R-:W-:Y:S01]  /*f790*/  VIADD R0, R0, 0x20 ;  /* 0x0000002000007836 */ /* 0x000fe20000000000 */
[----:B------:R-:W-:Y:S01]  /*f7a0*/  BSSY B1, `(.L_x_3564) ;  /* 0x0000022000017945 */ /* 0x000fe20003800000 */
[----:B-1----:R-:W-:Y:S02]  /*f7b0*/  CS2R R10, SRZ ;  /* 0x00000000000a7805 */ /* 0x002fe4000001ff00 */
[----:B----4-:R-:W-:Y:S02]  /*f7c0*/  CS2R R8, SRZ ;  /* 0x0000000000087805 */ /* 0x010fe4000001ff00 */
[----:B------:R-:W-:Y:S02]  /*f7d0*/  CS2R R12, SRZ ;  /* 0x00000000000c7805 */ /* 0x000fe4000001ff00 */
[----:B------:R-:W-:Y:S02]  /*f7e0*/  ISETP.GE.AND P0, PT, R0, R65, PT ;  /* 0x000000410000720c */ /* 0x000fe40003f06270 */
[----:B-----5:R-:W-:-:S04]  /*f7f0*/  LEA.HI R3, R4, R4, RZ, 0x1 ;  /* 0x0000000404037211 */ /* 0x020fc800078f08ff */
[----:B------:R-:W-:-:S05]  /*f800*/  LOP3.LUT R3, R3, 0xfffffffe, RZ, 0xc0, !PT ;  /* 0xfffffffe03037812 */ /* 0x000fca00078ec0ff */
[----:B------:R-:W-:-:S05]  /*f810*/  IMAD.IADD R3, R4, 0x1, -R3 ;  /* 0x0000000104037824 */ /* 0x000fca00078e0a03 */
[----:B------:R-:W-:Y:S01]  /*f820*/  SHF.L.U32 R3, R3, 0x1f, RZ ;  /* 0x0000001f03037819 */ /* 0x000fe200000006ff */
[----:B------:R-:W-:Y:S06]  /*f830*/  @P0 BRA `(.L_x_3565) ;  /* 0x0000000000600947 */ /* 0x000fec0003800000 */
[----:B------:R-:W4:Y:S01]  /*f840*/  LDL R15, [R1+0x44c] ;  /* 0x00044c00010f7983 */ /* 0x000f220000100800 */
[----:B------:R-:W-:Y:S01]  /*f850*/  ULDC UR4, c[0x0][0x3f4] ;  /* 0x0000fd0000047ab9 */ /* 0x000fe20000000800 */
[----:B---3--:R-:W-:Y:S01]  /*f860*/  IMAD.MOV.U32 R4, RZ, RZ, R6 ;  /* 0x000000ffff047224 */ /* 0x008fe200078e0006 */
[----:B------:R-:W-:Y:S01]  /*f870*/  ISETP.GE.AND P2, PT, R22, UR4, PT ;  /* 0x0000000416007c0c */ /* 0x000fe2000bf46270 */
[----:B--2---:R-:W-:Y:S01]  /*f880*/  IMAD.MOV.U32 R5, RZ, RZ, R7 ;  /* 0x000000ffff057224 */ /* 0x004fe200078e0007 */
[----:B------:R-:W-:Y:S02]  /*f890*/  ISETP.GE.AND P3, PT, R165, UR4, PT ;  /* 0x00000004a5007c0c */ /* 0x000fe4000bf66270 */
[----:B------:R-:W-:Y:S01]  /*f8a0*/  CS2R R10, SRZ ;  /* 0x00000000000a7805 */ /* 0x000fe2000001ff00 */
[----:B0-----:R-:W-:-:S08]  /*f8b0*/  IMAD.MOV.U32 R8, RZ, RZ, R14 ;  /* 0x000000ffff087224 */ /* 0x001fd000078e000e */
[----:B------:R-:W-:-:S04]  /*f8c0*/  @!P2 IMAD.WIDE R4, R22, 0x2, R4 ;  /* 0x000000021604a825 */ /* 0x000fc800078e0204 */
[C---:B------:R-:W-:Y:S01]  /*f8d0*/  @!P3 IMAD.SHL.U32 R9, R165.reuse, 0x2, RZ ;  /* 0x00000002a509b824 */ /* 0x040fe200078e00ff */
[----:B------:R0:W5:Y:S01]  /*f8e0*/  @!P2 LD.E.64 R10, desc[UR36][R4.64] ;  /* 0x00000024040aa980 */ /* 0x000162000c101b00 */
[----:B------:R-:W-:Y:S02]  /*f8f0*/  CS2R R12, SRZ ;  /* 0x00000000000c7805 */ /* 0x000fe4000001ff00 */
[----:B------:R-:W-:Y:S02]  /*f900*/  CS2R R20, SRZ ;  /* 0x0000000000147805 */ /* 0x000fe4000001ff00 */
[-C--:B0-----:R-:W-:Y:S02]  /*f910*/  @!P3 IADD3 R4, P0, R6, R9.reuse, RZ ;  /* 0x000000090604b210 */ /* 0x081fe40007f1e0ff */
[----:B------:R-:W-:Y:S01]  /*f920*/  @!P3 IADD3 R6, P1, R14, R9, RZ ;  /* 0x000000090e06b210 */ /* 0x000fe20007f3e0ff */
[----:B------:R-:W-:Y:S01]  /*f930*/  IMAD.MOV.U32 R9, RZ, RZ, R34 ;  /* 0x000000ffff097224 */ /* 0x000fe200078e0022 */
[----:B----4-:R-:W-:Y:S01]  /*f940*/  @!P3 SHF.L.U64.HI R0, R165, 0x1, R15 ;  /* 0x00000001a500b819 */ /* 0x010fe2000001020f */
[----:B------:R-:W-:Y:S01]  /*f950*/  @!P2 IMAD.WIDE R14, R22, 0x2, R8 ;  /* 0x00000002160ea825 */ /* 0x000fe200078e0208 */
[----:B------:R-:W-:-:S03]  /*f960*/  CS2R R8, SRZ ;  /* 0x0000000000087805 */ /* 0x000fc6000001ff00 */
[--C-:B------:R-:W-:Y:S01]  /*f970*/  @!P3 IMAD.X R5, R7, 0x1, R0.reuse, P0 ;  /* 0x000000010705b824 */ /* 0x100fe200000e0600 */
[----:B------:R1:W5:Y:S01]  /*f980*/  @!P2 LD.E.64 R12, desc[UR36][R14.64] ;  /* 0x000000240e0ca980 */ /* 0x000362000c101b00 */
[----:B------:R-:W-:-:S03]  /*f990*/  @!P3 IMAD.X R7, R34, 0x1, R0, P1 ;  /* 0x000000012207b824 */ /* 0x000fc600008e0600 */
[----:B------:R1:W5:Y:S04]  /*f9a0*/  @!P3 LD.E.64 R20, desc[UR36][R4.64] ;  /* 0x000000240414b980 */ /* 0x000368000c101b00 */
[----:B------:R1:W5:Y:S02]  /*f9b0*/  @!P3 LD.E.64 R8, desc[UR36][R6.64] ;  /* 0x000000240608b980 */ /* 0x000364000c101b00 */
.L_x_3565:
[----:B------:R-:W-:Y:S05]  /*f9c0*/  BSYNC B1 ;  /* 0x0000000000017941 */ /* 0x000fea0003800000 */
.L_x_3564:
[----:B------:R-:W4:Y:S01]  /*f9d0*/  SYNCS.PHASECHK.TRANS64.TRYWAIT P0, [R2+URZ+0x38800], R3 ;  /* 0x03880003020075a7 */ /* 0x000f22000800017f */
[----:B------:R-:W-:Y:S04]  /*f9e0*/  BSSY B1, `(.L_x_3566) ;  /* 0x0000002000017945 */ /* 0x000fe80003800000 */
[----:B----4-:R-:W-:Y:S05]  /*f9f0*/  @!P0 BRA `(.L_x_3567) ;  /* 0x000002a000e88947 */ /* 0x010fea0003800000 */
.L_x_3883:
[----:B------:R-:W-:Y:S05]  /*fa00*/  BSYNC B1 ;  /* 0x0000000000017941 */ /* 0x000fea0003800000 */
.L_x_3566:
[----:B-1-3--:R-:W3:Y:S01]  /*fa10*/  LDL R6, [R1+0x50] ;  /* 0x0000500001067983 */ /* 0x00aee20000100800 */
[C---:B------:R-:W-:Y:S01]  /*fa20*/  IMAD.SHL.U32 R0, R159.reuse, 0x40, RZ ;  /* 0x000000409f007824 */ /* 0x040fe200078e00ff */
[----:B------:R-:W-:Y:S01]  /*fa30*/  LOP3.LUT P1, RZ, R159, 0x4, RZ, 0xc0, !PT ;  /* 0x000000049fff7812 */ /* 0x000fe2000782c0ff */
[----:B-----5:R-:W-:Y:S01]  /*fa40*/  IMAD.MOV.U32 R4, RZ, RZ, R21 ;  /* 0x000000ffff047224 */ /* 0x020fe200078e0015 */
[----:B------:R-:W-:Y:S01]  /*fa50*/  BSSY B1, `(.L_x_3568) ;  /* 0x000007f000017945 */ /* 0x000fe20003800000 */
[----:B------:R-:W-:Y:S01]  /*fa60*/  IMAD.MOV.U32 R5, RZ, RZ, R8 ;  /* 0x000000ffff057224 */ /* 0x000fe200078e0008 */
[----:B----4-:R-:W-:Y:S02]  /*fa70*/  LOP3.LUT R3, R0, 0x1c0, RZ, 0xc0, !PT ;  /* 0x000001c000037812 */ /* 0x010fe400078ec0ff */
[----:B0-----:R-:W-:Y:S01]  /*fa80*/  PRMT R14, R4, 0x7610, R14 ;  /* 0x00007610040e7816 */ /* 0x001fe2000000000e */
[----:B------:R-:W-:Y:S01]  /*fa90*/  IMAD.MOV.U32 R4, RZ, RZ, R11 ;  /* 0x000000ffff047224 */ /* 0x000fe200078e000b */
[----:B------:R-:W-:-:S02]  /*faa0*/  LOP3.LUT R0, R3, 0x18, R16, 0xf8, !PT ;  /* 0x0000001803007812 */ /* 0x000fc400078ef810 */
[----:B------:R-:W-:Y:S02]  /*fab0*/  SHF.R.U32.HI R3, RZ, 0x3, R3 ;  /* 0x00000003ff037819 */ /* 0x000fe40000011603 */
[----:B------:R-:W-:Y:S01]  /*fac0*/  PRMT R73, R4, 0x7610, R73 ;  /* 0x0000761004497816 */ /* 0x000fe20000000049 */
[----:B------:R-:W-:Y:S01]  /*fad0*/  IMAD.MOV.U32 R4, RZ, RZ, R9 ;  /* 0x000000ffff047224 */ /* 0x000fe200078e0009 */
[----:B------:R-:W-:Y:S02]  /*fae0*/  LOP3.LUT R0, R0, R3, RZ, 0x3c, !PT ;  /* 0x0000000300007212 */ /* 0x000fe400078e3cff */
[----:B------:R-:W-:Y:S01]  /*faf0*/  PRMT R34, R5, 0x7610, R34 ;  /* 0x0000761005227816 */ /* 0x000fe20000000022 */
[----:B------:R-:W-:Y:S01]  /*fb00*/  IMAD.MOV.U32 R5, RZ, RZ, R12 ;  /* 0x000000ffff057224 */ /* 0x000fe200078e000c */
[----:B------:R-:W-:Y:S01]  /*fb10*/  PRMT R64, R4, 0x7610, R64 ;  /* 0x0000761004407816 */ /* 0x000fe20000000040 */
[----:B------:R-:W-:Y:S02]  /*fb20*/  IMAD R3, R167, 0x200, R0 ;  /* 0x00000200a7037824 */ /* 0x000fe400078e0200 */
[----:B------:R-:W-:Y:S01]  /*fb30*/  IMAD.MOV.U32 R0, RZ, RZ, R20 ;  /* 0x000000ffff007224 */ /* 0x000fe200078e0014 */
[----:B------:R-:W-:Y:S01]  /*fb40*/  PRMT R74, R5, 0x7610, R74 ;  /* 0x00007610054a7816 */ /* 0x000fe2000000004a */
[----:B------:R-:W-:-:S02]  /*fb50*/  IMAD R2, R3, 0x2, R2 ;  /* 0x0000000203027824 */ /* 0x000fc400078e0202 */
[----:B------:R-:W-:Y:S02]  /*fb60*/  IMAD.MOV.U32 R3, RZ, RZ, R10 ;  /* 0x000000ffff037224 */ /* 0x000fe400078e000a */
[----:B--2---:R-:W-:Y:S02]  /*fb70*/  VIADD R7, R2, 0x20400 ;  /* 0x0002040002077836 */ /* 0x004fe40000000000 */
[--C-:B---3--:R-:W-:Y:S01]  /*fb80*/  IMAD R6, R6, -0x40, R65.reuse ;  /* 0xffffffc006067824 */ /* 0x108fe200078e0241 */
[----:B------:R-:W-:Y:S01]  /*fb90*/  PRMT R65, R3, 0x7610, R65 ;  /* 0x0000761003417816 */ /* 0x000fe20000000041 */
[----:B------:R-:W-:Y:S02]  /*fba0*/  VIADD R3, R2, 0x20440 ;  /* 0x0002044002037836 */ /* 0x000fe40000000000 */
[----:B------:R-:W-:Y:S01]  /*fbb0*/  @P1 VIADD R3, R7, 0xffffffc0 ;  /* 0xffffffc007031836 */ /* 0x000fe20000000000 */
[----:B------:R-:W-:Y:S01]  /*fbc0*/  VIMNMX R15, R6, 0x40, PT ;  /* 0x00000040060f7848 */ /* 0x000fe20003fe0100 */
[----:B------:R-:W-:-:S03]  /*fbd0*/  IMAD.MOV.U32 R6, RZ, RZ, R13 ;  /* 0x000000ffff067224 */ /* 0x000fc600078e000d */
[----:B------:R-:W-:Y:S02]  /*fbe0*/  ISETP.GE.AND P0, PT, R18, R15, PT ;  /* 0x0000000f1200720c */ /* 0x000fe40003f06270 */
[----:B------:R-:W-:-:S11]  /*fbf0*/  PRMT R75, R6, 0x7610, R75 ;  /* 0x00007610064b7816 */ /* 0x000fd6000000004b */
[----:B------:R-:W-:Y:S05]  /*fc00*/  @P0 BRA `(.L_x_3569) ;  /* 0x00000004008c0947 */ /* 0x000fea0003800000 */
[----:B------:R-:W0:Y:S01]  /*fc10*/  LDC R4, c[0x0][0x3f4] ;  /* 0x0000fd00ff047b82 */ /* 0x000e220000000800 */
[----:B------:R-:W-:Y:S01]  /*fc20*/  BSSY B2, `(.L_x_3570) ;  /* 0x0000032000027945 */ /* 0x000fe20003800000 */
[-C--:B0-----:R-:W-:Y:S02]  /*fc30*/  ISETP.GE.AND P0, PT, R22, R4.reuse, PT ;  /* 0x000000041600720c */ /* 0x081fe40003f06270 */
[----:B------:R-:W-:-:S11]  /*fc40*/  ISETP.GE.AND P1, PT, R165, R4, PT ;  /* 0x00000004a500720c */ /* 0x000fd60003f26270 */
[----:B------:R-:W-:Y:S05]  /*fc50*/  @P0 BRA `(.L_x_3571) ;  /* 0x0000000000b80947 */ /* 0x000fea0003800000 */
[----:B------:R-:W0:Y:S01]  /*fc60*/  LDS.128 R4, [R2+0x20400] ;  /* 0x0204000002047984 */ /* 0x000e220000000c00 */
[----:B------:R-:W-:Y:S02]  /*fc70*/  SHF.R.U32.HI R80, RZ, 0x10, R63 ;  /* 0x00000010ff507819 */ /* 0x000fe4000001163f */
[----:B------:R-:W-:Y:S02]  /*fc80*/  SHF.R.U32.HI R77, RZ, 0x10, R61 ;  /* 0x00000010ff4d7819 */ /* 0x000fe4000001163d */
[----:B------:R-:W-:Y:S02]  /*fc90*/  SHF.R.U64 R79, R62, 0x10, R63 ;  /* 0x000000103e4f7819 */ /* 0x000fe4000000123f */
[----:B------:R-:W-:Y:S02]  /*fca0*/  PRMT R80, R70, 0x5432, R80 ;  /* 0x0000543246507816 */ /* 0x000fe40000000050 */
[----:B------:R-:W-:Y:S02]  /*fcb0*/  PRMT R77, R78, 0x5410, R77 ;  /* 0x000054104e4d7816 */ /* 0x000fe4000000004d */
[----:B------:R-:W-:-:S02]  /*fcc0*/  SHF.R.U64 R76, R60, 0x10, R61 ;  /* 0x000000103c4c7819 */ /* 0x000fc4000000123d */
[----:B------:R-:W-:Y:S01]  /*fcd0*/  PRMT R79, R81, 0x5410, R79 ;  /* 0x00005410514f7816 */ /* 0x000fe2000000004f */
[C---:B------:R-:W-:Y:S01]  /*fce0*/  IMAD.U32 R81, R80.reuse, 0x10000, RZ ;  /* 0x0001000050517824 */ /* 0x040fe200078e00ff */
[----:B------:R-:W-:Y:S01]  /*fcf0*/  LOP3.LUT R80, R80, 0xffff0000, RZ, 0xc0, !PT ;  /* 0xffff000050507812 */ /* 0x000fe200078ec0ff */
[C---:B------:R-:W-:Y:S01]  /*fd00*/  IMAD.U32 R78, R77.reuse, 0x10000, RZ ;  /* 0x000100004d4e7824 */ /* 0x040fe200078e00ff */
[----:B------:R-:W-:Y:S02]  /*fd10*/  LOP3.LUT R77, R77, 0xffff0000, RZ, 0xc0, !PT ;  /* 0xffff00004d4d7812 */ /* 0x000fe400078ec0ff */
[----:B------:R-:W-:Y:S02]  /*fd20*/  PRMT R76, R69, 0x5432, R76 ;  /* 0x00005432454c7816 */ /* 0x000fe4000000004c */
[C---:B0-----:R-:W-:Y:S01]  /*fd30*/  LOP3.LUT R61, R6.reuse, 0xffff0000, RZ, 0xc0, !PT ;  /* 0xffff0000063d7812 */ /* 0x041fe200078ec0ff */
[----:B------:R-:W-:Y:S01]  /*fd40*/  IMAD.U32 R60, R6, 0x10000, RZ ;  /* 0x00010000063c7824 */ /* 0x000fe200078e00ff */
[C---:B------:R-:W-:Y:S01]  /*fd50*/  LOP3.LUT R63, R7.reuse, 0xffff0000, RZ, 0xc0, !PT ;  /* 0xffff0000073f7812 */ /* 0x040fe200078ec0ff */
[----:B------:R-:W-:-:S02]  /*fd60*/  IMAD.U32 R62, R7, 0x10000, RZ ;  /* 0x00010000073e7824 */ /* 0x000fc400078e00ff */
[CC--:B------:R-:W-:Y:S01]  /*fd70*/  FMUL.FTZ R83, R61.reuse, R81.reuse ;  /* 0x000000513d537220 */ /* 0x0c0fe20000410000 */
[----:B------:R-:W-:Y:S01]  /*fd80*/  FMUL.FTZ R82, R61, R78 ;  /* 0x0000004e3d527220 */ /* 0x000fe20000410000 */
[----:B------:R-:W-:Y:S01]  /*fd90*/  FMUL.FTZ R61, R63, R80 ;  /* 0x000000503f3d7220 */ /* 0x000fe20000410000 */
[----:B------:R-:W-:Y:S02]  /*fda0*/  IMAD.U32 R6, R4, 0x10000, RZ ;  /* 0x0001000004067824 */ /* 0x000fe400078e00ff */
        /* <DEDUP_REMOVED lines=25> */
.L_x_3571:
[----:B------:R-:W-:Y:S05]  /*ff40*/  BSYNC B2 ;  /* 0x0000000000027941 */ /* 0x000fea0003800000 */
.L_x_3570:
[----:B------:R-:W-:Y:S05]  /*ff50*/  @P1 BRA `(.L_x_3569) ;  /* 0x0000000000b81947 */ /* 0x000fea0003800000 */
[----:B0-----:R-:W0:Y:S01]  /*ff60*/  LDS.128 R4, [R3] ;  /* 0x0000000003047984 */ /* 0x001e220000000c00 */
        /* <DEDUP_REMOVED lines=16> */
[C---:B------:R-:W-:Y:S01]  /*10070*/  FMUL.FTZ R62, R25.reuse, R60 ;  /* 0x0000003c193e7220 */ /* 0x040fe20000410000 */
[-C--:B------:R-:W-:Y:S01]  /*10080*/  FMUL.FTZ R63, R25, R61.reuse ;  /* 0x0000003d193f7220 */ /* 0x080fe20000410000 */
[----:B------:R-:W-:Y:S01]  /*10090*/  FMUL.FTZ R25, R27, R72 ;  /* 0x000000481b197220 */ /* 0x000fe20000410000 */
[----:B------:R-:W-:Y:S02]  /*100a0*/  IMAD.U32 R6, R4, 0x10000, RZ ;  /* 0x0001000004067824 */ /* 0x000fe400078e00ff */
[C---:B------:R-:W-:Y:S01]  /*100b0*/  FFMA.FTZ R77, R24.reuse, R61, R62 ;  /* 0x0000003d184d7223 */ /* 0x040fe2000001003e */
[----:B------:R-:W-:Y:S02]  /*100c0*/  IMAD.U32 R7, R5, 0x10000, RZ ;  /* 0x0001000005077824 */ /* 0x000fe400078e00ff */
[----:B------:R-:W-:Y:S01]  /*100d0*/  FFMA.FTZ R76, R24, R60, -R63 ;  /* 0x0000003c184c7223 */ /* 0x000fe2000001083f */
[-C--:B------:R-:W-:Y:S01]  /*100e0*/  FMUL.FTZ R61, R27, R70.reuse ;  /* 0x000000461b3d7220 */ /* 0x080fe20000410000 */
[----:B------:R-:W-:Y:S01]  /*100f0*/  LOP3.LUT R4, R4, 0xffff0000, RZ, 0xc0, !PT ;  /* 0xffff000004047812 */ /* 0x000fe200078ec0ff */
[C---:B------:R-:W-:Y:S01]  /*10100*/  FFMA.FTZ R70, R26.reuse, R70, -R25 ;  /* 0x000000461a467223 */ /* 0x040fe20000010819 */
        /* <DEDUP_REMOVED lines=19> */
.L_x_3569:
[----:B------:R-:W-:Y:S05]  /*10240*/  BSYNC B1 ;  /* 0x0000000000017941 */ /* 0x000fea0003800000 */
.L_x_3568:
[----:B01----:R-:W-:-:S05]  /*10250*/  VIADD R4, R18, 0x20 ;  /* 0x0000002012047836 */ /* 0x003fca0000000000 */
[----:B------:R-:W-:-:S13]  /*10260*/  ISETP.GE.AND P0, PT, R4, R15, PT ;  /* 0x0000000f0400720c */ /* 0x000fda0003f06270 */
[----:B------:R-:W-:Y:S05]  /*10270*/  @P0 BRA `(.L_x_3572) ;  /* 0x0000001800e80947 */ /* 0x000fea0003800000 */
[----:B------:R-:W0:Y:S01]  /*10280*/  LDC R4, c[0x0][0x3f4] ;  /* 0x0000fd00ff047b82 */ /* 0x000e220000000800 */
[----:B------:R-:W-:Y:S01]  /*10290*/  BSSY B1, `(.L_x_3573) ;  /* 0x0000032000017945 */ /* 0x000fe20003800000 */
[-C--:B0-----:R-:W-:Y:S02]  /*102a0*/  ISETP.GE.AND P0, PT, R22, R4.reuse, PT ;  /* 0x000000041600720c */ /* 0x081fe40003f06270 */
[----:B------:R-:W-:-:S11]  /*102b0*/  ISETP.GE.AND P1, PT, R165, R4, PT ;  /* 0x00000004a500720c */ /* 0x000fd60003f26270 */
[----:B------:R-:W-:Y:S05]  /*102c0*/  @P0 BRA `(.L_x_3574) ;  /* 0x0000000000b80947 */ /* 0x000fea0003800000 */
[----:B------:R-:W0:Y:S01]  /*102d0*/  LDS.128 R4, [R2+0x21400] ;  /* 0x0214000002047984 */ /* 0x000e220000000c00 */
[--C-:B------:R-:W-:Y:S02]  /*102e0*/  SHF.R.U64 R24, R10, 0x10, R11.reuse ;  /* 0x000000100a187819 */ /* 0x100fe4000000120b */
[----:B------:R-:W-:Y:S02]  /*102f0*/  SHF.R.U32.HI R10, RZ, 0x10, R11 ;  /* 0x00000010ff0a7819 */ /* 0x000fe4000001160b */
[--C-:B------:R-:W-:Y:S02]  /*10300*/  SHF.R.U64 R11, R12, 0x10, R13.reuse ;  /* 0x000000100c0b7819 */ /* 0x100fe4000000120d */
[----:B------:R-:W-:Y:S02]  /*10310*/  SHF.R.U32.HI R12, RZ, 0x10, R13 ;  /* 0x00000010ff0c7819 */ /* 0x000fe4000001160d */
[----:B------:R-:W-:Y:S02]  /*10320*/  PRMT R73, R73, 0x5410, R10 ;  /* 0x0000541049497816 */ /* 0x000fe4000000000a */
[----:B------:R-:W-:-:S02]  /*10330*/  PRMT R75, R75, 0x5410, R12 ;  /* 0x000054104b4b7816 */ /* 0x000fc4000000000c */
[----:B------:R-:W-:Y:S01]  /*10340*/  PRMT R74, R74, 0x5410, R11 ;  /* 0x000054104a4a7816 */ /* 0x000fe2000000000b */
[----:B------:R-:W-:Y:S01]  /*10350*/  IMAD.U32 R15, R73, 0x10000, RZ ;  /* 0x00010000490f7824 */ /* 0x000fe200078e00ff */
[----:B------:R-:W-:Y:S01]  /*10360*/  PRMT R65, R65, 0x5410, R24 ;  /* 0x0000541041417816 */ /* 0x000fe20000000018 */
[C---:B------:R-:W-:Y:S01]  /*10370*/  IMAD.U32 R24, R75.reuse, 0x10000, RZ ;  /* 0x000100004b187824 */ /* 0x040fe200078e00ff */
[----:B------:R-:W-:Y:S02]  /*10380*/  LOP3.LUT R75, R75, 0xffff0000, RZ, 0xc0, !PT ;  /* 0xffff00004b4b7812 */ /* 0x000fe400078ec0ff */
[----:B------:R-:W-:Y:S02]  /*10390*/  LOP3.LUT R73, R73, 0xffff0000, RZ, 0xc0, !PT ;  /* 0xffff000049497812 */ /* 0x000fe400078ec0ff */
[C---:B0-----:R-:W-:Y:S01]  /*103a0*/  LOP3.LUT R11, R6.reuse, 0xffff0000, RZ, 0xc0, !PT ;  /* 0xffff0000060b7812 */ /* 0x041fe200078ec0ff */
[----:B------:R-:W-:Y:S01]  /*103b0*/  IMAD.U32 R10, R6, 0x10000, RZ ;  /* 0x00010000060a7824 */ /* 0x000fe200078e00ff */
[C---:B------:R-:W-:Y:S01]  /*103c0*/  LOP3.LUT R13, R7.reuse, 0xffff0000, RZ, 0xc0, !PT ;  /* 0xffff0000070d7812 */ /* 0x040fe200078ec0ff */
[----:B------:R-:W-:-:S02]  /*103d0*/  IMAD.U32 R12, R7, 0x10000, RZ ;  /* 0x00010000070c7824 */ /* 0x000fc400078e00ff */
[CC--:B------:R-:W-:Y:S01]  /*103e0*/  FMUL.FTZ R25, R11.reuse, R24.reuse ;  /* 0x000000180b197220 */ /* 0x0c0fe20000410000 */
[----:B------:R-:W-:Y:S01]  /*103f0*/  FMUL.FTZ R11, R11, R15 ;  /* 0x0000000f0b0b7220 */ /* 0x000fe20000410000 */
[C---:B------:R-:W-:Y:S01]  /*10400*/  FMUL.FTZ R61, R13.reuse, R75 ;  /* 0x0000004b0d3d7220 */ /* 0x040fe20000410000 */
[----:B------:R-:W-:Y:S02]  /*10410*/  IMAD.U32 R6, R4, 0x10000, RZ ;  /* 0x0001000004067824 */ /* 0x000fe400078e00ff */
[C---:B------:R-:W-:Y:S01]  /*10420*/  FFMA.FTZ R26, R10.reuse, R15, -R25 ;  /* 0x0000000f0a1a7223 */ /* 0x040fe20000010819 */
[-C--:B------:R-:W-:Y:S01]  /*10430*/  FMUL.FTZ R15, R13, R73.reuse ;  /* 0x000000490d0f7220 */ /* 0x080fe20000410000 */
        /* <DEDUP_REMOVED lines=23> */
.L_x_3574:
[----:B------:R-:W-:Y:S05]  /*105b0*/  BSYNC B1 ;  /* 0x0000000000017941 */ /* 0x000fea0003800000 */
.L_x_3573:
[----:B------:R-:W-:Y:S05]  /*105c0*/  @P1 BRA `(.L_x_3572) ;  /* 0x0000001800141947 */ /* 0x000fea0003800000 */
[----:B0-----:R-:W0:Y:S01]  /*105d0*/  LDS.128 R4, [R3+0x1000] ;  /* 0x0010000003047984 */ /* 0x001e220000000c00 */
[----:B------:R-:W-:Y:S02]  /*105e0*/  SHF.R.U64 R13, R20, 0x10, R21 ;  /* 0x00000010140d7819 */ /* 0x000fe40000001215 */
[----:B------:R-:W-:Y:S02]  /*105f0*/  SHF.R.U64 R11, R8, 0x10, R9 ;  /* 0x00000010080b7819 */ /* 0x000fe40000001209 */
[----:B------:R-:W-:Y:S02]  /*10600*/  SHF.R.U32.HI R21, RZ, 0x10, R21 ;  /* 0x00000010ff157819 */ /* 0x000fe40000011615 */
[----:B------:R-:W-:Y:S02]  /*10610*/  SHF.R.U32.HI R9, RZ, 0x10, R9 ;  /* 0x00000010ff097819 */ /* 0x000fe40000011609 */
[----:B------:R-:W-:Y:S02]  /*10620*/  PRMT R14, R14, 0x5410, R21 ;  /* 0x000054100e0e7816 */ /* 0x000fe40000000015 */
[----:B------:R-:W-:-:S02]  /*10630*/  PRMT R64, R64, 0x5410, R9 ;  /* 0x0000541040407816 */ /* 0x000fc40000000009 */
[----:B------:R-:W-:Y:S02]  /*10640*/  PRMT R10, R0, 0x5410, R13 ;  /* 0x00005410000a7816 */ /* 0x000fe4000000000d */
[----:B------:R-:W-:Y:S01]  /*10650*/  PRMT R34, R34, 0x5410, R11 ;  /* 0x0000541022227816 */ /* 0x000fe2000000000b */
[C---:B------:R-:W-:Y:S01]  /*10660*/  IMAD.U32 R13, R64.reuse, 0x10000, RZ ;  /* 0x00010000400d7824 */ /* 0x040fe200078e00ff */
[----:B------:R-:W-:Y:S01]  /*10670*/  LOP3.LUT R64, R64, 0xffff0000, RZ, 0xc0, !PT ;  /* 0xffff000040407812 */ /* 0x000fe200078ec0ff */
[C---:B------:R-:W-:Y:S01]  /*10680*/  IMAD.U32 R11, R14.reuse, 0x10000, RZ ;  /* 0x000100000e0b7824 */ /* 0x040fe200078e00ff */
[----:B------:R-:W-:Y:S01]  /*10690*/  LOP3.LUT R14, R14, 0xffff0000, RZ, 0xc0, !PT ;  /* 0xffff00000e0e7812 */ /* 0x000fe200078ec0ff */
[C---:B0-----:R-:W-:Y:S01]  /*106a0*/  IMAD.U32 R8, R6.reuse, 0x10000, RZ ;  /* 0x0001000006087824 */ /* 0x041fe200078e00ff */
[----:B------:R-:W-:Y:S01]  /*106b0*/  LOP3.LUT R6, R6, 0xffff0000, RZ, 0xc0, !PT ;  /* 0xffff000006067812 */ /* 0x000fe200078ec0ff */
[C---:B------:R-:W-:Y:S01]  /*106c0*/  IMAD.U32 R9, R7.reuse, 0x10000, RZ ;  /* 0x0001000007097824 */ /* 0x040fe200078e00ff */
[----:B------:R-:W-:Y:S01]  /*106d0*/  LOP3.LUT R7, R7, 0xffff0000, RZ, 0xc0, !PT ;  /* 0xffff000007077812 */ /* 0x000fe200078ec0ff */
[C---:B------:R-:W-:Y:S01]  /*106e0*/  IMAD.U32 R0, R4.reuse, 0x10000, RZ ;  /* 0x0001000004007824 */ /* 0x040fe200078e00ff */
[----:B------:R-:W-:Y:S01]  /*106f0*/  LOP3.LUT R2, R4, 0xffff0000, RZ, 0xc0, !PT ;  /* 0xffff000004027812 */ /* 0x000fe200078ec0ff */
[C---:B------:R-:W-:Y:S01]  /*10700*/  FMUL.FTZ R15, R6.reuse, R13 ;  /* 0x0000000d060f7220 */ /* 0x040fe20000410000 */
[----:B------:R-:W-:Y:S01]  /*10710*/  FMUL.FTZ R12, R6, R11 ;  /* 0x0000000b060c7220 */ /* 0x000fe20000410000 */
[----:B------:R-:W-:Y:S01]  /*10720*/  FMUL.FTZ R20, R7, R64 ;  /* 0x0000004007147220 */ /* 0x000fe20000410000 */
[----:B------:R-:W-:-:S02]  /*10730*/  IMAD.U32 R4, R5, 0x10000, RZ ;  /* 0x0001000005047824 */ /* 0x000fc400078e00ff */
[C---:B------:R-:W-:Y:S01]  /*10740*/  FFMA.FTZ R6, R8.reuse, R11, -R15 ;  /* 0x0000000b08067223 */ /* 0x040fe2000001080f */
[----:B------:R-:W-:Y:S01]  /*10750*/  FFMA.FTZ R21, R8, R13, R12 ;  /* 0x0000000d08157223 */ /* 0x000fe2000001000c */
[-C--:B------:R-:W-:Y:S01]  /*10760*/  FMUL.FTZ R8, R7, R14.reuse ;  /* 0x0000000e07087220 */ /* 0x080fe20000410000 */
[----:B------:R-:W-:Y:S01]  /*10770*/  IMAD.U32 R11, R34, 0x10000, RZ ;  /* 0x00010000220b7824 */ /* 0x000fe200078e00ff */
[----:B------:R-:W-:Y:S01]  /*10780*/  LOP3.LUT R5, R5, 0xffff0000, RZ, 0xc0, !PT ;  /* 0xffff000005057812 */ /* 0x000fe200078ec0ff */
[----:B------:R-:W-:Y:S01]  /*10790*/  IMAD.U32 R7, R10, 0x10000, RZ ;  /* 0x000100000a077824 */ /* 0x000fe200078e00ff */
[----:B------:R-:W-:Y:S01]  /*107a0*/  LOP3.LUT R34, R34, 0xffff0000, RZ, 0xc0, !PT ;  /* 0xffff000022227812 */ /* 0x000fe200078ec0ff */
[C---:B------:R-:W-:Y:S01]  /*107b0*/  FFMA.FTZ R20, R9.reuse, R14, -R20 ;  /* 0x0000000e09147223 */ /* 0x040fe20000010814 */
        /* <DEDUP_REMOVED lines=16> */
.L_x_3559:
        /* <DEDUP_REMOVED lines=30> */
[----:B------:R-:W1:Y:S01]  /*10aa0*/  SHFL.IDX PT, R5, R34, RZ, 0x1c1f ;  /* 0x001c1fff22057589 */ /* 0x000e6200000e0000 */
[----:B------:R-:W-:-:S03]  /*10ab0*/  IMAD R3, R24, R7, RZ ;  /* 0x0000000718037224 */ /* 0x000fc600078e02ff */
[----:B------:R-:W2:Y:S04]  /*10ac0*/  SHFL.IDX PT, R4, R27, RZ, 0x1c1f ;  /* 0x001c1fff1b047589 */ /* 0x000ea800000e0000 */
[----:B------:R-:W3:Y:S04]  /*10ad0*/  SHFL.IDX PT, R14, R70, RZ, 0x1c1f ;  /* 0x001c1fff460e7589 */ /* 0x000ee800000e0000 */
[----:B------:R-:W4:Y:S01]  /*10ae0*/  SHFL.IDX PT, R8, R25, RZ, 0x1c1f ;  /* 0x001c1fff19087589 */ /* 0x000f2200000e0000 */
[----:B0-----:R-:W-:-:S04]  /*10af0*/  ISETP.GE.AND P0, PT, R16, R69, PT ;  /* 0x000000451000720c */ /* 0x001fc80003f06270 */
[----:B------:R-:W-:-:S13]  /*10b00*/  ISETP.GE.OR P1, PT, R0, R3, P0 ;  /* 0x000000030000720c */ /* 0x000fda0000726670 */
[C---:B------:R-:W-:Y:S01]  /*10b10*/  @!P1 IMAD.SHL.U32 R9, R16.reuse, 0x2, RZ ;  /* 0x0000000210099824 */ /* 0x040fe200078e00ff */
[----:B------:R-:W-:-:S04]  /*10b20*/  @!P1 SHF.L.U64.HI R21, R16, 0x1, R17 ;  /* 0x0000000110159819 */ /* 0x000fc80000010211 */
[----:B-1----:R-:W-:-:S05]  /*10b30*/  @!P1 IADD3 R6, P2, R5, R9, RZ ;  /* 0x0000000905069210 */ /* 0x002fca0007f5e0ff */
[----:B--2---:R-:W-:Y:S02]  /*10b40*/  @!P1 IMAD.X R5, R4, 0x1, R21, P2 ;  /* 0x0000000104059824 */ /* 0x004fe400010e0615 */
[----:B------:R-:W-:Y:S01]  /*10b50*/  @!P1 IMAD.MOV.U32 R4, RZ, RZ, R6 ;  /* 0x000000ffff049224 */ /* 0x000fe200078e0006 */
[----:B---3--:R-:W-:-:S05]  /*10b60*/  @!P1 IADD3 R14, P2, R14, R9, RZ ;  /* 0x000000090e0e9210 */ /* 0x008fca0007f5e0ff */
[----:B------:R-:W2:Y:S01]  /*10b70*/  @!P1 LD.E.128 R4, desc[UR36][R4.64] ;  /* 0x0000002404049980 */ /* 0x000ea2000c101d00 */
[----:B----4-:R-:W-:Y:S02]  /*10b80*/  @!P1 IMAD.X R9, R8, 0x1, R21, P2 ;  /* 0x0000000108099824 */ /* 0x010fe400010e0615 */
[----:B------:R-:W-:-:S06]  /*10b90*/  @!P1 IMAD.MOV.U32 R8, RZ, RZ, R14 ;  /* 0x000000ffff089224 */ /* 0x000fcc00078e000e */
[----:B------:R-:W3:Y:S01]  /*10ba0*/  @!P1 LD.E.128 R8, desc[UR36][R8.64] ;  /* 0x0000002408089980 */ /* 0x000ee2000c101d00 */
[----:B------:R-:W-:Y:S02]  /*10bb0*/  CS2R R20, SRZ ;  /* 0x0000000000147805 */ /* 0x000fe4000001ff00 */
[----:B------:R-:W-:Y:S02]  /*10bc0*/  CS2R R60, SRZ ;  /* 0x00000000003c7805 */ /* 0x000fe4000001ff00 */
[----:B------:R-:W-:Y:S01]  /*10bd0*/  CS2R R62, SRZ ;  /* 0x00000000003e7805 */ /* 0x000fe2000001ff00 */
[----:B------:R-:W0:Y:S01]  /*10be0*/  SHFL.IDX PT, R24, R27, 0x1, 0x1c1f ;  /* 0x003c1f001b187f89 */ /* 0x000e2200000e0000 */
[----:B------:R-:W-:-:S03]  /*10bf0*/  CS2R R64, SRZ ;  /* 0x0000000000407805 */ /* 0x000fc6000001ff00 */
[----:B------:R-:W1:Y:S04]  /*10c00*/  SHFL.IDX PT, R25, R25, 0x1, 0x1c1f ;  /* 0x003c1f0019197f89 */ /* 0x000e6800000e0000 */
[----:B------:R-:W4:Y:S04]  /*10c10*/  SHFL.IDX PT, R26, R34, 0x1, 0x1c1f ;  /* 0x003c1f00221a7f89 */ /* 0x000f2800000e0000 */
[----:B------:R5:W0:Y:S01]  /*10c20*/  SHFL.IDX PT, R14, R70, 0x1, 0x1c1f ;  /* 0x003c1f00460e7f89 */ /* 0x000a2200000e0000 */
[----:B--2---:R-:W-:Y:S02]  /*10c30*/  @!P1 IMAD.MOV.U32 R20, RZ, RZ, R4 ;  /* 0x000000ffff149224 */ /* 0x004fe400078e0004 */
[----:B------:R-:W-:-:S02]  /*10c40*/  @!P1 IMAD.MOV.U32 R21, RZ, RZ, R5 ;  /* 0x000000ffff159224 */ /* 0x000fc400078e0005 */
[----:B------:R-:W-:Y:S02]  /*10c50*/  IMAD.MOV.U32 R12, RZ, RZ, R20 ;  /* 0x000000ffff0c7224 */ /* 0x000fe400078e0014 */
[----:B------:R-:W-:Y:S02]  /*10c60*/  IMAD.MOV.U32 R13, RZ, RZ, R21 ;  /* 0x000000ffff0d7224 */ /* 0x000fe400078e0015 */
[----:B------:R-:W-:Y:S01]  /*10c70*/  @!P1 IMAD.MOV.U32 R60, RZ, RZ, R6 ;  /* 0x000000ffff3c9224 */ /* 0x000fe200078e0006 */
[----:B------:R-:W-:Y:S01]  /*10c80*/  PRMT R71, R71, 0x5410, R12 ;  /* 0x0000541047477816 */ /* 0x000fe2000000000c */
[----:B------:R-:W-:Y:S01]  /*10c90*/  @!P1 IMAD.MOV.U32 R61, RZ, RZ, R7 ;  /* 0x000000ffff3d9224 */ /* 0x000fe200078e0007 */
[----:B------:R-:W-:Y:S01]  /*10ca0*/  PRMT R72, R72, 0x5410, R13 ;  /* 0x0000541048487816 */ /* 0x000fe2000000000d */
[----:B------:R-:W-:Y:S02]  /*10cb0*/  IMAD.MOV.U32 R4, RZ, RZ, R60 ;  /* 0x000000ffff047224 */ /* 0x000fe400078e003c */
[----:B------:R-:W-:-:S02]  /*10cc0*/  IMAD.MOV.U32 R5, RZ, RZ, R61 ;  /* 0x000000ffff057224 */ /* 0x000fc400078e003d */
[----:B---3--:R-:W-:Y:S01]  /*10cd0*/  @!P1 IMAD.MOV.U32 R62, RZ, RZ, R8 ;  /* 0x000000ffff3e9224 */ /* 0x008fe200078e0008 */
[----:B------:R-:W-:Y:S01]  /*10ce0*/  PRMT R71, R4, 0x7610, R71 ;  /* 0x0000761004477816 */ /* 0x000fe20000000047 */
[----:B------:R-:W-:Y:S01]  /*10cf0*/  @!P1 IMAD.MOV.U32 R63, RZ, RZ, R9 ;  /* 0x000000ffff3f9224 */ /* 0x000fe200078e0009 */
[----:B------:R-:W-:Y:S01]  /*10d00*/  PRMT R72, R5, 0x7610, R72 ;  /* 0x0000761005487816 */ /* 0x000fe20000000048 */
[----:B------:R-:W-:Y:S01]  /*10d10*/  @!P1 IMAD.MOV.U32 R64, RZ, RZ, R10 ;  /* 0x000000ffff409224 */ /* 0x000fe200078e000a */
[----:B------:R-:W-:Y:S01]  /*10d20*/  CS2R R8, SRZ ;  /* 0x0000000000087805 */ /* 0x000fe2000001ff00 */
[----:B------:R-:W-:Y:S02]  /*10d30*/  @!P1 IMAD.MOV.U32 R65, RZ, RZ, R11 ;  /* 0x000000ffff419224 */ /* 0x000fe400078e000b */
[----:B------:R-:W-:Y:S02]  /*10d40*/  IMAD.MOV.U32 R4, RZ, RZ, R62 ;  /* 0x000000ffff047224 */ /* 0x000fe400078e003e */
[----:B------:R-:W-:-:S02]  /*10d50*/  IMAD.MOV.U32 R5, RZ, RZ, R63 ;  /* 0x000000ffff057224 */ /* 0x000fc400078e003f */
[----:B------:R-:W-:Y:S02]  /*10d60*/  IMAD.MOV.U32 R6, RZ, RZ, R64 ;  /* 0x000000ffff067224 */ /* 0x000fe400078e0040 */
[----:B------:R-:W-:Y:S01]  /*10d70*/  IMAD.MOV.U32 R7, RZ, RZ, R65 ;  /* 0x000000ffff077224 */ /* 0x000fe200078e0041 */
[----:B-----5:R-:W-:Y:S02]  /*10d80*/  PRMT R70, R5, 0x7610, R70 ;  /* 0x0000761005467816 */ /* 0x020fe40000000046 */
[----:B------:R-:W-:Y:S02]  /*10d90*/  PRMT R85, R6, 0x7610, R85 ;  /* 0x0000761006557816 */ /* 0x000fe40000000055 */
[----:B01--4-:R-:W-:-:S07]  /*10da0*/  PRMT R34, R4, 0x5410, R7 ;  /* 0x0000541004227816 */ /* 0x013fce0000000007 */
.L_x_3893:
        /* <DEDUP_REMOVED lines=24> */
.L_x_3577:
[----:B------:R-:W-:Y:S05]  /*10f30*/  BSYNC B1 ;  /* 0x0000000000017941 */ /* 0x000fea0003800000 */
.L_x_3576:
[----:B------:R-:W0:Y:S01]  /*10f40*/  SYNCS.PHASECHK.TRANS64.TRYWAIT P1, [R2+URZ+0x38800], R13 ;  /* 0x0388000d020075a7 */ /* 0x000e22000802017f */
[----:B------:R-:W-:Y:S04]  /*10f50*/  BSSY B1, `(.L_x_3578) ;  /* 0x0000002000017945 */ /* 0x000fe80003800000 */
[----:B0-----:R-:W-:Y:S05]  /*10f60*/  @!P1 BRA `(.L_x_3579) ;  /* 0x0000029400109947 */ /* 0x001fea0003800000 */
.L_x_3894:
[----:B------:R-:W-:Y:S05]  /*10f70*/  BSYNC B1 ;  /* 0x0000000000017941 */ /* 0x000fea0003800000 */
.L_x_3578:
[----:B------:R-:W2:Y:S01]  /*10f80*/  LDL R0, [R1+0x50] ;  /* 0x0000500001007983 */ /* 0x000ea20000100800 */
[----:B------:R-:W-:Y:S01]  /*10f90*/  VIADD R14, R18, 0x20 ;  /* 0x00000020120e7836 */ /* 0x000fe20000000000 */
[----:B------:R-:W-:Y:S01]  /*10fa0*/  BSSY B1, `(.L_x_3580) ;  /* 0x000007a000017945 */ /* 0x000fe20003800000 */
[----:B-----5:R-:W-:Y:S02]  /*10fb0*/  IMAD.MOV.U32 R12, RZ, RZ, R9 ;  /* 0x000000ffff0c7224 */ /* 0x020fe400078e0009 */
[----:B0-----:R-:W-:Y:S02]  /*10fc0*/  IMAD.MOV.U32 R13, RZ, RZ, R4 ;  /* 0x000000ffff0d7224 */ /* 0x001fe400078e0004 */
[----:B------:R-:W-:Y:S01]  /*10fd0*/  IMAD.MOV.U32 R74, RZ, RZ, R7 ;  /* 0x000000ffff4a7224 */ /* 0x000fe200078e0007 */
[----:B------:R-:W-:Y:S01]  /*10fe0*/  PRMT R73, R12, 0x7610, R73 ;  /* 0x000076100c497816 */ /* 0x000fe20000000049 */
[----:B------:R-:W-:Y:S01]  /*10ff0*/  IMAD.MOV.U32 R12, RZ, RZ, R11 ;  /* 0x000000ffff0c7224 */ /* 0x000fe200078e000b */
[----:B------:R-:W-:-:S04]  /*11000*/  PRMT R81, R13, 0x7610, R81 ;  /* 0x000076100d517816 */ /* 0x000fc80000000051 */
[----:B------:R-:W-:Y:S01]  /*11010*/  PRMT R78, R12, 0x7610, R78 ;  /* 0x000076100c4e7816 */ /* 0x000fe2000000004e */
[----:B--2---:R-:W-:Y:S02]  /*11020*/  IMAD R3, R0, -0x40, R3 ;  /* 0xffffffc000037824 */ /* 0x004fe400078e0203 */
[----:B------:R-:W-:-:S03]  /*11030*/  IMAD.MOV.U32 R0, RZ, RZ, R8 ;  /* 0x000000ffff007224 */ /* 0x000fc600078e0008 */
[----:B------:R-:W-:-:S04]  /*11040*/  VIMNMX R3, R3, 0x40, PT ;  /* 0x0000004003037848 */ /* 0x000fc80003fe0100 */
[-C--:B------:R-:W-:Y:S02]  /*11050*/  ISETP.GE.OR P1, PT, R18, R3.reuse, P0 ;  /* 0x000000031200720c */ /* 0x080fe40000726670 */
[----:B------:R-:W-:Y:S01]  /*11060*/  ISETP.GE.OR P0, PT, R14, R3, P0 ;  /* 0x000000030e00720c */ /* 0x000fe20000706670 */
[----:B------:R-:W-:Y:S02]  /*11070*/  IMAD.MOV.U32 R3, RZ, RZ, R10 ;  /* 0x000000ffff037224 */ /* 0x000fe400078e000a */
[----:B------:R-:W-:-:S03]  /*11080*/  IMAD.MOV.U32 R14, RZ, RZ, R5 ;  /* 0x000000ffff0e7224 */ /* 0x000fc600078e0005 */
[----:B------:R-:W-:Y:S01]  /*11090*/  PRMT R77, R3, 0x7610, R77 ;  /* 0x00007610034d7816 */ /* 0x000fe2000000004d */
[----:B------:R-:W-:Y:S01]  /*110a0*/  IMAD.MOV.U32 R3, RZ, RZ, R6 ;  /* 0x000000ffff037224 */ /* 0x000fe200078e0006 */
[----:B------:R-:W-:-:S03]  /*110b0*/  PRMT R79, R14, 0x7610, R79 ;  /* 0x000076100e4f7816 */ /* 0x000fc6000000004f */
[----:B------:R-:W-:Y:S05]  /*110c0*/  @P1 BRA `(.L_x_3581) ;  /* 0x00000004009c1947 */ /* 0x000fea0003800000 */
[----:B------:R-:W-:Y:S01]  /*110d0*/  IMAD.SHL.U32 R12, R159, 0x40, RZ ;  /* 0x000000409f0c7824 */ /* 0x000fe200078e00ff */
[----:B------:R-:W-:Y:S01]  /*110e0*/  SHF.R.U64 R82, R60, 0x10, R61 ;  /* 0x000000103c527819 */ /* 0x000fe2000000123d */
[----:B------:R-:W-:Y:S01]  /*110f0*/  IMAD.IADD R13, R16, 0x1, R69 ;  /* 0x00000001100d7824 */ /* 0x000fe200078e0245 */
[----:B------:R-:W-:Y:S01]  /*11100*/  SHF.R.U32.HI R83, RZ, 0x10, R61 ;  /* 0x00000010ff537819 */ /* 0x000fe2000001163d */
[----:B------:R-:W-:Y:S01]  /*11110*/  IMAD.SHL.U32 R24, R167, 0x200, RZ ;  /* 0x00000200a7187824 */ /* 0x000fe200078e00ff */
[----:B------:R-:W-:Y:S02]  /*11120*/  LOP3.LUT R14, R12, 0x1c0, RZ, 0xc0, !PT ;  /* 0x000001c00c0e7812 */ /* 0x000fe400078ec0ff */
[----:B------:R-:W-:Y:S02]  /*11130*/  SHF.R.U64 R80, R20, 0x10, R21 ;  /* 0x0000001014507819 */ /* 0x000fe40000001215 */
[----:B------:R-:W-:Y:S02]  /*11140*/  LOP3.LUT R12, R14, 0x38, R16, 0xf8, !PT ;  /* 0x000000380e0c7812 */ /* 0x000fe400078ef810 */
[----:B------:R-:W-:-:S02]  /*11150*/  SHF.R.U32.HI R25, RZ, 0x3, R14 ;  /* 0x00000003ff197819 */ /* 0x000fc4000001160e */
[----:B------:R-:W-:Y:S02]  /*11160*/  LOP3.LUT R13, R14, 0x38, R13, 0xf8, !PT ;  /* 0x000000380e0d7812 */ /* 0x000fe400078ef80d */
[C-C-:B------:R-:W-:Y:S02]  /*11170*/  LOP3.LUT R75, R24.reuse, R12, R25.reuse, 0xf6, !PT ;  /* 0x0000000c184b7212 */ /* 0x140fe400078ef619 */
[----:B------:R-:W-:Y:S02]  /*11180*/  LOP3.LUT R25, R24, R13, R25, 0xf6, !PT ;  /* 0x0000000d18197212 */ /* 0x000fe400078ef619 */
[----:B------:R-:W-:Y:S01]  /*11190*/  SHF.R.U64 R61, R62, 0x10, R63 ;  /* 0x000000103e3d7819 */ /* 0x000fe2000000123f */
[--C-:B------:R-:W-:Y:S01]  /*111a0*/  IMAD R75, R75, 0x2, R2.reuse ;  /* 0x000000024b4b7824 */ /* 0x100fe200078e0202 */
[----:B------:R-:W-:Y:S01]  /*111b0*/  SHF.R.U32.HI R84, RZ, 0x10, R21 ;  /* 0x00000010ff547819 */ /* 0x000fe20000011615 */
[----:B------:R-:W-:Y:S01]  /*111c0*/  IMAD R76, R25, 0x2, R2 ;  /* 0x00000002194c7824 */ /* 0x000fe200078e0202 */
[----:B------:R-:W-:-:S02]  /*111d0*/  SHF.R.U64 R21, R64, 0x10, R65 ;  /* 0x0000001040157819 */ /* 0x000fc40000001241 */
[----:B------:R-:W0:Y:S01]  /*111e0*/  LDS.128 R12, [R75+0x20400] ;  /* 0x020400004b0c7984 */ /* 0x000e220000000c00 */
[----:B------:R-:W-:Y:S02]  /*111f0*/  SHF.R.U32.HI R20, RZ, 0x10, R65 ;  /* 0x00000010ff147819 */ /* 0x000fe40000011641 */
[C---:B------:R-:W-:Y:S01]  /*11200*/  PRMT R80, R71.reuse, 0x5432, R80 ;  /* 0x0000543247507816 */ /* 0x040fe20000000050 */
[----:B------:R-:W1:Y:S01]  /*11210*/  LDS.128 R24, [R76+0x20400] ;  /* 0x020400004c187984 */ /* 0x000e620000000c00 */
[----:B------:R-:W-:Y:S02]  /*11220*/  PRMT R86, R34, 0x5410, R61 ;  /* 0x0000541022567816 */ /* 0x000fe4000000003d */
[----:B------:R-:W-:Y:S02]  /*11230*/  SHF.R.U32.HI R63, RZ, 0x10, R63 ;  /* 0x00000010ff3f7819 */ /* 0x000fe4000001163f */
[----:B------:R-:W-:Y:S01]  /*11240*/  PRMT R60, R72, 0x5432, R84 ;  /* 0x00005432483c7816 */ /* 0x000fe20000000054 */
[----:B------:R-:W-:Y:S01]  /*11250*/  IMAD.U32 R87, R86, 0x10000, RZ ;  /* 0x0001000056577824 */ /* 0x000fe200078e00ff */
[----:B------:R-:W-:-:S02]  /*11260*/  PRMT R71, R71, 0x5410, R82 ;  /* 0x0000541047477816 */ /* 0x000fc40000000052 */
[----:B------:R-:W-:Y:S02]  /*11270*/  PRMT R21, R85, 0x5410, R21 ;  /* 0x0000541055157816 */ /* 0x000fe40000000015 */
[----:B------:R-:W-:Y:S02]  /*11280*/  PRMT R72, R72, 0x5410, R83 ;  /* 0x0000541048487816 */ /* 0x000fe40000000053 */
[----:B------:R-:W-:Y:S02]  /*11290*/  PRMT R20, R34, 0x5432, R20 ;  /* 0x0000543222147816 */ /* 0x000fe40000000014 */
[----:B------:R-:W-:Y:S02]  /*112a0*/  PRMT R70, R70, 0x5410, R63 ;  /* 0x0000541046467816 */ /* 0x000fe4000000003f */
[----:B------:R-:W-:Y:S01]  /*112b0*/  LOP3.LUT R86, R86, 0xffff0000, RZ, 0xc0, !PT ;  /* 0xffff000056567812 */ /* 0x000fe200078ec0ff */
[C---:B0-----:R-:W-:Y:S01]  /*112c0*/  IMAD.U32 R82, R12.reuse, 0x10000, RZ ;  /* 0x000100000c527824 */ /* 0x041fe200078e00ff */
[----:B------:R-:W-:Y:S01]  /*112d0*/  LOP3.LUT R65, R12, 0xffff0000, RZ, 0xc0, !PT ;  /* 0xffff00000c417812 */ /* 0x000fe200078ec0ff */
[C---:B------:R-:W-:Y:S01]  /*112e0*/  IMAD.U32 R62, R13.reuse, 0x10000, RZ ;  /* 0x000100000d3e7824 */ /* 0x040fe200078e00ff */
[----:B------:R-:W-:Y:S01]  /*112f0*/  LOP3.LUT R61, R13, 0xffff0000, RZ, 0xc0, !PT ;  /* 0xffff00000d3d7812 */ /* 0x000fe200078ec0ff */
[C---:B-1----:R-:W-:Y:S01]  /*11300*/  IMAD.U32 R85, R25.reuse, 0x10000, RZ ;  /* 0x0001000019557824 */ /* 0x042fe200078e00ff */
[----:B------:R-:W-:Y:S01]  /*11310*/  LOP3.LUT R64, R25, 0xffff0000, RZ, 0xc0, !PT ;  /* 0xffff000019407812 */ /* 0x000fe200078ec0ff */
[C---:B------:R-:W-:Y:S01]  /*11320*/  IMAD.U32 R34, R14.reuse, 0x10000, RZ ;  /* 0x000100000e227824 */ /* 0x040fe200078e00ff */
[----:B------:R-:W-:Y:S01]  /*11330*/  LOP3.LUT R12, R14, 0xffff0000, RZ, 0xc0, !PT ;  /* 0xffff00000e0c7812 */ /* 0x000fe200078ec0ff */
[----:B------:R-:W-:Y:S01]  /*11340*/  IMAD.U32 R83, R24, 0x10000, RZ ;  /* 0x0001000018537824 */ /* 0x000fe200078e00ff */
[C---:B------:R-:W-:Y:S01]  /*11350*/  LOP3.LUT R14, R15.reuse, 0xffff0000, RZ, 0xc0, !PT ;  /* 0xffff00000f0e7812 */ /* 0x040fe200078ec0ff */
[----:B------:R-:W-:Y:S01]  /*11360*/  IMAD.U32 R25, R80, 0x10000, RZ ;  /* 0x0001000050197824 */ /* 0x000fe200078e00ff */
[----:B------:R-:W-:Y:S01]  /*11370*/  LOP3.LUT R84, R24, 0xffff0000, RZ, 0xc0, !PT ;  /* 0xffff000018547812 */ /* 0x000fe200078ec0ff */
[----:B------:R-:W-:Y:S01]  /*11380*/  IMAD.U32 R13, R15, 0x10000, RZ ;  /* 0x000100000f0d7824 */ /* 0x000fe200078e00ff */
[C---:B------:R-:W-:Y:S01]  /*11390*/  LOP3.LUT R15, R26.reuse, 0xffff0000, RZ, 0xc0, !PT ;  /* 0xffff00001a0f7812 */ /* 0x040fe200078ec0ff */
[----:B------:R-:W-:Y:S01]  /*113a0*/  IMAD.U32 R63, R26, 0x10000, RZ ;  /* 0x000100001a3f7824 */ /* 0x000fe200078e00ff */
[C---:B------:R-:W-:Y:S01]  /*113b0*/  LOP3.LUT R26, R27.reuse, 0xffff0000, RZ, 0xc0, !PT ;  /* 0xffff00001b1a7812 */ /* 0x040fe200078ec0ff */
[----:B------:R-:W-:-:S02]  /*113c0*/  IMAD.U32 R24, R27, 0x10000, RZ ;  /* 0x000100001b187824 */ /* 0x000fc400078e00ff */
[C---:B------:R-:W-:Y:S01]  /*113d0*/  FMUL.FTZ R89, R83.reuse, R87 ;  /* 0x0000005753597220 */ /* 0x040fe20000410000 */
[-C--:B------:R-:W-:Y:S01]  /*113e0*/  FMUL.FTZ R27, R83, R25.reuse ;  /* 0x00000019531b7220 */ /* 0x080fe20000410000 */
[----:B------:R-:W-:Y:S01]  /*113f0*/  LOP3.LUT R80, R80, 0xffff0000, RZ, 0xc0, !PT ;  /* 0xffff000050507812 */ /* 0x000fe200078ec0ff */
[----:B------:R-:W-:Y:S02]  /*11400*/  IMAD.U32 R83, R70, 0x10000, RZ ;  /* 0x0001000046537824 */ /* 0x000fe400078e00ff */
[----:B------:R-:W-:Y:S01]  /*11410*/  FFMA.FTZ R25, R82, R25, -R89 ;  /* 0x0000001952197223 */ /* 0x000fe20000010859 */
[----:B------:R-:W-:Y:S01]  /*11420*/  FMUL.FTZ R88, R84, R86 ;  /* 0x0000005654587220 */ /* 0x000fe20000410000 */
[----:B------:R-:W-:Y:S01]  /*11430*/  FFMA.FTZ R27, R82, R87, R27 ;  /* 0x00000057521b7223 */ /* 0x000fe2000001001b */
[----:B------:R-:W-:Y:S02]  /*11440*/  IMAD.U32 R82, R60, 0x10000, RZ ;  /* 0x000100003c527824 */ /* 0x000fe400078e00ff */
[-C--:B------:R-:W-:Y:S01]  /*11450*/  FMUL.FTZ R90, R84, R80.reuse ;  /* 0x00000050545a7220 */ /* 0x080fe20000410000 */
[----:B------:R-:W-:Y:S01]  /*11460*/  FFMA.FTZ R80, R65, R80, -R88 ;  /* 0x0000005041507223 */ /* 0x000fe20000010858 */
[CC--:B------:R-:W-:Y:S01]  /*11470*/  FMUL.FTZ R87, R85.reuse, R83.reuse ;  /* 0x0000005355577220 */ /* 0x0c0fe20000410000 */
[----:B------:R-:W-:Y:S01]  /*11480*/  LOP3.LUT R84, R70, 0xffff0000, RZ, 0xc0, !PT ;  /* 0xffff000046547812 */ /* 0x000fe200078ec0ff */
[----:B------:R-:W-:Y:S01]  /*11490*/  FMUL.FTZ R88, R85, R82 ;  /* 0x0000005255587220 */ /* 0x000fe20000410000 */
[----:B------:R-:W-:Y:S01]  /*114a0*/  FFMA.FTZ R70, R65, R86, R90 ;  /* 0x0000005641467223 */ /* 0x000fe2000001005a */
[----:B------:R-:W-:Y:S01]  /*114b0*/  LOP3.LUT R60, R60, 0xffff0000, RZ, 0xc0, !PT ;  /* 0xffff00003c3c7812 */ /* 0x000fe200078ec0ff */
[C---:B------:R-:W-:Y:S01]  /*114c0*/  FFMA.FTZ R65, R62.reuse, R82, -R87 ;  /* 0x000000523e417223 */ /* 0x040fe20000010857 */
[----:B------:R-:W-:Y:S01]  /*114d0*/  FFMA.FTZ R62, R62, R83, R88 ;  /* 0x000000533e3e7223 */ /* 0x000fe20000010058 */
[----:B------:R-:W-:Y:S01]  /*114e0*/  FMUL.FTZ R86, R64, R84 ;  /* 0x0000005440567220 */ /* 0x000fe20000410000 */
[----:B------:R-:W-:-:S02]  /*114f0*/  IMAD.U32 R82, R71, 0x10000, RZ ;  /* 0x0001000047527824 */ /* 0x000fc400078e00ff */
[-C--:B------:R-:W-:Y:S01]  /*11500*/  FMUL.FTZ R88, R64, R60.reuse ;  /* 0x0000003c40587220 */ /* 0x080fe20000410000 */
[----:B------:R-:W-:Y:S02]  /*11510*/  IMAD.U32 R83, R21, 0x10000, RZ ;  /* 0x0001000015537824 */ /* 0x000fe400078e00ff */
[----:B------:R-:W-:Y:S01]  /*11520*/  FFMA.FTZ R60, R61, R60, -R86 ;  /* 0x0000003c3d3c7223 */ /* 0x000fe20000010856 */
[C---:B------:R-:W-:Y:S01]  /*11530*/  FMUL.FTZ R86, R63.reuse, R82 ;  /* 0x000000523f567220 */ /* 0x040fe20000410000 */
[----:B------:R-:W-:Y:S02]  /*11540*/  IMAD.U32 R85, R20, 0x10000, RZ ;  /* 0x0001000014557824 */ /* 0x000fe400078e00ff */
[-C--:B------:R-:W-:Y:S01]  /*11550*/  FMUL.FTZ R87, R63, R83.reuse ;  /* 0x000000533f577220 */ /* 0x080fe20000410000 */
[----:B------:R-:W-:Y:S02]  /*11560*/  IMAD.U32 R64, R72, 0x10000, RZ ;  /* 0x0001000048407824 */ /* 0x000fe400078e00ff */
[----:B------:R-:W-:Y:S01]  /*11570*/  FFMA.FTZ R61, R61, R84, R88 ;  /* 0x000000543d3d7223 */ /* 0x000fe20000010058 */
[C---:B------:R-:W-:Y:S01]  /*11580*/  FFMA.FTZ R86, R34.reuse, R83, R86 ;  /* 0x0000005322567223 */ /* 0x040fe20000010056 */
[----:B------:R-:W-:Y:S01]  /*11590*/  FFMA.FTZ R63, R34, R82, -R87 ;  /* 0x00000052223f7223 */ /* 0x000fe20000010857 */
[C---:B------:R-:W-:Y:S01]  /*115a0*/  FMUL.FTZ R84, R24.reuse, R85 ;  /* 0x0000005518547220 */ /* 0x040fe20000410000 */
[----:B------:R-:W-:Y:S01]  /*115b0*/  FMUL.FTZ R34, R24, R64 ;  /* 0x0000004018227220 */ /* 0x000fe20000410000 */
[----:B------:R-:W-:-:S02]  /*115c0*/  LOP3.LUT R24, R21, 0xffff0000, RZ, 0xc0, !PT ;  /* 0xffff000015187812 */ /* 0x000fc400078ec0ff */
[----:B------:R-:W-:Y:S01]  /*115d0*/  LOP3.LUT R71, R71, 0xffff0000, RZ, 0xc0, !PT ;  /* 0xffff000047477812 */ /* 0x000fe200078ec0ff */
[C---:B------:R-:W-:Y:S01]  /*115e0*/  FFMA.FTZ R84, R13.reuse, R64, -R84 ;  /* 0x000000400d547223 */ /* 0x040fe20000010854 */
[----:B------:R-:W-:Y:S01]  /*115f0*/  LOP3.LUT R83, R20, 0xffff0000, RZ, 0xc0, !PT ;  /* 0xffff000014537812 */ /* 0x000fe200078ec0ff */
[----:B------:R-:W-:Y:S01]  /*11600*/  FFMA.FTZ R34, R13, R85, R34 ;  /* 0x000000550d227223 */ /* 0x000fe20000010022 */
[----:B------:R-:W-:Y:S01]  /*11610*/  LOP3.LUT R21, R72, 0xffff0000, RZ, 0xc0, !PT ;  /* 0xffff000048157812 */ /* 0x000fe200078ec0ff */
[CC--:B------:R-:W-:Y:S01]  /*11620*/  FMUL.FTZ R13, R15.reuse, R24.reuse ;  /* 0x000000180f0d7220 */ /* 0x0c0fe20000410000 */
[----:B------:R-:W-:Y:S01]  /*11630*/  FMUL.FTZ R15, R15, R71 ;  /* 0x000000470f0f7220 */ /* 0x000fe20000410000 */
[C---:B------:R-:W-:Y:S02]  /*11640*/  FMUL.FTZ R85, R26.reuse, R83 ;  /* 0x000000531a557220 */ /* 0x040fe40000410000 */
[----:B------:R-:W-:Y:S01]  /*11650*/  FMUL.FTZ R26, R26, R21 ;  /* 0x000000151a1a7220 */ /* 0x000fe20000410000 */
[C---:B------:R-:W-:Y:S01]  /*11660*/  FFMA.FTZ R15, R12.reuse, R24, R15 ;  /* 0x000000180c0f7223 */ /* 0x040fe2000001000f */
[----:B------:R-:W-:Y:S01]  /*11670*/  FFMA.FTZ R20, R12, R71, -R13 ;  /* 0x000000470c147223 */ /* 0x000fe2000001080d */
[C---:B------:R-:W-:Y:S01]  /*11680*/  FFMA.FTZ R85, R14.reuse, R21, -R85 ;  /* 0x000000150e557223 */ /* 0x040fe20000010855 */
        /* <DEDUP_REMOVED lines=11> */
.L_x_3581:
[----:B------:R-:W-:Y:S05]  /*11740*/  BSYNC B1 ;  /* 0x0000000000017941 */ /* 0x000fea0003800000 */
.L_x_3580:
[----:B------:R-:W-:Y:S02]  /*11750*/  PRMT R0, R0, 0x5410, R3 ;  /* 0x0000541000007816 */ /* 0x000fe40000000003 */
[----:B------:R-:W-:Y:S01]  /*11760*/  PRMT R21, R74, 0x7610, R21 ;  /* 0x000076104a157816 */ /* 0x000fe20000000015 */
[----:B------:R-:W-:Y:S06]  /*11770*/  @P0 BRA `(.L_x_3572) ;  /* 0x0000000400a80947 */ /* 0x000fec0003800000 */
[----:B0-----:R-:W2:Y:S01]  /*11780*/  LDL R12, [R1+0x458] ;  /* 0x00045800010c7983 */ /* 0x001ea20000100800 */
[C---:B------:R-:W-:Y:S02]  /*11790*/  VIADD R13, R18.reuse, 0x20 ;  /* 0x00000020120d7836 */ /* 0x040fe40000000000 */
[----:B------:R-:W-:Y:S01]  /*117a0*/  VIADD R14, R18, 0x20 ;  /* 0x00000020120e7836 */ /* 0x000fe20000000000 */
[----:B------:R-:W3:Y:S01]  /*117b0*/  LDL R65, [R1+0x450] ;  /* 0x0004500001417983 */ /* 0x000ee20000100800 */
[----:B------:R-:W-:Y:S02]  /*117c0*/  IMAD.SHL.U32 R13, R13, 0x40, RZ ;  /* 0x000000400d0d7824 */ /* 0x000fe400078e00ff */
[----:B------:R-:W-:Y:S02]  /*117d0*/  IMAD.SHL.U32 R14, R14, 0x40, RZ ;  /* 0x000000400e0e7824 */ /* 0x000fe400078e00ff */
[----:B------:R-:W-:Y:S01]  /*117e0*/  IMAD.IADD R3, R16, 0x1, R69 ;  /* 0x0000000110037824 */ /* 0x000fe200078e0245 */
[----:B------:R-:W-:-:S02]  /*117f0*/  LOP3.LUT R13, R13, 0x1c0, RZ, 0xc0, !PT ;  /* 0x000001c00d0d7812 */ /* 0x000fc400078ec0ff */
[----:B------:R-:W-:Y:S02]  /*11800*/  LOP3.LUT R14, R14, 0x1c0, RZ, 0xc0, !PT ;  /* 0x000001c00e0e7812 */ /* 0x000fe400078ec0ff */
[----:B------:R-:W-:Y:S02]  /*11810*/  SHF.R.U32.HI R13, RZ, 0x3, R13 ;  /* 0x00000003ff0d7819 */ /* 0x000fe4000001160d */
[----:B------:R-:W-:-:S04]  /*11820*/  LOP3.LUT R3, R14, 0x38, R3, 0xf8, !PT ;  /* 0x000000380e037812 */ /* 0x000fc800078ef803 */
[----:B------:R-:W-:Y:S02]  /*11830*/  LOP3.LUT R3, R3, R13, RZ, 0x3c, !PT ;  /* 0x0000000d03037212 */ /* 0x000fe400078e3cff */
[----:B------:R-:W-:Y:S02]  /*11840*/  SHF.R.U64 R34, R4, 0x10, R5 ;  /* 0x0000001004227819 */ /* 0x000fe40000001205 */
[----:B------:R-:W-:Y:S02]  /*11850*/  SHF.R.U64 R4, R6, 0x10, R7 ;  /* 0x0000001006047819 */ /* 0x000fe40000001207 */
[--C-:B------:R-:W-:Y:S02]  /*11860*/  SHF.R.U64 R61, R8, 0x10, R9.reuse ;  /* 0x00000010083d7819 */ /* 0x100fe40000001209 */
[----:B------:R-:W-:Y:S02]  /*11870*/  SHF.R.U32.HI R8, RZ, 0x10, R9 ;  /* 0x00000010ff087819 */ /* 0x000fe40000011609 */
[----:B------:R-:W-:-:S02]  /*11880*/  SHF.R.U64 R6, R10, 0x10, R11 ;  /* 0x000000100a067819 */ /* 0x000fc4000000120b */
[----:B------:R-:W-:Y:S02]  /*11890*/  SHF.R.U32.HI R11, RZ, 0x10, R11 ;  /* 0x00000010ff0b7819 */ /* 0x000fe4000001160b */
[C---:B------:R-:W-:Y:S02]  /*118a0*/  PRMT R61, R0.reuse, 0x5410, R61 ;  /* 0x00005410003d7816 */ /* 0x040fe4000000003d */
[----:B------:R-:W-:Y:S02]  /*118b0*/  PRMT R73, R73, 0x5410, R8 ;  /* 0x0000541049497816 */ /* 0x000fe40000000008 */
[----:B------:R-:W-:Y:S02]  /*118c0*/  SHF.R.U32.HI R20, RZ, 0x10, R5 ;  /* 0x00000010ff147819 */ /* 0x000fe40000011605 */
[----:B------:R-:W-:Y:S02]  /*118d0*/  PRMT R81, R81, 0x5410, R34 ;  /* 0x0000541051517816 */ /* 0x000fe40000000022 */
[----:B------:R-:W-:-:S02]  /*118e0*/  PRMT R4, R0, 0x5432, R4 ;  /* 0x0000543200047816 */ /* 0x000fc40000000004 */
[----:B------:R-:W-:Y:S01]  /*118f0*/  PRMT R78, R78, 0x5410, R11 ;  /* 0x000054104e4e7816 */ /* 0x000fe2000000000b */
[----:B------:R-:W-:Y:S01]  /*11900*/  IMAD.U32 R60, R61, 0x10000, RZ ;  /* 0x000100003d3c7824 */ /* 0x000fe200078e00ff */
[----:B------:R-:W-:Y:S02]  /*11910*/  PRMT R79, R79, 0x5410, R20 ;  /* 0x000054104f4f7816 */ /* 0x000fe40000000014 */
[----:B------:R-:W-:Y:S01]  /*11920*/  PRMT R77, R77, 0x5410, R6 ;  /* 0x000054104d4d7816 */ /* 0x000fe20000000006 */
[----:B------:R-:W-:Y:S02]  /*11930*/  IMAD.U32 R62, R73, 0x10000, RZ ;  /* 0x00010000493e7824 */ /* 0x000fe400078e00ff */
[----:B------:R-:W-:Y:S02]  /*11940*/  IMAD.U32 R34, R79, 0x10000, RZ ;  /* 0x000100004f227824 */ /* 0x000fe400078e00ff */
[----:B------:R-:W-:Y:S01]  /*11950*/  IMAD.U32 R64, R78, 0x10000, RZ ;  /* 0x000100004e407824 */ /* 0x000fe200078e00ff */
[----:B------:R-:W-:-:S02]  /*11960*/  LOP3.LUT R61, R61, 0xffff0000, RZ, 0xc0, !PT ;  /* 0xffff00003d3d7812 */ /* 0x000fc400078ec0ff */
[----:B------:R-:W-:Y:S02]  /*11970*/  LOP3.LUT R73, R73, 0xffff0000, RZ, 0xc0, !PT ;  /* 0xffff000049497812 */ /* 0x000fe400078ec0ff */
[----:B------:R-:W-:Y:S01]  /*11980*/  LOP3.LUT R79, R79, 0xffff0000, RZ, 0xc0, !PT ;  /* 0xffff00004f4f7812 */ /* 0x000fe200078ec0ff */
[----:B--2---:R-:W-:-:S04]  /*11990*/  IMAD.IADD R3, R12, 0x1, R3 ;  /* 0x000000010c037824 */ /* 0x004fc800078e0203 */
[----:B------:R-:W-:Y:S01]  /*119a0*/  IMAD R2, R3, 0x2, R2 ;  /* 0x0000000203027824 */ /* 0x000fe200078e0202 */
[----:B---3--:R-:W0:Y:S04]  /*119b0*/  LDS.128 R12, [R65+0x20400] ;  /* 0x02040000410c7984 */ /* 0x008e280000000c00 */
[----:B------:R-:W1:Y:S01]  /*119c0*/  LDS.128 R24, [R2+0x20400] ;  /* 0x0204000002187984 */ /* 0x000e620000000c00 */
[----:B------:R-:W-:-:S04]  /*119d0*/  SHF.R.U32.HI R3, RZ, 0x10, R7 ;  /* 0x00000010ff037819 */ /* 0x000fc80000011607 */
[----:B------:R-:W-:Y:S01]  /*119e0*/  PRMT R3, R21, 0x5410, R3 ;  /* 0x0000541015037816 */ /* 0x000fe20000000003 */
        /* <DEDUP_REMOVED lines=19> */
[C---:B------:R-:W-:Y:S01]  /*11b20*/  FFMA.FTZ R7, R8.reuse, R25, -R63 ;  /* 0x0000001908077223 */ /* 0x040fe2000001083f */
[----:B------:R-:W-:Y:S02]  /*11b30*/  FMUL.FTZ R70, R9, R62 ;  /* 0x0000003e09467220 */ /* 0x000fe40000410000 */
[----:B------:R-:W-:Y:S01]  /*11b40*/  FFMA.FTZ R8, R8, R60, R27 ;  /* 0x0000003c08087223 */ /* 0x000fe2000001001b */
[----:B------:R-:W-:Y:S02]  /*11b50*/  IMAD.U32 R60, R3, 0x10000, RZ ;  /* 0x00010000033c7824 */ /* 0x000fe400078e00ff */
[-C--:B------:R-:W-:Y:S01]  /*11b60*/  FMUL.FTZ R72, R9, R34.reuse ;  /* 0x0000002209487220 */ /* 0x080fe20000410000 */
[----:B------:R-:W-:Y:S01]  /*11b70*/  FFMA.FTZ R9, R11, R34, -R70 ;  /* 0x000000220b097223 */ /* 0x000fe20000010846 */
[C---:B------:R-:W-:Y:S01]  /*11b80*/  FMUL.FTZ R34, R21.reuse, R64 ;  /* 0x0000004015227220 */ /* 0x040fe20000410000 */
        /* <DEDUP_REMOVED lines=8> */
[----:B------:R-:W-:Y:S01]  /*11c10*/  FFMA.FTZ R34, R10, R81, -R11 ;  /* 0x000000510a227223 */ /* 0x000fe2000001080b */
[----:B------:R-:W-:Y:S02]  /*11c20*/  IMAD.U32 R11, R4, 0x10000, RZ ;  /* 0x00010000040b7824 */ /* 0x000fe400078e00ff */
[----:B------:R-:W-:Y:S01]  /*11c30*/  FMUL.FTZ R60, R20, R13 ;  /* 0x0000000d143c7220 */ /* 0x000fe20000410000 */
[----:B------:R-:W-:Y:S01]  /*11c40*/  LOP3.LUT R77, R77, 0xffff0000, RZ, 0xc0, !PT ;  /* 0xffff00004d4d7812 */ /* 0x000fe200078ec0ff */
[----:B------:R-:W-:Y:S01]  /*11c50*/  FFMA.FTZ R61, R10, R61, R15 ;  /* 0x0000003d0a3d7223 */ /* 0x000fe2000001000f */
[-C--:B------:R-:W-:Y:S01]  /*11c60*/  FMUL.FTZ R20, R20, R11.reuse ;  /* 0x0000000b14147220 */ /* 0x080fe20000410000 */
[C---:B------:R-:W-:Y:S01]  /*11c70*/  FFMA.FTZ R60, R5.reuse, R11, -R60 ;  /* 0x0000000b053c7223 */ /* 0x040fe2000001083c */
[----:B------:R-:W-:Y:S02]  /*11c80*/  LOP3.LUT R11, R4, 0xffff0000, RZ, 0xc0, !PT ;  /* 0xffff0000040b7812 */ /* 0x000fe400078ec0ff */
[----:B------:R-:W-:Y:S01]  /*11c90*/  LOP3.LUT R15, R78, 0xffff0000, RZ, 0xc0, !PT ;  /* 0xffff00004e0f7812 */ /* 0x000fe200078ec0ff */
[----:B------:R-:W-:Y:S01]  /*11ca0*/  FFMA.FTZ R20, R5, R13, R20 ;  /* 0x0000000d05147223 */ /* 0x000fe20000010014 */
[----:B------:R-:W-:Y:S01]  /*11cb0*/  LOP3.LUT R3, R3, 0xffff0000, RZ, 0xc0, !PT ;  /* 0xffff000003037812 */ /* 0x000fe200078ec0ff */
[C---:B------:R-:W-:Y:S01]  /*11cc0*/  FMUL.FTZ R5, R6.reuse, R77 ;  /* 0x0000004d06057220 */ /* 0x040fe20000410000 */
[----:B------:R-:W-:Y:S01]  /*11cd0*/  FMUL.FTZ R6, R6, R11 ;  /* 0x0000000b06067220 */ /* 0x000fe20000410000 */
[----:B------:R-:W-:Y:S01]  /*11ce0*/  FMUL.FTZ R21, R24, R73 ;  /* 0x0000004918157220 */ /* 0x000fe20000410000 */
[----:B------:R-:W-:Y:S01]  /*11cf0*/  FMUL.FTZ R13, R26, R15 ;  /* 0x0000000f1a0d7220 */ /* 0x000fe20000410000 */
[----:B------:R-:W-:Y:S01]  /*11d00*/  FMUL.FTZ R24, R24, R79 ;  /* 0x0000004f18187220 */ /* 0x000fe20000410000 */
[----:B------:R-:W-:Y:S01]  /*11d10*/  FMUL.FTZ R26, R26, R3 ;  /* 0x000000031a1a7220 */ /* 0x000fe20000410000 */
[C---:B------:R-:W-:Y:S01]  /*11d20*/  FFMA.FTZ R11, R0.reuse, R11, -R5 ;  /* 0x0000000b000b7223 */ /* 0x040fe20000010805 */
[----:B------:R-:W-:Y:S01]  /*11d30*/  FFMA.FTZ R77, R0, R77, R6 ;  /* 0x0000004d004d7223 */ /* 0x000fe20000010006 */
        /* <DEDUP_REMOVED lines=14> */
.L_x_3572:
[----:B------:R-:W-:Y:S05]  /*11e20*/  BSYNC B0 ;  /* 0x0000000000007941 */ /* 0x000fea0003800000 */
.L_x_3558:
[----:B------:R-:W-:Y:S01]  /*11e30*/  @!PT LDS RZ, [RZ] ;  /* 0x00000000fffff984 */ /* 0x000fe20000000800 */
[----:B------:R-:W-:Y:S01]  /*11e40*/  @!PT LDS RZ, [RZ] ;  /* 0x00000000fffff984 */ /* 0x000fe20000000800 */
[----:B------:R-:W-:Y:S01]  /*11e50*/  @!PT LDS RZ, [RZ] ;  /* 0x00000000fffff984 */ /* 0x000fe20000000800 */
[----:B------:R-:W-:Y:S01]  /*11e60*/  @!PT LDS RZ, [RZ] ;  /* 0x00000000fffff984 */ /* 0x000fe20000000800 */
[----:B------:R3:W-:Y:S06]  /*11e70*/  MEMBAR.ALL.CTA ;  /* 0x0000000000007992 */ /* 0x0007ec0000008000 */
[----:B---3--:R-:W3:Y:S01]  /*11e80*/  FENCE.VIEW.ASYNC.S ;  /* 0x00000000000073c6 */ /* 0x008ee20000000000 */
[----:B------:R-:W-:Y:S05]  /*11e90*/  WARPSYNC.ALL ;  /* 0x0000000000007948 */ /* 0x000fea0003800000 */
[----:B---3--:R-:W-:Y:S06]  /*11ea0*/  BAR.SYNC.DEFER_BLOCKING 0xd, 0x80 ;  /* 0x0342000000007b1d */ /* 0x008fec0000010000 */
.L_x_3555:
[----:B012---:R-:W-:Y:S01]  /*11eb0*/  IMAD.U32 R6, RZ, RZ, UR40 ;  /* 0x00000028ff067e24 */ /* 0x007fe2000f8e00ff */
[----:B------:R-:W-:Y:S01]  /*11ec0*/  UIADD3 UR6, UP1, UR39, 0x1c8, URZ ;  /* 0x000001c827067890 */ /* 0x000fe2000ff3e03f */
[----:B------:R-:W-:Y:S01]  /*11ed0*/  IMAD.U32 R7, RZ, RZ, UR41 ;  /* 0x00000029ff077e24 */ /* 0x000fe2000f8e00ff */
[----:B------:R-:W-:Y:S01]  /*11ee0*/  UIADD3 UR8, UP0, UR39, 0x1d4, URZ ;  /* 0x000001d427087890 */ /* 0x000fe2000ff1e03f */
[----:B------:R-:W-:Y:S01]  /*11ef0*/  IMAD.MOV.U32 R4, RZ, RZ, R50 ;  /* 0x000000ffff047224 */ /* 0x000fe200078e0032 */
[----:B------:R-:W-:Y:S01]  /*11f00*/  UIADD3.X UR7, URZ, UR42, URZ, UP1, !UPT ;  /* 0x0000002a3f077290 */ /* 0x000fe20008ffe43f */
[----:B------:R-:W-:Y:S01]  /*11f10*/  IMAD.MOV.U32 R5, RZ, RZ, R49 ;  /* 0x000000ffff057224 */ /* 0x000fe200078e0031 */
[----:B------:R-:W-:Y:S02]  /*11f20*/  UIADD3.X UR9, URZ, UR42, URZ, UP0, !UPT ;  /* 0x0000002a3f097290 */ /* 0x000fe400087fe43f */
[----:B------:R-:W-:Y:S01]  /*11f30*/  IMAD.U32 R3, RZ, RZ, UR42 ;  /* 0x0000002aff037e24 */ /* 0x000fe2000f8e00ff */
[----:B------:R-:W-:Y:S01]  /*11f40*/  STL.64 [R1+0x1c0], R28 ;  /* 0x0001c01c01007387 */ /* 0x000fe20000100a00 */
[----:B------:R-:W-:Y:S01]  /*11f50*/  IMAD.MOV.U32 R8, RZ, RZ, R52 ;  /* 0x000000ffff087224 */ /* 0x000fe200078e0034 */
[----:B------:R-:W-:Y:S01]  /*11f60*/  UIADD3 UR4, UP2, UR39, 0x1d8, URZ ;  /* 0x000001d827047890 */ /* 0x000fe2000ff5e03f */
[----:B------:R-:W-:Y:S01]  /*11f70*/  IMAD.MOV.U32 R9, RZ, RZ, R51 ;  /* 0x000000ffff097224 */ /* 0x000fe200078e0033 */
[----:B------:R0:W-:Y:S01]  /*11f80*/  STL.128 [R1+0x150], R4 ;  /* 0x0001500401007387 */ /* 0x0001e20000100c00 */
[----:B------:R-:W-:Y:S01]  /*11f90*/  IMAD.MOV.U32 R10, RZ, RZ, R67 ;  /* 0x000000ffff0a7224 */ /* 0x000fe200078e0043 */
[----:B------:R-:W-:Y:S01]  /*11fa0*/  UIADD3.X UR5, URZ, UR42, URZ, UP2, !UPT ;  /* 0x0000002a3f057290 */ /* 0x000fe200097fe43f */
[----:B------:R-:W-:-:S02]  /*11fb0*/  IMAD.MOV.U32 R11, RZ, RZ, R68 ;  /* 0x000000ffff0b7224 */ /* 0x000fc400078e0044 */
[----:B------:R-:W-:Y:S02]  /*11fc0*/  IMAD.U32 R2, RZ, RZ, UR6 ;  /* 0x00000006ff027e24 */ /* 0x000fe4000f8e00ff */
[----:B------:R-:W-:Y:S01]  /*11fd0*/  IMAD.U32 R0, RZ, RZ, UR39 ;  /* 0x00000027ff007e24 */ /* 0x000fe2000f8e00ff */
[----:B------:R1:W-:Y:S01]  /*11fe0*/  STL.128 [R1+0x130], R8 ;  /* 0x0001300801007387 */ /* 0x0003e20000100c00 */
[----:B0-----:R-:W-:Y:S02]  /*11ff0*/  IMAD.MOV.U32 R4, RZ, RZ, R59 ;  /* 0x000000ffff047224 */ /* 0x001fe400078e003b */
[----:B------:R-:W-:Y:S02]  /*12000*/  IMAD.MOV.U32 R5, RZ, RZ, R66 ;  /* 0x000000ffff057224 */ /* 0x000fe400078e0042 */
[----:B------:R-:W-:Y:S02]  /*12010*/  IMAD.MOV.U32 R6, RZ, RZ, R37 ;  /* 0x000000ffff067224 */ /* 0x000fe400078e0025 */
[----:B------:R-:W-:-:S02]  /*12020*/  IMAD.MOV.U32 R7, RZ, RZ, R38 ;  /* 0x000000ffff077224 */ /* 0x000fc400078e0026 */
[----:B-1----:R-:W-:Y:S02]  /*12030*/  IMAD.MOV.U32 R8, RZ, RZ, R48 ;  /* 0x000000ffff087224 */ /* 0x002fe400078e0030 */
[----:B------:R-:W-:Y:S01]  /*12040*/  IMAD.MOV.U32 R9, RZ, RZ, R47 ;  /* 0x000000ffff097224 */ /* 0x000fe200078e002f */
[----:B------:R0:W-:Y:S01]  /*12050*/  STL.128 [R1+0x190], R4 ;  /* 0x0001900401007387 */ /* 0x0001e20000100c00 */
[----:B------:R-:W-:Y:S02]  /*12060*/  IMAD.MOV.U32 R10, RZ, RZ, R45 ;  /* 0x000000ffff0a7224 */ /* 0x000fe400078e002d */
[----:B------:R-:W-:-:S05]  /*12070*/  IMAD.MOV.U32 R11, RZ, RZ, R46 ;  /* 0x000000ffff0b7224 */ /* 0x000fca00078e002e */
[----:B------:R1:W-:Y:S01]  /*12080*/  STL.128 [R1+0x170], R8 ;  /* 0x0001700801007387 */ /* 0x0003e20000100c00 */
[----:B0-----:R-:W-:Y:S02]  /*12090*/  IMAD.MOV.U32 R4, RZ, RZ, R58 ;  /* 0x000000ffff047224 */ /* 0x001fe400078e003a */
[----:B------:R-:W-:Y:S02]  /*120a0*/  IMAD.MOV.U32 R5, RZ, RZ, R55 ;  /* 0x000000ffff057224 */ /* 0x000fe400078e0037 */
[----:B------:R-:W-:Y:S02]  /*120b0*/  IMAD.MOV.U32 R6, RZ, RZ, R54 ;  /* 0x000000ffff067224 */ /* 0x000fe400078e0036 */
[----:B------:R-:W-:Y:S02]  /*120c0*/  IMAD.MOV.U32 R7, RZ, RZ, R53 ;  /* 0x000000ffff077224 */ /* 0x000fe400078e0035 */
[----:B-1----:R-:W-:Y:S02]  /*120d0*/  IMAD.U32 R9, RZ, RZ, UR9 ;  /* 0x00000009ff097e24 */ /* 0x002fe4000f8e00ff */
[----:B------:R-:W-:Y:S01]  /*120e0*/  IMAD.U32 R8, RZ, RZ, UR4 ;  /* 0x00000004ff087e24 */ /* 0x000fe2000f8e00ff */
[----:B------:R0:W-:Y:S01]  /*120f0*/  STL.128 [R1+0x1a0], R4 ;  /* 0x0001a00401007387 */ /* 0x0001e20000100c00 */
[----:B------:R-:W-:-:S02]  /*12100*/  IMAD.U32 R11, RZ, RZ, UR5 ;  /* 0x00000005ff0b7e24 */ /* 0x000fc4000f8e00ff */
[----:B0-----:R-:W-:Y:S02]  /*12110*/  IMAD.MOV.U32 R4, RZ, RZ, R32 ;  /* 0x000000ffff047224 */ /* 0x001fe400078e0020 */
[----:B------:R-:W-:Y:S02]  /*12120*/  IMAD.MOV.U32 R5, RZ, RZ, R31 ;  /* 0x000000ffff057224 */ /* 0x000fe400078e001f */
[----:B------:R-:W-:Y:S02]  /*12130*/  IMAD.MOV.U32 R6, RZ, RZ, R43 ;  /* 0x000000ffff067224 */ /* 0x000fe400078e002b */
[----:B------:R-:W-:-:S05]  /*12140*/  IMAD.MOV.U32 R7, RZ, RZ, R42 ;  /* 0x000000ffff077224 */ /* 0x000fca00078e002a */
[----:B------:R0:W-:Y:S02]  /*12150*/  STL.128 [R1+0x1b0], R4 ;  /* 0x0001b00401007387 */ /* 0x0001e40000100c00 */
[----:B0-----:R-:W-:Y:S02]  /*12160*/  IMAD.MOV.U32 R5, RZ, RZ, R3 ;  /* 0x000000ffff057224 */ /* 0x001fe400078e0003 */
[----:B------:R-:W-:Y:S02]  /*12170*/  IMAD.U32 R3, RZ, RZ, UR7 ;  /* 0x00000007ff037e24 */ /* 0x000fe4000f8e00ff */
[----:B------:R-:W-:Y:S02]  /*12180*/  IMAD.MOV.U32 R6, RZ, RZ, R41 ;  /* 0x000000ffff067224 */ /* 0x000fe400078e0029 */
[----:B------:R-:W-:Y:S01]  /*12190*/  IMAD.MOV.U32 R7, RZ, RZ, R40 ;  /* 0x000000ffff077224 */ /* 0x000fe200078e0028 */
[----:B------:R-:W-:Y:S01]  /*121a0*/  STL.64 [R1+0x128], R2 ;  /* 0x0001280201007387 */ /* 0x000fe20000100a00 */
[----:B------:R-:W-:-:S02]  /*121b0*/  IMAD.MOV.U32 R4, RZ, RZ, R0 ;  /* 0x000000ffff047224 */ /* 0x000fc400078e0000 */
[----:B------:R-:W-:-:S03]  /*121c0*/  IMAD.U32 R0, RZ, RZ, UR8 ;  /* 0x00000008ff007e24 */ /* 0x000fc6000f8e00ff */
[----:B------:R0:W-:Y:S02]  /*121d0*/  STL.128 [R1+0x140], R4 ;  /* 0x0001400401007387 */ /* 0x0001e40000100c00 */
[----:B0-----:R-:W-:Y:S02]  /*121e0*/  IMAD.MOV.U32 R6, RZ, RZ, R30 ;  /* 0x000000ffff067224 */ /* 0x001fe400078e001e */
[----:B------:R-:W-:Y:S02]  /*121f0*/  IMAD.MOV.U32 R7, RZ, RZ, R33 ;  /* 0x000000ffff077224 */ /* 0x000fe400078e0021 */
[----:B------:R-:W-:Y:S02]  /*12200*/  IMAD.MOV.U32 R4, RZ, RZ, R0 ;  /* 0x000000ffff047224 */ /* 0x000fe400078e0000 */
[----:B------:R-:W-:Y:S02]  /*12210*/  IMAD.MOV.U32 R5, RZ, RZ, R9 ;  /* 0x000000ffff057224 */ /* 0x000fe400078e0009 */
[----:B------:R-:W-:-:S03]  /*12220*/  IMAD.U32 R0, RZ, RZ, UR39 ;  /* 0x00000027ff007e24 */ /* 0x000fc6000f8e00ff */
[----:B------:R0:W-:Y:S01]  /*12230*/  STL.128 [R1+0x160], R4 ;  /* 0x0001600401007387 */ /* 0x0001e20000100c00 */
[----:B------:R-:W-:Y:S02]  /*12240*/  VIADD R0, R0, 0x128 ;  /* 0x0000012800007836 */ /* 0x000fe40000000000 */
[----:B0-----:R-:W-:Y:S02]  /*12250*/  IMAD.MOV.U32 R4, RZ, RZ, R35 ;  /* 0x000000ffff047224 */ /* 0x001fe400078e0023 */
[----:B------:R-:W-:Y:S02]  /*12260*/  IMAD.MOV.U32 R5, RZ, RZ, R36 ;  /* 0x000000ffff057224 */ /* 0x000fe400078e0024 */
[----:B------:R-:W-:Y:S02]  /*12270*/  IMAD.MOV.U32 R6, RZ, RZ, R8 ;  /* 0x000000ffff067224 */ /* 0x000fe400078e0008 */
[----:B------:R-:W-:-:S05]  /*12280*/  IMAD.MOV.U32 R7, RZ, RZ, R11 ;  /* 0x000000ffff077224 */ /* 0x000fca00078e000b */
[----:B------:R0:W-:Y:S02]  /*12290*/  STL.128 [R1+0x180], R4 ;  /* 0x0001800401007387 */ /* 0x0001e40000100c00 */
[----:B0-----:R-:W-:-:S07]  /*122a0*/  VIADD R4, R193, 0xffffffff ;  /* 0xffffffffc1047836 */ /* 0x001fce0000000000 */
[----:B------:R-:W-:Y:S05]  /*122b0*/  CALL.REL.NOINC `($_ZN7cutlass13device_kernelIN5flash11enable_sm90INS1_16FlashAttnFwdSm90INS1_25CollectiveMainloopFwdSm90ILi2EN4cute5tupleIJNS5_1CILi1EEES8_S8_EEENS6_IJNS7_ILi64EEESA_SA_EEELi512ENS_10bfloat16_tEfNS_4arch4Sm90ELb0ELb1ELb1ELb1ELb1ELb1ELb1ELb0ELb0ELb1ELb1ELb0EEENS1_21CollectiveEpilogueFwdINS6_IJSA_NS7_ILi512EEESA_EEES9_SC_SE_Li256ELb1ELb1ELb1ELb0EEENS1_36VarlenDynamicPersistentTileSchedulerILi64ELi64ELi256ELi128ELb1ELb1ELb1ELb1ELb0ELb1EEEEEEEEEvNT_6ParamsE$_ZZN5flash25CollectiveMainloopFwdSm90ILi2EN4cute5tupleIJNS1_1CILi1EEES4_S4_EEENS2_IJNS3_ILi64EEES6_S6_EEELi512EN7cutlass10bfloat16_tEfNS8_4arch4Sm90ELb0ELb1ELb1ELb1ELb1ELb1ELb1ELb0ELb0ELb1ELb1ELb0EE3mmaINS_16FlashAttnFwdSm90ISC_NS_21CollectiveEpilogueFwdINS2_IJS6_NS3_ILi512EEES6_EEES5_S9_SB_Li256ELb1ELb1ELb1ELb0EEENS_36VarlenDynamicPersistentTileSchedulerILi64ELi64ELi256ELi128ELb1ELb1ELb1ELb1ELb0ELb1EEEE13SharedStorageENS1_6TensorINS1_11ArrayEngineIfLm128EEENS1_6LayoutINS2_IJNS2_IJNS3_ILi2EEESR_NS3_ILi32EEEEEES4_S4_EEENS2_IJNS2_IJS4_SR_NS3_ILi4EEEEEENS3_ILi0EEESX_EEEEEEENS_7SoftmaxILi2ELi0EEEEEbRKNSC_6ParamsENS8_13PipelineAsyncILi2EEES17_RNS8_13PipelineStateILj2EEERT0_RT1_iRiRKNS_16SeqlenInfoQKNewKILb1ELb1EEENS2_IJiiiiEEERT_ENKUliT_T0_T1_E_clIZSD_ISM_S10_S12_EbS15_S17_S17_S1A_S1C_S1E_iS1F_S1J_S1K_S1M_EUlRS1N_iE0_NS3_ILb1EEES1U_EEDaiS1N_S1O_S1P_) ;  /* 0x000002bc00a07944 */ /* 0x000fea0003c00000 */
[----:B------:R-:W2:Y:S01]  /*122c0*/  LDL R6, [R1+0x50] ;  /* 0x0000500001067983 */ /* 0x000ea20000100800 */
[----:B------:R-:W0:Y:S08]  /*122d0*/  LDC R0, c[0x0][0x448] ;  /* 0x00011200ff007b82 */ /* 0x000e300000000800 */
[----:B------:R-:W1:Y:S01]  /*122e0*/  LDC.64 R2, c[0x0][0xad8] ;  /* 0x0002b600ff027b82 */ /* 0x000e620000000a00 */
[----:B0-----:R-:W-:-:S13]  /*122f0*/  ISETP.NE.AND P0, PT, R0, 0x1, PT ;  /* 0x000000010000780c */ /* 0x001fda0003f05270 */
[----:B------:R-:W0:Y:S08]  /*12300*/  @P0 LDC R5, c[0x0][0x44c] ;  /* 0x00011300ff050b82 */ /* 0x000e300000000800 */
[----:B------:R-:W3:Y:S01]  /*12310*/  @P0 LDC R7, c[0x0][0x450] ;  /* 0x00011400ff070b82 */ /* 0x000ee20000000800 */
[----:B--2---:R-:W-:-:S04]  /*12320*/  IMAD.SHL.U32 R6, R6, 0x40, RZ ;  /* 0x0000004006067824 */ /* 0x004fc800078e00ff */
[----:B0-----:R-:W-:-:S04]  /*12330*/  @P0 IMAD.HI.U32 R0, R6, R5, RZ ;  /* 0x0000000506000227 */ /* 0x001fc800078e00ff */
[----:B------:R-:W-:Y:S01]  /*12340*/  IMAD.MOV.U32 R5, RZ, RZ, R6 ;  /* 0x000000ffff057224 */ /* 0x000fe200078e0006 */
[----:B---3--:R-:W-:Y:S01]  /*12350*/  @P0 SHF.R.U32.HI R5, RZ, R7, R0 ;  /* 0x00000007ff050219 */ /* 0x008fe20000011600 */
[----:B------:R-:W-:Y:S01]  /*12360*/  VIADD R0, R193, 0xfffffffe ;  /* 0xfffffffec1007836 */ /* 0x000fe20000000000 */
[----:B-1----:R-:W-:-:S03]  /*12370*/  ISETP.GE.AND P0, PT, R3, 0x1, PT ;  /* 0x000000010300780c */ /* 0x002fc60003f06270 */
[----:B------:R-:W-:-:S04]  /*12380*/  IMAD.IADD R9, R190, 0x1, R5 ;  /* 0x00000001be097824 */ /* 0x000fc800078e0205 */
[----:B------:R-:W-:-:S06]  /*12390*/  IMAD.IADD R2, R9, 0x1, R2 ;  /* 0x0000000109027824 */ /* 0x000fcc00078e0202 */
        /* <DEDUP_REMOVED lines=12> */
.L_x_3584:
[----:B------:R-:W-:-:S13]  /*12460*/  ISETP.NE.AND P0, PT, R3, 0x1, PT ;  /* 0x000000010300780c */ /* 0x000fda0003f05270 */
[----:B------:R-:W0:Y:S02]  /*12470*/  @P0 LDC.64 R4, c[0x0][0xae0] ;  /* 0x0002b800ff040b82 */ /* 0x000e240000000a00 */
[----:B0-----:R-:W-:-:S05]  /*12480*/  @P0 IMAD.HI.U32 R4, R7, R4, RZ ;  /* 0x0000000407040227 */ /* 0x001fca00078e00ff */
[----:B------:R-:W-:-:S07]  /*12490*/  @P0 SHF.R.U32.HI R7, RZ, R5, R4 ;  /* 0x00000005ff070219 */ /* 0x000fce0000011604 */
.L_x_3585:
[----:B------:R-:W-:Y:S05]  /*124a0*/  BSYNC B0 ;  /* 0x0000000000007941 */ /* 0x000fea0003800000 */
.L_x_3583:
[----:B------:R-:W-:-:S05]  /*124b0*/  IMAD R3, R7, R3, R3 ;  /* 0x0000000307037224 */ /* 0x000fca00078e0203 */
[----:B------:R-:W-:-:S07]  /*124c0*/  VIMNMX R2, R2, R3, PT ;  /* 0x0000000302027248 */ /* 0x000fce0003fe0100 */
.L_x_3582:
[----:B------:R-:W-:-:S04]  /*124d0*/  SHF.R.S32.HI R3, RZ, 0x1f, R2 ;  /* 0x0000001fff037819 */ /* 0x000fc80000011402 */
[----:B------:R-:W-:-:S04]  /*124e0*/  LEA.HI R3, R3, R2, RZ, 0x6 ;  /* 0x0000000203037211 */ /* 0x000fc800078f30ff */
[----:B------:R-:W-:-:S04]  /*124f0*/  SHF.R.S32.HI R3, RZ, 0x6, R3 ;  /* 0x00000006ff037819 */ /* 0x000fc80000011403 */
[----:B------:R-:W-:-:S04]  /*12500*/  VIMNMX R9, R180, R3, !PT ;  /* 0x00000003b4097248 */ /* 0x000fc80007fe0100 */
[----:B------:R-:W-:-:S13]  /*12510*/  ISETP.GE.AND P0, PT, R0, R9, PT ;  /* 0x000000090000720c */ /* 0x000fda0003f06270 */
[----:B------:R-:W-:Y:S05]  /*12520*/  @!P0 BRA `(.L_x_3586) ;  /* 0x0000007c00e88947 */ /* 0x000fea0003800000 */
.L_x_3619:
[----:B------:R-:W2:Y:S04]  /*12530*/  LDL R56, [R1+0x1c8] ;  /* 0x0001c80001387983 */ /* 0x000ea80000100800 */
[----:B------:R-:W3:Y:S04]  /*12540*/  LDL R2, [R1+0x1d0] ;  /* 0x0001d00001027983 */ /* 0x000ee80000100800 */
[----:B------:R-:W4:Y:S01]  /*12550*/  LDL R3, [R1] ;  /* 0x0000000001037983 */ /* 0x000f220000100800 */
[----:B0-2---:R-:W-:-:S05]  /*12560*/  VIADD R4, R56, 0x1 ;  /* 0x0000000138047836 */ /* 0x005fca0000000000 */
        /* <DEDUP_REMOVED lines=16> */
.L_x_3588:
[----:B------:R-:W-:Y:S05]  /*12670*/  BSYNC B0 ;  /* 0x0000000000007941 */ /* 0x000fea0003800000 */
.L_x_3587:
        /* <DEDUP_REMOVED lines=9> */
.L_x_3590:
[----:B------:R-:W-:Y:S05]  /*12710*/  BSYNC B0 ;  /* 0x0000000000007941 */ /* 0x000fea0003800000 */
.L_x_3589:
[----:B------:R-:W-:Y:S04]  /*12720*/  BSSY B0, `(.L_x_3591) ;  /* 0x0000006000007945 */ /* 0x000fe80003800000 */
[----:B-1----:R-:W-:Y:S05]  /*12730*/  @P0 BRA `(.L_x_3592) ;  /* 0x0000000000100947 */ /* 0x002fea0003800000 */
[----:B-----5:R-:W-:Y:S01]  /*12740*/  IMAD R2, R2, 0x8, R5 ;  /* 0x0000000802027824 */ /* 0x020fe200078e0205 */
[----:B------:R-:W-:-:S04]  /*12750*/  SHF.L.U32 R3, R3, 0x1f, RZ ;  /* 0x0000001f03037819 */ /* 0x000fc800000006ff */
[----:B------:R-:W1:Y:S02]  /*12760*/  SYNCS.PHASECHK.TRANS64.TRYWAIT P0, [R2+URZ], R3 ;  /* 0x00000003020075a7 */ /* 0x000e64000800017f */
[----:B-1----:R-:W-:Y:S05]  /*12770*/  @!P0 BRA `(.L_x_3593) ;  /* 0x0000027c00208947 */ /* 0x002fea0003800000 */
.L_x_3592:
[----:B------:R-:W-:Y:S05]  /*12780*/  BSYNC B0 ;  /* 0x0000000000007941 */ /* 0x000fea0003800000 */
.L_x_3591:
[----:B------:R-:W2:Y:S04]  /*12790*/  LDL R15, [R1+0x1c8] ;  /* 0x0001c800010f7983 */ /* 0x000ea80000100800 */
[----:B0-----:R-:W2:Y:S01]  /*127a0*/  LDL.64 R4, [R1+0x80] ;  /* 0x0000800001047983 */ /* 0x001ea20000100a00 */
[----:B------:R-:W-:Y:S05]  /*127b0*/  WARPSYNC.ALL ;  /* 0x0000000000007948 */ /* 0x000fea0003800000 */
[----:B-1---5:R-:W3:Y:S04]  /*127c0*/  LDL.64 R2, [R1+0x78] ;  /* 0x0000780001027983 */ /* 0x022ee80000100a00 */
[----:B------:R-:W4:Y:S04]  /*127d0*/  LDL.64 R6, [R1+0x78] ;  /* 0x0000780001067983 */ /* 0x000f280000100a00 */
        /* <DEDUP_REMOVED lines=52> */
.L_x_3595:
[----:B------:R-:W-:Y:S05]  /*12b20*/  BSYNC B0 ;  /* 0x0000000000007941 */ /* 0x000fea0003800000 */
.L_x_3594:
        /* <DEDUP_REMOVED lines=8> */
.L_x_3597:
[----:B------:R-:W-:Y:S05]  /*12bb0*/  BSYNC B0 ;  /* 0x0000000000007941 */ /* 0x000fea0003800000 */
.L_x_3596:
[----:B------:R-:W-:Y:S04]  /*12bc0*/  BSSY B0, `(.L_x_3598) ;  /* 0x0000004000007945 */ /* 0x000fe80003800000 */
[----:B-1----:R-:W-:Y:S05]  /*12bd0*/  @P0 BRA `(.L_x_3599) ;  /* 0x0000000000080947 */ /* 0x002fea0003800000 */
[----:B------:R-:W1:Y:S02]  /*12be0*/  SYNCS.PHASECHK.TRANS64.TRYWAIT P0, [R2+URZ], R3 ;  /* 0x00000003020075a7 */ /* 0x000e64000800017f */
[----:B-1----:R-:W-:Y:S05]  /*12bf0*/  @!P0 BRA `(.L_x_3600) ;  /* 0x0000027800148947 */ /* 0x002fea0003800000 */
.L_x_3599:
[----:B------:R-:W-:Y:S05]  /*12c00*/  BSYNC B0 ;  /* 0x0000000000007941 */ /* 0x000fea0003800000 */
.L_x_3598:
        /* <DEDUP_REMOVED lines=433> */
.L_x_3602:
[----:B------:R-:W-:Y:S05]  /*14720*/  BSYNC B0 ;  /* 0x0000000000007941 */ /* 0x000fea0003800000 */
.L_x_3601:
[----:B------:R-:W2:Y:S02]  /*14730*/  LDL.64 R2, [R1+0x20] ;  /* 0x0000200001027983 */ /* 0x000ea40000100a00 */
[----:B--2---:R-:W-:-:S05]  /*14740*/  MOV R3, R2 ;  /* 0x0000000200037202 */ /* 0x004fca0000000f00 */
[----:B-----5:R-:W-:-:S05]  /*14750*/  IMAD R10, R10, 0x8, R3 ;  /* 0x000000080a0a7824 */ /* 0x020fca00078e0203 */
[----:B------:R-:W-:-:S04]  /*14760*/  PRMT R10, R11, 0x654, R10 ;  /* 0x000006540b0a7816 */ /* 0x000fc8000000000a */
[----:B------:R0:W-:Y:S01]  /*14770*/  SYNCS.ARRIVE.TRANS64.RED.A1T0 RZ, [R10+URZ], RZ ;  /* 0x000000ff0aff79a7 */ /* 0x0001e2000810043f */
[----:B------:R-:W2:Y:S04]  /*14780*/  LDL.64 R2, [R1+0x100] ;  /* 0x0001000001027983 */ /* 0x000ea80000100a00 */
[----:B------:R-:W3:Y:S04]  /*14790*/  LDL R57, [R1+0xcc] ;  /* 0x0000cc0001397983 */ /* 0x000ee80000100800 */
[----:B------:R-:W4:Y:S04]  /*147a0*/  LDL R21, [R1+0x50] ;  /* 0x0000500001157983 */ /* 0x000f280000100800 */
[----:B------:R-:W4:Y:S04]  /*147b0*/  LDL R20, [R1+0xf8] ;  /* 0x0000f80001147983 */ /* 0x000f280000100800 */
[----:B------:R-:W3:Y:S04]  /*147c0*/  LDL.128 R12, [R1+0xe0] ;  /* 0x0000e000010c7983 */ /* 0x000ee80000100c00 */
[----:B------:R-:W4:Y:S04]  /*147d0*/  LDL.128 R4, [R1+0xd0] ;  /* 0x0000d00001047983 */ /* 0x000f280000100c00 */
[----:B--2---:R-:W2:Y:S04]  /*147e0*/  LD.E R11, desc[UR36][R2.64] ;  /* 0x00000024020b7980 */ /* 0x004ea8000c101900 */
[----:B------:R-:W4:Y:S01]  /*147f0*/  LDL.64 R2, [R1+0xf0] ;  /* 0x0000f00001027983 */ /* 0x000f220000100a00 */
[----:B---3--:R-:W-:Y:S01]  /*14800*/  ISETP.GE.AND P1, PT, R13, 0x1, PT ;  /* 0x000000010d00780c */ /* 0x008fe20003f26270 */
[----:B------:R-:W-:Y:S01]  /*14810*/  BSSY B0, `(.L_x_3603) ;  /* 0x000007a000007945 */ /* 0x000fe20003800000 */
[-C--:B--2---:R-:W-:Y:S01]  /*14820*/  FMUL.FTZ R80, R32, R11.reuse ;  /* 0x0000000b20507220 */ /* 0x084fe20000410000 */
[----:B------:R-:W-:Y:S01]  /*14830*/  SHF.R.S32.HI R32, RZ, 0x1f, R57 ;  /* 0x0000001fff207819 */ /* 0x000fe20000011439 */
[-C--:B0-----:R-:W-:Y:S01]  /*14840*/  FMUL.FTZ R10, R24, R11.reuse ;  /* 0x0000000b180a7220 */ /* 0x081fe20000410000 */
[----:B------:R-:W-:-:S02]  /*14850*/  FMUL.FTZ R24, R31, R11 ;  /* 0x0000000b1f187220 */ /* 0x000fc40000410000 */
[----:B------:R-:W-:Y:S01]  /*14860*/  LEA.HI R31, R32, R57, RZ, 0x7 ;  /* 0x00000039201f7211 */ /* 0x000fe200078f38ff */
[-C--:B------:R-:W-:Y:S01]  /*14870*/  FMUL.FTZ R90, R25, R11.reuse ;  /* 0x0000000b195a7220 */ /* 0x080fe20000410000 */
[----:B------:R-:W-:Y:S02]  /*14880*/  FMUL.FTZ R25, R34, R11 ;  /* 0x0000000b22197220 */ /* 0x000fe40000410000 */
[----:B------:R-:W-:-:S05]  /*14890*/  LOP3.LUT R34, R31, 0xffffff80, RZ, 0xc0, !PT ;  /* 0xffffff801f227812 */ /* 0x000fca00078ec0ff */
[----:B------:R-:W-:Y:S02]  /*148a0*/  IMAD.IADD R34, R57, 0x1, -R34 ;  /* 0x0000000139227824 */ /* 0x000fe400078e0a22 */
[-C--:B------:R-:W-:Y:S01]  /*148b0*/  FMUL.FTZ R76, R36, R11.reuse ;  /* 0x0000000b244c7220 */ /* 0x080fe20000410000 */
[----:B------:R-:W-:Y:S02]  /*148c0*/  FMUL.FTZ R78, R33, R11 ;  /* 0x0000000b214e7220 */ /* 0x000fe40000410000 */
[----:B------:R-:W-:Y:S02]  /*148d0*/  SHF.R.S32.HI R31, RZ, 0x1f, R34 ;  /* 0x0000001fff1f7819 */ /* 0x000fe40000011422 */
[----:B------:R-:W-:Y:S01]  /*148e0*/  LEA.HI R36, R32, R57, RZ, 0x2 ;  /* 0x0000003920247211 */ /* 0x000fe200078f10ff */
[-C--:B------:R-:W-:Y:S01]  /*148f0*/  FMUL.FTZ R88, R28, R11.reuse ;  /* 0x0000000b1c587220 */ /* 0x080fe20000410000 */
[----:B------:R-:W-:Y:S01]  /*14900*/  LEA.HI R33, R31, R34, RZ, 0x2 ;  /* 0x000000221f217211 */ /* 0x000fe200078f10ff */
[-C--:B------:R-:W-:Y:S01]  /*14910*/  FMUL.FTZ R62, R27, R11.reuse ;  /* 0x0000000b1b3e7220 */ /* 0x080fe20000410000 */
[-C--:B------:R-:W-:Y:S01]  /*14920*/  FMUL.FTZ R28, R38, R11.reuse ;  /* 0x0000000b261c7220 */ /* 0x080fe20000410000 */
[----:B------:R-:W-:Y:S01]  /*14930*/  FMUL.FTZ R27, R35, R11 ;  /* 0x0000000b231b7220 */ /* 0x000fe20000410000 */
[----:B------:R-:W-:-:S02]  /*14940*/  LOP3.LUT R38, R36, 0xfffffffc, RZ, 0xc0, !PT ;  /* 0xfffffffc24267812 */ /* 0x000fc400078ec0ff */
[--C-:B------:R-:W-:Y:S02]  /*14950*/  SHF.R.S32.HI R32, RZ, 0x2, R33.reuse ;  /* 0x00000002ff207819 */ /* 0x100fe40000011421 */
[----:B------:R-:W-:Y:S01]  /*14960*/  SHF.R.S32.HI R35, RZ, 0x1f, R33 ;  /* 0x0000001fff237819 */ /* 0x000fe20000011421 */
[----:B------:R-:W-:-:S03]  /*14970*/  IMAD.IADD R38, R57, 0x1, -R38 ;  /* 0x0000000139267824 */ /* 0x000fc600078e0a26 */
[----:B------:R-:W-:Y:S02]  /*14980*/  LEA.HI R36, R35, R32, RZ, 0x3 ;  /* 0x0000002023247211 */ /* 0x000fe400078f18ff */
[----:B------:R-:W-:Y:S01]  /*14990*/  LEA.HI R35, R31, R34, RZ, 0x5 ;  /* 0x000000221f237211 */ /* 0x000fe200078f28ff */
[-C--:B------:R-:W-:Y:S01]  /*149a0*/  FMUL.FTZ R82, R29, R11.reuse ;  /* 0x0000000b1d527220 */ /* 0x080fe20000410000 */
[-C--:B------:R-:W-:Y:S01]  /*149b0*/  FMUL.FTZ R74, R37, R11.reuse ;  /* 0x0000000b254a7220 */ /* 0x080fe20000410000 */
[----:B------:R-:W-:Y:S01]  /*149c0*/  FMUL.FTZ R29, R39, R11 ;  /* 0x0000000b271d7220 */ /* 0x000fe20000410000 */
[----:B------:R-:W-:Y:S02]  /*149d0*/  LOP3.LUT R37, R36, 0xfffffff8, RZ, 0xc0, !PT ;  /* 0xfffffff824257812 */ /* 0x000fe400078ec0ff */
[----:B------:R-:W-:Y:S02]  /*149e0*/  LEA.HI R39, R38, R38, RZ, 0x1 ;  /* 0x0000002626277211 */ /* 0x000fe400078f08ff */
[----:B------:R-:W-:Y:S01]  /*149f0*/  SHF.R.S32.HI R36, RZ, 0x5, R35 ;  /* 0x00000005ff247819 */ /* 0x000fe20000011423 */
[----:B------:R-:W-:Y:S01]  /*14a00*/  IMAD.IADD R37, R32, 0x1, -R37 ;  /* 0x0000000120257824 */ /* 0x000fe200078e0a25 */
[----:B------:R-:W-:-:S02]  /*14a10*/  LOP3.LUT R39, R39, 0x1ffffffe, RZ, 0xc0, !PT ;  /* 0x1ffffffe27277812 */ /* 0x000fc400078ec0ff */
[----:B----4-:R-:W-:Y:S01]  /*14a20*/  ISETP.NE.AND P0, PT, R2, 0x1, PT ;  /* 0x000000010200780c */ /* 0x010fe20003f05270 */
[----:B------:R-:W-:Y:S02]  /*14a30*/  IMAD R36, R21, 0x4, R36 ;  /* 0x0000000415247824 */ /* 0x000fe400078e0224 */
[----:B------:R-:W-:Y:S02]  /*14a40*/  IMAD.IADD R39, R38, 0x1, -R39 ;  /* 0x0000000126277824 */ /* 0x000fe400078e0a27 */
[----:B------:R-:W-:-:S04]  /*14a50*/  IMAD.U32 R2, R36, 0x10, R37 ;  /* 0x0000001024027824 */ /* 0x000fc800078e0025 */
[----:B------:R-:W-:-:S04]  /*14a60*/  IMAD R2, R39, 0x8, R2 ;  /* 0x0000000827027824 */ /* 0x000fc800078e0202 */
[----:B------:R-:W-:-:S05]  /*14a70*/  @P0 IMAD.HI.U32 R3, R2, R3, RZ ;  /* 0x0000000302030227 */ /* 0x000fca00078e00ff */
[----:B------:R-:W-:Y:S01]  /*14a80*/  @P0 SHF.R.U32.HI R2, RZ, R20, R3 ;  /* 0x00000014ff020219 */ /* 0x000fe20000011603 */
[----:B------:R-:W-:Y:S01]  /*14a90*/  IMAD.SHL.U32 R20, R0, 0x40, RZ ;  /* 0x0000004000147824 */ /* 0x000fe200078e00ff */
[----:B------:R-:W-:-:S03]  /*14aa0*/  LOP3.LUT R3, R33, 0x7ffffffc, RZ, 0xc0, !PT ;  /* 0x7ffffffc21037812 */ /* 0x000fc600078ec0ff */
[----:B------:R-:W0:Y:S01]  /*14ab0*/  SHFL.IDX PT, R35, R2, RZ, 0x1c1f ;  /* 0x001c1fff02237589 */ /* 0x000e2200000e0000 */
        /* <DEDUP_REMOVED lines=21> */
[----:B------:R-:W1:Y:S01]  /*14c10*/  MUFU.TANH R10, R10 ;  /* 0x0000000a000a7308 */ /* 0x000e620000002400 */
[----:B------:R-:W-:-:S03]  /*14c20*/  LOP3.LUT R11, RZ, R6, RZ, 0x33, !PT ;  /* 0x00000006ff0b7212 */ /* 0x000fc600078e33ff */
[----:B------:R-:W-:-:S04]  /*14c30*/  IADD3 R32, -R4, R32, R5 ;  /* 0x0000002004207210 */ /* 0x000fc80007ffe105 */
[----:B------:R-:W2:Y:S01]  /*14c40*/  MUFU.TANH R90, R90 ;  /* 0x0000005a005a7308 */ /* 0x000ea20000002400 */
[----:B------:R-:W-:-:S07]  /*14c50*/  IMAD.IADD R33, R32, 0x1, R7 ;  /* 0x0000000120217824 */ /* 0x000fce00078e0207 */
        /* <DEDUP_REMOVED lines=28> */
[----:B------:R-:W1:Y:S08]  /*14e20*/  MUFU.TANH R41, R41 ;  /* 0x0000002900297308 */ /* 0x000e700000002400 */
[----:B------:R-:W1:Y:S01]  /*14e30*/  MUFU.TANH R40, R40 ;  /* 0x0000002800287308 */ /* 0x000e620000002400 */
[----:B------:R-:W-:-:S02]  /*14e40*/  IMAD.IADD R32, R32, 0x1, R11 ;  /* 0x0000000120207824 */ /* 0x000fc400078e020b */
[----:B------:R-:W-:Y:S02]  /*14e50*/  IMAD.IADD R34, R12, 0x1, -R20 ;  /* 0x000000010c227824 */ /* 0x000fe400078e0a14 */
        /* <DEDUP_REMOVED lines=13> */
.L_x_3606:
[----:B------:R-:W-:-:S13]  /*14f30*/  ISETP.NE.AND P0, PT, R13, 0x1, PT ;  /* 0x000000010d00780c */ /* 0x000fda0003f05270 */
[----:B------:R-:W-:-:S05]  /*14f40*/  @P0 IMAD.HI.U32 R12, R11, R14, RZ ;  /* 0x0000000e0b0c0227 */ /* 0x000fca00078e00ff */
[----:B------:R-:W-:-:S07]  /*14f50*/  @P0 SHF.R.U32.HI R11, RZ, R15, R12 ;  /* 0x0000000fff0b0219 */ /* 0x000fce000001160c */
.L_x_3607:
[----:B------:R-:W-:Y:S05]  /*14f60*/  BSYNC B1 ;  /* 0x0000000000017941 */ /* 0x000fea0003800000 */
.L_x_3605:
[----:B------:R-:W-:-:S04]  /*14f70*/  IMAD R12, R11, R13, -R20 ;  /* 0x0000000d0b0c7224 */ /* 0x000fc800078e0a14 */
[----:B------:R-:W-:-:S05]  /*14f80*/  IMAD R12, R3, -0x2, R12 ;  /* 0xfffffffe030c7824 */ /* 0x000fca00078e020c */
[----:B------:R-:W-:Y:S02]  /*14f90*/  VIMNMX R7, R7, R12, !PT ;  /* 0x0000000c07077248 */ /* 0x000fe40007fe0100 */
[----:B------:R-:W-:-:S07]  /*14fa0*/  VIADDMNMX R6, R12, R13, R6, PT ;  /* 0x0000000d0c067246 */ /* 0x000fce0003800106 */
.L_x_3604:
[----:B------:R-:W-:Y:S05]  /*14fb0*/  BSYNC B0 ;  /* 0x0000000000007941 */ /* 0x000fea0003800000 */
.L_x_3603:
        /* <DEDUP_REMOVED lines=14> */
[----:B------:R-:W-:Y:S01]  /*150a0*/  ISETP.LT.OR P2, PT, R6, 0x11, P2 ;  /* 0x000000110600780c */ /* 0x000fe20001741670 */
[----:B0-----:R-:W-:Y:S01]  /*150b0*/  IMAD.IADD R11, R32, 0x1, R2 ;  /* 0x00000001200b7824 */ /* 0x001fe200078e0202 */
        /* <DEDUP_REMOVED lines=55> */
[----:B-1----:R-:W-:Y:S01]  /*15430*/  FSEL R84, R10, -INF , !P6 ;  /* 0xff8000000a547808 */ /* 0x002fe20007000000 */
        /* <DEDUP_REMOVED lines=18> */
.L_x_3611:
[----:B------:R-:W-:-:S13]  /*15560*/  ISETP.NE.AND P6, PT, R13, 0x1, PT ;  /* 0x000000010d00780c */ /* 0x000fda0003fc5270 */
[----:B------:R-:W-:-:S05]  /*15570*/  @P6 IMAD.HI.U32 R14, R5, R14, RZ ;  /* 0x0000000e050e6227 */ /* 0x000fca00078e00ff */
[----:B------:R-:W-:-:S07]  /*15580*/  @P6 SHF.R.U32.HI R5, RZ, R15, R14 ;  /* 0x0000000fff056219 */ /* 0x000fce000001160e */
.L_x_3612:
[----:B------:R-:W-:Y:S05]  /*15590*/  BSYNC B1 ;  /* 0x0000000000017941 */ /* 0x000fea0003800000 */
.L_x_3610:
[----:B------:R-:W-:-:S04]  /*155a0*/  IMAD R20, R5, R13, -R20 ;  /* 0x0000000d05147224 */ /* 0x000fc800078e0a14 */
[----:B------:R-:W-:-:S05]  /*155b0*/  IMAD R20, R3, -0x2, R20 ;  /* 0xfffffffe03147824 */ /* 0x000fca00078e0214 */
[----:B------:R-:W-:Y:S02]  /*155c0*/  VIADDMNMX R10, R20, R13, R10, PT ;  /* 0x0000000d140a7246 */ /* 0x000fe4000380010a */
[----:B------:R-:W-:-:S07]  /*155d0*/  VIMNMX R11, R11, R20, !PT ;  /* 0x000000140b0b7248 */ /* 0x000fce0007fe0100 */
.L_x_3609:
[----:B------:R-:W-:Y:S05]  /*155e0*/  BSYNC B0 ;  /* 0x0000000000007941 */ /* 0x000fea0003800000 */
.L_x_3608:
[----:B------:R-:W2:Y:S01]  /*155f0*/  LDL.64 R6, [R1+0x1e0] ;  /* 0x0001e00001067983 */ /* 0x000ea20000100a00 */
[C---:B------:R-:W-:Y:S02]  /*15600*/  ISETP.GT.AND P0, PT, R11.reuse, 0x1, !P0 ;  /* 0x000000010b00780c */ /* 0x040fe40004704270 */
[----:B------:R-:W-:Y:S01]  /*15610*/  ISETP.GT.AND P1, PT, R11, 0x8, !P1 ;  /* 0x000000080b00780c */ /* 0x000fe20004f24270 */
[----:B------:R-:W3:Y:S01]  /*15620*/  LDL R20, [R1+0x200] ;  /* 0x0002000001147983 */ /* 0x000ee20000100800 */
        /* <DEDUP_REMOVED lines=41> */
[----:B------:R-:W-:Y:S02]  /*158c0*/  ISETP.LT.OR P1, PT, R10, 0x29, P1 ;  /* 0x000000290a00780c */ /* 0x000fe40000f21670 */
        /* <DEDUP_REMOVED lines=47> */
[----:B------:R1:W-:Y:S04]  /*15bc0*/  STL.64 [R1+0x1e0], R2 ;  /* 0x0001e00201007387 */ /* 0x0003e80000100a00 */
[----:B------:R-:W2:Y:S01]  /*15bd0*/  LDL R24, [R1+0x1e4] ;  /* 0x0001e40001187983 */ /* 0x000ea20000100800 */
[----:B0-----:R-:W-:-:S03]  /*15be0*/  FMNMX.FTZ R10, R2, R5, !PT ;  /* 0x00000005020a7209 */ /* 0x001fc60007810000 */
[----:B-1----:R-:W4:Y:S04]  /*15bf0*/  LDL.64 R2, [R1+0xb8] ;  /* 0x0000b80001027983 */ /* 0x002f280000100a00 */
        /* <DEDUP_REMOVED lines=17> */
[----:B------:R-:W5:Y:S08]  /*15d10*/  MUFU.EX2 R135, R13 ;  /* 0x0000000d00877308 */ /* 0x000f700000000800 */
[----:B------:R-:W0:Y:S01]  /*15d20*/  MUFU.EX2 R134, R7 ;  /* 0x0000000700867308 */ /* 0x000e220000000800 */
[----:B------:R1:W-:Y:S01]  /*15d30*/  STL [R1+0x1e4], R14 ;  /* 0x0001e40e01007387 */ /* 0x0003e20000100800 */
[----:B-----5:R-:W-:Y:S01]  /*15d40*/  FMUL.FTZ R4, R135, R4 ;  /* 0x0000000487047220 */ /* 0x020fe20000410000 */
[----:B0-----:R-:W-:-:S05]  /*15d50*/  FMUL.FTZ R5, R5, R134 ;  /* 0x0000008605057220 */ /* 0x001fca0000410000 */
[----:B------:R1:W-:Y:S04]  /*15d60*/  STL.64 [R1+0x1f0], R4 ;  /* 0x0001f00401007387 */ /* 0x0003e80000100a00 */
[----:B----4-:R-:W2:Y:S01]  /*15d70*/  LD.E R6, desc[UR36][R2.64+0x4] ;  /* 0x0000042402067980 */ /* 0x010ea2000c101900 */
        /* <DEDUP_REMOVED lines=12> */
.L_x_3614:
[----:B------:R-:W-:Y:S05]  /*15e40*/  BSYNC B0 ;  /* 0x0000000000007941 */ /* 0x000fea0003800000 */
.L_x_3613:
        /* <DEDUP_REMOVED lines=9> */
.L_x_3616:
[----:B------:R-:W-:Y:S05]  /*15ee0*/  BSYNC B0 ;  /* 0x0000000000007941 */ /* 0x000fea0003800000 */
.L_x_3615:
        /* <DEDUP_REMOVED lines=30> */
[C---:B--2---:R-:W-:Y:S01]  /*160d0*/  FMUL.FTZ R57, R38.reuse, R55 ;  /* 0x0000003726397220 */ /* 0x044fe20000410000 */
[----:B------:R-:W-:-:S04]  /*160e0*/  FSETP.NEU.FTZ.AND P0, PT, R38, -INF , PT ;  /* 0xff8000002600780b */ /* 0x000fc80003f1d000 */
[----:B------:R-:W-:-:S05]  /*160f0*/  FSEL R57, R57, RZ, P0 ;  /* 0x000000ff39397208 */ /* 0x000fca0000000000 */
[-C--:B------:R-:W-:Y:S02]  /*16100*/  FFMA.FTZ R152, R84, R55.reuse, -R57 ;  /* 0x0000003754987223 */ /* 0x080fe40000010839 */
[----:B------:R-:W2:Y:S01]  /*16110*/  LDL.64 R84, [R1+0x218] ;  /* 0x0002180001547983 */ /* 0x000ea20000100a00 */
[C---:B------:R-:W-:Y:S01]  /*16120*/  FMUL.FTZ R38, R39.reuse, R55 ;  /* 0x0000003727267220 */ /* 0x040fe20000410000 */
[----:B------:R-:W-:-:S04]  /*16130*/  FSETP.NEU.FTZ.AND P0, PT, R39, -INF , PT ;  /* 0xff8000002700780b */ /* 0x000fc80003f1d000 */
[----:B------:R-:W-:-:S05]  /*16140*/  FSEL R38, R38, RZ, P0 ;  /* 0x000000ff26267208 */ /* 0x000fca0000000000 */
        /* <DEDUP_REMOVED lines=27> */
[----:B------:R-:W1:Y:S01]  /*16300*/  MUFU.EX2 R121, R121 ;  /* 0x0000007900797308 */ /* 0x000e620000000800 */
[----:B---3--:R-:W-:Y:S01]  /*16310*/  FADD.FTZ R6, R152, R6 ;  /* 0x0000000698067221 */ /* 0x008fe20000010000 */
[-CC-:B------:R-:W-:Y:S01]  /*16320*/  FFMA.FTZ R193, R60, R55.reuse, -R57.reuse ;  /* 0x000000373cc17223 */ /* 0x180fe20000010839 */
[-CC-:B------:R-:W-:Y:S01]  /*16330*/  FFMA.FTZ R172, R54, R55.reuse, -R57.reuse ;  /* 0x0000003736ac7223 */ /* 0x180fe20000010839 */
[-CC-:B------:R-:W-:Y:S01]  /*16340*/  FFMA.FTZ R8, R8, R55.reuse, -R38.reuse ;  /* 0x0000003708087223 */ /* 0x180fe20000010826 */
[-CC-:B------:R-:W-:Y:S01]  /*16350*/  FFMA.FTZ R174, R52, R55.reuse, -R57.reuse ;  /* 0x0000003734ae7223 */ /* 0x180fe20000010839 */
[-C--:B------:R-:W-:Y:S01]  /*16360*/  FFMA.FTZ R175, R41, R55.reuse, -R38 ;  /* 0x0000003729af7223 */ /* 0x080fe20000010826 */
[----:B------:R-:W-:Y:S01]  /*16370*/  FFMA.FTZ R190, R50, R55, -R57 ;  /* 0x0000003732be7223 */ /* 0x000fe20000010839 */
[----:B------:R-:W3:Y:S01]  /*16380*/  MUFU.EX2 R155, R155 ;  /* 0x0000009b009b7308 */ /* 0x000ee20000000800 */
[C---:B----4-:R-:W-:Y:S01]  /*16390*/  FMUL.FTZ R35, R135.reuse, R35 ;  /* 0x0000002387237220 */ /* 0x050fe20000410000 */
[C---:B------:R-:W-:Y:S01]  /*163a0*/  FMUL.FTZ R34, R135.reuse, R34 ;  /* 0x0000002287227220 */ /* 0x040fe20000410000 */
[C---:B------:R-:W-:Y:S01]  /*163b0*/  FMUL.FTZ R37, R134.reuse, R37 ;  /* 0x0000002586257220 */ /* 0x040fe20000410000 */
[----:B------:R-:W-:Y:S01]  /*163c0*/  FMUL.FTZ R36, R134, R36 ;  /* 0x0000002486247220 */ /* 0x000fe20000410000 */
        /* <DEDUP_REMOVED lines=17> */
[C---:B------:R-:W-:Y:S01]  /*164e0*/  FMUL.FTZ R15, R135.reuse, R15 ;  /* 0x0000000f870f7220 */ /* 0x040fe20000410000 */
[----:B------:R-:W-:Y:S01]  /*164f0*/  FMUL.FTZ R14, R135, R14 ;  /* 0x0000000e870e7220 */ /* 0x000fe20000410000 */
[----:B------:R-:W0:Y:S01]  /*16500*/  MUFU.EX2 R154, R154 ;  /* 0x0000009a009a7308 */ /* 0x000e220000000800 */
[----:B-1----:R-:W-:Y:S01]  /*16510*/  FADD.FTZ R44, R153, R44 ;  /* 0x0000002c992c7221 */ /* 0x002fe20000010000 */
[----:B------:R-:W-:Y:S01]  /*16520*/  FADD.FTZ R7, R121, R6 ;  /* 0x0000000679077221 */ /* 0x000fe20000010000 */
[C---:B------:R-:W-:Y:S01]  /*16530*/  FMUL.FTZ R13, R135.reuse, R13 ;  /* 0x0000000d870d7220 */ /* 0x040fe20000410000 */
[----:B------:R-:W-:Y:S01]  /*16540*/  FMUL.FTZ R12, R135, R12 ;  /* 0x0000000c870c7220 */ /* 0x000fe20000410000 */
[C---:B------:R-:W-:Y:S01]  /*16550*/  FMUL.FTZ R87, R134.reuse, R87 ;  /* 0x0000005786577220 */ /* 0x040fe20000410000 */
[C---:B------:R-:W-:Y:S01]  /*16560*/  FMUL.FTZ R86, R134.reuse, R86 ;  /* 0x0000005686567220 */ /* 0x040fe20000410000 */
[C---:B------:R-:W-:Y:S01]  /*16570*/  FMUL.FTZ R5, R134.reuse, R5 ;  /* 0x0000000586057220 */ /* 0x040fe20000410000 */
[----:B------:R-:W1:Y:S01]  /*16580*/  MUFU.EX2 R169, R169 ;  /* 0x000000a900a97308 */ /* 0x000e620000000800 */
[----:B------:R-:W-:Y:S01]  /*16590*/  FMUL.FTZ R4, R134, R4 ;  /* 0x0000000486047220 */ /* 0x000fe20000410000 */
[----:B------:R-:W2:Y:S04]  /*165a0*/  LDL.64 R82, [R1+0x350] ;  /* 0x0003500001527983 */ /* 0x000ea80000100a00 */
[----:B------:R-:W2:Y:S02]  /*165b0*/  LDL.64 R80, [R1+0x360] ;  /* 0x0003600001507983 */ /* 0x000ea40000100a00 */
        /* <DEDUP_REMOVED lines=13> */
[----:B------:R-:W0:Y:S03]  /*16690*/  MUFU.EX2 R171, R171 ;  /* 0x000000ab00ab7308 */ /* 0x000e260000000800 */
[----:B------:R-:W4:Y:S04]  /*166a0*/  LDL.64 R58, [R1+0x268] ;  /* 0x00026800013a7983 */ /* 0x000f280000100a00 */
[----:B------:R-:W4:Y:S01]  /*166b0*/  LDL.64 R48, [R1+0x2b8] ;  /* 0x0002b80001307983 */ /* 0x000f220000100a00 */
[----:B------:R-:W0:Y:S01]  /*166c0*/  MUFU.EX2 R129, R129 ;  /* 0x0000008100817308 */ /* 0x000e220000000800 */
[----:B-1----:R-:W-:Y:S01]  /*166d0*/  FADD.FTZ R39, R169, R44 ;  /* 0x0000002ca9277221 */ /* 0x002fe20000010000 */
[----:B------:R-:W-:Y:S01]  /*166e0*/  FADD.FTZ R7, R117, R6 ;  /* 0x0000000675077221 */ /* 0x000fe20000010000 */
[----:B------:R-:W4:Y:S04]  /*166f0*/  LDL.64 R72, [R1+0x3b0] ;  /* 0x0003b00001487983 */ /* 0x000f280000100a00 */
[----:B------:R-:W4:Y:S01]  /*16700*/  LDL.64 R90, [R1+0x3e8] ;  /* 0x0003e800015a7983 */ /* 0x000f220000100a00 */
[----:B------:R-:W1:Y:S03]  /*16710*/  MUFU.EX2 R128, R128 ;  /* 0x0000008000807308 */ /* 0x000e660000000800 */
[----:B------:R-:W4:Y:S05]  /*16720*/  LDL.64 R88, [R1+0x3f8] ;  /* 0x0003f80001587983 */ /* 0x000f2a0000100a00 */
        /* <DEDUP_REMOVED lines=9> */
[----:B------:R-:W4:Y:S05]  /*167c0*/  LDL.64 R56, [R1+0x3e0] ;  /* 0x0003e00001387983 */ /* 0x000f2a0000100a00 */
[----:B------:R-:W-:Y:S08]  /*167d0*/  MUFU.EX2 R127, R127 ;  /* 0x0000007f007f7308 */ /* 0x000ff00000000800 */
[----:B------:R-:W0:Y:S01]  /*167e0*/  MUFU.EX2 R126, R126 ;  /* 0x0000007e007e7308 */ /* 0x000e220000000800 */
[----:B-1----:R-:W-:Y:S01]  /*167f0*/  FADD.FTZ R6, R128, R39 ;  /* 0x0000002780067221 */ /* 0x002fe20000010000 */
[----:B------:R-:W-:Y:S01]  /*16800*/  FADD.FTZ R7, R170, R7 ;  /* 0x00000007aa077221 */ /* 0x000fe20000010000 */
[----:B------:R-:W4:Y:S05]  /*16810*/  LDL.64 R64, [R1+0x3f0] ;  /* 0x0003f00001407983 */ /* 0x000f2a0000100a00 */
[----:B------:R-:W-:Y:S08]  /*16820*/  MUFU.EX2 R125, R125 ;  /* 0x0000007d007d7308 */ /* 0x000ff00000000800 */
        /* <DEDUP_REMOVED lines=15> */
[----:B------:R-:W-:Y:S08]  /*16920*/  MUFU.EX2 R172, R172 ;  /* 0x000000ac00ac7308 */ /* 0x000ff00000000800 */
[----:B------:R-:W1:Y:S01]  /*16930*/  MUFU.EX2 R8, R8 ;  /* 0x0000000800087308 */ /* 0x000e620000000800 */
[----:B------:R-:W-:Y:S01]  /*16940*/  FADD.FTZ R38, R116, R41 ;  /* 0x0000002974267221 */ /* 0x000fe20000010000 */
[----:B------:R-:W-:Y:S01]  /*16950*/  FADD.FTZ R6, R178, R39 ;  /* 0x00000027b2067221 */ /* 0x000fe20000010000 */
[----:B------:R-:W4:Y:S04]  /*16960*/  LDL.64 R50, [R1+0x2a8] ;  /* 0x0002a80001327983 */ /* 0x000f280000100a00 */
[----:B------:R-:W4:Y:S01]  /*16970*/  LDL.64 R44, [R1+0x2d8] ;  /* 0x0002d800012c7983 */ /* 0x000f220000100a00 */
[----:B------:R-:W-:Y:S08]  /*16980*/  MUFU.EX2 R174, R174 ;  /* 0x000000ae00ae7308 */ /* 0x000ff00000000800 */
[----:B------:R-:W1:Y:S01]  /*16990*/  MUFU.EX2 R175, R175 ;  /* 0x000000af00af7308 */ /* 0x000e620000000800 */
[----:B0-----:R-:W-:Y:S01]  /*169a0*/  FADD.FTZ R41, R173, R38 ;  /* 0x00000026ad297221 */ /* 0x001fe20000010000 */
[----:B------:R-:W-:Y:S01]  /*169b0*/  FADD.FTZ R39, R193, R6 ;  /* 0x00000006c1277221 */ /* 0x000fe20000010000 */
[----:B------:R-:W4:Y:S05]  /*169c0*/  LDL.64 R42, [R1+0x2e8] ;  /* 0x0002e800012a7983 */ /* 0x000f2a0000100a00 */
[----:B------:R-:W0:Y:S08]  /*169d0*/  MUFU.EX2 R190, R190 ;  /* 0x000000be00be7308 */ /* 0x000e300000000800 */
[----:B------:R-:W0:Y:S01]  /*169e0*/  MUFU.EX2 R7, R7 ;  /* 0x0000000700077308 */ /* 0x000e220000000800 */
[----:B-1----:R-:W-:Y:S01]  /*169f0*/  FADD.FTZ R6, R8, R41 ;  /* 0x0000002908067221 */ /* 0x002fe20000010000 */
[----:B------:R-:W-:-:S03]  /*16a00*/  FADD.FTZ R39, R172, R39 ;  /* 0x00000027ac277221 */ /* 0x000fc60000010000 */
[----:B------:R-:W-:Y:S01]  /*16a10*/  FADD.FTZ R6, R175, R6 ;  /* 0x00000006af067221 */ /* 0x000fe20000010000 */
[----:B------:R-:W-:-:S04]  /*16a20*/  FADD.FTZ R41, R174, R39 ;  /* 0x00000027ae297221 */ /* 0x000fc80000010000 */
[----:B0-----:R-:W-:Y:S02]  /*16a30*/  FADD.FTZ R38, R190, R41 ;  /* 0x00000029be267221 */ /* 0x001fe40000010000 */
[----:B------:R-:W4:Y:S01]  /*16a40*/  LDL.64 R40, [R1+0x2f8] ;  /* 0x0002f80001287983 */ /* 0x000f220000100a00 */
[----:B------:R-:W-:-:S05]  /*16a50*/  FADD.FTZ R39, R7, R6 ;  /* 0x0000000607277221 */ /* 0x000fca0000010000 */
[----:B------:R0:W-:Y:S01]  /*16a60*/  STL.64 [R1+0x1f0], R38 ;  /* 0x0001f02601007387 */ /* 0x0001e20000100a00 */
[----:B------:R-:W-:Y:S06]  /*16a70*/  BAR.SYNC.DEFER_BLOCKING 0xf, 0x100 ;  /* 0x03c4000000007b1d */ /* 0x000fec0000010000 */
[----:B0-----:R-:W4:Y:S01]  /*16a80*/  LDL.64 R38, [R1+0x308] ;  /* 0x0003080001267983 */ /* 0x001f220000100a00 */
[C---:B--2---:R-:W-:Y:S01]  /*16a90*/  FMUL.FTZ R85, R134.reuse, R85 ;  /* 0x0000005586557220 */ /* 0x044fe20000410000 */
[C---:B------:R-:W-:Y:S02]  /*16aa0*/  FMUL.FTZ R84, R134.reuse, R84 ;  /* 0x0000005486547220 */ /* 0x040fe40000410000 */
[----:B------:R-:W2:Y:S04]  /*16ab0*/  LD.E.64 R96, desc[UR36][R2.64+0x8] ;  /* 0x0000082402607980 */ /* 0x000ea8000c101b00 */
[----:B------:R-:W2:Y:S04]  /*16ac0*/  LD.E.64 R2, desc[UR36][R2.64] ;  /* 0x0000002402027980 */ /* 0x000ea8000c101b00 */
[----:B------:R-:W-:Y:S04]  /*16ad0*/  STL.64 [R1+0x400], R34 ;  /* 0x0004002201007387 */ /* 0x000fe80000100a00 */
[----:B------:R0:W-:Y:S04]  /*16ae0*/  STL.64 [R1+0x408], R36 ;  /* 0x0004082401007387 */ /* 0x0001e80000100a00 */
[----:B------:R-:W-:Y:S04]  /*16af0*/  STL.64 [R1+0x210], R32 ;  /* 0x0002102001007387 */ /* 0x000fe80000100a00 */
        /* <DEDUP_REMOVED lines=123> */
[----:B--2---:R-:W-:-:S03]  /*172b0*/  MOV R6, R96 ;  /* 0x0000006000067202 */ /* 0x004fc60000000f00 */
        /* <DEDUP_REMOVED lines=275> */
[----:B----4-:R-:W-:Y:S04]  /*183f0*/  STL [R1+0x358], R86 ;  /* 0x0003585601007387 */ /* 0x010fe80000100800 */
        /* <DEDUP_REMOVED lines=513> */
.L_x_3618:
[----:B------:R-:W-:Y:S05]  /*1a410*/  BSYNC B0 ;  /* 0x0000000000007941 */ /* 0x000fea0003800000 */
.L_x_3617:
        /* <DEDUP_REMOVED lines=9> */
[----:B------:R-:W2:Y:S02]  /*1a4b0*/  LDL R6, [R1+0x50] ;  /* 0x0000500001067983 */ /* 0x000ea40000100800 */
[----:B--2---:R-:W-:-:S07]  /*1a4c0*/  IMAD.SHL.U32 R6, R6, 0x40, RZ ;  /* 0x0000004006067824 */ /* 0x004fce00078e00ff */
.L_x_3586:
[----:B------:R-:W1:Y:S01]  /*1a4d0*/  LDC R2, c[0x0][0x448] ;  /* 0x00011200ff027b82 */ /* 0x000e620000000800 */
[----:B------:R-:W-:Y:S01]  /*1a4e0*/  VIADD R3, R6, 0x3f ;  /* 0x0000003f06037836 */ /* 0x000fe20000000000 */
[----:B------:R-:W-:-:S06]  /*1a4f0*/  ULDC UR4, c[0x0][0xad4] ;  /* 0x0002b50000047ab9 */ /* 0x000fcc0000000800 */
[----:B------:R-:W2:Y:S01]  /*1a500*/  LDC R8, c[0x0][0xadc] ;  /* 0x0002b700ff087b82 */ /* 0x000ea20000000800 */
[----:B-1----:R-:W-:-:S13]  /*1a510*/  ISETP.NE.AND P0, PT, R2, 0x1, PT ;  /* 0x000000010200780c */ /* 0x002fda0003f05270 */
[----:B------:R-:W1:Y:S08]  /*1a520*/  @P0 LDC R2, c[0x0][0x44c] ;  /* 0x00011300ff020b82 */ /* 0x000e700000000800 */
[----:B------:R-:W3:Y:S01]  /*1a530*/  @P0 LDC R5, c[0x0][0x450] ;  /* 0x00011400ff050b82 */ /* 0x000ee20000000800 */
[----:B-1----:R-:W-:-:S05]  /*1a540*/  @P0 IMAD.HI.U32 R2, R3, R2, RZ ;  /* 0x0000000203020227 */ /* 0x002fca00078e00ff */
[----:B---3--:R-:W-:Y:S02]  /*1a550*/  @P0 SHF.R.U32.HI R3, RZ, R5, R2 ;  /* 0x00000005ff030219 */ /* 0x008fe40000011602 */
[----:B--2---:R-:W-:-:S03]  /*1a560*/  ISETP.GE.AND P0, PT, R8, 0x1, PT ;  /* 0x000000010800780c */ /* 0x004fc60003f06270 */
[----:B------:R-:W-:-:S04]  /*1a570*/  IMAD.IADD R3, R212, 0x1, R3 ;  /* 0x00000001d4037824 */ /* 0x000fc800078e0203 */
[----:B0-----:R-:W-:-:S06]  /*1a580*/  VIADD R4, R3, -UR4 ;  /* 0x8000000403047c36 */ /* 0x001fcc0008000000 */
[----:B------:R-:W-:Y:S05]  /*1a590*/  @!P0 BRA `(.L_x_3620) ;  /* 0x0000000000488947 */ /* 0x000fea0003800000 */
        /* <DEDUP_REMOVED lines=11> */
.L_x_3622:
[----:B------:R-:W-:-:S13]  /*1a650*/  ISETP.NE.AND P0, PT, R8, 0x1, PT ;  /* 0x000000010800780c */ /* 0x000fda0003f05270 */
[----:B------:R-:W0:Y:S02]  /*1a660*/  @P0 LDC.64 R2, c[0x0][0xae0] ;  /* 0x0002b800ff020b82 */ /* 0x000e240000000a00 */
[----:B0-----:R-:W-:-:S05]  /*1a670*/  @P0 IMAD.HI.U32 R2, R5, R2, RZ ;  /* 0x0000000205020227 */ /* 0x001fca00078e00ff */
[----:B------:R-:W-:-:S07]  /*1a680*/  @P0 SHF.R.U32.HI R5, RZ, R3, R2 ;  /* 0x00000003ff050219 */ /* 0x000fce0000011602 */
.L_x_3623:
[----:B------:R-:W-:Y:S05]  /*1a690*/  BSYNC B0 ;  /* 0x0000000000007941 */ /* 0x000fea0003800000 */
.L_x_3621:
[----:B------:R-:W-:-:S05]  /*1a6a0*/  IMAD R5, R5, R8, RZ ;  /* 0x0000000805057224 */ /* 0x000fca00078e02ff */
[----:B------:R-:W-:-:S07]  /*1a6b0*/  VIMNMX R4, R4, R5, !PT ;  /* 0x0000000504047248 */ /* 0x000fce0007fe0100 */
.L_x_3620:
[----:B------:R-:W-:-:S05]  /*1a6c0*/  VIADD R4, R4, 0x3f ;  /* 0x0000003f04047836 */ /* 0x000fca0000000000 */
[----:B------:R-:W-:-:S04]  /*1a6d0*/  SHF.R.S32.HI R3, RZ, 0x1f, R4 ;  /* 0x0000001fff037819 */ /* 0x000fc80000011404 */
[----:B------:R-:W-:-:S04]  /*1a6e0*/  LEA.HI R3, R3, R4, RZ, 0x6 ;  /* 0x0000000403037211 */ /* 0x000fc800078f30ff */
[----:B------:R-:W-:-:S04]  /*1a6f0*/  SHF.R.S32.HI R3, RZ, 0x6, R3 ;  /* 0x00000006ff037819 */ /* 0x000fc80000011403 */
[----:B------:R-:W-:-:S04]  /*1a700*/  VIMNMX R9, R180, R3, !PT ;  /* 0x00000003b4097248 */ /* 0x000fc80007fe0100 */
[----:B------:R-:W-:-:S13]  /*1a710*/  ISETP.GE.AND P0, PT, R0, R9, PT ;  /* 0x000000090000720c */ /* 0x000fda0003f06270 */
[----:B------:R-:W-:Y:S05]  /*1a720*/  @!P0 BRA `(.L_x_3624) ;  /* 0x0000007000448947 */ /* 0x000fea0003800000 */
.L_x_3647:
        /* <DEDUP_REMOVED lines=20> */
.L_x_3626:
[----:B------:R-:W-:Y:S05]  /*1a870*/  BSYNC B0 ;  /* 0x0000000000007941 */ /* 0x000fea0003800000 */
.L_x_3625:
        /* <DEDUP_REMOVED lines=9> */
.L_x_3628:
[----:B------:R-:W-:Y:S05]  /*1a910*/  BSYNC B0 ;  /* 0x0000000000007941 */ /* 0x000fea0003800000 */
.L_x_3627:
[----:B------:R-:W-:Y:S04]  /*1a920*/  BSSY B0, `(.L_x_3629) ;  /* 0x0000006000007945 */ /* 0x000fe80003800000 */
[----:B-1----:R-:W-:Y:S05]  /*1a930*/  @P0 BRA `(.L_x_3630) ;  /* 0x0000000000100947 */ /* 0x002fea0003800000 */
[----:B-----5:R-:W-:Y:S01]  /*1a940*/  IMAD R2, R2, 0x8, R5 ;  /* 0x0000000802027824 */ /* 0x020fe200078e0205 */
[----:B------:R-:W-:-:S04]  /*1a950*/  SHF.L.U32 R3, R3, 0x1f, RZ ;  /* 0x0000001f03037819 */ /* 0x000fc800000006ff */
[----:B------:R-:W1:Y:S02]  /*1a960*/  SYNCS.PHASECHK.TRANS64.TRYWAIT P0, [R2+URZ], R3 ;  /* 0x00000003020075a7 */ /* 0x000e64000800017f */
[----:B-1----:R-:W-:Y:S05]  /*1a970*/  @!P0 BRA `(.L_x_3631) ;  /* 0x000001f800c88947 */ /* 0x002fea0003800000 */
.L_x_3630:
[----:B------:R-:W-:Y:S05]  /*1a980*/  BSYNC B0 ;  /* 0x0000000000007941 */ /* 0x000fea0003800000 */
.L_x_3629:
        /* <DEDUP_REMOVED lines=57> */
.L_x_3633:
[----:B------:R-:W-:Y:S05]  /*1ad20*/  BSYNC B0 ;  /* 0x0000000000007941 */ /* 0x000fea0003800000 */
.L_x_3632:
        /* <DEDUP_REMOVED lines=8> */
.L_x_3635:
[----:B------:R-:W-:Y:S05]  /*1adb0*/  BSYNC B0 ;  /* 0x0000000000007941 */ /* 0x000fea0003800000 */
.L_x_3634:
[----:B------:R-:W-:Y:S04]  /*1adc0*/  BSSY B0, `(.L_x_3636) ;  /* 0x0000004000007945 */ /* 0x000fe80003800000 */
[----:B-1----:R-:W-:Y:S05]  /*1add0*/  @P0 BRA `(.L_x_3637) ;  /* 0x0000000000080947 */ /* 0x002fea0003800000 */
[----:B------:R-:W1:Y:S02]  /*1ade0*/  SYNCS.PHASECHK.TRANS64.TRYWAIT P0, [R2+URZ], R3 ;  /* 0x00000003020075a7 */ /* 0x000e64000800017f */
[----:B-1----:R-:W-:Y:S05]  /*1adf0*/  @!P0 BRA `(.L_x_3638) ;  /* 0x000001f400bc8947 */ /* 0x002fea0003800000 */
.L_x_3637:
[----:B------:R-:W-:Y:S05]  /*1ae00*/  BSYNC B0 ;  /* 0x0000000000007941 */ /* 0x000fea0003800000 */
.L_x_3636:
        /* <DEDUP_REMOVED lines=433> */
.L_x_3640:
[----:B------:R-:W-:Y:S05]  /*1c920*/  BSYNC B0 ;  /* 0x0000000000007941 */ /* 0x000fea0003800000 */
.L_x_3639:
        /* <DEDUP_REMOVED lines=23> */
[----:B------:R-:W1:Y:S01]  /*1caa0*/  MUFU.TANH R57, R57 ;  /* 0x0000003900397308 */ /* 0x000e620000002400 */
[-C--:B------:R-:W-:Y:S01]  /*1cab0*/  FMUL.FTZ R63, R38, R4.reuse ;  /* 0x00000004263f7220 */ /* 0x080fe20000410000 */
[-C--:B------:R-:W-:Y:S01]  /*1cac0*/  FMUL.FTZ R72, R37, R4.reuse ;  /* 0x0000000425487220 */ /* 0x080fe20000410000 */
[-C--:B------:R-:W-:Y:S01]  /*1cad0*/  FMUL.FTZ R62, R39, R4.reuse ;  /* 0x00000004273e7220 */ /* 0x080fe20000410000 */
[-C--:B------:R-:W-:Y:S01]  /*1cae0*/  FMUL.FTZ R75, R40, R4.reuse ;  /* 0x00000004284b7220 */ /* 0x080fe20000410000 */
[-C--:B------:R-:W-:Y:S01]  /*1caf0*/  FMUL.FTZ R64, R42, R4.reuse ;  /* 0x000000042a407220 */ /* 0x080fe20000410000 */
[-C--:B------:R-:W-:Y:S01]  /*1cb00*/  FMUL.FTZ R74, R41, R4.reuse ;  /* 0x00000004294a7220 */ /* 0x080fe20000410000 */
[----:B------:R-:W-:Y:S01]  /*1cb10*/  FMUL.FTZ R65, R43, R4 ;  /* 0x000000042b417220 */ /* 0x000fe20000410000 */
[----:B------:R-:W2:Y:S01]  /*1cb20*/  MUFU.TANH R66, R66 ;  /* 0x0000004200427308 */ /* 0x000ea20000002400 */
[----:B----4-:R-:W-:Y:S01]  /*1cb30*/  FMNMX.FTZ R5, R68, R2, !PT ;  /* 0x0000000244057209 */ /* 0x010fe20007810000 */
[-C--:B------:R-:W-:Y:S01]  /*1cb40*/  FMUL.FTZ R76, R45, R4.reuse ;  /* 0x000000042d4c7220 */ /* 0x080fe20000410000 */
        /* <DEDUP_REMOVED lines=12> */
[----:B------:R-:W-:Y:S01]  /*1cc10*/  FMUL.FTZ R40, R55, R4 ;  /* 0x0000000437287220 */ /* 0x000fe20000410000 */
        /* <DEDUP_REMOVED lines=55> */
[----:B--2---:R-:W-:Y:S02]  /*1cf90*/  FMNMX.FTZ R5, R42, R5, !PT ;  /* 0x000000052a057209 */ /* 0x004fe40007810000 */
[----:B0-----:R-:W-:Y:S02]  /*1cfa0*/  FMNMX.FTZ R4, R50, R7, !PT ;  /* 0x0000000732047209 */ /* 0x001fe40007810000 */
[----:B-1----:R-:W-:-:S03]  /*1cfb0*/  FMNMX.FTZ R5, R40, R5, !PT ;  /* 0x0000000528057209 */ /* 0x002fc60007810000 */
[----:B------:R-:W0:Y:S04]  /*1cfc0*/  SHFL.BFLY PT, R7, R4, 0x2, 0x1f ;  /* 0x0c401f0004077f89 */ /* 0x000e2800000e0000 */
[----:B------:R1:W-:Y:S04]  /*1cfd0*/  STL.64 [R1+0x1e0], R4 ;  /* 0x0001e00401007387 */ /* 0x0003e80000100a00 */
[----:B------:R-:W2:Y:S01]  /*1cfe0*/  LDL R20, [R1+0x1e4] ;  /* 0x0001e40001147983 */ /* 0x000ea20000100800 */
[----:B0-----:R-:W-:-:S03]  /*1cff0*/  FMNMX.FTZ R10, R4, R7, !PT ;  /* 0x00000007040a7209 */ /* 0x001fc60007810000 */
[----:B-1----:R-:W4:Y:S04]  /*1d000*/  LDL.64 R4, [R1+0xb8] ;  /* 0x0000b80001047983 */ /* 0x002f280000100a00 */
        /* <DEDUP_REMOVED lines=32> */
.L_x_3642:
[----:B------:R-:W-:Y:S05]  /*1d210*/  BSYNC B0 ;  /* 0x0000000000007941 */ /* 0x000fea0003800000 */
.L_x_3641:
        /* <DEDUP_REMOVED lines=9> */
.L_x_3644:
[----:B------:R-:W-:Y:S05]  /*1d2b0*/  BSYNC B0 ;  /* 0x0000000000007941 */ /* 0x000fea0003800000 */
.L_x_3643:
        /* <DEDUP_REMOVED lines=38> */
[-C--:B--2---:R-:W-:Y:S01]  /*1d520*/  FMUL.FTZ R39, R39, R46.reuse ;  /* 0x0000002e27277220 */ /* 0x084fe20000410000 */
[----:B------:R-:W-:-:S03]  /*1d530*/  FMUL.FTZ R51, R38, R46 ;  /* 0x0000002e26337220 */ /* 0x000fc60000410000 */
[-C--:B------:R-:W-:Y:S01]  /*1d540*/  FFMA.FTZ R132, R57, R46.reuse, -R39 ;  /* 0x0000002e39847223 */ /* 0x080fe20000010827 */
[-C--:B------:R-:W-:Y:S01]  /*1d550*/  FFMA.FTZ R121, R68, R46.reuse, -R51 ;  /* 0x0000002e44797223 */ /* 0x080fe20000010833 */
[-C--:B------:R-:W-:Y:S01]  /*1d560*/  FFMA.FTZ R153, R8, R46.reuse, -R39 ;  /* 0x0000002e08997223 */ /* 0x080fe20000010827 */
[-C--:B------:R-:W-:Y:S01]  /*1d570*/  FFMA.FTZ R152, R66, R46.reuse, -R51 ;  /* 0x0000002e42987223 */ /* 0x080fe20000010833 */
[-C--:B------:R-:W-:Y:S01]  /*1d580*/  FFMA.FTZ R155, R59, R46.reuse, -R39 ;  /* 0x0000002e3b9b7223 */ /* 0x080fe20000010827 */
[-C--:B------:R-:W-:Y:S01]  /*1d590*/  FFMA.FTZ R120, R67, R46.reuse, -R51 ;  /* 0x0000002e43787223 */ /* 0x080fe20000010833 */
[----:B------:R-:W0:Y:S01]  /*1d5a0*/  MUFU.EX2 R132, R132 ;  /* 0x0000008400847308 */ /* 0x000e220000000800 */
[-C--:B------:R-:W-:Y:S01]  /*1d5b0*/  FFMA.FTZ R131, R58, R46.reuse, -R39 ;  /* 0x0000002e3a837223 */ /* 0x080fe20000010827 */
[-C--:B------:R-:W-:Y:S01]  /*1d5c0*/  FFMA.FTZ R154, R69, R46.reuse, -R51 ;  /* 0x0000002e459a7223 */ /* 0x080fe20000010833 */
[-C--:B------:R-:W-:Y:S01]  /*1d5d0*/  FFMA.FTZ R169, R61, R46.reuse, -R39 ;  /* 0x0000002e3da97223 */ /* 0x080fe20000010827 */
[-C--:B------:R-:W-:Y:S01]  /*1d5e0*/  FFMA.FTZ R117, R71, R46.reuse, -R51 ;  /* 0x0000002e47757223 */ /* 0x080fe20000010833 */
[-C--:B------:R-:W-:Y:S01]  /*1d5f0*/  FFMA.FTZ R130, R60, R46.reuse, -R39 ;  /* 0x0000002e3c827223 */ /* 0x080fe20000010827 */
[-C--:B------:R-:W-:Y:S01]  /*1d600*/  FFMA.FTZ R168, R70, R46.reuse, -R51 ;  /* 0x0000002e46a87223 */ /* 0x080fe20000010833 */
[-C--:B------:R-:W-:Y:S01]  /*1d610*/  FFMA.FTZ R171, R63, R46.reuse, -R39 ;  /* 0x0000002e3fab7223 */ /* 0x080fe20000010827 */
[----:B------:R-:W1:Y:S01]  /*1d620*/  MUFU.EX2 R121, R121 ;  /* 0x0000007900797308 */ /* 0x000e620000000800 */
[-C--:B------:R-:W-:Y:S01]  /*1d630*/  FFMA.FTZ R129, R73, R46.reuse, -R51 ;  /* 0x0000002e49817223 */ /* 0x080fe20000010833 */
[-C--:B------:R-:W-:Y:S01]  /*1d640*/  FFMA.FTZ R128, R62, R46.reuse, -R39 ;  /* 0x0000002e3e807223 */ /* 0x080fe20000010827 */
[-C--:B------:R-:W-:Y:S01]  /*1d650*/  FFMA.FTZ R170, R72, R46.reuse, -R51 ;  /* 0x0000002e48aa7223 */ /* 0x080fe20000010833 */
[-C--:B------:R-:W-:Y:S01]  /*1d660*/  FFMA.FTZ R177, R64, R46.reuse, -R39 ;  /* 0x0000002e40b17223 */ /* 0x080fe20000010827 */
[-CC-:B------:R-:W-:Y:S01]  /*1d670*/  FFMA.FTZ R176, R75, R46.reuse, -R51.reuse ;  /* 0x0000002e4bb07223 */ /* 0x180fe20000010833 */
[-C--:B------:R-:W-:Y:S01]  /*1d680*/  FFMA.FTZ R127, R74, R46.reuse, -R51 ;  /* 0x0000002e4a7f7223 */ /* 0x080fe20000010833 */
[-CC-:B------:R-:W-:Y:S01]  /*1d690*/  FFMA.FTZ R126, R65, R46.reuse, -R39.reuse ;  /* 0x0000002e417e7223 */ /* 0x180fe20000010827 */
[----:B------:R-:W2:Y:S01]  /*1d6a0*/  MUFU.EX2 R153, R153 ;  /* 0x0000009900997308 */ /* 0x000ea20000000800 */
[-C--:B------:R-:W-:Y:S01]  /*1d6b0*/  FFMA.FTZ R116, R43, R46.reuse, -R39 ;  /* 0x0000002e2b747223 */ /* 0x080fe20000010827 */
[-C--:B------:R-:W-:Y:S01]  /*1d6c0*/  FFMA.FTZ R125, R77, R46.reuse, -R51 ;  /* 0x0000002e4d7d7223 */ /* 0x080fe20000010833 */
[-C--:B------:R-:W-:Y:S01]  /*1d6d0*/  FFMA.FTZ R179, R45, R46.reuse, -R39 ;  /* 0x0000002e2db37223 */ /* 0x080fe20000010827 */
[-CC-:B------:R-:W-:Y:S01]  /*1d6e0*/  FFMA.FTZ R178, R76, R46.reuse, -R51.reuse ;  /* 0x0000002e4cb27223 */ /* 0x180fe20000010833 */
[-C--:B------:R-:W-:Y:S01]  /*1d6f0*/  FFMA.FTZ R193, R48, R46.reuse, -R51 ;  /* 0x0000002e30c17223 */ /* 0x080fe20000010833 */
[-C--:B------:R-:W-:Y:S01]  /*1d700*/  FFMA.FTZ R173, R44, R46.reuse, -R39 ;  /* 0x0000002e2cad7223 */ /* 0x080fe20000010827 */
[-CC-:B------:R-:W-:Y:S01]  /*1d710*/  FFMA.FTZ R172, R47, R46.reuse, -R51.reuse ;  /* 0x0000002e2fac7223 */ /* 0x180fe20000010833 */
[----:B------:R-:W2:Y:S01]  /*1d720*/  MUFU.EX2 R152, R152 ;  /* 0x0000009800987308 */ /* 0x000ea20000000800 */
[-C--:B------:R-:W-:Y:S01]  /*1d730*/  FFMA.FTZ R174, R49, R46.reuse, -R51 ;  /* 0x0000002e31ae7223 */ /* 0x080fe20000010833 */
[-C--:B------:R-:W-:Y:S01]  /*1d740*/  FFMA.FTZ R175, R42, R46.reuse, -R39 ;  /* 0x0000002e2aaf7223 */ /* 0x080fe20000010827 */
        /* <DEDUP_REMOVED lines=29> */
[----:B------:R-:W1:Y:S01]  /*1d920*/  MUFU.EX2 R154, R154 ;  /* 0x0000009a009a7308 */ /* 0x000e620000000800 */
[----:B--2---:R-:W-:Y:S01]  /*1d930*/  FADD.FTZ R8, R153, R8 ;  /* 0x0000000899087221 */ /* 0x004fe20000010000 */
[----:B------:R-:W-:Y:S01]  /*1d940*/  FADD.FTZ R7, R152, R7 ;  /* 0x0000000798077221 */ /* 0x000fe20000010000 */
[C---:B------:R-:W-:Y:S01]  /*1d950*/  FMUL.FTZ R86, R122.reuse, R86 ;  /* 0x000000567a567220 */ /* 0x040fe20000410000 */
[C---:B------:R-:W-:Y:S01]  /*1d960*/  FMUL.FTZ R91, R122.reuse, R91 ;  /* 0x0000005b7a5b7220 */ /* 0x040fe20000410000 */
[C---:B------:R-:W-:Y:S01]  /*1d970*/  FMUL.FTZ R90, R122.reuse, R90 ;  /* 0x0000005a7a5a7220 */ /* 0x040fe20000410000 */
[C---:B------:R-:W-:Y:S01]  /*1d980*/  FMUL.FTZ R5, R122.reuse, R5 ;  /* 0x000000057a057220 */ /* 0x040fe20000410000 */
[----:B------:R-:W-:Y:S01]  /*1d990*/  FMUL.FTZ R4, R122, R4 ;  /* 0x000000047a047220 */ /* 0x000fe20000410000 */
[----:B------:R-:W2:Y:S01]  /*1d9a0*/  MUFU.EX2 R169, R169 ;  /* 0x000000a900a97308 */ /* 0x000ea20000000800 */
[----:B------:R-:W2:Y:S04]  /*1d9b0*/  LDL.64 R66, [R1+0x390] ;  /* 0x0003900001427983 */ /* 0x000ea80000100a00 */
[----:B------:R-:W2:Y:S03]  /*1d9c0*/  LDL.64 R68, [R1+0x3d0] ;  /* 0x0003d00001447983 */ /* 0x000ea60000100a00 */
[----:B------:R-:W2:Y:S01]  /*1d9d0*/  MUFU.EX2 R117, R117 ;  /* 0x0000007500757308 */ /* 0x000ea20000000800 */
[----:B---3--:R-:W-:Y:S01]  /*1d9e0*/  FADD.FTZ R8, R155, R8 ;  /* 0x000000089b087221 */ /* 0x008fe20000010000 */
[----:B----4-:R-:W-:Y:S01]  /*1d9f0*/  FADD.FTZ R7, R120, R7 ;  /* 0x0000000778077221 */ /* 0x010fe20000010000 */
[----:B------:R-:W3:Y:S04]  /*1da00*/  LDL.64 R76, [R1+0x380] ;  /* 0x00038000014c7983 */ /* 0x000ee80000100a00 */
[----:B------:R-:W4:Y:S01]  /*1da10*/  LDL.64 R70, [R1+0x3c0] ;  /* 0x0003c00001467983 */ /* 0x000f220000100a00 */
[----:B------:R-:W2:Y:S03]  /*1da20*/  MUFU.EX2 R130, R130 ;  /* 0x0000008200827308 */ /* 0x000ea60000000800 */
[----:B------:R-:W4:Y:S04]  /*1da30*/  LDL.64 R56, [R1+0x3e0] ;  /* 0x0003e00001387983 */ /* 0x000f280000100a00 */
[----:B------:R-:W4:Y:S01]  /*1da40*/  LDL.64 R60, [R1+0x258] ;  /* 0x00025800013c7983 */ /* 0x000f220000100a00 */
[----:B------:R-:W2:Y:S01]  /*1da50*/  MUFU.EX2 R168, R168 ;  /* 0x000000a800a87308 */ /* 0x000ea20000000800 */
[----:B0-----:R-:W-:Y:S01]  /*1da60*/  FADD.FTZ R8, R131, R8 ;  /* 0x0000000883087221 */ /* 0x001fe20000010000 */
[----:B-1----:R-:W-:Y:S01]  /*1da70*/  FADD.FTZ R6, R154, R7 ;  /* 0x000000079a067221 */ /* 0x002fe20000010000 */
[----:B------:R-:W4:Y:S04]  /*1da80*/  LDL.64 R74, [R1+0x3a0] ;  /* 0x0003a000014a7983 */ /* 0x000f280000100a00 */
[----:B------:R-:W4:Y:S01]  /*1da90*/  LDL.64 R72, [R1+0x3b0] ;  /* 0x0003b00001487983 */ /* 0x000f220000100a00 */
[----:B------:R-:W0:Y:S03]  /*1daa0*/  MUFU.EX2 R171, R171 ;  /* 0x000000ab00ab7308 */ /* 0x000e260000000800 */
[----:B------:R-:W4:Y:S04]  /*1dab0*/  LDL.64 R58, [R1+0x268] ;  /* 0x00026800013a7983 */ /* 0x000f280000100a00 */
[----:B------:R-:W4:Y:S01]  /*1dac0*/  LDL.64 R62, [R1+0x248] ;  /* 0x00024800013e7983 */ /* 0x000f220000100a00 */
[----:B------:R-:W1:Y:S01]  /*1dad0*/  MUFU.EX2 R129, R129 ;  /* 0x0000008100817308 */ /* 0x000e620000000800 */
[----:B--2---:R-:W-:Y:S01]  /*1dae0*/  FADD.FTZ R43, R169, R8 ;  /* 0x00000008a92b7221 */ /* 0x004fe20000010000 */
[----:B------:R-:W-:Y:S01]  /*1daf0*/  FADD.FTZ R7, R117, R6 ;  /* 0x0000000675077221 */ /* 0x000fe20000010000 */
[----:B------:R-:W2:Y:S05]  /*1db00*/  LDL.64 R64, [R1+0x3f0] ;  /* 0x0003f00001407983 */ /* 0x000eaa0000100a00 */
[----:B------:R-:W1:Y:S08]  /*1db10*/  MUFU.EX2 R128, R128 ;  /* 0x0000008000807308 */ /* 0x000e700000000800 */
[----:B------:R-:W1:Y:S01]  /*1db20*/  MUFU.EX2 R170, R170 ;  /* 0x000000aa00aa7308 */ /* 0x000e620000000800 */
[----:B------:R-:W-:Y:S01]  /*1db30*/  FADD.FTZ R38, R130, R43 ;  /* 0x0000002b82267221 */ /* 0x000fe20000010000 */
[----:B------:R-:W-:-:S06]  /*1db40*/  FADD.FTZ R6, R168, R7 ;  /* 0x00000007a8067221 */ /* 0x000fcc0000010000 */
[----:B------:R-:W1:Y:S01]  /*1db50*/  MUFU.EX2 R177, R177 ;  /* 0x000000b100b17308 */ /* 0x000e620000000800 */
[----:B------:R-:W-:-:S07]  /*1db60*/  FFMA.FTZ R8, R41, R46, -R39 ;  /* 0x0000002e29087223 */ /* 0x000fce0000010827 */
[----:B------:R-:W1:Y:S01]  /*1db70*/  MUFU.EX2 R176, R176 ;  /* 0x000000b000b07308 */ /* 0x000e620000000800 */
[----:B0-----:R-:W-:Y:S01]  /*1db80*/  FADD.FTZ R41, R171, R38 ;  /* 0x00000026ab297221 */ /* 0x001fe20000010000 */
[----:B-1----:R-:W-:Y:S01]  /*1db90*/  FADD.FTZ R7, R129, R6 ;  /* 0x0000000681077221 */ /* 0x002fe20000010000 */
[----:B------:R-:W2:Y:S05]  /*1dba0*/  LDL.64 R50, [R1+0x2a8] ;  /* 0x0002a80001327983 */ /* 0x000eaa0000100a00 */
[----:B------:R-:W-:Y:S08]  /*1dbb0*/  MUFU.EX2 R127, R127 ;  /* 0x0000007f007f7308 */ /* 0x000ff00000000800 */
[----:B------:R-:W0:Y:S01]  /*1dbc0*/  MUFU.EX2 R126, R126 ;  /* 0x0000007e007e7308 */ /* 0x000e220000000800 */
[----:B------:R-:W-:Y:S01]  /*1dbd0*/  FADD.FTZ R6, R128, R41 ;  /* 0x0000002980067221 */ /* 0x000fe20000010000 */
[----:B------:R-:W-:Y:S01]  /*1dbe0*/  FADD.FTZ R7, R170, R7 ;  /* 0x00000007aa077221 */ /* 0x000fe20000010000 */
[----:B------:R-:W2:Y:S05]  /*1dbf0*/  LDL.64 R48, [R1+0x2b8] ;  /* 0x0002b80001307983 */ /* 0x000eaa0000100a00 */
[----:B------:R-:W-:Y:S08]  /*1dc00*/  MUFU.EX2 R125, R125 ;  /* 0x0000007d007d7308 */ /* 0x000ff00000000800 */
[----:B------:R-:W1:Y:S01]  /*1dc10*/  MUFU.EX2 R179, R179 ;  /* 0x000000b300b37308 */ /* 0x000e620000000800 */
[----:B------:R-:W-:Y:S01]  /*1dc20*/  FADD.FTZ R41, R177, R6 ;  /* 0x00000006b1297221 */ /* 0x000fe20000010000 */
[----:B------:R-:W-:Y:S01]  /*1dc30*/  FADD.FTZ R6, R176, R7 ;  /* 0x00000007b0067221 */ /* 0x000fe20000010000 */
[----:B------:R-:W2:Y:S05]  /*1dc40*/  LDL.64 R44, [R1+0x2d8] ;  /* 0x0002d800012c7983 */ /* 0x000eaa0000100a00 */
        /* <DEDUP_REMOVED lines=11> */
[----:B------:R-:W-:Y:S08]  /*1dd00*/  MUFU.EX2 R172, R172 ;  /* 0x000000ac00ac7308 */ /* 0x000ff00000000800 */
[----:B------:R-:W1:Y:S01]  /*1dd10*/  MUFU.EX2 R8, R8 ;  /* 0x0000000800087308 */ /* 0x000e620000000800 */
[----:B------:R-:W-:Y:S01]  /*1dd20*/  FADD.FTZ R38, R116, R41 ;  /* 0x0000002974267221 */ /* 0x000fe20000010000 */
[----:B------:R-:W-:-:S06]  /*1dd30*/  FADD.FTZ R6, R178, R39 ;  /* 0x00000027b2067221 */ /* 0x000fcc0000010000 */
        /* <DEDUP_REMOVED lines=9> */
[----:B------:R-:W-:-:S04]  /*1ddd0*/  FADD.FTZ R41, R174, R39 ;  /* 0x00000027ae297221 */ /* 0x000fc80000010000 */
[----:B0-----:R-:W-:Y:S02]  /*1dde0*/  FADD.FTZ R38, R190, R41 ;  /* 0x00000029be267221 */ /* 0x001fe40000010000 */
[----:B------:R-:W2:Y:S01]  /*1ddf0*/  LDL.64 R40, [R1+0x2f8] ;  /* 0x0002f80001287983 */ /* 0x000ea20000100a00 */
[----:B------:R-:W-:-:S05]  /*1de00*/  FADD.FTZ R39, R7, R6 ;  /* 0x0000000607277221 */ /* 0x000fca0000010000 */
[----:B------:R0:W-:Y:S01]  /*1de10*/  STL.64 [R1+0x1f0], R38 ;  /* 0x0001f02601007387 */ /* 0x0001e20000100a00 */
[----:B------:R-:W-:Y:S06]  /*1de20*/  BAR.SYNC.DEFER_BLOCKING 0xf, 0x100 ;  /* 0x03c4000000007b1d */ /* 0x000fec0000010000 */
[----:B0-----:R-:W2:Y:S04]  /*1de30*/  LDL.64 R38, [R1+0x308] ;  /* 0x0003080001267983 */ /* 0x001ea80000100a00 */
        /* <DEDUP_REMOVED lines=404> */
[----:B---3--:R-:W-:Y:S04]  /*1f780*/  STL [R1+0x358], R86 ;  /* 0x0003585601007387 */ /* 0x008fe80000100800 */
[----:B------:R3:W-:Y:S04]  /*1f790*/  STL [R1+0x35c], R87 ;  /* 0x00035c5701007387 */ /* 0x0007e80000100800 */
[----:B------:R-:W-:Y:S04]  /*1f7a0*/  STL [R1+0x360], R88 ;  /* 0x0003605801007387 */ /* 0x000fe80000100800 */
        /* <DEDUP_REMOVED lines=511> */
.L_x_3646:
[----:B------:R-:W-:Y:S05]  /*217a0*/  BSYNC B0 ;  /* 0x0000000000007941 */ /* 0x000fea0003800000 */
.L_x_3645:
        /* <DEDUP_REMOVED lines=9> */
.L_x_3624:
[----:B------:R-:W-:-:S13]  /*21840*/  ISETP.GE.AND P0, PT, R0, R180, PT ;  /* 0x000000b40000720c */ /* 0x000fda0003f06270 */
[----:B------:R-:W-:Y:S05]  /*21850*/  @!P0 BRA `(.L_x_3648) ;  /* 0x0000007c00e08947 */ /* 0x000fea0003800000 */
.L_x_3681:
[----:B------:R-:W0:Y:S04]  /*21860*/  LDL R21, [R1+0x1c8] ;  /* 0x0001c80001157983 */ /* 0x000e280000100800 */
[----:B------:R-:W2:Y:S04]  /*21870*/  LDL R2, [R1+0x1d0] ;  /* 0x0001d00001027983 */ /* 0x000ea80000100800 */
[----:B------:R-:W3:Y:S01]  /*21880*/  LDL R3, [R1] ;  /* 0x0000000001037983 */ /* 0x000ee20000100800 */
[----:B01----:R-:W-:-:S05]  /*21890*/  VIADD R4, R21, 0x1 ;  /* 0x0000000115047836 */ /* 0x003fca0000000000 */
[----:B------:R-:W-:-:S13]  /*218a0*/  ISETP.NE.AND P0, PT, R4, 0x2, PT ;  /* 0x000000020400780c */ /* 0x000fda0003f05270 */
[----:B------:R0:W5:Y:S04]  /*218b0*/  @P0 LDL R6, [R1+0x1cc] ;  /* 0x0001cc0001060983 */ /* 0x0001680000100800 */
[----:B------:R-:W4:Y:S01]  /*218c0*/  @!P0 LDL R5, [R1+0x1cc] ;  /* 0x0001cc0001058983 */ /* 0x000f220000100800 */
[----:B--2---:R-:W-:Y:S01]  /*218d0*/  VIADD R2, R2, 0x1 ;  /* 0x0000000102027836 */ /* 0x004fe20000000000 */
[----:B---3--:R-:W-:Y:S02]  /*218e0*/  LOP3.LUT R3, R3, 0x1, RZ, 0xfc, !PT ;  /* 0x0000000103037812 */ /* 0x008fe400078efcff */
[----:B------:R1:W-:Y:S04]  /*218f0*/  STL [R1+0x1c8], R4 ;  /* 0x0001c80401007387 */ /* 0x0003e80000100800 */
[----:B------:R0:W-:Y:S04]  /*21900*/  STL [R1+0x1d0], R2 ;  /* 0x0001d00201007387 */ /* 0x0001e80000100800 */
[----:B------:R0:W-:Y:S01]  /*21910*/  @!P0 STL [R1+0x1c8], RZ ;  /* 0x0001c8ff01008387 */ /* 0x0001e20000100800 */
[----:B------:R-:W-:Y:S01]  /*21920*/  ISETP.NE.AND P1, PT, R3, 0x3, PT ;  /* 0x000000030300780c */ /* 0x000fe20003f25270 */
[----:B------:R-:W-:Y:S05]  /*21930*/  YIELD ;  /* 0x0000000000007946 */ /* 0x000fea0003800000 */
[----:B------:R-:W-:Y:S01]  /*21940*/  BSSY B0, `(.L_x_3649) ;  /* 0x0000006000007945 */ /* 0x000fe20003800000 */
[----:B-1----:R-:W-:Y:S01]  /*21950*/  @!P0 IMAD.MOV.U32 R4, RZ, RZ, RZ ;  /* 0x000000ffff048224 */ /* 0x002fe200078e00ff */
[----:B----4-:R-:W-:-:S05]  /*21960*/  @!P0 LOP3.LUT R6, R5, 0x1, RZ, 0x3c, !PT ;  /* 0x0000000105068812 */ /* 0x010fca00078e3cff */
[----:B------:R0:W-:Y:S01]  /*21970*/  @!P0 STL [R1+0x1cc], R6 ;  /* 0x0001cc0601008387 */ /* 0x0001e20000100800 */
[----:B------:R-:W-:Y:S05]  /*21980*/  @!P1 BRA `(.L_x_3650) ;  /* 0x0000000000049947 */ /* 0x000fea0003800000 */
[----:B------:R-:W-:Y:S01]  /*21990*/  BPT.TRAP 0x1 ;  /* 0x000000040000795c */ /* 0x000fe20000300000 */
.L_x_3650:
[----:B------:R-:W-:Y:S05]  /*219a0*/  BSYNC B0 ;  /* 0x0000000000007941 */ /* 0x000fea0003800000 */
.L_x_3649:
        /* <DEDUP_REMOVED lines=9> */
.L_x_3652:
[----:B------:R-:W-:Y:S05]  /*21a40*/  BSYNC B0 ;  /* 0x0000000000007941 */ /* 0x000fea0003800000 */
.L_x_3651:
[----:B------:R-:W-:Y:S04]  /*21a50*/  BSSY B0, `(.L_x_3653) ;  /* 0x0000006000007945 */ /* 0x000fe80003800000 */
[----:B-1----:R-:W-:Y:S05]  /*21a60*/  @P0 BRA `(.L_x_3654) ;  /* 0x0000000000100947 */ /* 0x002fea0003800000 */
[----:B-----5:R-:W-:Y:S01]  /*21a70*/  IMAD R2, R2, 0x8, R5 ;  /* 0x0000000802027824 */ /* 0x020fe200078e0205 */
[----:B------:R-:W-:-:S04]  /*21a80*/  SHF.L.U32 R3, R3, 0x1f, RZ ;  /* 0x0000001f03037819 */ /* 0x000fc800000006ff */
[----:B------:R-:W1:Y:S02]  /*21a90*/  SYNCS.PHASECHK.TRANS64.TRYWAIT P0, [R2+URZ], R3 ;  /* 0x00000003020075a7 */ /* 0x000e64000800017f */
[----:B-1----:R-:W-:Y:S05]  /*21aa0*/  @!P0 BRA `(.L_x_3655) ;  /* 0x0000018800a48947 */ /* 0x002fea0003800000 */
.L_x_3654:
[----:B------:R-:W-:Y:S05]  /*21ab0*/  BSYNC B0 ;  /* 0x0000000000007941 */ /* 0x000fea0003800000 */
.L_x_3653:
        /* <DEDUP_REMOVED lines=57> */
.L_x_3657:
[----:B------:R-:W-:Y:S05]  /*21e50*/  BSYNC B0 ;  /* 0x0000000000007941 */ /* 0x000fea0003800000 */
.L_x_3656:
        /* <DEDUP_REMOVED lines=8> */
.L_x_3659:
[----:B------:R-:W-:Y:S05]  /*21ee0*/  BSYNC B0 ;  /* 0x0000000000007941 */ /* 0x000fea0003800000 */
.L_x_3658:
[----:B------:R-:W-:Y:S04]  /*21ef0*/  BSSY B0, `(.L_x_3660) ;  /* 0x0000004000007945 */ /* 0x000fe80003800000 */
[----:B-1----:R-:W-:Y:S05]  /*21f00*/  @P0 BRA `(.L_x_3661) ;  /* 0x0000000000080947 */ /* 0x002fea0003800000 */
[----:B------:R-:W1:Y:S02]  /*21f10*/  SYNCS.PHASECHK.TRANS64.TRYWAIT P0, [R2+URZ], R3 ;  /* 0x00000003020075a7 */ /* 0x000e64000800017f */
[----:B-1----:R-:W-:Y:S05]  /*21f20*/  @!P0 BRA `(.L_x_3662) ;  /* 0x0000018400988947 */ /* 0x002fea0003800000 */
.L_x_3661:
[----:B------:R-:W-:Y:S05]  /*21f30*/  BSYNC B0 ;  /* 0x0000000000007941 */ /* 0x000fea0003800000 */
.L_x_3660:
        /* <DEDUP_REMOVED lines=248> */
[----:B------:R-:W-:Y:S01]  /*22ec0*/  IMAD.MOV.U32 R9, RZ, RZ, R3 ;  /* 0x000000ffff097224 */ /* 0x000fe200078e0003 */
        /* <DEDUP_REMOVED lines=91> */
[----:B------:R-:W-:Y:S01]  /*23480*/  R2UR UR6, R8 ;  /* 0x00000000080672ca */ /* 0x000fe200000e0000 */
[----:B------:R-:W2:Y:S01]  /*23490*/  LDL R12, [R1] ;  /* 0x00000000010c7983 */ /* 0x000ea20000100800 */
        /* <DEDUP_REMOVED lines=9> */
[----:B------:R-:W-:Y:S02]  /*23530*/  R2UR UR4, R4 ;  /* 0x00000000040472ca */ /* 0x000fe400000e0000 */
[----:B------:R-:W-:Y:S02]  /*23540*/  R2UR UR7, R9 ;  /* 0x00000000090772ca */ /* 0x000fe400000e0000 */
[----:B------:R-:W-:Y:S01]  /*23550*/  R2UR UR6, R8 ;  /* 0x00000000080672ca */ /* 0x000fe200000e0000 */
[----:B------:R0:W5:Y:S01]  /*23560*/  LDL R9, [R1+0xc] ;  /* 0x00000c0001097983 */ /* 0x0001620000100800 */
        /* <DEDUP_REMOVED lines=69> */
[----:B------:R-:W-:-:S03]  /*239c0*/  LOP3.LUT R2, R12, 0x1, RZ, 0xfc, !PT ;  /* 0x000000010c027812 */ /* 0x000fc600078efcff */
        /* <DEDUP_REMOVED lines=8> */
.L_x_3664:
[----:B------:R-:W-:Y:S05]  /*23a50*/  BSYNC B0 ;  /* 0x0000000000007941 */ /* 0x000fea0003800000 */
.L_x_3663:
        /* <DEDUP_REMOVED lines=9> */
[----:B0-----:R-:W3:Y:S04]  /*23af0*/  LDL.128 R8, [R1+0xe0] ;  /* 0x0000e00001087983 */ /* 0x001ee80000100c00 */
[----:B------:R-:W4:Y:S04]  /*23b00*/  LDL.128 R4, [R1+0xd0] ;  /* 0x0000d00001047983 */ /* 0x000f280000100c00 */
[----:B--2---:R-:W2:Y:S04]  /*23b10*/  LD.E R15, desc[UR36][R2.64] ;  /* 0x00000024020f7980 */ /* 0x004ea8000c101900 */
[----:B------:R-:W4:Y:S01]  /*23b20*/  LDL.64 R2, [R1+0xf0] ;  /* 0x0000f00001027983 */ /* 0x000f220000100a00 */
[----:B---3--:R-:W-:Y:S01]  /*23b30*/  ISETP.GE.AND P1, PT, R9, 0x1, PT ;  /* 0x000000010900780c */ /* 0x008fe20003f26270 */
[----:B------:R-:W-:Y:S01]  /*23b40*/  BSSY B0, `(.L_x_3665) ;  /* 0x000007a000007945 */ /* 0x000fe20003800000 */
[-C--:B--2---:R-:W-:Y:S01]  /*23b50*/  FMUL.FTZ R12, R26, R15.reuse ;  /* 0x0000000f1a0c7220 */ /* 0x084fe20000410000 */
[-C--:B------:R-:W-:Y:S01]  /*23b60*/  FMUL.FTZ R26, R34, R15.reuse ;  /* 0x0000000f221a7220 */ /* 0x080fe20000410000 */
[----:B------:R-:W-:Y:S01]  /*23b70*/  SHF.R.S32.HI R34, RZ, 0x1f, R57 ;  /* 0x0000001fff227819 */ /* 0x000fe20000011439 */
[----:B------:R-:W-:-:S03]  /*23b80*/  FMUL.FTZ R74, R33, R15 ;  /* 0x0000000f214a7220 */ /* 0x000fc60000410000 */
[----:B------:R-:W-:Y:S01]  /*23b90*/  LEA.HI R33, R34, R57, RZ, 0x7 ;  /* 0x0000003922217211 */ /* 0x000fe200078f38ff */
[----:B------:R-:W-:-:S03]  /*23ba0*/  FMUL.FTZ R72, R36, R15 ;  /* 0x0000000f24487220 */ /* 0x000fc60000410000 */
[----:B------:R-:W-:Y:S01]  /*23bb0*/  LOP3.LUT R36, R33, 0xffffff80, RZ, 0xc0, !PT ;  /* 0xffffff8021247812 */ /* 0x000fe200078ec0ff */
[-C--:B------:R-:W-:Y:S01]  /*23bc0*/  FMUL.FTZ R80, R28, R15.reuse ;  /* 0x0000000f1c507220 */ /* 0x080fe20000410000 */
[----:B------:R-:W-:-:S03]  /*23bd0*/  FMUL.FTZ R28, R35, R15 ;  /* 0x0000000f231c7220 */ /* 0x000fc60000410000 */
[----:B------:R-:W-:Y:S02]  /*23be0*/  IMAD.IADD R35, R57, 0x1, -R36 ;  /* 0x0000000139237824 */ /* 0x000fe400078e0a24 */
[----:B------:R-:W-:Y:S01]  /*23bf0*/  FMUL.FTZ R70, R37, R15 ;  /* 0x0000000f25467220 */ /* 0x000fe20000410000 */
[----:B------:R-:W-:Y:S02]  /*23c00*/  LEA.HI R34, R34, R57, RZ, 0x2 ;  /* 0x0000003922227211 */ /* 0x000fe400078f10ff */
[----:B------:R-:W-:Y:S01]  /*23c10*/  SHF.R.S32.HI R36, RZ, 0x1f, R35 ;  /* 0x0000001fff247819 */ /* 0x000fe20000011423 */
[-C--:B------:R-:W-:Y:S01]  /*23c20*/  FMUL.FTZ R78, R29, R15.reuse ;  /* 0x0000000f1d4e7220 */ /* 0x080fe20000410000 */
[----:B------:R-:W-:Y:S02]  /*23c30*/  FMUL.FTZ R58, R30, R15 ;  /* 0x0000000f1e3a7220 */ /* 0x000fe40000410000 */
        /* <DEDUP_REMOVED lines=8> */
[----:B------:R-:W-:Y:S01]  /*23cc0*/  LEA.HI R39, R39, R38, RZ, 0x3 ;  /* 0x0000002627277211 */ /* 0x000fe200078f18ff */
[-C--:B------:R-:W-:Y:S01]  /*23cd0*/  FMUL.FTZ R64, R41, R15.reuse ;  /* 0x0000000f29407220 */ /* 0x080fe20000410000 */
[----:B------:R-:W-:Y:S01]  /*23ce0*/  FMUL.FTZ R66, R40, R15 ;  /* 0x0000000f28427220 */ /* 0x000fe20000410000 */
[----:B------:R-:W-:Y:S02]  /*23cf0*/  LEA.HI R40, R57, R57, RZ, 0x1 ;  /* 0x0000003939287211 */ /* 0x000fe400078f08ff */
[----:B------:R-:W-:-:S02]  /*23d00*/  LOP3.LUT R41, R39, 0xfffffff8, RZ, 0xc0, !PT ;  /* 0xfffffff827297812 */ /* 0x000fc400078ec0ff */
[----:B------:R-:W-:Y:S02]  /*23d10*/  SHF.R.S32.HI R39, RZ, 0x5, R36 ;  /* 0x00000005ff277819 */ /* 0x000fe40000011424 */
[----:B------:R-:W-:Y:S01]  /*23d20*/  LOP3.LUT R40, R40, 0x1ffffffe, RZ, 0xc0, !PT ;  /* 0x1ffffffe28287812 */ /* 0x000fe200078ec0ff */
[----:B------:R-:W-:Y:S01]  /*23d30*/  IMAD.IADD R38, R38, 0x1, -R41 ;  /* 0x0000000126267824 */ /* 0x000fe200078e0a29 */
[----:B----4-:R-:W-:Y:S01]  /*23d40*/  ISETP.NE.AND P0, PT, R2, 0x1, PT ;  /* 0x000000010200780c */ /* 0x010fe20003f05270 */
[----:B------:R-:W-:Y:S02]  /*23d50*/  IMAD R39, R56, 0x4, R39 ;  /* 0x0000000438277824 */ /* 0x000fe400078e0227 */
[----:B------:R-:W-:Y:S02]  /*23d60*/  IMAD.IADD R40, R57, 0x1, -R40 ;  /* 0x0000000139287824 */ /* 0x000fe400078e0a28 */
[----:B------:R-:W-:-:S04]  /*23d70*/  IMAD.U32 R39, R39, 0x10, R38 ;  /* 0x0000001027277824 */ /* 0x000fc800078e0026 */
[----:B------:R-:W-:-:S04]  /*23d80*/  IMAD R36, R40, 0x8, R39 ;  /* 0x0000000828247824 */ /* 0x000fc800078e0227 */
[----:B------:R-:W-:-:S04]  /*23d90*/  @P0 IMAD.HI.U32 R3, R36, R3, RZ ;  /* 0x0000000324030227 */ /* 0x000fc800078e00ff */
[-C--:B------:R-:W-:Y:S01]  /*23da0*/  FMUL.FTZ R60, R44, R15.reuse ;  /* 0x0000000f2c3c7220 */ /* 0x080fe20000410000 */
[----:B------:R-:W-:Y:S01]  /*23db0*/  @P0 SHF.R.U32.HI R36, RZ, R20, R3 ;  /* 0x00000014ff240219 */ /* 0x000fe20000011603 */
[----:B------:R-:W-:Y:S01]  /*23dc0*/  IMAD.SHL.U32 R20, R0, 0x40, RZ ;  /* 0x0000004000147824 */ /* 0x000fe200078e00ff */
[----:B------:R-:W-:Y:S01]  /*23dd0*/  LOP3.LUT R2, R37, 0x7ffffffc, RZ, 0xc0, !PT ;  /* 0x7ffffffc25027812 */ /* 0x000fe200078ec0ff */
[-C--:B------:R-:W-:Y:S02]  /*23de0*/  FMUL.FTZ R13, R24, R15.reuse ;  /* 0x0000000f180d7220 */ /* 0x080fe40000410000 */
[----:B------:R-:W0:Y:S01]  /*23df0*/  SHFL.IDX PT, R44, R36, RZ, 0x1c1f ;  /* 0x001c1fff242c7589 */ /* 0x000e2200000e0000 */
[-C--:B------:R-:W-:Y:S01]  /*23e00*/  FMUL.FTZ R24, R25, R15.reuse ;  /* 0x0000000f19187220 */ /* 0x080fe20000410000 */
[-C--:B------:R-:W-:Y:S01]  /*23e10*/  FMUL.FTZ R14, R27, R15.reuse ;  /* 0x0000000f1b0e7220 */ /* 0x080fe20000410000 */
[----:B------:R-:W-:Y:S01]  /*23e20*/  FMUL.FTZ R25, R31, R15 ;  /* 0x0000000f1f197220 */ /* 0x000fe20000410000 */
[----:B------:R-:W-:-:S02]  /*23e30*/  IMAD.IADD R35, R35, 0x1, -R2 ;  /* 0x0000000123237824 */ /* 0x000fc400078e0a02 */
[-C--:B------:R-:W-:Y:S01]  /*23e40*/  FMUL.FTZ R76, R32, R15.reuse ;  /* 0x0000000f204c7220 */ /* 0x080fe20000410000 */
        /* <DEDUP_REMOVED lines=18> */
[----:B------:R-:W2:Y:S08]  /*23f70*/  MUFU.TANH R24, R24 ;  /* 0x0000001800187308 */ /* 0x000eb00000002400 */
        /* <DEDUP_REMOVED lines=27> */
[----:B------:R0:W0:Y:S08]  /*24130*/  MUFU.TANH R48, R53 ;  /* 0x0000003500307308 */ /* 0x0000300000002400 */
[----:B------:R-:W1:Y:S08]  /*24140*/  MUFU.TANH R39, R39 ;  /* 0x0000002700277308 */ /* 0x000e700000002400 */
[----:B------:R-:W1:Y:S01]  /*24150*/  MUFU.TANH R38, R38 ;  /* 0x0000002600267308 */ /* 0x000e620000002400 */
[----:B------:R-:W-:-:S02]  /*24160*/  IMAD.IADD R15, R2, 0x1, R7 ;  /* 0x00000001020f7824 */ /* 0x000fc400078e0207 */
[----:B------:R-:W-:Y:S02]  /*24170*/  IMAD.IADD R37, R2, 0x1, R3 ;  /* 0x0000000102257824 */ /* 0x000fe400078e0203 */
        /* <DEDUP_REMOVED lines=14> */
.L_x_3668:
[----:B------:R-:W-:-:S13]  /*24260*/  ISETP.NE.AND P0, PT, R9, 0x1, PT ;  /* 0x000000010900780c */ /* 0x000fda0003f05270 */
[----:B------:R-:W-:-:S05]  /*24270*/  @P0 IMAD.HI.U32 R6, R7, R10, RZ ;  /* 0x0000000a07060227 */ /* 0x000fca00078e00ff */
[----:B------:R-:W-:-:S07]  /*24280*/  @P0 SHF.R.U32.HI R7, RZ, R11, R6 ;  /* 0x0000000bff070219 */ /* 0x000fce0000011606 */
.L_x_3669:
[----:B------:R-:W-:Y:S05]  /*24290*/  BSYNC B1 ;  /* 0x0000000000017941 */ /* 0x000fea0003800000 */
.L_x_3667:
[----:B------:R-:W-:-:S04]  /*242a0*/  IMAD R6, R7, R9, -R20 ;  /* 0x0000000907067224 */ /* 0x000fc800078e0a14 */
[----:B------:R-:W-:-:S05]  /*242b0*/  IMAD R6, R35, -0x2, R6 ;  /* 0xfffffffe23067824 */ /* 0x000fca00078e0206 */
[----:B------:R-:W-:Y:S02]  /*242c0*/  VIMNMX R3, R3, R6, !PT ;  /* 0x0000000603037248 */ /* 0x000fe40007fe0100 */
[----:B------:R-:W-:-:S07]  /*242d0*/  VIADDMNMX R2, R6, R9, R2, PT ;  /* 0x0000000906027246 */ /* 0x000fce0003800102 */
.L_x_3666:
[----:B------:R-:W-:Y:S05]  /*242e0*/  BSYNC B0 ;  /* 0x0000000000007941 */ /* 0x000fea0003800000 */
.L_x_3665:
        /* <DEDUP_REMOVED lines=70> */
[----:B-1----:R-:W-:Y:S02]  /*24750*/  FSEL R57, R13, -INF , !P6 ;  /* 0xff8000000d397808 */ /* 0x002fe40007000000 */
[----:B------:R-:W-:Y:S01]  /*24760*/  ISETP.GE.AND P6, PT, R8, 0x3a, PT ;  /* 0x0000003a0800780c */ /* 0x000fe20003fc6270 */
[----:B0-----:R-:W-:-:S03]  /*24770*/  IMAD.IADD R8, R37, 0x1, R36 ;  /* 0x0000000125087824 */ /* 0x001fc600078e0224 */
        /* <DEDUP_REMOVED lines=17> */
.L_x_3673:
[----:B------:R-:W-:-:S13]  /*24890*/  ISETP.NE.AND P6, PT, R9, 0x1, PT ;  /* 0x000000010900780c */ /* 0x000fda0003fc5270 */
[----:B------:R-:W-:-:S05]  /*248a0*/  @P6 IMAD.HI.U32 R10, R5, R10, RZ ;  /* 0x0000000a050a6227 */ /* 0x000fca00078e00ff */
[----:B------:R-:W-:-:S07]  /*248b0*/  @P6 SHF.R.U32.HI R5, RZ, R11, R10 ;  /* 0x0000000bff056219 */ /* 0x000fce000001160a */
.L_x_3674:
[----:B------:R-:W-:Y:S05]  /*248c0*/  BSYNC B1 ;  /* 0x0000000000017941 */ /* 0x000fea0003800000 */
.L_x_3672:
[----:B------:R-:W-:-:S04]  /*248d0*/  IMAD R20, R5, R9, -R20 ;  /* 0x0000000905147224 */ /* 0x000fc800078e0a14 */
[----:B------:R-:W-:-:S05]  /*248e0*/  IMAD R35, R35, -0x2, R20 ;  /* 0xfffffffe23237824 */ /* 0x000fca00078e0214 */
[----:B------:R-:W-:Y:S02]  /*248f0*/  VIADDMNMX R2, R35, R9, R2, PT ;  /* 0x0000000923027246 */ /* 0x000fe40003800102 */
[----:B------:R-:W-:-:S07]  /*24900*/  VIMNMX R8, R8, R35, !PT ;  /* 0x0000002308087248 */ /* 0x000fce0007fe0100 */
.L_x_3671:
[----:B------:R-:W-:Y:S05]  /*24910*/  BSYNC B0 ;  /* 0x0000000000007941 */ /* 0x000fea0003800000 */
.L_x_3670:
[C---:B------:R-:W-:Y:S02]  /*24920*/  ISETP.GT.AND P0, PT, R8.reuse, 0x1, !P0 ;  /* 0x000000010800780c */ /* 0x040fe40004704270 */
[----:B------:R-:W-:Y:S02]  /*24930*/  ISETP.GT.AND P1, PT, R8, 0x8, !P1 ;  /* 0x000000080800780c */ /* 0x000fe40004f24270 */
[C---:B------:R-:W-:Y:S02]  /*24940*/  ISETP.LT.OR P0, PT, R2.reuse, 0x2, P0 ;  /* 0x000000020200780c */ /* 0x040fe40000701670 */
[----:B------:R-:W-:Y:S02]  /*24950*/  ISETP.LT.OR P1, PT, R2, 0x9, P1 ;  /* 0x000000090200780c */ /* 0x000fe40000f21670 */
[----:B------:R-:W-:Y:S02]  /*24960*/  FSEL R62, R14, -INF , !P0 ;  /* 0xff8000000e3e7808 */ /* 0x000fe40004000000 */
[----:B------:R-:W-:Y:S01]  /*24970*/  ISETP.NE.AND P0, PT, R7, RZ, PT ;  /* 0x000000ff0700720c */ /* 0x000fe20003f05270 */
[----:B------:R-:W2:Y:S01]  /*24980*/  LDL R14, [R1+0x200] ;  /* 0x00020000010e7983 */ /* 0x000ea20000100800 */
[----:B------:R-:W-:-:S02]  /*24990*/  FSEL R58, R58, -INF , !P1 ;  /* 0xff8000003a3a7808 */ /* 0x000fc40004800000 */
[----:B------:R-:W-:Y:S02]  /*249a0*/  ISETP.GT.AND P0, PT, R8, 0x9, !P0 ;  /* 0x000000090800780c */ /* 0x000fe40004704270 */
[----:B------:R-:W-:Y:S02]  /*249b0*/  ISETP.NE.AND P1, PT, R24, RZ, PT ;  /* 0x000000ff1800720c */ /* 0x000fe40003f25270 */
[----:B------:R-:W-:Y:S02]  /*249c0*/  ISETP.LT.OR P0, PT, R2, 0xa, P0 ;  /* 0x0000000a0200780c */ /* 0x000fe40000701670 */
[----:B------:R-:W-:Y:S02]  /*249d0*/  ISETP.NE.AND P6, PT, R46, RZ, PT ;  /* 0x000000ff2e00720c */ /* 0x000fe40003fc5270 */
[----:B------:R-:W-:Y:S02]  /*249e0*/  FSEL R54, R25, -INF , !P0 ;  /* 0xff80000019367808 */ /* 0x000fe40004000000 */
[----:B------:R-:W-:-:S02]  /*249f0*/  ISETP.GT.AND P0, PT, R8, 0x10, !P1 ;  /* 0x000000100800780c */ /* 0x000fc40004f04270 */
        /* <DEDUP_REMOVED lines=12> */
[----:B------:R-:W-:Y:S02]  /*24ac0*/  ISETP.GT.AND P1, PT, R8, 0x28, !P1 ;  /* 0x000000280800780c */ /* 0x000fe40004f24270 */
[----:B------:R-:W-:Y:S02]  /*24ad0*/  ISETP.LT.OR P0, PT, R2, 0x1a, P0 ;  /* 0x0000001a0200780c */ /* 0x000fe40000701670 */
[----:B------:R-:W-:Y:S02]  /*24ae0*/  ISETP.NE.AND P6, PT, R13, RZ, PT ;  /* 0x000000ff0d00720c */ /* 0x000fe40003fc5270 */
[----:B------:R-:W-:-:S02]  /*24af0*/  FSEL R46, R30, -INF , !P0 ;  /* 0xff8000001e2e7808 */ /* 0x000fc40004000000 */
[----:B------:R-:W-:-:S04]  /*24b00*/  ISETP.NE.AND P0, PT, R55, RZ, PT ;  /* 0x000000ff3700720c */ /* 0x000fc80003f05270 */
[----:B------:R-:W-:-:S04]  /*24b10*/  ISETP.GT.AND P0, PT, R8, 0x20, !P0 ;  /* 0x000000200800780c */ /* 0x000fc80004704270 */
[----:B------:R-:W-:-:S04]  /*24b20*/  ISETP.LT.OR P0, PT, R2, 0x21, P0 ;  /* 0x000000210200780c */ /* 0x000fc80000701670 */
[----:B------:R-:W-:Y:S02]  /*24b30*/  FSEL R44, R31, -INF , !P0 ;  /* 0xff8000001f2c7808 */ /* 0x000fe40004000000 */
[----:B------:R-:W-:Y:S02]  /*24b40*/  ISETP.NE.AND P0, PT, R6, RZ, PT ;  /* 0x000000ff0600720c */ /* 0x000fe40003f05270 */
[----:B------:R-:W3:Y:S02]  /*24b50*/  LDL.64 R6, [R1+0x1e0] ;  /* 0x0001e00001067983 */ /* 0x000ee40000100a00 */
[----:B------:R-:W-:-:S04]  /*24b60*/  ISETP.GT.AND P0, PT, R8, RZ, !P0 ;  /* 0x000000ff0800720c */ /* 0x000fc80004704270 */
[----:B------:R-:W-:-:S04]  /*24b70*/  ISETP.LT.OR P0, PT, R2, 0x1, P0 ;  /* 0x000000010200780c */ /* 0x000fc80000701670 */
[----:B------:R-:W-:Y:S02]  /*24b80*/  FSEL R68, R12, -INF , !P0 ;  /* 0xff8000000c447808 */ /* 0x000fe40004000000 */
[----:B------:R-:W-:-:S04]  /*24b90*/  ISETP.NE.AND P0, PT, R59, RZ, PT ;  /* 0x000000ff3b00720c */ /* 0x000fc80003f05270 */
[----:B------:R-:W-:-:S04]  /*24ba0*/  ISETP.GT.AND P0, PT, R8, 0x21, !P0 ;  /* 0x000000210800780c */ /* 0x000fc80004704270 */
[----:B------:R-:W-:Y:S02]  /*24bb0*/  ISETP.LT.OR P0, PT, R2, 0x22, P0 ;  /* 0x000000220200780c */ /* 0x000fe40000701670 */
[----:B------:R-:W-:Y:S02]  /*24bc0*/  ISETP.GT.AND P2, PT, R8, 0x29, !P2 ;  /* 0x000000290800780c */ /* 0x000fe40005744270 */
[----:B------:R-:W-:Y:S02]  /*24bd0*/  ISETP.LT.OR P1, PT, R2, 0x29, P1 ;  /* 0x000000290200780c */ /* 0x000fe40000f21670 */
[----:B------:R-:W-:Y:S02]  /*24be0*/  FSEL R45, R27, -INF , !P0 ;  /* 0xff8000001b2d7808 */ /* 0x000fe40004000000 */
[C---:B------:R-:W-:Y:S02]  /*24bf0*/  ISETP.GT.AND P3, PT, R8.reuse, 0x30, !P3 ;  /* 0x000000300800780c */ /* 0x040fe40005f64270 */
[----:B------:R-:W-:-:S02]  /*24c00*/  ISETP.GT.AND P4, PT, R8, 0x31, !P4 ;  /* 0x000000310800780c */ /* 0x000fc40006784270 */
[C---:B------:R-:W-:Y:S02]  /*24c10*/  ISETP.GT.AND P5, PT, R8.reuse, 0x38, !P5 ;  /* 0x000000380800780c */ /* 0x040fe40006fa4270 */
[----:B------:R-:W-:Y:S02]  /*24c20*/  ISETP.GT.AND P6, PT, R8, 0x39, !P6 ;  /* 0x000000390800780c */ /* 0x000fe400077c4270 */
[C---:B------:R-:W-:Y:S02]  /*24c30*/  ISETP.LT.OR P2, PT, R2.reuse, 0x2a, P2 ;  /* 0x0000002a0200780c */ /* 0x040fe40001741670 */
[----:B------:R-:W-:Y:S02]  /*24c40*/  FSEL R43, R43, -INF , !P1 ;  /* 0xff8000002b2b7808 */ /* 0x000fe40004800000 */
[----:B------:R-:W-:Y:S02]  /*24c50*/  ISETP.LT.OR P3, PT, R2, 0x31, P3 ;  /* 0x000000310200780c */ /* 0x000fe40001f61670 */
[----:B------:R-:W-:-:S02]  /*24c60*/  FSEL R42, R42, -INF , !P2 ;  /* 0xff8000002a2a7808 */ /* 0x000fc40005000000 */
[C---:B------:R-:W-:Y:S02]  /*24c70*/  ISETP.LT.OR P4, PT, R2.reuse, 0x32, P4 ;  /* 0x000000320200780c */ /* 0x040fe40002781670 */
[----:B------:R-:W-:Y:S02]  /*24c80*/  FSEL R41, R41, -INF , !P3 ;  /* 0xff80000029297808 */ /* 0x000fe40005800000 */
[----:B------:R-:W-:Y:S02]  /*24c90*/  ISETP.LT.OR P5, PT, R2, 0x39, P5 ;  /* 0x000000390200780c */ /* 0x000fe40002fa1670 */
[----:B------:R-:W-:Y:S02]  /*24ca0*/  FSEL R40, R40, -INF , !P4 ;  /* 0xff80000028287808 */ /* 0x000fe40006000000 */
[----:B------:R-:W-:Y:S02]  /*24cb0*/  ISETP.LT.OR P6, PT, R2, 0x3a, P6 ;  /* 0x0000003a0200780c */ /* 0x000fe400037c1670 */
[----:B------:R-:W-:-:S02]  /*24cc0*/  FSEL R39, R39, -INF , !P5 ;  /* 0xff80000027277808 */ /* 0x000fc40006800000 */
[----:B------:R-:W-:Y:S02]  /*24cd0*/  FSEL R38, R38, -INF , !P6 ;  /* 0xff80000026267808 */ /* 0x000fe40007000000 */
[----:B---3--:R-:W-:-:S04]  /*24ce0*/  FMNMX.FTZ R3, R57, R6, !PT ;  /* 0x0000000639037209 */ /* 0x008fc80007810000 */
        /* <DEDUP_REMOVED lines=33> */
[----:B------:R-:W3:Y:S01]  /*24f00*/  LDL R20, [R1+0x1e4] ;  /* 0x0001e40001147983 */ /* 0x000ee20000100800 */
[----:B0-----:R-:W-:-:S03]  /*24f10*/  FMNMX.FTZ R8, R2, R5, !PT ;  /* 0x0000000502087209 */ /* 0x001fc60007810000 */
[----:B-1----:R-:W4:Y:S04]  /*24f20*/  LDL.64 R2, [R1+0xb8] ;  /* 0x0000b80001027983 */ /* 0x002f280000100a00 */
[----:B------:R-:W0:Y:S02]  /*24f30*/  SHFL.BFLY PT, R5, R8, 0x1, 0x1f ;  /* 0x0c201f0008057f89 */ /* 0x000e2400000e0000 */
[----:B0-----:R-:W-:Y:S02]  /*24f40*/  FMNMX.FTZ R10, R8, R5, !PT ;  /* 0x00000005080a7209 */ /* 0x001fe40007810000 */
[----:B------:R-:W5:Y:S04]  /*24f50*/  LDL.64 R4, [R1+0x1f0] ;  /* 0x0001f00001047983 */ /* 0x000f680000100a00 */
[----:B------:R-:W-:Y:S04]  /*24f60*/  STL [R1+0x1e0], R10 ;  /* 0x0001e00a01007387 */ /* 0x000fe80000100800 */
[----:B------:R-:W2:Y:S04]  /*24f70*/  LDL R11, [R1+0x1e0] ;  /* 0x0001e000010b7983 */ /* 0x000ea80000100800 */
[----:B---3--:R-:W0:Y:S02]  /*24f80*/  SHFL.BFLY PT, R9, R20, 0x2, 0x1f ;  /* 0x0c401f0014097f89 */ /* 0x008e2400000e0000 */
[----:B0-----:R-:W-:-:S05]  /*24f90*/  FMNMX.FTZ R9, R9, R20, !PT ;  /* 0x0000001409097209 */ /* 0x001fca0007810000 */
[----:B------:R-:W0:Y:S01]  /*24fa0*/  SHFL.BFLY PT, R12, R9, 0x1, 0x1f ;  /* 0x0c201f00090c7f89 */ /* 0x000e2200000e0000 */
[----:B--2---:R-:W-:Y:S02]  /*24fb0*/  FSETP.NEU.FTZ.AND P0, PT, R11, -INF , PT ;  /* 0xff8000000b00780b */ /* 0x004fe40003f1d000 */
        /* <DEDUP_REMOVED lines=27> */
.L_x_3676:
[----:B------:R-:W-:Y:S05]  /*25170*/  BSYNC B0 ;  /* 0x0000000000007941 */ /* 0x000fea0003800000 */
.L_x_3675:
        /* <DEDUP_REMOVED lines=9> */
.L_x_3678:
[----:B------:R-:W-:Y:S05]  /*25210*/  BSYNC B0 ;  /* 0x0000000000007941 */ /* 0x000fea0003800000 */
.L_x_3677:
[----:B------:R-:W0:Y:S04]  /*25220*/  LDL R55, [R1+0x200] ;  /* 0x0002000001377983 */ /* 0x000e280000100800 */
[----:B------:R-:W0:Y:S04]  /*25230*/  LDL.64 R8, [R1+0x1e0] ;  /* 0x0001e00001087983 */ /* 0x000e280000100a00 */
        /* <DEDUP_REMOVED lines=30> */
[C---:B0-----:R-:W-:Y:S01]  /*25420*/  FMUL.FTZ R4, R8.reuse, R55 ;  /* 0x0000003708047220 */ /* 0x041fe20000410000 */
[----:B------:R-:W-:-:S04]  /*25430*/  FSETP.NEU.FTZ.AND P0, PT, R8, -INF , PT ;  /* 0xff8000000800780b */ /* 0x000fc80003f1d000 */
[----:B------:R-:W-:Y:S02]  /*25440*/  FSEL R59, R4, RZ, P0 ;  /* 0x000000ff043b7208 */ /* 0x000fe40000000000 */
[----:B------:R-:W4:Y:S01]  /*25450*/  LDL.64 R4, [R1+0x238] ;  /* 0x0002380001047983 */ /* 0x000f220000100a00 */
[----:B------:R-:W-:Y:S02]  /*25460*/  FSETP.NEU.FTZ.AND P0, PT, R9, -INF , PT ;  /* 0xff8000000900780b */ /* 0x000fe40003f1d000 */
[-C--:B------:R-:W-:Y:S01]  /*25470*/  FFMA.FTZ R174, R49, R55.reuse, -R59 ;  /* 0x0000003731ae7223 */ /* 0x080fe2000001083b */
[----:B------:R-:W-:-:S05]  /*25480*/  FMUL.FTZ R49, R9, R55 ;  /* 0x0000003709317220 */ /* 0x000fca0000410000 */
[----:B------:R-:W-:Y:S01]  /*25490*/  FSEL R49, R49, RZ, P0 ;  /* 0x000000ff31317208 */ /* 0x000fe20000000000 */
[----:B------:R-:W-:-:S04]  /*254a0*/  FFMA.FTZ R152, R57, R55, -R59 ;  /* 0x0000003739987223 */ /* 0x000fc8000001083b */
[-CC-:B------:R-:W-:Y:S01]  /*254b0*/  FFMA.FTZ R132, R68, R55.reuse, -R49.reuse ;  /* 0x0000003744847223 */ /* 0x180fe20000010831 */
[-C--:B------:R-:W-:Y:S01]  /*254c0*/  FFMA.FTZ R153, R62, R55.reuse, -R49 ;  /* 0x000000373e997223 */ /* 0x080fe20000010831 */
[-C--:B------:R-:W-:Y:S01]  /*254d0*/  FFMA.FTZ R121, R82, R55.reuse, -R59 ;  /* 0x0000003752797223 */ /* 0x080fe2000001083b */
[----:B------:R-:W2:Y:S01]  /*254e0*/  MUFU.EX2 R152, R152 ;  /* 0x0000009800987308 */ /* 0x000ea20000000800 */
        /* <DEDUP_REMOVED lines=14> */
[-CC-:B------:R-:W-:Y:S01]  /*255d0*/  FFMA.FTZ R176, R66, R55.reuse, -R59.reuse ;  /* 0x0000003742b07223 */ /* 0x180fe2000001083b */
[----:B------:R-:W1:Y:S01]  /*255e0*/  MUFU.EX2 R153, R153 ;  /* 0x0000009900997308 */ /* 0x000e620000000800 */
[-C--:B------:R-:W-:Y:S01]  /*255f0*/  FFMA.FTZ R127, R64, R55.reuse, -R59 ;  /* 0x00000037407f7223 */ /* 0x080fe2000001083b */
[-CC-:B------:R-:W-:Y:S01]  /*25600*/  FFMA.FTZ R126, R45, R55.reuse, -R49.reuse ;  /* 0x000000372d7e7223 */ /* 0x180fe20000010831 */
[-C--:B------:R-:W-:Y:S01]  /*25610*/  FFMA.FTZ R173, R41, R55.reuse, -R49 ;  /* 0x0000003729ad7223 */ /* 0x080fe20000010831 */
[-C--:B------:R-:W-:Y:S01]  /*25620*/  FFMA.FTZ R125, R60, R55.reuse, -R59 ;  /* 0x000000373c7d7223 */ /* 0x080fe2000001083b */
[-CC-:B------:R-:W-:Y:S01]  /*25630*/  FFMA.FTZ R179, R43, R55.reuse, -R49.reuse ;  /* 0x000000372bb37223 */ /* 0x180fe20000010831 */
[-C--:B------:R-:W-:Y:S01]  /*25640*/  FFMA.FTZ R116, R42, R55.reuse, -R49 ;  /* 0x000000372a747223 */ /* 0x080fe20000010831 */
[-CC-:B------:R-:W-:Y:S01]  /*25650*/  FFMA.FTZ R178, R56, R55.reuse, -R59.reuse ;  /* 0x0000003738b27223 */ /* 0x180fe2000001083b */
[----:B------:R-:W1:Y:S01]  /*25660*/  MUFU.EX2 R121, R121 ;  /* 0x0000007900797308 */ /* 0x000e620000000800 */
[----:B--2---:R-:W-:Y:S01]  /*25670*/  FADD.FTZ R6, R152, R6 ;  /* 0x0000000698067221 */ /* 0x004fe20000010000 */
[-CC-:B------:R-:W-:Y:S01]  /*25680*/  FFMA.FTZ R190, R53, R55.reuse, -R59.reuse ;  /* 0x0000003735be7223 */ /* 0x180fe2000001083b */
[-C--:B------:R-:W-:Y:S01]  /*25690*/  FFMA.FTZ R172, R51, R55.reuse, -R59 ;  /* 0x0000003733ac7223 */ /* 0x080fe2000001083b */
[-C--:B------:R-:W-:Y:S01]  /*256a0*/  FFMA.FTZ R175, R39, R55.reuse, -R49 ;  /* 0x0000003727af7223 */ /* 0x080fe20000010831 */
[----:B------:R-:W-:Y:S01]  /*256b0*/  FFMA.FTZ R9, R48, R55, -R59 ;  /* 0x0000003730097223 */ /* 0x000fe2000001083b */
[C---:B---3--:R-:W-:Y:S01]  /*256c0*/  FMUL.FTZ R35, R135.reuse, R35 ;  /* 0x0000002387237220 */ /* 0x048fe20000410000 */
[C---:B------:R-:W-:Y:S01]  /*256d0*/  FMUL.FTZ R34, R135.reuse, R34 ;  /* 0x0000002287227220 */ /* 0x040fe20000410000 */
[----:B------:R-:W2:Y:S01]  /*256e0*/  MUFU.EX2 R155, R155 ;  /* 0x0000009b009b7308 */ /* 0x000ea20000000800 */
[C---:B----4-:R-:W-:Y:S01]  /*256f0*/  FMUL.FTZ R37, R134.reuse, R37 ;  /* 0x0000002586257220 */ /* 0x050fe20000410000 */
[----:B------:R-:W-:Y:S01]  /*25700*/  FMUL.FTZ R36, R134, R36 ;  /* 0x0000002486247220 */ /* 0x000fe20000410000 */
[C---:B------:R-:W-:Y:S01]  /*25710*/  FMUL.FTZ R33, R135.reuse, R33 ;  /* 0x0000002187217220 */ /* 0x040fe20000410000 */
[C---:B------:R-:W-:Y:S01]  /*25720*/  FMUL.FTZ R32, R135.reuse, R32 ;  /* 0x0000002087207220 */ /* 0x040fe20000410000 */
[C---:B------:R-:W-:Y:S01]  /*25730*/  FMUL.FTZ R31, R135.reuse, R31 ;  /* 0x0000001f871f7220 */ /* 0x040fe20000410000 */
[C---:B------:R-:W-:Y:S01]  /*25740*/  FMUL.FTZ R30, R135.reuse, R30 ;  /* 0x0000001e871e7220 */ /* 0x040fe20000410000 */
[C---:B------:R-:W-:Y:S01]  /*25750*/  FMUL.FTZ R27, R135.reuse, R27 ;  /* 0x0000001b871b7220 */ /* 0x040fe20000410000 */
[----:B------:R-:W3:Y:S01]  /*25760*/  MUFU.EX2 R120, R120 ;  /* 0x0000007800787308 */ /* 0x000ee20000000800 */
        /* <DEDUP_REMOVED lines=16> */
[----:B-1----:R-:W-:Y:S01]  /*25870*/  FADD.FTZ R8, R153, R8 ;  /* 0x0000000899087221 */ /* 0x002fe20000010000 */
[----:B------:R-:W-:Y:S01]  /*25880*/  FADD.FTZ R7, R121, R6 ;  /* 0x0000000679077221 */ /* 0x000fe20000010000 */
[C---:B------:R-:W-:Y:S01]  /*25890*/  FMUL.FTZ R85, R134.reuse, R85 ;  /* 0x0000005586557220 */ /* 0x040fe20000410000 */
[C---:B------:R-:W-:Y:S01]  /*258a0*/  FMUL.FTZ R84, R134.reuse, R84 ;  /* 0x0000005486547220 */ /* 0x040fe20000410000 */
[C---:B------:R-:W-:Y:S01]  /*258b0*/  FMUL.FTZ R87, R134.reuse, R87 ;  /* 0x0000005786577220 */ /* 0x040fe20000410000 */
[----:B------:R-:W-:Y:S01]  /*258c0*/  FMUL.FTZ R86, R134, R86 ;  /* 0x0000005686567220 */ /* 0x000fe20000410000 */
[----:B------:R-:W4:Y:S01]  /*258d0*/  LDL.64 R82, [R1+0x350] ;  /* 0x0003500001527983 */ /* 0x000f220000100a00 */
[----:B------:R-:W1:Y:S03]  /*258e0*/  MUFU.EX2 R169, R169 ;  /* 0x000000a900a97308 */ /* 0x000e660000000800 */
[----:B------:R-:W4:Y:S04]  /*258f0*/  LDL.64 R80, [R1+0x360] ;  /* 0x0003600001507983 */ /* 0x000f280000100a00 */
[----:B------:R-:W4:Y:S01]  /*25900*/  LDL.64 R78, [R1+0x370] ;  /* 0x00037000014e7983 */ /* 0x000f220000100a00 */
[----:B------:R-:W1:Y:S01]  /*25910*/  MUFU.EX2 R117, R117 ;  /* 0x0000007500757308 */ /* 0x000e620000000800 */
[----:B--2---:R-:W-:Y:S01]  /*25920*/  FADD.FTZ R8, R155, R8 ;  /* 0x000000089b087221 */ /* 0x004fe20000010000 */
[----:B---3--:R-:W-:Y:S01]  /*25930*/  FADD.FTZ R7, R120, R7 ;  /* 0x0000000778077221 */ /* 0x008fe20000010000 */
[----:B------:R-:W2:Y:S04]  /*25940*/  LDL.64 R76, [R1+0x380] ;  /* 0x00038000014c7983 */ /* 0x000ea80000100a00 */
[----:B------:R-:W3:Y:S01]  /*25950*/  LDL.64 R74, [R1+0x3a0] ;  /* 0x0003a000014a7983 */ /* 0x000ee20000100a00 */
[----:B------:R-:W1:Y:S03]  /*25960*/  MUFU.EX2 R130, R130 ;  /* 0x0000008200827308 */ /* 0x000e660000000800 */
[----:B------:R-:W3:Y:S04]  /*25970*/  LDL.64 R68, [R1+0x3d0] ;  /* 0x0003d00001447983 */ /* 0x000ee80000100a00 */
[----:B------:R-:W3:Y:S01]  /*25980*/  LDL.64 R62, [R1+0x248] ;  /* 0x00024800013e7983 */ /* 0x000ee20000100a00 */
[----:B------:R-:W1:Y:S01]  /*25990*/  MUFU.EX2 R168, R168 ;  /* 0x000000a800a87308 */ /* 0x000e620000000800 */
[----:B0-----:R-:W-:Y:S01]  /*259a0*/  FADD.FTZ R8, R131, R8 ;  /* 0x0000000883087221 */ /* 0x001fe20000010000 */
[----:B----4-:R-:W-:Y:S01]  /*259b0*/  FADD.FTZ R6, R154, R7 ;  /* 0x000000079a067221 */ /* 0x010fe20000010000 */
[----:B------:R-:W4:Y:S04]  /*259c0*/  LDL.64 R66, [R1+0x390] ;  /* 0x0003900001427983 */ /* 0x000f280000100a00 */
[----:B------:R-:W3:Y:S01]  /*259d0*/  LDL.64 R72, [R1+0x3b0] ;  /* 0x0003b00001487983 */ /* 0x000ee20000100a00 */
[----:B------:R-:W0:Y:S08]  /*259e0*/  MUFU.EX2 R171, R171 ;  /* 0x000000ab00ab7308 */ /* 0x000e300000000800 */
[----:B------:R-:W0:Y:S01]  /*259f0*/  MUFU.EX2 R129, R129 ;  /* 0x0000008100817308 */ /* 0x000e220000000800 */
[----:B-1----:R-:W-:Y:S01]  /*25a00*/  FADD.FTZ R41, R169, R8 ;  /* 0x00000008a9297221 */ /* 0x002fe20000010000 */
[----:B------:R-:W-:Y:S01]  /*25a10*/  FADD.FTZ R7, R117, R6 ;  /* 0x0000000675077221 */ /* 0x000fe20000010000 */
[----:B------:R-:W3:Y:S04]  /*25a20*/  LDL.64 R70, [R1+0x3c0] ;  /* 0x0003c00001467983 */ /* 0x000ee80000100a00 */
[----:B------:R-:W3:Y:S01]  /*25a30*/  LDL.64 R46, [R1+0x278] ;  /* 0x00027800012e7983 */ /* 0x000ee20000100a00 */
[----:B------:R-:W1:Y:S08]  /*25a40*/  MUFU.EX2 R128, R128 ;  /* 0x0000008000807308 */ /* 0x000e700000000800 */
[----:B------:R-:W1:Y:S01]  /*25a50*/  MUFU.EX2 R170, R170 ;  /* 0x000000aa00aa7308 */ /* 0x000e620000000800 */
[----:B------:R-:W-:Y:S01]  /*25a60*/  FADD.FTZ R42, R130, R41 ;  /* 0x00000029822a7221 */ /* 0x000fe20000010000 */
[----:B------:R-:W-:Y:S01]  /*25a70*/  FADD.FTZ R6, R168, R7 ;  /* 0x00000007a8067221 */ /* 0x000fe20000010000 */
[----:B------:R-:W3:Y:S04]  /*25a80*/  LDL.64 R56, [R1+0x3e0] ;  /* 0x0003e00001387983 */ /* 0x000ee80000100a00 */
[----:B------:R-:W3:Y:S01]  /*25a90*/  LDL.64 R64, [R1+0x3f0] ;  /* 0x0003f00001407983 */ /* 0x000ee20000100a00 */
[----:B------:R-:W1:Y:S08]  /*25aa0*/  MUFU.EX2 R177, R177 ;  /* 0x000000b100b17308 */ /* 0x000e700000000800 */
[----:B------:R-:W1:Y:S01]  /*25ab0*/  MUFU.EX2 R176, R176 ;  /* 0x000000b000b07308 */ /* 0x000e620000000800 */
[----:B0-----:R-:W-:Y:S01]  /*25ac0*/  FADD.FTZ R41, R171, R42 ;  /* 0x0000002aab297221 */ /* 0x001fe20000010000 */
[----:B------:R-:W-:Y:S01]  /*25ad0*/  FADD.FTZ R7, R129, R6 ;  /* 0x0000000681077221 */ /* 0x000fe20000010000 */
[----:B------:R-:W3:Y:S04]  /*25ae0*/  LDL.64 R60, [R1+0x258] ;  /* 0x00025800013c7983 */ /* 0x000ee80000100a00 */
[----:B------:R-:W3:Y:S01]  /*25af0*/  LDL.64 R44, [R1+0x2d8] ;  /* 0x0002d800012c7983 */ /* 0x000ee20000100a00 */
[----:B------:R-:W-:Y:S08]  /*25b00*/  MUFU.EX2 R127, R127 ;  /* 0x0000007f007f7308 */ /* 0x000ff00000000800 */
[----:B------:R-:W0:Y:S01]  /*25b10*/  MUFU.EX2 R126, R126 ;  /* 0x0000007e007e7308 */ /* 0x000e220000000800 */
[----:B-1----:R-:W-:Y:S01]  /*25b20*/  FADD.FTZ R6, R128, R41 ;  /* 0x0000002980067221 */ /* 0x002fe20000010000 */
[----:B------:R-:W-:-:S06]  /*25b30*/  FADD.FTZ R7, R170, R7 ;  /* 0x00000007aa077221 */ /* 0x000fcc0000010000 */
[----:B------:R-:W-:Y:S01]  /*25b40*/  MUFU.EX2 R125, R125 ;  /* 0x0000007d007d7308 */ /* 0x000fe20000000800 */
[----:B------:R-:W-:-:S07]  /*25b50*/  FFMA.FTZ R8, R40, R55, -R49 ;  /* 0x0000003728087223 */ /* 0x000fce0000010831 */
[----:B------:R-:W1:Y:S01]  /*25b60*/  MUFU.EX2 R179, R179 ;  /* 0x000000b300b37308 */ /* 0x000e620000000800 */
[----:B------:R-:W-:Y:S01]  /*25b70*/  FADD.FTZ R39, R177, R6 ;  /* 0x00000006b1277221 */ /* 0x000fe20000010000 */
[----:B------:R-:W-:Y:S01]  /*25b80*/  FADD.FTZ R6, R176, R7 ;  /* 0x00000007b0067221 */ /* 0x000fe20000010000 */
[----:B------:R-:W3:Y:S05]  /*25b90*/  LDL.64 R52, [R1+0x298] ;  /* 0x0002980001347983 */ /* 0x000eea0000100a00 */
        /* <DEDUP_REMOVED lines=9> */
[----:B------:R-:W3:Y:S04]  /*25c30*/  LDL.64 R58, [R1+0x268] ;  /* 0x00026800013a7983 */ /* 0x000ee80000100a00 */
[----:B------:R-:W3:Y:S01]  /*25c40*/  LDL.64 R50, [R1+0x2a8] ;  /* 0x0002a80001327983 */ /* 0x000ee20000100a00 */
[----:B------:R-:W-:Y:S03]  /*25c50*/  MUFU.EX2 R172, R172 ;  /* 0x000000ac00ac7308 */ /* 0x000fe60000000800 */
[----:B------:R-:W3:Y:S05]  /*25c60*/  LDL.64 R42, [R1+0x2e8] ;  /* 0x0002e800012a7983 */ /* 0x000eea0000100a00 */
[----:B------:R-:W1:Y:S01]  /*25c70*/  MUFU.EX2 R8, R8 ;  /* 0x0000000800087308 */ /* 0x000e620000000800 */
[----:B------:R-:W-:Y:S01]  /*25c80*/  FADD.FTZ R6, R116, R41 ;  /* 0x0000002974067221 */ /* 0x000fe20000010000 */
[----:B------:R-:W-:Y:S01]  /*25c90*/  FADD.FTZ R39, R178, R39 ;  /* 0x00000027b2277221 */ /* 0x000fe20000010000 */
[----:B------:R-:W3:Y:S04]  /*25ca0*/  LDL.64 R54, [R1+0x288] ;  /* 0x0002880001367983 */ /* 0x000ee80000100a00 */
[----:B------:R-:W3:Y:S01]  /*25cb0*/  LDL.64 R48, [R1+0x2b8] ;  /* 0x0002b80001307983 */ /* 0x000ee20000100a00 */
[----:B------:R-:W-:Y:S08]  /*25cc0*/  MUFU.EX2 R174, R174 ;  /* 0x000000ae00ae7308 */ /* 0x000ff00000000800 */
[----:B------:R-:W1:Y:S01]  /*25cd0*/  MUFU.EX2 R175, R175 ;  /* 0x000000af00af7308 */ /* 0x000e620000000800 */
[----:B0-----:R-:W-:Y:S01]  /*25ce0*/  FADD.FTZ R41, R173, R6 ;  /* 0x00000006ad297221 */ /* 0x001fe20000010000 */
[----:B------:R-:W-:-:S06]  /*25cf0*/  FADD.FTZ R39, R190, R39 ;  /* 0x00000027be277221 */ /* 0x000fcc0000010000 */
[----:B------:R-:W0:Y:S08]  /*25d00*/  MUFU.EX2 R9, R9 ;  /* 0x0000000900097308 */ /* 0x000e300000000800 */
[----:B------:R-:W0:Y:S01]  /*25d10*/  MUFU.EX2 R7, R7 ;  /* 0x0000000700077308 */ /* 0x000e220000000800 */
[----:B-1----:R-:W-:Y:S01]  /*25d20*/  FADD.FTZ R6, R8, R41 ;  /* 0x0000002908067221 */ /* 0x002fe20000010000 */
[----:B------:R-:W-:Y:S01]  /*25d30*/  FADD.FTZ R39, R172, R39 ;  /* 0x00000027ac277221 */ /* 0x000fe20000010000 */
[----:B------:R-:W3:Y:S02]  /*25d40*/  LDL.64 R40, [R1+0x2f8] ;  /* 0x0002f80001287983 */ /* 0x000ee40000100a00 */
[----:B------:R-:W-:Y:S01]  /*25d50*/  FADD.FTZ R6, R175, R6 ;  /* 0x00000006af067221 */ /* 0x000fe20000010000 */
[----:B------:R-:W-:-:S04]  /*25d60*/  FADD.FTZ R38, R174, R39 ;  /* 0x00000027ae267221 */ /* 0x000fc80000010000 */
[----:B0-----:R-:W-:Y:S01]  /*25d70*/  FADD.FTZ R38, R9, R38 ;  /* 0x0000002609267221 */ /* 0x001fe20000010000 */
[----:B------:R-:W-:-:S05]  /*25d80*/  FADD.FTZ R39, R7, R6 ;  /* 0x0000000607277221 */ /* 0x000fca0000010000 */
[----:B------:R0:W-:Y:S01]  /*25d90*/  STL.64 [R1+0x1f0], R38 ;  /* 0x0001f02601007387 */ /* 0x0001e20000100a00 */
[----:B------:R-:W-:Y:S06]  /*25da0*/  BAR.SYNC.DEFER_BLOCKING 0xf, 0x100 ;  /* 0x03c4000000007b1d */ /* 0x000fec0000010000 */
[----:B0-----:R-:W3:Y:S01]  /*25db0*/  LDL.64 R38, [R1+0x308] ;  /* 0x0003080001267983 */ /* 0x001ee20000100a00 */
[C---:B------:R-:W-:Y:S01]  /*25dc0*/  FMUL.FTZ R5, R134.reuse, R5 ;  /* 0x0000000586057220 */ /* 0x040fe20000410000 */
[C---:B------:R-:W-:Y:S02]  /*25dd0*/  FMUL.FTZ R4, R134.reuse, R4 ;  /* 0x0000000486047220 */ /* 0x040fe40000410000 */
[----:B------:R-:W3:Y:S04]  /*25de0*/  LD.E.64 R96, desc[UR36][R2.64+0x8] ;  /* 0x0000082402607980 */ /* 0x000ee8000c101b00 */
[----:B------:R-:W3:Y:S04]  /*25df0*/  LD.E.64 R2, desc[UR36][R2.64] ;  /* 0x0000002402027980 */ /* 0x000ee8000c101b00 */
        /* <DEDUP_REMOVED lines=13> */
[----:B0-----:R-:W3:Y:S04]  /*25ed0*/  LDL.64 R36, [R1+0x2c8] ;  /* 0x0002c80001247983 */ /* 0x001ee80000100a00 */
[----:B-1----:R-:W3:Y:S04]  /*25ee0*/  LDL.64 R26, [R1+0x318] ;  /* 0x00031800011a7983 */ /* 0x002ee80000100a00 */
[----:B------:R-:W3:Y:S04]  /*25ef0*/  LDL.64 R34, [R1+0x328] ;  /* 0x0003280001227983 */ /* 0x000ee80000100a00 */
[----:B------:R-:W3:Y:S04]  /*25f00*/  LDL.64 R32, [R1+0x338] ;  /* 0x0003380001207983 */ /* 0x000ee80000100a00 */
[----:B------:R-:W3:Y:S04]  /*25f10*/  LDL.64 R30, [R1+0x348] ;  /* 0x00034800011e7983 */ /* 0x000ee80000100a00 */
[----:B------:R-:W3:Y:S04]  /*25f20*/  LDL.64 R28, [R1+0x358] ;  /* 0x00035800011c7983 */ /* 0x000ee80000100a00 */
[----:B------:R-:W3:Y:S04]  /*25f30*/  LDL.64 R10, [R1+0x368] ;  /* 0x00036800010a7983 */ /* 0x000ee80000100a00 */
[----:B------:R-:W3:Y:S04]  /*25f40*/  LDL.64 R24, [R1+0x378] ;  /* 0x0003780001187983 */ /* 0x000ee80000100a00 */
[----:B------:R-:W3:Y:S04]  /*25f50*/  LDL.64 R20, [R1+0x388] ;  /* 0x0003880001147983 */ /* 0x000ee80000100a00 */
[----:B--2---:R-:W2:Y:S04]  /*25f60*/  LDL.64 R14, [R1+0x398] ;  /* 0x00039800010e7983 */ /* 0x004ea80000100a00 */
[----:B------:R-:W2:Y:S04]  /*25f70*/  LDL.64 R12, [R1+0x3a8] ;  /* 0x0003a800010c7983 */ /* 0x000ea80000100a00 */
[----:B------:R-:W2:Y:S04]  /*25f80*/  LDL.64 R84, [R1+0x3b8] ;  /* 0x0003b80001547983 */ /* 0x000ea80000100a00 */
[----:B------:R-:W2:Y:S04]  /*25f90*/  LDL.64 R86, [R1+0x3c8] ;  /* 0x0003c80001567983 */ /* 0x000ea80000100a00 */
[----:B------:R0:W-:Y:S04]  /*25fa0*/  STL.64 [R1+0x238], R4 ;  /* 0x0002380401007387 */ /* 0x0001e80000100a00 */
        /* <DEDUP_REMOVED lines=889> */
.L_x_3680:
[----:B------:R-:W-:Y:S05]  /*29740*/  BSYNC B0 ;  /* 0x0000000000007941 */ /* 0x000fea0003800000 */
.L_x_3679:
        /* <DEDUP_REMOVED lines=9> */
.L_x_3648:
[----:B------:R-:W2:Y:S01]  /*297e0*/  LDL R5, [R1+0x1f0] ;  /* 0x0001f00001057983 */ /* 0x000ea20000100800 */
[----:B------:R-:W-:Y:S05]  /*297f0*/  WARPSYNC.ALL ;  /* 0x0000000000007948 */ /* 0x000fea0003800000 */
[----:B------:R-:W3:Y:S01]  /*29800*/  LDL R10, [R1+0x1f4] ;  /* 0x0001f400010a7983 */ /* 0x000ee20000100800 */
[----:B------:R-:W-:Y:S08]  /*29810*/  BAR.ARV 0x8, 0x100 ;  /* 0x0204000000007b1d */ /* 0x000ff00000002000 */
[----:B------:R-:W-:Y:S06]  /*29820*/  BAR.SYNC.DEFER_BLOCKING 0xf, 0x100 ;  /* 0x03c4000000007b1d */ /* 0x000fec0000010000 */
[----:B--2---:R-:W2:Y:S02]  /*29830*/  SHFL.BFLY PT, R0, R5, 0x2, 0x1f ;  /* 0x0c401f0005007f89 */ /* 0x004ea400000e0000 */
[----:B--2---:R-:W-:-:S05]  /*29840*/  FADD.FTZ R0, R5, R0 ;  /* 0x0000000005007221 */ /* 0x004fca0000010000 */
[----:B------:R-:W2:Y:S02]  /*29850*/  SHFL.BFLY PT, R3, R0, 0x1, 0x1f ;  /* 0x0c201f0000037f89 */ /* 0x000ea400000e0000 */
[----:B--2---:R-:W-:-:S05]  /*29860*/  FADD.FTZ R2, R0, R3 ;  /* 0x0000000300027221 */ /* 0x004fca0000010000 */
[----:B------:R-:W-:Y:S04]  /*29870*/  STL [R1+0x1f0], R2 ;  /* 0x0001f00201007387 */ /* 0x000fe80000100800 */
[----:B------:R-:W2:Y:S04]  /*29880*/  LDL R13, [R1+0x1f0] ;  /* 0x0001f000010d7983 */ /* 0x000ea80000100800 */
[----:B---3--:R-:W0:Y:S02]  /*29890*/  SHFL.BFLY PT, R3, R10, 0x2, 0x1f ;  /* 0x0c401f000a037f89 */ /* 0x008e2400000e0000 */
[----:B01----:R-:W-:-:S05]  /*298a0*/  FADD.FTZ R4, R3, R10 ;  /* 0x0000000a03047221 */ /* 0x003fca0000010000 */
[----:B------:R-:W0:Y:S02]  /*298b0*/  SHFL.BFLY PT, R3, R4, 0x1, 0x1f ;  /* 0x0c201f0004037f89 */ /* 0x000e2400000e0000 */
[----:B0-----:R-:W-:Y:S02]  /*298c0*/  FADD.FTZ R6, R4, R3 ;  /* 0x0000000304067221 */ /* 0x001fe40000010000 */
[----:B------:R-:W3:Y:S03]  /*298d0*/  LDL.64 R2, [R1+0xb8] ;  /* 0x0000b80001027983 */ /* 0x000ee60000100a00 */
[----:B------:R-:W-:-:S13]  /*298e0*/  FSETP.NE.FTZ.AND P2, PT, R6, RZ, PT ;  /* 0x000000ff0600720b */ /* 0x000fda0003f55000 */
[----:B------:R-:W4:Y:S04]  /*298f0*/  @P2 LDL R9, [R1+0x200] ;  /* 0x0002000001092983 */ /* 0x000f280000100800 */
[----:B------:R-:W5:Y:S01]  /*29900*/  @P2 LDL R12, [R1+0x1e4] ;  /* 0x0001e400010c2983 */ /* 0x000f620000100800 */
[----:B--2---:R-:W-:-:S13]  /*29910*/  FSETP.NE.FTZ.AND P1, PT, R13, RZ, PT ;  /* 0x000000ff0d00720b */ /* 0x004fda0003f35000 */
[----:B------:R-:W2:Y:S04]  /*29920*/  @P1 LDL R5, [R1+0x200] ;  /* 0x0002000001051983 */ /* 0x000ea80000100800 */
[----:B------:R-:W3:Y:S01]  /*29930*/  @P1 LDL R8, [R1+0x1e0] ;  /* 0x0001e00001081983 */ /* 0x000ee20000100800 */
[----:B------:R-:W0:Y:S08]  /*29940*/  @P2 MUFU.LG2 R11, R6 ;  /* 0x00000006000b2308 */ /* 0x000e300000000c00 */
[----:B------:R-:W1:Y:S01]  /*29950*/  @P1 MUFU.LG2 R7, R13 ;  /* 0x0000000d00071308 */ /* 0x000e620000000c00 */
[----:B------:R-:W-:-:S02]  /*29960*/  IMAD.MOV.U32 R0, RZ, RZ, -0x800000 ;  /* 0xff800000ff007424 */ /* 0x000fc400078e00ff */
[----:B------:R-:W-:Y:S02]  /*29970*/  IMAD.MOV.U32 R10, RZ, RZ, -0x800000 ;  /* 0xff800000ff0a7424 */ /* 0x000fe400078e00ff */
[----:B0-----:R-:W-:Y:S01]  /*29980*/  @P2 FMUL.FTZ R14, R11, 0.69314718246459960938 ;  /* 0x3f3172180b0e2820 */ /* 0x001fe20000410000 */
[----:B-1----:R-:W-:Y:S01]  /*29990*/  @P1 FMUL.FTZ R4, R7, 0.69314718246459960938 ;  /* 0x3f31721807041820 */ /* 0x002fe20000410000 */
[----:B------:R-:W-:Y:S04]  /*299a0*/  STL [R1+0x1f4], R6 ;  /* 0x0001f40601007387 */ /* 0x000fe80000100800 */
[----:B------:R-:W3:Y:S01]  /*299b0*/  LDL R7, [R1+0x1c8] ;  /* 0x0001c80001077983 */ /* 0x000ee20000100800 */
[----:B----4-:R-:W-:-:S04]  /*299c0*/  @P2 FMUL.FTZ R9, R9, 0.69314718246459960938 ;  /* 0x3f31721809092820 */ /* 0x010fc80000410000 */
[----:B-----5:R-:W-:-:S05]  /*299d0*/  @P2 FFMA.FTZ R10, R9, R12, R14 ;  /* 0x0000000c090a2223 */ /* 0x020fca000001000e */
[----:B------:R-:W-:Y:S01]  /*299e0*/  STL [R1+0x1f4], R10 ;  /* 0x0001f40a01007387 */ /* 0x000fe20000100800 */
[----:B--2---:R-:W-:-:S04]  /*299f0*/  @P1 FMUL.FTZ R5, R5, 0.69314718246459960938 ;  /* 0x3f31721805051820 */ /* 0x004fc80000410000 */
[----:B---3--:R-:W-:-:S05]  /*29a00*/  @P1 FFMA.FTZ R0, R5, R8, R4 ;  /* 0x0000000805001223 */ /* 0x008fca0000010004 */
[----:B------:R0:W-:Y:S04]  /*29a10*/  STL [R1+0x1f0], R0 ;  /* 0x0001f00001007387 */ /* 0x0001e80000100800 */
[----:B------:R-:W2:Y:S02]  /*29a20*/  LD.E R4, desc[UR36][R2.64+0x4] ;  /* 0x0000042402047980 */ /* 0x000ea4000c101900 */
[----:B--2---:R-:W-:-:S13]  /*29a30*/  ISETP.NE.AND P0, PT, R4, RZ, PT ;  /* 0x000000ff0400720c */ /* 0x004fda0003f05270 */
[----:B------:R-:W2:Y:S04]  /*29a40*/  @!P0 LDL.64 R4, [R1+0xc0] ;  /* 0x0000c00001048983 */ /* 0x000ea80000100a00 */
[----:B------:R-:W3:Y:S01]  /*29a50*/  @!P0 LD.E R8, desc[UR36][R2.64] ;  /* 0x0000002402088980 */ /* 0x000ee2000c101900 */
[----:B------:R-:W-:-:S06]  /*29a60*/  IMAD.MOV.U32 R102, RZ, RZ, RZ ;  /* 0x000000ffff667224 */ /* 0x000fcc00078e00ff */
[----:B------:R-:W1:Y:S01]  /*29a70*/  @P1 MUFU.RCP R102, R13 ;  /* 0x0000000d00661308 */ /* 0x000e620000001000 */
[----:B--2---:R-:W2:Y:S01]  /*29a80*/  @!P0 LD.E.64 R4, desc[UR36][R4.64] ;  /* 0x0000002404048980 */ /* 0x004ea2000c101b00 */
[----:B---3--:R-:W-:-:S04]  /*29a90*/  @!P0 IMAD R9, R7, 0x40, R8 ;  /* 0x0000004007098824 */ /* 0x008fc800078e0208 */
[----:B--2---:R-:W-:-:S05]  /*29aa0*/  @!P0 IMAD.WIDE R4, R9, 0x4, R4 ;  /* 0x0000000409048825 */ /* 0x004fca00078e0204 */
[----:B-1----:R1:W-:Y:S04]  /*29ab0*/  @!P0 ST.E desc[UR36][R4.64], R102 ;  /* 0x0000006604008985 */ /* 0x0023e8000c101924 */
[----:B------:R-:W0:Y:S04]  /*29ac0*/  @!P0 LDL.64 R2, [R1+0xb8] ;  /* 0x0000b80001028983 */ /* 0x000e280000100a00 */
[----:B0-----:R-:W2:Y:S02]  /*29ad0*/  @!P0 LD.E R0, desc[UR36][R2.64+0x4] ;  /* 0x0000042402008980 */ /* 0x001ea4000c101900 */
[----:B--2---:R-:W-:-:S13]  /*29ae0*/  @!P0 ISETP.NE.AND P0, PT, R0, RZ, PT ;  /* 0x000000ff0000820c */ /* 0x004fda0003f05270 */
[----:B-1----:R-:W2:Y:S04]  /*29af0*/  @!P0 LDL.64 R4, [R1+0xc0] ;  /* 0x0000c00001048983 */ /* 0x002ea80000100a00 */
[----:B------:R-:W3:Y:S01]  /*29b00*/  @!P0 LD.E R8, desc[UR36][R2.64] ;  /* 0x0000002402088980 */ /* 0x000ee2000c101900 */
[----:B------:R-:W-:-:S06]  /*29b10*/  IMAD.MOV.U32 R0, RZ, RZ, RZ ;  /* 0x000000ffff007224 */ /* 0x000fcc00078e00ff */
[----:B------:R-:W0:Y:S01]  /*29b20*/  @P2 MUFU.RCP R0, R6 ;  /* 0x0000000600002308 */ /* 0x000e220000001000 */
[----:B--2---:R-:W2:Y:S01]  /*29b30*/  @!P0 LD.E.64 R4, desc[UR36][R4.64] ;  /* 0x0000002404048980 */ /* 0x004ea2000c101b00 */
[----:B---3--:R-:W-:-:S04]  /*29b40*/  @!P0 IMAD R8, R7, 0x40, R8 ;  /* 0x0000004007088824 */ /* 0x008fc800078e0208 */
[----:B------:R-:W-:-:S04]  /*29b50*/  @!P0 VIADD R7, R8, 0x8 ;  /* 0x0000000808078836 */ /* 0x000fc80000000000 */
[----:B--2---:R-:W-:-:S05]  /*29b60*/  @!P0 IMAD.WIDE R4, R7, 0x4, R4 ;  /* 0x0000000407048825 */ /* 0x004fca00078e0204 */
[----:B0-----:R0:W-:Y:S04]  /*29b70*/  @!P0 ST.E desc[UR36][R4.64], R0 ;  /* 0x0000000004008985 */ /* 0x0011e8000c101924 */
        /* <DEDUP_REMOVED lines=53> */
[----:B------:R-:W-:Y:S01]  /*29ed0*/  FMUL.FTZ R40, R40, R102 ;  /* 0x0000006628287220 */ /* 0x000fe20000410000 */
[-C--:B----4-:R-:W-:Y:S01]  /*29ee0*/  FMUL.FTZ R39, R39, R0.reuse ;  /* 0x0000000027277220 */ /* 0x090fe20000410000 */
[----:B------:R-:W-:Y:S01]  /*29ef0*/  FMUL.FTZ R38, R38, R0 ;  /* 0x0000000026267220 */ /* 0x000fe20000410000 */
        /* <DEDUP_REMOVED lines=30> */
[----:B------:R-:W-:Y:S04]  /*2a0e0*/  STL.64 [R1+0x400], R40 ;  /* 0x0004002801007387 */ /* 0x000fe80000100a00 */
[----:B------:R0:W-:Y:S04]  /*2a0f0*/  STL.64 [R1+0x408], R38 ;  /* 0x0004082601007387 */ /* 0x0001e80000100a00 */
        /* <DEDUP_REMOVED lines=10> */
[----:B------:R-:W-:Y:S04]  /*2a1a0*/  STL.64 [R1+0x2b0], R10 ;  /* 0x0002b00a01007387 */ /* 0x000fe80000100a00 */
[----:B------:R3:W-:Y:S04]  /*2a1b0*/  STL.64 [R1+0x2c0], R8 ;  /* 0x0002c00801007387 */ /* 0x0007e80000100a00 */
[----:B------:R-:W-:Y:S04]  /*2a1c0*/  STL.64 [R1+0x2d0], R6 ;  /* 0x0002d00601007387 */ /* 0x000fe80000100a00 */
[----:B------:R4:W-:Y:S04]  /*2a1d0*/  STL.64 [R1+0x2e0], R4 ;  /* 0x0002e00401007387 */ /* 0x0009e80000100a00 */
[----:B------:R5:W-:Y:S04]  /*2a1e0*/  STL.64 [R1+0x2f0], R2 ;  /* 0x0002f00201007387 */ /* 0x000be80000100a00 */
[----:B0-----:R-:W5:Y:S04]  /*2a1f0*/  LDL.64 R38, [R1+0x2c8] ;  /* 0x0002c80001267983 */ /* 0x001f680000100a00 */
[----:B------:R-:W5:Y:S04]  /*2a200*/  LDL.64 R40, [R1+0x308] ;  /* 0x0003080001287983 */ /* 0x000f680000100a00 */
[----:B-1----:R-:W5:Y:S04]  /*2a210*/  LDL.64 R28, [R1+0x318] ;  /* 0x00031800011c7983 */ /* 0x002f680000100a00 */
[----:B------:R-:W5:Y:S04]  /*2a220*/  LDL.64 R36, [R1+0x328] ;  /* 0x0003280001247983 */ /* 0x000f680000100a00 */
[----:B------:R-:W5:Y:S04]  /*2a230*/  LDL.64 R34, [R1+0x338] ;  /* 0x0003380001227983 */ /* 0x000f680000100a00 */
[----:B------:R-:W5:Y:S04]  /*2a240*/  LDL.64 R32, [R1+0x348] ;  /* 0x0003480001207983 */ /* 0x000f680000100a00 */
[----:B------:R-:W5:Y:S04]  /*2a250*/  LDL.64 R30, [R1+0x358] ;  /* 0x00035800011e7983 */ /* 0x000f680000100a00 */
[----:B--2---:R-:W2:Y:S04]  /*2a260*/  LDL.64 R12, [R1+0x368] ;  /* 0x00036800010c7983 */ /* 0x004ea80000100a00 */
[----:B------:R-:W2:Y:S04]  /*2a270*/  LDL.64 R26, [R1+0x378] ;  /* 0x00037800011a7983 */ /* 0x000ea80000100a00 */
        /* <DEDUP_REMOVED lines=8> */
[----:B------:R-:W5:Y:S01]  /*2a300*/  @!P0 LDL R105, [R1+0x1cc] ;  /* 0x0001cc0001698983 */ /* 0x000f620000100800 */
        /* <DEDUP_REMOVED lines=94> */
[----:B------:R-:W-:Y:S04]  /*2a8f0*/  STL [R1+0x1d4], R106 ;  /* 0x0001d46a01007387 */ /* 0x000fe80000100800 */
[----:B------:R-:W-:Y:S01]  /*2a900*/  @!P0 STL [R1+0x1c8], RZ ;  /* 0x0001c8ff01008387 */ /* 0x000fe20000100800 */
        /* <DEDUP_REMOVED lines=24> */
[-C--:B---3--:R-:W-:Y:S01]  /*2aa90*/  FMUL.FTZ R9, R9, R0.reuse ;  /* 0x0000000009097220 */ /* 0x088fe20000410000 */
[-C--:B------:R-:W-:Y:S01]  /*2aaa0*/  FMUL.FTZ R8, R8, R0.reuse ;  /* 0x0000000008087220 */ /* 0x080fe20000410000 */
[-C--:B----4-:R-:W-:Y:S01]  /*2aab0*/  FMUL.FTZ R5, R5, R0.reuse ;  /* 0x0000000005057220 */ /* 0x090fe20000410000 */
[-C--:B------:R-:W-:Y:S01]  /*2aac0*/  FMUL.FTZ R4, R4, R0.reuse ;  /* 0x0000000004047220 */ /* 0x080fe20000410000 */
[-C--:B------:R-:W-:Y:S01]  /*2aad0*/  FMUL.FTZ R11, R11, R0.reuse ;  /* 0x000000000b0b7220 */ /* 0x080fe20000410000 */
[-C--:B------:R-:W-:Y:S01]  /*2aae0*/  FMUL.FTZ R10, R10, R0.reuse ;  /* 0x000000000a0a7220 */ /* 0x080fe20000410000 */
[-C--:B-----5:R-:W-:Y:S01]  /*2aaf0*/  FMUL.FTZ R3, R3, R0.reuse ;  /* 0x0000000003037220 */ /* 0x0a0fe20000410000 */
[-C--:B------:R-:W-:Y:S01]  /*2ab00*/  FMUL.FTZ R2, R2, R0.reuse ;  /* 0x0000000002027220 */ /* 0x080fe20000410000 */
[-C--:B------:R-:W-:Y:S01]  /*2ab10*/  FMUL.FTZ R7, R7, R0.reuse ;  /* 0x0000000007077220 */ /* 0x080fe20000410000 */
[----:B------:R-:W-:Y:S01]  /*2ab20*/  FMUL.FTZ R6, R6, R0 ;  /* 0x0000000006067220 */ /* 0x000fe20000410000 */
[----:B------:R-:W-:Y:S01]  /*2ab30*/  @!P0 LOP3.LUT R0, R105, 0x1, RZ, 0x3c, !PT ;  /* 0x0000000169008812 */ /* 0x000fe200078e3cff */
        /* <DEDUP_REMOVED lines=16> */
[----:B------:R-:W-:Y:S04]  /*2ac40*/  @!P0 STL [R1+0x1cc], R0 ;  /* 0x0001cc0001008387 */ /* 0x000fe80000100800 */
[----:B------:R0:W-:Y:S02]  /*2ac50*/  STL.64 [R1+0x3c8], R4 ;  /* 0x0003c80401007387 */ /* 0x0001e40000100a00 */
[----:B0-----:R-:W-:Y:S01]  /*2ac60*/  IMAD.MOV.U32 R4, RZ, RZ, 0x1 ;  /* 0x00000001ff047424 */ /* 0x001fe200078e00ff */
[----:B------:R-:W-:Y:S06]  /*2ac70*/  BAR.ARV 0xe, 0x100 ;  /* 0x0384000000007b1d */ /* 0x000fec0000002000 */
.L_x_3532:
[----:B------:R-:W-:Y:S05]  /*2ac80*/  BSYNC B7 ;  /* 0x0000000000077941 */ /* 0x000fea0003800000 */
.L_x_3520:
[----:B------:R-:W0:Y:S08]  /*2ac90*/  S2UR UR4, SR_CgaCtaId ;  /* 0x00000000000479c3 */ /* 0x000e300000008800 */
[----:B------:R-:W-:Y:S01]  /*2aca0*/  BAR.SYNC.DEFER_BLOCKING 0x5, 0x180 ;  /* 0x0146000000007b1d */ /* 0x000fe20000010000 */
[----:B----4-:R-:W-:Y:S02]  /*2acb0*/  PRMT R0, R4, 0x9910, RZ ;  /* 0x0000991004007816 */ /* 0x010fe400000000ff */
[----:B-1----:R-:W-:-:S02]  /*2acc0*/  MOV R2, 0x400 ;  /* 0x0000040000027802 */ /* 0x002fc40000000f00 */
[----:B------:R-:W-:Y:S01]  /*2acd0*/  ISETP.NE.AND P0, PT, R0, RZ, PT ;  /* 0x000000ff0000720c */ /* 0x000fe20003f05270 */
[----:B------:R-:W-:Y:S01]  /*2ace0*/  BSSY B0, `(.L_x_3682) ;  /* 0x0000509000007945 */ /* 0x000fe20003800000 */
[----:B0-----:R-:W-:-:S05]  /*2acf0*/  IMAD.U32 R155, RZ, RZ, UR4 ;  /* 0x00000004ff9b7e24 */ /* 0x001fca000f8e00ff */
[----:B------:R-:W-:-:S05]  /*2ad00*/  LEA R2, R155, R2, 0x18 ;  /* 0x000000029b027211 */ /* 0x000fca00078ec0ff */
[----:B------:R0:W1:Y:S01]  /*2ad10*/  LDS.128 R84, [R2+0x388d0] ;  /* 0x0388d00002547984 */ /* 0x0000620000000c00 */
[----:B------:R-:W-:Y:S06]  /*2ad20*/  BAR.ARV 0x4, 0x180 ;  /* 0x0106000000007b1d */ /* 0x000fec0000002000 */
[----:B------:R-:W-:Y:S05]  /*2ad30*/  @!P0 BRA `(.L_x_3683) ;  /* 0x0000004000488947 */ /* 0x000fea0003800000 */
[----:B--2---:R-:W2:Y:S04]  /*2ad40*/  LDL.128 R44, [R1+0x210] ;  /* 0x00021000012c7983 */ /* 0x004ea80000100c00 */
[----:B------:R-:W4:Y:S04]  /*2ad50*/  LDL.128 R48, [R1+0x230] ;  /* 0x0002300001307983 */ /* 0x000f280000100c00 */
[----:B-----5:R-:W4:Y:S04]  /*2ad60*/  LDL.128 R32, [R1+0x220] ;  /* 0x0002200001207983 */ /* 0x020f280000100c00 */
[----:B------:R-:W4:Y:S04]  /*2ad70*/  LDL.128 R52, [R1+0x250] ;  /* 0x0002500001347983 */ /* 0x000f280000100c00 */
[----:B------:R-:W4:Y:S04]  /*2ad80*/  LDL.128 R40, [R1+0x240] ;  /* 0x0002400001287983 */ /* 0x000f280000100c00 */
[----:B------:R-:W4:Y:S04]  /*2ad90*/  LDL.128 R36, [R1+0x260] ;  /* 0x0002600001247983 */ /* 0x000f280000100c00 */
[----:B------:R-:W4:Y:S04]  /*2ada0*/  LDL.128 R76, [R1+0x270] ;  /* 0x00027000014c7983 */ /* 0x000f280000100c00 */
[----:B------:R-:W4:Y:S04]  /*2adb0*/  LDL.128 R72, [R1+0x280] ;  /* 0x0002800001487983 */ /* 0x000f280000100c00 */
[----:B------:R-:W4:Y:S04]  /*2adc0*/  LDL.128 R104, [R1+0x290] ;  /* 0x0002900001687983 */ /* 0x000f280000100c00 */
[----:B------:R-:W4:Y:S04]  /*2add0*/  LDL.128 R4, [R1+0x2a0] ;  /* 0x0002a00001047983 */ /* 0x000f280000100c00 */
[----:B---3--:R-:W3:Y:S04]  /*2ade0*/  LDL.128 R8, [R1+0x2b0] ;  /* 0x0002b00001087983 */ /* 0x008ee80000100c00 */
[----:B------:R-:W3:Y:S01]  /*2adf0*/  LDL.128 R12, [R1+0x2c0] ;  /* 0x0002c000010c7983 */ /* 0x000ee20000100c00 */
[----:B------:R-:W-:Y:S01]  /*2ae00*/  IADD3 R21, P2, R160, 0x20, RZ ;  /* 0x00000020a0157810 */ /* 0x000fe20007f5e0ff */
[----:B------:R-:W-:-:S02]  /*2ae10*/  ULDC.64 UR4, c[0x0][0xd08] ;  /* 0x0003420000047ab9 */ /* 0x000fc40000000a00 */
[----:B------:R-:W3:Y:S01]  /*2ae20*/  LDL.128 R24, [R1+0x2d0] ;  /* 0x0002d00001187983 */ /* 0x000ee20000100c00 */
[----:B------:R-:W-:-:S03]  /*2ae30*/  IADD3 R59, P1, R160, 0x40, RZ ;  /* 0x00000040a03b7810 */ /* 0x000fc60007f3e0ff */
[----:B------:R-:W3:Y:S01]  /*2ae40*/  LDL.128 R28, [R1+0x2e0] ;  /* 0x0002e000011c7983 */ /* 0x000ee20000100c00 */
[C---:B------:R-:W-:Y:S02]  /*2ae50*/  LOP3.LUT R57, R160.reuse, 0x380, RZ, 0xc0, !PT ;  /* 0x00000380a0397812 */ /* 0x040fe400078ec0ff */
[----:B------:R-:W-:Y:S01]  /*2ae60*/  IADD3 R60, P0, R160, 0x60, RZ ;  /* 0x00000060a03c7810 */ /* 0x000fe20007f1e0ff */
[----:B------:R-:W3:Y:S01]  /*2ae70*/  LDL.128 R108, [R1+0x2f0] ;  /* 0x0002f000016c7983 */ /* 0x000ee20000100c00 */
[----:B------:R-:W-:Y:S02]  /*2ae80*/  LOP3.LUT R20, R21, 0x380, RZ, 0xc0, !PT ;  /* 0x0000038015147812 */ /* 0x000fe400078ec0ff */
[----:B------:R-:W-:Y:S01]  /*2ae90*/  LOP3.LUT R58, R59, 0x380, RZ, 0xc0, !PT ;  /* 0x000003803b3a7812 */ /* 0x000fe200078ec0ff */
[----:B------:R-:W3:Y:S01]  /*2aea0*/  LDL.128 R88, [R1+0x3d0] ;  /* 0x0003d00001587983 */ /* 0x000ee20000100c00 */
[----:B------:R-:W-:Y:S02]  /*2aeb0*/  SHF.R.U64 R57, R57, 0x3, RZ ;  /* 0x0000000339397819 */ /* 0x000fe400000012ff */
[----:B------:R-:W-:Y:S01]  /*2aec0*/  LOP3.LUT R0, R60, 0x380, RZ, 0xc0, !PT ;  /* 0x000003803c007812 */ /* 0x000fe200078ec0ff */
[----:B------:R-:W3:Y:S01]  /*2aed0*/  LDL.128 R80, [R1+0x3c0] ;  /* 0x0003c00001507983 */ /* 0x000ee20000100c00 */
[----:B------:R-:W-:-:S02]  /*2aee0*/  SHF.R.U64 R20, R20, 0x3, RZ ;  /* 0x0000000314147819 */ /* 0x000fc400000012ff */
[----:B------:R-:W-:Y:S01]  /*2aef0*/  SHF.R.U64 R58, R58, 0x3, RZ ;  /* 0x000000033a3a7819 */ /* 0x000fe200000012ff */
[----:B------:R-:W3:Y:S01]  /*2af00*/  LDL.128 R96, [R1+0x3f0] ;  /* 0x0003f00001607983 */ /* 0x000ee20000100c00 */
[----:B------:R-:W-:Y:S01]  /*2af10*/  LOP3.LUT R56, R57, R160, RZ, 0x3c, !PT ;  /* 0x000000a039387212 */ /* 0x000fe200078e3cff */
[--C-:B------:R-:W-:Y:S01]  /*2af20*/  IMAD.MOV.U32 R57, RZ, RZ, R161.reuse ;  /* 0x000000ffff397224 */ /* 0x100fe200078e00a1 */
[----:B------:R-:W-:Y:S01]  /*2af30*/  SHF.R.U64 R61, R0, 0x3, RZ ;  /* 0x00000003003d7819 */ /* 0x000fe200000012ff */
[----:B------:R-:W3:Y:S01]  /*2af40*/  LDL.128 R92, [R1+0x3e0] ;  /* 0x0003e000015c7983 */ /* 0x000ee20000100c00 */
[----:B------:R-:W-:Y:S01]  /*2af50*/  LOP3.LUT R20, R20, R21, RZ, 0x3c, !PT ;  /* 0x0000001514147212 */ /* 0x000fe200078e3cff */
[--C-:B------:R-:W-:Y:S01]  /*2af60*/  IMAD.X R21, RZ, RZ, R161.reuse, P2 ;  /* 0x000000ffff157224 */ /* 0x100fe200010e06a1 */
[----:B------:R-:W-:Y:S01]  /*2af70*/  LOP3.LUT R58, R58, R59, RZ, 0x3c, !PT ;  /* 0x0000003b3a3a7212 */ /* 0x000fe200078e3cff */
[--C-:B------:R-:W-:Y:S01]  /*2af80*/  IMAD.X R59, RZ, RZ, R161.reuse, P1 ;  /* 0x000000ffff3b7224 */ /* 0x100fe200008e06a1 */
[----:B------:R-:W-:Y:S01]  /*2af90*/  LOP3.LUT R60, R61, R60, RZ, 0x3c, !PT ;  /* 0x0000003c3d3c7212 */ /* 0x000fe200078e3cff */
[----:B------:R-:W-:Y:S01]  /*2afa0*/  IMAD.X R61, RZ, RZ, R161, P0 ;  /* 0x000000ffff3d7224 */ /* 0x000fe200000e06a1 */
[----:B------:R-:W-:Y:S01]  /*2afb0*/  MOV R64, R56 ;  /* 0x0000003800407202 */ /* 0x000fe20000000f00 */
[----:B------:R-:W3:Y:S01]  /*2afc0*/  LDL.128 R100, [R1+0x400] ;  /* 0x0004000001647983 */ /* 0x000ee20000100c00 */
[----:B------:R-:W-:-:S02]  /*2afd0*/  MOV R68, R20 ;  /* 0x0000001400447202 */ /* 0x000fc40000000f00 */
[----:B------:R-:W-:Y:S02]  /*2afe0*/  MOV R3, R58 ;  /* 0x0000003a00037202 */ /* 0x000fe40000000f00 */
[----:B------:R-:W-:Y:S01]  /*2aff0*/  MOV R0, R60 ;  /* 0x0000003c00007202 */ /* 0x000fe20000000f00 */
[----:B------:R-:W3:Y:S04]  /*2b000*/  LDL.128 R56, [R1+0x360] ;  /* 0x0003600001387983 */ /* 0x000ee80000100c00 */
[----:B------:R-:W3:Y:S01]  /*2b010*/  LDL.128 R60, [R1+0x370] ;  /* 0x00037000013c7983 */ /* 0x000ee20000100c00 */
[----:B------:R-:W-:Y:S01]  /*2b020*/  BAR.SYNC.DEFER_BLOCKING 0x1, 0x100 ;  /* 0x0044000000007b1d */ /* 0x000fe20000010000 */
[----:B--2---:R-:W-:Y:S02]  /*2b030*/  F2FP.BF16.F32.PACK_AB R44, R45, R44 ;  /* 0x0000002c2d2c723e */ /* 0x004fe400000010ff */
[----:B------:R-:W-:-:S02]  /*2b040*/  F2FP.BF16.F32.PACK_AB R45, R47, R46 ;  /* 0x0000002e2f2d723e */ /* 0x000fc400000010ff */
[----:B----4-:R-:W-:Y:S02]  /*2b050*/  F2FP.BF16.F32.PACK_AB R48, R49, R48 ;  /* 0x000000303130723e */ /* 0x010fe400000010ff */
[----:B------:R-:W-:Y:S02]  /*2b060*/  F2FP.BF16.F32.PACK_AB R49, R51, R50 ;  /* 0x000000323331723e */ /* 0x000fe400000010ff */
[----:B------:R-:W-:Y:S02]  /*2b070*/  F2FP.BF16.F32.PACK_AB R46, R33, R32 ;  /* 0x00000020212e723e */ /* 0x000fe400000010ff */
[----:B------:R-:W-:Y:S02]  /*2b080*/  F2FP.BF16.F32.PACK_AB R47, R35, R34 ;  /* 0x00000022232f723e */ /* 0x000fe400000010ff */
[----:B------:R-:W-:Y:S01]  /*2b090*/  F2FP.BF16.F32.PACK_AB R52, R53, R52 ;  /* 0x000000343534723e */ /* 0x000fe200000010ff */
[----:B------:R-:W2:Y:S01]  /*2b0a0*/  LDL.128 R32, [R1+0x300] ;  /* 0x0003000001207983 */ /* 0x000ea20000100c00 */
[----:B------:R-:W-:-:S02]  /*2b0b0*/  F2FP.BF16.F32.PACK_AB R53, R55, R54 ;  /* 0x000000363735723e */ /* 0x000fc400000010ff */
[----:B------:R-:W-:Y:S02]  /*2b0c0*/  F2FP.BF16.F32.PACK_AB R50, R41, R40 ;  /* 0x000000282932723e */ /* 0x000fe400000010ff */
[----:B------:R-:W-:Y:S02]  /*2b0d0*/  F2FP.BF16.F32.PACK_AB R51, R43, R42 ;  /* 0x0000002a2b33723e */ /* 0x000fe400000010ff */
[----:B------:R-:W-:Y:S01]  /*2b0e0*/  F2FP.BF16.F32.PACK_AB R54, R37, R36 ;  /* 0x000000242536723e */ /* 0x000fe200000010ff */
[----:B------:R4:W-:Y:S01]  /*2b0f0*/  STSM.16.M88.4 [R64], R44 ;  /* 0x0000002c40007844 */ /* 0x0009e20000000200 */
[----:B------:R-:W-:Y:S02]  /*2b100*/  F2FP.BF16.F32.PACK_AB R55, R39, R38 ;  /* 0x000000262737723e */ /* 0x000fe400000010ff */
[----:B------:R-:W-:Y:S01]  /*2b110*/  F2FP.BF16.F32.PACK_AB R76, R77, R76 ;  /* 0x0000004c4d4c723e */ /* 0x000fe200000010ff */
[----:B------:R-:W2:Y:S01]  /*2b120*/  LDL.128 R36, [R1+0x310] ;  /* 0x0003100001247983 */ /* 0x000ea20000100c00 */
[----:B------:R-:W-:-:S02]  /*2b130*/  F2FP.BF16.F32.PACK_AB R77, R79, R78 ;  /* 0x0000004e4f4d723e */ /* 0x000fc400000010ff */
[----:B------:R-:W-:Y:S01]  /*2b140*/  F2FP.BF16.F32.PACK_AB R78, R73, R72 ;  /* 0x00000048494e723e */ /* 0x000fe200000010ff */
[----:B------:R0:W-:Y:S01]  /*2b150*/  STSM.16.M88.4 [R68], R48 ;  /* 0x0000003044007844 */ /* 0x0001e20000000200 */
[----:B------:R-:W-:-:S03]  /*2b160*/  F2FP.BF16.F32.PACK_AB R79, R75, R74 ;  /* 0x0000004a4b4f723e */ /* 0x000fc600000010ff */
[----:B------:R1:W-:Y:S04]  /*2b170*/  STSM.16.M88.4 [R3], R52 ;  /* 0x0000003403007844 */ /* 0x0003e80000000200 */
[----:B----4-:R-:W4:Y:S04]  /*2b180*/  LDL.128 R44, [R1+0x330] ;  /* 0x00033000012c7983 */ /* 0x010f280000100c00 */
[----:B------:R-:W4:Y:S04]  /*2b190*/  LDL.128 R40, [R1+0x320] ;  /* 0x0003200001287983 */ /* 0x000f280000100c00 */
[----:B0-----:R-:W4:Y:S04]  /*2b1a0*/  LDL.128 R48, [R1+0x340] ;  /* 0x0003400001307983 */ /* 0x001f280000100c00 */
[----:B-1----:R-:W4:Y:S04]  /*2b1b0*/  LDL.128 R52, [R1+0x350] ;  /* 0x0003500001347983 */ /* 0x002f280000100c00 */
[----:B------:R-:W4:Y:S04]  /*2b1c0*/  LDL.128 R68, [R1+0x390] ;  /* 0x0003900001447983 */ /* 0x000f280000100c00 */
[----:B------:R0:W-:Y:S04]  /*2b1d0*/  STSM.16.M88.4 [R0], R76 ;  /* 0x0000004c00007844 */ /* 0x0001e80000000200 */
[----:B------:R-:W4:Y:S04]  /*2b1e0*/  LDL.128 R64, [R1+0x380] ;  /* 0x0003800001407983 */ /* 0x000f280000100c00 */
[----:B------:R-:W4:Y:S04]  /*2b1f0*/  LDL.128 R72, [R1+0x3a0] ;  /* 0x0003a00001487983 */ /* 0x000f280000100c00 */
[----:B0-----:R-:W4:Y:S01]  /*2b200*/  LDL.128 R76, [R1+0x3b0] ;  /* 0x0003b000014c7983 */ /* 0x001f220000100c00 */
[----:B------:R-:W-:-:S04]  /*2b210*/  IADD3 R21, P0, R160, 0x2000, RZ ;  /* 0x00002000a0157810 */ /* 0x000fc80007f1e0ff */
[----:B------:R-:W-:-:S04]  /*2b220*/  LOP3.LUT R20, R21, 0x380, RZ, 0xc0, !PT ;  /* 0x0000038015147812 */ /* 0x000fc800078ec0ff */
[----:B------:R-:W-:Y:S02]  /*2b230*/  SHF.R.U64 R20, R20, 0x3, RZ ;  /* 0x0000000314147819 */ /* 0x000fe400000012ff */
[----:B------:R-:W-:Y:S02]  /*2b240*/  F2FP.BF16.F32.PACK_AB R104, R105, R104 ;  /* 0x000000686968723e */ /* 0x000fe400000010ff */
[----:B------:R-:W-:Y:S01]  /*2b250*/  LOP3.LUT R20, R20, R21, RZ, 0x3c, !PT ;  /* 0x0000001514147212 */ /* 0x000fe200078e3cff */
[----:B------:R-:W-:Y:S01]  /*2b260*/  IMAD.X R21, RZ, RZ, R161, P0 ;  /* 0x000000ffff157224 */ /* 0x000fe200000e06a1 */
[----:B------:R-:W-:Y:S02]  /*2b270*/  F2FP.BF16.F32.PACK_AB R105, R107, R106 ;  /* 0x0000006a6b69723e */ /* 0x000fe400000010ff */
[----:B------:R-:W-:Y:S02]  /*2b280*/  F2FP.BF16.F32.PACK_AB R106, R5, R4 ;  /* 0x00000004056a723e */ /* 0x000fe400000010ff */
[----:B------:R-:W-:-:S04]  /*2b290*/  IADD3 R5, P0, R160, 0x2020, RZ ;  /* 0x00002020a0057810 */ /* 0x000fc80007f1e0ff */
[----:B------:R-:W-:-:S04]  /*2b2a0*/  LOP3.LUT R4, R5, 0x380, RZ, 0xc0, !PT ;  /* 0x0000038005047812 */ /* 0x000fc800078ec0ff */
[----:B------:R-:W-:-:S04]  /*2b2b0*/  SHF.R.U64 R4, R4, 0x3, RZ ;  /* 0x0000000304047819 */ /* 0x000fc800000012ff */
[----:B------:R-:W-:Y:S01]  /*2b2c0*/  LOP3.LUT R4, R4, R5, RZ, 0x3c, !PT ;  /* 0x0000000504047212 */ /* 0x000fe200078e3cff */
[----:B------:R-:W-:-:S05]  /*2b2d0*/  IMAD.X R5, RZ, RZ, R161, P0 ;  /* 0x000000ffff057224 */ /* 0x000fca00000e06a1 */
[----:B------:R-:W-:Y:S02]  /*2b2e0*/  MOV R0, R4 ;  /* 0x0000000400007202 */ /* 0x000fe40000000f00 */
[----:B------:R-:W-:-:S04]  /*2b2f0*/  IADD3 R5, P0, R160, 0x2040, RZ ;  /* 0x00002040a0057810 */ /* 0x000fc80007f1e0ff */
[----:B------:R-:W-:Y:S02]  /*2b300*/  LOP3.LUT R4, R5, 0x380, RZ, 0xc0, !PT ;  /* 0x0000038005047812 */ /* 0x000fe400078ec0ff */
[----:B---3--:R-:W-:Y:S02]  /*2b310*/  F2FP.BF16.F32.PACK_AB R8, R9, R8 ;  /* 0x000000080908723e */ /* 0x008fe400000010ff */
[----:B------:R-:W-:Y:S02]  /*2b320*/  SHF.R.U64 R4, R4, 0x3, RZ ;  /* 0x0000000304047819 */ /* 0x000fe400000012ff */
[----:B------:R-:W-:Y:S02]  /*2b330*/  MOV R20, R20 ;  /* 0x0000001400147202 */ /* 0x000fe40000000f00 */
[----:B------:R-:W-:Y:S02]  /*2b340*/  F2FP.BF16.F32.PACK_AB R107, R7, R6 ;  /* 0x00000006076b723e */ /* 0x000fe400000010ff */
[----:B------:R-:W-:-:S02]  /*2b350*/  F2FP.BF16.F32.PACK_AB R9, R11, R10 ;  /* 0x0000000a0b09723e */ /* 0x000fc400000010ff */
[----:B------:R-:W-:Y:S02]  /*2b360*/  F2FP.BF16.F32.PACK_AB R10, R13, R12 ;  /* 0x0000000c0d0a723e */ /* 0x000fe400000010ff */
[----:B------:R-:W-:Y:S02]  /*2b370*/  F2FP.BF16.F32.PACK_AB R11, R15, R14 ;  /* 0x0000000e0f0b723e */ /* 0x000fe400000010ff */
[----:B------:R-:W-:Y:S01]  /*2b380*/  LOP3.LUT R4, R4, R5, RZ, 0x3c, !PT ;  /* 0x0000000504047212 */ /* 0x000fe200078e3cff */
[----:B------:R-:W-:Y:S01]  /*2b390*/  IMAD.X R5, RZ, RZ, R161, P0 ;  /* 0x000000ffff057224 */ /* 0x000fe200000e06a1 */
[----:B------:R-:W-:Y:S01]  /*2b3a0*/  IADD3 R3, P0, R160, 0x2060, RZ ;  /* 0x00002060a0037810 */ /* 0x000fe20007f1e0ff */
[----:B------:R-:W-:Y:S01]  /*2b3b0*/  STSM.16.M88.4 [R20], R104 ;  /* 0x0000006814007844 */ /* 0x000fe20000000200 */
[----:B------:R-:W-:Y:S02]  /*2b3c0*/  F2FP.BF16.F32.PACK_AB R24, R25, R24 ;  /* 0x000000181918723e */ /* 0x000fe400000010ff */
[----:B------:R-:W-:Y:S01]  /*2b3d0*/  F2FP.BF16.F32.PACK_AB R25, R27, R26 ;  /* 0x0000001a1b19723e */ /* 0x000fe200000010ff */
[----:B------:R0:W-:Y:S01]  /*2b3e0*/  STSM.16.M88.4 [R0], R8 ;  /* 0x0000000800007844 */ /* 0x0001e20000000200 */
[----:B------:R-:W-:-:S02]  /*2b3f0*/  MOV R4, R4 ;  /* 0x0000000400047202 */ /* 0x000fc40000000f00 */
[----:B------:R-:W-:Y:S02]  /*2b400*/  F2FP.BF16.F32.PACK_AB R26, R29, R28 ;  /* 0x0000001c1d1a723e */ /* 0x000fe400000010ff */
[----:B------:R-:W-:Y:S02]  /*2b410*/  F2FP.BF16.F32.PACK_AB R27, R31, R30 ;  /* 0x0000001e1f1b723e */ /* 0x000fe400000010ff */
[----:B------:R-:W-:-:S03]  /*2b420*/  IADD3 R13, P5, R160, 0x4020, RZ ;  /* 0x00004020a00d7810 */ /* 0x000fc60007fbe0ff */
[----:B------:R1:W-:Y:S01]  /*2b430*/  STSM.16.M88.4 [R4], R24 ;  /* 0x0000001804007844 */ /* 0x0003e20000000200 */
[C---:B0-----:R-:W-:Y:S01]  /*2b440*/  IADD3 R11, P6, R160.reuse, 0x4000, RZ ;  /* 0x00004000a00b7810 */ /* 0x041fe20007fde0ff */
[----:B------:R-:W-:Y:S01]  /*2b450*/  IMAD.X R9, RZ, RZ, R161, P0 ;  /* 0x000000ffff097224 */ /* 0x000fe200000e06a1 */
[C---:B------:R-:W-:Y:S02]  /*2b460*/  IADD3 R5, P0, R160.reuse, 0x6040, RZ ;  /* 0x00006040a0057810 */ /* 0x040fe40007f1e0ff */
[----:B------:R-:W-:Y:S02]  /*2b470*/  LOP3.LUT R10, R11, 0x380, RZ, 0xc0, !PT ;  /* 0x000003800b0a7812 */ /* 0x000fe400078ec0ff */
[----:B------:R-:W-:Y:S02]  /*2b480*/  IADD3 R15, P4, R160, 0x4040, RZ ;  /* 0x00004040a00f7810 */ /* 0x000fe40007f9e0ff */
[----:B------:R-:W-:Y:S02]  /*2b490*/  SHF.R.U64 R10, R10, 0x3, RZ ;  /* 0x000000030a0a7819 */ /* 0x000fe400000012ff */
[----:B-1----:R-:W-:-:S02]  /*2b4a0*/  LOP3.LUT R4, R5, 0x380, RZ, 0xc0, !PT ;  /* 0x0000038005047812 */ /* 0x002fc400078ec0ff */
[----:B------:R-:W-:Y:S02]  /*2b4b0*/  IADD3 R21, P3, R160, 0x4060, RZ ;  /* 0x00004060a0157810 */ /* 0x000fe40007f7e0ff */
[----:B------:R-:W-:Y:S02]  /*2b4c0*/  SHF.R.U64 R4, R4, 0x3, RZ ;  /* 0x0000000304047819 */ /* 0x000fe400000012ff */
[----:B------:R-:W-:Y:S02]  /*2b4d0*/  IADD3 R25, P2, R160, 0x6000, RZ ;  /* 0x00006000a0197810 */ /* 0x000fe40007f5e0ff */
[----:B------:R-:W-:Y:S02]  /*2b4e0*/  LOP3.LUT R8, R3, 0x380, RZ, 0xc0, !PT ;  /* 0x0000038003087812 */ /* 0x000fe400078ec0ff */
[----:B------:R-:W-:Y:S02]  /*2b4f0*/  LOP3.LUT R12, R13, 0x380, RZ, 0xc0, !PT ;  /* 0x000003800d0c7812 */ /* 0x000fe400078ec0ff */
[----:B------:R-:W-:Y:S01]  /*2b500*/  LOP3.LUT R10, R10, R11, RZ, 0x3c, !PT ;  /* 0x0000000b0a0a7212 */ /* 0x000fe200078e3cff */
[----:B------:R-:W-:Y:S01]  /*2b510*/  IMAD.X R11, RZ, RZ, R161, P6 ;  /* 0x000000ffff0b7224 */ /* 0x000fe200030e06a1 */
[----:B------:R-:W-:-:S02]  /*2b520*/  IADD3 R27, P1, R160, 0x6020, RZ ;  /* 0x00006020a01b7810 */ /* 0x000fc40007f3e0ff */
[----:B------:R-:W-:Y:S02]  /*2b530*/  LOP3.LUT R14, R15, 0x380, RZ, 0xc0, !PT ;  /* 0x000003800f0e7812 */ /* 0x000fe400078ec0ff */
[----:B------:R-:W-:Y:S02]  /*2b540*/  LOP3.LUT R20, R21, 0x380, RZ, 0xc0, !PT ;  /* 0x0000038015147812 */ /* 0x000fe400078ec0ff */
[----:B------:R-:W-:Y:S02]  /*2b550*/  IADD3 R7, P6, R160, 0x6060, RZ ;  /* 0x00006060a0077810 */ /* 0x000fe40007fde0ff */
[----:B------:R-:W-:Y:S01]  /*2b560*/  LOP3.LUT R4, R4, R5, RZ, 0x3c, !PT ;  /* 0x0000000504047212 */ /* 0x000fe200078e3cff */
[----:B------:R-:W-:Y:S01]  /*2b570*/  IMAD.X R5, RZ, RZ, R161, P0 ;  /* 0x000000ffff057224 */ /* 0x000fe200000e06a1 */
[----:B------:R-:W-:Y:S02]  /*2b580*/  LOP3.LUT R24, R25, 0x380, RZ, 0xc0, !PT ;  /* 0x0000038019187812 */ /* 0x000fe400078ec0ff */
[----:B------:R-:W-:-:S02]  /*2b590*/  SHF.R.U64 R8, R8, 0x3, RZ ;  /* 0x0000000308087819 */ /* 0x000fc400000012ff */
[----:B------:R-:W-:Y:S02]  /*2b5a0*/  SHF.R.U64 R12, R12, 0x3, RZ ;  /* 0x000000030c0c7819 */ /* 0x000fe400000012ff */
[----:B------:R-:W-:Y:S02]  /*2b5b0*/  LOP3.LUT R26, R27, 0x380, RZ, 0xc0, !PT ;  /* 0x000003801b1a7812 */ /* 0x000fe400078ec0ff */
[----:B------:R-:W-:Y:S02]  /*2b5c0*/  ISETP.NE.U32.AND P0, PT, RZ, UR4, PT ;  /* 0x00000004ff007c0c */ /* 0x000fe4000bf05070 */
[----:B------:R-:W-:Y:S02]  /*2b5d0*/  SHF.R.U64 R14, R14, 0x3, RZ ;  /* 0x000000030e0e7819 */ /* 0x000fe400000012ff */
[----:B------:R-:W-:Y:S02]  /*2b5e0*/  SHF.R.U64 R20, R20, 0x3, RZ ;  /* 0x0000000314147819 */ /* 0x000fe400000012ff */
[----:B------:R-:W-:-:S02]  /*2b5f0*/  LOP3.LUT R6, R7, 0x380, RZ, 0xc0, !PT ;  /* 0x0000038007067812 */ /* 0x000fc400078ec0ff */
[----:B------:R-:W-:Y:S02]  /*2b600*/  SHF.R.U64 R24, R24, 0x3, RZ ;  /* 0x0000000318187819 */ /* 0x000fe400000012ff */
[----:B------:R-:W-:Y:S02]  /*2b610*/  LOP3.LUT R8, R8, R3, RZ, 0x3c, !PT ;  /* 0x0000000308087212 */ /* 0x000fe400078e3cff */
[----:B------:R-:W-:Y:S01]  /*2b620*/  LOP3.LUT R12, R12, R13, RZ, 0x3c, !PT ;  /* 0x0000000d0c0c7212 */ /* 0x000fe200078e3cff */
[--C-:B------:R-:W-:Y:S01]  /*2b630*/  IMAD.X R13, RZ, RZ, R161.reuse, P5 ;  /* 0x000000ffff0d7224 */ /* 0x100fe200028e06a1 */
[----:B------:R-:W-:Y:S02]  /*2b640*/  SHF.R.U64 R26, R26, 0x3, RZ ;  /* 0x000000031a1a7819 */ /* 0x000fe400000012ff */
[----:B------:R-:W-:Y:S02]  /*2b650*/  MOV R0, R4 ;  /* 0x0000000400007202 */ /* 0x000fe40000000f00 */
[----:B------:R-:W-:Y:S01]  /*2b660*/  ISETP.NE.AND.EX P0, PT, RZ, UR5, PT, P0 ;  /* 0x00000005ff007c0c */ /* 0x000fe2000bf05300 */
[----:B------:R-:W0:Y:S01]  /*2b670*/  LDC.64 R4, c[0x0][0xd00] ;  /* 0x00034000ff047b82 */ /* 0x000e220000000a00 */
[----:B------:R-:W-:Y:S01]  /*2b680*/  LOP3.LUT R14, R14, R15, RZ, 0x3c, !PT ;  /* 0x0000000f0e0e7212 */ /* 0x000fe200078e3cff */
[--C-:B------:R-:W-:Y:S01]  /*2b690*/  IMAD.X R15, RZ, RZ, R161.reuse, P4 ;  /* 0x000000ffff0f7224 */ /* 0x100fe200020e06a1 */
[----:B------:R-:W-:Y:S01]  /*2b6a0*/  LOP3.LUT R20, R20, R21, RZ, 0x3c, !PT ;  /* 0x0000001514147212 */ /* 0x000fe200078e3cff */
[----:B------:R-:W-:Y:S01]  /*2b6b0*/  IMAD.X R21, RZ, RZ, R161, P3 ;  /* 0x000000ffff157224 */ /* 0x000fe200018e06a1 */
[----:B------:R-:W-:-:S02]  /*2b6c0*/  SHF.R.U64 R6, R6, 0x3, RZ ;  /* 0x0000000306067819 */ /* 0x000fc400000012ff */
[----:B------:R-:W-:Y:S02]  /*2b6d0*/  F2FP.BF16.F32.PACK_AB R108, R109, R108 ;  /* 0x0000006c6d6c723e */ /* 0x000fe400000010ff */
[----:B------:R-:W-:Y:S01]  /*2b6e0*/  LOP3.LUT R24, R24, R25, RZ, 0x3c, !PT ;  /* 0x0000001918187212 */ /* 0x000fe200078e3cff */
[--C-:B------:R-:W-:Y:S01]  /*2b6f0*/  IMAD.X R25, RZ, RZ, R161.reuse, P2 ;  /* 0x000000ffff197224 */ /* 0x100fe200010e06a1 */
[----:B------:R-:W-:Y:S02]  /*2b700*/  F2FP.BF16.F32.PACK_AB R109, R111, R110 ;  /* 0x0000006e6f6d723e */ /* 0x000fe400000010ff */
[----:B------:R-:W-:Y:S01]  /*2b710*/  LOP3.LUT R26, R26, R27, RZ, 0x3c, !PT ;  /* 0x0000001b1a1a7212 */ /* 0x000fe200078e3cff */
[----:B------:R-:W-:Y:S01]  /*2b720*/  IMAD.X R27, RZ, RZ, R161, P1 ;  /* 0x000000ffff1b7224 */ /* 0x000fe200008e06a1 */
[----:B------:R-:W-:Y:S02]  /*2b730*/  MOV R8, R8 ;  /* 0x0000000800087202 */ /* 0x000fe40000000f00 */
[----:B------:R-:W-:-:S02]  /*2b740*/  MOV R10, R10 ;  /* 0x0000000a000a7202 */ /* 0x000fc40000000f00 */
[----:B------:R-:W-:Y:S01]  /*2b750*/  LOP3.LUT R6, R6, R7, RZ, 0x3c, !PT ;  /* 0x0000000706067212 */ /* 0x000fe200078e3cff */
[----:B------:R-:W-:Y:S01]  /*2b760*/  IMAD.X R7, RZ, RZ, R161, P6 ;  /* 0x000000ffff077224 */ /* 0x000fe200030e06a1 */
[----:B------:R-:W-:Y:S02]  /*2b770*/  MOV R12, R12 ;  /* 0x0000000c000c7202 */ /* 0x000fe40000000f00 */
[----:B------:R-:W-:Y:S02]  /*2b780*/  F2FP.BF16.F32.PACK_AB R60, R61, R60 ;  /* 0x0000003c3d3c723e */ /* 0x000fe400000010ff */
[----:B------:R-:W-:Y:S02]  /*2b790*/  MOV R14, R14 ;  /* 0x0000000e000e7202 */ /* 0x000fe40000000f00 */
[----:B------:R-:W-:Y:S02]  /*2b7a0*/  F2FP.BF16.F32.PACK_AB R61, R63, R62 ;  /* 0x0000003e3f3d723e */ /* 0x000fe400000010ff */
[----:B------:R-:W-:-:S02]  /*2b7b0*/  MOV R20, R20 ;  /* 0x0000001400147202 */ /* 0x000fc40000000f00 */
[----:B------:R-:W-:Y:S02]  /*2b7c0*/  MOV R24, R24 ;  /* 0x0000001800187202 */ /* 0x000fe40000000f00 */
[----:B------:R-:W-:Y:S02]  /*2b7d0*/  F2FP.BF16.F32.PACK_AB R88, R89, R88 ;  /* 0x000000585958723e */ /* 0x000fe400000010ff */
[----:B------:R-:W-:Y:S02]  /*2b7e0*/  MOV R26, R26 ;  /* 0x0000001a001a7202 */ /* 0x000fe40000000f00 */
[----:B------:R-:W-:Y:S02]  /*2b7f0*/  F2FP.BF16.F32.PACK_AB R89, R91, R90 ;  /* 0x0000005a5b59723e */ /* 0x000fe400000010ff */
[----:B------:R-:W-:Y:S02]  /*2b800*/  F2FP.BF16.F32.PACK_AB R96, R97, R96 ;  /* 0x000000606160723e */ /* 0x000fe400000010ff */
[----:B------:R-:W-:-:S02]  /*2b810*/  F2FP.BF16.F32.PACK_AB R90, R93, R92 ;  /* 0x0000005c5d5a723e */ /* 0x000fc400000010ff */
[----:B------:R-:W-:Y:S02]  /*2b820*/  F2FP.BF16.F32.PACK_AB R91, R95, R94 ;  /* 0x0000005e5f5b723e */ /* 0x000fe400000010ff */
[----:B------:R-:W-:Y:S02]  /*2b830*/  F2FP.BF16.F32.PACK_AB R97, R99, R98 ;  /* 0x000000626361723e */ /* 0x000fe400000010ff */
[----:B------:R-:W-:Y:S02]  /*2b840*/  MOV R3, R6 ;  /* 0x0000000600037202 */ /* 0x000fe40000000f00 */
[----:B------:R-:W-:Y:S01]  /*2b850*/  F2FP.BF16.F32.PACK_AB R98, R101, R100 ;  /* 0x000000646562723e */ /* 0x000fe200000010ff */
[----:B------:R-:W1:Y:S01]  /*2b860*/  LDC.64 R6, c[0x0][0xd00] ;  /* 0x00034000ff067b82 */ /* 0x000e620000000a00 */
[----:B------:R-:W-:Y:S02]  /*2b870*/  F2FP.BF16.F32.PACK_AB R99, R103, R102 ;  /* 0x000000666763723e */ /* 0x000fe400000010ff */
[----:B0-----:R-:W-:-:S04]  /*2b880*/  ISETP.NE.U32.AND P1, PT, R4, RZ, PT ;  /* 0x000000ff0400720c */ /* 0x001fc80003f25070 */
[----:B------:R-:W-:Y:S01]  /*2b890*/  ISETP.NE.AND.EX P1, PT, R5, RZ, PT, P1 ;  /* 0x000000ff0500720c */ /* 0x000fe20003f25310 */
[----:B------:R-:W-:Y:S01]  /*2b8a0*/  ULDC UR4, c[0x0][0xb88] ;  /* 0x0002e20000047ab9 */ /* 0x000fe20000000800 */
[----:B--2---:R-:W-:Y:S02]  /*2b8b0*/  F2FP.BF16.F32.PACK_AB R110, R33, R32 ;  /* 0x00000020216e723e */ /* 0x004fe400000010ff */
[----:B------:R-:W-:Y:S02]  /*2b8c0*/  F2FP.BF16.F32.PACK_AB R111, R35, R34 ;  /* 0x00000022236f723e */ /* 0x000fe400000010ff */
[----:B------:R-:W-:Y:S02]  /*2b8d0*/  F2FP.BF16.F32.PACK_AB R36, R37, R36 ;  /* 0x000000242524723e */ /* 0x000fe400000010ff */
[----:B------:R-:W-:Y:S01]  /*2b8e0*/  F2FP.BF16.F32.PACK_AB R37, R39, R38 ;  /* 0x000000262725723e */ /* 0x000fe200000010ff */
[----:B------:R0:W-:Y:S01]  /*2b8f0*/  STSM.16.M88.4 [R8], R108 ;  /* 0x0000006c08007844 */ /* 0x0001e20000000200 */
[----:B----4-:R-:W-:-:S02]  /*2b900*/  F2FP.BF16.F32.PACK_AB R44, R45, R44 ;  /* 0x0000002c2d2c723e */ /* 0x010fc400000010ff */
[----:B------:R-:W-:Y:S02]  /*2b910*/  F2FP.BF16.F32.PACK_AB R45, R47, R46 ;  /* 0x0000002e2f2d723e */ /* 0x000fe400000010ff */
[----:B------:R-:W-:Y:S02]  /*2b920*/  F2FP.BF16.F32.PACK_AB R38, R41, R40 ;  /* 0x000000282926723e */ /* 0x000fe400000010ff */
[----:B------:R-:W-:Y:S01]  /*2b930*/  F2FP.BF16.F32.PACK_AB R39, R43, R42 ;  /* 0x0000002a2b27723e */ /* 0x000fe200000010ff */
[----:B0-----:R-:W0:Y:S01]  /*2b940*/  @P0 LDC.64 R8, c[0x0][0xd08] ;  /* 0x00034200ff080b82 */ /* 0x001e220000000a00 */
        /* <DEDUP_REMOVED lines=10> */
[----:B------:R-:W-:Y:S01]  /*2b9f0*/  STSM.16.M88.4 [R10], R36 ;  /* 0x000000240a007844 */ /* 0x000fe20000000200 */
[----:B------:R-:W-:Y:S02]  /*2ba00*/  F2FP.BF16.F32.PACK_AB R70, R73, R72 ;  /* 0x000000484946723e */ /* 0x000fe400000010ff */
[----:B------:R-:W-:Y:S01]  /*2ba10*/  F2FP.BF16.F32.PACK_AB R71, R75, R74 ;  /* 0x0000004a4b47723e */ /* 0x000fe200000010ff */
[----:B------:R-:W-:Y:S01]  /*2ba20*/  STSM.16.M88.4 [R12], R44 ;  /* 0x0000002c0c007844 */ /* 0x000fe20000000200 */
[----:B------:R-:W-:Y:S02]  /*2ba30*/  F2FP.BF16.F32.PACK_AB R76, R77, R76 ;  /* 0x0000004c4d4c723e */ /* 0x000fe400000010ff */
[----:B------:R-:W-:Y:S02]  /*2ba40*/  F2FP.BF16.F32.PACK_AB R77, R79, R78 ;  /* 0x0000004e4f4d723e */ /* 0x000fe400000010ff */
[----:B------:R-:W-:-:S02]  /*2ba50*/  F2FP.BF16.F32.PACK_AB R78, R81, R80 ;  /* 0x00000050514e723e */ /* 0x000fc400000010ff */
[----:B------:R-:W-:Y:S01]  /*2ba60*/  F2FP.BF16.F32.PACK_AB R79, R83, R82 ;  /* 0x00000052534f723e */ /* 0x000fe200000010ff */
[----:B------:R-:W-:Y:S04]  /*2ba70*/  STSM.16.M88.4 [R14], R52 ;  /* 0x000000340e007844 */ /* 0x000fe80000000200 */
[----:B------:R2:W-:Y:S04]  /*2ba80*/  STSM.16.M88.4 [R20], R60 ;  /* 0x0000003c14007844 */ /* 0x0005e80000000200 */
[----:B------:R-:W-:Y:S04]  /*2ba90*/  STSM.16.M88.4 [R24], R68 ;  /* 0x0000004418007844 */ /* 0x000fe80000000200 */
[----:B------:R-:W-:Y:S04]  /*2baa0*/  STSM.16.M88.4 [R26], R76 ;  /* 0x0000004c1a007844 */ /* 0x000fe80000000200 */
[----:B------:R-:W-:Y:S04]  /*2bab0*/  STSM.16.M88.4 [R0], R88 ;  /* 0x0000005800007844 */ /* 0x000fe80000000200 */
[----:B------:R3:W-:Y:S01]  /*2bac0*/  STSM.16.M88.4 [R3], R96 ;  /* 0x0000006003007844 */ /* 0x0007e20000000200 */
[----:B--2---:R-:W-:-:S02]  /*2bad0*/  IMAD.MOV.U32 R20, RZ, RZ, RZ ;  /* 0x000000ffff147224 */ /* 0x004fc400078e00ff */
[C---:B-1----:R-:W-:Y:S01]  /*2bae0*/  IMAD.WIDE R6, R214.reuse, 0x4, R6 ;  /* 0x00000004d6067825 */ /* 0x042fe200078e0206 */
[----:B------:R-:W-:Y:S03]  /*2baf0*/  BAR.SYNC.DEFER_BLOCKING 0x1, 0x100 ;  /* 0x0044000000007b1d */ /* 0x000fe60000010000 */
[----:B0-----:R-:W-:-:S04]  /*2bb00*/  @P0 IMAD.WIDE R8, R214, 0x4, R8 ;  /* 0x00000004d6080825 */ /* 0x001fc800078e0208 */
[----:B---3--:R-:W-:Y:S01]  /*2bb10*/  IMAD.U32 R3, RZ, RZ, UR4 ;  /* 0x00000004ff037e24 */ /* 0x008fe2000f8e00ff */
[C---:B------:R-:W-:Y:S01]  /*2bb20*/  ISETP.NE.AND P2, PT, R213.reuse, RZ, PT ;  /* 0x000000ffd500720c */ /* 0x040fe20003f45270 */
[----:B------:R-:W-:Y:S01]  /*2bb30*/  ULDC UR4, c[0x0][0xbd4] ;  /* 0x0002f50000047ab9 */ /* 0x000fe20000000800 */
[----:B------:R0:W5:Y:S04]  /*2bb40*/  @P1 LDG.E R20, desc[UR36][R6.64] ;  /* 0x0000002406141981 */ /* 0x000168000c1e1900 */
[----:B------:R0:W5:Y:S01]  /*2bb50*/  @P0 LDG.E R3, desc[UR36][R8.64] ;  /* 0x0000002408030981 */ /* 0x000162000c1e1900 */
[----:B------:R-:W-:Y:S01]  /*2bb60*/  SEL R213, R213, UR4, P2 ;  /* 0x00000004d5d57c07 */ /* 0x000fe20009000000 */
[----:B------:R-:W-:Y:S06]  /*2bb70*/  @P0 BRA `(.L_x_3684) ;  /* 0x0000000000100947 */ /* 0x000fec0003800000 */
[----:B------:R-:W-:Y:S05]  /*2bb80*/  @!P1 BRA `(.L_x_3684) ;  /* 0x00000000000c9947 */ /* 0x000fea0003800000 */
[----:B------:R-:W2:Y:S04]  /*2bb90*/  LDG.E R0, desc[UR36][R6.64] ;  /* 0x0000002406007981 */ /* 0x000ea8000c1e1900 */
[----:B-----5:R-:W2:Y:S02]  /*2bba0*/  LDG.E R3, desc[UR36][R6.64+0x4] ;  /* 0x0000042406037981 */ /* 0x020ea4000c1e1900 */
[----:B--2---:R-:W-:-:S07]  /*2bbb0*/  IMAD.IADD R3, R3, 0x1, -R0 ;  /* 0x0000000103037824 */ /* 0x004fce00078e0a00 */
.L_x_3684:
[----:B------:R-:W0:Y:S01]  /*2bbc0*/  S2R R0, SR_TID.X ;  /* 0x0000000000007919 */ /* 0x000e220000002100 */
[----:B------:R-:W-:Y:S02]  /*2bbd0*/  ISETP.NE.U32.AND P0, PT, R4, RZ, PT ;  /* 0x000000ff0400720c */ /* 0x000fe40003f05070 */
[----:B------:R-:W-:Y:S02]  /*2bbe0*/  ISETP.GT.AND P3, PT, R213, 0x1, PT ;  /* 0x00000001d500780c */ /* 0x000fe40003f64270 */
[----:B------:R-:W-:Y:S01]  /*2bbf0*/  ISETP.NE.AND.EX P0, PT, R5, RZ, PT, P0 ;  /* 0x000000ff0500720c */ /* 0x000fe20003f05300 */
[C---:B0-----:R-:W-:Y:S02]  /*2bc00*/  VIADD R6, R0.reuse, 0xffffff80 ;  /* 0xffffff8000067836 */ /* 0x041fe40000000000 */
[----:B------:R-:W-:-:S05]  /*2bc10*/  VIADD R0, R0, 0xffffff80 ;  /* 0xffffff8000007836 */ /* 0x000fca0000000000 */
[----:B------:R-:W-:-:S04]  /*2bc20*/  SHF.R.S32.HI R0, RZ, 0x1f, R0 ;  /* 0x0000001fff007819 */ /* 0x000fc80000011400 */
[----:B------:R-:W-:-:S04]  /*2bc30*/  LEA.HI R0, R0, R6, RZ, 0x7 ;  /* 0x0000000600007211 */ /* 0x000fc800078f38ff */
[----:B------:R-:W-:-:S06]  /*2bc40*/  SHF.R.S32.HI R0, RZ, 0x7, R0 ;  /* 0x00000007ff007819 */ /* 0x000fcc0000011400 */
[----:B------:R-:W0:Y:S02]  /*2bc50*/  SHFL.IDX PT, R0, R0, RZ, 0x1f ;  /* 0x00001fff00007589 */ /* 0x000e2400000e0000 */
[----:B0-----:R-:W-:Y:S02]  /*2bc60*/  ISETP.NE.AND P1, PT, R0, RZ, PT ;  /* 0x000000ff0000720c */ /* 0x001fe40003f25270 */
[----:B-----5:R-:W-:-:S11]  /*2bc70*/  SHF.R.S32.HI R0, RZ, 0x1f, R20 ;  /* 0x0000001fff007819 */ /* 0x020fd60000011414 */
[----:B------:R-:W-:Y:S05]  /*2bc80*/  @P1 BRA `(.L_x_3685) ;  /* 0x0000000400141947 */ /* 0x000fea0003800000 */
[----:B------:R-:W2:Y:S01]  /*2bc90*/  LDL R6, [R1+0x45c] ;  /* 0x00045c0001067983 */ /* 0x000ea20000100800 */
[----:B------:R-:W0:Y:S03]  /*2bca0*/  LDC R26, c[0x0][0xce8] ;  /* 0x00033a00ff1a7b82 */ /* 0x000e260000000800 */
[----:B------:R-:W3:Y:S04]  /*2bcb0*/  LDL R7, [R1+0x460] ;  /* 0x0004600001077983 */ /* 0x000ee80000100800 */
[----:B------:R-:W4:Y:S01]  /*2bcc0*/  LDL R25, [R1+0x454] ;  /* 0x0004540001197983 */ /* 0x000f220000100800 */
[----:B------:R-:W-:Y:S02]  /*2bcd0*/  IMAD.IADD R28, R162, 0x1, R181 ;  /* 0x00000001a21c7824 */ /* 0x000fe400078e02b5 */
[----:B0-----:R-:W-:Y:S01]  /*2bce0*/  IMAD R37, R3, R26, RZ ;  /* 0x0000001a03257224 */ /* 0x001fe200078e02ff */
[----:B------:R-:W-:Y:S01]  /*2bcf0*/  ISETP.GT.AND P5, PT, R213, 0x1, PT ;  /* 0x00000001d500780c */ /* 0x000fe20003fa4270 */
[----:B------:R-:W-:-:S05]  /*2bd00*/  IMAD.MOV.U32 R21, RZ, RZ, 0xab8 ;  /* 0x00000ab8ff157424 */ /* 0x000fca00078e00ff */
[----:B------:R-:W-:-:S04]  /*2bd10*/  SEL R21, R21, 0xa78, P5 ;  /* 0x00000a7815157807 */ /* 0x000fc80002800000 */
[----:B------:R-:W0:Y:S08]  /*2bd20*/  LDC.64 R12, c[0x0][R21+0x220] ;  /* 0x00008800150c7b82 */ /* 0x000e300000000a00 */
[----:B------:R-:W1:Y:S01]  /*2bd30*/  LDC.64 R10, c[0x0][R21+0x218] ;  /* 0x00008600150a7b82 */ /* 0x000e620000000a00 */
[----:B------:R-:W-:-:S07]  /*2bd40*/  ISETP.NE.AND P6, PT, R26, 0x1, PT ;  /* 0x000000011a00780c */ /* 0x000fce0003fc5270 */
[----:B------:R-:W5:Y:S01]  /*2bd50*/  LDC.64 R8, c[0x0][R21+0x228] ;  /* 0x00008a0015087b82 */ /* 0x000f620000000a00 */
[----:B------:R-:W-:-:S07]  /*2bd60*/  ISETP.NE.U32.AND P2, PT, R4, RZ, PT ;  /* 0x000000ff0400720c */ /* 0x000fce0003f45070 */
[----:B------:R-:W0:Y:S01]  /*2bd70*/  @P6 LDC R14, c[0x0][0xcec] ;  /* 0x00033b00ff0e6b82 */ /* 0x000e220000000800 */
[----:B--2---:R-:W-:-:S07]  /*2bd80*/  IMAD.MOV R6, RZ, RZ, -R6 ;  /* 0x000000ffff067224 */ /* 0x004fce00078e0a06 */
[----:B------:R-:W2:Y:S01]  /*2bd90*/  @P6 LDC R24, c[0x0][0xcf0] ;  /* 0x00033c00ff186b82 */ /* 0x000ea20000000800 */
[----:B---3--:R-:W-:-:S04]  /*2bda0*/  ISETP.NE.AND P1, PT, R7, R6, PT ;  /* 0x000000060700720c */ /* 0x008fc80003f25270 */
[----:B------:R-:W-:-:S13]  /*2bdb0*/  ISETP.GE.OR P4, PT, R28, R37, P1 ;  /* 0x000000251c00720c */ /* 0x000fda0000f86670 */
[----:B------:R-:W3:Y:S01]  /*2bdc0*/  @!P4 LDL R29, [R1+0x1f0] ;  /* 0x0001f000011dc983 */ /* 0x000ee20000100800 */
[----:B------:R-:W5:Y:S01]  /*2bdd0*/  LDC.64 R6, c[0x0][R21+0x210] ;  /* 0x0000840015067b82 */ /* 0x000f620000000a00 */
[----:B------:R-:W-:Y:S01]  /*2bde0*/  ISETP.NE.AND.EX P2, PT, R5, RZ, PT, P2 ;  /* 0x000000ff0500720c */ /* 0x000fe20003f45320 */
[----:B----4-:R-:W-:Y:S01]  /*2bdf0*/  IMAD.IADD R35, R25, 0x1, R181 ;  /* 0x0000000119237824 */ /* 0x010fe200078e02b5 */
[----:B------:R-:W-:Y:S01]  /*2be00*/  SHF.R.S32.HI R15, RZ, 0x1f, R214 ;  /* 0x0000001fff0f7819 */ /* 0x000fe200000114d6 */
[----:B------:R-:W-:Y:S01]  /*2be10*/  BSSY B1, `(.L_x_3685) ;  /* 0x000002c000017945 */ /* 0x000fe20003800000 */
[----:B------:R-:W-:Y:S01]  /*2be20*/  SEL R31, R214, RZ, !P2 ;  /* 0x000000ffd61f7207 */ /* 0x000fe20005000000 */
[----:B0-----:R-:W-:Y:S01]  /*2be30*/  @P6 IMAD.HI.U32 R27, R35, R14, RZ ;  /* 0x0000000e231b6227 */ /* 0x001fe200078e00ff */
[----:B------:R-:W-:Y:S01]  /*2be40*/  SEL R33, R15, RZ, !P2 ;  /* 0x000000ff0f217207 */ /* 0x000fe20005000000 */
[----:B------:R-:W0:Y:S02]  /*2be50*/  LDC.64 R4, c[0x0][0xca8] ;  /* 0x00032a00ff047b82 */ /* 0x000e240000000a00 */
[----:B------:R-:W-:-:S02]  /*2be60*/  IMAD R13, R13, R31, RZ ;  /* 0x0000001f0d0d7224 */ /* 0x000fc400078e02ff */
[----:B------:R-:W-:-:S04]  /*2be70*/  IMAD.WIDE.U32 R14, R12, R31, RZ ;  /* 0x0000001f0c0e7225 */ /* 0x000fc800078e00ff */
[----:B------:R-:W-:Y:S02]  /*2be80*/  IMAD R33, R12, R33, R13 ;  /* 0x000000210c217224 */ /* 0x000fe400078e020d */
[-C--:B-1----:R-:W-:Y:S01]  /*2be90*/  IMAD R31, R11, R157.reuse, RZ ;  /* 0x0000009d0b1f7224 */ /* 0x082fe200078e02ff */
[----:B------:R-:W-:Y:S01]  /*2bea0*/  SEL R11, R220, RZ, P5 ;  /* 0x000000ffdc0b7207 */ /* 0x000fe20002800000 */
[----:B------:R-:W-:-:S04]  /*2beb0*/  IMAD.WIDE.U32 R12, R10, R157, RZ ;  /* 0x0000009d0a0c7225 */ /* 0x000fc800078e00ff */
[----:B------:R-:W-:Y:S01]  /*2bec0*/  IMAD.MOV.U32 R25, RZ, RZ, R35 ;  /* 0x000000ffff197224 */ /* 0x000fe200078e0023 */
[----:B--2---:R-:W-:Y:S01]  /*2bed0*/  @P6 SHF.R.U32.HI R25, RZ, R24, R27 ;  /* 0x00000018ff196219 */ /* 0x004fe2000001161b */
[----:B------:R-:W-:Y:S01]  /*2bee0*/  IMAD.IADD R10, R13, 0x1, R31 ;  /* 0x000000010d0a7824 */ /* 0x000fe200078e021f */
[----:B------:R-:W-:Y:S01]  /*2bef0*/  IADD3 R14, P2, P6, R14, R12, R20 ;  /* 0x0000000c0e0e7210 */ /* 0x000fe20007e5e014 */
[----:B------:R-:W-:Y:S02]  /*2bf00*/  IMAD.IADD R33, R15, 0x1, R33 ;  /* 0x000000010f217824 */ /* 0x000fe400078e0221 */
[-C--:B-----5:R-:W-:Y:S01]  /*2bf10*/  IMAD R13, R9, R11.reuse, RZ ;  /* 0x0000000b090d7224 */ /* 0x0a0fe200078e02ff */
[----:B0-----:R-:W0:Y:S01]  /*2bf20*/  @!P5 LDC R4, c[0x0][0xc50] ;  /* 0x00031400ff04db82 */ /* 0x001e220000000800 */
[----:B------:R-:W-:Y:S01]  /*2bf30*/  IMAD.WIDE.U32 R8, R8, R11, RZ ;  /* 0x0000000b08087225 */ /* 0x000fe200078e00ff */
[----:B------:R-:W-:-:S03]  /*2bf40*/  IADD3.X R10, R33, R10, R0, P2, P6 ;  /* 0x0000000a210a7210 */ /* 0x000fc600017ec400 */
[----:B------:R-:W-:Y:S02]  /*2bf50*/  IMAD.MOV R15, RZ, RZ, -R25 ;  /* 0x000000ffff0f7224 */ /* 0x000fe400078e0a19 */
[----:B------:R-:W-:Y:S01]  /*2bf60*/  IMAD.IADD R13, R9, 0x1, R13 ;  /* 0x00000001090d7824 */ /* 0x000fe200078e020d */
[----:B------:R-:W1:Y:S01]  /*2bf70*/  @!P5 LDC R5, c[0x0][0xc54] ;  /* 0x00031500ff05db82 */ /* 0x000e620000000800 */
[----:B------:R-:W-:Y:S01]  /*2bf80*/  IADD3 R8, P2, P5, R25, R14, R8 ;  /* 0x0000000e19087210 */ /* 0x000fe20007d5e008 */
[----:B------:R-:W-:Y:S01]  /*2bf90*/  IMAD R11, R26, R15, R35 ;  /* 0x0000000f1a0b7224 */ /* 0x000fe200078e0223 */
[----:B------:R-:W-:-:S04]  /*2bfa0*/  SHF.R.S32.HI R25, RZ, 0x1f, R25 ;  /* 0x0000001fff197819 */ /* 0x000fc80000011419 */
[----:B------:R-:W-:Y:S01]  /*2bfb0*/  IADD3.X R9, R25, R10, R13, P2, P5 ;  /* 0x0000000a19097210 */ /* 0x000fe200017ea40d */
[-C--:B------:R-:W-:Y:S01]  /*2bfc0*/  IMAD R7, R7, R11.reuse, RZ ;  /* 0x0000000b07077224 */ /* 0x080fe200078e02ff */
[----:B------:R-:W-:Y:S01]  /*2bfd0*/  SHF.R.S32.HI R13, RZ, 0x1f, R11 ;  /* 0x0000001fff0d7819 */ /* 0x000fe2000001140b */
[----:B------:R-:W-:-:S04]  /*2bfe0*/  IMAD.WIDE.U32 R8, R6, R11, R8 ;  /* 0x0000000b06087225 */ /* 0x000fc800078e0008 */
[----:B------:R-:W-:-:S04]  /*2bff0*/  IMAD R7, R6, R13, R7 ;  /* 0x0000000d06077224 */ /* 0x000fc800078e0207 */
[----:B------:R-:W-:Y:S01]  /*2c000*/  IMAD.IADD R6, R9, 0x1, R7 ;  /* 0x0000000109067824 */ /* 0x000fe200078e0207 */
[----:B0-----:R-:W-:-:S04]  /*2c010*/  LEA R9, P2, R8, R4, 0x2 ;  /* 0x0000000408097211 */ /* 0x001fc800078410ff */
[----:B-1----:R-:W-:Y:S01]  /*2c020*/  LEA.HI.X R10, R8, R5, R6, 0x2, P2 ;  /* 0x00000005080a7211 */ /* 0x002fe200010f1406 */
[----:B------:R-:W-:Y:S01]  /*2c030*/  VIADD R8, R28, 0x8 ;  /* 0x000000081c087836 */ /* 0x000fe20000000000 */
[----:B------:R-:W-:Y:S04]  /*2c040*/  SHFL.IDX PT, R6, R9, RZ, 0x1c1f ;  /* 0x001c1fff09067589 */ /* 0x000fe800000e0000 */
[----:B------:R-:W3:Y:S01]  /*2c050*/  SHFL.IDX PT, R7, R10, RZ, 0x1c1f ;  /* 0x001c1fff0a077589 */ /* 0x000ee200000e0000 */
[----:B------:R-:W-:-:S03]  /*2c060*/  ISETP.GE.OR P1, PT, R8, R37, P1 ;  /* 0x000000250800720c */ /* 0x000fc60000f26670 */
[----:B------:R0:W1:Y:S04]  /*2c070*/  SHFL.IDX PT, R4, R9, 0x1, 0x1c1f ;  /* 0x003c1f0009047f89 */ /* 0x00006800000e0000 */
[----:B------:R0:W2:Y:S04]  /*2c080*/  SHFL.IDX PT, R5, R10, 0x1, 0x1c1f ;  /* 0x003c1f000a057f89 */ /* 0x0000a800000e0000 */
[----:B---3--:R0:W-:Y:S02]  /*2c090*/  @!P4 ST.E desc[UR36][R6.64], R29 ;  /* 0x0000001d0600c985 */ /* 0x0081e4000c101924 */
[----:B-12---:R-:W-:Y:S05]  /*2c0a0*/  @P1 BRA `(.L_x_3686) ;  /* 0x0000000000081947 */ /* 0x006fea0003800000 */
[----:B0-----:R-:W2:Y:S04]  /*2c0b0*/  LDL R7, [R1+0x1f4] ;  /* 0x0001f40001077983 */ /* 0x001ea80000100800 */
[----:B--2---:R1:W-:Y:S02]  /*2c0c0*/  ST.E desc[UR36][R4.64], R7 ;  /* 0x0000000704007985 */ /* 0x0043e4000c101924 */
.L_x_3686:
[----:B------:R-:W-:Y:S05]  /*2c0d0*/  BSYNC B1 ;  /* 0x0000000000017941 */ /* 0x000fea0003800000 */
.L_x_3685:
[----:B------:R-:W-:Y:S01]  /*2c0e0*/  SEL R76, R214, RZ, !P0 ;  /* 0x000000ffd64c7207 */ /* 0x000fe20004000000 */
[----:B------:R-:W-:Y:S06]  /*2c0f0*/  @P3 BRA `(.L_x_3687) ;  /* 0x0000001000343947 */ /* 0x000fec0003800000 */
[----:B-1----:R-:W1:Y:S01]  /*2c100*/  S2R R4, SR_TID.X ;  /* 0x0000000000047919 */ /* 0x002e620000002100 */
[----:B------:R-:W-:Y:S01]  /*2c110*/  IMAD.MOV.U32 R5, RZ, RZ, 0x2 ;  /* 0x00000002ff057424 */ /* 0x000fe200078e00ff */
[----:B------:R-:W2:Y:S01]  /*2c120*/  LDC R80, c[0x0][0xce8] ;  /* 0x00033a00ff507b82 */ /* 0x000ea20000000800 */
[----:B------:R-:W-:Y:S01]  /*2c130*/  ULDC.64 UR4, c[0x0][0xba0] ;  /* 0x0002e80000047ab9 */ /* 0x000fe20000000a00 */
[C---:B-1----:R-:W-:Y:S02]  /*2c140*/  VIADD R88, R4.reuse, 0xffffff80 ;  /* 0xffffff8004587836 */ /* 0x042fe40000000000 */
[----:B------:R-:W-:-:S03]  /*2c150*/  VIADD R91, R4, 0xffffff80 ;  /* 0xffffff80045b7836 */ /* 0x000fc60000000000 */
[----:B------:R-:W-:-:S04]  /*2c160*/  SHF.R.S32.HI R88, RZ, 0x1f, R88 ;  /* 0x0000001fff587819 */ /* 0x000fc80000011458 */
[----:B------:R-:W-:-:S04]  /*2c170*/  LEA.HI R88, R88, R91, RZ, 0x3 ;  /* 0x0000005b58587211 */ /* 0x000fc800078f18ff */
[----:B------:R-:W-:-:S05]  /*2c180*/  SHF.R.S32.HI R88, RZ, 0x3, R88 ;  /* 0x00000003ff587819 */ /* 0x000fca0000011458 */
[----:B------:R-:W-:-:S04]  /*2c190*/  IMAD R4, R88, 0x40, R166 ;  /* 0x0000004058047824 */ /* 0x000fc800078e02a6 */
[----:B------:R-:W-:-:S03]  /*2c1a0*/  IMAD.WIDE R4, R4, R5, UR40 ;  /* 0x0000002804047e25 */ /* 0x000fc6000f8e0205 */
[C---:B------:R-:W-:Y:S02]  /*2c1b0*/  IADD3 R41, P2, R4.reuse, 0x7000, RZ ;  /* 0x0000700004297810 */ /* 0x040fe40007f5e0ff */
[----:B------:R-:W-:Y:S02]  /*2c1c0*/  IADD3 R33, P0, R4, 0x5000, RZ ;  /* 0x0000500004217810 */ /* 0x000fe40007f1e0ff */
[----:B------:R-:W-:Y:S01]  /*2c1d0*/  LOP3.LUT R40, R41, 0x380, RZ, 0xc0, !PT ;  /* 0x0000038029287812 */ /* 0x000fe200078ec0ff */
[----:B------:R-:W-:Y:S01]  /*2c1e0*/  IMAD R21, R0, UR4, RZ ;  /* 0x0000000400157c24 */ /* 0x000fe2000f8e02ff */
[----:B------:R-:W-:Y:S01]  /*2c1f0*/  LOP3.LUT R32, R33, 0x380, RZ, 0xc0, !PT ;  /* 0x0000038021207812 */ /* 0x000fe200078ec0ff */
[----:B------:R-:W1:Y:S01]  /*2c200*/  LDC R0, c[0x0][0xbc8] ;  /* 0x0002f200ff007b82 */ /* 0x000e620000000800 */
[----:B------:R-:W-:Y:S02]  /*2c210*/  SHF.R.U64 R40, R40, 0x3, RZ ;  /* 0x0000000328287819 */ /* 0x000fe400000012ff */
[----:B------:R-:W-:-:S02]  /*2c220*/  IADD3 R37, P1, R4, 0x6000, RZ ;  /* 0x0000600004257810 */ /* 0x000fc40007f3e0ff */
[----:B------:R-:W-:Y:S01]  /*2c230*/  LOP3.LUT R40, R40, R41, RZ, 0x3c, !PT ;  /* 0x0000002928287212 */ /* 0x000fe200078e3cff */
[----:B------:R-:W-:Y:S01]  /*2c240*/  IMAD.X R41, RZ, RZ, R5, P2 ;  /* 0x000000ffff297224 */ /* 0x000fe200010e0605 */
[----:B------:R-:W-:Y:S02]  /*2c250*/  IADD3 R69, P2, R4, 0xe000, RZ ;  /* 0x0000e00004457810 */ /* 0x000fe40007f5e0ff */
[----:B------:R-:W-:Y:S02]  /*2c260*/  SHF.R.U64 R32, R32, 0x3, RZ ;  /* 0x0000000320207819 */ /* 0x000fe400000012ff */
[----:B------:R-:W-:Y:S01]  /*2c270*/  LOP3.LUT R68, R69, 0x380, RZ, 0xc0, !PT ;  /* 0x0000038045447812 */ /* 0x000fe200078ec0ff */
[----:B------:R-:W-:Y:S01]  /*2c280*/  IMAD R77, R20, UR5, R21 ;  /* 0x00000005144d7c24 */ /* 0x000fe2000f8e0215 */
[----:B------:R-:W-:Y:S01]  /*2c290*/  LOP3.LUT R36, R37, 0x380, RZ, 0xc0, !PT ;  /* 0x0000038025247812 */ /* 0x000fe200078ec0ff */
[----:B------:R-:W-:Y:S01]  /*2c2a0*/  IMAD R78, R221, 0x20, R88 ;  /* 0x00000020dd4e7824 */ /* 0x000fe200078e0258 */
[----:B------:R-:W-:Y:S01]  /*2c2b0*/  SHF.R.U64 R68, R68, 0x3, RZ ;  /* 0x0000000344447819 */ /* 0x000fe200000012ff */
[----:B------:R-:W-:Y:S01]  /*2c2c0*/  IMAD.WIDE.U32 R20, R20, UR4, RZ ;  /* 0x0000000414147c25 */ /* 0x000fe2000f8e00ff */
[----:B------:R-:W-:Y:S01]  /*2c2d0*/  LOP3.LUT R32, R32, R33, RZ, 0x3c, !PT ;  /* 0x0000002120207212 */ /* 0x000fe200078e3cff */
[----:B------:R-:W-:Y:S01]  /*2c2e0*/  ULDC.64 UR4, c[0x0][0xbe8] ;  /* 0x0002fa0000047ab9 */ /* 0x000fe20000000a00 */
[----:B------:R-:W-:Y:S01]  /*2c2f0*/  LOP3.LUT R68, R68, R69, RZ, 0x3c, !PT ;  /* 0x0000004544447212 */ /* 0x000fe200078e3cff */
[--C-:B------:R-:W-:Y:S01]  /*2c300*/  IMAD.X R69, RZ, RZ, R5.reuse, P2 ;  /* 0x000000ffff457224 */ /* 0x100fe200010e0605 */
[----:B--2---:R-:W-:Y:S01]  /*2c310*/  ISETP.NE.AND P2, PT, R80, 0x1, PT ;  /* 0x000000015000780c */ /* 0x004fe20003f45270 */
[----:B------:R-:W-:Y:S01]  /*2c320*/  IMAD.X R33, RZ, RZ, R5, P0 ;  /* 0x000000ffff217224 */ /* 0x000fe200000e0605 */
[----:B------:R-:W-:Y:S01]  /*2c330*/  SHF.R.U64 R36, R36, 0x3, RZ ;  /* 0x0000000324247819 */ /* 0x000fe200000012ff */
[----:B------:R-:W5:Y:S01]  /*2c340*/  LD.E.128 R40, desc[UR36][R40.64] ;  /* 0x0000002428287980 */ /* 0x000f62000c101d00 */
[C---:B------:R-:W-:Y:S01]  /*2c350*/  IADD3 R61, P0, R4.reuse, 0xc000, RZ ;  /* 0x0000c000043d7810 */ /* 0x040fe20007f1e0ff */
[----:B------:R-:W-:Y:S01]  /*2c360*/  IMAD.IADD R21, R21, 0x1, R77 ;  /* 0x0000000115157824 */ /* 0x000fe200078e024d */
[----:B0-----:R-:W-:-:S02]  /*2c370*/  IADD3 R9, P3, R4, 0x1000, RZ ;  /* 0x0000100004097810 */ /* 0x001fc40007f7e0ff */
[C---:B------:R-:W-:Y:S02]  /*2c380*/  IADD3 R13, P4, R4.reuse, 0x2000, RZ ;  /* 0x00002000040d7810 */ /* 0x040fe40007f9e0ff */
[C---:B------:R-:W-:Y:S02]  /*2c390*/  IADD3 R25, P5, R4.reuse, 0x3000, RZ ;  /* 0x0000300004197810 */ /* 0x040fe40007fbe0ff */
[----:B------:R-:W-:Y:S01]  /*2c3a0*/  IADD3 R29, P6, R4, 0x4000, RZ ;  /* 0x00004000041d7810 */ /* 0x000fe20007fde0ff */
[----:B------:R-:W0:Y:S01]  /*2c3b0*/  @P2 LDC R83, c[0x0][0xcec] ;  /* 0x00033b00ff532b82 */ /* 0x000e220000000800 */
[----:B------:R-:W-:Y:S01]  /*2c3c0*/  LOP3.LUT R36, R36, R37, RZ, 0x3c, !PT ;  /* 0x0000002524247212 */ /* 0x000fe200078e3cff */
[----:B------:R-:W-:Y:S01]  /*2c3d0*/  IMAD.X R37, RZ, RZ, R5, P1 ;  /* 0x000000ffff257224 */ /* 0x000fe200008e0605 */
[----:B------:R-:W-:Y:S01]  /*2c3e0*/  LOP3.LUT R60, R61, 0x380, RZ, 0xc0, !PT ;  /* 0x000003803d3c7812 */ /* 0x000fe200078ec0ff */
[----:B------:R-:W-:Y:S01]  /*2c3f0*/  IMAD.WIDE.U32 R20, R157, UR4, R20 ;  /* 0x000000049d147c25 */ /* 0x000fe2000f8e0014 */
[----:B------:R-:W-:Y:S01]  /*2c400*/  LOP3.LUT R8, R9, 0x380, RZ, 0xc0, !PT ;  /* 0x0000038009087812 */ /* 0x000fe200078ec0ff */
[----:B------:R-:W5:Y:S01]  /*2c410*/  LD.E.128 R32, desc[UR36][R32.64] ;  /* 0x0000002420207980 */ /* 0x000f62000c101d00 */
[----:B------:R-:W-:Y:S01]  /*2c420*/  IADD3 R65, P1, R4, 0xd000, RZ ;  /* 0x0000d00004417810 */ /* 0x000fe20007f3e0ff */
[----:B------:R-:W2:Y:S01]  /*2c430*/  @P2 LDC R89, c[0x0][0xcf0] ;  /* 0x00033c00ff592b82 */ /* 0x000ea20000000800 */
[----:B------:R-:W-:Y:S01]  /*2c440*/  SHF.R.U64 R60, R60, 0x3, RZ ;  /* 0x000000033c3c7819 */ /* 0x000fe200000012ff */
[----:B------:R-:W-:Y:S01]  /*2c450*/  IMAD.IADD R82, R181, 0x1, R78 ;  /* 0x00000001b5527824 */ /* 0x000fe200078e024e */
[----:B------:R-:W-:Y:S01]  /*2c460*/  SHF.R.S32.HI R77, RZ, 0x1f, R76 ;  /* 0x0000001fff4d7819 */ /* 0x000fe2000001144c */
[----:B------:R-:W-:Y:S01]  /*2c470*/  IMAD R21, R157, UR5, R21 ;  /* 0x000000059d157c24 */ /* 0x000fe2000f8e0215 */
[----:B------:R-:W-:Y:S01]  /*2c480*/  SHF.R.U64 R8, R8, 0x3, RZ ;  /* 0x0000000308087819 */ /* 0x000fe200000012ff */
[----:B------:R-:W-:Y:S01]  /*2c490*/  ULDC.64 UR4, c[0x0][0xbf0] ;  /* 0x0002fc0000047ab9 */ /* 0x000fe20000000a00 */
[----:B------:R-:W-:Y:S01]  /*2c4a0*/  LOP3.LUT R64, R65, 0x380, RZ, 0xc0, !PT ;  /* 0x0000038041407812 */ /* 0x000fe200078ec0ff */
[----:B------:R-:W-:Y:S01]  /*2c4b0*/  IMAD R77, R77, UR4, RZ ;  /* 0x000000044d4d7c24 */ /* 0x000fe2000f8e02ff */
[----:B------:R-:W-:Y:S01]  /*2c4c0*/  LOP3.LUT R60, R60, R61, RZ, 0x3c, !PT ;  /* 0x0000003d3c3c7212 */ /* 0x000fe200078e3cff */
[--C-:B------:R-:W-:Y:S01]  /*2c4d0*/  IMAD.X R61, RZ, RZ, R5.reuse, P0 ;  /* 0x000000ffff3d7224 */ /* 0x100fe200000e0605 */
[----:B------:R-:W-:Y:S01]  /*2c4e0*/  LOP3.LUT R8, R8, R9, RZ, 0x3c, !PT ;  /* 0x0000000908087212 */ /* 0x000fe200078e3cff */
[----:B------:R-:W-:Y:S01]  /*2c4f0*/  IMAD.X R9, RZ, RZ, R5, P3 ;  /* 0x000000ffff097224 */ /* 0x000fe200018e0605 */
[----:B------:R-:W-:Y:S01]  /*2c500*/  SHF.R.U64 R64, R64, 0x3, RZ ;  /* 0x0000000340407819 */ /* 0x000fe200000012ff */
[----:B------:R-:W5:Y:S01]  /*2c510*/  LD.E.128 R36, desc[UR36][R36.64] ;  /* 0x0000002424247980 */ /* 0x000f62000c101d00 */
[----:B-1----:R-:W-:-:S02]  /*2c520*/  ISETP.GE.AND P0, PT, R219, R0, PT ;  /* 0x00000000db00720c */ /* 0x002fc40003f06270 */
[----:B------:R-:W-:Y:S01]  /*2c530*/  IADD3 R45, P3, R4, 0x8000, RZ ;  /* 0x00008000042d7810 */ /* 0x000fe20007f7e0ff */
[C---:B------:R-:W-:Y:S01]  /*2c540*/  IMAD R81, R76.reuse, UR5, R77 ;  /* 0x000000054c517c24 */ /* 0x040fe2000f8e024d */
[----:B------:R-:W-:Y:S01]  /*2c550*/  LOP3.LUT R12, R13, 0x380, RZ, 0xc0, !PT ;  /* 0x000003800d0c7812 */ /* 0x000fe200078ec0ff */
[----:B------:R-:W5:Y:S01]  /*2c560*/  LD.E.128 R68, desc[UR36][R68.64] ;  /* 0x0000002444447980 */ /* 0x000f62000c101d00 */
[----:B------:R-:W-:Y:S02]  /*2c570*/  LOP3.LUT R24, R25, 0x380, RZ, 0xc0, !PT ;  /* 0x0000038019187812 */ /* 0x000fe400078ec0ff */
[----:B------:R-:W-:Y:S01]  /*2c580*/  LOP3.LUT R28, R29, 0x380, RZ, 0xc0, !PT ;  /* 0x000003801d1c7812 */ /* 0x000fe200078ec0ff */
[----:B------:R-:W-:Y:S01]  /*2c590*/  IMAD.WIDE.U32 R20, R76, UR4, R20 ;  /* 0x000000044c147c25 */ /* 0x000fe2000f8e0014 */
[----:B------:R-:W-:Y:S01]  /*2c5a0*/  LOP3.LUT R64, R64, R65, RZ, 0x3c, !PT ;  /* 0x0000004140407212 */ /* 0x000fe200078e3cff */
[----:B------:R-:W-:Y:S01]  /*2c5b0*/  ULDC.64 UR4, c[0x0][0xbe0] ;  /* 0x0002f80000047ab9 */ /* 0x000fe20000000a00 */
[----:B------:R-:W-:Y:S01]  /*2c5c0*/  SEL R77, RZ, 0xffffffff, P0 ;  /* 0xffffffffff4d7807 */ /* 0x000fe20000000000 */
[----:B------:R-:W-:Y:S01]  /*2c5d0*/  IMAD.X R65, RZ, RZ, R5, P1 ;  /* 0x000000ffff417224 */ /* 0x000fe200008e0605 */
[----:B------:R-:W-:Y:S01]  /*2c5e0*/  LOP3.LUT R44, R45, 0x380, RZ, 0xc0, !PT ;  /* 0x000003802d2c7812 */ /* 0x000fe200078ec0ff */
[----:B------:R-:W5:Y:S01]  /*2c5f0*/  LD.E.128 R60, desc[UR36][R60.64] ;  /* 0x000000243c3c7980 */ /* 0x000f62000c101d00 */
[----:B------:R-:W-:Y:S01]  /*2c600*/  ISETP.GE.AND P1, PT, R166, R0, PT ;  /* 0x00000000a600720c */ /* 0x000fe20003f26270 */
[----:B------:R-:W-:Y:S01]  /*2c610*/  IMAD.SHL.U32 R77, R77, 0x2, RZ ;  /* 0x000000024d4d7824 */ /* 0x000fe200078e00ff */
[----:B------:R-:W-:-:S02]  /*2c620*/  SHF.R.U64 R12, R12, 0x3, RZ ;  /* 0x000000030c0c7819 */ /* 0x000fc400000012ff */
[----:B------:R-:W-:Y:S02]  /*2c630*/  SHF.R.U64 R24, R24, 0x3, RZ ;  /* 0x0000000318187819 */ /* 0x000fe400000012ff */
[----:B------:R-:W-:Y:S02]  /*2c640*/  SHF.R.U64 R28, R28, 0x3, RZ ;  /* 0x000000031c1c7819 */ /* 0x000fe400000012ff */
[----:B------:R-:W-:Y:S01]  /*2c650*/  LOP3.LUT R11, R4, 0x380, RZ, 0xc0, !PT ;  /* 0x00000380040b7812 */ /* 0x000fe200078ec0ff */
[----:B------:R-:W-:Y:S01]  /*2c660*/  IMAD.IADD R21, R21, 0x1, R81 ;  /* 0x0000000115157824 */ /* 0x000fe200078e0251 */
[----:B------:R-:W-:Y:S01]  /*2c670*/  SHF.R.U64 R44, R44, 0x3, RZ ;  /* 0x000000032c2c7819 */ /* 0x000fe200000012ff */
[----:B------:R-:W5:Y:S01]  /*2c680*/  LD.E.128 R64, desc[UR36][R64.64] ;  /* 0x0000002440407980 */ /* 0x000f62000c101d00 */
[----:B------:R-:W-:Y:S02]  /*2c690*/  ISETP.GE.AND P0, PT, R218, R0, PT ;  /* 0x00000000da00720c */ /* 0x000fe40003f06270 */
[----:B------:R-:W-:-:S02]  /*2c6a0*/  SEL R76, RZ, 0x1, P1 ;  /* 0x00000001ff4c7807 */ /* 0x000fc40000800000 */
        /* <DEDUP_REMOVED lines=11> */
[----:B------:R-:W-:Y:S01]  /*2c760*/  IADD3 R57, P6, R4, 0xb000, RZ ;  /* 0x0000b00004397810 */ /* 0x000fe20007fde0ff */
[----:B------:R-:W5:Y:S01]  /*2c770*/  LD.E.128 R24, desc[UR36][R24.64] ;  /* 0x0000002418187980 */ /* 0x000f62000c101d00 */
[----:B------:R-:W-:Y:S02]  /*2c780*/  SEL R79, RZ, 0xffffffff, P0 ;  /* 0xffffffffff4f7807 */ /* 0x000fe40000000000 */
[----:B------:R-:W-:Y:S01]  /*2c790*/  LOP3.LUT R78, R77, 0x2, R76, 0xe2, !PT ;  /* 0x000000024d4e7812 */ /* 0x000fe200078ee24c */
[----:B0-----:R-:W-:Y:S01]  /*2c7a0*/  @P2 IMAD.HI.U32 R76, R82, R83, RZ ;  /* 0x00000053524c2227 */ /* 0x001fe200078e00ff */
[----:B------:R-:W-:Y:S01]  /*2c7b0*/  IADD3 R7, P3, R4, 0xf000, RZ ;  /* 0x0000f00004077810 */ /* 0x000fe20007f7e0ff */
[----:B------:R-:W5:Y:S01]  /*2c7c0*/  LD.E.128 R28, desc[UR36][R28.64] ;  /* 0x000000241c1c7980 */ /* 0x000f62000c101d00 */
[----:B------:R-:W-:Y:S01]  /*2c7d0*/  LOP3.LUT R48, R49, 0x380, RZ, 0xc0, !PT ;  /* 0x0000038031307812 */ /* 0x000fe200078ec0ff */
[----:B------:R-:W-:Y:S01]  /*2c7e0*/  IMAD.MOV.U32 R77, RZ, RZ, R82 ;  /* 0x000000ffff4d7224 */ /* 0x000fe200078e0052 */
[----:B------:R-:W-:Y:S01]  /*2c7f0*/  LOP3.LUT R52, R53, 0x380, RZ, 0xc0, !PT ;  /* 0x0000038035347812 */ /* 0x000fe200078ec0ff */
[----:B------:R-:W-:Y:S01]  /*2c800*/  IMAD.SHL.U32 R79, R79, 0x4, RZ ;  /* 0x000000044f4f7824 */ /* 0x000fe200078e00ff */
[----:B------:R-:W-:Y:S01]  /*2c810*/  LOP3.LUT R56, R57, 0x380, RZ, 0xc0, !PT ;  /* 0x0000038039387812 */ /* 0x000fe200078ec0ff */
[----:B------:R-:W-:Y:S01]  /*2c820*/  IMAD.X R73, RZ, RZ, R5, P3 ;  /* 0x000000ffff497224 */ /* 0x000fe200018e0605 */
[----:B------:R-:W-:Y:S01]  /*2c830*/  ISETP.GE.AND P1, PT, R217, R0, PT ;  /* 0x00000000d900720c */ /* 0x000fe20003f26270 */
[----:B------:R-:W5:Y:S01]  /*2c840*/  LD.E.128 R44, desc[UR36][R44.64] ;  /* 0x000000242c2c7980 */ /* 0x000f62000c101d00 */
[----:B------:R-:W-:-:S02]  /*2c850*/  LOP3.LUT R6, R7, 0x380, RZ, 0xc0, !PT ;  /* 0x0000038007067812 */ /* 0x000fc400078ec0ff */
[----:B--2---:R-:W-:Y:S02]  /*2c860*/  @P2 SHF.R.U32.HI R77, RZ, R89, R76 ;  /* 0x00000059ff4d2219 */ /* 0x004fe4000001164c */
[----:B------:R-:W-:Y:S02]  /*2c870*/  SHF.R.U64 R48, R48, 0x3, RZ ;  /* 0x0000000330307819 */ /* 0x000fe400000012ff */
[----:B------:R-:W-:Y:S02]  /*2c880*/  SHF.R.U64 R52, R52, 0x3, RZ ;  /* 0x0000000334347819 */ /* 0x000fe400000012ff */
[----:B------:R-:W-:Y:S02]  /*2c890*/  SHF.R.U64 R56, R56, 0x3, RZ ;  /* 0x0000000338387819 */ /* 0x000fe400000012ff */
[----:B------:R-:W-:Y:S02]  /*2c8a0*/  SEL R76, RZ, 0xffffffff, P1 ;  /* 0xffffffffff4c7807 */ /* 0x000fe40000800000 */
[----:B------:R-:W-:-:S02]  /*2c8b0*/  SHF.R.U64 R11, R11, 0x3, RZ ;  /* 0x000000030b0b7819 */ /* 0x000fc400000012ff */
[----:B------:R-:W-:Y:S02]  /*2c8c0*/  SHF.R.U64 R6, R6, 0x3, RZ ;  /* 0x0000000306067819 */ /* 0x000fe400000012ff */
[----:B------:R-:W-:Y:S01]  /*2c8d0*/  LOP3.LUT R78, R79, 0x4, R78, 0xe2, !PT ;  /* 0x000000044f4e7812 */ /* 0x000fe200078ee24e */
[--C-:B------:R-:W-:Y:S01]  /*2c8e0*/  IMAD.MOV R79, RZ, RZ, -R77.reuse ;  /* 0x000000ffff4f7224 */ /* 0x100fe200078e0a4d */
[----:B------:R-:W-:Y:S02]  /*2c8f0*/  ISETP.GE.AND P0, PT, R216, R0, PT ;  /* 0x00000000d800720c */ /* 0x000fe40003f06270 */
[----:B------:R-:W-:Y:S01]  /*2c900*/  SHF.R.S32.HI R81, RZ, 0x1f, R77 ;  /* 0x0000001fff517819 */ /* 0x000fe2000001144d */
[----:B------:R-:W-:Y:S01]  /*2c910*/  IMAD.SHL.U32 R83, R76, 0x8, RZ ;  /* 0x000000084c537824 */ /* 0x000fe200078e00ff */
[----:B------:R-:W-:Y:S01]  /*2c920*/  LOP3.LUT R48, R48, R49, RZ, 0x3c, !PT ;  /* 0x0000003130307212 */ /* 0x000fe200078e3cff */
[--C-:B------:R-:W-:Y:S01]  /*2c930*/  IMAD.X R49, RZ, RZ, R5.reuse, P4 ;  /* 0x000000ffff317224 */ /* 0x100fe200020e0605 */
[----:B------:R-:W-:Y:S01]  /*2c940*/  LOP3.LUT R52, R52, R53, RZ, 0x3c, !PT ;  /* 0x0000003534347212 */ /* 0x000fe200078e3cff */
[--C-:B------:R-:W-:Y:S01]  /*2c950*/  IMAD.X R53, RZ, RZ, R5.reuse, P5 ;  /* 0x000000ffff357224 */ /* 0x100fe200028e0605 */
[----:B------:R-:W-:Y:S01]  /*2c960*/  LOP3.LUT R56, R56, R57, RZ, 0x3c, !PT ;  /* 0x0000003938387212 */ /* 0x000fe200078e3cff */
[----:B------:R-:W-:Y:S01]  /*2c970*/  IMAD.X R57, RZ, RZ, R5, P6 ;  /* 0x000000ffff397224 */ /* 0x000fe200030e0605 */
[----:B------:R-:W-:-:S02]  /*2c980*/  LOP3.LUT R4, R11, R4, RZ, 0x3c, !PT ;  /* 0x000000040b047212 */ /* 0x000fc400078e3cff */
[----:B------:R-:W-:Y:S01]  /*2c990*/  LOP3.LUT R72, R6, R7, RZ, 0x3c, !PT ;  /* 0x0000000706487212 */ /* 0x000fe200078e3cff */
[----:B------:R-:W-:Y:S01]  /*2c9a0*/  IMAD R79, R80, R79, R82 ;  /* 0x0000004f504f7224 */ /* 0x000fe200078e0252 */
[----:B------:R-:W-:Y:S01]  /*2c9b0*/  SEL R76, RZ, 0xffffffff, P0 ;  /* 0xffffffffff4c7807 */ /* 0x000fe20000000000 */
[----:B------:R-:W-:Y:S01]  /*2c9c0*/  IMAD R82, R81, UR4, RZ ;  /* 0x0000000451527c24 */ /* 0x000fe2000f8e02ff */
[----:B------:R-:W-:Y:S01]  /*2c9d0*/  ISETP.GE.AND P0, PT, R215, R0, PT ;  /* 0x00000000d700720c */ /* 0x000fe20003f06270 */
[----:B------:R-:W5:Y:S01]  /*2c9e0*/  LD.E.128 R4, desc[UR36][R4.64] ;  /* 0x0000002404047980 */ /* 0x000f62000c101d00 */
[----:B------:R-:W-:Y:S01]  /*2c9f0*/  LOP3.LUT R78, R83, 0x8, R78, 0xe2, !PT ;  /* 0x00000008534e7812 */ /* 0x000fe200078ee24e */
[----:B------:R-:W-:Y:S01]  /*2ca00*/  IMAD.SHL.U32 R83, R76, 0x10, RZ ;  /* 0x000000104c537824 */ /* 0x000fe200078e00ff */
[----:B------:R-:W-:Y:S01]  /*2ca10*/  SEL R76, RZ, 0xffffffff, P0 ;  /* 0xffffffffff4c7807 */ /* 0x000fe20000000000 */
[----:B------:R-:W5:Y:S01]  /*2ca20*/  LD.E.128 R8, desc[UR36][R8.64] ;  /* 0x0000002408087980 */ /* 0x000f62000c101d00 */
[----:B------:R-:W-:-:S02]  /*2ca30*/  IMAD R81, R77, UR5, R82 ;  /* 0x000000054d517c24 */ /* 0x000fc4000f8e0252 */
[----:B------:R-:W-:Y:S01]  /*2ca40*/  IMAD.WIDE.U32 R20, R77, UR4, R20 ;  /* 0x000000044d147c25 */ /* 0x000fe2000f8e0014 */
[----:B------:R-:W5:Y:S01]  /*2ca50*/  LD.E.128 R48, desc[UR36][R48.64] ;  /* 0x0000002430307980 */ /* 0x000f62000c101d00 */
[----:B------:R-:W-:Y:S01]  /*2ca60*/  SHF.R.S32.HI R77, RZ, 0x1f, R79 ;  /* 0x0000001fff4d7819 */ /* 0x000fe2000001144f */
[----:B------:R-:W-:Y:S02]  /*2ca70*/  ULDC.64 UR4, c[0x0][0xbd8] ;  /* 0x0002f60000047ab9 */ /* 0x000fe40000000a00 */
[----:B------:R-:W5:Y:S04]  /*2ca80*/  LD.E.128 R52, desc[UR36][R52.64] ;  /* 0x0000002434347980 */ /* 0x000f68000c101d00 */
        /* <DEDUP_REMOVED lines=9> */
[----:B------:R-:W-:-:S02]  /*2cb20*/  IMAD.SHL.U32 R83, R76, 0x20, RZ ;  /* 0x000000204c537824 */ /* 0x000fc400078e00ff */
[----:B------:R-:W-:Y:S02]  /*2cb30*/  IMAD.IADD R21, R21, 0x1, R81 ;  /* 0x0000000115157824 */ /* 0x000fe400078e0251 */
[----:B------:R-:W-:Y:S02]  /*2cb40*/  IMAD R76, R77, UR4, RZ ;  /* 0x000000044d4c7c24 */ /* 0x000fe4000f8e02ff */
[----:B------:R-:W-:Y:S02]  /*2cb50*/  IMAD R80, R3, R80, RZ ;  /* 0x0000005003507224 */ /* 0x000fe400078e02ff */
[----:B------:R-:W-:Y:S02]  /*2cb60*/  IMAD.IADD R181, R88, 0x1, R181 ;  /* 0x0000000158b57824 */ /* 0x000fe400078e02b5 */
[----:B------:R-:W-:Y:S02]  /*2cb70*/  VIADD R90, R166, 0x180 ;  /* 0x00000180a65a7836 */ /* 0x000fe40000000000 */
[----:B------:R-:W-:-:S02]  /*2cb80*/  IMAD R77, R79, UR5, R76 ;  /* 0x000000054f4d7c24 */ /* 0x000fc4000f8e024c */
[----:B------:R-:W-:Y:S01]  /*2cb90*/  IMAD.WIDE.U32 R20, R79, UR4, R20 ;  /* 0x000000044f147c25 */ /* 0x000fe2000f8e0014 */
[----:B------:R-:W-:Y:S01]  /*2cba0*/  ISETP.GE.AND P1, PT, R181, R80, PT ;  /* 0x00000050b500720c */ /* 0x000fe20003f26270 */
[----:B------:R-:W-:Y:S01]  /*2cbb0*/  ULDC.64 UR4, c[0x0][0xb80] ;  /* 0x0002e00000047ab9 */ /* 0x000fe20000000a00 */
[----:B------:R-:W-:Y:S01]  /*2cbc0*/  ISETP.GE.AND P0, PT, R90, R0, PT ;  /* 0x000000005a00720c */ /* 0x000fe20003f06270 */
[----:B------:R-:W-:Y:S01]  /*2cbd0*/  VIADD R84, R166, 0x1c0 ;  /* 0x000001c0a6547836 */ /* 0x000fe20000000000 */
[----:B------:R-:W-:Y:S01]  /*2cbe0*/  LEA R82, P2, R20, UR4, 0x1 ;  /* 0x0000000414527c11 */ /* 0x000fe2000f8408ff */
[----:B------:R-:W-:Y:S02]  /*2cbf0*/  IMAD.IADD R21, R21, 0x1, R77 ;  /* 0x0000000115157824 */ /* 0x000fe400078e024d */
[----:B------:R-:W-:Y:S01]  /*2cc00*/  VIADD R3, R2, 0x38820 ;  /* 0x0003882002037836 */ /* 0x000fe20000000000 */
[----:B------:R-:W-:Y:S02]  /*2cc10*/  LOP3.LUT R78, R83, 0x20, R78, 0xe2, !PT ;  /* 0x00000020534e7812 */ /* 0x000fe400078ee24e */
[----:B------:R-:W-:-:S02]  /*2cc20*/  SEL R81, RZ, 0x40, P0 ;  /* 0x00000040ff517807 */ /* 0x000fc40000000000 */
[----:B------:R-:W-:Y:S02]  /*2cc30*/  ISETP.GE.AND P0, PT, R84, R0, PT ;  /* 0x000000005400720c */ /* 0x000fe40003f06270 */
[----:B------:R-:W-:Y:S02]  /*2cc40*/  LEA.HI.X R83, R20, UR5, R21, 0x1, P2 ;  /* 0x0000000514537c11 */ /* 0x000fe400090f0c15 */
[----:B------:R-:W-:Y:S01]  /*2cc50*/  PRMT R3, RZ, 0x654, R3 ;  /* 0x00000654ff037816 */ /* 0x000fe20000000003 */
[----:B------:R-:W-:Y:S01]  /*2cc60*/  VIADD R88, R166, 0x1c0 ;  /* 0x000001c0a6587836 */ /* 0x000fe20000000000 */
[----:B------:R-:W-:Y:S01]  /*2cc70*/  LOP3.LUT R81, R78, R81, RZ, 0xfc, !PT ;  /* 0x000000514e517212 */ /* 0x000fe200078efcff */
[----:B------:R-:W-:Y:S01]  /*2cc80*/  VIADD R89, R166, 0x180 ;  /* 0x00000180a6597836 */ /* 0x000fe20000000000 */
[----:B------:R-:W-:Y:S01]  /*2cc90*/  SEL R76, RZ, 0x80, P0 ;  /* 0x00000080ff4c7807 */ /* 0x000fe20000000000 */
[----:B0-----:R0:W-:Y:S01]  /*2cca0*/  SYNCS.ARRIVE.TRANS64.RED.A1T0 RZ, [R3+URZ], RZ ;  /* 0x000000ff03ff79a7 */ /* 0x0011e2000810043f */
[----:B------:R1:W2:Y:S01]  /*2ccb0*/  SHFL.IDX PT, R20, R82, RZ, 0x181f ;  /* 0x00181fff52147589 */ /* 0x0002a200000e0000 */
[----:B------:R-:W-:Y:S03]  /*2ccc0*/  BSSY B1, `(.L_x_3688) ;  /* 0x000002a000017945 */ /* 0x000fe60003800000 */
[----:B------:R1:W3:Y:S01]  /*2ccd0*/  SHFL.IDX PT, R21, R83, RZ, 0x181f ;  /* 0x00181fff53157589 */ /* 0x0002e200000e0000 */
[----:B------:R-:W-:-:S02]  /*2cce0*/  SHF.R.S32.HI R88, RZ, 0x1f, R88 ;  /* 0x0000001fff587819 */ /* 0x000fc40000011458 */
[----:B0-----:R-:W-:Y:S02]  /*2ccf0*/  LOP3.LUT R3, R81, R76, RZ, 0xfc, !PT ;  /* 0x0000004c51037212 */ /* 0x001fe400078efcff */
[----:B------:R-:W-:Y:S02]  /*2cd00*/  SHF.R.S32.HI R89, RZ, 0x1f, R89 ;  /* 0x0000001fff597819 */ /* 0x000fe40000011459 */
[----:B------:R-:W-:Y:S02]  /*2cd10*/  SHF.R.S32.HI R91, RZ, 0x1f, R215 ;  /* 0x0000001fff5b7819 */ /* 0x000fe400000114d7 */
[----:B------:R-:W-:Y:S02]  /*2cd20*/  SHF.R.S32.HI R92, RZ, 0x1f, R216 ;  /* 0x0000001fff5c7819 */ /* 0x000fe400000114d8 */
[----:B------:R-:W-:Y:S02]  /*2cd30*/  SHF.R.S32.HI R93, RZ, 0x1f, R217 ;  /* 0x0000001fff5d7819 */ /* 0x000fe400000114d9 */
[----:B------:R-:W-:-:S02]  /*2cd40*/  SHF.R.S32.HI R94, RZ, 0x1f, R218 ;  /* 0x0000001fff5e7819 */ /* 0x000fc400000114da */
[----:B------:R-:W-:Y:S01]  /*2cd50*/  SHF.R.S32.HI R95, RZ, 0x1f, R219 ;  /* 0x0000001fff5f7819 */ /* 0x000fe200000114db */
[----:B-1----:R-:W-:Y:S06]  /*2cd60*/  @P1 BRA `(.L_x_3689) ;  /* 0x00000000007c1947 */ /* 0x002fec0003800000 */
[-C--:B------:R-:W-:Y:S02]  /*2cd70*/  ISETP.GE.AND P1, PT, R219, R0.reuse, PT ;  /* 0x00000000db00720c */ /* 0x080fe40003f26270 */
[-C--:B------:R-:W-:Y:S02]  /*2cd80*/  ISETP.GE.AND P0, PT, R166, R0.reuse, PT ;  /* 0x00000000a600720c */ /* 0x080fe40003f06270 */
[-C--:B------:R-:W-:Y:S02]  /*2cd90*/  ISETP.GE.AND P5, PT, R218, R0.reuse, PT ;  /* 0x00000000da00720c */ /* 0x080fe40003fa6270 */
[----:B------:R-:W-:-:S07]  /*2cda0*/  ISETP.GE.AND P3, PT, R217, R0, PT ;  /* 0x00000000d900720c */ /* 0x000fce0003f66270 */
[C---:B--2---:R-:W-:Y:S02]  /*2cdb0*/  @!P1 LEA R76, P2, R219.reuse, R20, 0x1 ;  /* 0x00000014db4c9211 */ /* 0x044fe400078408ff */
[----:B---3--:R-:W-:Y:S02]  /*2cdc0*/  @!P0 IMAD.WIDE R78, R166, 0x2, R20 ;  /* 0x00000002a64e8825 */ /* 0x008fe400078e0214 */
[----:B------:R-:W-:Y:S02]  /*2cdd0*/  @!P1 LEA.HI.X R77, R219, R21, R95, 0x1, P2 ;  /* 0x00000015db4d9211 */ /* 0x000fe400010f0c5f */
[----:B------:R-:W-:Y:S01]  /*2cde0*/  ISETP.GE.AND P2, PT, R216, R0, PT ;  /* 0x00000000d800720c */ /* 0x000fe20003f46270 */
[----:B-----5:R0:W-:Y:S01]  /*2cdf0*/  @!P0 ST.E.128 desc[UR36][R78.64], R4 ;  /* 0x000000044e008985 */ /* 0x0201e2000c101d24 */
[----:B------:R-:W-:-:S03]  /*2ce00*/  LOP3.LUT P0, RZ, R81, 0x40, RZ, 0xc0, !PT ;  /* 0x0000004051ff7812 */ /* 0x000fc6000780c0ff */
[----:B------:R1:W-:Y:S01]  /*2ce10*/  @!P1 ST.E.128 desc[UR36][R76.64], R12 ;  /* 0x0000000c4c009985 */ /* 0x0003e2000c101d24 */
[----:B------:R-:W-:Y:S02]  /*2ce20*/  ISETP.GE.AND P1, PT, R215, R0, PT ;  /* 0x00000000d700720c */ /* 0x000fe40003f26270 */
[CC--:B0-----:R-:W-:Y:S02]  /*2ce30*/  @!P5 LEA R4, P4, R218.reuse, R20.reuse, 0x1 ;  /* 0x00000014da04d211 */ /* 0x0c1fe400078808ff */
[-C--:B------:R-:W-:Y:S02]  /*2ce40*/  @!P3 LEA R6, P6, R217, R20.reuse, 0x1 ;  /* 0x00000014d906b211 */ /* 0x080fe400078c08ff */
[-C--:B------:R-:W-:Y:S02]  /*2ce50*/  @!P5 LEA.HI.X R5, R218, R21.reuse, R94, 0x1, P4 ;  /* 0x00000015da05d211 */ /* 0x080fe400020f0c5e */
[----:B------:R-:W-:Y:S02]  /*2ce60*/  LOP3.LUT P4, RZ, R3, 0x80, RZ, 0xc0, !PT ;  /* 0x0000008003ff7812 */ /* 0x000fe4000788c0ff */
[----:B------:R-:W-:Y:S01]  /*2ce70*/  @!P3 LEA.HI.X R7, R217, R21, R93, 0x1, P6 ;  /* 0x00000015d907b211 */ /* 0x000fe200030f0c5d */
[----:B------:R0:W-:Y:S02]  /*2ce80*/  @!P5 ST.E.128 desc[UR36][R4.64], R28 ;  /* 0x0000001c0400d985 */ /* 0x0001e4000c101d24 */
[----:B-1----:R-:W-:-:S02]  /*2ce90*/  @!P1 LEA R12, P6, R215, R20, 0x1 ;  /* 0x00000014d70c9211 */ /* 0x002fc400078c08ff */
[----:B------:R1:W-:Y:S02]  /*2cea0*/  @!P3 ST.E.128 desc[UR36][R6.64], R36 ;  /* 0x000000240600b985 */ /* 0x0003e4000c101d24 */
[-C--:B------:R-:W-:Y:S02]  /*2ceb0*/  @!P1 LEA.HI.X R13, R215, R21.reuse, R91, 0x1, P6 ;  /* 0x00000015d70d9211 */ /* 0x080fe400030f0c5b */
        /* <DEDUP_REMOVED lines=10> */
.L_x_3689:
[----:B------:R-:W-:Y:S05]  /*2cf60*/  BSYNC B1 ;  /* 0x0000000000017941 */ /* 0x000fea0003800000 */
.L_x_3688:
[----:B0----5:R-:W-:Y:S01]  /*2cf70*/  VIADD R7, R181, 0x20 ;  /* 0x00000020b5077836 */ /* 0x021fe20000000000 */
[----:B------:R0:W1:Y:S04]  /*2cf80*/  SHFL.IDX PT, R5, R83, 0x1, 0x181f ;  /* 0x00381f0053057f89 */ /* 0x00006800000e0000 */
        /* <DEDUP_REMOVED lines=11> */
[----:B------:R0:W-:Y:S01]  /*2d040*/  @!P6 ST.E.128 desc[UR36][R6.64], R8 ;  /* 0x000000080600e985 */ /* 0x0001e2000c101d24 */
[----:B------:R-:W-:Y:S02]  /*2d050*/  @!P5 LEA.HI.X R13, R219, R5, R95, 0x1, P4 ;  /* 0x00000005db0dd211 */ /* 0x000fe400020f0c5f */
[----:B------:R-:W-:-:S03]  /*2d060*/  LOP3.LUT P4, RZ, R81, 0x40, RZ, 0xc0, !PT ;  /* 0x0000004051ff7812 */ /* 0x000fc6000788c0ff */
[----:B------:R1:W-:Y:S01]  /*2d070*/  @!P5 ST.E.128 desc[UR36][R12.64], R24 ;  /* 0x000000180c00d985 */ /* 0x0003e2000c101d24 */
[CC--:B0-----:R-:W-:Y:S02]  /*2d080*/  @!P3 LEA R6, P6, R218.reuse, R4.reuse, 0x1 ;  /* 0x00000004da06b211 */ /* 0x0c1fe400078c08ff */
[C---:B------:R-:W-:Y:S02]  /*2d090*/  @!P2 LEA R8, P5, R217.reuse, R4, 0x1 ;  /* 0x00000004d908a211 */ /* 0x040fe400078a08ff */
[-C--:B------:R-:W-:Y:S02]  /*2d0a0*/  @!P3 LEA.HI.X R7, R218, R5.reuse, R94, 0x1, P6 ;  /* 0x00000005da07b211 */ /* 0x080fe400030f0c5e */
[----:B------:R-:W-:-:S03]  /*2d0b0*/  @!P2 LEA.HI.X R9, R217, R5, R93, 0x1, P5 ;  /* 0x00000005d909a211 */ /* 0x000fc600028f0c5d */
[CC--:B-1----:R-:W-:Y:S01]  /*2d0c0*/  @P4 LEA R12, P5, R90.reuse, R4.reuse, 0x1 ;  /* 0x000000045a0c4211 */ /* 0x0c2fe200078a08ff */
[----:B------:R0:W-:Y:S01]  /*2d0d0*/  @!P3 ST.E.128 desc[UR36][R6.64], R32 ;  /* 0x000000200600b985 */ /* 0x0001e2000c101d24 */
[CC--:B------:R-:W-:Y:S02]  /*2d0e0*/  @!P0 LEA R10, P3, R215.reuse, R4.reuse, 0x1 ;  /* 0x00000004d70a8211 */ /* 0x0c0fe400078608ff */
[-C--:B------:R-:W-:Y:S01]  /*2d0f0*/  @P4 LEA.HI.X R13, R90, R5.reuse, R89, 0x1, P5 ;  /* 0x000000055a0d4211 */ /* 0x080fe200028f0c59 */
[----:B------:R1:W-:Y:S01]  /*2d100*/  @!P2 ST.E.128 desc[UR36][R8.64], R40 ;  /* 0x000000280800a985 */ /* 0x0003e2000c101d24 */
[----:B------:R-:W-:Y:S02]  /*2d110*/  @!P0 LEA.HI.X R11, R215, R5, R91, 0x1, P3 ;  /* 0x00000005d70b8211 */ /* 0x000fe400018f0c5b */
        /* <DEDUP_REMOVED lines=11> */
.L_x_3687:
[----:B0-----:R-:W2:Y:S01]  /*2d1d0*/  LDL R6, [R1+0x454] ;  /* 0x0004540001067983 */ /* 0x001ea20000100800 */
[----:B------:R-:W0:Y:S01]  /*2d1e0*/  LDC R10, c[0x0][0xce8] ;  /* 0x00033a00ff0a7b82 */ /* 0x000e220000000800 */
[----:B------:R-:W-:Y:S01]  /*2d1f0*/  ULDC.64 UR4, c[0x0][0xc08] ;  /* 0x0003020000047ab9 */ /* 0x000fe20000000a00 */
[----:B------:R-:W-:Y:S01]  /*2d200*/  ULDC.64 UR6, c[0x0][0xc30] ;  /* 0x00030c0000067ab9 */ /* 0x000fe20000000a00 */
[----:B-1----:R-:W-:Y:S01]  /*2d210*/  IMAD R7, R0, UR4, RZ ;  /* 0x0000000400077c24 */ /* 0x002fe2000f8e02ff */
[----:B------:R-:W-:Y:S01]  /*2d220*/  BSSY B1, `(.L_x_3691) ;  /* 0x0000117000017945 */ /* 0x000fe20003800000 */
[C---:B------:R-:W-:Y:S01]  /*2d230*/  IMAD.WIDE.U32 R4, R20.reuse, UR4, RZ ;  /* 0x0000000414047c25 */ /* 0x040fe2000f8e00ff */
[----:B------:R-:W-:Y:S02]  /*2d240*/  SHF.R.S32.HI R34, RZ, 0x1f, R223 ;  /* 0x0000001fff227819 */ /* 0x000fe400000114df */
[----:B------:R-:W-:Y:S01]  /*2d250*/  SHF.R.S32.HI R35, RZ, 0x1f, R224 ;  /* 0x0000001fff237819 */ /* 0x000fe200000114e0 */
[----:B------:R-:W-:Y:S01]  /*2d260*/  IMAD R7, R20, UR5, R7 ;  /* 0x0000000514077c24 */ /* 0x000fe2000f8e0207 */
[----:B------:R-:W-:Y:S01]  /*2d270*/  ULDC.64 UR4, c[0x0][0xc38] ;  /* 0x00030e0000047ab9 */ /* 0x000fe20000000a00 */
[----:B------:R-:W-:Y:S01]  /*2d280*/  VIADD R12, R163, 0x18 ;  /* 0x00000018a30c7836 */ /* 0x000fe20000000000 */
[----:B------:R-:W-:Y:S01]  /*2d290*/  SHF.R.S32.HI R36, RZ, 0x1f, R225 ;  /* 0x0000001fff247819 */ /* 0x000fe200000114e1 */
[----:B------:R-:W-:Y:S01]  /*2d2a0*/  IMAD.IADD R5, R5, 0x1, R7 ;  /* 0x0000000105057824 */ /* 0x000fe200078e0207 */
[----:B------:R-:W-:Y:S01]  /*2d2b0*/  SHF.R.S32.HI R7, RZ, 0x1f, R76 ;  /* 0x0000001fff077819 */ /* 0x000fe2000001144c */
[----:B------:R-:W-:Y:S01]  /*2d2c0*/  VIADD R14, R163, 0x28 ;  /* 0x00000028a30e7836 */ /* 0x000fe20000000000 */
[----:B------:R-:W-:Y:S01]  /*2d2d0*/  SHF.R.S32.HI R26, RZ, 0x1f, R12 ;  /* 0x0000001fff1a7819 */ /* 0x000fe2000001140c */
[----:B------:R-:W-:Y:S01]  /*2d2e0*/  IMAD.WIDE.U32 R4, R157, UR4, R4 ;  /* 0x000000049d047c25 */ /* 0x000fe2000f8e0004 */
[----:B------:R-:W-:-:S02]  /*2d2f0*/  SHF.R.S32.HI R37, RZ, 0x1f, R226 ;  /* 0x0000001fff257819 */ /* 0x000fc400000114e2 */
[----:B------:R-:W-:Y:S01]  /*2d300*/  SHF.R.S32.HI R28, RZ, 0x1f, R14 ;  /* 0x0000001fff1c7819 */ /* 0x000fe2000001140e */
[----:B------:R-:W-:Y:S01]  /*2d310*/  IMAD R5, R157, UR5, R5 ;  /* 0x000000059d057c24 */ /* 0x000fe2000f8e0205 */
[----:B------:R-:W-:Y:S01]  /*2d320*/  ULDC.64 UR4, c[0x0][0xc40] ;  /* 0x0003100000047ab9 */ /* 0x000fe20000000a00 */
[----:B------:R-:W-:Y:S01]  /*2d330*/  VIADD R15, R163, 0x30 ;  /* 0x00000030a30f7836 */ /* 0x000fe20000000000 */
[----:B0-----:R-:W-:Y:S01]  /*2d340*/  ISETP.NE.AND P0, PT, R10, 0x1, PT ;  /* 0x000000010a00780c */ /* 0x001fe20003f05270 */
[----:B------:R-:W-:Y:S01]  /*2d350*/  IMAD R7, R7, UR4, RZ ;  /* 0x0000000407077c24 */ /* 0x000fe2000f8e02ff */
[----:B------:R-:W-:Y:S01]  /*2d360*/  SHF.R.S32.HI R38, RZ, 0x1f, R227 ;  /* 0x0000001fff267819 */ /* 0x000fe200000114e3 */
[C---:B------:R-:W-:Y:S01]  /*2d370*/  IMAD.WIDE.U32 R4, R76.reuse, UR4, R4 ;  /* 0x000000044c047c25 */ /* 0x040fe2000f8e0004 */
[----:B------:R-:W-:Y:S02]  /*2d380*/  SHF.R.S32.HI R29, RZ, 0x1f, R15 ;  /* 0x0000001fff1d7819 */ /* 0x000fe4000001140f */
[----:B------:R-:W-:Y:S01]  /*2d390*/  SHF.R.S32.HI R39, RZ, 0x1f, R228 ;  /* 0x0000001fff277819 */ /* 0x000fe200000114e4 */
[----:B------:R-:W-:Y:S01]  /*2d3a0*/  IMAD R9, R76, UR5, R7 ;  /* 0x000000054c097c24 */ /* 0x000fe2000f8e0207 */
[----:B------:R-:W-:Y:S01]  /*2d3b0*/  ULDC.64 UR4, c[0x0][0xc48] ;  /* 0x0003120000047ab9 */ /* 0x000fe20000000a00 */
[----:B------:R-:W-:Y:S01]  /*2d3c0*/  IMAD R3, R3, R10, RZ ;  /* 0x0000000a03037224 */ /* 0x000fe200078e02ff */
[----:B------:R-:W-:Y:S01]  /*2d3d0*/  SHF.R.S32.HI R40, RZ, 0x1f, R229 ;  /* 0x0000001fff287819 */ /* 0x000fe200000114e5 */
[----:B------:R-:W-:-:S02]  /*2d3e0*/  IMAD.IADD R5, R5, 0x1, R9 ;  /* 0x0000000105057824 */ /* 0x000fc400078e0209 */
[----:B------:R-:W0:Y:S01]  /*2d3f0*/  @P0 LDC R11, c[0x0][0xcec] ;  /* 0x00033b00ff0b0b82 */ /* 0x000e220000000800 */
[----:B------:R-:W-:Y:S02]  /*2d400*/  VIADD R20, R163, 0x38 ;  /* 0x00000038a3147836 */ /* 0x000fe40000000000 */
[----:B------:R-:W-:-:S03]  /*2d410*/  IMAD.WIDE.U32 R4, R220, UR4, R4 ;  /* 0x00000004dc047c25 */ /* 0x000fc6000f8e0004 */
[----:B------:R-:W-:Y:S01]  /*2d420*/  SHF.R.S32.HI R30, RZ, 0x1f, R20 ;  /* 0x0000001fff1e7819 */ /* 0x000fe20000011414 */
[----:B------:R-:W-:Y:S01]  /*2d430*/  IMAD R5, R220, UR5, R5 ;  /* 0x00000005dc057c24 */ /* 0x000fe2000f8e0205 */
[----:B------:R-:W1:Y:S01]  /*2d440*/  @P0 LDC R13, c[0x0][0xcf0] ;  /* 0x00033c00ff0d0b82 */ /* 0x000e620000000800 */
[----:B------:R-:W-:Y:S01]  /*2d450*/  ULDC.64 UR4, c[0x0][0xc28] ;  /* 0x00030a0000047ab9 */ /* 0x000fe20000000a00 */
        /* <DEDUP_REMOVED lines=47> */
[--C-:B--2---:R-:W-:Y:S02]  /*2d750*/  IMAD.IADD R6, R6, 0x1, R181.reuse ;  /* 0x0000000106067824 */ /* 0x104fe400078e02b5 */
[----:B------:R-:W-:Y:S02]  /*2d760*/  IMAD.IADD R181, R162, 0x1, R181 ;  /* 0x00000001a2b57824 */ /* 0x000fe400078e02b5 */
[----:B0-----:R-:W-:-:S04]  /*2d770*/  @P0 IMAD.HI.U32 R0, R6, R11, RZ ;  /* 0x0000000b06000227 */ /* 0x001fc800078e00ff */
[----:B------:R-:W-:Y:S01]  /*2d780*/  IMAD.MOV.U32 R7, RZ, RZ, R6 ;  /* 0x000000ffff077224 */ /* 0x000fe200078e0006 */
[----:B-1----:R-:W-:Y:S01]  /*2d790*/  @P0 SHF.R.U32.HI R7, RZ, R13, R0 ;  /* 0x0000000dff070219 */ /* 0x002fe20000011600 */
[----:B------:R-:W-:-:S03]  /*2d7a0*/  VIADD R13, R163, 0x20 ;  /* 0x00000020a30d7836 */ /* 0x000fc60000000000 */
[--C-:B------:R-:W-:Y:S01]  /*2d7b0*/  SHF.R.S32.HI R0, RZ, 0x1f, R7.reuse ;  /* 0x0000001fff007819 */ /* 0x100fe20000011407 */
[----:B------:R-:W-:Y:S01]  /*2d7c0*/  IMAD.MOV R9, RZ, RZ, -R7 ;  /* 0x000000ffff097224 */ /* 0x000fe200078e0a07 */
[----:B------:R-:W-:Y:S01]  /*2d7d0*/  SHF.R.S32.HI R27, RZ, 0x1f, R13 ;  /* 0x0000001fff1b7819 */ /* 0x000fe2000001140d */
[----:B------:R-:W-:-:S04]  /*2d7e0*/  IMAD.WIDE.U32 R4, R7, UR6, R4 ;  /* 0x0000000607047c25 */ /* 0x000fc8000f8e0004 */
[----:B------:R-:W-:Y:S02]  /*2d7f0*/  IMAD R9, R10, R9, R6 ;  /* 0x000000090a097224 */ /* 0x000fe400078e0206 */
[----:B------:R-:W-:Y:S02]  /*2d800*/  IMAD R0, R0, UR6, RZ ;  /* 0x0000000600007c24 */ /* 0x000fe4000f8e02ff */
[----:B------:R-:W-:Y:S02]  /*2d810*/  VIADD R6, R2, 0x38820 ;  /* 0x0003882002067836 */ /* 0x000fe40000000000 */
[----:B------:R-:W-:Y:S01]  /*2d820*/  IMAD R11, R7, UR7, R0 ;  /* 0x00000007070b7c24 */ /* 0x000fe2000f8e0200 */
[----:B------:R-:W-:Y:S01]  /*2d830*/  SHF.R.S32.HI R0, RZ, 0x1f, R9 ;  /* 0x0000001fff007819 */ /* 0x000fe20000011409 */
[----:B------:R-:W-:Y:S01]  /*2d840*/  VIADD R10, R163, 0x8 ;  /* 0x00000008a30a7836 */ /* 0x000fe20000000000 */
[----:B------:R-:W-:Y:S01]  /*2d850*/  PRMT R6, RZ, 0x654, R6 ;  /* 0x00000654ff067816 */ /* 0x000fe20000000006 */
[----:B------:R-:W-:-:S02]  /*2d860*/  IMAD.IADD R5, R5, 0x1, R11 ;  /* 0x0000000105057824 */ /* 0x000fc400078e020b */
[----:B------:R-:W-:Y:S01]  /*2d870*/  IMAD R0, R0, UR4, RZ ;  /* 0x0000000400007c24 */ /* 0x000fe2000f8e02ff */
[----:B------:R0:W-:Y:S01]  /*2d880*/  SYNCS.ARRIVE.TRANS64.RED.A1T0 RZ, [R6+URZ], RZ ;  /* 0x000000ff06ff79a7 */ /* 0x0001e2000810043f */
[----:B------:R-:W-:Y:S01]  /*2d890*/  IMAD.WIDE.U32 R4, R9, UR4, R4 ;  /* 0x0000000409047c25 */ /* 0x000fe2000f8e0004 */
[----:B------:R-:W-:-:S03]  /*2d8a0*/  SHF.R.S32.HI R24, RZ, 0x1f, R10 ;  /* 0x0000001fff187819 */ /* 0x000fc6000001140a */
[----:B------:R-:W-:Y:S01]  /*2d8b0*/  IMAD R7, R9, UR5, R0 ;  /* 0x0000000509077c24 */ /* 0x000fe2000f8e0200 */
[----:B------:R-:W-:Y:S01]  /*2d8c0*/  ULDC.64 UR4, c[0x0][0xc00] ;  /* 0x0003000000047ab9 */ /* 0x000fe20000000a00 */
[----:B------:R-:W-:Y:S01]  /*2d8d0*/  VIADD R11, R163, 0x10 ;  /* 0x00000010a30b7836 */ /* 0x000fe20000000000 */
[C---:B------:R-:W-:Y:S01]  /*2d8e0*/  LEA R8, P0, R4.reuse, UR4, 0x2 ;  /* 0x0000000404087c11 */ /* 0x040fe2000f8010ff */
[----:B------:R-:W-:Y:S01]  /*2d8f0*/  IMAD.IADD R5, R5, 0x1, R7 ;  /* 0x0000000105057824 */ /* 0x000fe200078e0207 */
[----:B------:R-:W-:Y:S02]  /*2d900*/  SHF.R.S32.HI R9, RZ, 0x1f, R163 ;  /* 0x0000001fff097819 */ /* 0x000fe400000114a3 */
[----:B------:R-:W-:Y:S01]  /*2d910*/  SHF.R.S32.HI R25, RZ, 0x1f, R11 ;  /* 0x0000001fff197819 */ /* 0x000fe2000001140b */
[----:B------:R0:W1:Y:S01]  /*2d920*/  SHFL.IDX PT, R32, R8, RZ, 0x1c1f ;  /* 0x001c1fff08207589 */ /* 0x00006200000e0000 */
[----:B------:R-:W-:Y:S02]  /*2d930*/  LEA.HI.X R0, R4, UR5, R5, 0x2, P0 ;  /* 0x0000000504007c11 */ /* 0x000fe400080f1405 */
[----:B------:R-:W-:-:S03]  /*2d940*/  ISETP.GE.AND P0, PT, R181, R3, PT ;  /* 0x00000003b500720c */ /* 0x000fc60003f06270 */
[----:B------:R0:W2:Y:S10]  /*2d950*/  SHFL.IDX PT, R33, R0, RZ, 0x1c1f ;  /* 0x001c1fff00217589 */ /* 0x0000b400000e0000 */
[----:B0-----:R-:W-:Y:S05]  /*2d960*/  @P0 BRA `(.L_x_3692) ;  /* 0x0000000800880947 */ /* 0x001fea0003800000 */
[----:B------:R-:W-:Y:S02]  /*2d970*/  ULDC UR4, c[0x0][0xbc8] ;  /* 0x0002f20000047ab9 */ /* 0x000fe40000000800 */
[----:B------:R-:W-:-:S13]  /*2d980*/  ISETP.GE.AND P0, PT, R163, UR4, PT ;  /* 0x00000004a3007c0c */ /* 0x000fda000bf06270 */
[----:B------:R-:W3:Y:S01]  /*2d990*/  @!P0 LDL.64 R6, [R1+0x210] ;  /* 0x0002100001068983 */ /* 0x000ee20000100a00 */
[----:B------:R-:W-:Y:S02]  /*2d9a0*/  ISETP.GE.AND P1, PT, R10, UR4, PT ;  /* 0x000000040a007c0c */ /* 0x000fe4000bf26270 */
[----:B-1----:R-:W-:-:S04]  /*2d9b0*/  @!P0 LEA R4, P2, R163, R32, 0x2 ;  /* 0x00000020a3048211 */ /* 0x002fc800078410ff */
[----:B--2---:R-:W-:-:S05]  /*2d9c0*/  @!P0 LEA.HI.X R5, R163, R33, R9, 0x2, P2 ;  /* 0x00000021a3058211 */ /* 0x004fca00010f1409 */
[----:B---3--:R0:W-:Y:S04]  /*2d9d0*/  @!P0 ST.E.64 desc[UR36][R4.64], R6 ;  /* 0x0000000604008985 */ /* 0x0081e8000c101b24 */
[----:B0-----:R-:W2:Y:S01]  /*2d9e0*/  @!P1 LDL.64 R4, [R1+0x220] ;  /* 0x0002200001049983 */ /* 0x001ea20000100a00 */
[----:B------:R-:W-:Y:S02]  /*2d9f0*/  ISETP.GE.AND P0, PT, R11, UR4, PT ;  /* 0x000000040b007c0c */ /* 0x000fe4000bf06270 */
[----:B------:R-:W-:-:S04]  /*2da00*/  @!P1 LEA R6, P2, R10, R32, 0x2 ;  /* 0x000000200a069211 */ /* 0x000fc800078410ff */
[----:B------:R-:W-:-:S05]  /*2da10*/  @!P1 LEA.HI.X R7, R10, R33, R24, 0x2, P2 ;  /* 0x000000210a079211 */ /* 0x000fca00010f1418 */
[----:B--2---:R0:W-:Y:S04]  /*2da20*/  @!P1 ST.E.64 desc[UR36][R6.64], R4 ;  /* 0x0000000406009985 */ /* 0x0041e8000c101b24 */
        /* <DEDUP_REMOVED lines=142> */
[C---:B------:R-:W-:Y:S02]  /*2e310*/  @!P0 LEA R6, P2, R223.reuse, R32, 0x2 ;  /* 0x00000020df068211 */ /* 0x040fe400078410ff */
[----:B------:R-:W-:Y:S02]  /*2e320*/  SHF.R.S32.HI R71, RZ, 0x1f, R222 ;  /* 0x0000001fff477819 */ /* 0x000fe400000114de */
[----:B------:R-:W-:-:S05]  /*2e330*/  @!P0 LEA.HI.X R7, R223, R33, R34, 0x2, P2 ;  /* 0x00000021df078211 */ /* 0x000fca00010f1422 */
[----:B--2---:R0:W-:Y:S04]  /*2e340*/  @!P0 ST.E.64 desc[UR36][R6.64], R4 ;  /* 0x0000000406008985 */ /* 0x0041e8000c101b24 */
[----:B0-----:R-:W2:Y:S01]  /*2e350*/  @!P1 LDL.64 R4, [R1+0x400] ;  /* 0x0004000001049983 */ /* 0x001ea20000100a00 */
[----:B------:R-:W-:-:S04]  /*2e360*/  @!P1 LEA R32, P0, R222, R32, 0x2 ;  /* 0x00000020de209211 */ /* 0x000fc800078010ff */
[----:B------:R-:W-:-:S05]  /*2e370*/  @!P1 LEA.HI.X R33, R222, R33, R71, 0x2, P0 ;  /* 0x00000021de219211 */ /* 0x000fca00000f1447 */
[----:B--2---:R0:W-:Y:S04]  /*2e380*/  @!P1 ST.E.64 desc[UR36][R32.64], R4 ;  /* 0x0000000420009985 */ /* 0x0041e8000c101b24 */
.L_x_3692:
[----:B------:R-:W-:Y:S05]  /*2e390*/  BSYNC B1 ;  /* 0x0000000000017941 */ /* 0x000fea0003800000 */
.L_x_3691:
[----:B0-----:R-:W-:Y:S01]  /*2e3a0*/  VIADD R4, R181, 0x8 ;  /* 0x00000008b5047836 */ /* 0x001fe20000000000 */
[----:B------:R-:W0:Y:S04]  /*2e3b0*/  SHFL.IDX PT, R0, R0, 0x1, 0x1c1f ;  /* 0x003c1f0000007f89 */ /* 0x000e2800000e0000 */
[----:B------:R-:W-:Y:S01]  /*2e3c0*/  ISETP.GE.AND P0, PT, R4, R3, PT ;  /* 0x000000030400720c */ /* 0x000fe20003f06270 */
[----:B------:R-:W3:-:S12]  /*2e3d0*/  SHFL.IDX PT, R8, R8, 0x1, 0x1c1f ;  /* 0x003c1f0008087f89 */ /* 0x000ed800000e0000 */
[----:B------:R-:W-:Y:S05]  /*2e3e0*/  @P0 BRA `(.L_x_3690) ;  /* 0x0000001800600947 */ /* 0x000fea0003800000 */
[----:B------:R-:W4:Y:S02]  /*2e3f0*/  LDC R3, c[0x0][0xbc8] ;  /* 0x0002f200ff037b82 */ /* 0x000f240000000800 */
[----:B----4-:R-:W-:-:S13]  /*2e400*/  ISETP.GE.AND P1, PT, R163, R3, PT ;  /* 0x00000003a300720c */ /* 0x010fda0003f26270 */
[----:B------:R-:W4:Y:S01]  /*2e410*/  @!P1 LDL.64 R6, [R1+0x218] ;  /* 0x0002180001069983 */ /* 0x000f220000100a00 */
[----:B------:R-:W-:Y:S02]  /*2e420*/  ISETP.GE.AND P2, PT, R10, R3, PT ;  /* 0x000000030a00720c */ /* 0x000fe40003f46270 */
[----:B---3--:R-:W-:-:S04]  /*2e430*/  @!P1 LEA R4, P0, R163, R8, 0x2 ;  /* 0x00000008a3049211 */ /* 0x008fc800078010ff */
[----:B0-----:R-:W-:-:S05]  /*2e440*/  @!P1 LEA.HI.X R5, R163, R0, R9, 0x2, P0 ;  /* 0x00000000a3059211 */ /* 0x001fca00000f1409 */
[----:B----4-:R0:W-:Y:S04]  /*2e450*/  @!P1 ST.E.64 desc[UR36][R4.64], R6 ;  /* 0x0000000604009985 */ /* 0x0101e8000c101b24 */
[----:B0-----:R-:W3:Y:S01]  /*2e460*/  @!P2 LDL.64 R4, [R1+0x228] ;  /* 0x000228000104a983 */ /* 0x001ee20000100a00 */
[----:B------:R-:W-:Y:S02]  /*2e470*/  ISETP.GE.AND P1, PT, R11, R3, PT ;  /* 0x000000030b00720c */ /* 0x000fe40003f26270 */
[----:B------:R-:W-:-:S04]  /*2e480*/  @!P2 LEA R6, P0, R10, R8, 0x2 ;  /* 0x000000080a06a211 */ /* 0x000fc800078010ff */
[----:B------:R-:W-:-:S05]  /*2e490*/  @!P2 LEA.HI.X R7, R10, R0, R24, 0x2, P0 ;  /* 0x000000000a07a211 */ /* 0x000fca00000f1418 */
[----:B---3--:R0:W-:Y:S04]  /*2e4a0*/  @!P2 ST.E.64 desc[UR36][R6.64], R4 ;  /* 0x000000040600a985 */ /* 0x0081e8000c101b24 */
        /* <DEDUP_REMOVED lines=136> */
[----:B------:R-:W-:Y:S01]  /*2ed30*/  @!P2 LEA R6, P0, R224, R8, 0x2 ;  /* 0x00000008e006a211 */ /* 0x000fe200078010ff */
[----:B------:R-:W-:Y:S01]  /*2ed40*/  BSSY B1, `(.L_x_3693) ;  /* 0x000000a000017945 */ /* 0x000fe20003800000 */
[-C--:B------:R-:W-:Y:S02]  /*2ed50*/  ISETP.GE.AND P1, PT, R222, R3.reuse, PT ;  /* 0x00000003de00720c */ /* 0x080fe40003f26270 */
[----:B------:R-:W-:Y:S02]  /*2ed60*/  @!P2 LEA.HI.X R7, R224, R0, R35, 0x2, P0 ;  /* 0x00000000e007a211 */ /* 0x000fe400000f1423 */
[----:B------:R-:W-:-:S03]  /*2ed70*/  ISETP.GE.AND P0, PT, R223, R3, PT ;  /* 0x00000003df00720c */ /* 0x000fc60003f06270 */
[----:B---3--:R0:W-:Y:S10]  /*2ed80*/  @!P2 ST.E.64 desc[UR36][R6.64], R4 ;  /* 0x000000040600a985 */ /* 0x0081f4000c101b24 */
[----:B------:R-:W-:Y:S05]  /*2ed90*/  @P0 BRA `(.L_x_3694) ;  /* 0x0000000000100947 */ /* 0x000fea0003800000 */
[----:B0-----:R-:W3:Y:S01]  /*2eda0*/  LDL.64 R6, [R1+0x3f8] ;  /* 0x0003f80001067983 */ /* 0x001ee20000100a00 */
[----:B------:R-:W-:-:S04]  /*2edb0*/  LEA R4, P0, R223, R8, 0x2 ;  /* 0x00000008df047211 */ /* 0x000fc800078010ff */
[----:B------:R-:W-:-:S05]  /*2edc0*/  LEA.HI.X R5, R223, R0, R34, 0x2, P0 ;  /* 0x00000000df057211 */ /* 0x000fca00000f1422 */
[----:B---3--:R3:W-:Y:S04]  /*2edd0*/  ST.E.64 desc[UR36][R4.64], R6 ;  /* 0x0000000604007985 */ /* 0x0087e8000c101b24 */
.L_x_3694:
[----:B------:R-:W-:Y:S05]  /*2ede0*/  BSYNC B1 ;  /* 0x0000000000017941 */ /* 0x000fea0003800000 */
.L_x_3693:
[----:B------:R-:W-:Y:S05]  /*2edf0*/  @P1 BRA `(.L_x_3690) ;  /* 0x0000000c00dc1947 */ /* 0x000fea0003800000 */
[----:B0--3--:R-:W3:Y:S01]  /*2ee00*/  LDL.64 R4, [R1+0x408] ;  /* 0x0004080001047983 */ /* 0x009ee20000100a00 */
[----:B------:R-:W-:Y:S02]  /*2ee10*/  SHF.R.S32.HI R3, RZ, 0x1f, R222 ;  /* 0x0000001fff037819 */ /* 0x000fe400000114de */
[----:B------:R-:W-:-:S04]  /*2ee20*/  LEA R8, P0, R222, R8, 0x2 ;  /* 0x00000008de087211 */ /* 0x000fc800078010ff */
[----:B------:R-:W-:-:S05]  /*2ee30*/  LEA.HI.X R9, R222, R0, R3, 0x2, P0 ;  /* 0x00000000de097211 */ /* 0x000fca00000f1403 */
[----:B---3--:R0:W-:Y:S01]  /*2ee40*/  ST.E.64 desc[UR36][R8.64], R4 ;  /* 0x0000000408007985 */ /* 0x0081e2000c101b24 */
[----:B------:R-:W-:Y:S05]  /*2ee50*/  BRA `(.L_x_3690) ;  /* 0x0000000c00c47947 */ /* 0x000fea0003800000 */
.L_x_3683:
[----:B------:R-:W-:Y:S01]  /*2ee60*/  ULDC.64 UR4, c[0x0][0xd08] ;  /* 0x0003420000047ab9 */ /* 0x000fe20000000a00 */
[----:B------:R-:W4:Y:S01]  /*2ee70*/  LDC.64 R6, c[0x0][0xd00] ;  /* 0x00034000ff067b82 */ /* 0x000f220000000a00 */
[----:B------:R-:W-:Y:S01]  /*2ee80*/  ISETP.NE.U32.AND P0, PT, RZ, UR4, PT ;  /* 0x00000004ff007c0c */ /* 0x000fe2000bf05070 */
[----:B------:R-:W-:-:S03]  /*2ee90*/  IMAD.MOV.U32 R3, RZ, RZ, RZ ;  /* 0x000000ffff037224 */ /* 0x000fc600078e00ff */
[----:B------:R-:W-:Y:S01]  /*2eea0*/  ISETP.NE.AND.EX P1, PT, RZ, UR5, PT, P0 ;  /* 0x00000005ff007c0c */ /* 0x000fe2000bf25300 */
[----:B------:R-:W-:Y:S02]  /*2eeb0*/  ULDC.64 UR4, c[0x0][0xd00] ;  /* 0x0003400000047ab9 */ /* 0x000fe40000000a00 */
[----:B------:R-:W-:-:S04]  /*2eec0*/  ISETP.NE.U32.AND P0, PT, RZ, UR4, PT ;  /* 0x00000004ff007c0c */ /* 0x000fc8000bf05070 */
[----:B------:R-:W-:-:S06]  /*2eed0*/  ISETP.NE.AND.EX P0, PT, RZ, UR5, PT, P0 ;  /* 0x00000005ff007c0c */ /* 0x000fcc000bf05300 */
[----:B------:R-:W2:Y:S01]  /*2eee0*/  @P1 LDC.64 R4, c[0x0][0xd08] ;  /* 0x00034200ff041b82 */ /* 0x000ea20000000a00 */
[----:B------:R-:W-:Y:S02]  /*2eef0*/  ULDC UR4, c[0x0][0xb88] ;  /* 0x0002e20000047ab9 */ /* 0x000fe40000000800 */
[----:B------:R-:W-:Y:S02]  /*2ef00*/  IMAD.U32 R0, RZ, RZ, UR4 ;  /* 0x00000004ff007e24 */ /* 0x000fe4000f8e00ff */
[----:B----4-:R-:W-:-:S05]  /*2ef10*/  IMAD.WIDE R6, R214, 0x4, R6 ;  /* 0x00000004d6067825 */ /* 0x010fca00078e0206 */
[----:B------:R4:W5:Y:S01]  /*2ef20*/  @P0 LDG.E R3, desc[UR36][R6.64] ;  /* 0x0000002406030981 */ /* 0x000962000c1e1900 */
[----:B------:R-:W3:Y:S01]  /*2ef30*/  S2R R30, SR_TID.X ;  /* 0x00000000001e7919 */ /* 0x000ee20000002100 */
[----:B--2---:R-:W-:-:S05]  /*2ef40*/  @P1 IMAD.WIDE R4, R214, 0x4, R4 ;  /* 0x00000004d6041825 */ /* 0x004fca00078e0204 */
[----:B------:R4:W5:Y:S01]  /*2ef50*/  @P1 LDG.E R0, desc[UR36][R4.64] ;  /* 0x0000002404001981 */ /* 0x000962000c1e1900 */
[----:B------:R-:W-:Y:S02]  /*2ef60*/  ISETP.NE.AND P2, PT, R213, RZ, PT ;  /* 0x000000ffd500720c */ /* 0x000fe40003f45270 */
[----:B------:R-:W-:-:S11]  /*2ef70*/  SHF.R.S32.HI R28, RZ, 0x1f, R214 ;  /* 0x0000001fff1c7819 */ /* 0x000fd600000114d6 */
[----:B------:R-:W2:Y:S01]  /*2ef80*/  @!P2 LDC R213, c[0x0][0xbd4] ;  /* 0x0002f500ffd5ab82 */ /* 0x000ea20000000800 */
[----:B---3--:R-:W-:-:S05]  /*2ef90*/  VIADD R8, R30, 0xffffff80 ;  /* 0xffffff801e087836 */ /* 0x008fca0000000000 */
[----:B------:R-:W-:Y:S02]  /*2efa0*/  ISETP.GT.AND P3, PT, R8, 0x3f, PT ;  /* 0x0000003f0800780c */ /* 0x000fe40003f64270 */
[----:B--2---:R-:W-:Y:S01]  /*2efb0*/  ISETP.GT.AND P2, PT, R213, 0x1, PT ;  /* 0x00000001d500780c */ /* 0x004fe20003f44270 */
[----:B----4-:R-:W-:-:S12]  /*2efc0*/  @P1 BRA `(.L_x_3695) ;  /* 0x0000000000101947 */ /* 0x010fd80003800000 */
[----:B------:R-:W-:Y:S05]  /*2efd0*/  @!P0 BRA `(.L_x_3695) ;  /* 0x00000000000c8947 */ /* 0x000fea0003800000 */
[----:B------:R-:W2:Y:S04]  /*2efe0*/  LDG.E R5, desc[UR36][R6.64] ;  /* 0x0000002406057981 */ /* 0x000ea8000c1e1900 */
[----:B-----5:R-:W2:Y:S02]  /*2eff0*/  LDG.E R0, desc[UR36][R6.64+0x4] ;  /* 0x0000042406007981 */ /* 0x020ea4000c1e1900 */
[----:B--2---:R-:W-:-:S07]  /*2f000*/  IMAD.IADD R0, R0, 0x1, -R5 ;  /* 0x0000000100007824 */ /* 0x004fce00078e0a05 */
.L_x_3695:
[----:B------:R-:W-:Y:S01]  /*2f010*/  BSSY B1, `(.L_x_3696) ;  /* 0x0000035000017945 */ /* 0x000fe20003800000 */
[----:B------:R-:W-:Y:S02]  /*2f020*/  SEL R29, R214, RZ, !P0 ;  /* 0x000000ffd61d7207 */ /* 0x000fe40004000000 */
[----:B------:R-:W-:Y:S02]  /*2f030*/  SEL R28, R28, RZ, !P0 ;  /* 0x000000ff1c1c7207 */ /* 0x000fe40004000000 */
[----:B-----5:R-:W-:Y:S01]  /*2f040*/  SHF.R.S32.HI R26, RZ, 0x1f, R3 ;  /* 0x0000001fff1a7819 */ /* 0x020fe20000011403 */
[----:B------:R-:W-:Y:S06]  /*2f050*/  @P3 BRA `(.L_x_3697) ;  /* 0x0000000000c03947 */ /* 0x000fec0003800000 */
[----:B------:R-:W2:Y:S01]  /*2f060*/  LDC R33, c[0x0][0xce8] ;  /* 0x00033a00ff217b82 */ /* 0x000ea20000000800 */
[----:B------:R-:W-:Y:S01]  /*2f070*/  IADD3 R31, R181, -0x80, R30 ;  /* 0xffffff80b51f7810 */ /* 0x000fe20007ffe01e */
[----:B--2---:R-:W-:-:S05]  /*2f080*/  IMAD R4, R0, R33, RZ ;  /* 0x0000002100047224 */ /* 0x004fca00078e02ff */
[----:B------:R-:W-:-:S13]  /*2f090*/  ISETP.GE.AND P0, PT, R31, R4, PT ;  /* 0x000000041f00720c */ /* 0x000fda0003f06270 */
[----:B------:R-:W-:Y:S05]  /*2f0a0*/  @P0 BRA `(.L_x_3697) ;  /* 0x0000000000ac0947 */ /* 0x000fea0003800000 */
[----:B------:R-:W-:Y:S01]  /*2f0b0*/  IMAD.MOV.U32 R24, RZ, RZ, 0xab8 ;  /* 0x00000ab8ff187424 */ /* 0x000fe200078e00ff */
[----:B------:R-:W-:Y:S01]  /*2f0c0*/  ISETP.GT.AND P0, PT, R213, 0x1, PT ;  /* 0x00000001d500780c */ /* 0x000fe20003f04270 */
[----:B------:R-:W2:Y:S01]  /*2f0d0*/  LDC.64 R10, c[0x0][0xca8] ;  /* 0x00032a00ff0a7b82 */ /* 0x000ea20000000a00 */
[----:B------:R-:W-:Y:S01]  /*2f0e0*/  ISETP.NE.AND P1, PT, R33, 0x1, PT ;  /* 0x000000012100780c */ /* 0x000fe20003f25270 */
[----:B------:R-:W-:Y:S01]  /*2f0f0*/  IMAD.MOV.U32 R21, RZ, RZ, R31 ;  /* 0x000000ffff157224 */ /* 0x000fe200078e001f */
[----:B------:R-:W-:-:S05]  /*2f100*/  SEL R24, R24, 0xa78, P0 ;  /* 0x00000a7818187807 */ /* 0x000fca0000000000 */
[----:B------:R-:W3:Y:S08]  /*2f110*/  LDC.64 R4, c[0x0][R24+0x220] ;  /* 0x0000880018047b82 */ /* 0x000ef00000000a00 */
[----:B------:R-:W4:Y:S08]  /*2f120*/  LDC.64 R12, c[0x0][R24+0x218] ;  /* 0x00008600180c7b82 */ /* 0x000f300000000a00 */
[----:B------:R-:W5:Y:S08]  /*2f130*/  LDC.64 R6, c[0x0][R24+0x228] ;  /* 0x00008a0018067b82 */ /* 0x000f700000000a00 */
[----:B------:R-:W0:Y:S08]  /*2f140*/  @P1 LDC R20, c[0x0][0xcec] ;  /* 0x00033b00ff141b82 */ /* 0x000e300000000800 */
[----:B------:R-:W1:Y:S08]  /*2f150*/  LDC.64 R8, c[0x0][R24+0x210] ;  /* 0x0000840018087b82 */ /* 0x000e700000000a00 */
[----:B------:R-:W5:Y:S01]  /*2f160*/  @P1 LDC R27, c[0x0][0xcf0] ;  /* 0x00033c00ff1b1b82 */ /* 0x000f620000000800 */
[----:B0-----:R-:W-:-:S07]  /*2f170*/  @P1 IMAD.HI.U32 R20, R31, R20, RZ ;  /* 0x000000141f141227 */ /* 0x001fce00078e00ff */
[----:B--2---:R-:W0:Y:S01]  /*2f180*/  @!P0 LDC R10, c[0x0][0xc50] ;  /* 0x00031400ff0a8b82 */ /* 0x004e220000000800 */
[-C--:B---3--:R-:W-:Y:S02]  /*2f190*/  IMAD R5, R5, R29.reuse, RZ ;  /* 0x0000001d05057224 */ /* 0x088fe400078e02ff */
[----:B------:R-:W-:-:S05]  /*2f1a0*/  IMAD.WIDE.U32 R14, R4, R29, RZ ;  /* 0x0000001d040e7225 */ /* 0x000fca00078e00ff */
[----:B------:R-:W2:Y:S01]  /*2f1b0*/  @!P0 LDC R11, c[0x0][0xc54] ;  /* 0x00031500ff0b8b82 */ /* 0x000ea20000000800 */
[-C--:B----4-:R-:W-:Y:S02]  /*2f1c0*/  IMAD R25, R13, R157.reuse, RZ ;  /* 0x0000009d0d197224 */ /* 0x090fe400078e02ff */
[----:B------:R-:W-:Y:S01]  /*2f1d0*/  IMAD.WIDE.U32 R12, R12, R157, RZ ;  /* 0x0000009d0c0c7225 */ /* 0x000fe200078e00ff */
[----:B-----5:R-:W-:-:S03]  /*2f1e0*/  @P1 SHF.R.U32.HI R21, RZ, R27, R20 ;  /* 0x0000001bff151219 */ /* 0x020fc60000011614 */
[----:B------:R-:W-:Y:S01]  /*2f1f0*/  IMAD R27, R4, R28, R5 ;  /* 0x0000001c041b7224 */ /* 0x000fe200078e0205 */
[----:B------:R-:W-:Y:S01]  /*2f200*/  SEL R5, R220, RZ, P0 ;  /* 0x000000ffdc057207 */ /* 0x000fe20000000000 */
[----:B------:R-:W-:Y:S01]  /*2f210*/  IMAD.IADD R25, R13, 0x1, R25 ;  /* 0x000000010d197824 */ /* 0x000fe200078e0219 */
[----:B------:R-:W-:Y:S01]  /*2f220*/  IADD3 R12, P1, P3, R14, R12, R3 ;  /* 0x0000000c0e0c7210 */ /* 0x000fe20007b3e003 */
[----:B------:R-:W-:Y:S02]  /*2f230*/  IMAD.MOV R4, RZ, RZ, -R21 ;  /* 0x000000ffff047224 */ /* 0x000fe400078e0a15 */
[----:B------:R-:W-:Y:S02]  /*2f240*/  IMAD.IADD R27, R15, 0x1, R27 ;  /* 0x000000010f1b7824 */ /* 0x000fe400078e021b */
        /* <DEDUP_REMOVED lines=8> */
[-C--:B-1----:R-:W-:Y:S01]  /*2f2d0*/  IMAD R4, R9, R5.reuse, RZ ;  /* 0x0000000509047224 */ /* 0x082fe200078e02ff */
[----:B------:R-:W-:Y:S01]  /*2f2e0*/  SHF.R.S32.HI R13, RZ, 0x1f, R5 ;  /* 0x0000001fff0d7819 */ /* 0x000fe20000011405 */
[----:B------:R-:W-:-:S04]  /*2f2f0*/  IMAD.WIDE.U32 R6, R8, R5, R6 ;  /* 0x0000000508067225 */ /* 0x000fc800078e0006 */
[----:B------:R-:W-:Y:S01]  /*2f300*/  IMAD R13, R8, R13, R4 ;  /* 0x0000000d080d7224 */ /* 0x000fe200078e0204 */
[----:B0-----:R-:W-:Y:S01]  /*2f310*/  LEA R10, P0, R6, R10, 0x2 ;  /* 0x0000000a060a7211 */ /* 0x001fe200078010ff */
[----:B------:R-:W-:Y:S02]  /*2f320*/  IMAD.MOV.U32 R5, RZ, RZ, -0x800000 ;  /* 0xff800000ff057424 */ /* 0x000fe400078e00ff */
[----:B------:R-:W-:-:S05]  /*2f330*/  IMAD.IADD R4, R7, 0x1, R13 ;  /* 0x0000000107047824 */ /* 0x000fca00078e020d */
[----:B--2---:R-:W-:-:S05]  /*2f340*/  LEA.HI.X R11, R6, R11, R4, 0x2, P0 ;  /* 0x0000000b060b7211 */ /* 0x004fca00000f1404 */
[----:B------:R2:W-:Y:S02]  /*2f350*/  STG.E desc[UR36][R10.64], R5 ;  /* 0x000000050a007986 */ /* 0x0005e4000c101924 */
.L_x_3697:
[----:B------:R-:W-:Y:S05]  /*2f360*/  BSYNC B1 ;  /* 0x0000000000017941 */ /* 0x000fea0003800000 */
.L_x_3696:
[----:B------:R-:W-:Y:S05]  /*2f370*/  @P2 BRA `(.L_x_3690) ;  /* 0x00000008007c2947 */ /* 0x000fea0003800000 */
[----:B--2---:R-:W2:Y:S01]  /*2f380*/  LDC R11, c[0x0][0xce8] ;  /* 0x00033a00ff0b7b82 */ /* 0x004ea20000000800 */
[----:B------:R-:W-:Y:S01]  /*2f390*/  ULDC.64 UR4, c[0x0][0xba0] ;  /* 0x0002e80000047ab9 */ /* 0x000fe20000000a00 */
[----:B------:R-:W-:Y:S01]  /*2f3a0*/  VIADD R14, R30, 0xffffff80 ;  /* 0xffffff801e0e7836 */ /* 0x000fe20000000000 */
[----:B------:R-:W-:Y:S01]  /*2f3b0*/  BSSY B1, `(.L_x_3698) ;  /* 0x0000077000017945 */ /* 0x000fe20003800000 */
[----:B------:R-:W-:Y:S01]  /*2f3c0*/  IMAD R6, R26, UR4, RZ ;  /* 0x000000041a067c24 */ /* 0x000fe2000f8e02ff */
[----:B------:R-:W-:Y:S01]  /*2f3d0*/  SHF.R.S32.HI R31, RZ, 0x1f, R216 ;  /* 0x0000001fff1f7819 */ /* 0x000fe200000114d8 */
[----:B------:R-:W-:Y:S01]  /*2f3e0*/  VIADD R24, R30, 0xffffff80 ;  /* 0xffffff801e187836 */ /* 0x000fe20000000000 */
[----:B------:R-:W-:Y:S01]  /*2f3f0*/  SHF.R.S32.HI R14, RZ, 0x1f, R14 ;  /* 0x0000001fff0e7819 */ /* 0x000fe2000001140e */
[----:B------:R-:W3:Y:S01]  /*2f400*/  LDC R13, c[0x0][0xbc8] ;  /* 0x0002f200ff0d7b82 */ /* 0x000ee20000000800 */
[----:B------:R-:W-:Y:S01]  /*2f410*/  IMAD.WIDE.U32 R4, R3, UR4, RZ ;  /* 0x0000000403047c25 */ /* 0x000fe2000f8e00ff */
[----:B------:R-:W-:-:S02]  /*2f420*/  SHF.R.S32.HI R30, RZ, 0x1f, R215 ;  /* 0x0000001fff1e7819 */ /* 0x000fc400000114d7 */
[----:B------:R-:W-:Y:S01]  /*2f430*/  LEA.HI R14, R14, R24, RZ, 0x3 ;  /* 0x000000180e0e7211 */ /* 0x000fe200078f18ff */
[----:B------:R-:W-:Y:S01]  /*2f440*/  IMAD R3, R3, UR5, R6 ;  /* 0x0000000503037c24 */ /* 0x000fe2000f8e0206 */
[----:B------:R-:W-:Y:S01]  /*2f450*/  ULDC.64 UR4, c[0x0][0xbe8] ;  /* 0x0002fa0000047ab9 */ /* 0x000fe20000000a00 */
[C---:B------:R-:W-:Y:S01]  /*2f460*/  VIADD R25, R166.reuse, 0x180 ;  /* 0x00000180a6197836 */ /* 0x040fe20000000000 */
[----:B------:R-:W-:Y:S01]  /*2f470*/  SHF.R.S32.HI R14, RZ, 0x3, R14 ;  /* 0x00000003ff0e7819 */ /* 0x000fe2000001140e */
[----:B------:R-:W-:Y:S01]  /*2f480*/  IMAD.IADD R5, R5, 0x1, R3 ;  /* 0x0000000105057824 */ /* 0x000fe200078e0203 */
[----:B------:R-:W-:Y:S01]  /*2f490*/  SHF.R.S32.HI R32, RZ, 0x1f, R217 ;  /* 0x0000001fff207819 */ /* 0x000fe200000114d9 */
[----:B------:R-:W-:Y:S01]  /*2f4a0*/  VIADD R20, R166, 0x1c0 ;  /* 0x000001c0a6147836 */ /* 0x000fe20000000000 */
[----:B------:R-:W-:Y:S01]  /*2f4b0*/  SHF.R.S32.HI R33, RZ, 0x1f, R218 ;  /* 0x0000001fff217819 */ /* 0x000fe200000114da */
[----:B------:R-:W-:Y:S01]  /*2f4c0*/  IMAD.WIDE.U32 R4, R157, UR4, R4 ;  /* 0x000000049d047c25 */ /* 0x000fe2000f8e0004 */
[----:B------:R-:W-:-:S02]  /*2f4d0*/  SHF.R.S32.HI R34, RZ, 0x1f, R219 ;  /* 0x0000001fff227819 */ /* 0x000fc400000114db */
[----:B--2---:R-:W-:Y:S01]  /*2f4e0*/  ISETP.NE.AND P0, PT, R11, 0x1, PT ;  /* 0x000000010b00780c */ /* 0x004fe20003f05270 */
[----:B------:R-:W-:Y:S01]  /*2f4f0*/  IMAD R5, R157, UR5, R5 ;  /* 0x000000059d057c24 */ /* 0x000fe2000f8e0205 */
[----:B------:R-:W-:Y:S01]  /*2f500*/  ULDC.64 UR4, c[0x0][0xbf0] ;  /* 0x0002fc0000047ab9 */ /* 0x000fe20000000a00 */
[----:B------:R-:W-:Y:S02]  /*2f510*/  IMAD R6, R221, 0x20, R14 ;  /* 0x00000020dd067824 */ /* 0x000fe400078e020e */
[----:B------:R-:W-:Y:S02]  /*2f520*/  IMAD R3, R28, UR4, RZ ;  /* 0x000000041c037c24 */ /* 0x000fe4000f8e02ff */
[----:B------:R-:W-:Y:S01]  /*2f530*/  IMAD.IADD R8, R181, 0x1, R6 ;  /* 0x00000001b5087824 */ /* 0x000fe200078e0206 */
[-C--:B---3--:R-:W-:Y:S01]  /*2f540*/  ISETP.GE.AND P1, PT, R219, R13.reuse, PT ;  /* 0x0000000ddb00720c */ /* 0x088fe20003f26270 */
[C---:B------:R-:W-:Y:S01]  /*2f550*/  IMAD R3, R29.reuse, UR5, R3 ;  /* 0x000000051d037c24 */ /* 0x040fe2000f8e0203 */
[-C--:B------:R-:W-:Y:S01]  /*2f560*/  ISETP.GE.AND P2, PT, R166, R13.reuse, PT ;  /* 0x0000000da600720c */ /* 0x080fe20003f46270 */
[----:B------:R-:W-:Y:S01]  /*2f570*/  IMAD.WIDE.U32 R4, R29, UR4, R4 ;  /* 0x000000041d047c25 */ /* 0x000fe2000f8e0004 */
[----:B------:R-:W-:Y:S01]  /*2f580*/  SEL R10, RZ, 0xffffffff, P1 ;  /* 0xffffffffff0a7807 */ /* 0x000fe20000800000 */
[----:B------:R-:W2:Y:S01]  /*2f590*/  @P0 LDC R7, c[0x0][0xcec] ;  /* 0x00033b00ff070b82 */ /* 0x000ea20000000800 */
[----:B------:R-:W-:Y:S01]  /*2f5a0*/  ISETP.GE.AND P1, PT, R218, R13, PT ;  /* 0x0000000dda00720c */ /* 0x000fe20003f26270 */
[----:B------:R-:W-:Y:S01]  /*2f5b0*/  IMAD.IADD R5, R5, 0x1, R3 ;  /* 0x0000000105057824 */ /* 0x000fe200078e0203 */
[----:B------:R-:W-:Y:S01]  /*2f5c0*/  ULDC.64 UR4, c[0x0][0xbe0] ;  /* 0x0002f80000047ab9 */ /* 0x000fe20000000a00 */
[----:B------:R-:W-:-:S02]  /*2f5d0*/  IMAD.SHL.U32 R10, R10, 0x2, RZ ;  /* 0x000000020a0a7824 */ /* 0x000fc400078e00ff */
[----:B------:R-:W-:Y:S02]  /*2f5e0*/  IMAD.MOV.U32 R3, RZ, RZ, R8 ;  /* 0x000000ffff037224 */ /* 0x000fe400078e0008 */
[----:B------:R-:W3:Y:S01]  /*2f5f0*/  @P0 LDC R9, c[0x0][0xcf0] ;  /* 0x00033c00ff090b82 */ /* 0x000ee20000000800 */
[----:B------:R-:W-:Y:S02]  /*2f600*/  IMAD R21, R0, R11, RZ ;  /* 0x0000000b00157224 */ /* 0x000fe400078e02ff */
[C---:B------:R-:W-:Y:S02]  /*2f610*/  VIADD R24, R166.reuse, 0x1c0 ;  /* 0x000001c0a6187836 */ /* 0x040fe40000000000 */
[----:B------:R-:W-:-:S03]  /*2f620*/  VIADD R27, R166, 0x180 ;  /* 0x00000180a61b7836 */ /* 0x000fc60000000000 */
[----:B------:R-:W-:Y:S02]  /*2f630*/  SHF.R.S32.HI R24, RZ, 0x1f, R24 ;  /* 0x0000001fff187819 */ /* 0x000fe40000011418 */
[----:B------:R-:W-:Y:S01]  /*2f640*/  SHF.R.S32.HI R27, RZ, 0x1f, R27 ;  /* 0x0000001fff1b7819 */ /* 0x000fe2000001141b */
[----:B--2---:R-:W-:Y:S01]  /*2f650*/  @P0 IMAD.HI.U32 R6, R8, R7, RZ ;  /* 0x0000000708060227 */ /* 0x004fe200078e00ff */
[----:B------:R-:W-:Y:S02]  /*2f660*/  SEL R7, RZ, 0x1, P2 ;  /* 0x00000001ff077807 */ /* 0x000fe40001000000 */
[----:B------:R-:W-:Y:S02]  /*2f670*/  ISETP.GE.AND P2, PT, R20, R13, PT ;  /* 0x0000000d1400720c */ /* 0x000fe40003f46270 */
[----:B---3--:R-:W-:Y:S02]  /*2f680*/  @P0 SHF.R.U32.HI R3, RZ, R9, R6 ;  /* 0x00000009ff030219 */ /* 0x008fe40000011606 */
[----:B------:R-:W-:-:S02]  /*2f690*/  LOP3.LUT R9, R10, 0x2, R7, 0xe2, !PT ;  /* 0x000000020a097812 */ /* 0x000fc400078ee207 */
[----:B------:R-:W-:Y:S01]  /*2f6a0*/  SEL R10, RZ, 0xffffffff, P1 ;  /* 0xffffffffff0a7807 */ /* 0x000fe20000800000 */
[--C-:B------:R-:W-:Y:S01]  /*2f6b0*/  IMAD.MOV R7, RZ, RZ, -R3.reuse ;  /* 0x000000ffff077224 */ /* 0x100fe200078e0a03 */
[----:B------:R-:W-:Y:S01]  /*2f6c0*/  SHF.R.S32.HI R6, RZ, 0x1f, R3 ;  /* 0x0000001fff067819 */ /* 0x000fe20000011403 */
[----:B------:R-:W-:Y:S01]  /*2f6d0*/  IMAD.WIDE.U32 R4, R3, UR4, R4 ;  /* 0x0000000403047c25 */ /* 0x000fe2000f8e0004 */
[-C--:B------:R-:W-:Y:S02]  /*2f6e0*/  ISETP.GE.AND P0, PT, R217, R13.reuse, PT ;  /* 0x0000000dd900720c */ /* 0x080fe40003f06270 */
[----:B------:R-:W-:Y:S01]  /*2f6f0*/  ISETP.GE.AND P1, PT, R216, R13, PT ;  /* 0x0000000dd800720c */ /* 0x000fe20003f26270 */
[----:B------:R-:W-:Y:S01]  /*2f700*/  IMAD.SHL.U32 R12, R10, 0x4, RZ ;  /* 0x000000040a0c7824 */ /* 0x000fe200078e00ff */
[----:B------:R-:W-:Y:S01]  /*2f710*/  SEL R10, RZ, 0xffffffff, P0 ;  /* 0xffffffffff0a7807 */ /* 0x000fe20000000000 */
[----:B------:R-:W-:Y:S01]  /*2f720*/  IMAD R7, R11, R7, R8 ;  /* 0x000000070b077224 */ /* 0x000fe200078e0208 */
[-C--:B------:R-:W-:Y:S01]  /*2f730*/  ISETP.GE.AND P0, PT, R215, R13.reuse, PT ;  /* 0x0000000dd700720c */ /* 0x080fe20003f06270 */
[----:B------:R-:W-:Y:S01]  /*2f740*/  IMAD R6, R6, UR4, RZ ;  /* 0x0000000406067c24 */ /* 0x000fe2000f8e02ff */
[----:B------:R-:W-:Y:S01]  /*2f750*/  LOP3.LUT R8, R12, 0x4, R9, 0xe2, !PT ;  /* 0x000000040c087812 */ /* 0x000fe200078ee209 */
[----:B------:R-:W-:Y:S01]  /*2f760*/  IMAD.SHL.U32 R15, R10, 0x8, RZ ;  /* 0x000000080a0f7824 */ /* 0x000fe200078e00ff */
[----:B------:R-:W-:Y:S01]  /*2f770*/  SEL R10, RZ, 0xffffffff, P0 ;  /* 0xffffffffff0a7807 */ /* 0x000fe20000000000 */
[----:B------:R-:W-:Y:S01]  /*2f780*/  IMAD R9, R3, UR5, R6 ;  /* 0x0000000503097c24 */ /* 0x000fe2000f8e0206 */
[----:B------:R-:W-:Y:S01]  /*2f790*/  SHF.R.S32.HI R3, RZ, 0x1f, R7 ;  /* 0x0000001fff037819 */ /* 0x000fe20000011407 */
[----:B------:R-:W-:Y:S01]  /*2f7a0*/  ULDC.64 UR4, c[0x0][0xbd8] ;  /* 0x0002f60000047ab9 */ /* 0x000fe20000000a00 */
[----:B------:R-:W-:Y:S01]  /*2f7b0*/  SEL R6, RZ, 0xffffffff, P1 ;  /* 0xffffffffff067807 */ /* 0x000fe20000800000 */
[----:B------:R-:W-:Y:S01]  /*2f7c0*/  IMAD.IADD R5, R5, 0x1, R9 ;  /* 0x0000000105057824 */ /* 0x000fe200078e0209 */
[----:B------:R-:W-:Y:S01]  /*2f7d0*/  ISETP.GE.AND P0, PT, R25, R13, PT ;  /* 0x0000000d1900720c */ /* 0x000fe20003f06270 */
[----:B------:R-:W-:Y:S01]  /*2f7e0*/  IMAD R0, R3, UR4, RZ ;  /* 0x0000000403007c24 */ /* 0x000fe2000f8e02ff */
[----:B------:R-:W-:Y:S01]  /*2f7f0*/  LOP3.LUT R8, R15, 0x8, R8, 0xe2, !PT ;  /* 0x000000080f087812 */ /* 0x000fe200078ee208 */
[----:B------:R-:W-:-:S02]  /*2f800*/  IMAD.SHL.U32 R15, R6, 0x10, RZ ;  /* 0x00000010060f7824 */ /* 0x000fc400078e00ff */
[----:B------:R-:W-:Y:S02]  /*2f810*/  IMAD R3, R7, UR5, R0 ;  /* 0x0000000507037c24 */ /* 0x000fe4000f8e0200 */
[----:B------:R-:W-:Y:S01]  /*2f820*/  IMAD.IADD R0, R14, 0x1, R181 ;  /* 0x000000010e007824 */ /* 0x000fe200078e02b5 */
[----:B------:R-:W-:Y:S01]  /*2f830*/  LOP3.LUT R8, R15, 0x10, R8, 0xe2, !PT ;  /* 0x000000100f087812 */ /* 0x000fe200078ee208 */
[----:B------:R-:W-:Y:S01]  /*2f840*/  IMAD.WIDE.U32 R4, R7, UR4, R4 ;  /* 0x0000000407047c25 */ /* 0x000fe2000f8e0004 */
[----:B------:R-:W-:Y:S01]  /*2f850*/  SEL R7, RZ, 0x40, P0 ;  /* 0x00000040ff077807 */ /* 0x000fe20000000000 */
[----:B------:R-:W-:Y:S01]  /*2f860*/  ULDC.64 UR4, c[0x0][0xb80] ;  /* 0x0002e00000047ab9 */ /* 0x000fe20000000a00 */
[----:B------:R-:W-:Y:S01]  /*2f870*/  ISETP.GE.AND P0, PT, R0, R21, PT ;  /* 0x000000150000720c */ /* 0x000fe20003f06270 */
[----:B------:R-:W-:Y:S01]  /*2f880*/  IMAD.SHL.U32 R9, R10, 0x20, RZ ;  /* 0x000000200a097824 */ /* 0x000fe200078e00ff */
[----:B------:R-:W-:Y:S01]  /*2f890*/  LEA R12, P1, R4, UR4, 0x1 ;  /* 0x00000004040c7c11 */ /* 0x000fe2000f8208ff */
[----:B------:R-:W-:Y:S01]  /*2f8a0*/  IMAD.IADD R3, R5, 0x1, R3 ;  /* 0x0000000105037824 */ /* 0x000fe200078e0203 */
[----:B------:R-:W-:-:S02]  /*2f8b0*/  SEL R5, RZ, 0x80, P2 ;  /* 0x00000080ff057807 */ /* 0x000fc40001000000 */
[----:B------:R-:W-:Y:S01]  /*2f8c0*/  LOP3.LUT R8, R9, 0x20, R8, 0xe2, !PT ;  /* 0x0000002009087812 */ /* 0x000fe200078ee208 */
[----:B------:R2:W3:Y:S01]  /*2f8d0*/  SHFL.IDX PT, R10, R12, RZ, 0x181f ;  /* 0x00181fff0c0a7589 */ /* 0x0004e200000e0000 */
[----:B------:R-:W-:Y:S02]  /*2f8e0*/  LEA.HI.X R3, R4, UR5, R3, 0x1, P1 ;  /* 0x0000000504037c11 */ /* 0x000fe400088f0c03 */
[----:B------:R-:W-:-:S03]  /*2f8f0*/  LOP3.LUT R14, R8, R7, RZ, 0xfc, !PT ;  /* 0x00000007080e7212 */ /* 0x000fc600078efcff */
[----:B------:R2:W4:Y:S01]  /*2f900*/  SHFL.IDX PT, R11, R3, RZ, 0x181f ;  /* 0x00181fff030b7589 */ /* 0x00052200000e0000 */
[----:B------:R-:W-:Y:S01]  /*2f910*/  LOP3.LUT R15, R14, R5, RZ, 0xfc, !PT ;  /* 0x000000050e0f7212 */ /* 0x000fe200078efcff */
[----:B------:R-:W-:Y:S06]  /*2f920*/  @P0 BRA `(.L_x_3699) ;  /* 0x00000000007c0947 */ /* 0x000fec0003800000 */
[-C--:B------:R-:W-:Y:S02]  /*2f930*/  ISETP.GE.AND P2, PT, R219, R13.reuse, PT ;  /* 0x0000000ddb00720c */ /* 0x080fe40003f46270 */
[-C--:B------:R-:W-:Y:S02]  /*2f940*/  ISETP.GE.AND P1, PT, R166, R13.reuse, PT ;  /* 0x0000000da600720c */ /* 0x080fe40003f26270 */
[-C--:B------:R-:W-:Y:S02]  /*2f950*/  ISETP.GE.AND P5, PT, R218, R13.reuse, PT ;  /* 0x0000000dda00720c */ /* 0x080fe40003fa6270 */
[----:B------:R-:W-:-:S07]  /*2f960*/  ISETP.GE.AND P3, PT, R217, R13, PT ;  /* 0x0000000dd900720c */ /* 0x000fce0003f66270 */
[C---:B---3--:R-:W-:Y:S02]  /*2f970*/  @!P2 LEA R4, P0, R219.reuse, R10, 0x1 ;  /* 0x0000000adb04a211 */ /* 0x048fe400078008ff */
[----:B----4-:R-:W-:Y:S02]  /*2f980*/  @!P1 IMAD.WIDE R6, R166, 0x2, R10 ;  /* 0x00000002a6069825 */ /* 0x010fe400078e020a */
[----:B------:R-:W-:Y:S02]  /*2f990*/  @!P2 LEA.HI.X R5, R219, R11, R34, 0x1, P0 ;  /* 0x0000000bdb05a211 */ /* 0x000fe400000f0c22 */
[----:B------:R-:W-:Y:S01]  /*2f9a0*/  LOP3.LUT P0, RZ, R14, 0x40, RZ, 0xc0, !PT ;  /* 0x000000400eff7812 */ /* 0x000fe2000780c0ff */
[----:B------:R3:W-:Y:S01]  /*2f9b0*/  @!P1 ST.E.128 desc[UR36][R6.64], RZ ;  /* 0x000000ff06009985 */ /* 0x0007e2000c101d24 */
[----:B------:R-:W-:-:S03]  /*2f9c0*/  ISETP.GE.AND P1, PT, R215, R13, PT ;  /* 0x0000000dd700720c */ /* 0x000fc60003f26270 */
[----:B------:R4:W-:Y:S01]  /*2f9d0*/  @!P2 ST.E.128 desc[UR36][R4.64], RZ ;  /* 0x000000ff0400a985 */ /* 0x0009e2000c101d24 */
[----:B------:R-:W-:Y:S02]  /*2f9e0*/  ISETP.GE.AND P2, PT, R216, R13, PT ;  /* 0x0000000dd800720c */ /* 0x000fe40003f46270 */
[----:B---3--:R-:W-:-:S04]  /*2f9f0*/  @!P5 LEA R6, P4, R218, R10, 0x1 ;  /* 0x0000000ada06d211 */ /* 0x008fc800078808ff */
[-C--:B------:R-:W-:Y:S02]  /*2fa00*/  @!P5 LEA.HI.X R7, R218, R11.reuse, R33, 0x1, P4 ;  /* 0x0000000bda07d211 */ /* 0x080fe400020f0c21 */
[----:B------:R-:W-:Y:S02]  /*2fa10*/  LOP3.LUT P4, RZ, R15, 0x80, RZ, 0xc0, !PT ;  /* 0x000000800fff7812 */ /* 0x000fe4000788c0ff */
[CC--:B----4-:R-:W-:Y:S01]  /*2fa20*/  @!P3 LEA R4, P6, R217.reuse, R10.reuse, 0x1 ;  /* 0x0000000ad904b211 */ /* 0x0d0fe200078c08ff */
[----:B------:R3:W-:Y:S02]  /*2fa30*/  @!P5 ST.E.128 desc[UR36][R6.64], RZ ;  /* 0x000000ff0600d985 */ /* 0x0007e4000c101d24 */
[C---:B------:R-:W-:Y:S02]  /*2fa40*/  @!P2 LEA R8, P5, R216.reuse, R10, 0x1 ;  /* 0x0000000ad808a211 */ /* 0x040fe400078a08ff */
[-C--:B------:R-:W-:Y:S02]  /*2fa50*/  @!P3 LEA.HI.X R5, R217, R11.reuse, R32, 0x1, P6 ;  /* 0x0000000bd905b211 */ /* 0x080fe400030f0c20 */
[----:B------:R-:W-:-:S03]  /*2fa60*/  @!P2 LEA.HI.X R9, R216, R11, R31, 0x1, P5 ;  /* 0x0000000bd809a211 */ /* 0x000fc600028f0c1f */
[----:B------:R4:W-:Y:S01]  /*2fa70*/  @!P3 ST.E.128 desc[UR36][R4.64], RZ ;  /* 0x000000ff0400b985 */ /* 0x0009e2000c101d24 */
[----:B---3--:R-:W-:-:S03]  /*2fa80*/  @!P1 LEA R6, P6, R215, R10, 0x1 ;  /* 0x0000000ad7069211 */ /* 0x008fc600078c08ff */
[----:B------:R3:W-:Y:S01]  /*2fa90*/  @!P2 ST.E.128 desc[UR36][R8.64], RZ ;  /* 0x000000ff0800a985 */ /* 0x0007e2000c101d24 */
[----:B------:R-:W-:Y:S02]  /*2faa0*/  @!P1 LEA.HI.X R7, R215, R11, R30, 0x1, P6 ;  /* 0x0000000bd7079211 */ /* 0x000fe400030f0c1e */
[----:B----4-:R-:W-:-:S03]  /*2fab0*/  @P0 LEA R4, P3, R25, R10, 0x1 ;  /* 0x0000000a19040211 */ /* 0x010fc600078608ff */
[----:B------:R3:W-:Y:S01]  /*2fac0*/  @!P1 ST.E.128 desc[UR36][R6.64], RZ ;  /* 0x000000ff06009985 */ /* 0x0007e2000c101d24 */
[C---:B------:R-:W-:Y:S02]  /*2fad0*/  @P4 LEA R10, P5, R20.reuse, R10, 0x1 ;  /* 0x0000000a140a4211 */ /* 0x040fe400078a08ff */
[-C--:B------:R-:W-:Y:S02]  /*2fae0*/  @P0 LEA.HI.X R5, R25, R11.reuse, R27, 0x1, P3 ;  /* 0x0000000b19050211 */ /* 0x080fe400018f0c1b */
[----:B------:R-:W-:-:S03]  /*2faf0*/  @P4 LEA.HI.X R11, R20, R11, R24, 0x1, P5 ;  /* 0x0000000b140b4211 */ /* 0x000fc600028f0c18 */
[----:B------:R3:W-:Y:S04]  /*2fb00*/  @P0 ST.E.128 desc[UR36][R4.64], RZ ;  /* 0x000000ff04000985 */ /* 0x0007e8000c101d24 */
[----:B------:R3:W-:Y:S02]  /*2fb10*/  @P4 ST.E.128 desc[UR36][R10.64], RZ ;  /* 0x000000ff0a004985 */ /* 0x0007e4000c101d24 */
.L_x_3699:
[----:B------:R-:W-:Y:S05]  /*2fb20*/  BSYNC B1 ;  /* 0x0000000000017941 */ /* 0x000fea0003800000 */
.L_x_3698:
[----:B------:R-:W-:Y:S01]  /*2fb30*/  VIADD R0, R0, 0x20 ;  /* 0x0000002000007836 */ /* 0x000fe20000000000 */
[----:B---34-:R3:W4:Y:S04]  /*2fb40*/  SHFL.IDX PT, R11, R3, 0x1, 0x181f ;  /* 0x00381f00030b7f89 */ /* 0x01872800000e0000 */
[----:B------:R-:W-:Y:S01]  /*2fb50*/  ISETP.GE.AND P0, PT, R0, R21, PT ;  /* 0x000000150000720c */ /* 0x000fe20003f06270 */
[----:B------:R3:W0:-:S12]  /*2fb60*/  SHFL.IDX PT, R10, R12, 0x1, 0x181f ;  /* 0x00381f000c0a7f89 */ /* 0x00061800000e0000 */
[----:B---3--:R-:W-:Y:S05]  /*2fb70*/  @P0 BRA `(.L_x_3690) ;  /* 0x00000000007c0947 */ /* 0x008fea0003800000 */
[-C--:B------:R-:W-:Y:S02]  /*2fb80*/  ISETP.GE.AND P6, PT, R166, R13.reuse, PT ;  /* 0x0000000da600720c */ /* 0x080fe40003fc6270 */
[-C--:B------:R-:W-:Y:S02]  /*2fb90*/  ISETP.GE.AND P5, PT, R219, R13.reuse, PT ;  /* 0x0000000ddb00720c */ /* 0x080fe40003fa6270 */
[-C--:B------:R-:W-:Y:S02]  /*2fba0*/  ISETP.GE.AND P4, PT, R218, R13.reuse, PT ;  /* 0x0000000dda00720c */ /* 0x080fe40003f86270 */
[-C--:B------:R-:W-:Y:S02]  /*2fbb0*/  ISETP.GE.AND P3, PT, R217, R13.reuse, PT ;  /* 0x0000000dd900720c */ /* 0x080fe40003f66270 */
[-C--:B------:R-:W-:Y:S02]  /*2fbc0*/  ISETP.GE.AND P2, PT, R216, R13.reuse, PT ;  /* 0x0000000dd800720c */ /* 0x080fe40003f46270 */
[----:B------:R-:W-:-:S03]  /*2fbd0*/  ISETP.GE.AND P1, PT, R215, R13, PT ;  /* 0x0000000dd700720c */ /* 0x000fc60003f26270 */
[----:B0---4-:R-:W-:Y:S02]  /*2fbe0*/  @!P6 IMAD.WIDE R6, R166, 0x2, R10 ;  /* 0x00000002a606e825 */ /* 0x011fe400078e020a */
[----:B------:R-:W-:-:S03]  /*2fbf0*/  @!P5 LEA R4, P0, R219, R10, 0x1 ;  /* 0x0000000adb04d211 */ /* 0x000fc600078008ff */
[----:B------:R0:W-:Y:S01]  /*2fc00*/  @!P6 ST.E.128 desc[UR36][R6.64], RZ ;  /* 0x000000ff0600e985 */ /* 0x0001e2000c101d24 */
[----:B------:R-:W-:Y:S02]  /*2fc10*/  @!P5 LEA.HI.X R5, R219, R11, R34, 0x1, P0 ;  /* 0x0000000bdb05d211 */ /* 0x000fe400000f0c22 */
[----:B------:R-:W-:-:S03]  /*2fc20*/  LOP3.LUT P0, RZ, R14, 0x40, RZ, 0xc0, !PT ;  /* 0x000000400eff7812 */ /* 0x000fc6000780c0ff */
[----:B------:R3:W-:Y:S01]  /*2fc30*/  @!P5 ST.E.128 desc[UR36][R4.64], RZ ;  /* 0x000000ff0400d985 */ /* 0x0007e2000c101d24 */
[----:B0-----:R-:W-:-:S04]  /*2fc40*/  @!P4 LEA R6, P6, R218, R10, 0x1 ;  /* 0x0000000ada06c211 */ /* 0x001fc800078c08ff */
[-C--:B------:R-:W-:Y:S02]  /*2fc50*/  @!P4 LEA.HI.X R7, R218, R11.reuse, R33, 0x1, P6 ;  /* 0x0000000bda07c211 */ /* 0x080fe400030f0c21 */
[----:B------:R-:W-:Y:S02]  /*2fc60*/  LOP3.LUT P6, RZ, R15, 0x80, RZ, 0xc0, !PT ;  /* 0x000000800fff7812 */ /* 0x000fe400078cc0ff */
[CC--:B---3--:R-:W-:Y:S01]  /*2fc70*/  @!P3 LEA R4, P5, R217.reuse, R10.reuse, 0x1 ;  /* 0x0000000ad904b211 */ /* 0x0c8fe200078a08ff */
[----:B------:R0:W-:Y:S01]  /*2fc80*/  @!P4 ST.E.128 desc[UR36][R6.64], RZ ;  /* 0x000000ff0600c985 */ /* 0x0001e2000c101d24 */
[C---:B------:R-:W-:Y:S02]  /*2fc90*/  @!P2 LEA R8, P4, R216.reuse, R10, 0x1 ;  /* 0x0000000ad808a211 */ /* 0x040fe400078808ff */
[-C--:B------:R-:W-:Y:S02]  /*2fca0*/  @!P3 LEA.HI.X R5, R217, R11.reuse, R32, 0x1, P5 ;  /* 0x0000000bd905b211 */ /* 0x080fe400028f0c20 */
[----:B------:R-:W-:-:S03]  /*2fcb0*/  @!P2 LEA.HI.X R9, R216, R11, R31, 0x1, P4 ;  /* 0x0000000bd809a211 */ /* 0x000fc600020f0c1f */
[----:B------:R3:W-:Y:S01]  /*2fcc0*/  @!P3 ST.E.128 desc[UR36][R4.64], RZ ;  /* 0x000000ff0400b985 */ /* 0x0007e2000c101d24 */
[----:B0-----:R-:W-:-:S03]  /*2fcd0*/  @!P1 LEA R6, P5, R215, R10, 0x1 ;  /* 0x0000000ad7069211 */ /* 0x001fc600078a08ff */
        /* <DEDUP_REMOVED lines=9> */
.L_x_3690:
[----:B------:R-:W-:Y:S05]  /*2fd70*/  BSYNC B0 ;  /* 0x0000000000007941 */ /* 0x000fea0003800000 */
.L_x_3682:
[----:B------:R-:W-:Y:S02]  /*2fd80*/  ULDC UR4, c[0x0][0xd3c] ;  /* 0x00034f0000047ab9 */ /* 0x000fe40000000800 */
[----:B-1----:R-:W-:-:S13]  /*2fd90*/  ISETP.GE.AND P0, PT, R87, UR4, PT ;  /* 0x0000000457007c0c */ /* 0x002fda000bf06270 */
[----:B------:R-:W-:Y:S05]  /*2fda0*/  @!P0 BRA `(.L_x_3700) ;  /* 0xfffffd1800708947 */ /* 0x000fea000383ffff */
[----:B------:R-:W-:Y:S05]  /*2fdb0*/  BRA `(.L_x_3466) ;  /* 0x0000009400e47947 */ /* 0x000fea0003800000 */
.L_x_3464:
[----:B------:R-:W-:-:S08]  /*2fdc0*/  NOP ;  /* 0x0000000000007918 */ /* 0x000fd00000000000 */
[----:B------:R-:W0:-:S00]  /*2fdd0*/  USETMAXREG.DEALLOC.CTAPOOL 0x28 ;  /* 0x00000028000079c8 */ /* 0x000e0000080e0500 */
        /* <DEDUP_REMOVED lines=14> */
.L_x_3701:
        /* <DEDUP_REMOVED lines=44> */
.L_x_3705:
[----:B------:R-:W0:Y:S01]  /*30180*/  LDC R0, c[0x0][0xd3c] ;  /* 0x00034f00ff007b82 */ /* 0x000e220000000800 */
[----:B------:R-:W-:Y:S01]  /*30190*/  UIADD3 UR4, UR4, 0x1f, URZ ;  /* 0x0000001f04047890 */ /* 0x000fe2000fffe03f */
[----:B------:R-:W-:Y:S02]  /*301a0*/  ULDC UR7, c[0x0][0xd3c] ;  /* 0x00034f0000077ab9 */ /* 0x000fe40000000800 */
[----:B------:R-:W-:-:S03]  /*301b0*/  IMAD.U32 R27, RZ, RZ, UR7 ;  /* 0x00000007ff1b7e24 */ /* 0x000fc6000f8e00ff */
        /* <DEDUP_REMOVED lines=33> */
.L_x_3703:
        /* <DEDUP_REMOVED lines=13> */
.L_x_3706:
        /* <DEDUP_REMOVED lines=62> */
.L_x_3707:
        /* <DEDUP_REMOVED lines=61> */
.L_x_3708:
[----:B------:R-:W-:-:S05]  /*30c50*/  LOP3.LUT R25, RZ, R2, RZ, 0x33, !PT ;  /* 0x00000002ff197212 */ /* 0x000fca00078e33ff */
[----:B------:R-:W-:Y:S01]  /*30c60*/  IMAD.IADD R25, R0, 0x1, R25 ;  /* 0x0000000100197824 */ /* 0x000fe200078e0219 */
[----:B------:R-:W-:Y:S06]  /*30c70*/  BRA `(.L_x_3709) ;  /* 0x00000000000c7947 */ /* 0x000fec0003800000 */
.L_x_3704:
[----:B------:R-:W-:Y:S02]  /*30c80*/  IMAD.MOV.U32 R25, RZ, RZ, RZ ;  /* 0x000000ffff197224 */ /* 0x000fe400078e00ff */
[----:B------:R-:W-:Y:S02]  /*30c90*/  IMAD.U32 R24, RZ, RZ, UR6 ;  /* 0x00000006ff187e24 */ /* 0x000fe4000f8e00ff */
[----:B------:R-:W-:-:S07]  /*30ca0*/  IMAD.MOV.U32 R26, RZ, RZ, RZ ;  /* 0x000000ffff1a7224 */ /* 0x000fce00078e00ff */
.L_x_3709:
[----:B------:R-:W-:-:S13]  /*30cb0*/  ISETP.NE.AND P0, PT, R7, RZ, PT ;  /* 0x000000ff0700720c */ /* 0x000fda0003f05270 */
[----:B------:R-:W0:Y:S01]  /*30cc0*/  @!P0 S2R R3, SR_CgaCtaId ;  /* 0x0000000000038919 */ /* 0x000e220000008800 */
[----:B------:R-:W-:-:S04]  /*30cd0*/  @!P0 MOV R0, 0x400 ;  /* 0x0000040000008802 */ /* 0x000fc80000000f00 */
[----:B0-----:R-:W-:-:S05]  /*30ce0*/  @!P0 LEA R0, R3, R0, 0x18 ;  /* 0x0000000003008211 */ /* 0x001fca00078ec0ff */
[----:B------:R1:W-:Y:S01]  /*30cf0*/  @!P0 STS.128 [R0+0x388d0], R24 ;  /* 0x0388d01800008388 */ /* 0x0003e20000000c00 */
[----:B------:R-:W-:Y:S06]  /*30d00*/  BAR.ARV 0x5, 0x180 ;  /* 0x0146000000007b1d */ /* 0x000fec0000002000 */
.L_x_3702:
[----:B------:R2:W-:Y:S01]  /*30d10*/  STL [R1+0x43c], RZ ;  /* 0x00043cff01007387 */ /* 0x0005e20000100800 */
[----:B------:R-:W-:Y:S01]  /*30d20*/  ULDC UR4, c[0x0][0xd3c] ;  /* 0x00034f0000047ab9 */ /* 0x000fe20000000800 */
[----:B------:R-:W-:Y:S01]  /*30d30*/  IMAD.MOV.U32 R28, RZ, RZ, 0x1 ;  /* 0x00000001ff1c7424 */ /* 0x000fe200078e00ff */
[----:B0-----:R-:W-:Y:S01]  /*30d40*/  ISETP.GE.AND P0, PT, R27, UR4, PT ;  /* 0x000000041b007c0c */ /* 0x001fe2000bf06270 */
[----:B------:R-:W-:-:S12]  /*30d50*/  IMAD.MOV.U32 R22, RZ, RZ, RZ ;  /* 0x000000ffff167224 */ /* 0x000fd800078e00ff */
[----:B--2---:R-:W-:Y:S05]  /*30d60*/  @P0 BRA `(.L_x_3710) ;  /* 0x00000084001c0947 */ /* 0x004fea0003800000 */
[----:B------:R-:W0:Y:S01]  /*30d70*/  S2R R5, SR_TID.X ;  /* 0x0000000000057919 */ /* 0x000e220000002100 */
[----:B------:R-:W2:Y:S01]  /*30d80*/  S2UR UR5, SR_CgaCtaId ;  /* 0x00000000000579c3 */ /* 0x000ea20000008800 */
[----:B------:R-:W-:Y:S01]  /*30d90*/  UMOV UR4, 0x400 ;  /* 0x0000040000047882 */ /* 0x000fe20000000000 */
[----:B------:R-:W-:Y:S01]  /*30da0*/  BSSY B8, `(.L_x_3710) ;  /* 0x0000843000087945 */ /* 0x000fe20003800000 */
[----:B------:R3:W-:Y:S01]  /*30db0*/  STL [R1+0x43c], RZ ;  /* 0x00043cff01007387 */ /* 0x0007e20000100800 */
[----:B------:R-:W-:Y:S01]  /*30dc0*/  IMAD.MOV.U32 R29, RZ, RZ, 0x1 ;  /* 0x00000001ff1d7424 */ /* 0x000fe200078e00ff */
[----:B------:R-:W-:Y:S01]  /*30dd0*/  ULDC.64 UR40, c[0x0][0x198] ;  /* 0x0000660000287ab9 */ /* 0x000fe20000000a00 */
[----:B------:R-:W-:Y:S01]  /*30de0*/  IMAD.MOV.U32 R19, RZ, RZ, RZ ;  /* 0x000000ffff137224 */ /* 0x000fe200078e00ff */
[----:B------:R-:W-:Y:S01]  /*30df0*/  ULOP3.LUT UR44, UR60, 0x2, URZ, 0xfc, !UPT ;  /* 0x000000023c2c7892 */ /* 0x000fe2000f8efc3f */
[----:B------:R-:W-:Y:S01]  /*30e00*/  IMAD.MOV.U32 R22, RZ, RZ, RZ ;  /* 0x000000ffff167224 */ /* 0x000fe200078e00ff */
[----:B------:R-:W-:Y:S01]  /*30e10*/  ULDC UR43, c[0x0][0xc] ;  /* 0x00000300002b7ab9 */ /* 0x000fe20000000800 */
[----:B------:R-:W-:Y:S01]  /*30e20*/  IMAD.MOV.U32 R28, RZ, RZ, 0x1 ;  /* 0x00000001ff1c7424 */ /* 0x000fe200078e00ff */
[----:B--2---:R-:W-:-:S06]  /*30e30*/  ULEA UR4, UR5, UR4, 0x18 ;  /* 0x0000000405047291 */ /* 0x004fcc000f8ec03f */
[----:B------:R-:W-:Y:S01]  /*30e40*/  IMAD.U32 R18, RZ, RZ, UR4 ;  /* 0x00000004ff127e24 */ /* 0x000fe2000f8e00ff */
[C---:B0-----:R-:W-:Y:S01]  /*30e50*/  LOP3.LUT R4, R5.reuse, 0x7f, RZ, 0xc0, !PT ;  /* 0x0000007f05047812 */ /* 0x041fe200078ec0ff */
[----:B-1----:R-:W-:-:S04]  /*30e60*/  IMAD.SHL.U32 R0, R5, 0x8, RZ ;  /* 0x0000000805007824 */ /* 0x002fc800078e00ff */
[----:B------:R-:W-:Y:S01]  /*30e70*/  IMAD.SHL.U32 R36, R4, 0x8, RZ ;  /* 0x0000000804247824 */ /* 0x000fe200078e00ff */
[C---:B------:R-:W-:Y:S02]  /*30e80*/  LOP3.LUT R2, R0.reuse, 0x1f8, RZ, 0xc0, !PT ;  /* 0x000001f800027812 */ /* 0x040fe400078ec0ff */
[----:B------:R-:W-:Y:S02]  /*30e90*/  LOP3.LUT R0, R0, 0x38, RZ, 0xc0, !PT ;  /* 0x0000003800007812 */ /* 0x000fe400078ec0ff */
[----:B------:R-:W-:Y:S01]  /*30ea0*/  LOP3.LUT R3, R2, 0x38, R5, 0x78, !PT ;  /* 0x0000003802037812 */ /* 0x000fe200078e7805 */
[----:B------:R-:W-:-:S03]  /*30eb0*/  IMAD.SHL.U32 R2, R5, 0x10, RZ ;  /* 0x0000001005027824 */ /* 0x000fc600078e00ff */
[----:B------:R-:W-:Y:S02]  /*30ec0*/  LOP3.LUT R36, R3, 0x200, R36, 0xf8, !PT ;  /* 0x0000020003247812 */ /* 0x000fe400078ef824 */
[----:B------:R-:W-:Y:S02]  /*30ed0*/  SHF.R.U32.HI R3, RZ, 0x3, R4 ;  /* 0x00000003ff037819 */ /* 0x000fe40000011604 */
[----:B------:R-:W-:Y:S01]  /*30ee0*/  LOP3.LUT R4, R0, 0x80, RZ, 0xfc, !PT ;  /* 0x0000008000047812 */ /* 0x000fe200078efcff */
[----:B------:R-:W-:Y:S01]  /*30ef0*/  IMAD R23, R36, 0x2, R18 ;  /* 0x0000000224177824 */ /* 0x000fe200078e0212 */
[----:B------:R-:W-:Y:S02]  /*30f00*/  LOP3.LUT R3, R3, 0x70, R2, 0xf8, !PT ;  /* 0x0000007003037812 */ /* 0x000fe400078ef802 */
[C---:B------:R-:W-:Y:S02]  /*30f10*/  LOP3.LUT R2, R0.reuse, 0x40, RZ, 0xfc, !PT ;  /* 0x0000004000027812 */ /* 0x040fe400078efcff */
[----:B------:R-:W-:-:S02]  /*30f20*/  LOP3.LUT R3, R0, 0xc0, RZ, 0xfc, !PT ;  /* 0x000000c000037812 */ /* 0x000fc400078efcff */
[C---:B------:R-:W-:Y:S02]  /*30f30*/  LOP3.LUT R2, R0.reuse, 0x100, RZ, 0xfc, !PT ;  /* 0x0000010000027812 */ /* 0x040fe400078efcff */
[C---:B------:R-:W-:Y:S02]  /*30f40*/  LOP3.LUT R3, R0.reuse, 0x140, RZ, 0xfc, !PT ;  /* 0x0000014000037812 */ /* 0x040fe400078efcff */
[C---:B------:R-:W-:Y:S02]  /*30f50*/  LOP3.LUT R2, R0.reuse, 0x180, RZ, 0xfc, !PT ;  /* 0x0000018000027812 */ /* 0x040fe400078efcff */
[----:B---3--:R-:W-:-:S07]  /*30f60*/  LOP3.LUT R0, R0, 0x1c0, RZ, 0xfc, !PT ;  /* 0x000001c000007812 */ /* 0x008fce00078efcff */
.L_x_3843:
[----:B------:R-:W-:Y:S05]  /*30f70*/  YIELD ;  /* 0x0000000000007946 */ /* 0x000fea0003800000 */
[----:B------:R-:W-:Y:S01]  /*30f80*/  ULDC.64 UR4, c[0x0][0xb20] ;  /* 0x0002c80000047ab9 */ /* 0x000fe20000000a00 */
[----:B------:R-:W-:Y:S01]  /*30f90*/  IMAD.MOV.U32 R34, RZ, RZ, RZ ;  /* 0x000000ffff227224 */ /* 0x000fe200078e00ff */
[----:B------:R-:W-:Y:S01]  /*30fa0*/  ISETP.NE.U32.AND P0, PT, RZ, UR4, PT ;  /* 0x00000004ff007c0c */ /* 0x000fe2000bf05070 */
[----:B0-----:R-:W0:Y:S01]  /*30fb0*/  LDC.64 R4, c[0x0][0xaf8] ;  /* 0x0002be00ff047b82 */ /* 0x001e220000000a00 */
[----:B------:R-:W-:Y:S01]  /*30fc0*/  IMAD.MOV.U32 R0, RZ, RZ, RZ ;  /* 0x000000ffff007224 */ /* 0x000fe200078e00ff */
[----:B------:R-:W-:Y:S01]  /*30fd0*/  ULDC.64 UR6, c[0x0][0xb08] ;  /* 0x0002c20000067ab9 */ /* 0x000fe20000000a00 */
[----:B------:R-:W-:Y:S01]  /*30fe0*/  ISETP.NE.AND.EX P0, PT, RZ, UR5, PT, P0 ;  /* 0x00000005ff007c0c */ /* 0x000fe2000bf05300 */
[----:B------:R-:W-:-:S12]  /*30ff0*/  ULDC.64 UR4, c[0x0][0xb10] ;  /* 0x0002c40000047ab9 */ /* 0x000fd80000000a00 */
[----:B-1----:R-:W1:Y:S02]  /*31000*/  @P0 LDC.64 R2, c[0x0][0xb20] ;  /* 0x0002c800ff020b82 */ /* 0x002e640000000a00 */
[----:B-1----:R-:W-:-:S05]  /*31010*/  @P0 IMAD.WIDE R2, R27, 0x4, R2 ;  /* 0x000000041b020825 */ /* 0x002fca00078e0202 */
[----:B------:R1:W5:Y:S01]  /*31020*/  @P0 LDG.E R34, desc[UR36][R2.64] ;  /* 0x0000002402220981 */ /* 0x000362000c1e1900 */
[----:B------:R-:W-:Y:S01]  /*31030*/  ISETP.NE.U32.AND P0, PT, RZ, UR4, PT ;  /* 0x00000004ff007c0c */ /* 0x000fe2000bf05070 */
[----:B0-----:R-:W-:Y:S01]  /*31040*/  IMAD.WIDE R4, R27, 0x4, R4 ;  /* 0x000000041b047825 */ /* 0x001fe200078e0204 */
[----:B------:R-:W-:Y:S02]  /*31050*/  ISETP.NE.U32.AND P1, PT, RZ, UR6, PT ;  /* 0x00000006ff007c0c */ /* 0x000fe4000bf25070 */
[----:B------:R-:W-:Y:S01]  /*31060*/  ISETP.NE.AND.EX P2, PT, RZ, UR5, PT, P0 ;  /* 0x00000005ff007c0c */ /* 0x000fe2000bf45300 */
[----:B------:R-:W-:Y:S01]  /*31070*/  ULDC.64 UR4, c[0x0][0xaf8] ;  /* 0x0002be0000047ab9 */ /* 0x000fe20000000a00 */
[----:B------:R-:W-:Y:S01]  /*31080*/  ISETP.NE.AND.EX P1, PT, RZ, UR7, PT, P1 ;  /* 0x00000007ff007c0c */ /* 0x000fe2000bf25310 */
[----:B---3--:R-:W-:Y:S01]  /*31090*/  IMAD.MOV.U32 R6, RZ, RZ, RZ ;  /* 0x000000ffff067224 */ /* 0x008fe200078e00ff */
[----:B------:R-:W-:Y:S01]  /*310a0*/  ISETP.NE.U32.AND P0, PT, RZ, UR4, PT ;  /* 0x00000004ff007c0c */ /* 0x000fe2000bf05070 */
[----:B-1----:R-:W0:Y:S03]  /*310b0*/  LDC.64 R2, c[0x0][0xb08] ;  /* 0x0002c200ff027b82 */ /* 0x002e260000000a00 */
[----:B------:R-:W-:-:S05]  /*310c0*/  ISETP.NE.AND.EX P0, PT, RZ, UR5, PT, P0 ;  /* 0x00000005ff007c0c */ /* 0x000fca000bf05300 */
[----:B------:R-:W1:Y:S08]  /*310d0*/  @P2 LDC.64 R8, c[0x0][0xb10] ;  /* 0x0002c400ff082b82 */ /* 0x000e700000000a00 */
[----:B--2---:R-:W2:Y:S01]  /*310e0*/  @P0 LDG.E R0, desc[UR36][R4.64] ;  /* 0x0000002404000981 */ /* 0x004ea2000c1e1900 */
[----:B------:R-:W-:Y:S01]  /*310f0*/  ULDC UR4, c[0x0][0x288] ;  /* 0x0000a20000047ab9 */ /* 0x000fe20000000800 */
[----:B0-----:R-:W-:-:S05]  /*31100*/  IMAD.WIDE R2, R27, 0x4, R2 ;  /* 0x000000041b027825 */ /* 0x001fca00078e0202 */
[----:B------:R0:W5:Y:S01]  /*31110*/  @P1 LDG.E R6, desc[UR36][R2.64] ;  /* 0x0000002402061981 */ /* 0x000162000c1e1900 */
[----:B-1----:R-:W-:-:S03]  /*31120*/  @P2 IMAD.WIDE R8, R27, 0x4, R8 ;  /* 0x000000041b082825 */ /* 0x002fc600078e0208 */
[----:B--2---:R1:W-:Y:S02]  /*31130*/  STL [R1+0x418], R0 ;  /* 0x0004180001007387 */ /* 0x0043e40000100800 */
[----:B-1----:R-:W-:Y:S01]  /*31140*/  IMAD.U32 R0, RZ, RZ, UR4 ;  /* 0x00000004ff007e24 */ /* 0x002fe2000f8e00ff */
[----:B------:R-:W-:-:S05]  /*31150*/  ULDC.64 UR4, c[0x0][0x418] ;  /* 0x0001060000047ab9 */ /* 0x000fca0000000a00 */
[----:B------:R-:W2:Y:S01]  /*31160*/  @P2 LDG.E R0, desc[UR36][R8.64] ;  /* 0x0000002408002981 */ /* 0x000ea2000c1e1900 */
[----:B------:R-:W-:-:S03]  /*31170*/  UISETP.NE.U32.AND UP0, UPT, UR4, URZ, UPT ;  /* 0x0000003f0400728c */ /* 0x000fc6000bf05070 */
[----:B------:R-:W-:Y:S01]  /*31180*/  ULDC UR4, c[0x0][0x424] ;  /* 0x0001090000047ab9 */ /* 0x000fe20000000800 */
[----:B------:R-:W-:-:S03]  /*31190*/  UISETP.NE.AND.EX UP0, UPT, UR5, URZ, UPT, UP0 ;  /* 0x0000003f0500728c */ /* 0x000fc6000bf05300 */
[----:B------:R-:W-:Y:S01]  /*311a0*/  ULDC UR5, c[0x0][0x2f0] ;  /* 0x0000bc0000057ab9 */ /* 0x000fe20000000800 */
[----:B------:R-:W-:-:S04]  /*311b0*/  USEL UR4, UR4, 0x1, UP0 ;  /* 0x0000000104047887 */ /* 0x000fc80008000000 */
[----:B------:R-:W-:-:S03]  /*311c0*/  UIMAD UR4, UR4, UR5, URZ ;  /* 0x00000005040472a4 */ /* 0x000fc6000f8e023f */
[----:B------:R-:W-:Y:S02]  /*311d0*/  ULDC UR5, c[0x0][0x348] ;  /* 0x0000d20000057ab9 */ /* 0x000fe40000000800 */
[----:B------:R-:W-:Y:S02]  /*311e0*/  IMAD.U32 R7, RZ, RZ, UR5 ;  /* 0x00000005ff077e24 */ /* 0x000fe4000f8e00ff */
[----:B------:R-:W-:Y:S01]  /*311f0*/  IMAD.U32 R10, RZ, RZ, UR4 ;  /* 0x00000004ff0a7e24 */ /* 0x000fe2000f8e00ff */
[----:B--2---:R0:W-:Y:S01]  /*31200*/  STL [R1+0x410], R0 ;  /* 0x0004100001007387 */ /* 0x0041e20000100800 */
[----:B------:R-:W-:Y:S01]  /*31210*/  IMAD.MOV.U32 R12, RZ, RZ, R0 ;  /* 0x000000ffff0c7224 */ /* 0x000fe200078e0000 */
[----:B------:R-:W-:Y:S06]  /*31220*/  @P2 BRA `(.L_x_3711) ;  /* 0x0000000000142947 */ /* 0x000fec0003800000 */
[----:B------:R-:W-:Y:S05]  /*31230*/  @!P0 BRA `(.L_x_3711) ;  /* 0x0000000000108947 */ /* 0x000fea0003800000 */
[----:B------:R-:W2:Y:S04]  /*31240*/  LDG.E R9, desc[UR36][R4.64] ;  /* 0x0000002404097981 */ /* 0x000ea8000c1e1900 */
[----:B0-----:R-:W2:Y:S02]  /*31250*/  LDG.E R0, desc[UR36][R4.64+0x4] ;  /* 0x0000042404007981 */ /* 0x001ea4000c1e1900 */
[----:B--2---:R-:W-:-:S05]  /*31260*/  IMAD.IADD R12, R0, 0x1, -R9 ;  /* 0x00000001000c7824 */ /* 0x004fca00078e0a09 */
[----:B------:R1:W-:Y:S02]  /*31270*/  STL [R1+0x410], R12 ;  /* 0x0004100c01007387 */ /* 0x0003e40000100800 */
.L_x_3711:
[----:B------:R-:W-:Y:S01]  /*31280*/  ULDC.64 UR4, c[0x0][0xb18] ;  /* 0x0002c60000047ab9 */ /* 0x000fe20000000a00 */
[C---:B0-----:R-:W-:Y:S02]  /*31290*/  LOP3.LUT R0, R26.reuse, 0xff000000, RZ, 0xc0, !PT ;  /* 0xff0000001a007812 */ /* 0x041fe400078ec0ff */
[----:B------:R-:W-:Y:S02]  /*312a0*/  ISETP.NE.U32.AND P0, PT, RZ, UR4, PT ;  /* 0x00000004ff007c0c */ /* 0x000fe4000bf05070 */
[----:B------:R-:W-:Y:S02]  /*312b0*/  SHF.R.U32.HI R5, RZ, 0x8, R0 ;  /* 0x00000008ff057819 */ /* 0x000fe40000011600 */
[----:B------:R-:W-:Y:S02]  /*312c0*/  ISETP.NE.AND.EX P0, PT, RZ, UR5, PT, P0 ;  /* 0x00000005ff007c0c */ /* 0x000fe4000bf05300 */
[C---:B------:R-:W-:Y:S02]  /*312d0*/  LOP3.LUT R0, R26.reuse, 0xff0000, RZ, 0xc0, !PT ;  /* 0x00ff00001a007812 */ /* 0x040fe400078ec0ff */
[----:B------:R-:W-:-:S02]  /*312e0*/  LOP3.LUT R16, R26, 0xffff, RZ, 0xc0, !PT ;  /* 0x0000ffff1a107812 */ /* 0x000fc400078ec0ff */
[----:B------:R-:W-:-:S07]  /*312f0*/  LEA.HI R0, R0, R5, RZ, 0x10 ;  /* 0x0000000500007211 */ /* 0x000fce00078f80ff */
[----:B------:R-:W-:Y:S05]  /*31300*/  @!P0 BRA `(.L_x_3712) ;  /* 0x0000000000108947 */ /* 0x000fea0003800000 */
[----:B------:R-:W0:Y:S02]  /*31310*/  LDC.64 R4, c[0x0][0xb18] ;  /* 0x0002c600ff047b82 */ /* 0x000e240000000a00 */
[----:B0-----:R-:W-:-:S05]  /*31320*/  IMAD.WIDE R4, R27, 0x4, R4 ;  /* 0x000000041b047825 */ /* 0x001fca00078e0204 */
[----:B------:R0:W5:Y:S01]  /*31330*/  LDG.E R10, desc[UR36][R4.64] ;  /* 0x00000024040a7981 */ /* 0x000162000c1e1900 */
[----:B------:R-:W-:Y:S05]  /*31340*/  BRA `(.L_x_3713) ;  /* 0x0000000000247947 */ /* 0x000fea0003800000 */
.L_x_3712:
        /* <DEDUP_REMOVED lines=9> */
.L_x_3713:
[----:B0-----:R-:W2:Y:S01]  /*313e0*/  @P1 LDG.E R4, desc[UR36][R2.64] ;  /* 0x0000002402041981 */ /* 0x001ea2000c1e1900 */
[----:B------:R-:W0:Y:S03]  /*313f0*/  LDC R5, c[0x0][0x448] ;  /* 0x00011200ff057b82 */ /* 0x000e260000000800 */
[----:B------:R-:W2:Y:S01]  /*31400*/  @P1 LDG.E R9, desc[UR36][R2.64+0x4] ;  /* 0x0000042402091981 */ /* 0x000ea2000c1e1900 */
[----:B-----5:R-:W-:Y:S02]  /*31410*/  IMAD.IADD R10, R10, 0x1, -R34 ;  /* 0x000000010a0a7824 */ /* 0x020fe400078e0a22 */
[----:B------:R-:W-:Y:S01]  /*31420*/  IMAD.SHL.U32 R32, R25, 0x40, RZ ;  /* 0x0000004019207824 */ /* 0x000fe200078e00ff */
[----:B0-----:R-:W-:-:S13]  /*31430*/  ISETP.NE.AND P2, PT, R5, 0x1, PT ;  /* 0x000000010500780c */ /* 0x001fda0003f45270 */
[----:B------:R-:W0:Y:S08]  /*31440*/  @P2 LDC R8, c[0x0][0x44c] ;  /* 0x00011300ff082b82 */ /* 0x000e300000000800 */
[----:B------:R-:W3:Y:S01]  /*31450*/  @P2 LDC R5, c[0x0][0x450] ;  /* 0x00011400ff052b82 */ /* 0x000ee20000000800 */
[----:B--2---:R-:W-:Y:S02]  /*31460*/  @P1 IMAD.IADD R7, R9, 0x1, -R4 ;  /* 0x0000000109071824 */ /* 0x004fe400078e0a04 */
[----:B------:R-:W-:-:S02]  /*31470*/  VIADD R9, R32, 0x3f ;  /* 0x0000003f20097836 */ /* 0x000fc40000000000 */
[----:B------:R-:W-:Y:S02]  /*31480*/  IMAD.IADD R26, R10, 0x1, R7 ;  /* 0x000000010a1a7824 */ /* 0x000fe400078e0207 */
[----:B0-----:R-:W-:-:S04]  /*31490*/  @P2 IMAD.HI.U32 R8, R9, R8, RZ ;  /* 0x0000000809082227 */ /* 0x001fc800078e00ff */
[C---:B------:R-:W-:Y:S01]  /*314a0*/  VIADD R20, R26.reuse, 0x3f ;  /* 0x0000003f1a147836 */ /* 0x040fe20000000000 */
[----:B---3--:R-:W-:Y:S02]  /*314b0*/  @P2 SHF.R.U32.HI R9, RZ, R5, R8 ;  /* 0x00000005ff092219 */ /* 0x008fe40000011608 */
[----:B------:R-:W-:Y:S02]  /*314c0*/  IADD3 R8, R26, 0x1, -R12 ;  /* 0x000000011a087810 */ /* 0x000fe40007ffe80c */
[----:B------:R-:W-:-:S03]  /*314d0*/  SHF.R.S32.HI R3, RZ, 0x1f, R20 ;  /* 0x0000001fff037819 */ /* 0x000fc60000011414 */
[----:B------:R-:W-:Y:S01]  /*314e0*/  IMAD.IADD R9, R8, 0x1, R9 ;  /* 0x0000000108097824 */ /* 0x000fe200078e0209 */
        /* <DEDUP_REMOVED lines=17> */
.L_x_3716:
[----:B------:R-:W-:-:S13]  /*31600*/  ISETP.NE.AND P0, PT, R3, 0x1, PT ;  /* 0x000000010300780c */ /* 0x000fda0003f05270 */
[----:B------:R-:W0:Y:S02]  /*31610*/  @P0 LDC.64 R4, c[0x0][0xae0] ;  /* 0x0002b800ff040b82 */ /* 0x000e240000000a00 */
[----:B0-----:R-:W-:-:S05]  /*31620*/  @P0 IMAD.HI.U32 R4, R11, R4, RZ ;  /* 0x000000040b040227 */ /* 0x001fca00078e00ff */
[----:B------:R-:W-:-:S07]  /*31630*/  @P0 SHF.R.U32.HI R11, RZ, R5, R4 ;  /* 0x00000005ff0b0219 */ /* 0x000fce0000011604 */
.L_x_3717:
[----:B------:R-:W-:Y:S05]  /*31640*/  BSYNC B0 ;  /* 0x0000000000007941 */ /* 0x000fea0003800000 */
.L_x_3715:
[----:B------:R-:W-:-:S05]  /*31650*/  IMAD R11, R11, R3, R3 ;  /* 0x000000030b0b7224 */ /* 0x000fca00078e0203 */
[----:B------:R-:W-:-:S07]  /*31660*/  VIMNMX R2, R2, R11, PT ;  /* 0x0000000b02027248 */ /* 0x000fce0003fe0100 */
.L_x_3714:
        /* <DEDUP_REMOVED lines=9> */
[----:B-1----:R-:W-:Y:S01]  /*31700*/  IMAD.IADD R12, R9, 0x1, R4 ;  /* 0x00000001090c7824 */ /* 0x002fe200078e0204 */
        /* <DEDUP_REMOVED lines=15> */
.L_x_3720:
[----:B------:R-:W-:-:S13]  /*31800*/  ISETP.NE.AND P0, PT, R3, 0x1, PT ;  /* 0x000000010300780c */ /* 0x000fda0003f05270 */
[----:B------:R-:W0:Y:S02]  /*31810*/  @P0 LDC.64 R4, c[0x0][0xae0] ;  /* 0x0002b800ff040b82 */ /* 0x000e240000000a00 */
[----:B0-----:R-:W-:-:S05]  /*31820*/  @P0 IMAD.HI.U32 R4, R12, R4, RZ ;  /* 0x000000040c040227 */ /* 0x001fca00078e00ff */
[----:B------:R-:W-:-:S07]  /*31830*/  @P0 SHF.R.U32.HI R12, RZ, R5, R4 ;  /* 0x00000005ff0c0219 */ /* 0x000fce0000011604 */
.L_x_3721:
[----:B------:R-:W-:Y:S05]  /*31840*/  BSYNC B0 ;  /* 0x0000000000007941 */ /* 0x000fea0003800000 */
.L_x_3719:
[----:B------:R-:W-:-:S05]  /*31850*/  IMAD R3, R12, R3, RZ ;  /* 0x000000030c037224 */ /* 0x000fca00078e02ff */
[----:B------:R-:W-:-:S07]  /*31860*/  VIMNMX R2, R2, R3, !PT ;  /* 0x0000000302027248 */ /* 0x000fce0007fe0100 */
.L_x_3718:
        /* <DEDUP_REMOVED lines=13> */
[----:B------:R-:W-:Y:S02]  /*31940*/  IABS R13, R5 ;  /* 0x00000005000d7213 */ /* 0x000fe40000000000 */
        /* <DEDUP_REMOVED lines=25> */
.L_x_3723:
[----:B------:R-:W-:Y:S05]  /*31ae0*/  BSYNC B0 ;  /* 0x0000000000007941 */ /* 0x000fea0003800000 */
.L_x_3722:
        /* <DEDUP_REMOVED lines=8> */
[----:B------:R-:W-:-:S13]  /*31b70*/  ISETP.GT.AND P0, PT, R11, R4, PT ;  /* 0x000000040b00720c */ /* 0x000fda0003f04270 */
        /* <DEDUP_REMOVED lines=15> */
.L_x_3897:
[----:B-1----:R-:W-:Y:S02]  /*31c70*/  ISETP.NE.AND P0, PT, R14, RZ, PT ;  /* 0x000000ff0e00720c */ /* 0x002fe40003f05270 */
[----:B------:R-:W-:-:S11]  /*31c80*/  PLOP3.LUT P6, PT, PT, PT, PT, 0x8, 0x0 ;  /* 0x000000000000781c */ /* 0x000fd60003fce170 */
[----:B------:R-:W-:Y:S05]  /*31c90*/  @P0 BRA `(.L_x_3727) ;  /* 0x00000000000c0947 */ /* 0x000fea0003800000 */
[----:B------:R-:W-:-:S03]  /*31ca0*/  UMOV UR4, 0xffffffff ;  /* 0xffffffff00047882 */ /* 0x000fc60000000000 */
[----:B------:R-:W-:Y:S05]  /*31cb0*/  BRA.DIV UR4, `(.L_x_3728) ;  /* 0x0000008a047c7947 */ /* 0x000fea000b800000 */
[----:B------:R-:W-:-:S13]  /*31cc0*/  ELECT P6, URZ, PT ;  /* 0x00000000003f782f */ /* 0x000fda00038c0000 */
.L_x_3727:
        /* <DEDUP_REMOVED lines=9> */
.L_x_3900:
[----:B------:R-:W-:Y:S05]  /*31d60*/  BSYNC B1 ;  /* 0x0000000000017941 */ /* 0x000fea0003800000 */
.L_x_3729:
[----:B------:R-:W-:Y:S04]  /*31d70*/  BSSY B1, `(.L_x_3731) ;  /* 0x00000b7000017945 */ /* 0x000fe80003800000 */
[----:B------:R-:W-:Y:S05]  /*31d80*/  @!P6 BRA `(.L_x_3732) ;  /* 0x0000000800d4e947 */ /* 0x000fea0003800000 */
[----:B------:R-:W1:Y:S01]  /*31d90*/  S2R R7, SR_TID.X ;  /* 0x0000000000077919 */ /* 0x000e620000002100 */
[----:B0-----:R-:W-:Y:S01]  /*31da0*/  IMAD R3, R19, 0x8, R18 ;  /* 0x0000000813037824 */ /* 0x001fe200078e0212 */
[----:B------:R-:W-:Y:S01]  /*31db0*/  BSSY B2, `(.L_x_3733) ;  /* 0x0000006000027945 */ /* 0x000fe20003800000 */
[----:B-1----:R-:W-:Y:S02]  /*31dc0*/  LOP3.LUT R10, R7, 0x7f, RZ, 0xc0, !PT ;  /* 0x0000007f070a7812 */ /* 0x002fe400078ec0ff */
[----:B------:R-:W-:Y:S02]  /*31dd0*/  SHF.L.U32 R7, R29, 0x1f, RZ ;  /* 0x0000001f1d077819 */ /* 0x000fe400000006ff */
[----:B------:R-:W-:Y:S02]  /*31de0*/  ISETP.NE.AND P1, PT, R10, RZ, PT ;  /* 0x000000ff0a00720c */ /* 0x000fe40003f25270 */
[----:B------:R-:W0:Y:S02]  /*31df0*/  SYNCS.PHASECHK.TRANS64.TRYWAIT P0, [R3+URZ+0x388a0], R7 ;  /* 0x0388a007030075a7 */ /* 0x000e24000800017f */
[----:B0-----:R-:W-:Y:S09]  /*31e00*/  @!P0 BRA `(.L_x_3734) ;  /* 0x00000088005c8947 */ /* 0x001ff20003800000 */
.L_x_3901:
[----:B------:R-:W-:Y:S05]  /*31e10*/  BSYNC B2 ;  /* 0x0000000000027941 */ /* 0x000fea0003800000 */
.L_x_3733:
[----:B------:R-:W-:Y:S04]  /*31e20*/  BSSY B2, `(.L_x_3735) ;  /* 0x0000009000027945 */ /* 0x000fe80003800000 */
[----:B------:R-:W-:Y:S05]  /*31e30*/  @P1 BRA `(.L_x_3736) ;  /* 0x00000000001c1947 */ /* 0x000fea0003800000 */
[----:B------:R-:W1:Y:S02]  /*31e40*/  S2R R10, SR_TID.X ;  /* 0x00000000000a7919 */ /* 0x000e640000002100 */
[----:B-1----:R-:W-:Y:S01]  /*31e50*/  LOP3.LUT R11, R10, 0x1f, RZ, 0xc0, !PT ;  /* 0x0000001f0a0b7812 */ /* 0x002fe200078ec0ff */
[----:B------:R-:W-:-:S03]  /*31e60*/  IMAD.MOV.U32 R10, RZ, RZ, 0x2000 ;  /* 0x00002000ff0a7424 */ /* 0x000fc600078e00ff */
[----:B------:R-:W-:Y:S01]  /*31e70*/  ISETP.NE.AND P0, PT, R11, RZ, PT ;  /* 0x000000ff0b00720c */ /* 0x000fe20003f05270 */
[----:B------:R1:W-:-:S12]  /*31e80*/  SYNCS.ARRIVE.TRANS64 RZ, [R3+URZ+0x38890], R10 ;  /* 0x0388900a03ff79a7 */ /* 0x0003d8000800003f */
[----:B-1----:R-:W-:Y:S05]  /*31e90*/  @!P0 BRA `(.L_x_3736) ;  /* 0x0000000000048947 */ /* 0x002fea0003800000 */
[----:B------:R-:W-:Y:S01]  /*31ea0*/  BPT.TRAP 0x1 ;  /* 0x000000040000795c */ /* 0x000fe20000300000 */
.L_x_3736:
[----:B------:R-:W-:Y:S05]  /*31eb0*/  BSYNC B2 ;  /* 0x0000000000027941 */ /* 0x000fea0003800000 */
.L_x_3735:
        /* <DEDUP_REMOVED lines=12> */
.L_x_3737:
        /* <DEDUP_REMOVED lines=13> */
.L_x_3902:
[----:B------:R-:W-:Y:S05]  /*32050*/  BSYNC B2 ;  /* 0x0000000000027941 */ /* 0x000fea0003800000 */
.L_x_3738:
        /* <DEDUP_REMOVED lines=11> */
.L_x_3741:
[----:B------:R-:W-:Y:S05]  /*32110*/  BSYNC B2 ;  /* 0x0000000000027941 */ /* 0x000fea0003800000 */
.L_x_3740:
        /* <DEDUP_REMOVED lines=9> */
.L_x_3742:
        /* <DEDUP_REMOVED lines=15> */
.L_x_3743:
        /* <DEDUP_REMOVED lines=15> */
.L_x_3744:
        /* <DEDUP_REMOVED lines=15> */
.L_x_3745:
        /* <DEDUP_REMOVED lines=15> */
.L_x_3746:
        /* <DEDUP_REMOVED lines=15> */
.L_x_3747:
        /* <DEDUP_REMOVED lines=15> */
.L_x_3748:
        /* <DEDUP_REMOVED lines=15> */
.L_x_3749:
        /* <DEDUP_REMOVED lines=10> */
.L_x_3732:
[----:B------:R-:W-:Y:S05]  /*328e0*/  BSYNC B1 ;  /* 0x0000000000017941 */ /* 0x000fea0003800000 */
.L_x_3731:
        /* <DEDUP_REMOVED lines=9> */
.L_x_3769:
[----:B------:R-:W-:Y:S05]  /*32980*/  YIELD ;  /* 0x0000000000007946 */ /* 0x000fea0003800000 */
[----:B------:R-:W-:Y:S04]  /*32990*/  BSSY B1, `(.L_x_3750) ;  /* 0x00000b6000017945 */ /* 0x000fe80003800000 */
[----:B------:R-:W-:Y:S05]  /*329a0*/  @!P6 BRA `(.L_x_3751) ;  /* 0x0000000800d0e947 */ /* 0x000fea0003800000 */
[----:B------:R-:W0:Y:S01]  /*329b0*/  S2R R2, SR_TID.X ;  /* 0x0000000000027919 */ /* 0x000e220000002100 */
[----:B------:R-:W-:Y:S01]  /*329c0*/  IMAD R10, R19, 0x8, R18 ;  /* 0x00000008130a7824 */ /* 0x000fe200078e0212 */
[----:B------:R-:W-:Y:S01]  /*329d0*/  BSSY B2, `(.L_x_3752) ;  /* 0x0000006000027945 */ /* 0x000fe20003800000 */
[----:B0-----:R-:W-:Y:S02]  /*329e0*/  LOP3.LUT R3, R2, 0x7f, RZ, 0xc0, !PT ;  /* 0x0000007f02037812 */ /* 0x001fe400078ec0ff */
[----:B------:R-:W-:Y:S02]  /*329f0*/  SHF.L.U32 R2, R29, 0x1f, RZ ;  /* 0x0000001f1d027819 */ /* 0x000fe400000006ff */
[----:B------:R-:W-:Y:S02]  /*32a00*/  ISETP.NE.AND P2, PT, R3, RZ, PT ;  /* 0x000000ff0300720c */ /* 0x000fe40003f45270 */
[----:B------:R-:W0:Y:S02]  /*32a10*/  SYNCS.PHASECHK.TRANS64.TRYWAIT P1, [R10+URZ+0x388a0], R2 ;  /* 0x0388a0020a0075a7 */ /* 0x000e24000802017f */
[----:B0-----:R-:W-:Y:S09]  /*32a20*/  @!P1 BRA `(.L_x_3753) ;  /* 0x0000007c007c9947 */ /* 0x001ff20003800000 */
.L_x_3903:
[----:B------:R-:W-:Y:S05]  /*32a30*/  BSYNC B2 ;  /* 0x0000000000027941 */ /* 0x000fea0003800000 */
.L_x_3752:
        /* <DEDUP_REMOVED lines=9> */
.L_x_3755:
[----:B------:R-:W-:Y:S05]  /*32ad0*/  BSYNC B2 ;  /* 0x0000000000027941 */ /* 0x000fea0003800000 */
.L_x_3754:
        /* <DEDUP_REMOVED lines=11> */
.L_x_3756:
        /* <DEDUP_REMOVED lines=13> */
.L_x_3904:
[----:B------:R-:W-:Y:S05]  /*32c60*/  BSYNC B2 ;  /* 0x0000000000027941 */ /* 0x000fea0003800000 */
.L_x_3757:
[----:B------:R-:W-:Y:S01]  /*32c70*/  BSSY B2, `(.L_x_3759) ;  /* 0x000000b000027945 */ /* 0x000fe20003800000 */
[----:B01----:R-:W-:Y:S02]  /*32c80*/  IMAD.MOV.U32 R2, RZ, RZ, 0x0 ;  /* 0x00000000ff027424 */ /* 0x003fe400078e00ff */
[----:B------:R-:W-:Y:S01]  /*32c90*/  IMAD.MOV.U32 R3, RZ, RZ, 0x12f00000 ;  /* 0x12f00000ff037424 */ /* 0x000fe200078e00ff */
[----:B------:R-:W-:Y:S06]  /*32ca0*/  @P2 BRA `(.L_x_3760) ;  /* 0x00000000001c2947 */ /* 0x000fec0003800000 */
[----:B------:R-:W0:Y:S02]  /*32cb0*/  S2R R13, SR_TID.X ;  /* 0x00000000000d7919 */ /* 0x000e240000002100 */
[----:B0-----:R-:W-:Y:S01]  /*32cc0*/  LOP3.LUT R14, R13, 0x1f, RZ, 0xc0, !PT ;  /* 0x0000001f0d0e7812 */ /* 0x001fe200078ec0ff */
[----:B------:R-:W-:-:S03]  /*32cd0*/  IMAD.MOV.U32 R13, RZ, RZ, 0x10000 ;  /* 0x00010000ff0d7424 */ /* 0x000fc600078e00ff */
[----:B------:R-:W-:Y:S01]  /*32ce0*/  ISETP.NE.AND P1, PT, R14, RZ, PT ;  /* 0x000000ff0e00720c */ /* 0x000fe20003f25270 */
[----:B------:R0:W-:-:S12]  /*32cf0*/  SYNCS.ARRIVE.TRANS64 RZ, [R10+URZ+0x388b0], R13 ;  /* 0x0388b00d0aff79a7 */ /* 0x0001d8000800003f */
[----:B0-----:R-:W-:Y:S05]  /*32d00*/  @!P1 BRA `(.L_x_3760) ;  /* 0x0000000000049947 */ /* 0x001fea0003800000 */
[----:B------:R-:W-:Y:S01]  /*32d10*/  BPT.TRAP 0x1 ;  /* 0x000000040000795c */ /* 0x000fe20000300000 */
.L_x_3760:
[----:B------:R-:W-:Y:S05]  /*32d20*/  BSYNC B2 ;  /* 0x0000000000027941 */ /* 0x000fea0003800000 */
.L_x_3759:
        /* <DEDUP_REMOVED lines=9> */
.L_x_3761:
        /* <DEDUP_REMOVED lines=15> */
.L_x_3762:
        /* <DEDUP_REMOVED lines=15> */
.L_x_3763:
        /* <DEDUP_REMOVED lines=15> */
.L_x_3764:
        /* <DEDUP_REMOVED lines=15> */
.L_x_3765:
        /* <DEDUP_REMOVED lines=15> */
.L_x_3766:
        /* <DEDUP_REMOVED lines=15> */
.L_x_3767:
        /* <DEDUP_REMOVED lines=15> */
.L_x_3768:
        /* <DEDUP_REMOVED lines=10> */
.L_x_3751:
[----:B------:R-:W-:Y:S05]  /*334f0*/  BSYNC B1 ;  /* 0x0000000000017941 */ /* 0x000fea0003800000 */
.L_x_3750:
        /* <DEDUP_REMOVED lines=8> */
.L_x_3725:
[----:B------:R-:W-:Y:S05]  /*33580*/  BSYNC B0 ;  /* 0x0000000000007941 */ /* 0x000fea0003800000 */
.L_x_3724:
[----:B------:R-:W1:Y:S01]  /*33590*/  LDC R2, c[0x0][0x448] ;  /* 0x00011200ff027b82 */ /* 0x000e620000000800 */
[----:B0-----:R-:W-:Y:S01]  /*335a0*/  VIADD R3, R32, 0x3f ;  /* 0x0000003f20037836 */ /* 0x001fe20000000000 */
[----:B------:R-:W-:Y:S06]  /*335b0*/  @!P0 WARPSYNC.ALL ;  /* 0x0000000000008948 */ /* 0x000fec0003800000 */
[----:B------:R-:W-:Y:S01]  /*335c0*/  @!P0 BAR.SYNC.DEFER_BLOCKING 0xc, 0x180 ;  /* 0x0306000000008b1d */ /* 0x000fe20000010000 */
[----:B-1----:R-:W-:-:S13]  /*335d0*/  ISETP.NE.AND P1, PT, R2, 0x1, PT ;  /* 0x000000010200780c */ /* 0x002fda0003f25270 */
[----:B------:R-:W0:Y:S08]  /*335e0*/  @P1 LDC R4, c[0x0][0x44c] ;  /* 0x00011300ff041b82 */ /* 0x000e300000000800 */
[----:B------:R-:W1:Y:S01]  /*335f0*/  @P1 LDC R2, c[0x0][0x450] ;  /* 0x00011400ff021b82 */ /* 0x000e620000000800 */
[----:B0-----:R-:W-:-:S05]  /*33600*/  @P1 IMAD.HI.U32 R4, R3, R4, RZ ;  /* 0x0000000403041227 */ /* 0x001fca00078e00ff */
[----:B-1----:R-:W-:-:S05]  /*33610*/  @P1 SHF.R.U32.HI R3, RZ, R2, R4 ;  /* 0x00000002ff031219 */ /* 0x002fca0000011604 */
        /* <DEDUP_REMOVED lines=16> */
.L_x_3772:
[----:B------:R-:W-:-:S13]  /*33720*/  ISETP.NE.AND P0, PT, R3, 0x1, PT ;  /* 0x000000010300780c */ /* 0x000fda0003f05270 */
[----:B------:R-:W0:Y:S02]  /*33730*/  @P0 LDC.64 R4, c[0x0][0xae0] ;  /* 0x0002b800ff040b82 */ /* 0x000e240000000a00 */
[----:B0-----:R-:W-:-:S05]  /*33740*/  @P0 IMAD.HI.U32 R4, R6, R4, RZ ;  /* 0x0000000406040227 */ /* 0x001fca00078e00ff */
[----:B------:R-:W-:-:S07]  /*33750*/  @P0 SHF.R.U32.HI R6, RZ, R5, R4 ;  /* 0x00000005ff060219 */ /* 0x000fce0000011604 */
.L_x_3773:
[----:B------:R-:W-:Y:S05]  /*33760*/  BSYNC B0 ;  /* 0x0000000000007941 */ /* 0x000fea0003800000 */
.L_x_3771:
[----:B------:R-:W-:-:S05]  /*33770*/  IMAD R5, R6, R3, R3 ;  /* 0x0000000306057224 */ /* 0x000fca00078e0203 */
[----:B------:R-:W-:-:S07]  /*33780*/  VIMNMX R2, R2, R5, PT ;  /* 0x0000000502027248 */ /* 0x000fce0003fe0100 */
.L_x_3770:
[----:B------:R-:W-:Y:S01]  /*33790*/  VIADD R2, R2, 0x3f ;  /* 0x0000003f02027836 */ /* 0x000fe20000000000 */
[----:B------:R-:W-:-:S04]  /*337a0*/  ULDC UR4, c[0x0][0xad4] ;  /* 0x0002b50000047ab9 */ /* 0x000fc80000000800 */
[----:B------:R-:W-:-:S04]  /*337b0*/  SHF.R.S32.HI R5, RZ, 0x1f, R2 ;  /* 0x0000001fff057819 */ /* 0x000fc80000011402 */
[----:B------:R-:W-:Y:S02]  /*337c0*/  LEA.HI R5, R5, R2, RZ, 0x6 ;  /* 0x0000000205057211 */ /* 0x000fe400078f30ff */
[----:B------:R-:W0:Y:S02]  /*337d0*/  @P1 LDC R2, c[0x0][0x450] ;  /* 0x00011400ff021b82 */ /* 0x000e240000000800 */
[----:B------:R-:W-:-:S04]  /*337e0*/  SHF.R.S32.HI R5, RZ, 0x6, R5 ;  /* 0x00000006ff057819 */ /* 0x000fc80000011405 */
[----:B------:R-:W-:Y:S02]  /*337f0*/  VIMNMX R20, R20, R5, PT ;  /* 0x0000000514147248 */ /* 0x000fe40003fe0100 */
[----:B------:R-:W1:Y:S02]  /*33800*/  @P1 LDC R5, c[0x0][0x44c] ;  /* 0x00011300ff051b82 */ /* 0x000e640000000800 */
[----:B-1----:R-:W-:-:S04]  /*33810*/  @P1 IMAD.HI.U32 R4, R32, R5, RZ ;  /* 0x0000000520041227 */ /* 0x002fc800078e00ff */
[----:B------:R-:W-:Y:S01]  /*33820*/  IMAD.MOV.U32 R5, RZ, RZ, R32 ;  /* 0x000000ffff057224 */ /* 0x000fe200078e0020 */
        /* <DEDUP_REMOVED lines=14> */
.L_x_3776:
[----:B------:R-:W-:-:S13]  /*33910*/  ISETP.NE.AND P0, PT, R3, 0x1, PT ;  /* 0x000000010300780c */ /* 0x000fda0003f05270 */
[----:B------:R-:W0:Y:S02]  /*33920*/  @P0 LDC.64 R4, c[0x0][0xae0] ;  /* 0x0002b800ff040b82 */ /* 0x000e240000000a00 */
[----:B0-----:R-:W-:-:S05]  /*33930*/  @P0 IMAD.HI.U32 R4, R6, R4, RZ ;  /* 0x0000000406040227 */ /* 0x001fca00078e00ff */
[----:B------:R-:W-:-:S07]  /*33940*/  @P0 SHF.R.U32.HI R6, RZ, R5, R4 ;  /* 0x00000005ff060219 */ /* 0x000fce0000011604 */
.L_x_3777:
[----:B------:R-:W-:Y:S05]  /*33950*/  BSYNC B0 ;  /* 0x0000000000007941 */ /* 0x000fea0003800000 */
.L_x_3775:
[----:B------:R-:W-:-:S05]  /*33960*/  IMAD R3, R6, R3, RZ ;  /* 0x0000000306037224 */ /* 0x000fca00078e02ff */
[----:B------:R-:W-:-:S07]  /*33970*/  VIMNMX R2, R2, R3, !PT ;  /* 0x0000000302027248 */ /* 0x000fce0007fe0100 */
.L_x_3774:
[----:B------:R-:W-:Y:S01]  /*33980*/  ISETP.NE.AND P1, PT, R0, RZ, PT ;  /* 0x000000ff0000720c */ /* 0x000fe20003f25270 */
[----:B------:R-:W-:Y:S01]  /*33990*/  BSSY B0, `(.L_x_3778) ;  /* 0x0000024000007945 */ /* 0x000fe20003800000 */
[----:B------:R-:W-:-:S04]  /*339a0*/  SHF.R.S32.HI R3, RZ, 0x1f, R2 ;  /* 0x0000001fff037819 */ /* 0x000fc80000011402 */
[----:B------:R-:W-:Y:S01]  /*339b0*/  LEA.HI R3, R3, R2, RZ, 0x6 ;  /* 0x0000000203037211 */ /* 0x000fe200078f30ff */
[----:B------:R-:W-:-:S03]  /*339c0*/  IMAD.MOV.U32 R2, RZ, RZ, RZ ;  /* 0x000000ffff027224 */ /* 0x000fc600078e00ff */
[----:B------:R-:W-:-:S03]  /*339d0*/  SHF.R.S32.HI R3, RZ, 0x6, R3 ;  /* 0x00000006ff037819 */ /* 0x000fc60000011403 */
        /* <DEDUP_REMOVED lines=31> */
.L_x_3779:
[----:B------:R-:W-:Y:S05]  /*33bd0*/  BSYNC B0 ;  /* 0x0000000000007941 */ /* 0x000fea0003800000 */
.L_x_3778:
[-C--:B------:R-:W-:Y:S01]  /*33be0*/  IMAD R33, R33, R2.reuse, R4 ;  /* 0x0000000221217224 */ /* 0x080fe200078e0204 */
[----:B------:R-:W-:Y:S04]  /*33bf0*/  BSSY B7, `(.L_x_3780) ;  /* 0x000045a000077945 */ /* 0x000fe80003800000 */
[----:B------:R-:W-:-:S04]  /*33c00*/  VIADDMNMX R31, R33, R2, R20, PT ;  /* 0x00000002211f7246 */ /* 0x000fc80003800114 */
[----:B------:R-:W-:Y:S01]  /*33c10*/  ISETP.GT.AND P0, PT, R31, R33, PT ;  /* 0x000000211f00720c */ /* 0x000fe20003f04270 */
[----:B------:R1:W-:-:S12]  /*33c20*/  STL [R1+0x430], R31 ;  /* 0x0004301f01007387 */ /* 0x0003d80000100800 */
[----:B-1----:R-:W-:Y:S05]  /*33c30*/  @P0 BRA `(.L_x_3781) ;  /* 0x0000000000440947 */ /* 0x002fea0003800000 */
[----:B0-----:R-:W0:Y:S02]  /*33c40*/  S2R R0, SR_TID.X ;  /* 0x0000000000007919 */ /* 0x001e240000002100 */
        /* <DEDUP_REMOVED lines=16> */
.L_x_3781:
[----:B0-----:R-:W-:Y:S01]  /*33d50*/  VIADD R0, R18, 0x22400 ;  /* 0x0002240012007836 */ /* 0x001fe20000000000 */
        /* <DEDUP_REMOVED lines=19> */
.L_x_3784:
[----:B------:R-:W-:Y:S05]  /*33e90*/  BSYNC B6 ;  /* 0x0000000000067941 */ /* 0x000fea0003800000 */
.L_x_3783:
        /* <DEDUP_REMOVED lines=20> */
.L_x_3787:
        /* <DEDUP_REMOVED lines=15> */
.L_x_3786:
[----:B------:R-:W-:Y:S05]  /*340d0*/  BSYNC B6 ;  /* 0x0000000000067941 */ /* 0x000fea0003800000 */
.L_x_3785:
[----:B------:R-:W-:Y:S01]  /*340e0*/  ULDC.64 UR4, c[0x0][0xaf0] ;  /* 0x0002bc0000047ab9 */ /* 0x000fe20000000a00 */
[----:B------:R-:W-:Y:S01]  /*340f0*/  IMAD.MOV.U32 R30, RZ, RZ, R27 ;  /* 0x000000ffff1e7224 */ /* 0x000fe200078e001b */
[----:B------:R-:W-:Y:S01]  /*34100*/  ISETP.NE.U32.AND P0, PT, RZ, UR4, PT ;  /* 0x00000004ff007c0c */ /* 0x000fe2000bf05070 */
[----:B------:R-:W0:Y:S01]  /*34110*/  S2R R20, SR_TID.X ;  /* 0x0000000000147919 */ /* 0x000e220000002100 */
[----:B------:R-:W1:Y:S01]  /*34120*/  LDC R10, c[0x0][0x430] ;  /* 0x00010c00ff0a7b82 */ /* 0x000e620000000800 */
[----:B------:R-:W2:Y:S01]  /*34130*/  S2R R21, SR_TID.X ;  /* 0x0000000000157919 */ /* 0x000ea20000002100 */
[----:B------:R-:W-:Y:S01]  /*34140*/  ISETP.NE.AND.EX P0, PT, RZ, UR5, PT, P0 ;  /* 0x00000005ff007c0c */ /* 0x000fe2000bf05300 */
[----:B------:R-:W-:-:S12]  /*34150*/  ULDC UR4, c[0x0][0x320] ;  /* 0x0000c80000047ab9 */ /* 0x000fd80000000800 */
[----:B------:R-:W3:Y:S01]  /*34160*/  @P0 LDC.64 R2, c[0x0][0xaf0] ;  /* 0x0002bc00ff020b82 */ /* 0x000ee20000000a00 */
[----:B0-----:R-:W-:Y:S01]  /*34170*/  LOP3.LUT R20, R20, 0x7f, RZ, 0xc0, !PT ;  /* 0x0000007f14147812 */ /* 0x001fe200078ec0ff */
[----:B---3--:R-:W-:-:S05]  /*34180*/  @P0 IMAD.WIDE R2, R27, 0x4, R2 ;  /* 0x000000041b020825 */ /* 0x008fca00078e0202 */
[----:B------:R0:W3:Y:S01]  /*34190*/  @P0 LDG.E R30, desc[UR36][R2.64] ;  /* 0x00000024021e0981 */ /* 0x0000e2000c1e1900 */
[----:B------:R-:W-:Y:S01]  /*341a0*/  SHF.R.U32.HI R25, RZ, 0x3, R20 ;  /* 0x00000003ff197819 */ /* 0x000fe20000011614 */
[----:B--2---:R-:W-:Y:S01]  /*341b0*/  IMAD.SHL.U32 R20, R21, 0x10, RZ ;  /* 0x0000001015147824 */ /* 0x004fe200078e00ff */
[----:B-1----:R-:W-:Y:S01]  /*341c0*/  ISETP.NE.AND P1, PT, R10, 0x1, PT ;  /* 0x000000010a00780c */ /* 0x002fe20003f25270 */
[----:B------:R-:W-:Y:S01]  /*341d0*/  IMAD.MOV.U32 R12, RZ, RZ, RZ ;  /* 0x000000ffff0c7224 */ /* 0x000fe200078e00ff */
[----:B------:R-:W-:Y:S02]  /*341e0*/  LEA R0, R31, 0xffffffc0, 0x6 ;  /* 0xffffffc01f007811 */ /* 0x000fe400078e30ff */
[----:B------:R-:W-:Y:S01]  /*341f0*/  LOP3.LUT R20, R25, 0x70, R20, 0xf8, !PT ;  /* 0x0000007019147812 */ /* 0x000fe200078ef814 */
[----:B------:R-:W1:Y:S01]  /*34200*/  S2R R31, SR_TID.X ;  /* 0x00000000001f7919 */ /* 0x000e620000002100 */
[----:B------:R-:W-:Y:S01]  /*34210*/  LOP3.LUT R17, R17, 0xffffffbf, RZ, 0xc0, !PT ;  /* 0xffffffbf11117812 */ /* 0x000fe200078ec0ff */
[----:B------:R-:W2:Y:S02]  /*34220*/  S2R R25, SR_TID.X ;  /* 0x0000000000197919 */ /* 0x000ea40000002100 */
[----:B------:R-:W-:-:S04]  /*34230*/  IMAD.IADD R7, R20, 0x1, R0 ;  /* 0x0000000114077824 */ /* 0x000fc800078e0200 */
[----:B0-----:R-:W0:Y:S01]  /*34240*/  @P1 LDC R3, c[0x0][0x434] ;  /* 0x00010d00ff031b82 */ /* 0x001e220000000800 */
[C---:B------:R-:W-:Y:S01]  /*34250*/  ISETP.GE.AND P0, PT, R7.reuse, R26, PT ;  /* 0x0000001a0700720c */ /* 0x040fe20003f06270 */
[----:B------:R-:W-:-:S03]  /*34260*/  IMAD.IADD R7, R7, 0x1, R34 ;  /* 0x0000000107077824 */ /* 0x000fc600078e0222 */
[----:B------:R-:W-:Y:S01]  /*34270*/  ISETP.GT.U32.OR P0, PT, R20, 0x3f, P0 ;  /* 0x0000003f1400780c */ /* 0x000fe20000704470 */
[----:B------:R-:W-:Y:S02]  /*34280*/  IMAD.MOV.U32 R6, RZ, RZ, R7 ;  /* 0x000000ffff067224 */ /* 0x000fe400078e0007 */
[----:B------:R-:W4:Y:S01]  /*34290*/  @P1 LDC R2, c[0x0][0x438] ;  /* 0x00010e00ff021b82 */ /* 0x000f220000000800 */
[----:B0-----:R-:W-:-:S04]  /*342a0*/  @P1 IMAD.HI.U32 R3, R7, R3, RZ ;  /* 0x0000000307031227 */ /* 0x001fc800078e00ff */
[----:B--2---:R-:W-:Y:S02]  /*342b0*/  IMAD.SHL.U32 R35, R25, 0x8, RZ ;  /* 0x0000000819237824 */ /* 0x004fe400078e00ff */
[C---:B-1----:R-:W-:Y:S01]  /*342c0*/  IMAD.SHL.U32 R25, R31.reuse, 0x8, RZ ;  /* 0x000000081f197824 */ /* 0x042fe200078e00ff */
[----:B----4-:R-:W-:Y:S01]  /*342d0*/  @P1 SHF.R.U32.HI R6, RZ, R2, R3 ;  /* 0x00000002ff061219 */ /* 0x010fe20000011603 */
[----:B------:R-:W-:Y:S01]  /*342e0*/  IMAD.SHL.U32 R31, R31, 0x8, RZ ;  /* 0x000000081f1f7824 */ /* 0x000fe200078e00ff */
[----:B------:R-:W-:Y:S01]  /*342f0*/  LOP3.LUT R35, R35, 0x38, RZ, 0xc0, !PT ;  /* 0x0000003823237812 */ /* 0x000fe200078ec0ff */
[----:B------:R-:W0:Y:S01]  /*34300*/  @!P0 LDC.64 R2, c[0x0][0x428] ;  /* 0x00010a00ff028b82 */ /* 0x000e220000000a00 */
[----:B------:R-:W-:Y:S02]  /*34310*/  LOP3.LUT R25, R25, 0x38, RZ, 0xc0, !PT ;  /* 0x0000003819197812 */ /* 0x000fe400078ec0ff */
[----:B------:R-:W-:Y:S02]  /*34320*/  LOP3.LUT R4, R35, 0x40, RZ, 0xfc, !PT ;  /* 0x0000004023047812 */ /* 0x000fe400078efcff */
[----:B------:R-:W1:Y:S01]  /*34330*/  S2R R35, SR_TID.X ;  /* 0x0000000000237919 */ /* 0x000e620000002100 */
[----:B------:R-:W-:-:S02]  /*34340*/  ISETP.GE.AND P3, PT, R25, UR4, PT ;  /* 0x0000000419007c0c */ /* 0x000fc4000bf66270 */
[----:B------:R-:W-:Y:S02]  /*34350*/  ISETP.GE.AND P2, PT, R4, UR4, PT ;  /* 0x0000000404007c0c */ /* 0x000fe4000bf46270 */
[----:B------:R-:W-:Y:S02]  /*34360*/  LOP3.LUT R31, R31, 0x38, RZ, 0xc0, !PT ;  /* 0x000000381f1f7812 */ /* 0x000fe400078ec0ff */
[----:B------:R-:W-:Y:S02]  /*34370*/  SEL R8, RZ, 0xffffffff, P2 ;  /* 0xffffffffff087807 */ /* 0x000fe40001000000 */
[----:B------:R-:W-:-:S03]  /*34380*/  LOP3.LUT R11, R31, 0x180, RZ, 0xfc, !PT ;  /* 0x000001801f0b7812 */ /* 0x000fc600078efcff */
[----:B------:R-:W-:-:S04]  /*34390*/  IMAD.SHL.U32 R8, R8, 0x2, RZ ;  /* 0x0000000208087824 */ /* 0x000fc800078e00ff */
[----:B------:R-:W-:-:S04]  /*343a0*/  @P2 LOP3.LUT R17, R17, 0x40, RZ, 0xfc, !PT ;  /* 0x0000004011112812 */ /* 0x000fc800078efcff */
[----:B------:R-:W-:-:S04]  /*343b0*/  LOP3.LUT R17, R17, 0xffffff7f, RZ, 0xc0, !PT ;  /* 0xffffff7f11117812 */ /* 0x000fc800078ec0ff */
[----:B------:R-:W-:-:S04]  /*343c0*/  @P3 LOP3.LUT R17, R17, 0x80, RZ, 0xfc, !PT ;  /* 0x0000008011113812 */ /* 0x000fc800078efcff */
[----:B------:R-:W-:Y:S01]  /*343d0*/  LOP3.LUT R17, R17, 0xffffffdf, RZ, 0xc0, !PT ;  /* 0xffffffdf11117812 */ /* 0x000fe200078ec0ff */
[C---:B-1----:R-:W-:Y:S02]  /*343e0*/  IMAD.SHL.U32 R4, R35.reuse, 0x8, RZ ;  /* 0x0000000823047824 */ /* 0x042fe400078e00ff */
[----:B------:R-:W-:-:S03]  /*343f0*/  IMAD.SHL.U32 R35, R35, 0x8, RZ ;  /* 0x0000000823237824 */ /* 0x000fc600078e00ff */
[----:B------:R-:W-:Y:S02]  /*34400*/  LOP3.LUT R4, R4, 0x38, RZ, 0xc0, !PT ;  /* 0x0000003804047812 */ /* 0x000fe400078ec0ff */
[----:B------:R-:W-:Y:S02]  /*34410*/  LOP3.LUT R35, R35, 0x38, RZ, 0xc0, !PT ;  /* 0x0000003823237812 */ /* 0x000fe400078ec0ff */
[----:B------:R-:W-:Y:S02]  /*34420*/  LOP3.LUT R4, R4, 0x80, RZ, 0xfc, !PT ;  /* 0x0000008004047812 */ /* 0x000fe400078efcff */
[----:B------:R-:W-:Y:S02]  /*34430*/  LOP3.LUT R35, R35, 0xc0, RZ, 0xfc, !PT ;  /* 0x000000c023237812 */ /* 0x000fe400078efcff */
[----:B------:R-:W-:Y:S02]  /*34440*/  ISETP.GE.AND P2, PT, R4, UR4, PT ;  /* 0x0000000404007c0c */ /* 0x000fe4000bf46270 */
[----:B------:R-:W-:-:S02]  /*34450*/  SEL R4, RZ, 0x1, P3 ;  /* 0x00000001ff047807 */ /* 0x000fc40001800000 */
[----:B------:R-:W-:Y:S02]  /*34460*/  ISETP.GE.AND P1, PT, R35, UR4, PT ;  /* 0x0000000423007c0c */ /* 0x000fe4000bf26270 */
[----:B------:R-:W-:Y:S02]  /*34470*/  LOP3.LUT R8, R8, 0x2, R4, 0xe2, !PT ;  /* 0x0000000208087812 */ /* 0x000fe400078ee204 */
[----:B------:R-:W-:Y:S02]  /*34480*/  SEL R4, RZ, 0x4, P2 ;  /* 0x00000004ff047807 */ /* 0x000fe40001000000 */
[----:B------:R-:W-:-:S03]  /*34490*/  SEL R5, RZ, 0x8, P1 ;  /* 0x00000008ff057807 */ /* 0x000fc60000800000 */
[----:B------:R-:W-:Y:S02]  /*344a0*/  @P2 LOP3.LUT R17, R17, 0x20, RZ, 0xfc, !PT ;  /* 0x0000002011112812 */ /* 0x000fe400078efcff */
[----:B------:R-:W-:Y:S01]  /*344b0*/  LOP3.LUT R8, R5, R8, R4, 0xfe, !PT ;  /* 0x0000000805087212 */ /* 0x000fe200078efe04 */
[--C-:B------:R-:W-:Y:S01]  /*344c0*/  @!P0 IMAD.MOV.U32 R4, RZ, RZ, R6.reuse ;  /* 0x000000ffff048224 */ /* 0x100fe200078e0006 */
[----:B------:R-:W-:Y:S02]  /*344d0*/  @!P0 SHF.R.S32.HI R5, RZ, 0x1f, R6 ;  /* 0x0000001fff058819 */ /* 0x000fe40000011406 */
[----:B------:R-:W-:-:S04]  /*344e0*/  LOP3.LUT R17, R17, 0xffffffef, RZ, 0xc0, !PT ;  /* 0xffffffef11117812 */ /* 0x000fc800078ec0ff */
[----:B------:R-:W-:Y:S02]  /*344f0*/  @P1 LOP3.LUT R17, R17, 0x10, RZ, 0xfc, !PT ;  /* 0x0000001011111812 */ /* 0x000fe400078efcff */
[----:B---3--:R-:W-:Y:S01]  /*34500*/  SHF.R.S32.HI R35, RZ, 0x1f, R30 ;  /* 0x0000001fff237819 */ /* 0x008fe2000001141e */
[----:B0-----:R-:W-:-:S04]  /*34510*/  @!P0 IMAD.WIDE.U32 R4, R30, R2, R4 ;  /* 0x000000021e048225 */ /* 0x001fc800078e0004 */
[----:B------:R-:W-:-:S04]  /*34520*/  @!P0 IMAD R9, R35, R2, RZ ;  /* 0x0000000223098224 */ /* 0x000fc800078e02ff */
[----:B------:R-:W-:Y:S02]  /*34530*/  @!P0 IMAD R9, R30, R3, R9 ;  /* 0x000000031e098224 */ /* 0x000fe400078e0209 */
[----:B------:R-:W0:Y:S02]  /*34540*/  @!P0 LDC.64 R2, c[0x0][0x418] ;  /* 0x00010600ff028b82 */ /* 0x000e240000000a00 */
[----:B------:R-:W-:Y:S01]  /*34550*/  @!P0 IMAD.IADD R9, R5, 0x1, R9 ;  /* 0x0000000105098824 */ /* 0x000fe200078e0209 */
[----:B0-----:R-:W-:-:S04]  /*34560*/  @!P0 LEA R2, P1, R4, R2, 0x2 ;  /* 0x0000000204028211 */ /* 0x001fc800078210ff */
[----:B------:R-:W-:-:S05]  /*34570*/  @!P0 LEA.HI.X R3, R4, R3, R9, 0x2, P1 ;  /* 0x0000000304038211 */ /* 0x000fca00008f1409 */
[----:B------:R0:W2:Y:S01]  /*34580*/  @!P0 LDG.E R12, desc[UR36][R2.64] ;  /* 0x00000024020c8981 */ /* 0x0000a2000c1e1900 */
[----:B------:R-:W-:Y:S02]  /*34590*/  ISETP.GE.AND P0, PT, R11, UR4, PT ;  /* 0x000000040b007c0c */ /* 0x000fe4000bf06270 */
[----:B------:R-:W-:Y:S02]  /*345a0*/  LOP3.LUT R11, R25, 0x140, RZ, 0xfc, !PT ;  /* 0x00000140190b7812 */ /* 0x000fe400078efcff */
[----:B------:R-:W-:Y:S02]  /*345b0*/  LOP3.LUT R17, R17, 0xfffffff7, RZ, 0xc0, !PT ;  /* 0xfffffff711117812 */ /* 0x000fe400078ec0ff */
[----:B------:R-:W-:Y:S02]  /*345c0*/  ISETP.GE.AND P2, PT, R11, UR4, PT ;  /* 0x000000040b007c0c */ /* 0x000fe4000bf46270 */
[----:B------:R-:W-:Y:S02]  /*345d0*/  LOP3.LUT R13, R25, 0x1c0, RZ, 0xfc, !PT ;  /* 0x000001c0190d7812 */ /* 0x000fe400078efcff */
[----:B------:R-:W-:-:S02]  /*345e0*/  SEL R4, RZ, 0x20, P2 ;  /* 0x00000020ff047807 */ /* 0x000fc40001000000 */
[----:B0-----:R-:W-:Y:S02]  /*345f0*/  SEL R2, RZ, 0x40, P0 ;  /* 0x00000040ff027807 */ /* 0x001fe40000000000 */
[----:B------:R-:W-:-:S04]  /*34600*/  ISETP.GE.AND P0, PT, R13, UR4, PT ;  /* 0x000000040d007c0c */ /* 0x000fc8000bf06270 */
[----:B------:R-:W-:Y:S01]  /*34610*/  SEL R31, RZ, 0x80, P0 ;  /* 0x00000080ff1f7807 */ /* 0x000fe20000000000 */
[----:B--2---:R0:W-:Y:S02]  /*34620*/  STL [R1+0x414], R12 ;  /* 0x0004140c01007387 */ /* 0x0041e40000100800 */
[----:B0-----:R-:W-:-:S04]  /*34630*/  LOP3.LUT R12, R25, 0x100, RZ, 0xfc, !PT ;  /* 0x00000100190c7812 */ /* 0x001fc800078efcff */
[----:B------:R-:W-:Y:S01]  /*34640*/  ISETP.GE.AND P3, PT, R12, UR4, PT ;  /* 0x000000040c007c0c */ /* 0x000fe2000bf66270 */
[----:B------:R-:W-:-:S03]  /*34650*/  UMOV UR4, 0xffffffff ;  /* 0xffffffff00047882 */ /* 0x000fc60000000000 */
[----:B------:R-:W-:-:S04]  /*34660*/  SEL R3, RZ, 0x10, P3 ;  /* 0x00000010ff037807 */ /* 0x000fc80001800000 */
[----:B------:R-:W-:-:S04]  /*34670*/  LOP3.LUT R3, R4, R8, R3, 0xfe, !PT ;  /* 0x0000000804037212 */ /* 0x000fc800078efe03 */
[----:B------:R-:W-:Y:S01]  /*34680*/  LOP3.LUT R5, R3, R2, RZ, 0xfc, !PT ;  /* 0x0000000203057212 */ /* 0x000fe200078efcff */
[----:B------:R-:W-:Y:S01]  /*34690*/  IMAD.MOV R2, RZ, RZ, -R6 ;  /* 0x000000ffff027224 */ /* 0x000fe200078e0a06 */
[----:B------:R-:W-:-:S03]  /*346a0*/  @P3 LOP3.LUT R17, R17, 0x8, RZ, 0xfc, !PT ;  /* 0x0000000811113812 */ /* 0x000fc600078efcff */
[----:B------:R-:W-:Y:S01]  /*346b0*/  STL [R1+0x448], R5 ;  /* 0x0004480501007387 */ /* 0x000fe20000100800 */
[----:B------:R-:W-:Y:S01]  /*346c0*/  IMAD R2, R10, R2, R7 ;  /* 0x000000020a027224 */ /* 0x000fe200078e0207 */
[----:B------:R-:W-:-:S04]  /*346d0*/  LOP3.LUT R17, R17, 0xfffffffb, RZ, 0xc0, !PT ;  /* 0xfffffffb11117812 */ /* 0x000fc800078ec0ff */
[----:B------:R0:W-:Y:S01]  /*346e0*/  STL [R1+0x41c], R2 ;  /* 0x00041c0201007387 */ /* 0x0001e20000100800 */
[----:B------:R-:W-:Y:S01]  /*346f0*/  @P2 LOP3.LUT R17, R17, 0x4, RZ, 0xfc, !PT ;  /* 0x0000000411112812 */ /* 0x000fe200078efcff */
[----:B0-----:R-:W-:Y:S01]  /*34700*/  IMAD.U32 R2, RZ, RZ, UR44 ;  /* 0x0000002cff027e24 */ /* 0x001fe2000f8e00ff */
[----:B------:R-:W-:Y:S06]  /*34710*/  BRA.DIV UR4, `(.L_x_3788) ;  /* 0x0000006204687947 */ /* 0x000fec000b800000 */
.L_x_3907:
        /* <DEDUP_REMOVED lines=9> */
.L_x_3789:
        /* <DEDUP_REMOVED lines=9> */
.L_x_3908:
[----:B------:R-:W-:Y:S05]  /*34840*/  BSYNC B0 ;  /* 0x0000000000007941 */ /* 0x000fea0003800000 */
.L_x_3790:
[----:B------:R-:W0:Y:S01]  /*34850*/  LDL R2, [R1+0x41c] ;  /* 0x00041c0001027983 */ /* 0x000e220000100800 */
[----:B------:R-:W-:Y:S01]  /*34860*/  ULDC.64 UR4, c[0x0][0x300] ;  /* 0x0000c00000047ab9 */ /* 0x000fe20000000a00 */
[----:B------:R-:W-:Y:S02]  /*34870*/  ULDC.64 UR6, c[0x0][0x2e8] ;  /* 0x0000ba0000067ab9 */ /* 0x000fe40000000a00 */
[----:B------:R-:W2:Y:S01]  /*34880*/  LDL R4, [R1+0x414] ;  /* 0x0004140001047983 */ /* 0x000ea20000100800 */
        /* <DEDUP_REMOVED lines=11> */
[----:B-1----:R-:W0:Y:S01]  /*34940*/  S2R R5, SR_TID.X ;  /* 0x0000000000057919 */ /* 0x002e220000002100 */
        /* <DEDUP_REMOVED lines=49> */
.L_x_3918:
        /* <DEDUP_REMOVED lines=10> */
.L_x_3793:
        /* <DEDUP_REMOVED lines=10> */
.L_x_3794:
[----:B0-----:R0:W5:Y:S01]  /*34da0*/  LDL R2, [R1+0x418] ;  /* 0x0004180001027983 */ /* 0x0011620000100800 */
[----:B------:R0:W-:Y:S02]  /*34db0*/  SYNCS.ARRIVE.TRANS64.A1T0 RZ, [R25+URZ+0x38830], RZ ;  /* 0x038830ff19ff79a7 */ /* 0x0001e4000810003f */
[----:B------:R-:W-:Y:S05]  /*34dc0*/  WARPSYNC.ALL ;  /* 0x0000000000007948 */ /* 0x000fea0003800000 */
[----:B------:R-:W-:Y:S01]  /*34dd0*/  ULDC.64 UR4, c[0x0][0xaf8] ;  /* 0x0002be0000047ab9 */ /* 0x000fe20000000a00 */
[----:B------:R-:W-:Y:S01]  /*34de0*/  VIADD R0, R18, 0x20400 ;  /* 0x0002040012007836 */ /* 0x000fe20000000000 */
[----:B------:R-:W-:Y:S01]  /*34df0*/  BAR.SYNC.DEFER_BLOCKING 0x8, 0x100 ;  /* 0x0204000000007b1d */ /* 0x000fe20000010000 */
[----:B------:R-:W-:-:S03]  /*34e00*/  ISETP.NE.U32.AND P0, PT, RZ, UR4, PT ;  /* 0x00000004ff007c0c */ /* 0x000fc6000bf05070 */
[----:B------:R-:W-:Y:S02]  /*34e10*/  LOP3.LUT P1, RZ, R0, 0x3ff, RZ, 0xc0, !PT ;  /* 0x000003ff00ff7812 */ /* 0x000fe4000782c0ff */
[----:B------:R-:W-:Y:S01]  /*34e20*/  ISETP.NE.AND.EX P0, PT, RZ, UR5, PT, P0 ;  /* 0x00000005ff007c0c */ /* 0x000fe2000bf05300 */
[----:B------:R-:W-:Y:S01]  /*34e30*/  BSSY B6, `(.L_x_3795) ;  /* 0x0000019000067945 */ /* 0x000fe20003800000 */
[----:B------:R-:W-:Y:S02]  /*34e40*/  SHF.R.S32.HI R0, RZ, 0x1f, R27 ;  /* 0x0000001fff007819 */ /* 0x000fe4000001141b */
[----:B------:R-:W-:Y:S02]  /*34e50*/  SEL R3, R27, RZ, !P0 ;  /* 0x000000ff1b037207 */ /* 0x000fe40004000000 */
[----:B------:R-:W-:-:S03]  /*34e60*/  SEL R0, R0, RZ, !P0 ;  /* 0x000000ff00007207 */ /* 0x000fc60004000000 */
[----:B------:R-:W-:Y:S04]  /*34e70*/  STL [R1+0x420], R3 ;  /* 0x0004200301007387 */ /* 0x000fe80000100800 */
[----:B------:R1:W-:Y:S02]  /*34e80*/  STL [R1+0x434], R0 ;  /* 0x0004340001007387 */ /* 0x0003e40000100800 */
[----:B-1---5:R-:W-:-:S05]  /*34e90*/  SHF.R.S32.HI R0, RZ, 0x1f, R2 ;  /* 0x0000001fff007819 */ /* 0x022fca0000011402 */
[----:B------:R1:W-:Y:S01]  /*34ea0*/  STL [R1+0x42c], R0 ;  /* 0x00042c0001007387 */ /* 0x0003e20000100800 */
[----:B------:R-:W-:Y:S05]  /*34eb0*/  @!P1 BRA `(.L_x_3796) ;  /* 0x0000000000409947 */ /* 0x000fea0003800000 */
[----:B------:R-:W-:Y:S01]  /*34ec0*/  MOV R2, 0x0 ;  /* 0x0000000000027802 */ /* 0x000fe20000000f00 */
[----:B------:R-:W-:Y:S01]  /*34ed0*/  ULDC.64 UR4, c[0x4][0x90] ;  /* 0x0100240000047ab9 */ /* 0x000fe20000000a00 */
[----:B------:R-:W-:Y:S01]  /*34ee0*/  ULDC.64 UR6, c[0x4][0x98] ;  /* 0x0100260000067ab9 */ /* 0x000fe20000000a00 */
[----:B------:R-:W-:Y:S01]  /*34ef0*/  ULDC.64 UR8, c[0x4][0x20] ;  /* 0x0100080000087ab9 */ /* 0x000fe20000000a00 */
[----:B------:R-:W-:Y:S02]  /*34f00*/  IMAD.U32 R4, RZ, RZ, UR4 ;  /* 0x00000004ff047e24 */ /* 0x000fe4000f8e00ff */
[----:B------:R-:W2:Y:S01]  /*34f10*/  LDC.64 R2, c[0x4][R2] ;  /* 0x0100000002027b82 */ /* 0x000ea20000000a00 */
        /* <DEDUP_REMOVED lines=10> */
.L_x_3796:
[----:B------:R-:W-:Y:S05]  /*34fc0*/  BSYNC B6 ;  /* 0x0000000000067941 */ /* 0x000fea0003800000 */
.L_x_3795:
[----:B------:R-:W2:Y:S01]  /*34fd0*/  LDL R21, [R1+0x418] ;  /* 0x0004180001157983 */ /* 0x000ea20000100800 */
[----:B------:R-:W3:Y:S01]  /*34fe0*/  LDC R6, c[0x0][0x448] ;  /* 0x00011200ff067b82 */ /* 0x000ee20000000800 */
[----:B------:R-:W-:Y:S02]  /*34ff0*/  ULDC.64 UR4, c[0x0][0x298] ;  /* 0x0000a60000047ab9 */ /* 0x000fe40000000a00 */
[----:B------:R-:W4:Y:S04]  /*35000*/  LDL R20, [R1+0x434] ;  /* 0x0004340001147983 */ /* 0x000f280000100800 */
[----:B-1----:R-:W4:Y:S04]  /*35010*/  LDL R0, [R1+0x42c] ;  /* 0x00042c0001007983 */ /* 0x002f280000100800 */
[----:B------:R1:W5:Y:S01]  /*35020*/  LDL R9, [R1+0x410] ;  /* 0x0004100001097983 */ /* 0x0003620000100800 */
[----:B------:R-:W0:Y:S01]  /*35030*/  S2R R2, SR_TID.X ;  /* 0x0000000000027919 */ /* 0x000e220000002100 */
[----:B---3--:R-:W-:-:S13]  /*35040*/  ISETP.NE.AND P0, PT, R6, 0x1, PT ;  /* 0x000000010600780c */ /* 0x008fda0003f05270 */
[----:B------:R-:W3:Y:S01]  /*35050*/  @P0 LDC R3, c[0x0][0x450] ;  /* 0x00011400ff030b82 */ /* 0x000ee20000000800 */
[----:B0-----:R-:W-:-:S04]  /*35060*/  LOP3.LUT R2, R2, 0x7f, RZ, 0xc0, !PT ;  /* 0x0000007f02027812 */ /* 0x001fc800078ec0ff */
[----:B------:R-:W-:Y:S01]  /*35070*/  SHF.R.U32.HI R2, RZ, 0x3, R2 ;  /* 0x00000003ff027819 */ /* 0x000fe20000011602 */
[----:B--2---:R-:W-:Y:S02]  /*35080*/  IMAD.MOV.U32 R5, RZ, RZ, R21 ;  /* 0x000000ffff057224 */ /* 0x004fe400078e0015 */
[----:B----4-:R-:W-:Y:S02]  /*35090*/  IMAD.MOV.U32 R21, RZ, RZ, R20 ;  /* 0x000000ffff157224 */ /* 0x010fe400078e0014 */
[----:B------:R-:W2:Y:S01]  /*350a0*/  LDL R20, [R1+0x420] ;  /* 0x0004200001147983 */ /* 0x000ea20000100800 */
[----:B------:R-:W-:Y:S02]  /*350b0*/  IMAD.MOV.U32 R4, RZ, RZ, R0 ;  /* 0x000000ffff047224 */ /* 0x000fe400078e0000 */
[----:B------:R-:W0:Y:S02]  /*350c0*/  S2R R0, SR_TID.X ;  /* 0x0000000000007919 */ /* 0x000e240000002100 */
[----:B0-----:R-:W-:-:S05]  /*350d0*/  IMAD.SHL.U32 R0, R0, 0x10, RZ ;  /* 0x0000001000007824 */ /* 0x001fca00078e00ff */
[----:B------:R-:W-:Y:S02]  /*350e0*/  LOP3.LUT R0, R2, 0x70, R0, 0xf8, !PT ;  /* 0x0000007002007812 */ /* 0x000fe400078ef800 */
[----:B------:R-:W0:Y:S03]  /*350f0*/  @P0 LDC R2, c[0x0][0x44c] ;  /* 0x00011300ff020b82 */ /* 0x000e260000000800 */
[----:B------:R-:W-:Y:S02]  /*35100*/  IMAD.IADD R37, R0, 0x1, R32 ;  /* 0x0000000100257824 */ /* 0x000fe400078e0220 */
[----:B------:R-:W-:Y:S02]  /*35110*/  IMAD R4, R4, UR4, RZ ;  /* 0x0000000404047c24 */ /* 0x000fe4000f8e02ff */
[----:B------:R-:W-:Y:S02]  /*35120*/  IMAD.MOV.U32 R0, RZ, RZ, R37 ;  /* 0x000000ffff007224 */ /* 0x000fe400078e0025 */
[----:B------:R-:W-:-:S02]  /*35130*/  IMAD R4, R5, UR5, R4 ;  /* 0x0000000505047c24 */ /* 0x000fc4000f8e0204 */
        /* <DEDUP_REMOVED lines=37> */
[----:B-1----:R-:W-:Y:S10]  /*35390*/  BRA.DIV UR5, `(.L_x_3797) ;  /* 0x0000005a05dc7947 */ /* 0x002ff4000b800000 */
[----:B------:R-:W0:Y:S01]  /*353a0*/  SHFL.IDX PT, R4, R0, RZ, 0x181f ;  /* 0x00181fff00047589 */ /* 0x000e2200000e0000 */
[----:B-----5:R-:W-:Y:S02]  /*353b0*/  IMAD R3, R9, R6, RZ ;  /* 0x0000000609037224 */ /* 0x020fe400078e02ff */
[----:B------:R-:W-:Y:S01]  /*353c0*/  IMAD.IADD R32, R8, 0x1, R32 ;  /* 0x0000000108207824 */ /* 0x000fe200078e0220 */
        /* <DEDUP_REMOVED lines=30> */
.L_x_3927:
        /* <DEDUP_REMOVED lines=11> */
.L_x_3798:
        /* <DEDUP_REMOVED lines=28> */
.L_x_3800:
[----:B------:R-:W-:Y:S05]  /*35820*/  BSYNC B6 ;  /* 0x0000000000067941 */ /* 0x000fea0003800000 */
.L_x_3799:
[----:B------:R-:W2:Y:S01]  /*35830*/  LDL.LU R0, [R1+0x42c] ;  /* 0x00042c0001007983 */ /* 0x000ea20000300800 */
[----:B------:R-:W1:Y:S01]  /*35840*/  LDC R7, c[0x0][0x448] ;  /* 0x00011200ff077b82 */ /* 0x000e620000000800 */
[----:B------:R-:W-:Y:S02]  /*35850*/  ULDC.64 UR4, c[0x0][0x398] ;  /* 0x0000e60000047ab9 */ /* 0x000fe40000000a00 */
[----:B0-----:R-:W3:Y:S04]  /*35860*/  LDL.LU R2, [R1+0x418] ;  /* 0x0004180001027983 */ /* 0x001ee80000300800 */
[----:B------:R-:W4:Y:S04]  /*35870*/  LDL.LU R21, [R1+0x434] ;  /* 0x0004340001157983 */ /* 0x000f280000300800 */
[----:B------:R-:W5:Y:S01]  /*35880*/  LDL.LU R20, [R1+0x420] ;  /* 0x0004200001147983 */ /* 0x000f620000300800 */
[----:B------:R-:W-:Y:S01]  /*35890*/  IMAD.MOV.U32 R4, RZ, RZ, R37 ;  /* 0x000000ffff047224 */ /* 0x000fe200078e0025 */
[----:B------:R-:W-:Y:S01]  /*358a0*/  LOP3.LUT R17, R17, 0xfffff7ff, RZ, 0xc0, !PT ;  /* 0xfffff7ff11117812 */ /* 0x000fe200078ec0ff */
[----:B------:R-:W0:Y:S01]  /*358b0*/  S2R R10, SR_TID.X ;  /* 0x00000000000a7919 */ /* 0x000e220000002100 */
[----:B------:R-:W0:Y:S01]  /*358c0*/  S2R R8, SR_TID.X ;  /* 0x0000000000087919 */ /* 0x000e220000002100 */
[----:B------:R-:W0:Y:S01]  /*358d0*/  S2R R9, SR_TID.X ;  /* 0x0000000000097919 */ /* 0x000e220000002100 */
[----:B-1----:R-:W-:-:S13]  /*358e0*/  ISETP.NE.AND P0, PT, R7, 0x1, PT ;  /* 0x000000010700780c */ /* 0x002fda0003f05270 */
[----:B------:R-:W1:Y:S01]  /*358f0*/  @P0 LDC R5, c[0x0][0x450] ;  /* 0x00011400ff050b82 */ /* 0x000e620000000800 */
        /* <DEDUP_REMOVED lines=9> */
[----:B-----5:R-:W-:-:S04]  /*35990*/  IMAD.WIDE.U32 R2, R20, UR4, R2 ;  /* 0x0000000414027c25 */ /* 0x020fc8000f8e0002 */
[----:B------:R-:W-:Y:S01]  /*359a0*/  IMAD R0, R20, UR5, R0 ;  /* 0x0000000514007c24 */ /* 0x000fe2000f8e0200 */
[----:B------:R-:W-:Y:S01]  /*359b0*/  ULDC.64 UR4, c[0x0][0x3d0] ;  /* 0x0000f40000047ab9 */ /* 0x000fe20000000a00 */
[----:B0-----:R-:W-:Y:S02]  /*359c0*/  IMAD.SHL.U32 R20, R10, 0x8, RZ ;  /* 0x000000080a147824 */ /* 0x001fe400078e00ff */
[----:B------:R-:W-:Y:S02]  /*359d0*/  IMAD.IADD R3, R3, 0x1, R0 ;  /* 0x0000000103037824 */ /* 0x000fe400078e0200 */
[----:B------:R-:W0:Y:S01]  /*359e0*/  @P0 LDC R0, c[0x0][0x44c] ;  /* 0x00011300ff000b82 */ /* 0x000e220000000800 */
[----:B------:R-:W-:Y:S01]  /*359f0*/  IMAD.SHL.U32 R21, R8, 0x8, RZ ;  /* 0x0000000808157824 */ /* 0x000fe200078e00ff */
[----:B------:R-:W-:-:S04]  /*35a00*/  LOP3.LUT R20, R20, 0x38, RZ, 0xc0, !PT ;  /* 0x0000003814147812 */ /* 0x000fc800078ec0ff */
[----:B------:R-:W-:-:S04]  /*35a10*/  LOP3.LUT R21, R21, 0x38, RZ, 0xc0, !PT ;  /* 0x0000003815157812 */ /* 0x000fc800078ec0ff */
[----:B------:R-:W-:Y:S01]  /*35a20*/  LOP3.LUT R8, R21, 0x80, RZ, 0xfc, !PT ;  /* 0x0000008015087812 */ /* 0x000fe200078efcff */
[----:B------:R-:W-:-:S05]  /*35a30*/  IMAD.SHL.U32 R21, R9, 0x8, RZ ;  /* 0x0000000809157824 */ /* 0x000fca00078e00ff */
[----:B------:R-:W-:-:S04]  /*35a40*/  LOP3.LUT R21, R21, 0x38, RZ, 0xc0, !PT ;  /* 0x0000003815157812 */ /* 0x000fc800078ec0ff */
[----:B------:R-:W-:Y:S01]  /*35a50*/  LOP3.LUT R9, R21, 0x40, RZ, 0xfc, !PT ;  /* 0x0000004015097812 */ /* 0x000fe200078efcff */
[----:B0-----:R-:W-:-:S05]  /*35a60*/  @P0 IMAD.HI.U32 R0, R37, R0, RZ ;  /* 0x0000000025000227 */ /* 0x001fca00078e00ff */
[----:B-1----:R-:W-:-:S04]  /*35a70*/  @P0 SHF.R.U32.HI R4, RZ, R5, R0 ;  /* 0x00000005ff040219 */ /* 0x002fc80000011600 */
[--C-:B------:R-:W-:Y:S01]  /*35a80*/  SHF.R.S32.HI R5, RZ, 0x1f, R4.reuse ;  /* 0x0000001fff057819 */ /* 0x100fe20000011404 */
[----:B------:R-:W-:Y:S02]  /*35a90*/  IMAD.MOV R0, RZ, RZ, -R4 ;  /* 0x000000ffff007224 */ /* 0x000fe400078e0a04 */
[----:B------:R-:W-:-:S04]  /*35aa0*/  IMAD.WIDE.U32 R2, R4, UR4, R2 ;  /* 0x0000000404027c25 */ /* 0x000fc8000f8e0002 */
        /* <DEDUP_REMOVED lines=13> */
[----:B------:R-:W-:-:S04]  /*35b80*/  ISETP.GE.AND P1, PT, R20, UR4, PT ;  /* 0x0000000414007c0c */ /* 0x000fc8000bf26270 */
[----:B------:R-:W-:Y:S02]  /*35b90*/  LEA.HI.X R6, R2, UR5, R6, 0x1, P0 ;  /* 0x0000000502067c11 */ /* 0x000fe400080f0c06 */
[----:B------:R-:W-:Y:S02]  /*35ba0*/  ISETP.GE.AND P0, PT, R8, UR4, PT ;  /* 0x0000000408007c0c */ /* 0x000fe4000bf06270 */
[----:B------:R-:W0:Y:S01]  /*35bb0*/  S2R R8, SR_TID.X ;  /* 0x0000000000087919 */ /* 0x000e220000002100 */
[----:B------:R-:W-:Y:S02]  /*35bc0*/  SEL R0, RZ, 0x1, P1 ;  /* 0x00000001ff007807 */ /* 0x000fe40000800000 */
[----:B------:R-:W-:Y:S02]  /*35bd0*/  SEL R2, RZ, 0x4, P0 ;  /* 0x00000004ff027807 */ /* 0x000fe40000000000 */
[----:B------:R-:W-:-:S04]  /*35be0*/  @P1 LOP3.LUT R17, R17, 0x800, RZ, 0xfc, !PT ;  /* 0x0000080011111812 */ /* 0x000fc800078efcff */
[----:B------:R-:W-:-:S04]  /*35bf0*/  LOP3.LUT R17, R17, 0xfffffdff, RZ, 0xc0, !PT ;  /* 0xfffffdff11117812 */ /* 0x000fc800078ec0ff */
[----:B------:R-:W-:Y:S02]  /*35c00*/  @P0 LOP3.LUT R17, R17, 0x200, RZ, 0xfc, !PT ;  /* 0x0000020011110812 */ /* 0x000fe400078efcff */
[----:B------:R-:W-:Y:S02]  /*35c10*/  ISETP.GE.AND P0, PT, R9, UR4, PT ;  /* 0x0000000409007c0c */ /* 0x000fe4000bf06270 */
[----:B------:R-:W1:Y:S01]  /*35c20*/  S2R R9, SR_TID.X ;  /* 0x0000000000097919 */ /* 0x000e620000002100 */
[----:B------:R-:W-:Y:S02]  /*35c30*/  LOP3.LUT R17, R17, 0xfffffbff, RZ, 0xc0, !PT ;  /* 0xfffffbff11117812 */ /* 0x000fe400078ec0ff */
[----:B------:R-:W-:-:S04]  /*35c40*/  SEL R3, RZ, 0x2, P0 ;  /* 0x00000002ff037807 */ /* 0x000fc80000000000 */
[----:B------:R-:W-:-:S04]  /*35c50*/  IADD3 R0, R2, R3, R0 ;  /* 0x0000000302007210 */ /* 0x000fc80007ffe000 */
[----:B------:R-:W-:Y:S01]  /*35c60*/  @P0 LOP3.LUT R17, R17, 0x400, RZ, 0xfc, !PT ;  /* 0x0000040011110812 */ /* 0x000fe200078efcff */
[----:B0-----:R-:W-:-:S05]  /*35c70*/  IMAD.SHL.U32 R21, R8, 0x8, RZ ;  /* 0x0000000808157824 */ /* 0x001fca00078e00ff */
[----:B------:R-:W-:-:S04]  /*35c80*/  LOP3.LUT R21, R21, 0x38, RZ, 0xc0, !PT ;  /* 0x0000003815157812 */ /* 0x000fc800078ec0ff */
[----:B------:R-:W-:-:S04]  /*35c90*/  LOP3.LUT R8, R21, 0x100, RZ, 0xfc, !PT ;  /* 0x0000010015087812 */ /* 0x000fc800078efcff */
[----:B------:R-:W-:Y:S01]  /*35ca0*/  ISETP.GE.AND P4, PT, R8, UR4, PT ;  /* 0x0000000408007c0c */ /* 0x000fe2000bf86270 */
[----:B------:R-:W-:Y:S02]  /*35cb0*/  IMAD.SHL.U32 R8, R10, 0x8, RZ ;  /* 0x000000080a087824 */ /* 0x000fe400078e00ff */
[----:B-1----:R-:W-:Y:S01]  /*35cc0*/  IMAD.SHL.U32 R21, R9, 0x8, RZ ;  /* 0x0000000809157824 */ /* 0x002fe200078e00ff */
[----:B------:R-:W-:Y:S02]  /*35cd0*/  SEL R2, RZ, 0x10, P4 ;  /* 0x00000010ff027807 */ /* 0x000fe40002000000 */
[----:B------:R-:W-:Y:S02]  /*35ce0*/  LOP3.LUT R8, R8, 0x38, RZ, 0xc0, !PT ;  /* 0x0000003808087812 */ /* 0x000fe400078ec0ff */
[----:B------:R-:W-:Y:S02]  /*35cf0*/  LOP3.LUT R21, R21, 0x38, RZ, 0xc0, !PT ;  /* 0x0000003815157812 */ /* 0x000fe400078ec0ff */
[----:B------:R-:W-:-:S02]  /*35d00*/  LOP3.LUT R8, R8, 0x180, RZ, 0xfc, !PT ;  /* 0x0000018008087812 */ /* 0x000fc400078efcff */
[----:B------:R-:W-:Y:S01]  /*35d10*/  LOP3.LUT R9, R21, 0xc0, RZ, 0xfc, !PT ;  /* 0x000000c015097812 */ /* 0x000fe200078efcff */
[----:B------:R-:W-:Y:S01]  /*35d20*/  IMAD.SHL.U32 R21, R10, 0x8, RZ ;  /* 0x000000080a157824 */ /* 0x000fe200078e00ff */
[----:B------:R-:W-:Y:S02]  /*35d30*/  ISETP.GE.AND P0, PT, R8, UR4, PT ;  /* 0x0000000408007c0c */ /* 0x000fe4000bf06270 */
[----:B------:R-:W-:Y:S02]  /*35d40*/  ISETP.GE.AND P5, PT, R9, UR4, PT ;  /* 0x0000000409007c0c */ /* 0x000fe4000bfa6270 */
[----:B------:R-:W-:Y:S02]  /*35d50*/  LOP3.LUT R21, R21, 0x38, RZ, 0xc0, !PT ;  /* 0x0000003815157812 */ /* 0x000fe400078ec0ff */
[----:B------:R-:W-:Y:S02]  /*35d60*/  SEL R3, RZ, 0x8, P5 ;  /* 0x00000008ff037807 */ /* 0x000fe40002800000 */
[----:B------:R-:W-:-:S02]  /*35d70*/  LOP3.LUT R9, R21, 0x140, RZ, 0xfc, !PT ;  /* 0x0000014015097812 */ /* 0x000fc400078efcff */
[----:B------:R-:W-:Y:S02]  /*35d80*/  LOP3.LUT R8, R21, 0x1c0, RZ, 0xfc, !PT ;  /* 0x000001c015087812 */ /* 0x000fe400078efcff */
        /* <DEDUP_REMOVED lines=21> */
[----:B---3--:R-:W-:-:S03]  /*35ee0*/  IMAD.MOV.U32 R9, RZ, RZ, R3 ;  /* 0x000000ffff097224 */ /* 0x008fc600078e0003 */
[----:B------:R-:W-:Y:S01]  /*35ef0*/  ISETP.GE.AND P0, PT, R32, R7, PT ;  /* 0x000000072000720c */ /* 0x000fe20003f06270 */
[----:B------:R-:W0:-:S12]  /*35f00*/  SHFL.IDX PT, R3, R5, RZ, 0x181f ;  /* 0x00181fff05037589 */ /* 0x000e1800000e0000 */
        /* <DEDUP_REMOVED lines=38> */
[----:B------:R-:W-:-:S04]  /*36170*/  @P2 LOP3.LUT R17, R17, 0x8000, RZ, 0xfc, !PT ;  /* 0x0000800011112812 */ /* 0x000fc800078efcff */
        /* <DEDUP_REMOVED lines=37> */
[----:B------:R-:W-:-:S13]  /*363d0*/  @!P0 ISETP.NE.U32.AND P1, PT, R8, RZ, PT ;  /* 0x000000ff0800820c */ /* 0x000fda0003f25070 */
[----:B------:R0:W-:Y:S04]  /*363e0*/  @!P0 LDGSTS.E.BYPASS.LTC128B.128 [R23+0x35400], desc[UR36][R2.64+0x380], P1 ;  /* 0x3540038002178fae */ /* 0x0001e80008901d64 */
[----:B0-2---:R0:W1:Y:S02]  /*363f0*/  SHFL.IDX PT, R2, R5, 0x3, 0x181f ;  /* 0x00781f0005027f89 */ /* 0x00506400000e0000 */
.L_x_3937:
[----:B------:R-:W2:Y:S01]  /*36400*/  LDL.LU R3, [R1+0x438] ;  /* 0x0004380001037983 */ /* 0x000ea20000300800 */
[----:B------:R-:W-:Y:S01]  /*36410*/  BSSY B0, `(.L_x_3802) ;  /* 0x0000019000007945 */ /* 0x000fe20003800000 */
[----:B--2---:R-:W-:-:S13]  /*36420*/  ISETP.GE.AND P0, PT, R3, R7, PT ;  /* 0x000000070300720c */ /* 0x004fda0003f06270 */
[----:B------:R-:W-:Y:S05]  /*36430*/  @P0 BRA `(.L_x_3803) ;  /* 0x0000000000580947 */ /* 0x000fea0003800000 */
[----:B------:R-:W-:Y:S02]  /*36440*/  LOP3.LUT R0, R0, 0x40, RZ, 0xc0, !PT ;  /* 0x0000004000007812 */ /* 0x000fe400078ec0ff */
[C---:B------:R-:W-:Y:S02]  /*36450*/  LOP3.LUT P6, RZ, R17.reuse, 0x800, RZ, 0xc0, !PT ;  /* 0x0000080011ff7812 */ /* 0x040fe400078cc0ff */
[----:B-1----:R-:W-:Y:S02]  /*36460*/  LEA R2, P0, R20, R2, 0x1 ;  /* 0x0000000214027211 */ /* 0x002fe400078008ff */
        /* <DEDUP_REMOVED lines=19> */
.L_x_3803:
[----:B------:R-:W-:Y:S05]  /*365a0*/  BSYNC B0 ;  /* 0x0000000000007941 */ /* 0x000fea0003800000 */
.L_x_3802:
[----:B------:R-:W-:Y:S01]  /*365b0*/  NOP ;  /* 0x0000000000007918 */ /* 0x000fe20000000000 */
[----:B------:R-:W-:-:S13]  /*365c0*/  PLOP3.LUT P0, PT, PT, PT, PT, 0x80, 0x0 ;  /* 0x000000000000781c */ /* 0x000fda0003f0f070 */
.L_x_3804:
[----:B------:R-:W-:Y:S02]  /*365d0*/  PLOP3.LUT P1, PT, P1, P0, PT, 0xa2, 0x0 ;  /* 0x000000000000781c */ /* 0x000fe40000f21472 */
[----:B------:R-:W-:-:S08]  /*365e0*/  @P0 R2UR P1, UR4, R18 ;  /* 0x00000000120402ca */ /* 0x000fd00000020000 */
[----:B------:R-:W-:-:S05]  /*365f0*/  @P0 PLOP3.LUT P0, PT, P1, PT, PT, 0x80, 0x0 ;  /* 0x000000000000081c */ /* 0x000fca0000f0f070 */
[----:B------:R-:W-:Y:S01]  /*36600*/  @!P1 SYNCS.ARRIVE.TRANS64.RED.A0T1 RZ, [UR4+0x38810], RZ ;  /* 0x038810ffffff99a7 */ /* 0x000fe20008200404 */
[----:B------:R-:W-:Y:S07]  /*36610*/  @!P1 ARRIVES.LDGSTSBAR.64.TRANSCNT [UR4+0x38810] ;  /* 0x03881000ff0099b0 */ /* 0x000fee0008000a84 */
[----:B------:R-:W-:Y:S05]  /*36620*/  @P0 BRA.U.ANY `(.L_x_3804) ;  /* 0xfffffffd00e80947 */ /* 0x000fea000393ffff */
[----:B-12---:R-:W2:Y:S02]  /*36630*/  LDL.LU R2, [R1+0x43c] ;  /* 0x00043c0001027983 */ /* 0x006ea40000300800 */
        /* <DEDUP_REMOVED lines=10> */
[----:B-12---:R-:W-:Y:S05]  /*366e0*/  @!P0 BRA `(.L_x_3806) ;  /* 0x0000005800088947 */ /* 0x006fea0003800000 */
.L_x_3938:
[----:B------:R-:W-:Y:S05]  /*366f0*/  BSYNC B0 ;  /* 0x0000000000007941 */ /* 0x000fea0003800000 */
.L_x_3805:
[----:B------:R-:W-:-:S13]  /*36700*/  LOP3.LUT P0, RZ, R17, 0x100, RZ, 0xc0, !PT ;  /* 0x0000010011ff7812 */ /* 0x000fda000780c0ff */
[----:B------:R-:W-:Y:S05]  /*36710*/  @!P0 BRA `(.L_x_3807) ;  /* 0x0000000000048947 */ /* 0x000fea0003800000 */
[----:B------:R-:W-:Y:S01]  /*36720*/  BPT.TRAP 0x1 ;  /* 0x000000040000795c */ /* 0x000fe20000300000 */
.L_x_3807:
[----:B-1----:R-:W-:Y:S01]  /*36730*/  SHF.L.U32 R0, R28, 0x1f, RZ ;  /* 0x0000001f1c007819 */ /* 0x002fe200000006ff */
[----:B------:R-:W-:Y:S03]  /*36740*/  BSSY B0, `(.L_x_3808) ;  /* 0x0000003000007945 */ /* 0x000fe60003800000 */
[----:B------:R-:W1:Y:S02]  /*36750*/  SYNCS.PHASECHK.TRANS64.TRYWAIT P0, [R25+URZ+0x38860], R0 ;  /* 0x03886000190075a7 */ /* 0x000e64000800017f */
[----:B-1----:R-:W-:Y:S05]  /*36760*/  @!P0 BRA `(.L_x_3809) ;  /* 0x0000005400fc8947 */ /* 0x002fea0003800000 */
.L_x_3939:
[----:B------:R-:W-:Y:S05]  /*36770*/  BSYNC B0 ;  /* 0x0000000000007941 */ /* 0x000fea0003800000 */
.L_x_3808:
[----:B------:R-:W1:Y:S01]  /*36780*/  LDL.LU R3, [R1+0x440] ;  /* 0x0004400001037983 */ /* 0x000e620000300800 */
[----:B------:R-:W-:Y:S01]  /*36790*/  ULDC.64 UR4, c[0x0][0x328] ;  /* 0x0000ca0000047ab9 */ /* 0x000fe20000000a00 */
[----:B------:R-:W-:Y:S02]  /*367a0*/  ULDC.64 UR6, c[0x0][0x318] ;  /* 0x0000c60000067ab9 */ /* 0x000fe40000000a00 */
[----:B------:R-:W2:Y:S04]  /*367b0*/  LDL.LU R2, [R1+0x41c] ;  /* 0x00041c0001027983 */ /* 0x000ea80000300800 */
[----:B0-----:R-:W3:Y:S04]  /*367c0*/  LDL.LU R5, [R1+0x444] ;  /* 0x0004440001057983 */ /* 0x001ee80000300800 */
[----:B------:R-:W4:Y:S01]  /*367d0*/  LDL.LU R4, [R1+0x414] ;  /* 0x0004140001047983 */ /* 0x000f220000300800 */
[----:B-1----:R-:W-:-:S04]  /*367e0*/  IMAD R0, R3, UR4, RZ ;  /* 0x0000000403007c24 */ /* 0x002fc8000f8e02ff */
        /* <DEDUP_REMOVED lines=102> */
.L_x_3949:
        /* <DEDUP_REMOVED lines=34> */
.L_x_3811:
        /* <DEDUP_REMOVED lines=10> */
.L_x_3812:
        /* <DEDUP_REMOVED lines=11> */
.L_x_3827:
[----:B0-----:R-:W0:Y:S01]  /*371c0*/  LDC R5, c[0x0][0x430] ;  /* 0x00010c00ff057b82 */ /* 0x001e220000000800 */
[----:B-1----:R-:W1:Y:S01]  /*371d0*/  S2R R2, SR_TID.X ;  /* 0x0000000000027919 */ /* 0x002e620000002100 */
[----:B------:R-:W-:Y:S01]  /*371e0*/  IMAD R4, R7, 0x40, R34 ;  /* 0x0000004007047824 */ /* 0x000fe200078e0222 */
[----:B------:R-:W-:Y:S01]  /*371f0*/  LOP3.LUT P1, RZ, R17, 0x100, RZ, 0xc0, !PT ;  /* 0x0000010011ff7812 */ /* 0x000fe2000782c0ff */
[----:B------:R-:W-:Y:S01]  /*37200*/  VIADD R22, R22, 0x1 ;  /* 0x0000000116167836 */ /* 0x000fe20000000000 */
[----:B------:R-:W2:Y:S01]  /*37210*/  S2R R3, SR_TID.X ;  /* 0x0000000000037919 */ /* 0x000ea20000002100 */
[----:B0-----:R-:W-:Y:S02]  /*37220*/  ISETP.NE.AND P0, PT, R5, 0x1, PT ;  /* 0x000000010500780c */ /* 0x001fe40003f05270 */
[----:B-1----:R-:W-:-:S11]  /*37230*/  LOP3.LUT R2, R2, 0x7f, RZ, 0xc0, !PT ;  /* 0x0000007f02027812 */ /* 0x002fd600078ec0ff */
[----:B------:R-:W0:Y:S01]  /*37240*/  @P0 LDC R9, c[0x0][0x434] ;  /* 0x00010d00ff090b82 */ /* 0x000e220000000800 */
[----:B--2---:R-:W-:Y:S01]  /*37250*/  IMAD.SHL.U32 R8, R3, 0x10, RZ ;  /* 0x0000001003087824 */ /* 0x004fe200078e00ff */
[----:B------:R-:W-:-:S04]  /*37260*/  SHF.R.U32.HI R2, RZ, 0x3, R2 ;  /* 0x00000003ff027819 */ /* 0x000fc80000011602 */
[----:B------:R-:W-:Y:S02]  /*37270*/  LOP3.LUT R8, R2, 0x70, R8, 0xf8, !PT ;  /* 0x0000007002087812 */ /* 0x000fe400078ef808 */
[----:B------:R-:W1:Y:S02]  /*37280*/  @P0 LDC R3, c[0x0][0x438] ;  /* 0x00010e00ff030b82 */ /* 0x000e640000000800 */
[C---:B------:R-:W-:Y:S01]  /*37290*/  ISETP.GT.U32.AND P2, PT, R8.reuse, 0x3f, PT ;  /* 0x0000003f0800780c */ /* 0x040fe20003f44070 */
[----:B------:R-:W-:-:S04]  /*372a0*/  IMAD.IADD R4, R8, 0x1, R4 ;  /* 0x0000000108047824 */ /* 0x000fc800078e0204 */
[----:B------:R-:W-:Y:S02]  /*372b0*/  IMAD.MOV.U32 R2, RZ, RZ, R4 ;  /* 0x000000ffff027224 */ /* 0x000fe400078e0004 */
[----:B0--34-:R-:W-:-:S06]  /*372c0*/  @P0 IMAD.HI.U32 R6, R4, R9, RZ ;  /* 0x0000000904060227 */ /* 0x019fcc00078e00ff */
[----:B------:R-:W0:Y:S01]  /*372d0*/  @!P2 LDC.64 R8, c[0x0][0x428] ;  /* 0x00010a00ff08ab82 */ /* 0x000e220000000a00 */
[----:B-1----:R-:W-:-:S05]  /*372e0*/  @P0 SHF.R.U32.HI R2, RZ, R3, R6 ;  /* 0x00000003ff020219 */ /* 0x002fca0000011606 */
[----:B------:R-:W-:-:S04]  /*372f0*/  IMAD.MOV R3, RZ, RZ, -R2 ;  /* 0x000000ffff037224 */ /* 0x000fc800078e0a02 */
[----:B------:R-:W-:Y:S01]  /*37300*/  IMAD R5, R5, R3, R4 ;  /* 0x0000000305057224 */ /* 0x000fe200078e0204 */
[--C-:B------:R-:W-:Y:S01]  /*37310*/  @!P2 SHF.R.S32.HI R3, RZ, 0x1f, R2.reuse ;  /* 0x0000001fff03a819 */ /* 0x100fe20000011402 */
[-C--:B0-----:R-:W-:Y:S02]  /*37320*/  @!P2 IMAD R4, R35, R8.reuse, RZ ;  /* 0x000000082304a224 */ /* 0x081fe400078e02ff */
        /* <DEDUP_REMOVED lines=18> */
.L_x_3815:
[----:B------:R-:W-:Y:S01]  /*37450*/  IMAD R6, R22, 0x8, R18 ;  /* 0x0000000816067824 */ /* 0x000fe200078e0212 */
[----:B------:R-:W-:Y:S01]  /*37460*/  SHF.L.U32 R25, R28, 0x1f, RZ ;  /* 0x0000001f1c197819 */ /* 0x000fe200000006ff */
[----:B------:R-:W-:Y:S01]  /*37470*/  BSSY B1, `(.L_x_3816) ;  /* 0x0000004000017945 */ /* 0x000fe20003800000 */
[----:B------:R-:W-:Y:S02]  /*37480*/  SHF.R.S32.HI R9, RZ, 0x1f, R5 ;  /* 0x0000001fff097819 */ /* 0x000fe40000011405 */
[----:B------:R-:W0:Y:S02]  /*37490*/  SYNCS.PHASECHK.TRANS64.TRYWAIT P0, [R6+URZ+0x38840], R25 ;  /* 0x03884019060075a7 */ /* 0x000e24000800017f */
[----:B0-----:R-:W-:Y:S05]  /*374a0*/  @!P0 BRA `(.L_x_3817) ;  /* 0x0000005000e88947 */ /* 0x001fea0003800000 */
.L_x_3950:
[----:B------:R-:W-:Y:S05]  /*374b0*/  BSYNC B1 ;  /* 0x0000000000017941 */ /* 0x000fea0003800000 */
.L_x_3816:
        /* <DEDUP_REMOVED lines=40> */
.L_x_3960:
        /* <DEDUP_REMOVED lines=8> */
.L_x_3819:
        /* <DEDUP_REMOVED lines=10> */
.L_x_3820:
[----:B------:R3:W-:Y:S01]  /*37860*/  SYNCS.ARRIVE.TRANS64.A1T0 RZ, [R6+URZ+0x38830], RZ ;  /* 0x038830ff06ff79a7 */ /* 0x0007e2000810003f */
[----:B------:R-:W-:Y:S05]  /*37870*/  @!P2 BRA `(.L_x_3821) ;  /* 0x000000000004a947 */ /* 0x000fea0003800000 */
[----:B------:R-:W-:Y:S01]  /*37880*/  BPT.TRAP 0x1 ;  /* 0x000000040000795c */ /* 0x000fe20000300000 */
.L_x_3821:
[----:B------:R-:W4:Y:S01]  /*37890*/  SYNCS.PHASECHK.TRANS64.TRYWAIT P0, [R6+URZ+0x38860], R25 ;  /* 0x03886019060075a7 */ /* 0x000f22000800017f */
[----:B------:R-:W-:Y:S04]  /*378a0*/  BSSY B1, `(.L_x_3822) ;  /* 0x0000002000017945 */ /* 0x000fe80003800000 */
[----:B----4-:R-:W-:Y:S05]  /*378b0*/  @!P0 BRA `(.L_x_3823) ;  /* 0x0000005400148947 */ /* 0x010fea0003800000 */
.L_x_3961:
[----:B------:R-:W-:Y:S05]  /*378c0*/  BSYNC B1 ;  /* 0x0000000000017941 */ /* 0x000fea0003800000 */
.L_x_3822:
[----:B------:R-:W-:Y:S01]  /*378d0*/  ULDC.64 UR4, c[0x0][0x328] ;  /* 0x0000ca0000047ab9 */ /* 0x000fe20000000a00 */
[----:B------:R-:W-:Y:S01]  /*378e0*/  ULDC.64 UR6, c[0x0][0x318] ;  /* 0x0000c60000067ab9 */ /* 0x000fe20000000a00 */
[----:B------:R-:W-:Y:S01]  /*378f0*/  IMAD R9, R9, UR4, RZ ;  /* 0x0000000409097c24 */ /* 0x000fe2000f8e02ff */
[----:B------:R-:W-:Y:S01]  /*37900*/  LOP3.LUT P5, RZ, R17, 0x8, RZ, 0xc0, !PT ;  /* 0x0000000811ff7812 */ /* 0x000fe200078ac0ff */
[----:B--2---:R-:W-:Y:S01]  /*37910*/  IMAD.WIDE.U32 R2, R5, UR4, RZ ;  /* 0x0000000405027c25 */ /* 0x004fe2000f8e00ff */
        /* <DEDUP_REMOVED lines=16> */
[----:B------:R-:W2:Y:S01]  /*37a20*/  SHFL.IDX PT, R2, R9, RZ, 0x181f ;  /* 0x00181fff09027589 */ /* 0x000ea200000e0000 */
[----:B------:R-:W-:Y:S01]  /*37a30*/  LOP3.LUT P1, RZ, R17, 0x80, RZ, 0xc0, !PT ;  /* 0x0000008011ff7812 */ /* 0x000fe2000782c0ff */
        /* <DEDUP_REMOVED lines=12> */
[----:B--2---:R-:W-:-:S05]  /*37b00*/  IADD3 R2, P0, R2, R0, RZ ;  /* 0x0000000002027210 */ /* 0x004fca0007f1e0ff */
        /* <DEDUP_REMOVED lines=43> */
.L_x_3971:
        /* <DEDUP_REMOVED lines=25> */
.L_x_3825:
        /* <DEDUP_REMOVED lines=10> */
.L_x_3826:
[----:B------:R1:W-:Y:S01]  /*37ff0*/  SYNCS.ARRIVE.TRANS64.A1T0 RZ, [R6+URZ+0x38850], RZ ;  /* 0x038850ff06ff79a7 */ /* 0x0003e2000810003f */
[----:B------:R-:W-:Y:S05]  /*38000*/  @P3 BRA `(.L_x_3827) ;  /* 0xfffffff0006c3947 */ /* 0x000fea000383ffff */
.L_x_3814:
[----:B------:R-:W-:Y:S05]  /*38010*/  BSYNC B0 ;  /* 0x0000000000007941 */ /* 0x000fea0003800000 */
.L_x_3813:
        /* <DEDUP_REMOVED lines=21> */
.L_x_3829:
[----:B------:R-:W-:Y:S05]  /*38170*/  BSYNC B0 ;  /* 0x0000000000007941 */ /* 0x000fea0003800000 */
.L_x_3828:
[----:B------:R-:W-:-:S07]  /*38180*/  SEL R22, R22, RZ, P0 ;  /* 0x000000ff16167207 */ /* 0x000fce0000000000 */
.L_x_3782:
[----:B------:R-:W-:Y:S05]  /*38190*/  BSYNC B7 ;  /* 0x0000000000077941 */ /* 0x000fea0003800000 */
.L_x_3780:
        /* <DEDUP_REMOVED lines=8> */
[----:B----4-:R2:W4:Y:S01]  /*38220*/  LDS.128 R24, [R18+0x388d0] ;  /* 0x0388d00012187984 */ /* 0x0105220000000c00 */
[----:B------:R-:W-:Y:S06]  /*38230*/  BAR.ARV 0x4, 0x180 ;  /* 0x0106000000007b1d */ /* 0x000fec0000002000 */
[----:B------:R-:W-:Y:S05]  /*38240*/  BRA `(.L_x_3831) ;  /* 0x0000000c00d47947 */ /* 0x000fea0003800000 */
.L_x_3830:
        /* <DEDUP_REMOVED lines=14> */
[----:B----4-:R-:W-:Y:S01]  /*38330*/  IMAD.MOV.U32 R25, RZ, RZ, RZ ;  /* 0x000000ffff197224 */ /* 0x010fe200078e00ff */
[C---:B------:R-:W-:Y:S01]  /*38340*/  ISETP.GE.U32.AND P2, PT, R8.reuse, 0x2, PT ;  /* 0x000000020800780c */ /* 0x040fe20003f46070 */
[----:B------:R-:W-:Y:S01]  /*38350*/  IMAD.MOV.U32 R5, RZ, RZ, RZ ;  /* 0x000000ffff057224 */ /* 0x000fe200078e00ff */
[C---:B------:R-:W-:Y:S01]  /*38360*/  ISETP.GE.U32.AND P3, PT, R8.reuse, 0x4, PT ;  /* 0x000000040800780c */ /* 0x040fe20003f66070 */
[----:B------:R-:W-:Y:S01]  /*38370*/  SHFL.IDX PT, R0, R24, RZ, 0x1f ;  /* 0x00001fff18007589 */ /* 0x000fe200000e0000 */
[C---:B------:R-:W-:Y:S02]  /*38380*/  ISETP.GE.U32.AND P4, PT, R8.reuse, 0x8, PT ;  /* 0x000000080800780c */ /* 0x040fe40003f86070 */
[----:B------:R-:W-:Y:S01]  /*38390*/  ISETP.GE.U32.AND P5, PT, R8, 0x10, PT ;  /* 0x000000100800780c */ /* 0x000fe20003fa6070 */
[----:B-1-3--:R0:W-:Y:S02]  /*383a0*/  SHFL.IDX PT, R6, R24, 0x1, 0x1f ;  /* 0x00201f0018067f89 */ /* 0x00a1e400000e0000 */
        /* <DEDUP_REMOVED lines=21> */
.L_x_3981:
[----:B------:R-:W-:Y:S02]  /*38500*/  ULDC UR4, c[0x0][0xd38] ;  /* 0x00034e0000047ab9 */ /* 0x000fe40000000800 */
[----:B------:R-:W-:-:S04]  /*38510*/  IMAD.U32 R4, RZ, RZ, UR4 ;  /* 0x00000004ff047e24 */ /* 0x000fc8000f8e00ff */
[----:B-1----:R-:W-:-:S04]  /*38520*/  IMAD R3, R14, R4, RZ ;  /* 0x000000040e037224 */ /* 0x002fc800078e02ff */
[----:B------:R-:W-:-:S05]  /*38530*/  IMAD.IADD R6, R6, 0x1, R3 ;  /* 0x0000000106067824 */ /* 0x000fca00078e0203 */
[----:B------:R-:W-:-:S13]  /*38540*/  ISETP.GT.AND P6, PT, R6, R0, PT ;  /* 0x000000000600720c */ /* 0x000fda0003fc4270 */
[----:B------:R-:W-:Y:S05]  /*38550*/  @P6 BRA `(.L_x_3833) ;  /* 0x0000000000a46947 */ /* 0x000fea0003800000 */
.L_x_3836:
        /* <DEDUP_REMOVED lines=35> */
.L_x_3989:
[----:B------:R-:W-:Y:S02]  /*38790*/  ULDC UR4, c[0x0][0xd38] ;  /* 0x00034e0000047ab9 */ /* 0x000fe40000000800 */
[----:B------:R-:W-:-:S04]  /*387a0*/  IMAD.U32 R4, RZ, RZ, UR4 ;  /* 0x00000004ff047e24 */ /* 0x000fc8000f8e00ff */
[----:B-1----:R-:W-:-:S04]  /*387b0*/  IMAD R3, R14, R4, RZ ;  /* 0x000000040e037224 */ /* 0x002fc800078e02ff */
[----:B------:R-:W-:-:S05]  /*387c0*/  IMAD.IADD R6, R3, 0x1, R6 ;  /* 0x0000000103067824 */ /* 0x000fca00078e0206 */
[----:B------:R-:W-:-:S13]  /*387d0*/  ISETP.GT.AND P6, PT, R6, R0, PT ;  /* 0x000000000600720c */ /* 0x000fda0003fc4270 */
[----:B------:R-:W-:Y:S05]  /*387e0*/  @!P6 BRA `(.L_x_3836) ;  /* 0xfffffffc005ce947 */ /* 0x000fea000383ffff */
.L_x_3833:
        /* <DEDUP_REMOVED lines=10> */
.L_x_3994:
[----:B------:R-:W-:-:S13]  /*38890*/  ISETP.NE.AND P0, PT, R3, RZ, PT ;  /* 0x000000ff0300720c */ /* 0x000fda0003f05270 */
[----:B------:R-:W-:Y:S05]  /*388a0*/  @!P0 BRA `(.L_x_3838) ;  /* 0x0000000000108947 */ /* 0x000fea0003800000 */
[----:B------:R-:W-:Y:S01]  /*388b0*/  UMOV UR4, 0xffffffff ;  /* 0xffffffff00047882 */ /* 0x000fe20000000000 */
[----:B------:R-:W-:Y:S02]  /*388c0*/  VIADD R12, R7, 0xffffffff ;  /* 0xffffffff070c7836 */ /* 0x000fe40000000000 */
[----:B------:R-:W-:Y:S05]  /*388d0*/  BRA.DIV UR4, `(.L_x_3839) ;  /* 0x00000056044c7947 */ /* 0x000fea000b800000 */
[----:B------:R4:W0:Y:S02]  /*388e0*/  SHFL.IDX PT, R24, R2, R12, 0x1f ;  /* 0x00001f0c02187589 */ /* 0x00082400000e0000 */
.L_x_3838:
        /* <DEDUP_REMOVED lines=59> */
.L_x_3840:
        /* <DEDUP_REMOVED lines=60> */
.L_x_3841:
[----:B------:R-:W-:-:S05]  /*39060*/  LOP3.LUT R0, RZ, R3, RZ, 0x33, !PT ;  /* 0x00000003ff007212 */ /* 0x000fca00078e33ff */
[----:B------:R-:W-:Y:S01]  /*39070*/  IMAD.IADD R25, R25, 0x1, R0 ;  /* 0x0000000119197824 */ /* 0x000fe200078e0200 */
[----:B------:R-:W-:Y:S06]  /*39080*/  BRA `(.L_x_3842) ;  /* 0x00000000001c7947 */ /* 0x000fec0003800000 */
.L_x_3834:
[----:B------:R-:W-:Y:S01]  /*39090*/  UMOV UR4, URZ ;  /* 0x0000003f00047c82 */ /* 0x000fe20008000000 */
[----:B------:R-:W-:Y:S01]  /*390a0*/  UMOV UR5, URZ ;  /* 0x0000003f00057c82 */ /* 0x000fe20008000000 */
[----:B------:R-:W-:Y:S01]  /*390b0*/  ULDC UR6, c[0x0][0xd3c] ;  /* 0x00034f0000067ab9 */ /* 0x000fe20000000800 */
[----:B------:R-:W-:Y:S02]  /*390c0*/  IMAD.MOV.U32 R24, RZ, RZ, R0 ;  /* 0x000000ffff187224 */ /* 0x000fe400078e0000 */
[----:B------:R-:W-:Y:S02]  /*390d0*/  IMAD.U32 R25, RZ, RZ, UR4 ;  /* 0x00000004ff197e24 */ /* 0x000fe4000f8e00ff */
[----:B------:R-:W-:Y:S02]  /*390e0*/  IMAD.U32 R26, RZ, RZ, UR5 ;  /* 0x00000005ff1a7e24 */ /* 0x000fe4000f8e00ff */
[----:B------:R-:W-:-:S07]  /*390f0*/  IMAD.U32 R27, RZ, RZ, UR6 ;  /* 0x00000006ff1b7e24 */ /* 0x000fce000f8e00ff */
.L_x_3842:
        /* <DEDUP_REMOVED lines=10> */
.L_x_3831:
[----:B------:R-:W-:Y:S02]  /*391a0*/  ULDC UR4, c[0x0][0xd3c] ;  /* 0x00034f0000047ab9 */ /* 0x000fe40000000800 */
[----:B----4-:R-:W-:-:S13]  /*391b0*/  ISETP.GE.AND P0, PT, R27, UR4, PT ;  /* 0x000000041b007c0c */ /* 0x010fda000bf06270 */
[----:B------:R-:W-:Y:S05]  /*391c0*/  @!P0 BRA `(.L_x_3843) ;  /* 0xffffff7c00688947 */ /* 0x000fea000383ffff */
[----:B------:R-:W-:Y:S05]  /*391d0*/  BSYNC B8 ;  /* 0x0000000000087941 */ /* 0x000fea0003800000 */
.L_x_3710:
[----:B-1----:R-:W4:Y:S01]  /*391e0*/  LDL.LU R0, [R1+0x43c] ;  /* 0x00043c0001007983 */ /* 0x002f220000300800 */
[----:B------:R-:W-:Y:S01]  /*391f0*/  BSSY B0, `(.L_x_3844) ;  /* 0x000000b000007945 */ /* 0x000fe20003800000 */
[----:B------:R-:W1:Y:S01]  /*39200*/  S2R R5, SR_CgaCtaId ;  /* 0x0000000000057919 */ /* 0x000e620000008800 */
        /* <DEDUP_REMOVED lines=9> */
.L_x_3997:
[----:B------:R-:W-:Y:S05]  /*392a0*/  BSYNC B0 ;  /* 0x0000000000007941 */ /* 0x000fea0003800000 */
.L_x_3844:
[----:B------:R-:W-:-:S03]  /*392b0*/  UMOV UR4, 0xffffffff ;  /* 0xffffffff00047882 */ /* 0x000fc60000000000 */
[----:B------:R-:W-:Y:S05]  /*392c0*/  BRA.DIV UR4, `(.L_x_3846) ;  /* 0x0000004e040c7947 */ /* 0x000fea000b800000 */
[----:B-1----:R-:W1:Y:S02]  /*392d0*/  S2R R0, SR_TID.X ;  /* 0x0000000000007919 */ /* 0x002e640000002100 */
[----:B-1----:R-:W-:-:S04]  /*392e0*/  SHF.R.U32.HI R0, RZ, 0x5, R0 ;  /* 0x00000005ff007819 */ /* 0x002fc80000011600 */
[----:B------:R-:W-:-:S05]  /*392f0*/  LOP3.LUT R0, R0, 0x3, RZ, 0xc0, !PT ;  /* 0x0000000300007812 */ /* 0x000fca00078ec0ff */
[----:B------:R1:W4:Y:S02]  /*39300*/  SHFL.IDX PT, R14, R0, RZ, 0x1f ;  /* 0x00001fff000e7589 */ /* 0x00032400000e0000 */
.L_x_4000:
[----:B----4-:R-:W-:-:S13]  /*39310*/  ISETP.NE.AND P0, PT, R14, RZ, PT ;  /* 0x000000ff0e00720c */ /* 0x010fda0003f05270 */
[----:B------:R-:W-:Y:S05]  /*39320*/  @P0 BRA `(.L_x_3466) ;  /* 0x0000000000880947 */ /* 0x000fea0003800000 */
[----:B------:R-:W-:-:S03]  /*39330*/  UMOV UR4, 0xffffffff ;  /* 0xffffffff00047882 */ /* 0x000fc60000000000 */
[----:B------:R-:W-:Y:S05]  /*39340*/  BRA.DIV UR4, `(.L_x_3847) ;  /* 0x0000004e04207947 */ /* 0x000fea000b800000 */
[----:B------:R-:W-:-:S13]  /*39350*/  ELECT P6, URZ, PT ;  /* 0x00000000003f782f */ /* 0x000fda00038c0000 */
.L_x_4003:
[----:B------:R-:W-:Y:S05]  /*39360*/  @!P6 BRA `(.L_x_3466) ;  /* 0x000000000078e947 */ /* 0x000fea0003800000 */
[----:B------:R-:W-:-:S06]  /*39370*/  ULOP3.LUT UR4, UR60, 0x2, URZ, 0xfc, !UPT ;  /* 0x000000023c047892 */ /* 0x000fcc000f8efc3f */
[----:B-1----:R-:W-:-:S05]  /*39380*/  IMAD.U32 R0, RZ, RZ, UR4 ;  /* 0x00000004ff007e24 */ /* 0x002fca000f8e00ff */
[----:B------:R-:W-:-:S13]  /*39390*/  ISETP.NE.AND P0, PT, R0, 0x3, PT ;  /* 0x000000030000780c */ /* 0x000fda0003f05270 */
[----:B------:R-:W-:Y:S05]  /*393a0*/  @!P0 BRA `(.L_x_3848) ;  /* 0x0000000000048947 */ /* 0x000fea0003800000 */
[----:B------:R-:W-:Y:S01]  /*393b0*/  BPT.TRAP 0x1 ;  /* 0x000000040000795c */ /* 0x000fe20000300000 */
.L_x_3848:
[----:B------:R-:W-:Y:S01]  /*393c0*/  IMAD R5, R22, 0x8, R7 ;  /* 0x0000000816057824 */ /* 0x000fe200078e0207 */
[----:B------:R-:W-:Y:S01]  /*393d0*/  SHF.L.U32 R0, R28, 0x1f, RZ ;  /* 0x0000001f1c007819 */ /* 0x000fe200000006ff */
[----:B------:R-:W-:-:S03]  /*393e0*/  VIADD R22, R22, 0x1 ;  /* 0x0000000116167836 */ /* 0x000fc60000000000 */
[----:B------:R-:W1:Y:S02]  /*393f0*/  SYNCS.PHASECHK.TRANS64.TRYWAIT P1, [R5+URZ+0x38840], R0 ;  /* 0x03884000050075a7 */ /* 0x000e64000802017f */
[----:B------:R-:W-:-:S04]  /*39400*/  ISETP.NE.AND P2, PT, R22, 0x2, PT ;  /* 0x000000021600780c */ /* 0x000fc80003f45270 */
[----:B------:R-:W-:Y:S01]  /*39410*/  SEL R3, RZ, 0x1, P2 ;  /* 0x00000001ff037807 */ /* 0x000fe20001000000 */
[----:B-1----:R-:W-:Y:S08]  /*39420*/  @!P1 BRA `(.L_x_3849) ;  /* 0x0000004c00089947 */ /* 0x002ff00003800000 */
.L_x_4004:
[----:B------:R-:W-:Y:S02]  /*39430*/  SEL R22, R22, RZ, P2 ;  /* 0x000000ff16167207 */ /* 0x000fe40001000000 */
[----:B------:R-:W-:Y:S01]  /*39440*/  LOP3.LUT R2, R28, R3, RZ, 0x3c, !PT ;  /* 0x000000031c027212 */ /* 0x000fe200078e3cff */
[----:B------:R-:W-:Y:S06]  /*39450*/  @!P0 BRA `(.L_x_3850) ;  /* 0x0000000000048947 */ /* 0x000fec0003800000 */
[----:B------:R-:W-:Y:S01]  /*39460*/  BPT.TRAP 0x1 ;  /* 0x000000040000795c */ /* 0x000fe20000300000 */
.L_x_3850:
[----:B------:R-:W-:Y:S01]  /*39470*/  IMAD R3, R22, 0x8, R7 ;  /* 0x0000000816037824 */ /* 0x000fe200078e0207 */
[----:B------:R-:W-:-:S04]  /*39480*/  SHF.L.U32 R2, R2, 0x1f, RZ ;  /* 0x0000001f02027819 */ /* 0x000fc800000006ff */
[----:B------:R-:W4:Y:S02]  /*39490*/  SYNCS.PHASECHK.TRANS64.TRYWAIT P1, [R3+URZ+0x38840], R2 ;  /* 0x03884002030075a7 */ /* 0x000f24000802017f */
[----:B----4-:R-:W-:Y:S05]  /*394a0*/  @!P1 BRA `(.L_x_3851) ;  /* 0x0000004800fc9947 */ /* 0x010fea0003800000 */
.L_x_4005:
[----:B------:R-:W-:Y:S05]  /*394b0*/  @!P0 BRA `(.L_x_3852) ;  /* 0x0000000000048947 */ /* 0x000fea0003800000 */
[----:B------:R-:W-:Y:S01]  /*394c0*/  BPT.TRAP 0x1 ;  /* 0x000000040000795c */ /* 0x000fe20000300000 */
.L_x_3852:
[----:B------:R-:W5:Y:S02]  /*394d0*/  SYNCS.PHASECHK.TRANS64.TRYWAIT P1, [R5+URZ+0x38860], R0 ;  /* 0x03886000050075a7 */ /* 0x000f64000802017f */
[----:B-----5:R-:W-:Y:S05]  /*394e0*/  @!P1 BRA `(.L_x_3853) ;  /* 0x0000004c00009947 */ /* 0x020fea0003800000 */
.L_x_4006:
[----:B------:R-:W-:Y:S05]  /*394f0*/  @!P0 BRA `(.L_x_3854) ;  /* 0x0000000000048947 */ /* 0x000fea0003800000 */
[----:B------:R-:W-:Y:S01]  /*39500*/  BPT.TRAP 0x1 ;  /* 0x000000040000795c */ /* 0x000fe20000300000 */
.L_x_3854:
[----:B------:R0:W0:Y:S02]  /*39510*/  SYNCS.PHASECHK.TRANS64.TRYWAIT P0, [R3+URZ+0x38860], R2 ;  /* 0x03886002030075a7 */ /* 0x000024000800017f */
[----:B0-----:R-:W-:Y:S05]  /*39520*/  @!P0 NANOSLEEP.SYNCS 0x989680 ;  /* 0x009896800000895d */ /* 0x001fea0003900000 */
[----:B------:R-:W0:Y:S02]  /*39530*/  @!P0 SYNCS.PHASECHK.TRANS64 P0, [R3+URZ+0x38860], R2 ;  /* 0x03886002030085a7 */ /* 0x000e24000800007f */
[----:B0-----:R-:W-:Y:S05]  /*39540*/  @!P0 BRA `(.L_x_3854) ;  /* 0xfffffffc00f08947 */ /* 0x001fea000383ffff */
.L_x_3466:
[----:B------:R-:W-:Y:S05]  /*39550*/  BSYNC B9 ;  /* 0x0000000000097941 */ /* 0x000fea0003800000 */
.L_x_3463:
[----:B------:R-:W-:Y:S05]  /*39560*/  EXIT ;  /* 0x000000000000794d */ /* 0x000fea0003800000 */
.L_x_3492:
[----:B0-----:R0:W1:Y:S02]  /*39570*/  SYNCS.PHASECHK.TRANS64.TRYWAIT P4, [R40+URZ+0x38890], R51 ;  /* 0x03889033280075a7 */ /* 0x001064000808017f */
[----:B-1----:R-:W-:Y:S05]  /*39580*/  @!P4 NANOSLEEP.SYNCS 0x989680 ;  /* 0x009896800000c95d */ /* 0x002fea0003900000 */
[----:B------:R-:W1:Y:S02]  /*39590*/  @!P4 SYNCS.PHASECHK.TRANS64 P4, [R40+URZ+0x38890], R51 ;  /* 0x038890332800c5a7 */ /* 0x000e64000808007f */
[----:B-1----:R-:W-:Y:S05]  /*395a0*/  @!P4 BRA `(.L_x_3492) ;  /* 0xfffffffc00f0c947 */ /* 0x002fea000383ffff */
[----:B------:R-:W-:Y:S05]  /*395b0*/  BRA `(.L_x_3855) ;  /* 0xfffffc9800cc7947 */ /* 0x000fea000383ffff */
.L_x_3493:
        /* <DEDUP_REMOVED lines=8> */
.L_x_3857:
[----:B------:R-:W-:Y:S05]  /*39640*/  BSYNC B1 ;  /* 0x0000000000017941 */ /* 0x000fea0003800000 */
.L_x_3856:
        /* <DEDUP_REMOVED lines=8> */
.L_x_3858:
[----:B------:R-:W-:Y:S05]  /*396d0*/  BRA `(.L_x_3859) ;  /* 0xfffffc9800987947 */ /* 0x000fea000383ffff */
.L_x_3503:
[----:B0-----:R0:W1:Y:S02]  /*396e0*/  SYNCS.PHASECHK.TRANS64.TRYWAIT P5, [R40+URZ+0x38890], R51 ;  /* 0x03889033280075a7 */ /* 0x00106400080a017f */
[----:B-1----:R-:W-:Y:S05]  /*396f0*/  @!P5 NANOSLEEP.SYNCS 0x989680 ;  /* 0x009896800000d95d */ /* 0x002fea0003900000 */
[----:B------:R-:W1:Y:S02]  /*39700*/  @!P5 SYNCS.PHASECHK.TRANS64 P5, [R40+URZ+0x38890], R51 ;  /* 0x038890332800d5a7 */ /* 0x000e6400080a007f */
[----:B-1----:R-:W-:Y:S05]  /*39710*/  @!P5 BRA `(.L_x_3503) ;  /* 0xfffffffc00f0d947 */ /* 0x002fea000383ffff */
[----:B------:R-:W-:Y:S05]  /*39720*/  BRA `(.L_x_3860) ;  /* 0xfffffca4007c7947 */ /* 0x000fea000383ffff */
.L_x_3504:
        /* <DEDUP_REMOVED lines=8> */
.L_x_3862:
[----:B------:R-:W-:Y:S05]  /*397b0*/  BSYNC B1 ;  /* 0x0000000000017941 */ /* 0x000fea0003800000 */
.L_x_3861:
        /* <DEDUP_REMOVED lines=8> */
.L_x_3863:
[----:B------:R-:W-:Y:S01]  /*39840*/  IMAD.MOV.U32 R20, RZ, RZ, R14 ;  /* 0x000000ffff147224 */ /* 0x000fe200078e000e */
[----:B------:R-:W-:Y:S06]  /*39850*/  BRA `(.L_x_3864) ;  /* 0xfffffca400447947 */ /* 0x000fec000383ffff */
.L_x_3509:
[----:B0-----:R0:W1:Y:S02]  /*39860*/  SYNCS.PHASECHK.TRANS64.TRYWAIT P0, [R40+URZ+0x38890], R51 ;  /* 0x03889033280075a7 */ /* 0x001064000800017f */
[----:B-1----:R-:W-:Y:S05]  /*39870*/  @!P0 NANOSLEEP.SYNCS 0x989680 ;  /* 0x009896800000895d */ /* 0x002fea0003900000 */
[----:B------:R-:W1:Y:S02]  /*39880*/  @!P0 SYNCS.PHASECHK.TRANS64 P0, [R40+URZ+0x38890], R51 ;  /* 0x03889033280085a7 */ /* 0x000e64000800007f */
[----:B-1----:R-:W-:Y:S05]  /*39890*/  @!P0 BRA `(.L_x_3509) ;  /* 0xfffffffc00f08947 */ /* 0x002fea000383ffff */
[----:B------:R-:W-:Y:S05]  /*398a0*/  BRA `(.L_x_3865) ;  /* 0xfffffcac00407947 */ /* 0x000fea000383ffff */
.L_x_3510:
[----:B------:R-:W-:Y:S01]  /*398b0*/  BSSY B1, `(.L_x_3866) ;  /* 0x0000007000017945 */ /* 0x000fe20003800000 */
[----:B------:R-:W-:Y:S02]  /*398c0*/  IMAD.MOV.U32 R12, RZ, RZ, RZ ;  /* 0x000000ffff0c7224 */ /* 0x000fe400078e00ff */
[----:B------:R-:W-:Y:S02]  /*398d0*/  IMAD.MOV.U32 R11, RZ, RZ, 0x1c1f ;  /* 0x00001c1fff0b7424 */ /* 0x000fe400078e00ff */
[----:B------:R-:W-:-:S07]  /*398e0*/  IMAD.MOV.U32 R15, RZ, RZ, -0x1 ;  /* 0xffffffffff0f7424 */ /* 0x000fce00078e00ff */
[----:B0-----:R-:W-:Y:S05]  /*398f0*/  WARPSYNC.COLLECTIVE R15, `(.L_x_3867) ;  /* 0x000000000f087348 */ /* 0x001fea0003c00000 */
[----:B------:R1:W2:Y:S02]  /*39900*/  SHFL.IDX P6, R14, R13, R12, R11 ;  /* 0x0000000c0d0e7389 */ /* 0x0002a400000c000b */
[----:B012---:R-:W-:Y:S01]  /*39910*/  ENDCOLLECTIVE ;  /* 0x000000000000791b */ /* 0x007fe20003800000 */
.L_x_3867:
[----:B------:R-:W-:Y:S05]  /*39920*/  BSYNC B1 ;  /* 0x0000000000017941 */ /* 0x000fea0003800000 */
.L_x_3866:
        /* <DEDUP_REMOVED lines=8> */
.L_x_3868:
[----:B------:R-:W-:Y:S05]  /*399b0*/  BRA `(.L_x_3869) ;  /* 0xfffffcac00607947 */ /* 0x000fea000383ffff */
.L_x_3514:
[----:B----4-:R4:W0:Y:S02]  /*399c0*/  SYNCS.PHASECHK.TRANS64.TRYWAIT P3, [R40+URZ+0x388b0], R51 ;  /* 0x0388b033280075a7 */ /* 0x010824000806017f */
[----:B0-----:R-:W-:Y:S05]  /*399d0*/  @!P3 NANOSLEEP.SYNCS 0x989680 ;  /* 0x009896800000b95d */ /* 0x001fea0003900000 */
[----:B------:R-:W0:Y:S02]  /*399e0*/  @!P3 SYNCS.PHASECHK.TRANS64 P3, [R40+URZ+0x388b0], R51 ;  /* 0x0388b0332800b5a7 */ /* 0x000e24000806007f */
[----:B0-----:R-:W-:Y:S05]  /*399f0*/  @!P3 BRA `(.L_x_3514) ;  /* 0xfffffffc00f0b947 */ /* 0x001fea000383ffff */
[----:B------:R-:W-:Y:S05]  /*39a00*/  BRA `(.L_x_3870) ;  /* 0xfffffcac00f07947 */ /* 0x000fea000383ffff */
.L_x_3560:
        /* <DEDUP_REMOVED lines=8> */
.L_x_3872:
[----:B------:R-:W-:Y:S05]  /*39a90*/  BSYNC B1 ;  /* 0x0000000000017941 */ /* 0x000fea0003800000 */
.L_x_3871:
        /* <DEDUP_REMOVED lines=8> */
.L_x_3873:
[----:B------:R-:W-:Y:S02]  /*39b20*/  IMAD.MOV.U32 R13, RZ, RZ, R34 ;  /* 0x000000ffff0d7224 */ /* 0x000fe400078e0022 */
[----:B------:R-:W-:-:S07]  /*39b30*/  IMAD.MOV.U32 R6, RZ, RZ, R14 ;  /* 0x000000ffff067224 */ /* 0x000fce00078e000e */
[----:B------:R-:W-:Y:S05]  /*39b40*/  WARPSYNC.COLLECTIVE R15, `(.L_x_3874) ;  /* 0x000000000f087348 */ /* 0x000fea0003c00000 */
[----:B------:R0:W1:Y:S02]  /*39b50*/  SHFL.IDX P6, R14, R13, R12, R11 ;  /* 0x0000000c0d0e7389 */ /* 0x00006400000c000b */
[----:B01----:R-:W-:Y:S01]  /*39b60*/  ENDCOLLECTIVE ;  /* 0x000000000000791b */ /* 0x003fe20003800000 */
.L_x_3874:
[----:B------:R-:W-:Y:S02]  /*39b70*/  IMAD.MOV.U32 R13, RZ, RZ, R3 ;  /* 0x000000ffff0d7224 */ /* 0x000fe400078e0003 */
[----:B------:R-:W-:-:S07]  /*39b80*/  IMAD.MOV.U32 R20, RZ, RZ, R14 ;  /* 0x000000ffff147224 */ /* 0x000fce00078e000e */
[----:B------:R-:W-:Y:S05]  /*39b90*/  WARPSYNC.COLLECTIVE R15, `(.L_x_3875) ;  /* 0x000000000f087348 */ /* 0x000fea0003c00000 */
[----:B------:R0:W1:Y:S02]  /*39ba0*/  SHFL.IDX P6, R14, R13, R12, R11 ;  /* 0x0000000c0d0e7389 */ /* 0x00006400000c000b */
[----:B01----:R-:W-:Y:S01]  /*39bb0*/  ENDCOLLECTIVE ;  /* 0x000000000000791b */ /* 0x003fe20003800000 */
.L_x_3875:
[----:B------:R-:W-:Y:S01]  /*39bc0*/  IMAD.MOV.U32 R8, RZ, RZ, R14 ;  /* 0x000000ffff087224 */ /* 0x000fe200078e000e */
[----:B------:R-:W-:Y:S06]  /*39bd0*/  BRA `(.L_x_3876) ;  /* 0xfffffd5800107947 */ /* 0x000fec000383ffff */
.L_x_3563:
[----:B------:R-:W-:Y:S01]  /*39be0*/  BSSY B1, `(.L_x_3877) ;  /* 0x0000008000017945 */ /* 0x000fe20003800000 */
[----:B------:R-:W-:Y:S02]  /*39bf0*/  IMAD.MOV.U32 R13, RZ, RZ, R64 ;  /* 0x000000ffff0d7224 */ /* 0x000fe400078e0040 */
[----:B------:R-:W-:Y:S02]  /*39c00*/  IMAD.MOV.U32 R12, RZ, RZ, 0x1 ;  /* 0x00000001ff0c7424 */ /* 0x000fe400078e00ff */
[----:B------:R-:W-:Y:S02]  /*39c10*/  IMAD.MOV.U32 R11, RZ, RZ, 0x1c1f ;  /* 0x00001c1fff0b7424 */ /* 0x000fe400078e00ff */
[----:B------:R-:W-:-:S07]  /*39c20*/  IMAD.MOV.U32 R15, RZ, RZ, -0x1 ;  /* 0xffffffffff0f7424 */ /* 0x000fce00078e00ff */
[----:B0---4-:R-:W-:Y:S05]  /*39c30*/  WARPSYNC.COLLECTIVE R15, `(.L_x_3878) ;  /* 0x000000000f087348 */ /* 0x011fea0003c00000 */
[----:B------:R1:W2:Y:S02]  /*39c40*/  SHFL.IDX P6, R14, R13, R12, R11 ;  /* 0x0000000c0d0e7389 */ /* 0x0002a400000c000b */
[----:B012-4-:R-:W-:Y:S01]  /*39c50*/  ENDCOLLECTIVE ;  /* 0x000000000000791b */ /* 0x017fe20003800000 */
.L_x_3878:
[----:B------:R-:W-:Y:S05]  /*39c60*/  BSYNC B1 ;  /* 0x0000000000017941 */ /* 0x000fea0003800000 */
.L_x_3877:
        /* <DEDUP_REMOVED lines=8> */
.L_x_3879:
[----:B------:R-:W-:Y:S02]  /*39cf0*/  IMAD.MOV.U32 R13, RZ, RZ, R34 ;  /* 0x000000ffff0d7224 */ /* 0x000fe400078e0022 */
[----:B------:R-:W-:-:S07]  /*39d00*/  IMAD.MOV.U32 R6, RZ, RZ, R14 ;  /* 0x000000ffff067224 */ /* 0x000fce00078e000e */
[----:B------:R-:W-:Y:S05]  /*39d10*/  WARPSYNC.COLLECTIVE R15, `(.L_x_3880) ;  /* 0x000000000f087348 */ /* 0x000fea0003c00000 */
[----:B------:R0:W1:Y:S02]  /*39d20*/  SHFL.IDX P6, R14, R13, R12, R11 ;  /* 0x0000000c0d0e7389 */ /* 0x00006400000c000b */
[----:B01----:R-:W-:Y:S01]  /*39d30*/  ENDCOLLECTIVE ;  /* 0x000000000000791b */ /* 0x003fe20003800000 */
.L_x_3880:
[----:B------:R-:W-:Y:S02]  /*39d40*/  IMAD.MOV.U32 R13, RZ, RZ, R3 ;  /* 0x000000ffff0d7224 */ /* 0x000fe400078e0003 */
[----:B------:R-:W-:-:S07]  /*39d50*/  IMAD.MOV.U32 R34, RZ, RZ, R14 ;  /* 0x000000ffff227224 */ /* 0x000fce00078e000e */
[----:B------:R-:W-:Y:S05]  /*39d60*/  WARPSYNC.COLLECTIVE R15, `(.L_x_3881) ;  /* 0x000000000f087348 */ /* 0x000fea0003c00000 */
[----:B------:R0:W1:Y:S02]  /*39d70*/  SHFL.IDX P6, R14, R13, R12, R11 ;  /* 0x0000000c0d0e7389 */ /* 0x00006400000c000b */
[----:B01----:R-:W-:Y:S01]  /*39d80*/  ENDCOLLECTIVE ;  /* 0x000000000000791b */ /* 0x003fe20003800000 */
.L_x_3881:
[----:B------:R-:W-:Y:S05]  /*39d90*/  BRA `(.L_x_3882) ;  /* 0xfffffd5800787947 */ /* 0x000fea000383ffff */
.L_x_3567:
[----:B----4-:R4:W0:Y:S02]  /*39da0*/  SYNCS.PHASECHK.TRANS64.TRYWAIT P0, [R2+URZ+0x38800], R3 ;  /* 0x03880003020075a7 */ /* 0x010824000800017f */
[----:B0-----:R-:W-:Y:S05]  /*39db0*/  @!P0 NANOSLEEP.SYNCS 0x989680 ;  /* 0x009896800000895d */ /* 0x001fea0003900000 */
[----:B------:R-:W0:Y:S02]  /*39dc0*/  @!P0 SYNCS.PHASECHK.TRANS64 P0, [R2+URZ+0x38800], R3 ;  /* 0x03880003020085a7 */ /* 0x000e24000800007f */
[----:B0-----:R-:W-:Y:S05]  /*39dd0*/  @!P0 BRA `(.L_x_3567) ;  /* 0xfffffffc00f08947 */ /* 0x001fea000383ffff */
[----:B------:R-:W-:Y:S05]  /*39de0*/  BRA `(.L_x_3883) ;  /* 0xfffffd5c00047947 */ /* 0x000fea000383ffff */
.L_x_3575:
[----:B------:R-:W0:Y:S01]  /*39df0*/  LDC R69, c[0x0][0x3f4] ;  /* 0x0000fd00ff457b82 */ /* 0x000e220000000800 */
        /* <DEDUP_REMOVED lines=8> */
.L_x_3885:
[----:B------:R-:W-:Y:S05]  /*39e80*/  BSYNC B1 ;  /* 0x0000000000017941 */ /* 0x000fea0003800000 */
.L_x_3884:
        /* <DEDUP_REMOVED lines=10> */
.L_x_3886:
        /* <DEDUP_REMOVED lines=8> */
.L_x_3887:
[----:B------:R-:W-:-:S05]  /*39fb0*/  @!P1 IADD3 R6, P2, R5, R9, RZ ;  /* 0x0000000905069210 */ /* 0x000fca0007f5e0ff */
[----:B------:R-:W-:Y:S02]  /*39fc0*/  @!P1 IMAD.X R5, R4, 0x1, R21, P2 ;  /* 0x0000000104059824 */ /* 0x000fe400010e0615 */
[----:B------:R-:W-:Y:S02]  /*39fd0*/  @!P1 IMAD.MOV.U32 R4, RZ, RZ, R6 ;  /* 0x000000ffff049224 */ /* 0x000fe400078e0006 */
[----:B------:R-:W-:-:S04]  /*39fe0*/  IMAD.MOV.U32 R13, RZ, RZ, R70 ;  /* 0x000000ffff0d7224 */ /* 0x000fc800078e0046 */
[----:B------:R-:W5:Y:S01]  /*39ff0*/  @!P1 LD.E.128 R4, desc[UR36][R4.64] ;  /* 0x0000002404049980 */ /* 0x000f62000c101d00 */
[----:B------:R-:W-:-:S07]  /*3a000*/  IMAD.MOV.U32 R8, RZ, RZ, R14 ;  /* 0x000000ffff087224 */ /* 0x000fce00078e000e */
[----:B-----5:R-:W-:Y:S05]  /*3a010*/  WARPSYNC.COLLECTIVE R15, `(.L_x_3888) ;  /* 0x000000000f087348 */ /* 0x020fea0003c00000 */
[----:B------:R0:W1:Y:S02]  /*3a020*/  SHFL.IDX P6, R14, R13, R12, R11 ;  /* 0x0000000c0d0e7389 */ /* 0x00006400000c000b */
[----:B01---5:R-:W-:Y:S01]  /*3a030*/  ENDCOLLECTIVE ;  /* 0x000000000000791b */ /* 0x023fe20003800000 */
.L_x_3888:
[----:B------:R-:W-:-:S05]  /*3a040*/  @!P1 IADD3 R14, P2, R14, R9, RZ ;  /* 0x000000090e0e9210 */ /* 0x000fca0007f5e0ff */
[----:B------:R-:W-:Y:S02]  /*3a050*/  @!P1 IMAD.X R9, R8, 0x1, R21, P2 ;  /* 0x0000000108099824 */ /* 0x000fe400010e0615 */
[----:B------:R-:W-:-:S06]  /*3a060*/  @!P1 IMAD.MOV.U32 R8, RZ, RZ, R14 ;  /* 0x000000ffff089224 */ /* 0x000fcc00078e000e */
[----:B------:R-:W2:Y:S01]  /*3a070*/  @!P1 LD.E.128 R8, desc[UR36][R8.64] ;  /* 0x0000002408089980 */ /* 0x000ea2000c101d00 */
[----:B------:R-:W-:Y:S01]  /*3a080*/  CS2R R64, SRZ ;  /* 0x0000000000407805 */ /* 0x000fe2000001ff00 */
[----:B------:R-:W-:Y:S02]  /*3a090*/  IMAD.MOV.U32 R13, RZ, RZ, R27 ;  /* 0x000000ffff0d7224 */ /* 0x000fe400078e001b */
[----:B------:R-:W-:Y:S01]  /*3a0a0*/  IMAD.MOV.U32 R12, RZ, RZ, 0x1 ;  /* 0x00000001ff0c7424 */ /* 0x000fe200078e00ff */
[----:B------:R-:W-:Y:S02]  /*3a0b0*/  CS2R R20, SRZ ;  /* 0x0000000000147805 */ /* 0x000fe4000001ff00 */
[----:B------:R-:W-:Y:S02]  /*3a0c0*/  CS2R R60, SRZ ;  /* 0x00000000003c7805 */ /* 0x000fe4000001ff00 */
[----:B------:R-:W-:Y:S01]  /*3a0d0*/  CS2R R62, SRZ ;  /* 0x00000000003e7805 */ /* 0x000fe2000001ff00 */
[----:B--2---:R-:W-:-:S02]  /*3a0e0*/  @!P1 IMAD.MOV.U32 R65, RZ, RZ, R11 ;  /* 0x000000ffff419224 */ /* 0x004fc400078e000b */
[----:B------:R-:W-:-:S07]  /*3a0f0*/  IMAD.MOV.U32 R11, RZ, RZ, 0x1c1f ;  /* 0x00001c1fff0b7424 */ /* 0x000fce00078e00ff */
[----:B------:R-:W-:Y:S05]  /*3a100*/  WARPSYNC.COLLECTIVE R15, `(.L_x_3889) ;  /* 0x000000000f087348 */ /* 0x000fea0003c00000 */
[----:B------:R0:W1:Y:S02]  /*3a110*/  SHFL.IDX P6, R14, R13, R12, R11 ;  /* 0x0000000c0d0e7389 */ /* 0x00006400000c000b */
[----:B01----:R-:W-:Y:S01]  /*3a120*/  ENDCOLLECTIVE ;  /* 0x000000000000791b */ /* 0x003fe20003800000 */
.L_x_3889:
[----:B------:R-:W-:Y:S02]  /*3a130*/  IMAD.MOV.U32 R13, RZ, RZ, R34 ;  /* 0x000000ffff0d7224 */ /* 0x000fe400078e0022 */
[----:B------:R-:W-:-:S07]  /*3a140*/  IMAD.MOV.U32 R24, RZ, RZ, R14 ;  /* 0x000000ffff187224 */ /* 0x000fce00078e000e */
[----:B------:R-:W-:Y:S05]  /*3a150*/  WARPSYNC.COLLECTIVE R15, `(.L_x_3890) ;  /* 0x000000000f087348 */ /* 0x000fea0003c00000 */
[----:B------:R0:W1:Y:S02]  /*3a160*/  SHFL.IDX P6, R14, R13, R12, R11 ;  /* 0x0000000c0d0e7389 */ /* 0x00006400000c000b */
[----:B01----:R-:W-:Y:S01]  /*3a170*/  ENDCOLLECTIVE ;  /* 0x000000000000791b */ /* 0x003fe20003800000 */
.L_x_3890:
[----:B------:R-:W-:Y:S02]  /*3a180*/  IMAD.MOV.U32 R13, RZ, RZ, R25 ;  /* 0x000000ffff0d7224 */ /* 0x000fe400078e0019 */
[----:B------:R-:W-:-:S07]  /*3a190*/  IMAD.MOV.U32 R26, RZ, RZ, R14 ;  /* 0x000000ffff1a7224 */ /* 0x000fce00078e000e */
[----:B------:R-:W-:Y:S05]  /*3a1a0*/  WARPSYNC.COLLECTIVE R15, `(.L_x_3891) ;  /* 0x000000000f087348 */ /* 0x000fea0003c00000 */
[----:B------:R0:W1:Y:S02]  /*3a1b0*/  SHFL.IDX P6, R14, R13, R12, R11 ;  /* 0x0000000c0d0e7389 */ /* 0x00006400000c000b */
[----:B01----:R-:W-:Y:S01]  /*3a1c0*/  ENDCOLLECTIVE ;  /* 0x000000000000791b */ /* 0x003fe20003800000 */
.L_x_3891:
[----:B------:R-:W-:Y:S02]  /*3a1d0*/  @!P1 IMAD.MOV.U32 R20, RZ, RZ, R4 ;  /* 0x000000ffff149224 */ /* 0x000fe400078e0004 */
[----:B------:R-:W-:Y:S02]  /*3a1e0*/  @!P1 IMAD.MOV.U32 R21, RZ, RZ, R5 ;  /* 0x000000ffff159224 */ /* 0x000fe400078e0005 */
[----:B------:R-:W-:Y:S02]  /*3a1f0*/  IMAD.MOV.U32 R4, RZ, RZ, R20 ;  /* 0x000000ffff047224 */ /* 0x000fe400078e0014 */
[----:B------:R-:W-:Y:S02]  /*3a200*/  IMAD.MOV.U32 R5, RZ, RZ, R21 ;  /* 0x000000ffff057224 */ /* 0x000fe400078e0015 */
[----:B------:R-:W-:Y:S02]  /*3a210*/  @!P1 IMAD.MOV.U32 R60, RZ, RZ, R6 ;  /* 0x000000ffff3c9224 */ /* 0x000fe400078e0006 */
[----:B------:R-:W-:-:S02]  /*3a220*/  IMAD.MOV.U32 R13, RZ, RZ, R70 ;  /* 0x000000ffff0d7224 */ /* 0x000fc400078e0046 */
[----:B------:R-:W-:Y:S01]  /*3a230*/  @!P1 IMAD.MOV.U32 R61, RZ, RZ, R7 ;  /* 0x000000ffff3d9224 */ /* 0x000fe200078e0007 */
[----:B------:R-:W-:Y:S01]  /*3a240*/  PRMT R71, R71, 0x5410, R4 ;  /* 0x0000541047477816 */ /* 0x000fe20000000004 */
[----:B------:R-:W-:Y:S01]  /*3a250*/  IMAD.MOV.U32 R4, RZ, RZ, R60 ;  /* 0x000000ffff047224 */ /* 0x000fe200078e003c */
[----:B------:R-:W-:Y:S01]  /*3a260*/  PRMT R72, R72, 0x5410, R5 ;  /* 0x0000541048487816 */ /* 0x000fe20000000005 */
[----:B------:R-:W-:Y:S02]  /*3a270*/  IMAD.MOV.U32 R5, RZ, RZ, R61 ;  /* 0x000000ffff057224 */ /* 0x000fe400078e003d */
[----:B------:R-:W-:-:S07]  /*3a280*/  IMAD.MOV.U32 R25, RZ, RZ, R14 ;  /* 0x000000ffff197224 */ /* 0x000fce00078e000e */
[----:B------:R-:W-:Y:S05]  /*3a290*/  WARPSYNC.COLLECTIVE R15, `(.L_x_3892) ;  /* 0x000000000f087348 */ /* 0x000fea0003c00000 */
[----:B------:R0:W1:Y:S02]  /*3a2a0*/  SHFL.IDX P6, R14, R13, R12, R11 ;  /* 0x0000000c0d0e7389 */ /* 0x00006400000c000b */
[----:B01----:R-:W-:Y:S01]  /*3a2b0*/  ENDCOLLECTIVE ;  /* 0x000000000000791b */ /* 0x003fe20003800000 */
.L_x_3892:
[----:B------:R-:W-:Y:S02]  /*3a2c0*/  @!P1 IMAD.MOV.U32 R62, RZ, RZ, R8 ;  /* 0x000000ffff3e9224 */ /* 0x000fe400078e0008 */
[----:B------:R-:W-:Y:S01]  /*3a2d0*/  @!P1 IMAD.MOV.U32 R63, RZ, RZ, R9 ;  /* 0x000000ffff3f9224 */ /* 0x000fe200078e0009 */
[----:B------:R-:W-:Y:S01]  /*3a2e0*/  PRMT R71, R4, 0x7610, R71 ;  /* 0x0000761004477816 */ /* 0x000fe20000000047 */
[----:B------:R-:W-:Y:S01]  /*3a2f0*/  IMAD.MOV.U32 R4, RZ, RZ, R62 ;  /* 0x000000ffff047224 */ /* 0x000fe200078e003e */
[----:B------:R-:W-:Y:S01]  /*3a300*/  PRMT R72, R5, 0x7610, R72 ;  /* 0x0000761005487816 */ /* 0x000fe20000000048 */
[----:B------:R-:W-:Y:S02]  /*3a310*/  IMAD.MOV.U32 R5, RZ, RZ, R63 ;  /* 0x000000ffff057224 */ /* 0x000fe400078e003f */
[----:B------:R-:W-:Y:S01]  /*3a320*/  @!P1 IMAD.MOV.U32 R64, RZ, RZ, R10 ;  /* 0x000000ffff409224 */ /* 0x000fe200078e000a */
[----:B------:R-:W-:Y:S02]  /*3a330*/  PRMT R34, R4, 0x7610, R34 ;  /* 0x0000761004227816 */ /* 0x000fe40000000022 */
[----:B------:R-:W-:Y:S01]  /*3a340*/  PRMT R70, R5, 0x7610, R70 ;  /* 0x0000761005467816 */ /* 0x000fe20000000046 */
[----:B------:R-:W-:-:S02]  /*3a350*/  IMAD.MOV.U32 R4, RZ, RZ, R64 ;  /* 0x000000ffff047224 */ /* 0x000fc400078e0040 */
[----:B------:R-:W-:Y:S01]  /*3a360*/  IMAD.MOV.U32 R5, RZ, RZ, R65 ;  /* 0x000000ffff057224 */ /* 0x000fe200078e0041 */
[----:B------:R-:W-:Y:S02]  /*3a370*/  CS2R R8, SRZ ;  /* 0x0000000000087805 */ /* 0x000fe4000001ff00 */
[----:B------:R-:W-:Y:S02]  /*3a380*/  PRMT R85, R4, 0x7610, R85 ;  /* 0x0000761004557816 */ /* 0x000fe40000000055 */
[----:B------:R-:W-:Y:S01]  /*3a390*/  PRMT R34, R34, 0x5410, R5 ;  /* 0x0000541022227816 */ /* 0x000fe20000000005 */
[----:B------:R-:W-:Y:S06]  /*3a3a0*/  BRA `(.L_x_3893) ;  /* 0xfffffd6800807947 */ /* 0x000fec000383ffff */
.L_x_3579:
[----:B0-----:R0:W1:Y:S02]  /*3a3b0*/  SYNCS.PHASECHK.TRANS64.TRYWAIT P1, [R2+URZ+0x38800], R13 ;  /* 0x0388000d020075a7 */ /* 0x001064000802017f */
[----:B-1----:R-:W-:Y:S05]  /*3a3c0*/  @!P1 NANOSLEEP.SYNCS 0x989680 ;  /* 0x009896800000995d */ /* 0x002fea0003900000 */
[----:B------:R-:W1:Y:S02]  /*3a3d0*/  @!P1 SYNCS.PHASECHK.TRANS64 P1, [R2+URZ+0x38800], R13 ;  /* 0x0388000d020095a7 */ /* 0x000e64000802007f */
[----:B-1----:R-:W-:Y:S05]  /*3a3e0*/  @!P1 BRA `(.L_x_3579) ;  /* 0xfffffffc00f09947 */ /* 0x002fea000383ffff */
[----:B------:R-:W-:Y:S05]  /*3a3f0*/  BRA `(.L_x_3894) ;  /* 0xfffffd6800dc7947 */ /* 0x000fea000383ffff */
.L_x_3593:
[----:B-1----:R1:W2:Y:S02]  /*3a400*/  SYNCS.PHASECHK.TRANS64.TRYWAIT P0, [R2+URZ], R3 ;  /* 0x00000003020075a7 */ /* 0x0022a4000800017f */
[----:B--2---:R-:W-:Y:S05]  /*3a410*/  @!P0 NANOSLEEP.SYNCS 0x989680 ;  /* 0x009896800000895d */ /* 0x004fea0003900000 */
[----:B------:R-:W2:Y:S02]  /*3a420*/  @!P0 SYNCS.PHASECHK.TRANS64 P0, [R2+URZ], R3 ;  /* 0x00000003020085a7 */ /* 0x000ea4000800007f */
[----:B--2---:R-:W-:Y:S05]  /*3a430*/  @!P0 BRA `(.L_x_3593) ;  /* 0xfffffffc00f08947 */ /* 0x004fea000383ffff */
[----:B------:R-:W-:Y:S05]  /*3a440*/  BRA `(.L_x_3592) ;  /* 0xfffffd8000cc7947 */ /* 0x000fea000383ffff */
.L_x_3600:
[----:B-1----:R1:W2:Y:S02]  /*3a450*/  SYNCS.PHASECHK.TRANS64.TRYWAIT P0, [R2+URZ], R3 ;  /* 0x00000003020075a7 */ /* 0x0022a4000800017f */
[----:B--2---:R-:W-:Y:S05]  /*3a460*/  @!P0 NANOSLEEP.SYNCS 0x989680 ;  /* 0x009896800000895d */ /* 0x004fea0003900000 */
[----:B------:R-:W2:Y:S02]  /*3a470*/  @!P0 SYNCS.PHASECHK.TRANS64 P0, [R2+URZ], R3 ;  /* 0x00000003020085a7 */ /* 0x000ea4000800007f */
[----:B--2---:R-:W-:Y:S05]  /*3a480*/  @!P0 BRA `(.L_x_3600) ;  /* 0xfffffffc00f08947 */ /* 0x004fea000383ffff */
[----:B------:R-:W-:Y:S05]  /*3a490*/  BRA `(.L_x_3599) ;  /* 0xfffffd8400d87947 */ /* 0x000fea000383ffff */
.L_x_3631:
[----:B-1----:R1:W2:Y:S02]  /*3a4a0*/  SYNCS.PHASECHK.TRANS64.TRYWAIT P0, [R2+URZ], R3 ;  /* 0x00000003020075a7 */ /* 0x0022a4000800017f */
[----:B--2---:R-:W-:Y:S05]  /*3a4b0*/  @!P0 NANOSLEEP.SYNCS 0x989680 ;  /* 0x009896800000895d */ /* 0x004fea0003900000 */
[----:B------:R-:W2:Y:S02]  /*3a4c0*/  @!P0 SYNCS.PHASECHK.TRANS64 P0, [R2+URZ], R3 ;  /* 0x00000003020085a7 */ /* 0x000ea4000800007f */
[----:B--2---:R-:W-:Y:S05]  /*3a4d0*/  @!P0 BRA `(.L_x_3631) ;  /* 0xfffffffc00f08947 */ /* 0x004fea000383ffff */
[----:B------:R-:W-:Y:S05]  /*3a4e0*/  BRA `(.L_x_3630) ;  /* 0xfffffe0400247947 */ /* 0x000fea000383ffff */
.L_x_3638:
[----:B-1----:R1:W2:Y:S02]  /*3a4f0*/  SYNCS.PHASECHK.TRANS64.TRYWAIT P0, [R2+URZ], R3 ;  /* 0x00000003020075a7 */ /* 0x0022a4000800017f */
[----:B--2---:R-:W-:Y:S05]  /*3a500*/  @!P0 NANOSLEEP.SYNCS 0x989680 ;  /* 0x009896800000895d */ /* 0x004fea0003900000 */
[----:B------:R-:W2:Y:S02]  /*3a510*/  @!P0 SYNCS.PHASECHK.TRANS64 P0, [R2+URZ], R3 ;  /* 0x00000003020085a7 */ /* 0x000ea4000800007f */
[----:B--2---:R-:W-:Y:S05]  /*3a520*/  @!P0 BRA `(.L_x_3638) ;  /* 0xfffffffc00f08947 */ /* 0x004fea000383ffff */
[----:B------:R-:W-:Y:S05]  /*3a530*/  BRA `(.L_x_3637) ;  /* 0xfffffe0800307947 */ /* 0x000fea000383ffff */
.L_x_3655:
[----:B-1----:R1:W2:Y:S02]  /*3a540*/  SYNCS.PHASECHK.TRANS64.TRYWAIT P0, [R2+URZ], R3 ;  /* 0x00000003020075a7 */ /* 0x0022a4000800017f */
[----:B--2---:R-:W-:Y:S05]  /*3a550*/  @!P0 NANOSLEEP.SYNCS 0x989680 ;  /* 0x009896800000895d */ /* 0x004fea0003900000 */
[----:B------:R-:W2:Y:S02]  /*3a560*/  @!P0 SYNCS.PHASECHK.TRANS64 P0, [R2+URZ], R3 ;  /* 0x00000003020085a7 */ /* 0x000ea4000800007f */
[----:B--2---:R-:W-:Y:S05]  /*3a570*/  @!P0 BRA `(.L_x_3655) ;  /* 0xfffffffc00f08947 */ /* 0x004fea000383ffff */
[----:B------:R-:W-:Y:S05]  /*3a580*/  BRA `(.L_x_3654) ;  /* 0xfffffe7400487947 */ /* 0x000fea000383ffff */
.L_x_3662:
[----:B-1----:R1:W2:Y:S02]  /*3a590*/  SYNCS.PHASECHK.TRANS64.TRYWAIT P0, [R2+URZ], R3 ;  /* 0x00000003020075a7 */ /* 0x0022a4000800017f */
[----:B--2---:R-:W-:Y:S05]  /*3a5a0*/  @!P0 NANOSLEEP.SYNCS 0x989680 ;  /* 0x009896800000895d */ /* 0x004fea0003900000 */
[----:B------:R-:W2:Y:S02]  /*3a5b0*/  @!P0 SYNCS.PHASECHK.TRANS64 P0, [R2+URZ], R3 ;  /* 0x00000003020085a7 */ /* 0x000ea4000800007f */
[----:B--2---:R-:W-:Y:S05]  /*3a5c0*/  @!P0 BRA `(.L_x_3662) ;  /* 0xfffffffc00f08947 */ /* 0x004fea000383ffff */
[----:B------:R-:W-:Y:S05]  /*3a5d0*/  BRA `(.L_x_3661) ;  /* 0xfffffe7800547947 */ /* 0x000fea000383ffff */
.L_x_3726:
[----:B------:R-:W0:Y:S01]  /*3a5e0*/  S2R R12, SR_TID.X ;  /* 0x00000000000c7919 */ /* 0x000e220000002100 */
[----:B------:R-:W-:Y:S01]  /*3a5f0*/  BSSY B1, `(.L_x_3895) ;  /* 0x000000a000017945 */ /* 0x000fe20003800000 */
[----:B------:R-:W-:Y:S02]  /*3a600*/  IMAD.MOV.U32 R11, RZ, RZ, 0x1f ;  /* 0x0000001fff0b7424 */ /* 0x000fe400078e00ff */
[----:B------:R-:W-:Y:S01]  /*3a610*/  IMAD.MOV.U32 R15, RZ, RZ, -0x1 ;  /* 0xffffffffff0f7424 */ /* 0x000fe200078e00ff */
[----:B0-----:R-:W-:-:S04]  /*3a620*/  SHF.R.U32.HI R12, RZ, 0x5, R12 ;  /* 0x00000005ff0c7819 */ /* 0x001fc8000001160c */
[----:B------:R-:W-:-:S05]  /*3a630*/  LOP3.LUT R12, R12, 0x3, RZ, 0xc0, !PT ;  /* 0x000000030c0c7812 */ /* 0x000fca00078ec0ff */
[----:B------:R-:W-:Y:S02]  /*3a640*/  IMAD.MOV.U32 R13, RZ, RZ, R12 ;  /* 0x000000ffff0d7224 */ /* 0x000fe400078e000c */
[----:B------:R-:W-:-:S07]  /*3a650*/  IMAD.MOV.U32 R12, RZ, RZ, RZ ;  /* 0x000000ffff0c7224 */ /* 0x000fce00078e00ff */
[----:B------:R-:W-:Y:S05]  /*3a660*/  WARPSYNC.COLLECTIVE R15, `(.L_x_3896) ;  /* 0x000000000f087348 */ /* 0x000fea0003c00000 */
[----:B------:R0:W1:Y:S02]  /*3a670*/  SHFL.IDX P6, R14, R13, R12, R11 ;  /* 0x0000000c0d0e7389 */ /* 0x00006400000c000b */
[----:B01----:R-:W-:Y:S01]  /*3a680*/  ENDCOLLECTIVE ;  /* 0x000000000000791b */ /* 0x003fe20003800000 */
.L_x_3896:
[----:B------:R-:W-:Y:S05]  /*3a690*/  BSYNC B1 ;  /* 0x0000000000017941 */ /* 0x000fea0003800000 */
.L_x_3895:
[----:B------:R-:W-:Y:S05]  /*3a6a0*/  BRA `(.L_x_3897) ;  /* 0xffffff7400707947 */ /* 0x000fea000383ffff */
.L_x_3728:
[----:B------:R-:W-:Y:S01]  /*3a6b0*/  BSSY B1, `(.L_x_3898) ;  /* 0x0000006000017945 */ /* 0x000fe20003800000 */
[----:B------:R-:W-:-:S07]  /*3a6c0*/  IMAD.MOV.U32 R15, RZ, RZ, -0x1 ;  /* 0xffffffffff0f7424 */ /* 0x000fce00078e00ff */
[----:B0-----:R-:W-:Y:S05]  /*3a6d0*/  WARPSYNC.COLLECTIVE R15, `(.L_x_3899) ;  /* 0x000000000f0c7348 */ /* 0x001fea0003c00000 */
[----:B------:R-:W-:Y:S02]  /*3a6e0*/  ELECT P6, UR62, PT ;  /* 0x00000000003e782f */ /* 0x000fe400038c0000 */
[----:B------:R-:W-:Y:S01]  /*3a6f0*/  MOV R14, UR62 ;  /* 0x0000003e000e7c02 */ /* 0x000fe20008000f00 */
[----:B0-----:R-:W-:Y:S10]  /*3a700*/  ENDCOLLECTIVE ;  /* 0x000000000000791b */ /* 0x001ff40003800000 */
.L_x_3899:
[----:B------:R-:W-:Y:S05]  /*3a710*/  BSYNC B1 ;  /* 0x0000000000017941 */ /* 0x000fea0003800000 */
.L_x_3898:
[----:B------:R-:W-:Y:S05]  /*3a720*/  BRA `(.L_x_3727) ;  /* 0xffffff7400687947 */ /* 0x000fea000383ffff */
.L_x_3730:
[----:B0-----:R0:W1:Y:S02]  /*3a730*/  SYNCS.PHASECHK.TRANS64.TRYWAIT P0, [R18+URZ+0x38820], R3 ;  /* 0x03882003120075a7 */ /* 0x001064000800017f */
[----:B-1----:R-:W-:Y:S05]  /*3a740*/  @!P0 NANOSLEEP.SYNCS 0x989680 ;  /* 0x009896800000895d */ /* 0x002fea0003900000 */
[----:B------:R-:W1:Y:S02]  /*3a750*/  @!P0 SYNCS.PHASECHK.TRANS64 P0, [R18+URZ+0x38820], R3 ;  /* 0x03882003120085a7 */ /* 0x000e64000800007f */
[----:B-1----:R-:W-:Y:S05]  /*3a760*/  @!P0 BRA `(.L_x_3730) ;  /* 0xfffffffc00f08947 */ /* 0x002fea000383ffff */
[----:B------:R-:W-:Y:S05]  /*3a770*/  BRA `(.L_x_3900) ;  /* 0xffffff7400787947 */ /* 0x000fea000383ffff */
.L_x_3734:
[----:B0-----:R0:W1:Y:S02]  /*3a780*/  SYNCS.PHASECHK.TRANS64.TRYWAIT P0, [R3+URZ+0x388a0], R7 ;  /* 0x0388a007030075a7 */ /* 0x001064000800017f */
[----:B-1----:R-:W-:Y:S05]  /*3a790*/  @!P0 NANOSLEEP.SYNCS 0x989680 ;  /* 0x009896800000895d */ /* 0x002fea0003900000 */
[----:B------:R-:W1:Y:S02]  /*3a7a0*/  @!P0 SYNCS.PHASECHK.TRANS64 P0, [R3+URZ+0x388a0], R7 ;  /* 0x0388a007030085a7 */ /* 0x000e64000800007f */
[----:B-1----:R-:W-:Y:S05]  /*3a7b0*/  @!P0 BRA `(.L_x_3734) ;  /* 0xfffffffc00f08947 */ /* 0x002fea000383ffff */
[----:B------:R-:W-:Y:S05]  /*3a7c0*/  BRA `(.L_x_3901) ;  /* 0xffffff7400907947 */ /* 0x000fea000383ffff */
.L_x_3739:
[----:B-1----:R1:W2:Y:S02]  /*3a7d0*/  SYNCS.PHASECHK.TRANS64.TRYWAIT P0, [R3+URZ+0x388c0], R7 ;  /* 0x0388c007030075a7 */ /* 0x0022a4000800017f */
[----:B--2---:R-:W-:Y:S05]  /*3a7e0*/  @!P0 NANOSLEEP.SYNCS 0x989680 ;  /* 0x009896800000895d */ /* 0x004fea0003900000 */
[----:B------:R-:W2:Y:S02]  /*3a7f0*/  @!P0 SYNCS.PHASECHK.TRANS64 P0, [R3+URZ+0x388c0], R7 ;  /* 0x0388c007030085a7 */ /* 0x000ea4000800007f */
[----:B--2---:R-:W-:Y:S05]  /*3a800*/  @!P0 BRA `(.L_x_3739) ;  /* 0xfffffffc00f08947 */ /* 0x004fea000383ffff */
[----:B------:R-:W-:Y:S05]  /*3a810*/  BRA `(.L_x_3902) ;  /* 0xffffff78000c7947 */ /* 0x000fea000383ffff */
.L_x_3753:
[----:B0-----:R0:W1:Y:S02]  /*3a820*/  SYNCS.PHASECHK.TRANS64.TRYWAIT P1, [R10+URZ+0x388a0], R2 ;  /* 0x0388a0020a0075a7 */ /* 0x001064000802017f */
[----:B-1----:R-:W-:Y:S05]  /*3a830*/  @!P1 NANOSLEEP.SYNCS 0x989680 ;  /* 0x009896800000995d */ /* 0x002fea0003900000 */
[----:B------:R-:W1:Y:S02]  /*3a840*/  @!P1 SYNCS.PHASECHK.TRANS64 P1, [R10+URZ+0x388a0], R2 ;  /* 0x0388a0020a0095a7 */ /* 0x000e64000802007f */
[----:B-1----:R-:W-:Y:S05]  /*3a850*/  @!P1 BRA `(.L_x_3753) ;  /* 0xfffffffc00f09947 */ /* 0x002fea000383ffff */
[----:B------:R-:W-:Y:S05]  /*3a860*/  BRA `(.L_x_3903) ;  /* 0xffffff8000707947 */ /* 0x000fea000383ffff */
.L_x_3758:
[----:B-1----:R1:W2:Y:S02]  /*3a870*/  SYNCS.PHASECHK.TRANS64.TRYWAIT P1, [R10+URZ+0x388c0], R2 ;  /* 0x0388c0020a0075a7 */ /* 0x0022a4000802017f */
[----:B--2---:R-:W-:Y:S05]  /*3a880*/  @!P1 NANOSLEEP.SYNCS 0x989680 ;  /* 0x009896800000995d */ /* 0x004fea0003900000 */
[----:B------:R-:W2:Y:S02]  /*3a890*/  @!P1 SYNCS.PHASECHK.TRANS64 P1, [R10+URZ+0x388c0], R2 ;  /* 0x0388c0020a0095a7 */ /* 0x000ea4000802007f */
[----:B--2---:R-:W-:Y:S05]  /*3a8a0*/  @!P1 BRA `(.L_x_3758) ;  /* 0xfffffffc00f09947 */ /* 0x004fea000383ffff */
[----:B------:R-:W-:Y:S05]  /*3a8b0*/  BRA `(.L_x_3904) ;  /* 0xffffff8000e87947 */ /* 0x000fea000383ffff */
.L_x_3788:
[----:B------:R-:W-:Y:S01]  /*3a8c0*/  SHF.R.U32.HI R11, RZ, 0x5, R21 ;  /* 0x00000005ff0b7819 */ /* 0x000fe20000011615 */
[----:B------:R-:W-:Y:S01]  /*3a8d0*/  BSSY B0, `(.L_x_3905) ;  /* 0x0000009000007945 */ /* 0x000fe20003800000 */
[----:B------:R-:W-:Y:S02]  /*3a8e0*/  IMAD.MOV.U32 R12, RZ, RZ, RZ ;  /* 0x000000ffff0c7224 */ /* 0x000fe400078e00ff */
[----:B------:R-:W-:Y:S01]  /*3a8f0*/  LOP3.LUT R11, R11, 0x3, RZ, 0xc0, !PT ;  /* 0x000000030b0b7812 */ /* 0x000fe200078ec0ff */
[----:B------:R-:W-:-:S04]  /*3a900*/  IMAD.MOV.U32 R15, RZ, RZ, -0x1 ;  /* 0xffffffffff0f7424 */ /* 0x000fc800078e00ff */
[----:B------:R-:W-:Y:S02]  /*3a910*/  IMAD.MOV.U32 R13, RZ, RZ, R11 ;  /* 0x000000ffff0d7224 */ /* 0x000fe400078e000b */
[----:B------:R-:W-:-:S07]  /*3a920*/  IMAD.MOV.U32 R11, RZ, RZ, 0x1f ;  /* 0x0000001fff0b7424 */ /* 0x000fce00078e00ff */
[----:B------:R-:W-:Y:S05]  /*3a930*/  WARPSYNC.COLLECTIVE R15, `(.L_x_3906) ;  /* 0x000000000f087348 */ /* 0x000fea0003c00000 */
[----:B------:R0:W1:Y:S02]  /*3a940*/  SHFL.IDX P6, R14, R13, R12, R11 ;  /* 0x0000000c0d0e7389 */ /* 0x00006400000c000b */
[----:B01----:R-:W-:Y:S01]  /*3a950*/  ENDCOLLECTIVE ;  /* 0x000000000000791b */ /* 0x003fe20003800000 */
.L_x_3906:
[----:B------:R-:W-:Y:S05]  /*3a960*/  BSYNC B0 ;  /* 0x0000000000007941 */ /* 0x000fea0003800000 */
.L_x_3905:
[----:B------:R-:W-:Y:S05]  /*3a970*/  BRA `(.L_x_3907) ;  /* 0xffffff9c00687947 */ /* 0x000fea000383ffff */
.L_x_3791:
[----:B0-----:R0:W1:Y:S02]  /*3a980*/  SYNCS.PHASECHK.TRANS64.TRYWAIT P0, [R25+URZ+0x38840], R0 ;  /* 0x03884000190075a7 */ /* 0x001064000800017f */
[----:B-1----:R-:W-:Y:S05]  /*3a990*/  @!P0 NANOSLEEP.SYNCS 0x989680 ;  /* 0x009896800000895d */ /* 0x002fea0003900000 */
[----:B------:R-:W1:Y:S02]  /*3a9a0*/  @!P0 SYNCS.PHASECHK.TRANS64 P0, [R25+URZ+0x38840], R0 ;  /* 0x03884000190085a7 */ /* 0x000e64000800007f */
[----:B-1----:R-:W-:Y:S05]  /*3a9b0*/  @!P0 BRA `(.L_x_3791) ;  /* 0xfffffffc00f08947 */ /* 0x002fea000383ffff */
[----:B------:R-:W-:Y:S05]  /*3a9c0*/  BRA `(.L_x_3908) ;  /* 0xffffff9c009c7947 */ /* 0x000fea000383ffff */
.L_x_3792:
        /* <DEDUP_REMOVED lines=8> */
.L_x_3910:
[----:B------:R-:W-:Y:S05]  /*3aa50*/  BSYNC B0 ;  /* 0x0000000000007941 */ /* 0x000fea0003800000 */
.L_x_3909:
        /* <DEDUP_REMOVED lines=9> */
.L_x_3911:
[----:B------:R-:W-:Y:S02]  /*3aaf0*/  IMAD.MOV.U32 R13, RZ, RZ, R4 ;  /* 0x000000ffff0d7224 */ /* 0x000fe400078e0004 */
[----:B------:R-:W-:Y:S02]  /*3ab00*/  IMAD.MOV.U32 R12, RZ, RZ, 0x1 ;  /* 0x00000001ff0c7424 */ /* 0x000fe400078e00ff */
[----:B------:R-:W-:-:S07]  /*3ab10*/  IMAD.MOV.U32 R3, RZ, RZ, R14 ;  /* 0x000000ffff037224 */ /* 0x000fce00078e000e */
[----:B------:R-:W-:Y:S05]  /*3ab20*/  WARPSYNC.COLLECTIVE R15, `(.L_x_3912) ;  /* 0x000000000f087348 */ /* 0x000fea0003c00000 */
[----:B------:R0:W1:Y:S02]  /*3ab30*/  SHFL.IDX P6, R14, R13, R12, R11 ;  /* 0x0000000c0d0e7389 */ /* 0x00006400000c000b */
[----:B01----:R-:W-:Y:S01]  /*3ab40*/  ENDCOLLECTIVE ;  /* 0x000000000000791b */ /* 0x003fe20003800000 */
.L_x_3912:
        /* <DEDUP_REMOVED lines=15> */
.L_x_3913:
[----:B------:R-:W-:Y:S02]  /*3ac40*/  @P0 IMAD R6, R5, 0x2, R18 ;  /* 0x0000000205060824 */ /* 0x000fe400078e0212 */
[----:B------:R-:W-:Y:S02]  /*3ac50*/  IMAD.MOV.U32 R13, RZ, RZ, R4 ;  /* 0x000000ffff0d7224 */ /* 0x000fe400078e0004 */
[----:B------:R-:W-:Y:S02]  /*3ac60*/  IMAD.MOV.U32 R12, RZ, RZ, 0x2 ;  /* 0x00000002ff0c7424 */ /* 0x000fe400078e00ff */
[----:B------:R-:W-:-:S07]  /*3ac70*/  IMAD.MOV.U32 R3, RZ, RZ, R14 ;  /* 0x000000ffff037224 */ /* 0x000fce00078e000e */
[----:B------:R-:W-:Y:S05]  /*3ac80*/  WARPSYNC.COLLECTIVE R15, `(.L_x_3914) ;  /* 0x000000000f087348 */ /* 0x000fea0003c00000 */
[----:B------:R0:W1:Y:S02]  /*3ac90*/  SHFL.IDX P6, R14, R13, R12, R11 ;  /* 0x0000000c0d0e7389 */ /* 0x00006400000c000b */
[----:B01----:R-:W-:Y:S01]  /*3aca0*/  ENDCOLLECTIVE ;  /* 0x000000000000791b */ /* 0x003fe20003800000 */
.L_x_3914:
        /* <DEDUP_REMOVED lines=15> */
.L_x_3915:
[----:B------:R-:W-:Y:S02]  /*3ada0*/  @P0 IMAD R6, R5, 0x2, R18 ;  /* 0x0000000205060824 */ /* 0x000fe400078e0212 */
[----:B------:R-:W-:Y:S02]  /*3adb0*/  IMAD.MOV.U32 R13, RZ, RZ, R4 ;  /* 0x000000ffff0d7224 */ /* 0x000fe400078e0004 */
[----:B------:R-:W-:Y:S02]  /*3adc0*/  IMAD.MOV.U32 R12, RZ, RZ, 0x3 ;  /* 0x00000003ff0c7424 */ /* 0x000fe400078e00ff */
[----:B------:R-:W-:-:S07]  /*3add0*/  IMAD.MOV.U32 R3, RZ, RZ, R14 ;  /* 0x000000ffff037224 */ /* 0x000fce00078e000e */
[----:B------:R-:W-:Y:S05]  /*3ade0*/  WARPSYNC.COLLECTIVE R15, `(.L_x_3916) ;  /* 0x000000000f087348 */ /* 0x000fea0003c00000 */
[----:B------:R0:W1:Y:S02]  /*3adf0*/  SHFL.IDX P6, R14, R13, R12, R11 ;  /* 0x0000000c0d0e7389 */ /* 0x00006400000c000b */
[----:B01----:R-:W-:Y:S01]  /*3ae00*/  ENDCOLLECTIVE ;  /* 0x000000000000791b */ /* 0x003fe20003800000 */
.L_x_3916:
        /* <DEDUP_REMOVED lines=10> */
.L_x_3917:
[----:B------:R-:W-:Y:S01]  /*3aeb0*/  @!PT LDS RZ, [RZ] ;  /* 0x00000000fffff984 */ /* 0x000fe20000000800 */
[----:B------:R-:W-:Y:S01]  /*3aec0*/  @!PT LDS RZ, [RZ] ;  /* 0x00000000fffff984 */ /* 0x000fe20000000800 */
[----:B------:R-:W-:Y:S01]  /*3aed0*/  @!PT LDS RZ, [RZ] ;  /* 0x00000000fffff984 */ /* 0x000fe20000000800 */
[----:B------:R0:W-:Y:S01]  /*3aee0*/  @P0 LDGSTS.E.BYPASS.LTC128B.128 [R6+0x23400], desc[UR36][R2.64], !P2 ;  /* 0x2340000002060fae */ /* 0x0001e2000d101d64 */
[----:B------:R-:W-:Y:S01]  /*3aef0*/  IMAD.MOV.U32 R0, RZ, RZ, R14 ;  /* 0x000000ffff007224 */ /* 0x000fe200078e000e */
[----:B------:R-:W-:Y:S06]  /*3af00*/  BRA `(.L_x_3918) ;  /* 0xffffff9c00547947 */ /* 0x000fec000383ffff */
.L_x_3797:
        /* <DEDUP_REMOVED lines=9> */
.L_x_3919:
        /* <DEDUP_REMOVED lines=10> */
.L_x_3920:
[----:B------:R-:W-:Y:S02]  /*3b040*/  IMAD.MOV.U32 R13, RZ, RZ, R2 ;  /* 0x000000ffff0d7224 */ /* 0x000fe400078e0002 */
[----:B------:R-:W-:Y:S02]  /*3b050*/  IMAD.MOV.U32 R12, RZ, RZ, 0x1 ;  /* 0x00000001ff0c7424 */ /* 0x000fe400078e00ff */
[----:B------:R-:W-:-:S07]  /*3b060*/  IMAD.MOV.U32 R4, RZ, RZ, R14 ;  /* 0x000000ffff047224 */ /* 0x000fce00078e000e */
[----:B------:R-:W-:Y:S05]  /*3b070*/  WARPSYNC.COLLECTIVE R15, `(.L_x_3921) ;  /* 0x000000000f087348 */ /* 0x000fea0003c00000 */
[----:B------:R0:W1:Y:S02]  /*3b080*/  SHFL.IDX P6, R14, R13, R12, R11 ;  /* 0x0000000c0d0e7389 */ /* 0x00006400000c000b */
[----:B01----:R-:W-:Y:S01]  /*3b090*/  ENDCOLLECTIVE ;  /* 0x000000000000791b */ /* 0x003fe20003800000 */
.L_x_3921:
        /* <DEDUP_REMOVED lines=12> */
.L_x_3922:
[----:B------:R-:W-:Y:S02]  /*3b160*/  IMAD.MOV.U32 R13, RZ, RZ, R2 ;  /* 0x000000ffff0d7224 */ /* 0x000fe400078e0002 */
[----:B------:R-:W-:Y:S02]  /*3b170*/  IMAD.MOV.U32 R12, RZ, RZ, 0x2 ;  /* 0x00000002ff0c7424 */ /* 0x000fe400078e00ff */
[----:B------:R-:W-:-:S07]  /*3b180*/  IMAD.MOV.U32 R5, RZ, RZ, R14 ;  /* 0x000000ffff057224 */ /* 0x000fce00078e000e */
[----:B------:R-:W-:Y:S05]  /*3b190*/  WARPSYNC.COLLECTIVE R15, `(.L_x_3923) ;  /* 0x000000000f087348 */ /* 0x000fea0003c00000 */
[----:B------:R0:W1:Y:S02]  /*3b1a0*/  SHFL.IDX P6, R14, R13, R12, R11 ;  /* 0x0000000c0d0e7389 */ /* 0x00006400000c000b */
[----:B01----:R-:W-:Y:S01]  /*3b1b0*/  ENDCOLLECTIVE ;  /* 0x000000000000791b */ /* 0x003fe20003800000 */
.L_x_3923:
        /* <DEDUP_REMOVED lines=10> */
.L_x_3924:
        /* <DEDUP_REMOVED lines=11> */
.L_x_3925:
        /* <DEDUP_REMOVED lines=14> */
.L_x_3926:
[----:B------:R-:W-:Y:S01]  /*3b3f0*/  IMAD.MOV.U32 R0, RZ, RZ, R14 ;  /* 0x000000ffff007224 */ /* 0x000fe200078e000e */
[----:B------:R-:W-:Y:S06]  /*3b400*/  BRA `(.L_x_3927) ;  /* 0xffffffa000687947 */ /* 0x000fec000383ffff */
.L_x_3801:
        /* <DEDUP_REMOVED lines=45> */
.L_x_3929:
[----:B------:R-:W-:Y:S05]  /*3b6e0*/  BSYNC B0 ;  /* 0x0000000000007941 */ /* 0x000fea0003800000 */
.L_x_3928:
        /* <DEDUP_REMOVED lines=11> */
.L_x_3930:
        /* <DEDUP_REMOVED lines=39> */
.L_x_3931:
        /* <DEDUP_REMOVED lines=8> */
.L_x_3932:
        /* <DEDUP_REMOVED lines=33> */
.L_x_3933:
[----:B------:R-:W-:Y:S02]  /*3bca0*/  IMAD.MOV.U32 R13, RZ, RZ, R5 ;  /* 0x000000ffff0d7224 */ /* 0x000fe400078e0005 */
[----:B------:R-:W-:-:S07]  /*3bcb0*/  IMAD.MOV.U32 R8, RZ, RZ, R14 ;  /* 0x000000ffff087224 */ /* 0x000fce00078e000e */
[----:B------:R-:W-:Y:S05]  /*3bcc0*/  WARPSYNC.COLLECTIVE R15, `(.L_x_3934) ;  /* 0x000000000f087348 */ /* 0x000fea0003c00000 */
[----:B------:R0:W1:Y:S02]  /*3bcd0*/  SHFL.IDX P6, R14, R13, R12, R11 ;  /* 0x0000000c0d0e7389 */ /* 0x00006400000c000b */
[----:B01----:R-:W-:Y:S01]  /*3bce0*/  ENDCOLLECTIVE ;  /* 0x000000000000791b */ /* 0x003fe20003800000 */
.L_x_3934:
        /* <DEDUP_REMOVED lines=23> */
.L_x_3935:
        /* <DEDUP_REMOVED lines=9> */
.L_x_3936:
[----:B------:R-:W-:Y:S01]  /*3bef0*/  IMAD.MOV.U32 R2, RZ, RZ, R14 ;  /* 0x000000ffff027224 */ /* 0x000fe200078e000e */
[----:B------:R-:W-:Y:S06]  /*3bf00*/  BRA `(.L_x_3937) ;  /* 0xffffffa4003c7947 */ /* 0x000fec000383ffff */
.L_x_3806:
[----:B-1----:R1:W2:Y:S02]  /*3bf10*/  SYNCS.PHASECHK.TRANS64.TRYWAIT P0, [R18+URZ+0x38820], R0 ;  /* 0x03882000120075a7 */ /* 0x0022a4000800017f */
[----:B--2---:R-:W-:Y:S05]  /*3bf20*/  @!P0 NANOSLEEP.SYNCS 0x989680 ;  /* 0x009896800000895d */ /* 0x004fea0003900000 */
[----:B------:R-:W2:Y:S02]  /*3bf30*/  @!P0 SYNCS.PHASECHK.TRANS64 P0, [R18+URZ+0x38820], R0 ;  /* 0x03882000120085a7 */ /* 0x000ea4000800007f */
[----:B--2---:R-:W-:Y:S05]  /*3bf40*/  @!P0 BRA `(.L_x_3806) ;  /* 0xfffffffc00f08947 */ /* 0x004fea000383ffff */
[----:B------:R-:W-:Y:S05]  /*3bf50*/  BRA `(.L_x_3938) ;  /* 0xffffffa400e47947 */ /* 0x000fea000383ffff */
.L_x_3809:
[----:B-1----:R1:W2:Y:S02]  /*3bf60*/  SYNCS.PHASECHK.TRANS64.TRYWAIT P0, [R25+URZ+0x38860], R0 ;  /* 0x03886000190075a7 */ /* 0x0022a4000800017f */
[----:B--2---:R-:W-:Y:S05]  /*3bf70*/  @!P0 NANOSLEEP.SYNCS 0x989680 ;  /* 0x009896800000895d */ /* 0x004fea0003900000 */
[----:B------:R-:W2:Y:S02]  /*3bf80*/  @!P0 SYNCS.PHASECHK.TRANS64 P0, [R25+URZ+0x38860], R0 ;  /* 0x03886000190085a7 */ /* 0x000ea4000800007f */
[----:B--2---:R-:W-:Y:S05]  /*3bf90*/  @!P0 BRA `(.L_x_3809) ;  /* 0xfffffffc00f08947 */ /* 0x004fea000383ffff */
[----:B------:R-:W-:Y:S05]  /*3bfa0*/  BRA `(.L_x_3939) ;  /* 0xffffffa400f07947 */ /* 0x000fea000383ffff */
.L_x_3810:
        /* <DEDUP_REMOVED lines=8> */
.L_x_3941:
[----:B------:R-:W-:Y:S05]  /*3c030*/  BSYNC B0 ;  /* 0x0000000000007941 */ /* 0x000fea0003800000 */
.L_x_3940:
        /* <DEDUP_REMOVED lines=15> */
.L_x_3942:
        /* <DEDUP_REMOVED lines=39> */
.L_x_3943:
[----:B------:R-:W-:Y:S02]  /*3c3a0*/  IMAD.MOV.U32 R13, RZ, RZ, R5 ;  /* 0x000000ffff0d7224 */ /* 0x000fe400078e0005 */
[----:B------:R-:W-:-:S07]  /*3c3b0*/  IMAD.MOV.U32 R3, RZ, RZ, R14 ;  /* 0x000000ffff037224 */ /* 0x000fce00078e000e */
[----:B------:R-:W-:Y:S05]  /*3c3c0*/  WARPSYNC.COLLECTIVE R15, `(.L_x_3944) ;  /* 0x000000000f087348 */ /* 0x000fea0003c00000 */
[----:B------:R0:W1:Y:S02]  /*3c3d0*/  SHFL.IDX P6, R14, R13, R12, R11 ;  /* 0x0000000c0d0e7389 */ /* 0x00006400000c000b */
[----:B01----:R-:W-:Y:S01]  /*3c3e0*/  ENDCOLLECTIVE ;  /* 0x000000000000791b */ /* 0x003fe20003800000 */
.L_x_3944:
        /* <DEDUP_REMOVED lines=29> */
.L_x_3945:
[----:B------:R-:W-:Y:S02]  /*3c5c0*/  IMAD.MOV.U32 R13, RZ, RZ, R5 ;  /* 0x000000ffff0d7224 */ /* 0x000fe400078e0005 */
[----:B------:R-:W-:-:S07]  /*3c5d0*/  IMAD.MOV.U32 R7, RZ, RZ, R14 ;  /* 0x000000ffff077224 */ /* 0x000fce00078e000e */
[----:B------:R-:W-:Y:S05]  /*3c5e0*/  WARPSYNC.COLLECTIVE R15, `(.L_x_3946) ;  /* 0x000000000f087348 */ /* 0x000fea0003c00000 */
[----:B------:R0:W1:Y:S02]  /*3c5f0*/  SHFL.IDX P6, R14, R13, R12, R11 ;  /* 0x0000000c0d0e7389 */ /* 0x00006400000c000b */
[----:B01----:R-:W-:Y:S01]  /*3c600*/  ENDCOLLECTIVE ;  /* 0x000000000000791b */ /* 0x003fe20003800000 */
.L_x_3946:
        /* <DEDUP_REMOVED lines=29> */
.L_x_3947:
[----:B------:R-:W-:Y:S02]  /*3c7e0*/  IMAD.MOV.U32 R13, RZ, RZ, R5 ;  /* 0x000000ffff0d7224 */ /* 0x000fe400078e0005 */
[----:B------:R-:W-:-:S07]  /*3c7f0*/  IMAD.MOV.U32 R6, RZ, RZ, R14 ;  /* 0x000000ffff067224 */ /* 0x000fce00078e000e */
[----:B------:R-:W-:Y:S05]  /*3c800*/  WARPSYNC.COLLECTIVE R15, `(.L_x_3948) ;  /* 0x000000000f087348 */ /* 0x000fea0003c00000 */
[----:B------:R0:W1:Y:S02]  /*3c810*/  SHFL.IDX P6, R14, R13, R12, R11 ;  /* 0x0000000c0d0e7389 */ /* 0x00006400000c000b */
[----:B01----:R-:W-:Y:S01]  /*3c820*/  ENDCOLLECTIVE ;  /* 0x000000000000791b */ /* 0x003fe20003800000 */
.L_x_3948:
[----:B------:R-:W-:Y:S01]  /*3c830*/  IMAD.MOV.U32 R2, RZ, RZ, R14 ;  /* 0x000000ffff027224 */ /* 0x000fe200078e000e */
[----:B------:R-:W-:Y:S06]  /*3c840*/  BRA `(.L_x_3949) ;  /* 0xffffffa400807947 */ /* 0x000fec000383ffff */
.L_x_3817:
[----:B0-----:R0:W1:Y:S02]  /*3c850*/  SYNCS.PHASECHK.TRANS64.TRYWAIT P0, [R6+URZ+0x38840], R25 ;  /* 0x03884019060075a7 */ /* 0x001064000800017f */
[----:B-1----:R-:W-:Y:S05]  /*3c860*/  @!P0 NANOSLEEP.SYNCS 0x989680 ;  /* 0x009896800000895d */ /* 0x002fea0003900000 */
[----:B------:R-:W1:Y:S02]  /*3c870*/  @!P0 SYNCS.PHASECHK.TRANS64 P0, [R6+URZ+0x38840], R25 ;  /* 0x03884019060085a7 */ /* 0x000e64000800007f */
[----:B-1----:R-:W-:Y:S05]  /*3c880*/  @!P0 BRA `(.L_x_3817) ;  /* 0xfffffffc00f08947 */ /* 0x002fea000383ffff */
[----:B------:R-:W-:Y:S05]  /*3c890*/  BRA `(.L_x_3950) ;  /* 0xffffffac00047947 */ /* 0x000fea000383ffff */
.L_x_3818:
        /* <DEDUP_REMOVED lines=8> */
.L_x_3952:
[----:B------:R-:W-:Y:S05]  /*3c920*/  BSYNC B1 ;  /* 0x0000000000017941 */ /* 0x000fea0003800000 */
.L_x_3951:
        /* <DEDUP_REMOVED lines=9> */
.L_x_3953:
[----:B------:R-:W-:Y:S02]  /*3c9c0*/  IMAD.MOV.U32 R13, RZ, RZ, R26 ;  /* 0x000000ffff0d7224 */ /* 0x000fe400078e001a */
[----:B------:R-:W-:Y:S02]  /*3c9d0*/  IMAD.MOV.U32 R12, RZ, RZ, 0x1 ;  /* 0x00000001ff0c7424 */ /* 0x000fe400078e00ff */
[----:B------:R-:W-:-:S07]  /*3c9e0*/  IMAD.MOV.U32 R2, RZ, RZ, R14 ;  /* 0x000000ffff027224 */ /* 0x000fce00078e000e */
[----:B------:R-:W-:Y:S05]  /*3c9f0*/  WARPSYNC.COLLECTIVE R15, `(.L_x_3954) ;  /* 0x000000000f087348 */ /* 0x000fea0003c00000 */
[----:B------:R0:W1:Y:S02]  /*3ca00*/  SHFL.IDX P6, R14, R13, R12, R11 ;  /* 0x0000000c0d0e7389 */ /* 0x00006400000c000b */
[----:B01----:R-:W-:Y:S01]  /*3ca10*/  ENDCOLLECTIVE ;  /* 0x000000000000791b */ /* 0x003fe20003800000 */
.L_x_3954:
        /* <DEDUP_REMOVED lines=11> */
.L_x_3955:
[----:B------:R-:W-:Y:S02]  /*3cad0*/  IMAD.MOV.U32 R13, RZ, RZ, R26 ;  /* 0x000000ffff0d7224 */ /* 0x000fe400078e001a */
[----:B------:R-:W-:Y:S02]  /*3cae0*/  IMAD.MOV.U32 R12, RZ, RZ, 0x2 ;  /* 0x00000002ff0c7424 */ /* 0x000fe400078e00ff */
[----:B------:R-:W-:-:S07]  /*3caf0*/  IMAD.MOV.U32 R2, RZ, RZ, R14 ;  /* 0x000000ffff027224 */ /* 0x000fce00078e000e */
[----:B------:R-:W-:Y:S05]  /*3cb00*/  WARPSYNC.COLLECTIVE R15, `(.L_x_3956) ;  /* 0x000000000f087348 */ /* 0x000fea0003c00000 */
[----:B------:R0:W1:Y:S02]  /*3cb10*/  SHFL.IDX P6, R14, R13, R12, R11 ;  /* 0x0000000c0d0e7389 */ /* 0x00006400000c000b */
[----:B01----:R-:W-:Y:S01]  /*3cb20*/  ENDCOLLECTIVE ;  /* 0x000000000000791b */ /* 0x003fe20003800000 */
.L_x_3956:
        /* <DEDUP_REMOVED lines=11> */
.L_x_3957:
[----:B------:R-:W-:Y:S02]  /*3cbe0*/  IMAD.MOV.U32 R13, RZ, RZ, R26 ;  /* 0x000000ffff0d7224 */ /* 0x000fe400078e001a */
[----:B------:R-:W-:Y:S02]  /*3cbf0*/  IMAD.MOV.U32 R12, RZ, RZ, 0x3 ;  /* 0x00000003ff0c7424 */ /* 0x000fe400078e00ff */
[----:B------:R-:W-:-:S07]  /*3cc00*/  IMAD.MOV.U32 R2, RZ, RZ, R14 ;  /* 0x000000ffff027224 */ /* 0x000fce00078e000e */
[----:B------:R-:W-:Y:S05]  /*3cc10*/  WARPSYNC.COLLECTIVE R15, `(.L_x_3958) ;  /* 0x000000000f087348 */ /* 0x000fea0003c00000 */
[----:B------:R0:W1:Y:S02]  /*3cc20*/  SHFL.IDX P6, R14, R13, R12, R11 ;  /* 0x0000000c0d0e7389 */ /* 0x00006400000c000b */
[----:B01----:R-:W-:Y:S01]  /*3cc30*/  ENDCOLLECTIVE ;  /* 0x000000000000791b */ /* 0x003fe20003800000 */
.L_x_3958:
        /* <DEDUP_REMOVED lines=11> */
.L_x_3959:
[----:B------:R-:W-:Y:S01]  /*3ccf0*/  IMAD.MOV.U32 R2, RZ, RZ, R14 ;  /* 0x000000ffff027224 */ /* 0x000fe200078e000e */
[----:B------:R-:W-:Y:S06]  /*3cd00*/  BRA `(.L_x_3960) ;  /* 0xffffffa8008c7947 */ /* 0x000fec000383ffff */
.L_x_3823:
[----:B----4-:R4:W0:Y:S02]  /*3cd10*/  SYNCS.PHASECHK.TRANS64.TRYWAIT P0, [R6+URZ+0x38860], R25 ;  /* 0x03886019060075a7 */ /* 0x010824000800017f */
[----:B0-----:R-:W-:Y:S05]  /*3cd20*/  @!P0 NANOSLEEP.SYNCS 0x989680 ;  /* 0x009896800000895d */ /* 0x001fea0003900000 */
[----:B------:R-:W0:Y:S02]  /*3cd30*/  @!P0 SYNCS.PHASECHK.TRANS64 P0, [R6+URZ+0x38860], R25 ;  /* 0x03886019060085a7 */ /* 0x000e24000800007f */
[----:B0-----:R-:W-:Y:S05]  /*3cd40*/  @!P0 BRA `(.L_x_3823) ;  /* 0xfffffffc00f08947 */ /* 0x001fea000383ffff */
[----:B------:R-:W-:Y:S05]  /*3cd50*/  BRA `(.L_x_3961) ;  /* 0xffffffa800d87947 */ /* 0x000fea000383ffff */
.L_x_3824:
[----:B------:R-:W-:Y:S01]  /*3cd60*/  BSSY B1, `(.L_x_3962) ;  /* 0x0000008000017945 */ /* 0x000fe20003800000 */
[----:B------:R-:W-:Y:S02]  /*3cd70*/  IMAD.MOV.U32 R13, RZ, RZ, R10 ;  /* 0x000000ffff0d7224 */ /* 0x000fe400078e000a */
[----:B------:R-:W-:Y:S02]  /*3cd80*/  IMAD.MOV.U32 R12, RZ, RZ, RZ ;  /* 0x000000ffff0c7224 */ /* 0x000fe400078e00ff */
[----:B------:R-:W-:Y:S02]  /*3cd90*/  IMAD.MOV.U32 R11, RZ, RZ, 0x181f ;  /* 0x0000181fff0b7424 */ /* 0x000fe400078e00ff */
[----:B------:R-:W-:-:S07]  /*3cda0*/  IMAD.MOV.U32 R15, RZ, RZ, -0x1 ;  /* 0xffffffffff0f7424 */ /* 0x000fce00078e00ff */
[----:B01-34-:R-:W-:Y:S05]  /*3cdb0*/  WARPSYNC.COLLECTIVE R15, `(.L_x_3963) ;  /* 0x000000000f087348 */ /* 0x01bfea0003c00000 */
[----:B------:R2:W0:Y:S02]  /*3cdc0*/  SHFL.IDX P6, R14, R13, R12, R11 ;  /* 0x0000000c0d0e7389 */ /* 0x00042400000c000b */
[----:B01234-:R-:W-:Y:S01]  /*3cdd0*/  ENDCOLLECTIVE ;  /* 0x000000000000791b */ /* 0x01ffe20003800000 */
.L_x_3963:
[----:B------:R-:W-:Y:S05]  /*3cde0*/  BSYNC B1 ;  /* 0x0000000000017941 */ /* 0x000fea0003800000 */
.L_x_3962:
        /* <DEDUP_REMOVED lines=13> */
.L_x_3964:
        /* <DEDUP_REMOVED lines=17> */
.L_x_3965:
        /* <DEDUP_REMOVED lines=16> */
.L_x_3966:
        /* <DEDUP_REMOVED lines=19> */
.L_x_3967:
        /* <DEDUP_REMOVED lines=14> */
.L_x_3968:
        /* <DEDUP_REMOVED lines=16> */
.L_x_3969:
        /* <DEDUP_REMOVED lines=14> */
.L_x_3970:
[----:B------:R-:W-:Y:S05]  /*3d4c0*/  BRA `(.L_x_3971) ;  /* 0xffffffa8003c7947 */ /* 0x000fea000383ffff */
.L_x_3832:
        /* <DEDUP_REMOVED lines=8> */
.L_x_3973:
[----:B------:R-:W-:Y:S05]  /*3d550*/  BSYNC B0 ;  /* 0x0000000000007941 */ /* 0x000fea0003800000 */
.L_x_3972:
        /* <DEDUP_REMOVED lines=9> */
.L_x_3974:
        /* <DEDUP_REMOVED lines=23> */
.L_x_3975:
[----:B------:R-:W-:Y:S01]  /*3d760*/  IMAD.MOV.U32 R12, RZ, RZ, 0x2 ;  /* 0x00000002ff0c7424 */ /* 0x000fe200078e00ff */
[----:B------:R-:W-:-:S05]  /*3d770*/  SEL R4, R14, RZ, P1 ;  /* 0x000000ff0e047207 */ /* 0x000fca0000800000 */
[----:B------:R-:W-:-:S04]  /*3d780*/  IMAD.IADD R4, R13, 0x1, R4 ;  /* 0x000000010d047824 */ /* 0x000fc800078e0204 */
[----:B------:R-:W-:-:S07]  /*3d790*/  IMAD.MOV.U32 R13, RZ, RZ, R4 ;  /* 0x000000ffff0d7224 */ /* 0x000fce00078e0004 */
[----:B------:R-:W-:Y:S05]  /*3d7a0*/  WARPSYNC.COLLECTIVE R15, `(.L_x_3976) ;  /* 0x000000000f087348 */ /* 0x000fea0003c00000 */
[----:B------:R0:W1:Y:S02]  /*3d7b0*/  SHFL.UP P6, R14, R13, R12, R11 ;  /* 0x0400000c0d0e7389 */ /* 0x00006400000c000b */
[----:B01----:R-:W-:Y:S01]  /*3d7c0*/  ENDCOLLECTIVE ;  /* 0x000000000000791b */ /* 0x003fe20003800000 */
.L_x_3976:
[----:B------:R-:W-:Y:S01]  /*3d7d0*/  IMAD.MOV.U32 R12, RZ, RZ, 0x4 ;  /* 0x00000004ff0c7424 */ /* 0x000fe200078e00ff */
[----:B------:R-:W-:-:S05]  /*3d7e0*/  SEL R3, R14, RZ, P2 ;  /* 0x000000ff0e037207 */ /* 0x000fca0001000000 */
[----:B------:R-:W-:-:S04]  /*3d7f0*/  IMAD.IADD R2, R4, 0x1, R3 ;  /* 0x0000000104027824 */ /* 0x000fc800078e0203 */
[----:B------:R-:W-:-:S07]  /*3d800*/  IMAD.MOV.U32 R13, RZ, RZ, R2 ;  /* 0x000000ffff0d7224 */ /* 0x000fce00078e0002 */
[----:B------:R-:W-:Y:S05]  /*3d810*/  WARPSYNC.COLLECTIVE R15, `(.L_x_3977) ;  /* 0x000000000f087348 */ /* 0x000fea0003c00000 */
[----:B------:R0:W1:Y:S02]  /*3d820*/  SHFL.UP P6, R14, R13, R12, R11 ;  /* 0x0400000c0d0e7389 */ /* 0x00006400000c000b */
[----:B01----:R-:W-:Y:S01]  /*3d830*/  ENDCOLLECTIVE ;  /* 0x000000000000791b */ /* 0x003fe20003800000 */
.L_x_3977:
[----:B------:R-:W-:Y:S01]  /*3d840*/  IMAD.MOV.U32 R12, RZ, RZ, 0x8 ;  /* 0x00000008ff0c7424 */ /* 0x000fe200078e00ff */
[----:B------:R-:W-:-:S05]  /*3d850*/  SEL R3, R14, RZ, P3 ;  /* 0x000000ff0e037207 */ /* 0x000fca0001800000 */
[----:B------:R-:W-:-:S04]  /*3d860*/  IMAD.IADD R3, R2, 0x1, R3 ;  /* 0x0000000102037824 */ /* 0x000fc800078e0203 */
[----:B------:R-:W-:-:S07]  /*3d870*/  IMAD.MOV.U32 R13, RZ, RZ, R3 ;  /* 0x000000ffff0d7224 */ /* 0x000fce00078e0003 */
[----:B------:R-:W-:Y:S05]  /*3d880*/  WARPSYNC.COLLECTIVE R15, `(.L_x_3978) ;  /* 0x000000000f087348 */ /* 0x000fea0003c00000 */
[----:B------:R0:W1:Y:S02]  /*3d890*/  SHFL.UP P6, R14, R13, R12, R11 ;  /* 0x0400000c0d0e7389 */ /* 0x00006400000c000b */
[----:B01----:R-:W-:Y:S01]  /*3d8a0*/  ENDCOLLECTIVE ;  /* 0x000000000000791b */ /* 0x003fe20003800000 */
.L_x_3978:
[----:B------:R-:W-:Y:S01]  /*3d8b0*/  IMAD.MOV.U32 R12, RZ, RZ, 0x10 ;  /* 0x00000010ff0c7424 */ /* 0x000fe200078e00ff */
[----:B------:R-:W-:-:S05]  /*3d8c0*/  SEL R4, R14, RZ, P4 ;  /* 0x000000ff0e047207 */ /* 0x000fca0002000000 */
[----:B------:R-:W-:-:S04]  /*3d8d0*/  IMAD.IADD R4, R3, 0x1, R4 ;  /* 0x0000000103047824 */ /* 0x000fc800078e0204 */
[----:B------:R-:W-:-:S07]  /*3d8e0*/  IMAD.MOV.U32 R13, RZ, RZ, R4 ;  /* 0x000000ffff0d7224 */ /* 0x000fce00078e0004 */
[----:B------:R-:W-:Y:S05]  /*3d8f0*/  WARPSYNC.COLLECTIVE R15, `(.L_x_3979) ;  /* 0x000000000f087348 */ /* 0x000fea0003c00000 */
[----:B------:R0:W1:Y:S02]  /*3d900*/  SHFL.UP P6, R14, R13, R12, R11 ;  /* 0x0400000c0d0e7389 */ /* 0x00006400000c000b */
[----:B01----:R-:W-:Y:S01]  /*3d910*/  ENDCOLLECTIVE ;  /* 0x000000000000791b */ /* 0x003fe20003800000 */
.L_x_3979:
        /* <DEDUP_REMOVED lines=8> */
.L_x_3980:
[----:B------:R-:W-:Y:S05]  /*3d9a0*/  BRA `(.L_x_3981) ;  /* 0xffffffa800d47947 */ /* 0x000fea000383ffff */
.L_x_3835:
[----:B------:R-:W-:Y:S01]  /*3d9b0*/  BSSY B0, `(.L_x_3982) ;  /* 0x0000007000007945 */ /* 0x000fe20003800000 */
[----:B------:R-:W-:Y:S02]  /*3d9c0*/  IMAD.MOV.U32 R12, RZ, RZ, 0x1 ;  /* 0x00000001ff0c7424 */ /* 0x000fe400078e00ff */
[----:B------:R-:W-:Y:S02]  /*3d9d0*/  IMAD.MOV.U32 R11, RZ, RZ, RZ ;  /* 0x000000ffff0b7224 */ /* 0x000fe400078e00ff */
[----:B------:R-:W-:-:S07]  /*3d9e0*/  IMAD.MOV.U32 R15, RZ, RZ, -0x1 ;  /* 0xffffffffff0f7424 */ /* 0x000fce00078e00ff */
[----:B------:R-:W-:Y:S05]  /*3d9f0*/  WARPSYNC.COLLECTIVE R15, `(.L_x_3983) ;  /* 0x000000000f087348 */ /* 0x000fea0003c00000 */
[----:B------:R0:W1:Y:S02]  /*3da00*/  SHFL.UP P6, R14, R13, R12, R11 ;  /* 0x0400000c0d0e7389 */ /* 0x00006400000c000b */
[----:B01----:R-:W-:Y:S01]  /*3da10*/  ENDCOLLECTIVE ;  /* 0x000000000000791b */ /* 0x003fe20003800000 */
.L_x_3983:
[----:B------:R-:W-:Y:S05]  /*3da20*/  BSYNC B0 ;  /* 0x0000000000007941 */ /* 0x000fea0003800000 */
.L_x_3982:
        /* <DEDUP_REMOVED lines=8> */
.L_x_3984:
[----:B------:R-:W-:Y:S01]  /*3dab0*/  IMAD.MOV.U32 R12, RZ, RZ, 0x4 ;  /* 0x00000004ff0c7424 */ /* 0x000fe200078e00ff */
[----:B------:R-:W-:-:S05]  /*3dac0*/  SEL R2, R14, RZ, P2 ;  /* 0x000000ff0e027207 */ /* 0x000fca0001000000 */
[----:B------:R-:W-:-:S04]  /*3dad0*/  IMAD.IADD R2, R13, 0x1, R2 ;  /* 0x000000010d027824 */ /* 0x000fc800078e0202 */
[----:B------:R-:W-:-:S07]  /*3dae0*/  IMAD.MOV.U32 R13, RZ, RZ, R2 ;  /* 0x000000ffff0d7224 */ /* 0x000fce00078e0002 */
[----:B------:R-:W-:Y:S05]  /*3daf0*/  WARPSYNC.COLLECTIVE R15, `(.L_x_3985) ;  /* 0x000000000f087348 */ /* 0x000fea0003c00000 */
[----:B------:R0:W1:Y:S02]  /*3db00*/  SHFL.UP P6, R14, R13, R12, R11 ;  /* 0x0400000c0d0e7389 */ /* 0x00006400000c000b */
[----:B01----:R-:W-:Y:S01]  /*3db10*/  ENDCOLLECTIVE ;  /* 0x000000000000791b */ /* 0x003fe20003800000 */
.L_x_3985:
[----:B------:R-:W-:Y:S01]  /*3db20*/  IMAD.MOV.U32 R12, RZ, RZ, 0x8 ;  /* 0x00000008ff0c7424 */ /* 0x000fe200078e00ff */
[----:B------:R-:W-:-:S05]  /*3db30*/  SEL R3, R14, RZ, P3 ;  /* 0x000000ff0e037207 */ /* 0x000fca0001800000 */
[----:B------:R-:W-:-:S04]  /*3db40*/  IMAD.IADD R3, R2, 0x1, R3 ;  /* 0x0000000102037824 */ /* 0x000fc800078e0203 */
[----:B------:R-:W-:-:S07]  /*3db50*/  IMAD.MOV.U32 R13, RZ, RZ, R3 ;  /* 0x000000ffff0d7224 */ /* 0x000fce00078e0003 */
[----:B------:R-:W-:Y:S05]  /*3db60*/  WARPSYNC.COLLECTIVE R15, `(.L_x_3986) ;  /* 0x000000000f087348 */ /* 0x000fea0003c00000 */
[----:B------:R0:W1:Y:S02]  /*3db70*/  SHFL.UP P6, R14, R13, R12, R11 ;  /* 0x0400000c0d0e7389 */ /* 0x00006400000c000b */
[----:B01----:R-:W-:Y:S01]  /*3db80*/  ENDCOLLECTIVE ;  /* 0x000000000000791b */ /* 0x003fe20003800000 */
.L_x_3986:
[----:B------:R-:W-:Y:S01]  /*3db90*/  IMAD.MOV.U32 R12, RZ, RZ, 0x10 ;  /* 0x00000010ff0c7424 */ /* 0x000fe200078e00ff */
[----:B------:R-:W-:-:S05]  /*3dba0*/  SEL R4, R14, RZ, P4 ;  /* 0x000000ff0e047207 */ /* 0x000fca0002000000 */
[----:B------:R-:W-:-:S04]  /*3dbb0*/  IMAD.IADD R4, R3, 0x1, R4 ;  /* 0x0000000103047824 */ /* 0x000fc800078e0204 */
[----:B------:R-:W-:-:S07]  /*3dbc0*/  IMAD.MOV.U32 R13, RZ, RZ, R4 ;  /* 0x000000ffff0d7224 */ /* 0x000fce00078e0004 */
[----:B------:R-:W-:Y:S05]  /*3dbd0*/  WARPSYNC.COLLECTIVE R15, `(.L_x_3987) ;  /* 0x000000000f087348 */ /* 0x000fea0003c00000 */
[----:B------:R0:W1:Y:S02]  /*3dbe0*/  SHFL.UP P6, R14, R13, R12, R11 ;  /* 0x0400000c0d0e7389 */ /* 0x00006400000c000b */
[----:B01----:R-:W-:Y:S01]  /*3dbf0*/  ENDCOLLECTIVE ;  /* 0x000000000000791b */ /* 0x003fe20003800000 */
.L_x_3987:
        /* <DEDUP_REMOVED lines=8> */
.L_x_3988:
[----:B------:R-:W-:Y:S05]  /*3dc80*/  BRA `(.L_x_3989) ;  /* 0xffffffa800c07947 */ /* 0x000fea000383ffff */
.L_x_3837:
[----:B------:R-:W-:Y:S01]  /*3dc90*/  BSSY B0, `(.L_x_3990) ;  /* 0x0000006000007945 */ /* 0x000fe20003800000 */
[----:B------:R-:W-:Y:S01]  /*3dca0*/  PLOP3.LUT P6, PT, P6, PT, PT, 0x8, 0x0 ;  /* 0x000000000000781c */ /* 0x000fe200037ce170 */
[----:B------:R-:W-:-:S12]  /*3dcb0*/  IMAD.MOV.U32 R15, RZ, RZ, -0x1 ;  /* 0xffffffffff0f7424 */ /* 0x000fd800078e00ff */
[----:B0-----:R-:W-:Y:S05]  /*3dcc0*/  WARPSYNC.COLLECTIVE R15, `(.L_x_3991) ;  /* 0x000000000f087348 */ /* 0x001fea0003c00000 */
[----:B------:R-:W-:Y:S01]  /*3dcd0*/  VOTE.ANY R14, PT, P6 ;  /* 0x00000000000e7806 */ /* 0x000fe200030e0100 */
[----:B0-----:R-:W-:Y:S06]  /*3dce0*/  ENDCOLLECTIVE ;  /* 0x000000000000791b */ /* 0x001fec0003800000 */
.L_x_3991:
[----:B------:R-:W-:Y:S05]  /*3dcf0*/  BSYNC B0 ;  /* 0x0000000000007941 */ /* 0x000fea0003800000 */
.L_x_3990:
        /* <DEDUP_REMOVED lines=10> */
.L_x_3992:
[----:B------:R-:W-:Y:S02]  /*3dda0*/  IMAD.MOV.U32 R13, RZ, RZ, R5 ;  /* 0x000000ffff0d7224 */ /* 0x000fe400078e0005 */
[----:B------:R-:W-:-:S07]  /*3ddb0*/  IMAD.MOV.U32 R25, RZ, RZ, R14 ;  /* 0x000000ffff197224 */ /* 0x000fce00078e000e */
[----:B------:R-:W-:Y:S05]  /*3ddc0*/  WARPSYNC.COLLECTIVE R15, `(.L_x_3993) ;  /* 0x000000000f087348 */ /* 0x000fea0003c00000 */
[----:B------:R0:W1:Y:S02]  /*3ddd0*/  SHFL.IDX P6, R14, R13, R12, R11 ;  /* 0x0000000c0d0e7389 */ /* 0x00006400000c000b */
[----:B01----:R-:W-:Y:S01]  /*3dde0*/  ENDCOLLECTIVE ;  /* 0x000000000000791b */ /* 0x003fe20003800000 */
.L_x_3993:
[----:B------:R-:W-:Y:S01]  /*3ddf0*/  IMAD.MOV.U32 R5, RZ, RZ, R14 ;  /* 0x000000ffff057224 */ /* 0x000fe200078e000e */
[----:B------:R-:W-:Y:S06]  /*3de00*/  BRA `(.L_x_3994) ;  /* 0xffffffa800a07947 */ /* 0x000fec000383ffff */
.L_x_3839:
[----:B------:R-:W-:Y:S01]  /*3de10*/  BSSY B0, `(.L_x_3995) ;  /* 0x0000007000007945 */ /* 0x000fe20003800000 */
[----:B------:R-:W-:Y:S02]  /*3de20*/  IMAD.MOV.U32 R13, RZ, RZ, R2 ;  /* 0x000000ffff0d7224 */ /* 0x000fe400078e0002 */
[----:B------:R-:W-:Y:S02]  /*3de30*/  IMAD.MOV.U32 R11, RZ, RZ, 0x1f ;  /* 0x0000001fff0b7424 */ /* 0x000fe400078e00ff */
[----:B------:R-:W-:-:S07]  /*3de40*/  IMAD.MOV.U32 R15, RZ, RZ, -0x1 ;  /* 0xffffffffff0f7424 */ /* 0x000fce00078e00ff */
[----:B0123--:R-:W-:Y:S05]  /*3de50*/  WARPSYNC.COLLECTIVE R15, `(.L_x_3996) ;  /* 0x000000000f087348 */ /* 0x00ffea0003c00000 */
[----:B------:R4:W0:Y:S02]  /*3de60*/  SHFL.IDX P6, R14, R13, R12, R11 ;  /* 0x0000000c0d0e7389 */ /* 0x00082400000c000b */
[----:B01234-:R-:W-:Y:S01]  /*3de70*/  ENDCOLLECTIVE ;  /* 0x000000000000791b */ /* 0x01ffe20003800000 */
.L_x_3996:
[----:B------:R-:W-:Y:S05]  /*3de80*/  BSYNC B0 ;  /* 0x0000000000007941 */ /* 0x000fea0003800000 */
.L_x_3995:
[----:B------:R-:W-:Y:S01]  /*3de90*/  IMAD.MOV.U32 R24, RZ, RZ, R14 ;  /* 0x000000ffff187224 */ /* 0x000fe200078e000e */
[----:B------:R-:W-:Y:S06]  /*3dea0*/  BRA `(.L_x_3838) ;  /* 0xffffffa800907947 */ /* 0x000fec000383ffff */
.L_x_3845:
[----:B-1----:R1:W4:Y:S02]  /*3deb0*/  SYNCS.PHASECHK.TRANS64.TRYWAIT P0, [R7+URZ+0x38820], R0 ;  /* 0x03882000070075a7 */ /* 0x002324000800017f */
[----:B----4-:R-:W-:Y:S05]  /*3dec0*/  @!P0 NANOSLEEP.SYNCS 0x989680 ;  /* 0x009896800000895d */ /* 0x010fea0003900000 */
[----:B------:R-:W4:Y:S02]  /*3ded0*/  @!P0 SYNCS.PHASECHK.TRANS64 P0, [R7+URZ+0x38820], R0 ;  /* 0x03882000070085a7 */ /* 0x000f24000800007f */
[----:B----4-:R-:W-:Y:S05]  /*3dee0*/  @!P0 BRA `(.L_x_3845) ;  /* 0xfffffffc00f08947 */ /* 0x010fea000383ffff */
[----:B------:R-:W-:Y:S05]  /*3def0*/  BRA `(.L_x_3997) ;  /* 0xffffffb000e87947 */ /* 0x000fea000383ffff */
.L_x_3846:
        /* <DEDUP_REMOVED lines=11> */
.L_x_3999:
[----:B------:R-:W-:Y:S05]  /*3dfb0*/  BSYNC B0 ;  /* 0x0000000000007941 */ /* 0x000fea0003800000 */
.L_x_3998:
[----:B------:R-:W-:Y:S05]  /*3dfc0*/  BRA `(.L_x_4000) ;  /* 0xffffffb000d07947 */ /* 0x000fea000383ffff */
.L_x_3847:
[----:B------:R-:W-:Y:S01]  /*3dfd0*/  BSSY B0, `(.L_x_4001) ;  /* 0x0000006000007945 */ /* 0x000fe20003800000 */
[----:B------:R-:W-:-:S07]  /*3dfe0*/  IMAD.MOV.U32 R15, RZ, RZ, -0x1 ;  /* 0xffffffffff0f7424 */ /* 0x000fce00078e00ff */
[----:B0123--:R-:W-:Y:S05]  /*3dff0*/  WARPSYNC.COLLECTIVE R15, `(.L_x_4002) ;  /* 0x000000000f0c7348 */ /* 0x00ffea0003c00000 */
[----:B------:R-:W-:Y:S02]  /*3e000*/  ELECT P6, UR62, PT ;  /* 0x00000000003e782f */ /* 0x000fe400038c0000 */
[----:B------:R-:W-:Y:S01]  /*3e010*/  MOV R14, UR62 ;  /* 0x0000003e000e7c02 */ /* 0x000fe20008000f00 */
[----:B0123--:R-:W-:Y:S10]  /*3e020*/  ENDCOLLECTIVE ;  /* 0x000000000000791b */ /* 0x00fff40003800000 */
.L_x_4002:
[----:B------:R-:W-:Y:S05]  /*3e030*/  BSYNC B0 ;  /* 0x0000000000007941 */ /* 0x000fea0003800000 */
.L_x_4001:
[----:B------:R-:W-:Y:S05]  /*3e040*/  BRA `(.L_x_4003) ;  /* 0xffffffb000c47947 */ /* 0x000fea000383ffff */
.L_x_3849:
[----:B-1----:R1:W4:Y:S02]  /*3e050*/  SYNCS.PHASECHK.TRANS64.TRYWAIT P1, [R5+URZ+0x38840], R0 ;  /* 0x03884000050075a7 */ /* 0x002324000802017f */
[----:B----4-:R-:W-:Y:S05]  /*3e060*/  @!P1 NANOSLEEP.SYNCS 0x989680 ;  /* 0x009896800000995d */ /* 0x010fea0003900000 */
[----:B------:R-:W4:Y:S02]  /*3e070*/  @!P1 SYNCS.PHASECHK.TRANS64 P1, [R5+URZ+0x38840], R0 ;  /* 0x03884000050095a7 */ /* 0x000f24000802007f */
[----:B----4-:R-:W-:Y:S05]  /*3e080*/  @!P1 BRA `(.L_x_3849) ;  /* 0xfffffffc00f09947 */ /* 0x010fea000383ffff */
[----:B------:R-:W-:Y:S05]  /*3e090*/  BRA `(.L_x_4004) ;  /* 0xffffffb000e47947 */ /* 0x000fea000383ffff */
.L_x_3851:
[----:B----4-:R4:W0:Y:S02]  /*3e0a0*/  SYNCS.PHASECHK.TRANS64.TRYWAIT P1, [R3+URZ+0x38840], R2 ;  /* 0x03884002030075a7 */ /* 0x010824000802017f */
[----:B0-----:R-:W-:Y:S05]  /*3e0b0*/  @!P1 NANOSLEEP.SYNCS 0x989680 ;  /* 0x009896800000995d */ /* 0x001fea0003900000 */
[----:B------:R-:W0:Y:S02]  /*3e0c0*/  @!P1 SYNCS.PHASECHK.TRANS64 P1, [R3+URZ+0x38840], R2 ;  /* 0x03884002030095a7 */ /* 0x000e24000802007f */
[----:B0-----:R-:W-:Y:S05]  /*3e0d0*/  @!P1 BRA `(.L_x_3851) ;  /* 0xfffffffc00f09947 */ /* 0x001fea000383ffff */
[----:B------:R-:W-:Y:S05]  /*3e0e0*/  BRA `(.L_x_4005) ;  /* 0xffffffb000f07947 */ /* 0x000fea000383ffff */
.L_x_3853:
[----:B------:R0:W0:Y:S02]  /*3e0f0*/  SYNCS.PHASECHK.TRANS64.TRYWAIT P1, [R5+URZ+0x38860], R0 ;  /* 0x03886000050075a7 */ /* 0x000024000802017f */
[----:B0-----:R-:W-:Y:S05]  /*3e100*/  @!P1 NANOSLEEP.SYNCS 0x989680 ;  /* 0x009896800000995d */ /* 0x001fea0003900000 */
[----:B------:R-:W0:Y:S02]  /*3e110*/  @!P1 SYNCS.PHASECHK.TRANS64 P1, [R5+URZ+0x38860], R0 ;  /* 0x03886000050095a7 */ /* 0x000e24000802007f */
[----:B0-----:R-:W-:Y:S05]  /*3e120*/  @!P1 BRA `(.L_x_3853) ;  /* 0xfffffffc00f09947 */ /* 0x001fea000383ffff */
[----:B------:R-:W-:Y:S05]  /*3e130*/  BRA `(.L_x_4006) ;  /* 0xffffffb000ec7947 */ /* 0x000fea000383ffff */
        .type           $_ZN7cutlass13device_kernelIN5flash11enable_sm90INS1_16FlashAttnFwdSm90INS1_25CollectiveMainloopFwdSm90ILi2EN4cute5tupleIJNS5_1CILi1EEES8_S8_EEENS6_IJNS7_ILi64EEESA_SA_EEELi512ENS_10bfloat16_tEfNS_4arch4Sm90ELb0ELb1ELb1ELb1ELb1ELb1ELb1ELb0ELb0ELb1ELb1ELb0EEENS1_21CollectiveEpilogueFwdINS6_IJSA_NS7_ILi512EEESA_EEES9_SC_SE_Li256ELb1ELb1ELb1ELb0EEENS1_36VarlenDynamicPersistentTileSchedulerILi64ELi64ELi256ELi128ELb1ELb1ELb1ELb1ELb0ELb1EEEEEEEEEvNT_6ParamsE$_ZZN5flash25CollectiveMainloopFwdSm90ILi2EN4cute5tupleIJNS1_1CILi1EEES4_S4_EEENS2_IJNS3_ILi64EEES6_S6_EEELi512EN7cutlass10bfloat16_tEfNS8_4arch4Sm90ELb0ELb1ELb1ELb1ELb1ELb1ELb1ELb0ELb0ELb1ELb1ELb0EE3mmaINS_16FlashAttnFwdSm90ISC_NS_21CollectiveEpilogueFwdINS2_IJS6_NS3_ILi512EEES6_EEES5_S9_SB_Li256ELb1ELb1ELb1ELb0EEENS_36VarlenDynamicPersistentTileSchedulerILi64ELi64ELi256ELi128ELb1ELb1ELb1ELb1ELb0ELb1EEEE13SharedStorageENS1_6TensorINS1_11ArrayEngineIfLm128EEENS1_6LayoutINS2_IJNS2_IJNS3_ILi2EEESR_NS3_ILi32EEEEEES4_S4_EEENS2_IJNS2_IJS4_SR_NS3_ILi4EEEEEENS3_ILi0EEESX_EEEEEEENS_7SoftmaxILi2ELi0EEEEEbRKNSC_6ParamsENS8_13PipelineAsyncILi2EEES17_RNS8_13PipelineStateILj2EEERT0_RT1_iRiRKNS_16SeqlenInfoQKNewKILb1ELb1EEENS2_IJiiiiEEERT_ENKUliT_T0_T1_E_clIZSD_ISM_S10_S12_EbS15_S17_S17_S1A_S1C_S1E_iS1F_S1J_S1K_S1M_EUlRS1N_iE0_NS3_ILb1EEES1U_EEDaiS1N_S1O_S1P_,@function
        .size           $_ZN7cutlass13device_kernelIN5flash11enable_sm90INS1_16FlashAttnFwdSm90INS1_25CollectiveMainloopFwdSm90ILi2EN4cute5tupleIJNS5_1CILi1EEES8_S8_EEENS6_IJNS7_ILi64EEESA_SA_EEELi512ENS_10bfloat16_tEfNS_4arch4Sm90ELb0ELb1ELb1ELb1ELb1ELb1ELb1ELb0ELb0ELb1ELb1ELb0EEENS1_21CollectiveEpilogueFwdINS6_IJSA_NS7_ILi512EEESA_EEES9_SC_SE_Li256ELb1ELb1ELb1ELb0EEENS1_36VarlenDynamicPersistentTileSchedulerILi64ELi64ELi256ELi128ELb1ELb1ELb1ELb1ELb0ELb1EEEEEEEEEvNT_6ParamsE$_ZZN5flash25CollectiveMainloopFwdSm90ILi2EN4cute5tupleIJNS1_1CILi1EEES4_S4_EEENS2_IJNS3_ILi64EEES6_S6_EEELi512EN7cutlass10bfloat16_tEfNS8_4arch4Sm90ELb0ELb1ELb1ELb1ELb1ELb1ELb1ELb0ELb0ELb1ELb1ELb0EE3mmaINS_16FlashAttnFwdSm90ISC_NS_21CollectiveEpilogueFwdINS2_IJS6_NS3_ILi512EEES6_EEES5_S9_SB_Li256ELb1ELb1ELb1ELb0EEENS_36VarlenDynamicPersistentTileSchedulerILi64ELi64ELi256ELi128ELb1ELb1ELb1ELb1ELb0ELb1EEEE13SharedStorageENS1_6TensorINS1_11ArrayEngineIfLm128EEENS1_6LayoutINS2_IJNS2_IJNS3_ILi2EEESR_NS3_ILi32EEEEEES4_S4_EEENS2_IJNS2_IJS4_SR_NS3_ILi4EEEEEENS3_ILi0EEESX_EEEEEEENS_7SoftmaxILi2ELi0EEEEEbRKNSC_6ParamsENS8_13PipelineAsyncILi2EEES17_RNS8_13PipelineStateILj2EEERT0_RT1_iRiRKNS_16SeqlenInfoQKNewKILb1ELb1EEENS2_IJiiiiEEERT_ENKUliT_T0_T1_E_clIZSD_ISM_S10_S12_EbS15_S17_S17_S1A_S1C_S1E_iS1F_S1J_S1K_S1M_EUlRS1N_iE0_NS3_ILb1EEES1U_EEDaiS1N_S1O_S1P_,(.L_x_5840 - $_ZN7cutlass13device_kernelIN5flash11enable_sm90INS1_16FlashAttnFwdSm90INS1_25CollectiveMainloopFwdSm90ILi2EN4cute5tupleIJNS5_1CILi1EEES8_S8_EEENS6_IJNS7_ILi64EEESA_SA_EEELi512ENS_10bfloat16_tEfNS_4arch4Sm90ELb0ELb1ELb1ELb1ELb1ELb1ELb1ELb0ELb0ELb1ELb1ELb0EEENS1_21CollectiveEpilogueFwdINS6_IJSA_NS7_ILi512EEESA_EEES9_SC_SE_Li256ELb1ELb1ELb1ELb0EEENS1_36VarlenDynamicPersistentTileSchedulerILi64ELi64ELi256ELi128ELb1ELb1ELb1ELb1ELb0ELb1EEEEEEEEEvNT_6ParamsE$_ZZN5flash25CollectiveMainloopFwdSm90ILi2EN4cute5tupleIJNS1_1CILi1EEES4_S4_EEENS2_IJNS3_ILi64EEES6_S6_EEELi512EN7cutlass10bfloat16_tEfNS8_4arch4Sm90ELb0ELb1ELb1ELb1ELb1ELb1ELb1ELb0ELb0ELb1ELb1ELb0EE3mmaINS_16FlashAttnFwdSm90ISC_NS_21CollectiveEpilogueFwdINS2_IJS6_NS3_ILi512EEES6_EEES5_S9_SB_Li256ELb1ELb1ELb1ELb0EEENS_36VarlenDynamicPersistentTileSchedulerILi64ELi64ELi256ELi128ELb1ELb1ELb1ELb1ELb0ELb1EEEE13SharedStorageENS1_6TensorINS1_11ArrayEngineIfLm128EEENS1_6LayoutINS2_IJNS2_IJNS3_ILi2EEESR_NS3_ILi32EEEEEES4_S4_EEENS2_IJNS2_IJS4_SR_NS3_ILi4EEEEEENS3_ILi0EEESX_EEEEEEENS_7SoftmaxILi2ELi0EEEEEbRKNSC_6ParamsENS8_13PipelineAsyncILi2EEES17_RNS8_13PipelineStateILj2EEERT0_RT1_iRiRKNS_16SeqlenInfoQKNewKILb1ELb1EEENS2_IJiiiiEEERT_ENKUliT_T0_T1_E_clIZSD_ISM_S10_S12_EbS15_S17_S17_S1A_S1C_S1E_iS1F_S1J_S1K_S1M_EUlRS1N_iE0_NS3_ILb1EEES1U_EEDaiS1N_S1O_S1P_)
$_ZN7cutlass13device_kernelIN5flash11enable_sm90INS1_16FlashAttnFwdSm90INS1_25CollectiveMainloopFwdSm90ILi2EN4cute5tupleIJNS5_1CILi1EEES8_S8_EEENS6_IJNS7_ILi64EEESA_SA_EEELi512ENS_10bfloat16_tEfNS_4arch4Sm90ELb0ELb1ELb1ELb1ELb1ELb1ELb1ELb0ELb0ELb1ELb1ELb0EEENS1_21CollectiveEpilogueFwdINS6_IJSA_NS7_ILi512EEESA_EEES9_SC_SE_Li256ELb1ELb1ELb1ELb0EEENS1_36VarlenDynamicPersistentTileSchedulerILi64ELi64ELi256ELi128ELb1ELb1ELb1ELb1ELb0ELb1EEEEEEEEEvNT_6ParamsE$_ZZN5flash25CollectiveMainloopFwdSm90ILi2EN4cute5tupleIJNS1_1CILi1EEES4_S4_EEENS2_IJNS3_ILi64EEES6_S6_EEELi512EN7cutlass10bfloat16_tEfNS8_4arch4Sm90ELb0ELb1ELb1ELb1ELb1ELb1ELb1ELb0ELb0ELb1ELb1ELb0EE3mmaINS_16FlashAttnFwdSm90ISC_NS_21CollectiveEpilogueFwdINS2_IJS6_NS3_ILi512EEES6_EEES5_S9_SB_Li256ELb1ELb1ELb1ELb0EEENS_36VarlenDynamicPersistentTileSchedulerILi64ELi64ELi256ELi128ELb1ELb1ELb1ELb1ELb0ELb1EEEE13SharedStorageENS1_6TensorINS1_11ArrayEngineIfLm128EEENS1_6LayoutINS2_IJNS2_IJNS3_ILi2EEESR_NS3_ILi32EEEEEES4_S4_EEENS2_IJNS2_IJS4_SR_NS3_ILi4EEEEEENS3_ILi0EEESX_EEEEEEENS_7SoftmaxILi2ELi0EEEEEbRKNSC_6ParamsENS8_13PipelineAsyncILi2EEES17_RNS8_13PipelineStateILj2EEERT0_RT1_iRiRKNS_16SeqlenInfoQKNewKILb1ELb1EEENS2_IJiiiiEEERT_ENKUliT_T0_T1_E_clIZSD_ISM_S10_S12_EbS15_S17_S17_S1A_S1C_S1E_iS1F_S1J_S1K_S1M_EUlRS1N_iE0_NS3_ILb1EEES1U_EEDaiS1N_S1O_S1P_:
[----:B------:R-:W-:Y:S05]  /*3e140*/  YIELD ;  /* 0x0000000000007946 */ /* 0x000fea0003800000 */
[----:B------:R-:W-:Y:S02]  /*3e150*/  ULDC UR4, c[0x0][0x20] ;  /* 0x0000080000047ab9 */ /* 0x000fe40000000800 */
[----:B------:R-:W-:-:S05]  /*3e160*/  VIADD R0, R0, -UR4 ;  /* 0x8000000400007c36 */ /* 0x000fca0008000000 */
[----:B------:R-:W2:Y:S01]  /*3e170*/  LDL.64 R6, [R0+0x18] ;  /* 0x0000180000067983 */ /* 0x000ea20000100a00 */
[----:B------:R-:W0:Y:S03]  /*3e180*/  LDC.64 R2, c[0x0][0x208] ;  /* 0x00008200ff027b82 */ /* 0x000e260000000a00 */
[----:B------:R-:W3:Y:S01]  /*3e190*/  LDL.64 R10, [R0] ;  /* 0x00000000000a7983 */ /* 0x000ee20000100a00 */
[----:B0-----:R-:W-:Y:S02]  /*3e1a0*/  R2UR UR4, R2 ;  /* 0x00000000020472ca */ /* 0x001fe400000e0000 */
[----:B------:R-:W-:-:S13]  /*3e1b0*/  R2UR UR5, R3 ;  /* 0x00000000030572ca */ /* 0x000fda00000e0000 */
[----:B--2---:R-:W2:Y:S01]  /*3e1c0*/  LD.E R8, desc[UR4][R6.64] ;  /* 0x0000000406087980 */ /* 0x004ea2000c101900 */
[C---:B------:R-:W-:Y:S02]  /*3e1d0*/  R2UR UR4, R2.reuse ;  /* 0x00000000020472ca */ /* 0x040fe400000e0000 */
[C---:B------:R-:W-:Y:S02]  /*3e1e0*/  R2UR UR5, R3.reuse ;  /* 0x00000000030572ca */ /* 0x040fe400000e0000 */
[----:B------:R-:W-:Y:S02]  /*3e1f0*/  R2UR UR6, R2 ;  /* 0x00000000020672ca */ /* 0x000fe400000e0000 */
[----:B------:R-:W-:Y:S01]  /*3e200*/  R2UR UR7, R3 ;  /* 0x00000000030772ca */ /* 0x000fe200000e0000 */
[----:B------:R-:W-:Y:S01]  /*3e210*/  BSSY B0, `(.L_x_4007) ;  /* 0x0000009000007945 */ /* 0x000fe20003800000 */
[----:B------:R-:W-:-:S07]  /*3e220*/  IMAD.MOV.U32 R9, RZ, RZ, R44 ;  /* 0x000000ffff097224 */ /* 0x000fce00078e002c */
[----:B---3--:R0:W5:Y:S04]  /*3e230*/  LD.E R5, desc[UR4][R10.64] ;  /* 0x000000040a057980 */ /* 0x008168000c101900 */
[----:B------:R0:W5:Y:S01]  /*3e240*/  LD.E R14, desc[UR6][R10.64+0x4] ;  /* 0x000004060a0e7980 */ /* 0x000162000c101900 */
[----:B--2---:R-:W-:-:S04]  /*3e250*/  LOP3.LUT R8, R8, 0x1, RZ, 0xfc, !PT ;  /* 0x0000000108087812 */ /* 0x004fc800078efcff */
[----:B------:R-:W-:Y:S01]  /*3e260*/  ISETP.NE.AND P0, PT, R8, 0x3, PT ;  /* 0x000000030800780c */ /* 0x000fe20003f05270 */
[----:B------:R-:W-:-:S12]  /*3e270*/  IMAD.MOV.U32 R8, RZ, RZ, R39 ;  /* 0x000000ffff087224 */ /* 0x000fd800078e0027 */
[----:B0-----:R-:W-:Y:S05]  /*3e280*/  @!P0 BRA `(.L_x_4008) ;  /* 0x0000000000048947 */ /* 0x001fea0003800000 */
[----:B------:R-:W-:Y:S01]  /*3e290*/  BPT.TRAP 0x1 ;  /* 0x000000040000795c */ /* 0x000fe20000300000 */
.L_x_4008:
[----:B------:R-:W-:Y:S05]  /*3e2a0*/  BSYNC B0 ;  /* 0x0000000000007941 */ /* 0x000fea0003800000 */
.L_x_4007:
        /* <DEDUP_REMOVED lines=17> */
.L_x_4010:
[----:B------:R-:W-:Y:S05]  /*3e3c0*/  BSYNC B0 ;  /* 0x0000000000007941 */ /* 0x000fea0003800000 */
.L_x_4009:
        /* <DEDUP_REMOVED lines=10> */
.L_x_4012:
[----:B------:R-:W-:Y:S05]  /*3e470*/  BSYNC B0 ;  /* 0x0000000000007941 */ /* 0x000fea0003800000 */
.L_x_4011:
[----:B------:R-:W2:Y:S01]  /*3e480*/  LDL.64 R10, [R0] ;  /* 0x00000000000a7983 */ /* 0x000ea20000100a00 */
[C---:B------:R-:W-:Y:S02]  /*3e490*/  R2UR UR6, R2.reuse ;  /* 0x00000000020672ca */ /* 0x040fe400000e0000 */
[C---:B------:R-:W-:Y:S01]  /*3e4a0*/  R2UR UR7, R3.reuse ;  /* 0x00000000030772ca */ /* 0x040fe200000e0000 */
[----:B------:R-:W3:Y:S01]  /*3e4b0*/  LDL.64 R6, [R0+0x28] ;  /* 0x0000280000067983 */ /* 0x000ee20000100a00 */
[C---:B------:R-:W-:Y:S02]  /*3e4c0*/  R2UR UR4, R2.reuse ;  /* 0x00000000020472ca */ /* 0x040fe400000e0000 */
[----:B------:R-:W-:Y:S01]  /*3e4d0*/  R2UR UR5, R3 ;  /* 0x00000000030572ca */ /* 0x000fe200000e0000 */
[----:B0----5:R-:W4:Y:S08]  /*3e4e0*/  LDL.64 R12, [R0+0x20] ;  /* 0x00002000000c7983 */ /* 0x021f300000100a00 */
[----:B--2---:R-:W2:Y:S04]  /*3e4f0*/  LD.E R5, desc[UR6][R10.64] ;  /* 0x000000060a057980 */ /* 0x004ea8000c101900 */
[----:B---3--:R-:W2:Y:S04]  /*3e500*/  LD.E.64 R6, desc[UR4][R6.64] ;  /* 0x0000000406067980 */ /* 0x008ea8000c101b00 */
[----:B------:R-:W3:Y:S01]  /*3e510*/  LDL.64 R10, [R0+0x8] ;  /* 0x00000800000a7983 */ /* 0x000ee20000100a00 */
[----:B------:R-:W-:Y:S05]  /*3e520*/  WARPSYNC.ALL ;  /* 0x0000000000007948 */ /* 0x000fea0003800000 */
[----:B------:R-:W-:-:S02]  /*3e530*/  R2UR UR4, R2 ;  /* 0x00000000020472ca */ /* 0x000fc400000e0000 */
[C---:B------:R-:W-:Y:S02]  /*3e540*/  R2UR UR5, R3.reuse ;  /* 0x00000000030572ca */ /* 0x040fe400000e0000 */
[----:B------:R-:W-:Y:S02]  /*3e550*/  R2UR UR6, R2 ;  /* 0x00000000020672ca */ /* 0x000fe400000e0000 */
[----:B------:R-:W-:-:S09]  /*3e560*/  R2UR UR7, R3 ;  /* 0x00000000030772ca */ /* 0x000fd200000e0000 */
[----:B---3--:R0:W-:Y:S04]  /*3e570*/  ST.E desc[UR4][R10.64], RZ ;  /* 0x000000ff0a007985 */ /* 0x0081e8000c101904 */
[----:B----4-:R-:W3:Y:S01]  /*3e580*/  LD.E.64 R14, desc[UR6][R12.64] ;  /* 0x000000060c0e7980 */ /* 0x010ee2000c101b00 */
[----:B--2---:R-:W-:Y:S01]  /*3e590*/  IMAD R6, R5, 0x200, R6 ;  /* 0x0000020005067824 */ /* 0x004fe200078e0206 */
[----:B------:R-:W-:Y:S01]  /*3e5a0*/  R2UR UR7, R7 ;  /* 0x00000000070772ca */ /* 0x000fe200000e0000 */
[----:B------:R-:W-:Y:S01]  /*3e5b0*/  WARPGROUP.ARRIVE ;  /* 0x00000000000079c5 */ /* 0x000fe20000000000 */
[----:B------:R-:W-:Y:S01]  /*3e5c0*/  R2UR UR8, R2 ;  /* 0x00000000020872ca */ /* 0x000fe200000e0000 */
[----:B------:R-:W-:Y:S01]  /*3e5d0*/  IMAD.MOV.U32 R5, RZ, RZ, 0x1 ;  /* 0x00000001ff057424 */ /* 0x000fe200078e00ff */
[----:B------:R-:W-:-:S02]  /*3e5e0*/  R2UR UR6, R6 ;  /* 0x00000000060672ca */ /* 0x000fc400000e0000 */
        /* <DEDUP_REMOVED lines=55> */
[----:B------:R-:W-:-:S13]  /*3e960*/  R2UR UR5, R3 ;  /* 0x00000000030572ca */ /* 0x000fda00000e0000 */
[----:B--2---:R-:W2:Y:S04]  /*3e970*/  LD.E R12, desc[UR4][R6.64] ;  /* 0x00000004060c7980 */ /* 0x004ea8000c101900 */
[----:B------:R-:W3:Y:S01]  /*3e980*/  LDL.64 R6, [R0+0x30] ;  /* 0x0000300000067983 */ /* 0x000ee20000100a00 */
[----:B------:R-:W-:Y:S01]  /*3e990*/  BSSY B0, `(.L_x_4014) ;  /* 0x0000008000007945 */ /* 0x000fe20003800000 */
[----:B--2---:R-:W-:-:S04]  /*3e9a0*/  LEA.HI R13, R12, R12, RZ, 0x1 ;  /* 0x0000000c0c0d7211 */ /* 0x004fc800078f08ff */
[----:B------:R-:W-:-:S05]  /*3e9b0*/  LOP3.LUT R13, R13, 0xfffffffe, RZ, 0xc0, !PT ;  /* 0xfffffffe0d0d7812 */ /* 0x000fca00078ec0ff */
[----:B------:R-:W-:Y:S01]  /*3e9c0*/  IMAD.IADD R13, R12, 0x1, -R13 ;  /* 0x000000010c0d7824 */ /* 0x000fe200078e0a0d */
[----:B---3--:R-:W-:-:S04]  /*3e9d0*/  MOV R12, R6 ;  /* 0x00000006000c7202 */ /* 0x008fc80000000f00 */
[----:B------:R-:W-:-:S04]  /*3e9e0*/  SHF.L.U32 R13, R13, 0x1f, RZ ;  /* 0x0000001f0d0d7819 */ /* 0x000fc800000006ff */
[----:B------:R-:W1:Y:S02]  /*3e9f0*/  SYNCS.PHASECHK.TRANS64.TRYWAIT P0, [R12+URZ+0x38810], R13 ;  /* 0x0388100d0c0075a7 */ /* 0x000e64000800017f */
[----:B01----:R-:W-:Y:S05]  /*3ea00*/  @!P0 BRA `(.L_x_4015) ;  /* 0x000000ec00c08947 */ /* 0x003fea0003800000 */
.L_x_4041:
[----:B------:R-:W-:Y:S05]  /*3ea10*/  BSYNC B0 ;  /* 0x0000000000007941 */ /* 0x000fea0003800000 */
.L_x_4014:
[----:B------:R-:W0:Y:S01]  /*3ea20*/  LDL.64 R6, [R0+0x40] ;  /* 0x0000400000067983 */ /* 0x000e220000100a00 */
[----:B------:R-:W-:Y:S02]  /*3ea30*/  R2UR UR4, R2 ;  /* 0x00000000020472ca */ /* 0x000fe400000e0000 */
[----:B------:R-:W-:Y:S01]  /*3ea40*/  R2UR UR5, R3 ;  /* 0x00000000030572ca */ /* 0x000fe200000e0000 */
[----:B------:R-:W2:-:S12]  /*3ea50*/  LDL.64 R10, [R0] ;  /* 0x00000000000a7983 */ /* 0x000e980000100a00 */
[----:B0-----:R-:W3:Y:S01]  /*3ea60*/  LD.E R12, desc[UR4][R6.64] ;  /* 0x00000004060c7980 */ /* 0x001ee2000c101900 */
[----:B------:R-:W-:Y:S02]  /*3ea70*/  R2UR UR6, R2 ;  /* 0x00000000020672ca */ /* 0x000fe400000e0000 */
[----:B------:R-:W-:Y:S01]  /*3ea80*/  R2UR UR7, R3 ;  /* 0x00000000030772ca */ /* 0x000fe200000e0000 */
[----:B--2---:R0:W5:Y:S01]  /*3ea90*/  LD.E R14, desc[UR4][R10.64] ;  /* 0x000000040a0e7980 */ /* 0x004162000c101900 */
[----:B------:R-:W-:Y:S11]  /*3eaa0*/  BSSY B0, `(.L_x_4016) ;  /* 0x0000006000007945 */ /* 0x000ff60003800000 */
[----:B------:R0:W5:Y:S01]  /*3eab0*/  LD.E R15, desc[UR6][R10.64+0x4] ;  /* 0x000004060a0f7980 */ /* 0x000162000c101900 */
[----:B---3--:R-:W-:-:S04]  /*3eac0*/  LOP3.LUT R12, R12, 0x1, RZ, 0xfc, !PT ;  /* 0x000000010c0c7812 */ /* 0x008fc800078efcff */
[----:B------:R-:W-:-:S13]  /*3ead0*/  ISETP.NE.AND P0, PT, R12, 0x3, PT ;  /* 0x000000030c00780c */ /* 0x000fda0003f05270 */
[----:B0-----:R-:W-:Y:S05]  /*3eae0*/  @!P0 BRA `(.L_x_4017) ;  /* 0x0000000000048947 */ /* 0x001fea0003800000 */
[----:B------:R-:W-:Y:S01]  /*3eaf0*/  BPT.TRAP 0x1 ;  /* 0x000000040000795c */ /* 0x000fe20000300000 */
.L_x_4017:
[----:B------:R-:W-:Y:S05]  /*3eb00*/  BSYNC B0 ;  /* 0x0000000000007941 */ /* 0x000fea0003800000 */
.L_x_4016:
        /* <DEDUP_REMOVED lines=17> */
.L_x_4019:
[----:B------:R-:W-:Y:S05]  /*3ec20*/  BSYNC B0 ;  /* 0x0000000000007941 */ /* 0x000fea0003800000 */
.L_x_4018:
        /* <DEDUP_REMOVED lines=10> */
.L_x_4021:
[----:B------:R-:W-:Y:S05]  /*3ecd0*/  BSYNC B0 ;  /* 0x0000000000007941 */ /* 0x000fea0003800000 */
.L_x_4020:
        /* <DEDUP_REMOVED lines=303> */
[----:B------:R-:W-:Y:S01]  /*3ffd0*/  R2UR UR9, R3 ;  /* 0x00000000030972ca */ /* 0x000fe200000e0000 */
        /* <DEDUP_REMOVED lines=272> */
.L_x_4024:
[----:B------:R-:W-:Y:S05]  /*410e0*/  BSYNC B0 ;  /* 0x0000000000007941 */ /* 0x000fea0003800000 */
.L_x_4023:
        /* <DEDUP_REMOVED lines=23> */
[C---:B------:R-:W-:Y:S02]  /*41260*/  R2UR UR7, R3.reuse ;  /* 0x00000000030772ca */ /* 0x040fe400000e0000 */
        /* <DEDUP_REMOVED lines=11> */
[----:B------:R-:W4:Y:S04]  /*41320*/  LD.E R6, desc[UR14][R8.64+0x18] ;  /* 0x0000180e08067980 */ /* 0x000f28000c101900 */
[----:B------:R-:W4:Y:S08]  /*41330*/  LD.E R7, desc[UR6][R8.64+0x4] ;  /* 0x0000040608077980 */ /* 0x000f30000c101900 */
[----:B------:R-:W4:Y:S01]  /*41340*/  @P0 LD.E R59, desc[UR4][R8.64+0x28] ;  /* 0x00002804083b0980 */ /* 0x000f22000c101900 */
[----:B------:R-:W-:-:S02]  /*41350*/  R2UR UR4, R2 ;  /* 0x00000000020472ca */ /* 0x000fc400000e0000 */
[----:B------:R-:W-:-:S13]  /*41360*/  R2UR UR5, R3 ;  /* 0x00000000030572ca */ /* 0x000fda00000e0000 */
[----:B------:R-:W4:Y:S01]  /*41370*/  LD.E R10, desc[UR4][R8.64+0x8] ;  /* 0x00000804080a7980 */ /* 0x000f22000c101900 */
[----:B------:R-:W-:Y:S01]  /*41380*/  BSSY B0, `(.L_x_4025) ;  /* 0x000008c000007945 */ /* 0x000fe20003800000 */
[-C--:B--2---:R-:W-:Y:S01]  /*41390*/  FMUL.FTZ R13, R30, R15.reuse ;  /* 0x0000000f1e0d7220 */ /* 0x084fe20000410000 */
[-C--:B------:R-:W-:Y:S01]  /*413a0*/  FMUL.FTZ R30, R43, R15.reuse ;  /* 0x0000000f2b1e7220 */ /* 0x080fe20000410000 */
[----:B---3--:R-:W-:Y:S01]  /*413b0*/  SHF.R.S32.HI R43, RZ, 0x1f, R60 ;  /* 0x0000001fff2b7819 */ /* 0x008fe2000001143c */
[-C--:B0-----:R-:W-:Y:S01]  /*413c0*/  FMUL.FTZ R57, R25, R15.reuse ;  /* 0x0000000f19397220 */ /* 0x081fe20000410000 */
[-C--:B------:R-:W-:Y:S01]  /*413d0*/  FMUL.FTZ R25, R35, R15.reuse ;  /* 0x0000000f23197220 */ /* 0x080fe20000410000 */
[-C--:B------:R-:W-:Y:S01]  /*413e0*/  FMUL.FTZ R12, R27, R15.reuse ;  /* 0x0000000f1b0c7220 */ /* 0x080fe20000410000 */
[----:B------:R-:W-:Y:S01]  /*413f0*/  LEA.HI R35, R43, R60, RZ, 0x7 ;  /* 0x0000003c2b237211 */ /* 0x000fe200078f38ff */
[-C--:B------:R-:W-:Y:S01]  /*41400*/  FMUL.FTZ R27, R39, R15.reuse ;  /* 0x0000000f271b7220 */ /* 0x080fe20000410000 */
[-C--:B------:R-:W-:Y:S01]  /*41410*/  FMUL.FTZ R39, R41, R15.reuse ;  /* 0x0000000f29277220 */ /* 0x080fe20000410000 */
[-C--:B------:R-:W-:Y:S01]  /*41420*/  FMUL.FTZ R41, R45, R15.reuse ;  /* 0x0000000f2d297220 */ /* 0x080fe20000410000 */
[----:B------:R-:W-:Y:S01]  /*41430*/  LOP3.LUT R45, R35, 0xffffff80, RZ, 0xc0, !PT ;  /* 0xffffff80232d7812 */ /* 0x000fe200078ec0ff */
[-C--:B------:R-:W-:Y:S01]  /*41440*/  FMUL.FTZ R11, R24, R15.reuse ;  /* 0x0000000f180b7220 */ /* 0x080fe20000410000 */
[-C--:B------:R-:W-:Y:S01]  /*41450*/  FMUL.FTZ R24, R34, R15.reuse ;  /* 0x0000000f22187220 */ /* 0x080fe20000410000 */
[----:B------:R-:W-:-:S02]  /*41460*/  FMUL.FTZ R34, R46, R15 ;  /* 0x0000000f2e227220 */ /* 0x000fc40000410000 */
[----:B------:R-:W-:Y:S02]  /*41470*/  IMAD.IADD R46, R60, 0x1, -R45 ;  /* 0x000000013c2e7824 */ /* 0x000fe400078e0a2d */
[-C--:B------:R-:W-:Y:S01]  /*41480*/  FMUL.FTZ R14, R31, R15.reuse ;  /* 0x0000000f1f0e7220 */ /* 0x080fe20000410000 */
[-C--:B------:R-:W-:Y:S01]  /*41490*/  FMUL.FTZ R31, R42, R15.reuse ;  /* 0x0000000f2a1f7220 */ /* 0x080fe20000410000 */
[----:B------:R-:W-:Y:S02]  /*414a0*/  LEA.HI R42, R43, R60, RZ, 0x2 ;  /* 0x0000003c2b2a7211 */ /* 0x000fe400078f10ff */
[----:B------:R-:W-:Y:S01]  /*414b0*/  SHF.R.S32.HI R45, RZ, 0x1f, R46 ;  /* 0x0000001fff2d7819 */ /* 0x000fe2000001142e */
[-C--:B------:R-:W-:Y:S01]  /*414c0*/  FMUL.FTZ R35, R47, R15.reuse ;  /* 0x0000000f2f237220 */ /* 0x080fe20000410000 */
[-C--:B------:R-:W-:Y:S01]  /*414d0*/  FMUL.FTZ R5, R26, R15.reuse ;  /* 0x0000000f1a057220 */ /* 0x080fe20000410000 */
[-C--:B------:R-:W-:Y:S01]  /*414e0*/  FMUL.FTZ R26, R38, R15.reuse ;  /* 0x0000000f261a7220 */ /* 0x080fe20000410000 */
[----:B------:R-:W-:Y:S01]  /*414f0*/  LEA.HI R47, R45, R46, RZ, 0x2 ;  /* 0x0000002e2d2f7211 */ /* 0x000fe200078f10ff */
[-C--:B------:R-:W-:Y:S01]  /*41500*/  FMUL.FTZ R38, R40, R15.reuse ;  /* 0x0000000f28267220 */ /* 0x080fe20000410000 */
[----:B------:R-:W-:Y:S01]  /*41510*/  LOP3.LUT R65, R42, 0xfffffffc, RZ, 0xc0, !PT ;  /* 0xfffffffc2a417812 */ /* 0x000fe200078ec0ff */
[----:B------:R-:W-:Y:S01]  /*41520*/  FMUL.FTZ R40, R44, R15 ;  /* 0x0000000f2c287220 */ /* 0x000fe20000410000 */
[----:B------:R-:W-:-:S02]  /*41530*/  SHF.R.S32.HI R44, RZ, 0x2, R47 ;  /* 0x00000002ff2c7819 */ /* 0x000fc4000001142f */
[----:B------:R-:W-:Y:S01]  /*41540*/  SHF.R.S32.HI R63, RZ, 0x1f, R47 ;  /* 0x0000001fff3f7819 */ /* 0x000fe2000001142f */
[----:B------:R-:W-:Y:S01]  /*41550*/  IMAD.IADD R65, R60, 0x1, -R65 ;  /* 0x000000013c417824 */ /* 0x000fe200078e0a41 */
[----:B------:R-:W-:Y:S02]  /*41560*/  LEA.HI R42, R45, R46, RZ, 0x5 ;  /* 0x0000002e2d2a7211 */ /* 0x000fe400078f28ff */
[----:B------:R-:W-:Y:S01]  /*41570*/  LEA.HI R63, R63, R44, RZ, 0x3 ;  /* 0x0000002c3f3f7211 */ /* 0x000fe200078f18ff */
[----:B------:R-:W-:Y:S01]  /*41580*/  FMUL.FTZ R43, R48, R15 ;  /* 0x0000000f302b7220 */ /* 0x000fe20000410000 */
[----:B------:R-:W-:Y:S02]  /*41590*/  SHF.R.S32.HI R42, RZ, 0x5, R42 ;  /* 0x00000005ff2a7819 */ /* 0x000fe4000001142a */
[----:B------:R-:W-:Y:S02]  /*415a0*/  LEA.HI R48, R65, R65, RZ, 0x1 ;  /* 0x0000004141307211 */ /* 0x000fe400078f08ff */
[----:B------:R-:W-:Y:S01]  /*415b0*/  LOP3.LUT R63, R63, 0xfffffff8, RZ, 0xc0, !PT ;  /* 0xfffffff83f3f7812 */ /* 0x000fe200078ec0ff */
[----:B------:R-:W-:Y:S01]  /*415c0*/  IMAD R60, R61, 0x4, R42 ;  /* 0x000000043d3c7824 */ /* 0x000fe200078e022a */
[----:B------:R-:W-:-:S03]  /*415d0*/  LOP3.LUT R48, R48, 0x1ffffffe, RZ, 0xc0, !PT ;  /* 0x1ffffffe30307812 */ /* 0x000fc600078ec0ff */
[----:B------:R-:W-:Y:S02]  /*415e0*/  IMAD.IADD R63, R44, 0x1, -R63 ;  /* 0x000000012c3f7824 */ /* 0x000fe400078e0a3f */
[----:B------:R-:W-:Y:S02]  /*415f0*/  IMAD.IADD R48, R65, 0x1, -R48 ;  /* 0x0000000141307824 */ /* 0x000fe400078e0a30 */
[----:B------:R-:W-:Y:S02]  /*41600*/  IMAD.U32 R63, R60, 0x10, R63 ;  /* 0x000000103c3f7824 */ /* 0x000fe400078e003f */
[----:B------:R-:W-:Y:S02]  /*41610*/  FMUL.FTZ R42, R50, R15 ;  /* 0x0000000f322a7220 */ /* 0x000fe40000410000 */
[----:B------:R-:W-:-:S04]  /*41620*/  IMAD R50, R48, 0x8, R63 ;  /* 0x0000000830327824 */ /* 0x000fc800078e023f */
[----:B----4-:R-:W-:-:S04]  /*41630*/  @P0 IMAD.HI.U32 R59, R50, R59, RZ ;  /* 0x0000003b323b0227 */ /* 0x010fc800078e00ff */
[----:B------:R-:W-:Y:S01]  /*41640*/  FMUL.FTZ R44, R51, R15 ;  /* 0x0000000f332c7220 */ /* 0x000fe20000410000 */
[----:B------:R-:W-:Y:S02]  /*41650*/  LOP3.LUT R51, R47, 0x7ffffffc, RZ, 0xc0, !PT ;  /* 0x7ffffffc2f337812 */ /* 0x000fe400078ec0ff */
[----:B------:R-:W-:Y:S01]  /*41660*/  @P0 SHF.R.U32.HI R50, RZ, R58, R59 ;  /* 0x0000003aff320219 */ /* 0x000fe2000001163b */
[----:B------:R-:W-:-:S04]  /*41670*/  IMAD.SHL.U32 R47, R4, 0x40, RZ ;  /* 0x00000040042f7824 */ /* 0x000fc800078e00ff */
[----:B------:R-:W0:Y:S01]  /*41680*/  SHFL.IDX PT, R61, R50, RZ, 0x1c1f ;  /* 0x001c1fff323d7589 */ /* 0x000e2200000e0000 */
[----:B------:R-:W-:Y:S02]  /*41690*/  IMAD.IADD R4, R46, 0x1, -R51 ;  /* 0x000000012e047824 */ /* 0x000fe400078e0a33 */
        /* <DEDUP_REMOVED lines=13> */
[----:B------:R-:W-:Y:S01]  /*41770*/  ISETP.GE.AND P1, PT, R6, 0x1, PT ;  /* 0x000000010600780c */ /* 0x000fe20003f26270 */
[----:B------:R-:W1:Y:S01]  /*41780*/  MUFU.TANH R11, R11 ;  /* 0x0000000b000b7308 */ /* 0x000e620000002400 */
[----:B------:R-:W-:Y:S01]  /*41790*/  IMAD.IADD R51, R10, 0x1, -R47 ;  /* 0x000000010a337824 */ /* 0x000fe200078e0a2f */
[----:B------:R-:W-:-:S02]  /*417a0*/  LOP3.LUT R53, RZ, R20, RZ, 0x33, !PT ;  /* 0x00000014ff357212 */ /* 0x000fc400078e33ff */
[----:B------:R-:W-:-:S04]  /*417b0*/  IADD3 R52, -R7, R52, R10 ;  /* 0x0000003407347210 */ /* 0x000fc80007ffe10a */
[----:B------:R-:W2:Y:S01]  /*417c0*/  MUFU.TANH R57, R57 ;  /* 0x0000003900397308 */ /* 0x000ea20000002400 */
[----:B------:R-:W-:-:S07]  /*417d0*/  IMAD R54, R4, -0x2, R51 ;  /* 0xfffffffe04367824 */ /* 0x000fce00078e0233 */
[----:B------:R-:W3:Y:S01]  /*417e0*/  MUFU.TANH R5, R5 ;  /* 0x0000000500057308 */ /* 0x000ee20000002400 */
        /* <DEDUP_REMOVED lines=51> */
.L_x_4030:
[----:B------:R-:W-:Y:S05]  /*41b20*/  BSYNC B2 ;  /* 0x0000000000027941 */ /* 0x000fea0003800000 */
.L_x_4029:
[----:B------:R-:W-:Y:S01]  /*41b30*/  LOP3.LUT R20, RZ, R20, RZ, 0x33, !PT ;  /* 0x00000014ff147212 */ /* 0x000fe200078e33ff */
[----:B------:R-:W-:Y:S06]  /*41b40*/  BRA `(.L_x_4031) ;  /* 0x0000000000287947 */ /* 0x000fec0003800000 */
.L_x_4028:
        /* <DEDUP_REMOVED lines=10> */
.L_x_4031:
[----:B------:R-:W-:Y:S05]  /*41bf0*/  BSYNC B1 ;  /* 0x0000000000017941 */ /* 0x000fea0003800000 */
.L_x_4027:
[----:B------:R-:W-:-:S04]  /*41c00*/  IMAD R53, R6, R20, -R47 ;  /* 0x0000001406357224 */ /* 0x000fc800078e0a2f */
[----:B------:R-:W-:-:S05]  /*41c10*/  IMAD R20, R4, -0x2, R53 ;  /* 0xfffffffe04147824 */ /* 0x000fca00078e0235 */
[----:B------:R-:W-:Y:S02]  /*41c20*/  VIMNMX R51, R51, R20, !PT ;  /* 0x0000001433337248 */ /* 0x000fe40007fe0100 */
[----:B------:R-:W-:-:S07]  /*41c30*/  VIADDMNMX R21, R20, R6, R21, PT ;  /* 0x0000000614157246 */ /* 0x000fce0003800115 */
.L_x_4026:
[----:B------:R-:W-:Y:S05]  /*41c40*/  BSYNC B0 ;  /* 0x0000000000007941 */ /* 0x000fea0003800000 */
.L_x_4025:
[C---:B------:R-:W-:Y:S01]  /*41c50*/  ISETP.GE.AND P1, PT, R56.reuse, 0x9, PT ;  /* 0x000000093800780c */ /* 0x040fe20003f26270 */
[----:B------:R-:W-:Y:S01]  /*41c60*/  BSSY B0, `(.L_x_4032) ;  /* 0x0000071000007945 */ /* 0x000fe20003800000 */
[C---:B------:R-:W-:Y:S02]  /*41c70*/  ISETP.GE.AND P0, PT, R56.reuse, 0x2, PT ;  /* 0x000000023800780c */ /* 0x040fe40003f06270 */
        /* <DEDUP_REMOVED lines=28> */
[C---:B------:R-:W-:Y:S02]  /*41e40*/  ISETP.GE.AND P3, PT, R56.reuse, 0x21, PT ;  /* 0x000000213800780c */ /* 0x040fe40003f66270 */
        /* <DEDUP_REMOVED lines=39> */
[----:B------:R-:W0:Y:S03]  /*420c0*/  SHFL.IDX PT, R11, R50, 0x1, 0x1c1f ;  /* 0x003c1f00320b7f89 */ /* 0x000e2600000e0000 */
[----:B------:R-:W-:Y:S02]  /*420d0*/  P2R R56, PR, RZ, 0x40 ;  /* 0x00000040ff387803 */ /* 0x000fe40000000000 */
[----:B------:R-:W-:-:S04]  /*420e0*/  ISETP.GT.AND P6, PT, R51, 0x39, !P6 ;  /* 0x000000393300780c */ /* 0x000fc800077c4270 */
[----:B------:R-:W-:-:S04]  /*420f0*/  ISETP.LT.OR P6, PT, R21, 0x3a, P6 ;  /* 0x0000003a1500780c */ /* 0x000fc800037c1670 */
[----:B------:R-:W-:Y:S02]  /*42100*/  FSEL R21, R49, -INF , !P6 ;  /* 0xff80000031157808 */ /* 0x000fe40007000000 */
[----:B------:R-:W-:Y:S02]  /*42110*/  ISETP.GE.AND P6, PT, R6, 0x1, PT ;  /* 0x000000010600780c */ /* 0x000fe40003fc6270 */
[----:B0-----:R-:W-:Y:S01]  /*42120*/  VIADDMNMX R49, R11, R59, R54, PT ;  /* 0x0000003b0b317246 */ /* 0x001fe20003800136 */
        /* <DEDUP_REMOVED lines=18> */
.L_x_4037:
[----:B------:R-:W-:Y:S05]  /*42250*/  BSYNC B2 ;  /* 0x0000000000027941 */ /* 0x000fea0003800000 */
.L_x_4036:
[----:B------:R-:W-:Y:S01]  /*42260*/  LOP3.LUT R7, RZ, R7, RZ, 0x33, !PT ;  /* 0x00000007ff077212 */ /* 0x000fe200078e33ff */
[----:B------:R-:W-:Y:S06]  /*42270*/  BRA `(.L_x_4038) ;  /* 0x0000000000287947 */ /* 0x000fec0003800000 */
.L_x_4035:
        /* <DEDUP_REMOVED lines=10> */
.L_x_4038:
[----:B------:R-:W-:Y:S05]  /*42320*/  BSYNC B1 ;  /* 0x0000000000017941 */ /* 0x000fea0003800000 */
.L_x_4034:
[----:B------:R-:W-:-:S04]  /*42330*/  IMAD R7, R6, R7, -R47 ;  /* 0x0000000706077224 */ /* 0x000fc800078e0a2f */
[----:B------:R-:W-:-:S05]  /*42340*/  IMAD R4, R4, -0x2, R7 ;  /* 0xfffffffe04047824 */ /* 0x000fca00078e0207 */
[----:B------:R-:W-:Y:S02]  /*42350*/  VIADDMNMX R49, R4, R6, R49, PT ;  /* 0x0000000604317246 */ /* 0x000fe40003800131 */
[----:B------:R-:W-:-:S07]  /*42360*/  VIMNMX R51, R51, R4, !PT ;  /* 0x0000000433337248 */ /* 0x000fce0007fe0100 */
.L_x_4033:
[----:B------:R-:W-:Y:S05]  /*42370*/  BSYNC B0 ;  /* 0x0000000000007941 */ /* 0x000fea0003800000 */
.L_x_4032:
[----:B------:R-:W-:Y:S02]  /*42380*/  ISETP.GT.AND P0, PT, R51, 0x1, !P0 ;  /* 0x000000013300780c */ /* 0x000fe40004704270 */
[----:B------:R-:W-:Y:S02]  /*42390*/  ISETP.NE.AND P6, PT, R63, RZ, PT ;  /* 0x000000ff3f00720c */ /* 0x000fe40003fc5270 */
[----:B------:R-:W-:Y:S02]  /*423a0*/  ISETP.LT.OR P0, PT, R49, 0x2, P0 ;  /* 0x000000023100780c */ /* 0x000fe40000701670 */
[----:B------:R-:W-:Y:S02]  /*423b0*/  ISETP.GT.AND P1, PT, R51, 0x8, !P1 ;  /* 0x000000083300780c */ /* 0x000fe40004f24270 */
[----:B------:R-:W-:Y:S02]  /*423c0*/  FSEL R12, R12, -INF , !P0 ;  /* 0xff8000000c0c7808 */ /* 0x000fe40004000000 */
[----:B------:R-:W-:-:S02]  /*423d0*/  ISETP.NE.AND P0, PT, R55, RZ, PT ;  /* 0x000000ff3700720c */ /* 0x000fc40003f05270 */
[----:B------:R-:W-:Y:S02]  /*423e0*/  ISETP.LT.OR P1, PT, R49, 0x9, P1 ;  /* 0x000000093100780c */ /* 0x000fe40000f21670 */
[----:B------:R-:W-:Y:S02]  /*423f0*/  ISETP.GT.AND P0, PT, R51, 0x9, !P0 ;  /* 0x000000093300780c */ /* 0x000fe40004704270 */
[----:B------:R-:W-:Y:S02]  /*42400*/  FSEL R13, R13, -INF , !P1 ;  /* 0xff8000000d0d7808 */ /* 0x000fe40004800000 */
[----:B------:R-:W-:Y:S02]  /*42410*/  ISETP.LT.OR P0, PT, R49, 0xa, P0 ;  /* 0x0000000a3100780c */ /* 0x000fe40000701670 */
[----:B------:R-:W-:Y:S02]  /*42420*/  ISETP.NE.AND P1, PT, R65, RZ, PT ;  /* 0x000000ff4100720c */ /* 0x000fe40003f25270 */
[----:B------:R-:W-:-:S02]  /*42430*/  FSEL R14, R14, -INF , !P0 ;  /* 0xff8000000e0e7808 */ /* 0x000fc40004000000 */
[----:B------:R-:W-:Y:S02]  /*42440*/  ISETP.NE.AND P0, PT, R58, RZ, PT ;  /* 0x000000ff3a00720c */ /* 0x000fe40003f05270 */
[----:B------:R-:W-:Y:S02]  /*42450*/  MOV R10, UR37 ;  /* 0x00000025000a7c02 */ /* 0x000fe40008000f00 */
[----:B------:R-:W-:Y:S02]  /*42460*/  ISETP.GT.AND P0, PT, R51, 0x10, !P0 ;  /* 0x000000103300780c */ /* 0x000fe40004704270 */
[----:B------:R-:W-:Y:S02]  /*42470*/  MOV R11, UR36 ;  /* 0x00000024000b7c02 */ /* 0x000fe40008000f00 */
        /* <DEDUP_REMOVED lines=17> */
[----:B------:R-:W-:Y:S02]  /*42590*/  ISETP.GT.AND P2, PT, R51, 0x29, !P2 ;  /* 0x000000293300780c */ /* 0x000fe40005744270 */
[----:B------:R-:W-:-:S02]  /*425a0*/  FSEL R31, R31, -INF , !P0 ;  /* 0xff8000001f1f7808 */ /* 0x000fc40004000000 */
[----:B------:R-:W-:Y:S02]  /*425b0*/  ISETP.NE.AND P0, PT, R53, RZ, PT ;  /* 0x000000ff3500720c */ /* 0x000fe40003f05270 */
[C---:B------:R-:W-:Y:S02]  /*425c0*/  ISETP.GT.AND P3, PT, R51.reuse, 0x30, !P3 ;  /* 0x000000303300780c */ /* 0x040fe40005f64270 */
[C---:B------:R-:W-:Y:S02]  /*425d0*/  ISETP.GT.AND P0, PT, R51.reuse, RZ, !P0 ;  /* 0x000000ff3300720c */ /* 0x040fe40004704270 */
[----:B------:R-:W-:Y:S02]  /*425e0*/  ISETP.GT.AND P4, PT, R51, 0x31, !P4 ;  /* 0x000000313300780c */ /* 0x000fe40006784270 */
[----:B------:R-:W-:Y:S02]  /*425f0*/  ISETP.LT.OR P0, PT, R49, 0x1, P0 ;  /* 0x000000013100780c */ /* 0x000fe40000701670 */
[----:B------:R-:W-:-:S02]  /*42600*/  ISETP.NE.AND P6, PT, R56, RZ, PT ;  /* 0x000000ff3800720c */ /* 0x000fc40003fc5270 */
[----:B------:R-:W-:Y:S02]  /*42610*/  FSEL R7, R5, -INF , !P0 ;  /* 0xff80000005077808 */ /* 0x000fe40004000000 */
[----:B------:R-:W2:Y:S01]  /*42620*/  LDL.64 R4, [R0+0x70] ;  /* 0x0000700000047983 */ /* 0x000ea20000100a00 */
[----:B------:R-:W-:Y:S02]  /*42630*/  ISETP.NE.AND P0, PT, R64, RZ, PT ;  /* 0x000000ff4000720c */ /* 0x000fe40003f05270 */
[----:B------:R-:W-:-:S04]  /*42640*/  FMNMX.FTZ R6, R7, R12, !PT ;  /* 0x0000000c07067209 */ /* 0x000fc80007810000 */
[----:B------:R-:W-:-:S04]  /*42650*/  FMNMX.FTZ R9, R13, R6, !PT ;  /* 0x000000060d097209 */ /* 0x000fc80007810000 */
[----:B------:R-:W-:-:S04]  /*42660*/  FMNMX.FTZ R9, R14, R9, !PT ;  /* 0x000000090e097209 */ /* 0x000fc80007810000 */
[----:B------:R-:W-:-:S04]  /*42670*/  FMNMX.FTZ R6, R24, R9, !PT ;  /* 0x0000000918067209 */ /* 0x000fc80007810000 */
[----:B------:R-:W-:Y:S02]  /*42680*/  FMNMX.FTZ R9, R25, R6, !PT ;  /* 0x0000000619097209 */ /* 0x000fe40007810000 */
[----:B------:R-:W-:Y:S02]  /*42690*/  ISETP.GT.AND P0, PT, R51, 0x21, !P0 ;  /* 0x000000213300780c */ /* 0x000fe40004704270 */
[----:B------:R-:W-:Y:S02]  /*426a0*/  FMNMX.FTZ R6, R26, R9, !PT ;  /* 0x000000091a067209 */ /* 0x000fe40007810000 */
[----:B------:R-:W-:Y:S02]  /*426b0*/  ISETP.LT.OR P0, PT, R49, 0x22, P0 ;  /* 0x000000223100780c */ /* 0x000fe40000701670 */
[----:B------:R-:W-:Y:S02]  /*426c0*/  FMNMX.FTZ R6, R27, R6, !PT ;  /* 0x000000061b067209 */ /* 0x000fe40007810000 */
[----:B------:R-:W-:-:S02]  /*426d0*/  ISETP.LT.OR P1, PT, R49, 0x29, P1 ;  /* 0x000000293100780c */ /* 0x000fc40000f21670 */
[----:B------:R-:W-:Y:S02]  /*426e0*/  FSEL R30, R30, -INF , !P0 ;  /* 0xff8000001e1e7808 */ /* 0x000fe40004000000 */
[----:B------:R-:W-:Y:S02]  /*426f0*/  FMNMX.FTZ R9, R31, R6, !PT ;  /* 0x000000061f097209 */ /* 0x000fe40007810000 */
[C---:B------:R-:W-:Y:S02]  /*42700*/  ISETP.LT.OR P2, PT, R49.reuse, 0x2a, P2 ;  /* 0x0000002a3100780c */ /* 0x040fe40001741670 */
[----:B------:R-:W-:Y:S02]  /*42710*/  FSEL R34, R34, -INF , !P1 ;  /* 0xff80000022227808 */ /* 0x000fe40004800000 */
[----:B------:R-:W-:Y:S02]  /*42720*/  FMNMX.FTZ R9, R30, R9, !PT ;  /* 0x000000091e097209 */ /* 0x000fe40007810000 */
[----:B------:R-:W-:-:S02]  /*42730*/  ISETP.LT.OR P3, PT, R49, 0x31, P3 ;  /* 0x000000313100780c */ /* 0x000fc40001f61670 */
[----:B------:R-:W-:Y:S02]  /*42740*/  FSEL R35, R35, -INF , !P2 ;  /* 0xff80000023237808 */ /* 0x000fe40005000000 */
[----:B------:R-:W-:Y:S02]  /*42750*/  FMNMX.FTZ R6, R34, R9, !PT ;  /* 0x0000000922067209 */ /* 0x000fe40007810000 */
[----:B------:R-:W-:Y:S02]  /*42760*/  ISETP.GT.AND P5, PT, R51, 0x38, !P5 ;  /* 0x000000383300780c */ /* 0x000fe40006fa4270 */
[----:B------:R-:W-:Y:S02]  /*42770*/  ISETP.LT.OR P4, PT, R49, 0x32, P4 ;  /* 0x000000323100780c */ /* 0x000fe40002781670 */
[----:B------:R-:W-:Y:S02]  /*42780*/  FSEL R42, R42, -INF , !P3 ;  /* 0xff8000002a2a7808 */ /* 0x000fe40005800000 */
[----:B------:R-:W-:-:S02]  /*42790*/  FMNMX.FTZ R9, R35, R6, !PT ;  /* 0x0000000623097209 */ /* 0x000fc40007810000 */
[----:B------:R-:W-:Y:S02]  /*427a0*/  ISETP.GT.AND P0, PT, R51, 0x39, !P6 ;  /* 0x000000393300780c */ /* 0x000fe40007704270 */
[C---:B------:R-:W-:Y:S02]  /*427b0*/  ISETP.LT.OR P5, PT, R49.reuse, 0x39, P5 ;  /* 0x000000393100780c */ /* 0x040fe40002fa1670 */
[----:B------:R-:W-:Y:S02]  /*427c0*/  FSEL R44, R44, -INF , !P4 ;  /* 0xff8000002c2c7808 */ /* 0x000fe40006000000 */
[----:B------:R-:W-:Y:S02]  /*427d0*/  FMNMX.FTZ R9, R42, R9, !PT ;  /* 0x000000092a097209 */ /* 0x000fe40007810000 */
[----:B------:R-:W-:Y:S02]  /*427e0*/  ISETP.LT.OR P0, PT, R49, 0x3a, P0 ;  /* 0x0000003a3100780c */ /* 0x000fe40000701670 */
[----:B------:R-:W-:-:S02]  /*427f0*/  R2UR UR4, R2 ;  /* 0x00000000020472ca */ /* 0x000fc400000e0000 */
[C---:B------:R-:W-:Y:S02]  /*42800*/  R2UR UR5, R3.reuse ;  /* 0x00000000030572ca */ /* 0x040fe400000e0000 */
[----:B------:R-:W-:Y:S02]  /*42810*/  FSEL R46, R46, -INF , !P5 ;  /* 0xff8000002e2e7808 */ /* 0x000fe40006800000 */
[----:B------:R-:W-:Y:S02]  /*42820*/  FMNMX.FTZ R9, R44, R9, !PT ;  /* 0x000000092c097209 */ /* 0x000fe40007810000 */
[----:B------:R-:W-:Y:S02]  /*42830*/  R2UR UR6, R2 ;  /* 0x00000000020672ca */ /* 0x000fe400000e0000 */
[----:B------:R-:W-:Y:S02]  /*42840*/  R2UR UR7, R3 ;  /* 0x00000000030772ca */ /* 0x000fe400000e0000 */
[----:B------:R-:W-:-:S02]  /*42850*/  FSEL R15, R15, -INF , !P0 ;  /* 0xff8000000f0f7808 */ /* 0x000fc40004000000 */
[----:B------:R-:W-:-:S04]  /*42860*/  FMNMX.FTZ R6, R46, R9, !PT ;  /* 0x000000092e067209 */ /* 0x000fc80007810000 */
[----:B------:R-:W-:-:S05]  /*42870*/  FMNMX.FTZ R47, R15, R6, !PT ;  /* 0x000000060f2f7209 */ /* 0x000fca0007810000 */
[----:B--2---:R-:W-:Y:S04]  /*42880*/  ST.E desc[UR4][R4.64+0x4], R47 ;  /* 0x0000042f04007985 */ /* 0x004fe8000c101904 */
[----:B------:R-:W2:Y:S01]  /*42890*/  LD.E R8, desc[UR6][R4.64+0x4] ;  /* 0x0000040604087980 */ /* 0x000ea2000c101900 */
        /* <DEDUP_REMOVED lines=15> */
[----:B------:R-:W0:Y:S01]  /*42990*/  SHFL.BFLY PT, R6, R9, 0x2, 0x1f ;  /* 0x0c401f0009067f89 */ /* 0x000e2200000e0000 */
[----:B------:R-:W-:Y:S02]  /*429a0*/  R2UR UR8, R2 ;  /* 0x00000000020872ca */ /* 0x000fe400000e0000 */
[----:B------:R-:W-:Y:S02]  /*429b0*/  R2UR UR9, R3 ;  /* 0x00000000030972ca */ /* 0x000fe400000e0000 */
[----:B0-----:R-:W-:Y:S01]  /*429c0*/  FMNMX.FTZ R6, R9, R6, !PT ;  /* 0x0000000609067209 */ /* 0x001fe20007810000 */
[----:B------:R-:W-:Y:S04]  /*429d0*/  ST.E desc[UR4][R4.64], R9 ;  /* 0x0000000904007985 */ /* 0x000fe8000c101904 */
[----:B--2---:R-:W0:Y:S02]  /*429e0*/  SHFL.BFLY PT, R47, R8, 0x2, 0x1f ;  /* 0x0c401f00082f7f89 */ /* 0x004e2400000e0000 */
[----:B0-----:R-:W-:-:S02]  /*429f0*/  FMNMX.FTZ R49, R8, R47, !PT ;  /* 0x0000002f08317209 */ /* 0x001fc40007810000 */
[----:B------:R-:W0:Y:S04]  /*42a00*/  SHFL.BFLY PT, R47, R6, 0x1, 0x1f ;  /* 0x0c201f00062f7f89 */ /* 0x000e2800000e0000 */
[----:B------:R-:W1:Y:S01]  /*42a10*/  SHFL.BFLY PT, R50, R49, 0x1, 0x1f ;  /* 0x0c201f0031327f89 */ /* 0x000e6200000e0000 */
[----:B0-----:R-:W-:Y:S02]  /*42a20*/  FMNMX.FTZ R47, R6, R47, !PT ;  /* 0x0000002f062f7209 */ /* 0x001fe40007810000 */
[----:B-1----:R-:W-:-:S03]  /*42a30*/  FMNMX.FTZ R51, R49, R50, !PT ;  /* 0x0000003231337209 */ /* 0x002fc60007810000 */
[----:B------:R-:W-:Y:S04]  /*42a40*/  ST.E desc[UR6][R4.64], R47 ;  /* 0x0000002f04007985 */ /* 0x000fe8000c101906 */
[----:B------:R0:W-:Y:S04]  /*42a50*/  ST.E desc[UR8][R4.64+0x4], R51 ;  /* 0x0000043304007985 */ /* 0x0001e8000c101908 */
[----:B0-----:R-:W2:Y:S04]  /*42a60*/  LDL.64 R4, [R0+0x70] ;  /* 0x0000700000047983 */ /* 0x001ea80000100a00 */
[----:B--2---:R-:W2:Y:S04]  /*42a70*/  LD.E R6, desc[UR6][R4.64+0x20] ;  /* 0x0000200604067980 */ /* 0x004ea8000c101900 */
[----:B------:R-:W2:Y:S04]  /*42a80*/  LD.E R49, desc[UR4][R4.64] ;  /* 0x0000000404317980 */ /* 0x000ea8000c101900 */
[----:B------:R-:W3:Y:S01]  /*42a90*/  LD.E R53, desc[UR4][R4.64+0x4] ;  /* 0x0000040404357980 */ /* 0x000ee2000c101900 */
[C---:B--2---:R-:W-:Y:S01]  /*42aa0*/  FMUL.FTZ R8, R49.reuse, R6 ;  /* 0x0000000631087220 */ /* 0x044fe20000410000 */
[----:B------:R-:W-:-:S04]  /*42ab0*/  FSETP.NEU.FTZ.AND P0, PT, R49, -INF , PT ;  /* 0xff8000003100780b */ /* 0x000fc80003f1d000 */
[----:B------:R-:W-:Y:S01]  /*42ac0*/  FSEL R9, R8, RZ, P0 ;  /* 0x000000ff08097208 */ /* 0x000fe20000000000 */
[----:B---3--:R-:W-:Y:S01]  /*42ad0*/  FMUL.FTZ R8, R6, R53 ;  /* 0x0000003506087220 */ /* 0x008fe20000410000 */
[----:B------:R-:W-:-:S03]  /*42ae0*/  FSETP.NEU.FTZ.AND P0, PT, R53, -INF , PT ;  /* 0xff8000003500780b */ /* 0x000fc60003f1d000 */
        /* <DEDUP_REMOVED lines=16> */
[----:B------:R-:W-:-:S05]  /*42bf0*/  FSEL R9, R8, RZ, P0 ;  /* 0x000000ff08097208 */ /* 0x000fca0000000000 */
[-CC-:B------:R-:W-:Y:S01]  /*42c00*/  FFMA.FTZ R153, R7, R6.reuse, -R9.reuse ;  /* 0x0000000607997223 */ /* 0x180fe20000010809 */
[-CC-:B------:R-:W-:Y:S01]  /*42c10*/  FFMA.FTZ R12, R12, R6.reuse, -R9.reuse ;  /* 0x000000060c0c7223 */ /* 0x180fe20000010809 */
[-CC-:B------:R-:W-:Y:S01]  /*42c20*/  FFMA.FTZ R155, R13, R6.reuse, -R9.reuse ;  /* 0x000000060d9b7223 */ /* 0x180fe20000010809 */
[----:B------:R-:W-:Y:S01]  /*42c30*/  MUFU.EX2 R152, R152 ;  /* 0x0000009800987308 */ /* 0x000fe20000000800 */
[----:B------:R-:W-:-:S07]  /*42c40*/  FFMA.FTZ R14, R14, R6, -R9 ;  /* 0x000000060e0e7223 */ /* 0x000fce0000010809 */
[----:B------:R-:W0:Y:S01]  /*42c50*/  MUFU.EX2 R47, R47 ;  /* 0x0000002f002f7308 */ /* 0x000e220000000800 */
[----:B------:R-:W-:-:S07]  /*42c60*/  FFMA.FTZ R169, R24, R6, -R9 ;  /* 0x0000000618a97223 */ /* 0x000fce0000010809 */
[----:B------:R-:W-:Y:S08]  /*42c70*/  MUFU.EX2 R153, R153 ;  /* 0x0000009900997308 */ /* 0x000ff00000000800 */
[----:B------:R-:W1:Y:S01]  /*42c80*/  MUFU.EX2 R12, R12 ;  /* 0x0000000c000c7308 */ /* 0x000e620000000800 */
[----:B------:R-:W-:-:S07]  /*42c90*/  FFMA.FTZ R20, R25, R6, -R9 ;  /* 0x0000000619147223 */ /* 0x000fce0000010809 */
[----:B------:R-:W2:Y:S08]  /*42ca0*/  MUFU.EX2 R154, R154 ;  /* 0x0000009a009a7308 */ /* 0x000eb00000000800 */
[----:B------:R-:W3:Y:S01]  /*42cb0*/  MUFU.EX2 R155, R155 ;  /* 0x0000009b009b7308 */ /* 0x000ee20000000800 */
[----:B------:R-:W-:-:S07]  /*42cc0*/  FFMA.FTZ R171, R26, R6, -R9 ;  /* 0x000000061aab7223 */ /* 0x000fce0000010809 */
[----:B------:R-:W4:Y:S08]  /*42cd0*/  MUFU.EX2 R29, R29 ;  /* 0x0000001d001d7308 */ /* 0x000f300000000800 */
[----:B------:R-:W4:Y:S01]  /*42ce0*/  MUFU.EX2 R14, R14 ;  /* 0x0000000e000e7308 */ /* 0x000f220000000800 */
[----:B0-----:R-:W-:Y:S01]  /*42cf0*/  FADD.FTZ R7, R152, R47 ;  /* 0x0000002f98077221 */ /* 0x001fe20000010000 */
[----:B-1----:R-:W-:-:S06]  /*42d00*/  FADD.FTZ R8, R153, R12 ;  /* 0x0000000c99087221 */ /* 0x002fcc0000010000 */
[----:B------:R-:W0:Y:S01]  /*42d10*/  MUFU.EX2 R168, R168 ;  /* 0x000000a800a87308 */ /* 0x000e220000000800 */
[----:B------:R-:W-:-:S07]  /*42d20*/  FFMA.FTZ R24, R27, R6, -R9 ;  /* 0x000000061b187223 */ /* 0x000fce0000010809 */
[----:B------:R-:W1:Y:S01]  /*42d30*/  MUFU.EX2 R169, R169 ;  /* 0x000000a900a97308 */ /* 0x000e620000000800 */
[----:B------:R-:W-:Y:S01]  /*42d40*/  FFMA.FTZ R26, R30, R6, -R9 ;  /* 0x000000061e1a7223 */ /* 0x000fe20000010809 */
[----:B--2---:R-:W-:Y:S01]  /*42d50*/  FADD.FTZ R30, R154, R7 ;  /* 0x000000079a1e7221 */ /* 0x004fe20000010000 */
[----:B---3--:R-:W-:-:S05]  /*42d60*/  FADD.FTZ R7, R155, R8 ;  /* 0x000000089b077221 */ /* 0x008fca0000010000 */
[----:B------:R-:W2:Y:S01]  /*42d70*/  MUFU.EX2 R33, R33 ;  /* 0x0000002100217308 */ /* 0x000ea20000000800 */
[----:B------:R-:W-:-:S07]  /*42d80*/  FFMA.FTZ R173, R31, R6, -R9 ;  /* 0x000000061fad7223 */ /* 0x000fce0000010809 */
[----:B------:R-:W3:Y:S01]  /*42d90*/  MUFU.EX2 R20, R20 ;  /* 0x0000001400147308 */ /* 0x000ee20000000800 */
[----:B----4-:R-:W-:Y:S01]  /*42da0*/  FADD.FTZ R13, R29, R30 ;  /* 0x0000001e1d0d7221 */ /* 0x010fe20000010000 */
[----:B------:R-:W-:-:S06]  /*42db0*/  FADD.FTZ R8, R14, R7 ;  /* 0x000000070e087221 */ /* 0x000fcc0000010000 */
[----:B------:R-:W4:Y:S08]  /*42dc0*/  MUFU.EX2 R170, R170 ;  /* 0x000000aa00aa7308 */ /* 0x000f300000000800 */
[----:B------:R-:W4:Y:S01]  /*42dd0*/  MUFU.EX2 R171, R171 ;  /* 0x000000ab00ab7308 */ /* 0x000f220000000800 */
[----:B0-----:R-:W-:Y:S01]  /*42de0*/  FADD.FTZ R30, R168, R13 ;  /* 0x0000000da81e7221 */ /* 0x001fe20000010000 */
[----:B-1----:R-:W-:-:S06]  /*42df0*/  FADD.FTZ R7, R169, R8 ;  /* 0x00000008a9077221 */ /* 0x002fcc0000010000 */
[----:B------:R-:W0:Y:S01]  /*42e00*/  MUFU.EX2 R37, R37 ;  /* 0x0000002500257308 */ /* 0x000e220000000800 */
[----:B------:R-:W-:-:S07]  /*42e10*/  FFMA.FTZ R175, R34, R6, -R9 ;  /* 0x0000000622af7223 */ /* 0x000fce0000010809 */
[----:B------:R-:W1:Y:S01]  /*42e20*/  MUFU.EX2 R24, R24 ;  /* 0x0000001800187308 */ /* 0x000e620000000800 */
[----:B--2---:R-:W-:Y:S01]  /*42e30*/  FADD.FTZ R13, R33, R30 ;  /* 0x0000001e210d7221 */ /* 0x004fe20000010000 */
[----:B---3--:R-:W-:-:S06]  /*42e40*/  FADD.FTZ R8, R20, R7 ;  /* 0x0000000714087221 */ /* 0x008fcc0000010000 */
[----:B------:R-:W2:Y:S01]  /*42e50*/  MUFU.EX2 R172, R172 ;  /* 0x000000ac00ac7308 */ /* 0x000ea20000000800 */
[----:B------:R-:W-:-:S07]  /*42e60*/  FFMA.FTZ R28, R35, R6, -R9 ;  /* 0x00000006231c7223 */ /* 0x000fce0000010809 */
[----:B------:R-:W3:Y:S01]  /*42e70*/  MUFU.EX2 R173, R173 ;  /* 0x000000ad00ad7308 */ /* 0x000ee20000000800 */
[----:B----4-:R-:W-:Y:S01]  /*42e80*/  FADD.FTZ R30, R170, R13 ;  /* 0x0000000daa1e7221 */ /* 0x010fe20000010000 */
[----:B------:R-:W-:-:S06]  /*42e90*/  FADD.FTZ R7, R171, R8 ;  /* 0x00000008ab077221 */ /* 0x000fcc0000010000 */
[----:B------:R-:W4:Y:S01]  /*42ea0*/  MUFU.EX2 R39, R39 ;  /* 0x0000002700277308 */ /* 0x000f220000000800 */
[----:B------:R-:W-:-:S07]  /*42eb0*/  FFMA.FTZ R177, R42, R6, -R9 ;  /* 0x000000062ab17223 */ /* 0x000fce0000010809 */
        /* <DEDUP_REMOVED lines=13> */
[----:B------:R-:W4:Y:S08]  /*42f90*/  MUFU.EX2 R176, R176 ;  /* 0x000000b000b07308 */ /* 0x000f300000000800 */
[----:B------:R-:W4:Y:S01]  /*42fa0*/  MUFU.EX2 R177, R177 ;  /* 0x000000b100b17308 */ /* 0x000f220000000800 */
[----:B------:R-:W-:Y:S01]  /*42fb0*/  FFMA.FTZ R6, R15, R6, -R9 ;  /* 0x000000060f067223 */ /* 0x000fe20000010809 */
[----:B0-----:R-:W-:Y:S01]  /*42fc0*/  FADD.FTZ R30, R174, R13 ;  /* 0x0000000dae1e7221 */ /* 0x001fe20000010000 */
[----:B-1----:R-:W-:-:S05]  /*42fd0*/  FADD.FTZ R7, R175, R8 ;  /* 0x00000008af077221 */ /* 0x002fca0000010000 */
[----:B------:R-:W0:Y:S08]  /*42fe0*/  MUFU.EX2 R43, R43 ;  /* 0x0000002b002b7308 */ /* 0x000e300000000800 */
[----:B------:R-:W1:Y:S01]  /*42ff0*/  MUFU.EX2 R44, R44 ;  /* 0x0000002c002c7308 */ /* 0x000e620000000800 */
[----:B--2---:R-:W-:Y:S01]  /*43000*/  FADD.FTZ R9, R41, R30 ;  /* 0x0000001e29097221 */ /* 0x004fe20000010000 */
[----:B---3--:R-:W-:-:S06]  /*43010*/  FADD.FTZ R8, R28, R7 ;  /* 0x000000071c087221 */ /* 0x008fcc0000010000 */
[----:B------:R-:W2:Y:S08]  /*43020*/  MUFU.EX2 R178, R178 ;  /* 0x000000b200b27308 */ /* 0x000eb00000000800 */
[----:B------:R-:W3:Y:S01]  /*43030*/  MUFU.EX2 R46, R46 ;  /* 0x0000002e002e7308 */ /* 0x000ee20000000800 */
[----:B----4-:R-:W-:Y:S01]  /*43040*/  FADD.FTZ R30, R176, R9 ;  /* 0x00000009b01e7221 */ /* 0x010fe20000010000 */
[----:B------:R-:W-:-:S06]  /*43050*/  FADD.FTZ R7, R177, R8 ;  /* 0x00000008b1077221 */ /* 0x000fcc0000010000 */
[----:B------:R-:W4:Y:S08]  /*43060*/  MUFU.EX2 R21, R21 ;  /* 0x0000001500157308 */ /* 0x000f300000000800 */
[----:B------:R-:W4:Y:S01]  /*43070*/  MUFU.EX2 R179, R6 ;  /* 0x0000000600b37308 */ /* 0x000f220000000800 */
[----:B0-----:R-:W-:Y:S01]  /*43080*/  FADD.FTZ R9, R43, R30 ;  /* 0x0000001e2b097221 */ /* 0x001fe20000010000 */
[----:B-1----:R-:W-:-:S03]  /*43090*/  FADD.FTZ R7, R44, R7 ;  /* 0x000000072c077221 */ /* 0x002fc60000010000 */
[----:B--2---:R-:W-:Y:S01]  /*430a0*/  FADD.FTZ R8, R178, R9 ;  /* 0x00000009b2087221 */ /* 0x004fe20000010000 */
[----:B---3--:R-:W-:-:S03]  /*430b0*/  FADD.FTZ R30, R46, R7 ;  /* 0x000000072e1e7221 */ /* 0x008fc60000010000 */
[----:B----4-:R-:W-:Y:S01]  /*430c0*/  FADD.FTZ R13, R21, R8 ;  /* 0x00000008150d7221 */ /* 0x010fe20000010000 */
[----:B------:R-:W-:-:S04]  /*430d0*/  FADD.FTZ R15, R179, R30 ;  /* 0x0000001eb30f7221 */ /* 0x000fc80000010000 */
[----:B------:R-:W-:Y:S04]  /*430e0*/  ST.E desc[UR4][R4.64+0x10], R13 ;  /* 0x0000100d04007985 */ /* 0x000fe8000c101904 */
[----:B------:R0:W-:Y:S04]  /*430f0*/  ST.E desc[UR6][R4.64+0x14], R15 ;  /* 0x0000140f04007985 */ /* 0x0001e8000c101906 */
[----:B------:R-:W2:Y:S01]  /*43100*/  LDL.64 R8, [R0+0x80] ;  /* 0x0000800000087983 */ /* 0x000ea20000100a00 */
[----:B------:R-:W-:Y:S06]  /*43110*/  BAR.SYNC.DEFER_BLOCKING 0xf, 0x100 ;  /* 0x03c4000000007b1d */ /* 0x000fec0000010000 */
[----:B0-----:R-:W3:Y:S01]  /*43120*/  LDL.64 R4, [R0+0x88] ;  /* 0x0000880000047983 */ /* 0x001ee20000100a00 */
[----:B------:R-:W-:-:S02]  /*43130*/  R2UR UR10, R2 ;  /* 0x00000000020a72ca */ /* 0x000fc400000e0000 */
[----:B------:R-:W-:Y:S01]  /*43140*/  R2UR UR11, R3 ;  /* 0x00000000030b72ca */ /* 0x000fe200000e0000 */
[----:B------:R-:W4:Y:S04]  /*43150*/  LDL.64 R138, [R0] ;  /* 0x00000000008a7983 */ /* 0x000f280000100a00 */
[----:B--2---:R-:W2:Y:S04]  /*43160*/  LD.E.64 R8, desc[UR4][R8.64+0x10] ;  /* 0x0000100408087980 */ /* 0x004ea8000c101b00 */
[----:B--2---:R-:W2:Y:S04]  /*43170*/  LD.E.64 R6, desc[UR6][R8.64+0x8] ;  /* 0x0000080608067980 */ /* 0x004ea8000c101b00 */
[----:B------:R-:W3:Y:S01]  /*43180*/  LD.E.64 R8, desc[UR4][R8.64] ;  /* 0x0000000408087980 */ /* 0x000ee2000c101b00 */
[----:B------:R-:W-:-:S02]  /*43190*/  R2UR UR12, R2 ;  /* 0x00000000020c72ca */ /* 0x000fc400000e0000 */
[----:B------:R-:W-:Y:S02]  /*431a0*/  R2UR UR13, R3 ;  /* 0x00000000030d72ca */ /* 0x000fe400000e0000 */
        /* <DEDUP_REMOVED lines=16> */
[----:B--2---:R-:W-:-:S02]  /*432b0*/  MOV R32, R6 ;  /* 0x0000000600207202 */ /* 0x004fc40000000f00 */
[----:B------:R-:W2:Y:S03]  /*432c0*/  LDL.64 R6, [R0+0x90] ;  /* 0x0000900000067983 */ /* 0x000ea60000100a00 */
[--C-:B---3--:R-:W-:Y:S02]  /*432d0*/  IMAD R30, R8, 0x2, R32.reuse ;  /* 0x00000002081e7824 */ /* 0x108fe400078e0220 */
[C---:B------:R-:W-:Y:S02]  /*432e0*/  IMAD R13, R9.reuse, 0x2, R32 ;  /* 0x00000002090d7824 */ /* 0x040fe400078e0220 */
[----:B------:R-:W-:Y:S01]  /*432f0*/  IMAD R15, R9, 0x2, R30 ;  /* 0x00000002090f7824 */ /* 0x000fe200078e021e */
[----:B------:R-:W-:Y:S04]  /*43300*/  STSM.16.M88.4 [R32], R152 ;  /* 0x0000009820007844 */ /* 0x000fe80000000200 */
[----:B------:R-:W-:Y:S04]  /*43310*/  STSM.16.M88.4 [R30], R168 ;  /* 0x000000a81e007844 */ /* 0x000fe80000000200 */
[----:B------:R0:W-:Y:S04]  /*43320*/  STSM.16.M88.4 [R13], R172 ;  /* 0x000000ac0d007844 */ /* 0x0001e80000000200 */
[----:B------:R1:W-:Y:S04]  /*43330*/  STSM.16.M88.4 [R15], R176 ;  /* 0x000000b00f007844 */ /* 0x0003e80000000200 */
        /* <DEDUP_REMOVED lines=8> */
[----:B----4-:R-:W4:Y:S01]  /*433c0*/  LD.E R138, desc[UR4][R138.64] ;  /* 0x000000048a8a7980 */ /* 0x010f22000c101900 */
[C---:B------:R-:W-:Y:S02]  /*433d0*/  R2UR UR16, R2.reuse ;  /* 0x00000000021072ca */ /* 0x040fe400000e0000 */
[C---:B------:R-:W-:Y:S01]  /*433e0*/  R2UR UR17, R3.reuse ;  /* 0x00000000031172ca */ /* 0x040fe200000e0000 */
[----:B------:R-:W4:Y:S01]  /*433f0*/  LD.E R24, desc[UR8][R4.64+0x38] ;  /* 0x0000380804187980 */ /* 0x000f22000c101900 */
[C---:B------:R-:W-:Y:S02]  /*43400*/  R2UR UR18, R2.reuse ;  /* 0x00000000021272ca */ /* 0x040fe400000e0000 */
[----:B------:R-:W-:Y:S01]  /*43410*/  R2UR UR19, R3 ;  /* 0x00000000031372ca */ /* 0x000fe200000e0000 */
[----:B------:R-:W4:Y:S01]  /*43420*/  LD.E R26, desc[UR12][R4.64+0x40] ;  /* 0x0000400c041a7980 */ /* 0x000f22000c101900 */
[----:B------:R-:W-:-:S02]  /*43430*/  R2UR UR20, R2 ;  /* 0x00000000021472ca */ /* 0x000fc400000e0000 */
[C---:B------:R-:W-:Y:S01]  /*43440*/  R2UR UR21, R3.reuse ;  /* 0x00000000031572ca */ /* 0x040fe200000e0000 */
[----:B------:R-:W4:Y:S01]  /*43450*/  LD.E R35, desc[UR4][R4.64+0x64] ;  /* 0x0000640404237980 */ /* 0x000f22000c101900 */
        /* <DEDUP_REMOVED lines=9> */
[----:B------:R-:W-:Y:S02]  /*434f0*/  R2UR UR28, R2 ;  /* 0x00000000021c72ca */ /* 0x000fe400000e0000 */
[----:B------:R-:W-:Y:S01]  /*43500*/  R2UR UR29, R3 ;  /* 0x00000000031d72ca */ /* 0x000fe200000e0000 */
[----:B0-----:R-:W4:Y:S04]  /*43510*/  LD.E R13, desc[UR22][R4.64+0x24] ;  /* 0x00002416040d7980 */ /* 0x001f28000c101900 */
[----:B------:R-:W4:Y:S04]  /*43520*/  LD.E R14, desc[UR24][R4.64+0x28] ;  /* 0x00002818040e7980 */ /* 0x000f28000c101900 */
[----:B-1----:R-:W4:Y:S04]  /*43530*/  LD.E R15, desc[UR26][R4.64+0x2c] ;  /* 0x00002c1a040f7980 */ /* 0x002f28000c101900 */
[----:B------:R-:W4:Y:S04]  /*43540*/  LD.E R20, desc[UR28][R4.64+0x30] ;  /* 0x0000301c04147980 */ /* 0x000f28000c101900 */
        /* <DEDUP_REMOVED lines=51> */
[----:B--2---:R-:W2:Y:S04]  /*43880*/  LD.E.64 R6, desc[UR4][R6.64] ;  /* 0x0000000406067980 */ /* 0x004ea8000c101b00 */
[----:B------:R-:W2:Y:S04]  /*43890*/  LD.E R83, desc[UR22][R4.64+0x124] ;  /* 0x0001241604537980 */ /* 0x000ea8000c101900 */
[----:B------:R-:W2:Y:S04]  /*438a0*/  LD.E R84, desc[UR24][R4.64+0x128] ;  /* 0x0001281804547980 */ /* 0x000ea8000c101900 */
[----:B------:R-:W2:Y:S04]  /*438b0*/  LD.E R85, desc[UR26][R4.64+0x12c] ;  /* 0x00012c1a04557980 */ /* 0x000ea8000c101900 */
[----:B------:R-:W2:Y:S04]  /*438c0*/  LD.E R86, desc[UR28][R4.64+0x130] ;  /* 0x0001301c04567980 */ /* 0x000ea8000c101900 */
[----:B------:R-:W2:Y:S04]  /*438d0*/  LD.E R87, desc[UR4][R4.64+0x134] ;  /* 0x0001340404577980 */ /* 0x000ea8000c101900 */
[----:B------:R-:W2:Y:S04]  /*438e0*/  LD.E R88, desc[UR6][R4.64+0x138] ;  /* 0x0001380604587980 */ /* 0x000ea8000c101900 */
[----:B---3--:R0:W-:Y:S04]  /*438f0*/  ST.E desc[UR6][R4.64], R21 ;  /* 0x0000001504007985 */ /* 0x0081e8000c101906 */
[----:B------:R1:W-:Y:S04]  /*43900*/  ST.E desc[UR8][R4.64+0x4], R25 ;  /* 0x0000041904007985 */ /* 0x0003e8000c101908 */
[----:B------:R3:W-:Y:S04]  /*43910*/  ST.E desc[UR10][R4.64+0x8], R27 ;  /* 0x0000081b04007985 */ /* 0x0007e8000c10190a */
[----:B------:R3:W-:Y:S04]  /*43920*/  ST.E desc[UR12][R4.64+0xc], R29 ;  /* 0x00000c1d04007985 */ /* 0x0007e8000c10190c */
[----:B------:R3:W-:Y:S04]  /*43930*/  ST.E desc[UR14][R4.64+0x10], R31 ;  /* 0x0000101f04007985 */ /* 0x0007e8000c10190e */
[----:B------:R3:W-:Y:S04]  /*43940*/  ST.E desc[UR4][R4.64+0x14], R33 ;  /* 0x0000142104007985 */ /* 0x0007e8000c101904 */
[----:B0-----:R-:W2:Y:S04]  /*43950*/  LD.E R21, desc[UR6][R4.64+0x34] ;  /* 0x0000340604157980 */ /* 0x001ea8000c101900 */
[----:B-1----:R-:W2:Y:S04]  /*43960*/  LD.E R25, desc[UR10][R4.64+0x3c] ;  /* 0x00003c0a04197980 */ /* 0x002ea8000c101900 */
[----:B---3--:R-:W3:Y:S04]  /*43970*/  LD.E R27, desc[UR14][R4.64+0x44] ;  /* 0x0000440e041b7980 */ /* 0x008ee8000c101900 */
        /* <DEDUP_REMOVED lines=52> */
[----:B----4-:R-:W-:Y:S04]  /*43cc0*/  ST.E desc[UR4][R4.64+0x18], R8 ;  /* 0x0000180804007985 */ /* 0x010fe8000c101904 */
        /* <DEDUP_REMOVED lines=16> */
[----:B--2---:R-:W-:Y:S04]  /*43dd0*/  ST.E desc[UR4][R4.64+0x34], R21 ;  /* 0x0000341504007985 */ /* 0x004fe8000c101904 */
[----:B------:R-:W-:Y:S04]  /*43de0*/  ST.E desc[UR8][R4.64+0x3c], R25 ;  /* 0x00003c1904007985 */ /* 0x000fe8000c101908 */
[----:B---3--:R-:W-:Y:S04]  /*43df0*/  ST.E desc[UR12][R4.64+0x44], R27 ;  /* 0x0000441b04007985 */ /* 0x008fe8000c10190c */
        /* <DEDUP_REMOVED lines=87> */
[----:B------:R-:W-:-:S03]  /*44370*/  IMAD R6, R138, 0x1000, R6 ;  /* 0x000010008a067824 */ /* 0x000fc600078e0206 */
        /* <DEDUP_REMOVED lines=18> */
[----:B------:R-:W-:Y:S01]  /*444a0*/  HGMMA.64x256x16.F32.BF16 R24, R152, gdesc[UR4].tnspB, RZ, !UPT, gsb0 ;  /* 0x43e0000498187df0 */ /* 0x000fe2000c0018ff */
        /* <DEDUP_REMOVED lines=47> */
[----:B------:R-:W-:Y:S01]  /*447a0*/  R2UR UR51, R3 ;  /* 0x00000000033372ca */ /* 0x000fe200000e0000 */
[----:B------:R-:W-:-:S02]  /*447b0*/  VIADD R8, R6, 0x80 ;  /* 0x0000008006087836 */ /* 0x000fc40000000000 */
        /* <DEDUP_REMOVED lines=339> */
[----:B------:R0:W-:Y:S01]  /*45cf0*/  ST.E desc[UR10][R4.64+0x1fc], R151 ;  /* 0x0001fc9704007985 */ /* 0x0001e2000c10190a */
[----:B------:R-:W-:Y:S01]  /*45d00*/  UMOV UR14, UR36 ;  /* 0x00000024000e7c82 */ /* 0x000fe20008000000 */
[----:B------:R-:W-:Y:S01]  /*45d10*/  UMOV UR15, UR37 ;  /* 0x00000025000f7c82 */ /* 0x000fe20008000000 */
        /* <DEDUP_REMOVED lines=812> */
[----:B------:R-:W-:Y:S02]  /*48fe0*/  R2UR UR29, R3 ;  /* 0x00000000031d72ca */ /* 0x000fe400000e0000 */
[----:B------:R-:W-:Y:S02]  /*48ff0*/  R2UR UR37, R10 ;  /* 0x000000000a2572ca */ /* 0x000fe400000e0000 */
[----:B------:R-:W-:Y:S01]  /*49000*/  R2UR UR36, R11 ;  /* 0x000000000b2472ca */ /* 0x000fe200000e0000 */
[----:B------:R-:W-:Y:S02]  /*49010*/  WARPGROUP.DEPBAR.LE gsb0, 0x0 ;  /* 0x00008000000079c5 */ /* 0x000fe40000010000 */
[----:B------:R0:W-:Y:S01]  /*49020*/  ST.E desc[UR4][R4.64], R24 ;  /* 0x0000001804007985 */ /* 0x0001e2000c101904 */
[----:B------:R-:W-:-:S02]  /*49030*/  R2UR UR4, R2 ;  /* 0x00000000020472ca */ /* 0x000fc400000e0000 */
[C---:B------:R-:W-:Y:S01]  /*49040*/  R2UR UR5, R3.reuse ;  /* 0x00000000030572ca */ /* 0x040fe200000e0000 */
[----:B------:R1:W-:Y:S01]  /*49050*/  ST.E desc[UR6][R4.64+0x4], R25 ;  /* 0x0000041904007985 */ /* 0x0003e2000c101906 */
[C---:B------:R-:W-:Y:S02]  /*49060*/  R2UR UR6, R2.reuse ;  /* 0x00000000020672ca */ /* 0x040fe400000e0000 */
[C---:B------:R-:W-:Y:S01]  /*49070*/  R2UR UR7, R3.reuse ;  /* 0x00000000030772ca */ /* 0x040fe200000e0000 */
[----:B------:R2:W-:Y:S01]  /*49080*/  ST.E desc[UR8][R4.64+0x8], R26 ;  /* 0x0000081a04007985 */ /* 0x0005e2000c101908 */
[C---:B------:R-:W-:Y:S02]  /*49090*/  R2UR UR8, R2.reuse ;  /* 0x00000000020872ca */ /* 0x040fe400000e0000 */
[----:B------:R-:W-:Y:S01]  /*490a0*/  R2UR UR9, R3 ;  /* 0x00000000030972ca */ /* 0x000fe200000e0000 */
        /* <DEDUP_REMOVED lines=370> */
[----:B------:R-:W-:-:S03]  /*4a7d0*/  R2UR UR4, R2 ;  /* 0x00000000020472ca */ /* 0x000fc600000e0000 */
[----:B------:R-:W-:Y:S01]  /*4a7e0*/  ST.E desc[UR6][R4.64+0x1fc], R151 ;  /* 0x0001fc9704007985 */ /* 0x000fe2000c101906 */
[----:B------:R-:W-:-:S03]  /*4a7f0*/  R2UR UR5, R3 ;  /* 0x00000000030572ca */ /* 0x000fc600000e0000 */
[----:B------:R-:W4:Y:S01]  /*4a800*/  LD.E R6, desc[UR8][R4.64] ;  /* 0x0000000804067980 */ /* 0x000f22000c101900 */
[C---:B------:R-:W-:Y:S02]  /*4a810*/  R2UR UR6, R2.reuse ;  /* 0x00000000020672ca */ /* 0x040fe400000e0000 */
        /* <DEDUP_REMOVED lines=34> */
[----:B0-----:R-:W4:Y:S01]  /*4aa40*/  LD.E R24, desc[UR6][R4.64+0x30] ;  /* 0x0000300604187980 */ /* 0x001f22000c101900 */
[----:B------:R-:W-:-:S02]  /*4aa50*/  R2UR UR4, R2 ;  /* 0x00000000020472ca */ /* 0x000fc400000e0000 */
[C---:B------:R-:W-:Y:S01]  /*4aa60*/  R2UR UR5, R3.reuse ;  /* 0x00000000030572ca */ /* 0x040fe200000e0000 */
[----:B-1----:R-:W4:Y:S01]  /*4aa70*/  LD.E R25, desc[UR8][R4.64+0x34] ;  /* 0x0000340804197980 */ /* 0x002f22000c101900 */
[C---:B------:R-:W-:Y:S02]  /*4aa80*/  R2UR UR6, R2.reuse ;  /* 0x00000000020672ca */ /* 0x040fe400000e0000 */
[C---:B------:R-:W-:Y:S01]  /*4aa90*/  R2UR UR7, R3.reuse ;  /* 0x00000000030772ca */ /* 0x040fe200000e0000 */
[----:B--2---:R-:W2:Y:S01]  /*4aaa0*/  LD.E R26, desc[UR10][R4.64+0x38] ;  /* 0x0000380a041a7980 */ /* 0x004ea2000c101900 */
[C---:B------:R-:W-:Y:S02]  /*4aab0*/  R2UR UR8, R2.reuse ;  /* 0x00000000020872ca */ /* 0x040fe400000e0000 */
[----:B------:R-:W-:Y:S01]  /*4aac0*/  R2UR UR9, R3 ;  /* 0x00000000030972ca */ /* 0x000fe200000e0000 */
[----:B---3--:R-:W3:Y:S01]  /*4aad0*/  LD.E R27, desc[UR12][R4.64+0x3c] ;  /* 0x00003c0c041b7980 */ /* 0x008ee2000c101900 */
        /* <DEDUP_REMOVED lines=301> */
[----:B------:R-:W-:Y:S01]  /*4bdb0*/  R2UR UR29, R3 ;  /* 0x00000000031d72ca */ /* 0x000fe200000e0000 */
        /* <DEDUP_REMOVED lines=11> */
[----:B------:R-:W4:Y:S01]  /*4be70*/  LD.E R139, desc[UR28][R4.64+0x1fc] ;  /* 0x0001fc1c048b7980 */ /* 0x000f22000c101900 */
        /* <DEDUP_REMOVED lines=66> */
[----:B--2---:R-:W-:Y:S01]  /*4c2a0*/  ST.E desc[UR10][R4.64+0x38], R26 ;  /* 0x0000381a04007985 */ /* 0x004fe2000c10190a */
[C---:B------:R-:W-:Y:S02]  /*4c2b0*/  R2UR UR8, R2.reuse ;  /* 0x00000000020872ca */ /* 0x040fe400000e0000 */
[----:B------:R-:W-:Y:S01]  /*4c2c0*/  R2UR UR9, R3 ;  /* 0x00000000030972ca */ /* 0x000fe200000e0000 */
[----:B---3--:R-:W-:Y:S01]  /*4c2d0*/  ST.E desc[UR12][R4.64+0x3c], R27 ;  /* 0x00003c1b04007985 */ /* 0x008fe2000c10190c */
[----:B------:R-:W-:-:S02]  /*4c2e0*/  R2UR UR10, R2 ;  /* 0x00000000020a72ca */ /* 0x000fc400000e0000 */
[C---:B------:R-:W-:Y:S01]  /*4c2f0*/  R2UR UR11, R3.reuse ;  /* 0x00000000030b72ca */ /* 0x040fe200000e0000 */
[----:B----4-:R-:W-:Y:S01]  /*4c300*/  ST.E desc[UR14][R4.64+0x40], R28 ;  /* 0x0000401c04007985 */ /* 0x010fe2000c10190e */
        /* <DEDUP_REMOVED lines=311> */
[----:B------:R-:W-:Y:S01]  /*4d680*/  @!PT LDS RZ, [RZ] ;  /* 0x00000000fffff984 */ /* 0x000fe20000000800 */
[----:B------:R-:W-:Y:S01]  /*4d690*/  @!PT LDS RZ, [RZ] ;  /* 0x00000000fffff984 */ /* 0x000fe20000000800 */
[----:B------:R-:W-:Y:S01]  /*4d6a0*/  @!PT LDS RZ, [RZ] ;  /* 0x00000000fffff984 */ /* 0x000fe20000000800 */
[----:B------:R-:W-:Y:S01]  /*4d6b0*/  @!PT LDS RZ, [RZ] ;  /* 0x00000000fffff984 */ /* 0x000fe20000000800 */
[----:B------:R1:W-:Y:S06]  /*4d6c0*/  MEMBAR.ALL.CTA ;  /* 0x0000000000007992 */ /* 0x0003ec0000008000 */
[----:B-1----:R-:W1:Y:S02]  /*4d6d0*/  FENCE.VIEW.ASYNC.S ;  /* 0x00000000000073c6 */ /* 0x002e640000000000 */
[----:B-1----:R-:W-:-:S02]  /*4d6e0*/  NOP ;  /* 0x0000000000007918 */ /* 0x002fc40000000000 */
[----:B0-----:R-:W2:Y:S01]  /*4d6f0*/  LDL.64 R4, [R0+0x40] ;  /* 0x0000400000047983 */ /* 0x001ea20000100a00 */
[C---:B------:R-:W-:Y:S02]  /*4d700*/  R2UR UR4, R2.reuse ;  /* 0x00000000020472ca */ /* 0x040fe400000e0000 */
[----:B------:R-:W-:Y:S01]  /*4d710*/  R2UR UR5, R3 ;  /* 0x00000000030572ca */ /* 0x000fe200000e0000 */
[----:B------:R-:W3:Y:S01]  /*4d720*/  LDL.64 R6, [R0] ;  /* 0x0000000000067983 */ /* 0x000ee20000100a00 */
[----:B------:R-:W-:Y:S11]  /*4d730*/  BAR.ARV 0xe, 0x100 ;  /* 0x0384000000007b1d */ /* 0x000ff60000002000 */
[----:B--2---:R-:W2:Y:S01]  /*4d740*/  LD.E R8, desc[UR4][R4.64] ;  /* 0x0000000404087980 */ /* 0x004ea2000c101900 */
[----:B------:R-:W-:-:S02]  /*4d750*/  R2UR UR4, R2 ;  /* 0x00000000020472ca */ /* 0x000fc400000e0000 */
[----:B------:R-:W-:Y:S01]  /*4d760*/  R2UR UR5, R3 ;  /* 0x00000000030572ca */ /* 0x000fe200000e0000 */
[----:B------:R-:W-:-:S12]  /*4d770*/  BSSY B0, `(.L_x_4039) ;  /* 0x0000006000007945 */ /* 0x000fd80003800000 */
[----:B---3--:R0:W5:Y:S01]  /*4d780*/  LD.E R6, desc[UR4][R6.64] ;  /* 0x0000000406067980 */ /* 0x008162000c101900 */
[----:B--2---:R-:W-:-:S04]  /*4d790*/  LOP3.LUT R8, R8, 0x1, RZ, 0xfc, !PT ;  /* 0x0000000108087812 */ /* 0x004fc800078efcff */
[----:B------:R-:W-:-:S13]  /*4d7a0*/  ISETP.NE.AND P0, PT, R8, 0x3, PT ;  /* 0x000000030800780c */ /* 0x000fda0003f05270 */
[----:B0-----:R-:W-:Y:S05]  /*4d7b0*/  @!P0 BRA `(.L_x_4040) ;  /* 0x0000000000048947 */ /* 0x001fea0003800000 */
[----:B------:R-:W-:Y:S01]  /*4d7c0*/  BPT.TRAP 0x1 ;  /* 0x000000040000795c */ /* 0x000fe20000300000 */
.L_x_4040:
[----:B------:R-:W-:Y:S05]  /*4d7d0*/  BSYNC B0 ;  /* 0x0000000000007941 */ /* 0x000fea0003800000 */
.L_x_4039:
[C---:B------:R-:W-:Y:S02]  /*4d7e0*/  R2UR UR6, R2.reuse ;  /* 0x00000000020672ca */ /* 0x040fe400000e0000 */
[C---:B------:R-:W-:Y:S02]  /*4d7f0*/  R2UR UR7, R3.reuse ;  /* 0x00000000030772ca */ /* 0x040fe400000e0000 */
[----:B------:R-:W-:Y:S02]  /*4d800*/  R2UR UR4, R2 ;  /* 0x00000000020472ca */ /* 0x000fe400000e0000 */
[----:B------:R-:W-:-:S09]  /*4d810*/  R2UR UR5, R3 ;  /* 0x00000000030572ca */ /* 0x000fd200000e0000 */
[----:B------:R-:W2:Y:S04]  /*4d820*/  LD.E.64 R2, desc[UR6][R4.64+0x20] ;  /* 0x0000200604027980 */ /* 0x000ea8000c101b00 */
[----:B------:R-:W3:Y:S01]  /*4d830*/  LD.E R0, desc[UR4][R4.64+0xc] ;  /* 0x00000c0404007980 */ /* 0x000ee2000c101900 */
[----:B------:R-:W-:Y:S02]  /*4d840*/  MOV R7, 0x122c0 ;  /* 0x000122c000077802 */ /* 0x000fe40000000f00 */
[----:B--2---:R-:W-:-:S03]  /*4d850*/  MOV R3, R2 ;  /* 0x0000000200037202 */ /* 0x004fc60000000f00 */
[----:B------:R-:W-:Y:S02]  /*4d860*/  IMAD.MOV.U32 R2, RZ, RZ, R7 ;  /* 0x000000ffff027224 */ /* 0x000fe400078e0007 */
[----:B-----5:R-:W-:-:S05]  /*4d870*/  IMAD R3, R6, 0x8, R3 ;  /* 0x0000000806037824 */ /* 0x020fca00078e0203 */
[----:B---3--:R-:W-:Y:S01]  /*4d880*/  PRMT R0, R0, 0x654, R3 ;  /* 0x0000065400007816 */ /* 0x008fe20000000003 */
[----:B------:R-:W-:-:S03]  /*4d890*/  IMAD.MOV.U32 R3, RZ, RZ, 0x0 ;  /* 0x00000000ff037424 */ /* 0x000fc600078e00ff */
[----:B------:R0:W-:Y:S02]  /*4d8a0*/  SYNCS.ARRIVE.TRANS64.RED.A1T0 RZ, [R0+URZ], RZ ;  /* 0x000000ff00ff79a7 */ /* 0x0001e4000810043f */
[----:B0-----:R-:W-:Y:S05]  /*4d8b0*/  RET.REL.NODEC R2 `(_ZN7cutlass13device_kernelIN5flash11enable_sm90INS1_16FlashAttnFwdSm90INS1_25CollectiveMainloopFwdSm90ILi2EN4cute5tupleIJNS5_1CILi1EEES8_S8_EEENS6_IJNS7_ILi64EEESA_SA_EEELi512ENS_10bfloat16_tEfNS_4arch4Sm90ELb0ELb1ELb1ELb1ELb1ELb1ELb1ELb0ELb0ELb1ELb1ELb0EEENS1_21CollectiveEpilogueFwdINS6_IJSA_NS7_ILi512EEESA_EEES9_SC_SE_Li256ELb1ELb1ELb1ELb0EEENS1_36VarlenDynamicPersistentTileSchedulerILi64ELi64ELi256ELi128ELb1ELb1ELb1ELb1ELb0ELb1EEEEEEEEEvNT_6ParamsE) ;  /* 0xfffffb2402d07950 */ /* 0x001fea0003c3ffff */
.L_x_4013:
[----:B0-----:R0:W1:Y:S02]  /*4d8c0*/  SYNCS.PHASECHK.TRANS64.TRYWAIT P0, [R12+URZ], R13 ;  /* 0x0000000d0c0075a7 */ /* 0x001064000800017f */
[----:B-1----:R-:W-:Y:S05]  /*4d8d0*/  @!P0 NANOSLEEP.SYNCS 0x989680 ;  /* 0x009896800000895d */ /* 0x002fea0003900000 */
[----:B------:R-:W1:Y:S02]  /*4d8e0*/  @!P0 SYNCS.PHASECHK.TRANS64 P0, [R12+URZ], R13 ;  /* 0x0000000d0c0085a7 */ /* 0x000e64000800007f */
[----:B-1----:R-:W-:Y:S05]  /*4d8f0*/  @!P0 BRA `(.L_x_4013) ;  /* 0xfffffffc00f08947 */ /* 0x002fea000383ffff */
[----:B------:R-:W-:Y:S05]  /*4d900*/  BRA `(.L_x_4012) ;  /* 0xffffff0800d87947 */ /* 0x000fea000383ffff */
.L_x_4015:
[----:B0-----:R0:W1:Y:S02]  /*4d910*/  SYNCS.PHASECHK.TRANS64.TRYWAIT P0, [R12+URZ+0x38810], R13 ;  /* 0x0388100d0c0075a7 */ /* 0x001064000800017f */
[----:B-1----:R-:W-:Y:S05]  /*4d920*/  @!P0 NANOSLEEP.SYNCS 0x989680 ;  /* 0x009896800000895d */ /* 0x002fea0003900000 */
[----:B------:R-:W1:Y:S02]  /*4d930*/  @!P0 SYNCS.PHASECHK.TRANS64 P0, [R12+URZ+0x38810], R13 ;  /* 0x0388100d0c0085a7 */ /* 0x000e64000800007f */
[----:B-1----:R-:W-:Y:S05]  /*4d940*/  @!P0 BRA `(.L_x_4015) ;  /* 0xfffffffc00f08947 */ /* 0x002fea000383ffff */
[----:B------:R-:W-:Y:S05]  /*4d950*/  BRA `(.L_x_4041) ;  /* 0xffffff10002c7947 */ /* 0x000fea000383ffff */
.L_x_4022:
[----:B0-----:R0:W1:Y:S02]  /*4d960*/  SYNCS.PHASECHK.TRANS64.TRYWAIT P0, [R12+URZ], R13 ;  /* 0x0000000d0c0075a7 */ /* 0x001064000800017f */
[----:B-1----:R-:W-:Y:S05]  /*4d970*/  @!P0 NANOSLEEP.SYNCS 0x989680 ;  /* 0x009896800000895d */ /* 0x002fea0003900000 */
[----:B------:R-:W1:Y:S02]  /*4d980*/  @!P0 SYNCS.PHASECHK.TRANS64 P0, [R12+URZ], R13 ;  /* 0x0000000d0c0085a7 */ /* 0x000e64000800007f */
[----:B-1----:R-:W-:Y:S05]  /*4d990*/  @!P0 BRA `(.L_x_4022) ;  /* 0xfffffffc00f08947 */ /* 0x002fea000383ffff */
[----:B------:R-:W-:Y:S05]  /*4d9a0*/  BRA `(.L_x_4021) ;  /* 0xffffff1000c87947 */ /* 0x000fea000383ffff */
.L_x_4042:
        /* <DEDUP_REMOVED lines=13> */
.L_x_5840:


//--------------------- .text._ZN7cutlass13device_kernelIN5flash11enable_sm90INS1_16FlashAttnFwdSm90INS1_25CollectiveMainloopFwdSm90ILi2EN4cute5tupleIJNS5_1CILi1EEES8_S8_EEENS6_IJNS7_ILi64EEESA_SA_EEELi512ENS_10bfloat16_tEfNS_4arch4Sm90ELb1ELb0ELb1ELb0ELb1ELb0ELb0ELb0ELb0ELb1ELb1ELb0EEENS1_21CollectiveEpilogueFwdINS6_IJSA_NS7_ILi512EEESA_EEES9_SC_SE_Li256ELb0ELb1ELb1ELb0EEENS1_19SingleTileSchedulerILb0ELb1ELb1ELi64EEEEEEEEEvNT_6ParamsE --------------------------
	.section	.text._ZN7cutlass13device_kernelIN5flash11enable_sm90INS1_16FlashAttnFwdSm90INS1_25CollectiveMainloopFwdSm90ILi2EN4cute5tupleIJNS5_1CILi1EEES8_S8_EEENS6_IJNS7_ILi64EEESA_SA_EEELi512ENS_10bfloat16_tEfNS_4arch4Sm90ELb1ELb0ELb1ELb0ELb1ELb0ELb0ELb0ELb0ELb1ELb1ELb0EEENS1_21CollectiveEpilogueFwdINS6_IJSA_NS7_ILi512EEESA_EEES9_SC_SE_Li256ELb0ELb1ELb1ELb0EEENS1_19SingleTileSchedulerILb0ELb1ELb1ELi64EEEEEEEEEvNT_6ParamsE,"ax",@progbits
	.align	128
.text._ZN7cutlass13device_kernelIN5flash11enable_sm90INS1_16FlashAttnFwdSm90INS1_25CollectiveMainloopFwdSm90ILi2EN4cute5tupleIJNS5_1CILi1EEES8_S8_EEENS6_IJNS7_ILi64EEESA_SA_EEELi512ENS_10bfloat16_tEfNS_4arch4Sm90ELb1ELb0ELb1ELb0ELb1ELb0ELb0ELb0ELb0ELb1ELb1ELb0EEENS1_21CollectiveEpilogueFwdINS6_IJSA_NS7_ILi512EEESA_EEES9_SC_SE_Li256ELb0ELb1ELb1ELb0EEENS1_19SingleTileSchedulerILb0ELb1ELb1ELi64EEEEEEEEEvNT_6ParamsE:
        .type           _ZN7cutlass13device_kernelIN5flash11enable_sm90INS1_16FlashAttnFwdSm90INS1_25CollectiveMainloopFwdSm90ILi2EN4cute5tupleIJNS5_1CILi1EEES8_S8_EEENS6_IJNS7_ILi64EEESA_SA_EEELi512ENS_10bfloat16_tEfNS_4arch4Sm90ELb1ELb0ELb1ELb0ELb1ELb0ELb0ELb0ELb0ELb1ELb1ELb0EEENS1_21CollectiveEpilogueFwdINS6_IJSA_NS7_ILi512EEESA_EEES9_SC_SE_Li256ELb0ELb1ELb1ELb0EEENS1_19SingleTileSchedulerILb0ELb1ELb1ELi64EEEEEEEEEvNT_6ParamsE,@function
        .size           _ZN7cutlass13device_kernelIN5flash11enable_sm90INS1_16FlashAttnFwdSm90INS1_25CollectiveMainloopFwdSm90ILi2EN4cute5tupleIJNS5_1CILi1EEES8_S8_EEENS6_IJNS7_ILi64EEESA_SA_EEELi512ENS_10bfloat16_tEfNS_4arch4Sm90ELb1ELb0ELb1ELb0ELb1ELb0ELb0ELb0ELb0ELb1ELb1ELb0EEENS1_21CollectiveEpilogueFwdINS6_IJSA_NS7_ILi512EEESA_EEES9_SC_SE_Li256ELb0ELb1ELb1ELb0EEENS1_19SingleTileSchedulerILb0ELb1ELb1ELi64EEEEEEEEEvNT_6ParamsE,(.L_x_5842 - _ZN7cutlass13device_kernelIN5flash11enable_sm90INS1_16FlashAttnFwdSm90INS1_25CollectiveMainloopFwdSm90ILi2EN4cute5tupleIJNS5_1CILi1EEES8_S8_EEENS6_IJNS7_ILi64EEESA_SA_EEELi512ENS_10bfloat16_tEfNS_4arch4Sm90ELb1ELb0ELb1ELb0ELb1ELb0ELb0ELb0ELb0ELb1ELb1ELb0EEENS1_21CollectiveEpilogueFwdINS6_IJSA_NS7_ILi512EEESA_EEES9_SC_SE_Li256ELb0ELb1ELb1ELb0EEENS1_19SingleTileSchedulerILb0ELb1ELb1ELi64EEEEEEEEEvNT_6ParamsE)
        .other          _ZN7cutlass13device_kernelIN5flash11enable_sm90INS1_16FlashAttnFwdSm90INS1_25CollectiveMainloopFwdSm90ILi2EN4cute5tupleIJNS5_1CILi1EEES8_S8_EEENS6_IJNS7_ILi64EEESA_SA_EEELi512ENS_10bfloat16_tEfNS_4arch4Sm90ELb1ELb0ELb1ELb0ELb1ELb0ELb0ELb0ELb0ELb1ELb1ELb0EEENS1_21CollectiveEpilogueFwdINS6_IJSA_NS7_ILi512EEESA_EEES9_SC_SE_Li256ELb0ELb1ELb1ELb0EEENS1_19SingleTileSchedulerILb0ELb1ELb1ELi64EEEEEEEEEvNT_6ParamsE,@"STO_CUDA_ENTRY STV_DEFAULT"
_ZN7cutlass13device_kernelIN5flash11enable_sm90INS1_16FlashAttnFwdSm90INS1_25CollectiveMainloopFwdSm90ILi2EN4cute5tupleIJNS5_1CILi1EEES8_S8_EEENS6_IJNS7_ILi64EEESA_SA_EEELi512ENS_10bfloat16_tEfNS_4arch4Sm90ELb1ELb0ELb1ELb0ELb1ELb0ELb0ELb0ELb0ELb1ELb1ELb0EEENS1_21CollectiveEpilogueFwdINS6_IJSA_NS7_ILi512EEESA_EEES9_SC_SE_Li256ELb0ELb1ELb1ELb0EEENS1_19SingleTileSchedulerILb0ELb1ELb1ELi64EEEEEEEEEvNT_6ParamsE:
        /* <DEDUP_REMOVED lines=40> */
.L_x_4043:
        /* <DEDUP_REMOVED lines=22> */
.L_x_4044:
        /* <DEDUP_REMOVED lines=18> */
.L_x_4045:
        /* <DEDUP_REMOVED lines=22> */
.L_x_4046:
        /* <DEDUP_REMOVED lines=23> */
.L_x_4047:
        /* <DEDUP_REMOVED lines=9> */
.L_x_4050:
        /* <DEDUP_REMOVED lines=25> */
[----:B------:R-:W0:Y:S01]  /*09f0*/  S2UR UR7, SR_CTAID.X ;  /* 0x00000000000779c3 */ /* 0x000e220000002500 */
[----:B------:R-:W-:Y:S01]  /*0a00*/  ULDC UR10, c[0x0][0x2f0] ;  /* 0x0000bc00000a7ab9 */ /* 0x000fe20000000800 */
[----:B------:R-:W-:Y:S01]  /*0a10*/  VIADD R16, R30, 0xffffff80 ;  /* 0xffffff801e107836 */ /* 0x000fe20000000000 */
[----:B------:R-:W-:-:S04]  /*0a20*/  UISETP.NE.AND.EX UP0, UPT, UR5, URZ, UPT, UP0 ;  /* 0x0000003f0500728c */ /* 0x000fc8000bf05300 */
[----:B------:R-:W-:Y:S01]  /*0a30*/  USEL UR41, UR41, 0x1, UP0 ;  /* 0x0000000129297887 */ /* 0x000fe20008000000 */
[----:B------:R-:W1:Y:S01]  /*0a40*/  S2UR UR44, SR_CgaCtaId ;  /* 0x00000000002c79c3 */ /* 0x000e620000008800 */
[----:B------:R-:W-:Y:S02]  /*0a50*/  UISETP.NE.AND UP0, UPT, UR11, 0x1, UPT ;  /* 0x000000010b00788c */ /* 0x000fe4000bf05270 */
[----:B------:R-:W-:-:S04]  /*0a60*/  UIMAD UR4, UR41, UR10, 0x3f ;  /* 0x0000003f290474a4 */ /* 0x000fc8000f8e020a */
[----:B------:R-:W-:Y:S01]  /*0a70*/  PLOP3.LUT P0, PT, PT, PT, UP0, 0x80, 0x0 ;  /* 0x000000000000781c */ /* 0x000fe20003f0f008 */
[----:B------:R-:W-:-:S04]  /*0a80*/  USHF.R.S32.HI UR5, URZ, 0x1f, UR4 ;  /* 0x0000001f3f057899 */ /* 0x000fc80008011404 */
[----:B------:R-:W-:-:S04]  /*0a90*/  ULEA.HI UR5, UR5, UR4, URZ, 0x6 ;  /* 0x0000000405057291 */ /* 0x000fc8000f8f303f */
[----:B------:R-:W-:-:S04]  /*0aa0*/  USHF.R.S32.HI UR6, URZ, 0x6, UR5 ;  /* 0x000000063f067899 */ /* 0x000fc80008011405 */
[----:B0-----:R-:W-:Y:S08]  /*0ab0*/  @!P0 BRA `(.L_x_4052) ;  /* 0x00000020003c8947 */ /* 0x001ff00003800000 */
[----:B------:R-:W-:Y:S01]  /*0ac0*/  ULDC UR4, c[0x0][0x448] ;  /* 0x0001120000047ab9 */ /* 0x000fe20000000800 */
[----:B------:R-:W-:Y:S01]  /*0ad0*/  ULEA UR7, UR7, 0x3f, 0x6 ;  /* 0x0000003f07077891 */ /* 0x000fe2000f8e303f */
[----:B------:R-:W-:Y:S01]  /*0ae0*/  PLOP3.LUT P0, PT, PT, PT, PT, 0x80, 0x0 ;  /* 0x000000000000781c */ /* 0x000fe20003f0f070 */
[----:B------:R-:W-:Y:S01]  /*0af0*/  UISETP.NE.AND UP0, UPT, UR4, 0x1, UPT ;  /* 0x000000010400788c */ /* 0x000fe2000bf05270 */
[----:B------:R-:W-:Y:S01]  /*0b00*/  IMAD.MOV.U32 R3, RZ, RZ, RZ ;  /* 0x000000ffff037224 */ /* 0x000fe200078e00ff */
[----:B------:R-:W-:Y:S01]  /*0b10*/  ULDC UR8, c[0x0][0x288] ;  /* 0x0000a20000087ab9 */ /* 0x000fe20000000800 */
[----:B------:R-:W-:Y:S01]  /*0b20*/  USHF.R.U32.HI UR11, URZ, 0x10, UR9 ;  /* 0x000000103f0b7899 */ /* 0x000fe20008011609 */
[----:B------:R-:W-:Y:S01]  /*0b30*/  MOV R5, RZ ;  /* 0x000000ff00057202 */ /* 0x000fe20000000f00 */
[----:B------:R-:W-:Y:S01]  /*0b40*/  UIADD3 UR8, -UR8, 0x40, URZ ;  /* 0x0000004008087890 */ /* 0x000fe2000fffe13f */
[----:B------:R-:W-:Y:S01]  /*0b50*/  IMAD.MOV.U32 R6, RZ, RZ, RZ ;  /* 0x000000ffff067224 */ /* 0x000fe200078e00ff */
[----:B------:R-:W-:Y:S01]  /*0b60*/  ULOP3.LUT UR9, UR9, 0xffff, URZ, 0xc0, !UPT ;  /* 0x0000ffff09097892 */ /* 0x000fe2000f8ec03f */
[----:B------:R-:W-:Y:S01]  /*0b70*/  CS2R R150, SRZ ;  /* 0x0000000000967805 */ /* 0x000fe2000001ff00 */
[----:B------:R-:W-:Y:S01]  /*0b80*/  UIMAD UR8, UR41, UR10, UR8 ;  /* 0x0000000a290872a4 */ /* 0x000fe2000f8e0208 */
[----:B------:R-:W-:Y:S01]  /*0b90*/  CS2R R148, SRZ ;  /* 0x0000000000947805 */ /* 0x000fe2000001ff00 */
[----:B------:R-:W-:Y:S01]  /*0ba0*/  @UP0 ULDC UR4, c[0x0][0x44c] ;  /* 0x0001130000040ab9 */ /* 0x000fe20000000800 */
[----:B------:R-:W-:Y:S01]  /*0bb0*/  @UP0 ULDC UR12, c[0x0][0x450] ;  /* 0x00011400000c0ab9 */ /* 0x000fe20000000800 */
[----:B------:R-:W-:Y:S01]  /*0bc0*/  UIMAD.WIDE.U32 UR4, UR7, UR4, URZ ;  /* 0x00000004070472a5 */ /* 0x000fe2000f8e003f */
[----:B------:R-:W-:-:S02]  /*0bd0*/  CS2R R146, SRZ ;  /* 0x0000000000927805 */ /* 0x000fc4000001ff00 */
[----:B------:R-:W-:Y:S02]  /*0be0*/  CS2R R144, SRZ ;  /* 0x0000000000907805 */ /* 0x000fe4000001ff00 */
[----:B------:R-:W-:Y:S01]  /*0bf0*/  CS2R R142, SRZ ;  /* 0x00000000008e7805 */ /* 0x000fe2000001ff00 */
[----:B------:R-:W-:Y:S01]  /*0c00*/  @UP0 USHF.R.U32.HI UR7, URZ, UR12, UR5 ;  /* 0x0000000c3f070299 */ /* 0x000fe20008011605 */
[----:B------:R-:W-:Y:S02]  /*0c10*/  CS2R R140, SRZ ;  /* 0x00000000008c7805 */ /* 0x000fe4000001ff00 */
[----:B------:R-:W-:Y:S02]  /*0c20*/  CS2R R138, SRZ ;  /* 0x00000000008a7805 */ /* 0x000fe4000001ff00 */
[----:B------:R-:W-:Y:S01]  /*0c30*/  CS2R R136, SRZ ;  /* 0x0000000000887805 */ /* 0x000fe2000001ff00 */
[----:B------:R-:W-:Y:S01]  /*0c40*/  UIADD3 UR7, UR8, UR7, URZ ;  /* 0x0000000708077290 */ /* 0x000fe2000fffe03f */
[----:B------:R-:W-:-:S02]  /*0c50*/  CS2R R134, SRZ ;  /* 0x0000000000867805 */ /* 0x000fc4000001ff00 */
[----:B------:R-:W-:Y:S02]  /*0c60*/  CS2R R132, SRZ ;  /* 0x0000000000847805 */ /* 0x000fe4000001ff00 */
[----:B------:R-:W-:Y:S01]  /*0c70*/  CS2R R130, SRZ ;  /* 0x0000000000827805 */ /* 0x000fe2000001ff00 */
[----:B------:R-:W-:Y:S01]  /*0c80*/  USHF.R.S32.HI UR4, URZ, 0x1f, UR7 ;  /* 0x0000001f3f047899 */ /* 0x000fe20008011407 */
[----:B------:R-:W-:Y:S02]  /*0c90*/  CS2R R128, SRZ ;  /* 0x0000000000807805 */ /* 0x000fe4000001ff00 */
[----:B------:R-:W-:Y:S02]  /*0ca0*/  CS2R R126, SRZ ;  /* 0x00000000007e7805 */ /* 0x000fe4000001ff00 */
[----:B------:R-:W-:Y:S01]  /*0cb0*/  CS2R R124, SRZ ;  /* 0x00000000007c7805 */ /* 0x000fe2000001ff00 */
[----:B------:R-:W-:Y:S01]  /*0cc0*/  ULEA.HI UR4, UR4, UR7, URZ, 0x6 ;  /* 0x0000000704047291 */ /* 0x000fe2000f8f303f */
[----:B------:R-:W-:-:S02]  /*0cd0*/  CS2R R122, SRZ ;  /* 0x00000000007a7805 */ /* 0x000fc4000001ff00 */
[----:B------:R-:W-:Y:S02]  /*0ce0*/  CS2R R120, SRZ ;  /* 0x0000000000787805 */ /* 0x000fe4000001ff00 */
[----:B------:R-:W-:Y:S01]  /*0cf0*/  CS2R R118, SRZ ;  /* 0x0000000000767805 */ /* 0x000fe2000001ff00 */
[----:B------:R-:W-:Y:S01]  /*0d00*/  USHF.R.S32.HI UR4, URZ, 0x6, UR4 ;  /* 0x000000063f047899 */ /* 0x000fe20008011404 */
[----:B------:R-:W-:Y:S02]  /*0d10*/  CS2R R116, SRZ ;  /* 0x0000000000747805 */ /* 0x000fe4000001ff00 */
[----:B------:R-:W-:Y:S02]  /*0d20*/  CS2R R114, SRZ ;  /* 0x0000000000727805 */ /* 0x000fe4000001ff00 */
[----:B------:R-:W-:Y:S01]  /*0d30*/  CS2R R112, SRZ ;  /* 0x0000000000707805 */ /* 0x000fe2000001ff00 */
[----:B------:R-:W-:Y:S01]  /*0d40*/  UISETP.LT.AND UP0, UPT, UR6, UR4, UPT ;  /* 0x000000040600728c */ /* 0x000fe2000bf01270 */
[----:B------:R-:W-:-:S02]  /*0d50*/  CS2R R110, SRZ ;  /* 0x00000000006e7805 */ /* 0x000fc4000001ff00 */
[----:B------:R-:W-:Y:S02]  /*0d60*/  CS2R R108, SRZ ;  /* 0x00000000006c7805 */ /* 0x000fe4000001ff00 */
[----:B------:R-:W-:Y:S01]  /*0d70*/  CS2R R106, SRZ ;  /* 0x00000000006a7805 */ /* 0x000fe2000001ff00 */
[----:B------:R-:W-:Y:S01]  /*0d80*/  USEL UR6, UR6, UR4, UP0 ;  /* 0x0000000406067287 */ /* 0x000fe20008000000 */
[----:B------:R-:W-:Y:S01]  /*0d90*/  CS2R R104, SRZ ;  /* 0x0000000000687805 */ /* 0x000fe2000001ff00 */
[----:B------:R-:W-:Y:S01]  /*0da0*/  UISETP.NE.AND UP0, UPT, UR11, URZ, UPT ;  /* 0x0000003f0b00728c */ /* 0x000fe2000bf05270 */
[----:B------:R-:W-:Y:S01]  /*0db0*/  CS2R R102, SRZ ;  /* 0x0000000000667805 */ /* 0x000fe2000001ff00 */
[----:B------:R-:W-:Y:S01]  /*0dc0*/  UISETP.GE.AND UP1, UPT, UR6, 0x1, UPT ;  /* 0x000000010600788c */ /* 0x000fe2000bf26270 */
[----:B------:R-:W-:Y:S02]  /*0dd0*/  CS2R R100, SRZ ;  /* 0x0000000000647805 */ /* 0x000fe4000001ff00 */
[----:B------:R-:W-:-:S02]  /*0de0*/  CS2R R98, SRZ ;  /* 0x0000000000627805 */ /* 0x000fc4000001ff00 */
[----:B------:R-:W-:Y:S02]  /*0df0*/  CS2R R96, SRZ ;  /* 0x0000000000607805 */ /* 0x000fe4000001ff00 */
[----:B------:R-:W-:Y:S02]  /*0e00*/  CS2R R94, SRZ ;  /* 0x00000000005e7805 */ /* 0x000fe4000001ff00 */
[----:B------:R-:W-:Y:S02]  /*0e10*/  CS2R R92, SRZ ;  /* 0x00000000005c7805 */ /* 0x000fe4000001ff00 */
[----:B------:R-:W-:Y:S02]  /*0e20*/  PLOP3.LUT P1, PT, PT, PT, UP1, 0x80, 0x0 ;  /* 0x000000000000781c */ /* 0x000fe40003f2f018 */
[----:B------:R-:W-:Y:S02]  /*0e30*/  CS2R R90, SRZ ;  /* 0x00000000005a7805 */ /* 0x000fe4000001ff00 */
[----:B------:R-:W-:Y:S01]  /*0e40*/  CS2R R88, SRZ ;  /* 0x0000000000587805 */ /* 0x000fe2000001ff00 */
[----:B------:R-:W-:Y:S01]  /*0e50*/  @!UP0 ULDC UR11, c[0x0][0x9f0] ;  /* 0x00027c00000b8ab9 */ /* 0x000fe20000000800 */
        /* <DEDUP_REMOVED lines=27> */
[----:B------:R-:W-:Y:S01]  /*1010*/  MOV R4, UR11 ;  /* 0x0000000b00047c02 */ /* 0x000fe20008000f00 */
[----:B------:R-:W-:-:S03]  /*1020*/  UIADD3 UR4, UR11, -0x1, UR6 ;  /* 0xffffffff0b047890 */ /* 0x000fc6000fffe006 */
[-C--:B------:R-:W-:Y:S02]  /*1030*/  IABS R7, R4.reuse ;  /* 0x0000000400077213 */ /* 0x080fe40000000000 */
[----:B------:R-:W-:Y:S02]  /*1040*/  IABS R4, R4 ;  /* 0x0000000400047213 */ /* 0x000fe40000000000 */
[----:B------:R-:W0:Y:S01]  /*1050*/  I2F.RP R0, R7 ;  /* 0x0000000700007306 */ /* 0x000e220000209400 */
[----:B------:R-:W-:Y:S01]  /*1060*/  MOV R8, UR4 ;  /* 0x0000000400087c02 */ /* 0x000fe20008000f00 */
[----:B------:R-:W-:Y:S01]  /*1070*/  ULOP3.LUT UR4, UR4, UR11, URZ, 0x3c, !UPT ;  /* 0x0000000b04047292 */ /* 0x000fe2000f8e3c3f */
[----:B------:R-:W-:-:S05]  /*1080*/  IMAD.MOV R4, RZ, RZ, -R4 ;  /* 0x000000ffff047224 */ /* 0x000fca00078e0a04 */
[----:B------:R-:W-:Y:S01]  /*1090*/  ISETP.LE.AND P3, PT, RZ, UR4, PT ;  /* 0x00000004ff007c0c */ /* 0x000fe2000bf63270 */
[----:B0-----:R-:W0:Y:S02]  /*10a0*/  MUFU.RCP R0, R0 ;  /* 0x0000000000007308 */ /* 0x001e240000001000 */
[----:B0-----:R-:W-:Y:S01]  /*10b0*/  VIADD R2, R0, 0xffffffe ;  /* 0x0ffffffe00027836 */ /* 0x001fe20000000000 */
[----:B------:R-:W-:-:S05]  /*10c0*/  IABS R0, R8 ;  /* 0x0000000800007213 */ /* 0x000fca0000000000 */
[----:B------:R0:W2:Y:S02]  /*10d0*/  F2I.FTZ.U32.TRUNC.NTZ R3, R2 ;  /* 0x0000000200037305 */ /* 0x0000a4000021f000 */
[----:B0-----:R-:W-:Y:S02]  /*10e0*/  IMAD.MOV.U32 R2, RZ, RZ, RZ ;  /* 0x000000ffff027224 */ /* 0x001fe400078e00ff */
[----:B--2---:R-:W-:-:S04]  /*10f0*/  IMAD.MOV R10, RZ, RZ, -R3 ;  /* 0x000000ffff0a7224 */ /* 0x004fc800078e0a03 */
        /* <DEDUP_REMOVED lines=8> */
[----:B------:R-:W-:Y:S02]  /*1180*/  ISETP.NE.AND P2, PT, RZ, UR11, PT ;  /* 0x0000000bff007c0c */ /* 0x000fe4000bf45270 */
[----:B------:R-:W-:-:S13]  /*1190*/  ISETP.GE.U32.AND P1, PT, R0, R7, PT ;  /* 0x000000070000720c */ /* 0x000fda0003f26070 */
[----:B------:R-:W-:-:S05]  /*11a0*/  @P1 IADD3 R3, R3, 0x1, RZ ;  /* 0x0000000103031810 */ /* 0x000fca0007ffe0ff */
[----:B------:R-:W-:Y:S01]  /*11b0*/  @!P3 IMAD.MOV R3, RZ, RZ, -R3 ;  /* 0x000000ffff03b224 */ /* 0x000fe200078e0a03 */
[----:B------:R-:W-:-:S07]  /*11c0*/  @!P2 LOP3.LUT R3, RZ, UR11, RZ, 0x33, !PT ;  /* 0x0000000bff03ac12 */ /* 0x000fce000f8e33ff */
.L_x_4053:
        /* <DEDUP_REMOVED lines=17> */
[----:B------:R-:W-:-:S04]  /*12e0*/  IADD3 R5, R16, -R5, RZ ;  /* 0x8000000510057210 */ /* 0x000fc80007ffe0ff */
        /* <DEDUP_REMOVED lines=12> */
[----:B-1----:R-:W-:Y:S01]  /*13b0*/  ULEA UR5, UR44, UR7, 0x18 ;  /* 0x000000072c057291 */ /* 0x002fe2000f8ec03f */
[----:B------:R-:W-:Y:S01]  /*13c0*/  IMAD R4, R4, 0x10, R7 ;  /* 0x0000001004047824 */ /* 0x000fe200078e0207 */
        /* <DEDUP_REMOVED lines=11> */
.L_x_4055:
[----:B------:R-:W-:-:S04]  /*1480*/  SHF.L.U32 R2, RZ, 0x1f, RZ ;  /* 0x0000001fff027819 */ /* 0x000fc800000006ff */
[----:B------:R-:W0:Y:S02]  /*1490*/  SYNCS.PHASECHK.TRANS64.TRYWAIT P1, [UR5+0x28c50], R2 ;  /* 0x028c5002ff0075a7 */ /* 0x000e240008020145 */
[----:B0-----:R-:W-:Y:S05]  /*14a0*/  @!P1 BRA `(.L_x_4056) ;  /* 0x000000e8008c9947 */ /* 0x001fea0003800000 */
.L_x_4152:
        /* <DEDUP_REMOVED lines=39> */
.L_x_4057:
[----:B------:R-:W-:Y:S01]  /*1720*/  IADD3 R3, R3, -0x2, RZ ;  /* 0xfffffffe03037810 */ /* 0x000fe20007ffe0ff */
[----:B------:R-:W-:-:S03]  /*1730*/  UIADD3 UR4, UR5, 0x28c60, URZ ;  /* 0x00028c6005047890 */ /* 0x000fc6000fffe03f */
[----:B------:R-:W-:Y:S01]  /*1740*/  ISETP.GE.AND P1, PT, R3, R0, PT ;  /* 0x000000000300720c */ /* 0x000fe20003f26270 */
[----:B------:R-:W-:-:S09]  /*1750*/  UPRMT UR4, UR44, 0x654, UR4 ;  /* 0x000006542c047896 */ /* 0x000fd20008000004 */
[----:B------:R-:W-:Y:S01]  /*1760*/  SYNCS.ARRIVE.TRANS64.RED.A1T0 RZ, [UR4], RZ ;  /* 0x000000ffffff79a7 */ /* 0x000fe20008100404 */
[----:B------:R-:W-:Y:S02]  /*1770*/  UMOV UR4, URZ ;  /* 0x0000003f00047c82 */ /* 0x000fe40008000000 */
[----:B------:R-:W-:Y:S05]  /*1780*/  @!P1 BRA `(.L_x_4058) ;  /* 0x0000000800e09947 */ /* 0x000fea0003800000 */
[----:B------:R-:W-:Y:S01]  /*1790*/  IMAD.MOV.U32 R7, RZ, RZ, RZ ;  /* 0x000000ffff077224 */ /* 0x000fe200078e00ff */
[----:B------:R-:W-:-:S06]  /*17a0*/  UMOV UR4, URZ ;  /* 0x0000003f00047c82 */ /* 0x000fcc0008000000 */
.L_x_4064:
[----:B------:R-:W-:Y:S01]  /*17b0*/  BAR.SYNC.DEFER_BLOCKING 0xe, 0x100 ;  /* 0x0384000000007b1d */ /* 0x000fe20000010000 */
[----:B01----:R-:W-:Y:S01]  /*17c0*/  IMAD.U32 R5, RZ, RZ, UR4 ;  /* 0x00000004ff057e24 */ /* 0x003fe2000f8e00ff */
[----:B------:R-:W-:Y:S01]  /*17d0*/  UIADD3 UR4, UR4, 0x1, URZ ;  /* 0x0000000104047890 */ /* 0x000fe2000fffe03f */
[C---:B------:R-:W-:Y:S01]  /*17e0*/  ISETP.GT.AND P2, PT, R3.reuse, R0, PT ;  /* 0x000000000300720c */ /* 0x040fe20003f44270 */
[----:B------:R-:W-:Y:S02]  /*17f0*/  VIADD R3, R3, 0xffffffff ;  /* 0xffffffff03037836 */ /* 0x000fe40000000000 */
[----:B------:R-:W-:Y:S01]  /*1800*/  LEA R2, R5, R4, 0x6 ;  /* 0x0000000405027211 */ /* 0x000fe200078e30ff */
[----:B------:R-:W-:-:S03]  /*1810*/  UISETP.NE.AND UP0, UPT, UR4, 0x2, UPT ;  /* 0x000000020400788c */ /* 0x000fc6000bf05270 */
        /* <DEDUP_REMOVED lines=136> */
.L_x_4059:
[----:B------:R-:W-:Y:S01]  /*20a0*/  ULEA UR7, UR4, UR5, 0x3 ;  /* 0x0000000504077291 */ /* 0x000fe2000f8e183f */
[----:B------:R-:W-:-:S08]  /*20b0*/  SHF.L.U32 R2, R7, 0x1f, RZ ;  /* 0x0000001f07027819 */ /* 0x000fd000000006ff */
[----:B------:R0:W1:Y:S01]  /*20c0*/  SYNCS.PHASECHK.TRANS64.TRYWAIT P1, [UR7+0x28c50], R2 ;  /* 0x028c5002ff0075a7 */ /* 0x0000620008020147 */
[----:B------:R-:W-:Y:S05]  /*20d0*/  @!P0 BRA `(.L_x_4060) ;  /* 0x0000000000048947 */ /* 0x000fea0003800000 */
[----:B------:R-:W-:Y:S01]  /*20e0*/  BPT.TRAP 0x1 ;  /* 0x000000040000795c */ /* 0x000fe20000300000 */
.L_x_4060:
[----:B-1----:R-:W-:Y:S05]  /*20f0*/  @P1 BRA `(.L_x_4061) ;  /* 0x0000000000081947 */ /* 0x002fea0003800000 */
[----:B------:R-:W1:Y:S02]  /*2100*/  SYNCS.PHASECHK.TRANS64.TRYWAIT P1, [UR7+0x28c50], R2 ;  /* 0x028c5002ff0075a7 */ /* 0x000e640008020147 */
[----:B-1----:R-:W-:Y:S05]  /*2110*/  @!P1 BRA `(.L_x_4062) ;  /* 0x000000dc00889947 */ /* 0x002fea0003800000 */
.L_x_4061:
        /* <DEDUP_REMOVED lines=26> */
.L_x_4063:
[----:B------:R-:W-:-:S04]  /*22c0*/  UIADD3 UR7, UR7, 0x28c60, URZ ;  /* 0x00028c6007077890 */ /* 0x000fc8000fffe03f */
[----:B------:R-:W-:-:S09]  /*22d0*/  UPRMT UR7, UR44, 0x654, UR7 ;  /* 0x000006542c077896 */ /* 0x000fd20008000007 */
[----:B------:R-:W-:Y:S01]  /*22e0*/  SYNCS.ARRIVE.TRANS64.RED.A1T0 RZ, [UR7], RZ ;  /* 0x000000ffffff79a7 */ /* 0x000fe20008100407 */
[----:B------:R-:W-:Y:S05]  /*22f0*/  @P2 BRA `(.L_x_4064) ;  /* 0xfffffff4002c2947 */ /* 0x000fea000383ffff */
[----:B------:R-:W-:-:S12]  /*2300*/  USHF.L.U32 UR4, UR4, 0x6, URZ ;  /* 0x0000000604047899 */ /* 0x000fd8000800063f */
.L_x_4058:
[----:B------:R-:W-:Y:S01]  /*2310*/  BAR.SYNC.DEFER_BLOCKING 0xe, 0x100 ;  /* 0x0384000000007b1d */ /* 0x000fe20000010000 */
[----:B------:R-:W-:Y:S01]  /*2320*/  VIADD R4, R4, UR4 ;  /* 0x0000000404047c36 */ /* 0x000fe20008000000 */
[----:B------:R-:W-:Y:S01]  /*2330*/  PLOP3.LUT P0, PT, PT, PT, PT, 0x8, 0x0 ;  /* 0x000000000000781c */ /* 0x000fe20003f0e170 */
[----:B------:R-:W-:Y:S01]  /*2340*/  IMAD.MOV.U32 R6, RZ, RZ, RZ ;  /* 0x000000ffff067224 */ /* 0x000fe200078e00ff */
[----:B01----:R-:W-:Y:S02]  /*2350*/  MOV R5, RZ ;  /* 0x000000ff00057202 */ /* 0x003fe40000000f00 */
[----:B------:R-:W-:-:S05]  /*2360*/  LEA R4, R4, UR5, 0x2 ;  /* 0x0000000504047c11 */ /* 0x000fca000f8e10ff */
        /* <DEDUP_REMOVED lines=132> */
.L_x_4052:
[----:B------:R-:W-:Y:S01]  /*2bb0*/  ULDC UR4, c[0x0][0x448] ;  /* 0x0001120000047ab9 */ /* 0x000fe20000000800 */
[----:B------:R-:W-:Y:S02]  /*2bc0*/  ULEA UR7, UR7, 0x3f, 0x6 ;  /* 0x0000003f07077891 */ /* 0x000fe4000f8e303f */
[----:B------:R-:W-:Y:S01]  /*2bd0*/  UISETP.NE.AND UP0, UPT, UR4, 0x1, UPT ;  /* 0x000000010400788c */ /* 0x000fe2000bf05270 */
[----:B------:R-:W-:Y:S01]  /*2be0*/  ULDC UR8, c[0x0][0x288] ;  /* 0x0000a20000087ab9 */ /* 0x000fe20000000800 */
[----:B------:R-:W-:Y:S02]  /*2bf0*/  ULOP3.LUT UR40, UR9, 0xffff, URZ, 0xc0, !UPT ;  /* 0x0000ffff09287892 */ /* 0x000fe4000f8ec03f */
[----:B------:R-:W-:Y:S02]  /*2c00*/  UIADD3 UR8, -UR8, 0x40, URZ ;  /* 0x0000004008087890 */ /* 0x000fe4000fffe13f */
[----:B------:R-:W-:Y:S02]  /*2c10*/  UP2UR UR45, UPR, URZ, 0x1 ;  /* 0x000000013f2d7883 */ /* 0x000fe40008000000 */
[----:B------:R-:W-:-:S03]  /*2c20*/  UIMAD UR8, UR41, UR10, UR8 ;  /* 0x0000000a290872a4 */ /* 0x000fc6000f8e0208 */
[----:B------:R-:W-:Y:S01]  /*2c30*/  @UP0 ULDC UR4, c[0x0][0x44c] ;  /* 0x0001130000040ab9 */ /* 0x000fe20000000800 */
[----:B------:R-:W-:Y:S01]  /*2c40*/  @UP0 ULDC UR11, c[0x0][0x450] ;  /* 0x00011400000b0ab9 */ /* 0x000fe20000000800 */
[----:B------:R-:W-:-:S04]  /*2c50*/  UIMAD.WIDE.U32 UR4, UR7, UR4, URZ ;  /* 0x00000004070472a5 */ /* 0x000fc8000f8e003f */
[----:B------:R-:W-:Y:S02]  /*2c60*/  @UP0 USHF.R.U32.HI UR7, URZ, UR11, UR5 ;  /* 0x0000000b3f070299 */ /* 0x000fe40008011605 */
[----:B------:R-:W-:Y:S02]  /*2c70*/  USHF.R.U32.HI UR11, URZ, 0x10, UR9 ;  /* 0x000000103f0b7899 */ /* 0x000fe40008011609 */
[----:B------:R-:W-:Y:S02]  /*2c80*/  UIADD3 UR7, UR8, UR7, URZ ;  /* 0x0000000708077290 */ /* 0x000fe4000fffe03f */
[----:B------:R-:W-:Y:S02]  /*2c90*/  UISETP.NE.AND UP1, UPT, UR11, URZ, UPT ;  /* 0x0000003f0b00728c */ /* 0x000fe4000bf25270 */
[----:B------:R-:W-:-:S04]  /*2ca0*/  USHF.R.S32.HI UR4, URZ, 0x1f, UR7 ;  /* 0x0000001f3f047899 */ /* 0x000fc80008011407 */
[----:B------:R-:W-:-:S04]  /*2cb0*/  ULEA.HI UR4, UR4, UR7, URZ, 0x6 ;  /* 0x0000000704047291 */ /* 0x000fc8000f8f303f */
[----:B------:R-:W-:Y:S01]  /*2cc0*/  USHF.R.S32.HI UR4, URZ, 0x6, UR4 ;  /* 0x000000063f047899 */ /* 0x000fe20008011404 */
[----:B------:R-:W-:-:S03]  /*2cd0*/  @!UP1 ULDC UR11, c[0x0][0x9f0] ;  /* 0x00027c00000b9ab9 */ /* 0x000fc60000000800 */
[----:B------:R-:W-:-:S04]  /*2ce0*/  UISETP.LT.AND UP0, UPT, UR6, UR4, UPT ;  /* 0x000000040600728c */ /* 0x000fc8000bf01270 */
[----:B------:R-:W-:-:S03]  /*2cf0*/  USEL UR10, UR6, UR4, UP0 ;  /* 0x00000004060a7287 */ /* 0x000fc60008000000 */
[----:B------:R-:W-:Y:S01]  /*2d00*/  UMOV UR4, URZ ;  /* 0x0000003f00047c82 */ /* 0x000fe20008000000 */
[----:B------:R-:W-:-:S06]  /*2d10*/  UISETP.GE.AND UP0, UPT, UR10, 0x1, UPT ;  /* 0x000000010a00788c */ /* 0x000fcc000bf06270 */
        /* <DEDUP_REMOVED lines=15> */
[----:B0-----:R-:W-:-:S02]  /*2e10*/  IADD3 R2, R0, 0xffffffe, RZ ;  /* 0x0ffffffe00027810 */ /* 0x001fc40007ffe0ff */
[----:B------:R-:W-:-:S04]  /*2e20*/  IADD3 R0, RZ, -R5, RZ ;  /* 0x80000005ff007210 */ /* 0x000fc80007ffe0ff */
        /* <DEDUP_REMOVED lines=18> */
.L_x_4065:
[----:B------:R-:W-:Y:S01]  /*2f50*/  UIMAD UR40, UR40, UR4, URZ ;  /* 0x00000004282872a4 */ /* 0x000fe2000f8e023f */
[----:B------:R-:W-:Y:S01]  /*2f60*/  IMAD.U32 R0, RZ, RZ, UR10 ;  /* 0x0000000aff007e24 */ /* 0x000fe2000f8e00ff */
[----:B------:R-:W-:Y:S01]  /*2f70*/  PLOP3.LUT P0, PT, PT, PT, PT, 0x80, 0x0 ;  /* 0x000000000000781c */ /* 0x000fe20003f0f070 */
[----:B------:R-:W-:Y:S01]  /*2f80*/  IMAD.U32 R3, RZ, RZ, UR4 ;  /* 0x00000004ff037e24 */ /* 0x000fe2000f8e00ff */
[----:B------:R-:W-:Y:S01]  /*2f90*/  MOV R5, RZ ;  /* 0x000000ff00057202 */ /* 0x000fe20000000f00 */
[----:B------:R-:W-:Y:S01]  /*2fa0*/  IMAD.MOV.U32 R6, RZ, RZ, RZ ;  /* 0x000000ffff067224 */ /* 0x000fe200078e00ff */
[----:B------:R-:W-:Y:S02]  /*2fb0*/  CS2R R150, SRZ ;  /* 0x0000000000967805 */ /* 0x000fe4000001ff00 */
        /* <DEDUP_REMOVED lines=68> */
[----:B------:R-:W-:Y:S01]  /*3400*/  SHF.R.S32.HI R17, RZ, 0x1f, R16 ;  /* 0x0000001fff117819 */ /* 0x000fe20000011410 */
[----:B------:R-:W-:Y:S02]  /*3410*/  UMOV UR39, 0x400 ;  /* 0x0000040000277882 */ /* 0x000fe40000000000 */
[----:B-1----:R-:W-:Y:S01]  /*3420*/  ULEA UR39, UR44, UR39, 0x18 ;  /* 0x000000272c277291 */ /* 0x002fe2000f8ec03f */
        /* <DEDUP_REMOVED lines=32> */
.L_x_4066:
        /* <DEDUP_REMOVED lines=11> */
.L_x_4153:
[----:B------:R-:W-:Y:S01]  /*36e0*/  ULOP3.LUT UR4, UR43, 0x1, URZ, 0xfc, !UPT ;  /* 0x000000012b047892 */ /* 0x000fe2000f8efc3f */
[----:B0-----:R-:W-:Y:S02]  /*36f0*/  LOP3.LUT R0, R5, 0x7ffffffc, RZ, 0xc0, !PT ;  /* 0x7ffffffc05007812 */ /* 0x001fe400078ec0ff */
[----:B------:R-:W-:Y:S02]  /*3700*/  LEA.HI R7, R7, R6, RZ, 0x3 ;  /* 0x0000000607077211 */ /* 0x000fe400078f18ff */
[----:B------:R-:W-:Y:S01]  /*3710*/  IADD3 R2, -R2, R19, RZ ;  /* 0x0000001302027210 */ /* 0x000fe20007ffe1ff */
[----:B------:R-:W-:Y:S01]  /*3720*/  IMAD.U32 R5, RZ, RZ, UR4 ;  /* 0x00000004ff057e24 */ /* 0x000fe2000f8e00ff */
[----:B------:R-:W-:Y:S01]  /*3730*/  LOP3.LUT R7, R7, 0xfffffff8, RZ, 0xc0, !PT ;  /* 0xfffffff807077812 */ /* 0x000fe200078ec0ff */
[----:B------:R-:W-:Y:S01]  /*3740*/  IMAD.IADD R0, R3, 0x1, -R0 ;  /* 0x0000000103007824 */ /* 0x000fe200078e0a00 */
[----:B------:R-:W-:Y:S02]  /*3750*/  LEA.HI R3, R4, R3, RZ, 0x5 ;  /* 0x0000000304037211 */ /* 0x000fe400078f28ff */
        /* <DEDUP_REMOVED lines=8> */
.L_x_4068:
[----:B------:R0:W1:Y:S01]  /*37e0*/  SYNCS.PHASECHK.TRANS64.TRYWAIT P1, [UR39+0x28c30], R13 ;  /* 0x028c300dff0075a7 */ /* 0x0000620008020167 */
[----:B------:R-:W-:Y:S05]  /*37f0*/  @!P0 BRA `(.L_x_4069) ;  /* 0x0000000000048947 */ /* 0x000fea0003800000 */
[----:B------:R-:W-:Y:S01]  /*3800*/  BPT.TRAP 0x1 ;  /* 0x000000040000795c */ /* 0x000fe20000300000 */
.L_x_4069:
[----:B-1----:R-:W-:Y:S05]  /*3810*/  @P1 BRA `(.L_x_4070) ;  /* 0x0000000000081947 */ /* 0x002fea0003800000 */
[----:B------:R-:W1:Y:S02]  /*3820*/  SYNCS.PHASECHK.TRANS64.TRYWAIT P1, [UR39+0x28c30], R13 ;  /* 0x028c300dff0075a7 */ /* 0x000e640008020167 */
[----:B-1----:R-:W-:Y:S05]  /*3830*/  @!P1 BRA `(.L_x_4071) ;  /* 0x000000c400f09947 */ /* 0x002fea0003800000 */
.L_x_4070:
        /* <DEDUP_REMOVED lines=39> */
.L_x_4072:
[----:B------:R-:W2:Y:S01]  /*3ab0*/  S2R R5, SR_CTAID.X ;  /* 0x0000000000057919 */ /* 0x000ea20000002500 */
[----:B------:R-:W-:Y:S01]  /*3ac0*/  LEA.HI R3, R17, R16, RZ, 0x2 ;  /* 0x0000001011037211 */ /* 0x000fe200078f10ff */
[----:B------:R-:W-:Y:S01]  /*3ad0*/  UISETP.NE.AND UP0, UPT, UR45, URZ, UPT ;  /* 0x0000003f2d00728c */ /* 0x000fe2000bf05270 */
[----:B------:R-:W-:Y:S02]  /*3ae0*/  ULDC UR7, c[0x0][0x9d8] ;  /* 0x0002760000077ab9 */ /* 0x000fe40000000800 */
[----:B------:R-:W-:Y:S01]  /*3af0*/  LOP3.LUT R3, R3, 0xfffffffc, RZ, 0xc0, !PT ;  /* 0xfffffffc03037812 */ /* 0x000fe200078ec0ff */
[----:B------:R-:W-:Y:S01]  /*3b00*/  FMUL.FTZ R26, R26, UR7 ;  /* 0x000000071a1a7c20 */ /* 0x000fe20008410000 */
[----:B------:R-:W-:Y:S01]  /*3b10*/  FMUL.FTZ R27, R27, UR7 ;  /* 0x000000071b1b7c20 */ /* 0x000fe20008410000 */
[----:B------:R-:W-:Y:S01]  /*3b20*/  PLOP3.LUT P1, PT, PT, PT, UP0, 0x80, 0x0 ;  /* 0x000000000000781c */ /* 0x000fe20003f2f008 */
[----:B------:R-:W-:Y:S01]  /*3b30*/  ULDC UR10, c[0x0][0x2f0] ;  /* 0x0000bc00000a7ab9 */ /* 0x000fe20000000800 */
[----:B------:R-:W-:Y:S01]  /*3b40*/  IMAD.IADD R3, R16, 0x1, -R3 ;  /* 0x0000000110037824 */ /* 0x000fe200078e0a03 */
[----:B------:R-:W-:Y:S01]  /*3b50*/  PLOP3.LUT P2, PT, PT, PT, UP0, 0x80, 0x0 ;  /* 0x000000000000781c */ /* 0x000fe20003f4f008 */
[----:B------:R-:W-:Y:S01]  /*3b60*/  FMUL.FTZ R30, R30, UR7 ;  /* 0x000000071e1e7c20 */ /* 0x000fe20008410000 */
[----:B------:R-:W-:Y:S01]  /*3b70*/  @UP0 ULDC UR4, c[0x0][0x44c] ;  /* 0x0001130000040ab9 */ /* 0x000fe20000000800 */
[----:B------:R-:W-:Y:S01]  /*3b80*/  ULDC UR6, c[0x0][0x288] ;  /* 0x0000a20000067ab9 */ /* 0x000fe20000000800 */
[----:B-1----:R-:W-:Y:S01]  /*3b90*/  LEA.HI R4, R3, R3, RZ, 0x1 ;  /* 0x0000000303047211 */ /* 0x002fe200078f08ff */
[----:B------:R-:W1:Y:S01]  /*3ba0*/  MUFU.TANH R26, R26 ;  /* 0x0000001a001a7308 */ /* 0x000e620000002400 */
[----:B------:R-:W-:Y:S01]  /*3bb0*/  MOV R8, UR6 ;  /* 0x0000000600087c02 */ /* 0x000fe20008000f00 */
[----:B------:R-:W-:Y:S01]  /*3bc0*/  FMUL.FTZ R31, R31, UR7 ;  /* 0x000000071f1f7c20 */ /* 0x000fe20008410000 */
[----:B------:R-:W-:Y:S01]  /*3bd0*/  LOP3.LUT R4, R4, 0x1ffffffe, RZ, 0xc0, !PT ;  /* 0x1ffffffe04047812 */ /* 0x000fe200078ec0ff */
[----:B------:R-:W-:Y:S01]  /*3be0*/  FMUL.FTZ R34, R34, UR7 ;  /* 0x0000000722227c20 */ /* 0x000fe20008410000 */
[----:B------:R-:W-:Y:S01]  /*3bf0*/  FMUL.FTZ R35, R35, UR7 ;  /* 0x0000000723237c20 */ /* 0x000fe20008410000 */
[----:B------:R-:W-:Y:S01]  /*3c00*/  FMUL.FTZ R28, R28, UR7 ;  /* 0x000000071c1c7c20 */ /* 0x000fe20008410000 */
[----:B------:R-:W-:Y:S01]  /*3c10*/  FMUL.FTZ R38, R38, UR7 ;  /* 0x0000000726267c20 */ /* 0x000fe20008410000 */
[----:B------:R-:W-:Y:S01]  /*3c20*/  IMAD.IADD R4, R3, 0x1, -R4 ;  /* 0x0000000103047824 */ /* 0x000fe200078e0a04 */
[----:B------:R1:W3:Y:S01]  /*3c30*/  MUFU.TANH R7, R27 ;  /* 0x0000001b00077308 */ /* 0x0002e20000002400 */
[----:B------:R-:W-:Y:S01]  /*3c40*/  FMUL.FTZ R39, R39, UR7 ;  /* 0x0000000727277c20 */ /* 0x000fe20008410000 */
[----:B------:R-:W-:Y:S01]  /*3c50*/  FMUL.FTZ R42, R42, UR7 ;  /* 0x000000072a2a7c20 */ /* 0x000fe20008410000 */
[----:B------:R-:W-:Y:S01]  /*3c60*/  FMUL.FTZ R43, R43, UR7 ;  /* 0x000000072b2b7c20 */ /* 0x000fe20008410000 */
[----:B------:R-:W-:Y:S01]  /*3c70*/  FMUL.FTZ R46, R46, UR7 ;  /* 0x000000072e2e7c20 */ /* 0x000fe20008410000 */
[----:B------:R-:W-:Y:S01]  /*3c80*/  FMUL.FTZ R47, R47, UR7 ;  /* 0x000000072f2f7c20 */ /* 0x000fe20008410000 */
[----:B------:R-:W-:Y:S01]  /*3c90*/  FMUL.FTZ R50, R50, UR7 ;  /* 0x0000000732327c20 */ /* 0x000fe20008410000 */
[----:B--2---:R-:W-:Y:S01]  /*3ca0*/  LEA R3, R5, R0, 0x6 ;  /* 0x0000000005037211 */ /* 0x004fe200078e30ff */
[----:B------:R-:W2:Y:S01]  /*3cb0*/  MUFU.TANH R30, R30 ;  /* 0x0000001e001e7308 */ /* 0x000ea20000002400 */
[----:B------:R-:W-:Y:S01]  /*3cc0*/  FMUL.FTZ R51, R51, UR7 ;  /* 0x0000000733337c20 */ /* 0x000fe20008410000 */
[----:B------:R-:W-:Y:S01]  /*3cd0*/  FMUL.FTZ R54, R54, UR7 ;  /* 0x0000000736367c20 */ /* 0x000fe20008410000 */
[----:B------:R-:W-:Y:S01]  /*3ce0*/  FMUL.FTZ R55, R55, UR7 ;  /* 0x0000000737377c20 */ /* 0x000fe20008410000 */
[----:B------:R-:W-:-:S02]  /*3cf0*/  IMAD R12, R4, 0x8, R3 ;  /* 0x00000008040c7824 */ /* 0x000fc400078e0203 */
[----:B------:R-:W-:Y:S01]  /*3d00*/  FMUL.FTZ R24, R24, UR7 ;  /* 0x0000000718187c20 */ /* 0x000fe20008410000 */
[----:B------:R-:W-:Y:S01]  /*3d10*/  FMUL.FTZ R25, R25, UR7 ;  /* 0x0000000719197c20 */ /* 0x000fe20008410000 */
[----:B------:R-:W-:Y:S01]  /*3d20*/  FMUL.FTZ R29, R29, UR7 ;  /* 0x000000071d1d7c20 */ /* 0x000fe20008410000 */
[----:B------:R-:W-:Y:S01]  /*3d30*/  @P1 IMAD.HI.U32 R4, R12, UR4, RZ ;  /* 0x000000040c041c27 */ /* 0x000fe2000f8e00ff */
[----:B------:R-:W-:Y:S01]  /*3d40*/  @UP0 ULDC UR4, c[0x0][0x450] ;  /* 0x0001140000040ab9 */ /* 0x000fe20000000800 */
[----:B------:R-:W4:Y:S02]  /*3d50*/  MUFU.TANH R31, R31 ;  /* 0x0000001f001f7308 */ /* 0x000f240000002400 */
[----:B------:R-:W-:Y:S01]  /*3d60*/  FMUL.FTZ R32, R32, UR7 ;  /* 0x0000000720207c20 */ /* 0x000fe20008410000 */
[----:B------:R-:W-:Y:S01]  /*3d70*/  IMAD.MOV.U32 R3, RZ, RZ, R12 ;  /* 0x000000ffff037224 */ /* 0x000fe200078e000c */
[----:B------:R-:W-:Y:S01]  /*3d80*/  @P2 SHF.R.U32.HI R3, RZ, UR4, R4 ;  /* 0x00000004ff032c19 */ /* 0x000fe20008011604 */
[----:B------:R-:W-:Y:S01]  /*3d90*/  UMOV UR4, 0xffffffc0 ;  /* 0xffffffc000047882 */ /* 0x000fe20000000000 */
[----:B------:R-:W-:Y:S01]  /*3da0*/  FMUL.FTZ R33, R33, UR7 ;  /* 0x0000000721217c20 */ /* 0x000fe20008410000 */
[----:B------:R-:W-:Y:S01]  /*3db0*/  UIMAD UR4, UR46, UR4, 0x40 ;  /* 0x000000402e0474a4 */ /* 0x000fe2000f8e0204 */
[----:B------:R-:W-:Y:S01]  /*3dc0*/  FMUL.FTZ R36, R36, UR7 ;  /* 0x0000000724247c20 */ /* 0x000fe20008410000 */
[----:B------:R-:W5:Y:S01]  /*3dd0*/  SHFL.IDX PT, R6, R3, 0x1, 0x1c1f ;  /* 0x003c1f0003067f89 */ /* 0x000f6200000e0000 */
[----:B------:R-:W0:Y:S01]  /*3de0*/  MUFU.TANH R34, R34 ;  /* 0x0000002200227308 */ /* 0x000e220000002400 */
[----:B------:R-:W-:Y:S01]  /*3df0*/  UIADD3 UR5, UR4, 0x1, URZ ;  /* 0x0000000104057890 */ /* 0x000fe2000fffe03f */
[----:B------:R-:W-:Y:S01]  /*3e00*/  FMUL.FTZ R37, R37, UR7 ;  /* 0x0000000725257c20 */ /* 0x000fe20008410000 */
[----:B------:R-:W-:Y:S01]  /*3e10*/  UIMAD UR4, UR41, UR10, UR4 ;  /* 0x0000000a290472a4 */ /* 0x000fe2000f8e0204 */
[----:B------:R-:W0:Y:S01]  /*3e20*/  SHFL.IDX PT, R3, R3, RZ, 0x1c1f ;  /* 0x001c1fff03037589 */ /* 0x000e2200000e0000 */
[----:B------:R-:W-:Y:S01]  /*3e30*/  UIMAD UR5, UR41, UR10, UR5 ;  /* 0x0000000a290572a4 */ /* 0x000fe2000f8e0205 */
[----:B------:R-:W-:Y:S01]  /*3e40*/  FMUL.FTZ R40, R40, UR7 ;  /* 0x0000000728287c20 */ /* 0x000fe20008410000 */
[----:B------:R-:W-:Y:S01]  /*3e50*/  FMUL.FTZ R41, R41, UR7 ;  /* 0x0000000729297c20 */ /* 0x000fe20008410000 */
[----:B------:R3:W-:Y:S01]  /*3e60*/  MUFU.TANH R9, R28 ;  /* 0x0000001c00097308 */ /* 0x0007e20000002400 */
[----:B------:R-:W-:Y:S01]  /*3e70*/  IADD3 R4, -R11, UR4, RZ ;  /* 0x000000040b047c10 */ /* 0x000fe2000fffe1ff */
[----:B------:R-:W-:Y:S01]  /*3e80*/  FMUL.FTZ R44, R44, UR7 ;  /* 0x000000072c2c7c20 */ /* 0x000fe20008410000 */
[----:B------:R-:W-:Y:S01]  /*3e90*/  IADD3 R5, -R8, UR5, -R11 ;  /* 0x0000000508057c10 */ /* 0x000fe2000fffe90b */
[----:B------:R-:W-:Y:S01]  /*3ea0*/  FMUL.FTZ R45, R45, UR7 ;  /* 0x000000072d2d7c20 */ /* 0x000fe20008410000 */
[----:B------:R-:W-:Y:S01]  /*3eb0*/  FMUL.FTZ R48, R48, UR7 ;  /* 0x0000000730307c20 */ /* 0x000fe20008410000 */
[----:B------:R-:W-:Y:S01]  /*3ec0*/  FMUL.FTZ R49, R49, UR7 ;  /* 0x0000000731317c20 */ /* 0x000fe20008410000 */
[----:B------:R-:W-:Y:S01]  /*3ed0*/  FMUL.FTZ R52, R52, UR7 ;  /* 0x0000000734347c20 */ /* 0x000fe20008410000 */
[----:B------:R-:W0:Y:S01]  /*3ee0*/  MUFU.TANH R35, R35 ;  /* 0x0000002300237308 */ /* 0x000e220000002400 */
[----:B------:R-:W-:Y:S01]  /*3ef0*/  FMUL.FTZ R53, R53, UR7 ;  /* 0x0000000735357c20 */ /* 0x000fe20008410000 */
[----:B------:R-:W-:Y:S01]  /*3f00*/  ULDC UR7, c[0x0][0x988] ;  /* 0x0002620000077ab9 */ /* 0x000fe20000000800 */
[----:B------:R-:W-:Y:S01]  /*3f10*/  UIADD3 UR4, UR39, 0x28c40, URZ ;  /* 0x00028c4027047890 */ /* 0x000fe2000fffe03f */
[----:B-----5:R-:W-:-:S04]  /*3f20*/  VIADDMNMX R6, R6, R5, R4, PT ;  /* 0x0000000506067246 */ /* 0x020fc80003800104 */
[----:B------:R-:W5:Y:S01]  /*3f30*/  MUFU.TANH R38, R38 ;  /* 0x0000002600267308 */ /* 0x000f620000002400 */
[----:B------:R-:W-:Y:S01]  /*3f40*/  UPRMT UR4, UR44, 0x654, UR4 ;  /* 0x000006542c047896 */ /* 0x000fe20008000004 */
[C---:B------:R-:W-:Y:S02]  /*3f50*/  ISETP.GT.AND P1, PT, R6.reuse, RZ, PT ;  /* 0x000000ff0600720c */ /* 0x040fe40003f24270 */
[C---:B------:R-:W-:Y:S02]  /*3f60*/  ISETP.GT.AND P2, PT, R6.reuse, 0x1, PT ;  /* 0x000000010600780c */ /* 0x040fe40003f44270 */
[----:B------:R-:W-:Y:S02]  /*3f70*/  ISETP.GT.AND P3, PT, R6, 0x8, PT ;  /* 0x000000080600780c */ /* 0x000fe40003f64270 */
[----:B------:R-:W5:Y:S01]  /*3f80*/  MUFU.TANH R39, R39 ;  /* 0x0000002700277308 */ /* 0x000f620000002400 */
[----:B-1----:R-:W-:Y:S01]  /*3f90*/  FSEL R27, R26, -INF , P1 ;  /* 0xff8000001a1b7808 */ /* 0x002fe20000800000 */
[----:B------:R-:W-:Y:S01]  /*3fa0*/  SYNCS.ARRIVE.TRANS64.RED.A1T0 RZ, [UR4], RZ ;  /* 0x000000ffffff79a7 */ /* 0x000fe20008100404 */
[----:B---3--:R-:W-:-:S02]  /*3fb0*/  FSEL R28, R7, -INF , P2 ;  /* 0xff800000071c7808 */ /* 0x008fc40001000000 */
[----:B------:R-:W-:Y:S02]  /*3fc0*/  ISETP.GT.AND P1, PT, R6, 0x9, PT ;  /* 0x000000090600780c */ /* 0x000fe40003f24270 */
[----:B--2---:R-:W-:Y:S01]  /*3fd0*/  FSEL R30, R30, -INF , P3 ;  /* 0xff8000001e1e7808 */ /* 0x004fe20001800000 */
[----:B------:R-:W1:Y:S01]  /*3fe0*/  MUFU.TANH R42, R42 ;  /* 0x0000002a002a7308 */ /* 0x000e620000002400 */
[----:B------:R-:W-:Y:S02]  /*3ff0*/  FMNMX.FTZ R7, R27, R28, !PT ;  /* 0x0000001c1b077209 */ /* 0x000fe40007810000 */
[----:B------:R-:W-:Y:S02]  /*4000*/  ISETP.GT.AND P2, PT, R6, 0x10, PT ;  /* 0x000000100600780c */ /* 0x000fe40003f44270 */
[----:B----4-:R-:W-:Y:S02]  /*4010*/  FSEL R31, R31, -INF , P1 ;  /* 0xff8000001f1f7808 */ /* 0x010fe40000800000 */
[----:B------:R-:W-:Y:S01]  /*4020*/  FMNMX.FTZ R8, R30, R7, !PT ;  /* 0x000000071e087209 */ /* 0x000fe20007810000 */
[----:B------:R-:W2:Y:S01]  /*4030*/  MUFU.TANH R43, R43 ;  /* 0x0000002b002b7308 */ /* 0x000ea20000002400 */
[----:B------:R-:W-:-:S02]  /*4040*/  ISETP.GT.AND P1, PT, R6, 0x11, PT ;  /* 0x000000110600780c */ /* 0x000fc40003f24270 */
[----:B0-----:R-:W-:Y:S02]  /*4050*/  FSEL R34, R34, -INF , P2 ;  /* 0xff80000022227808 */ /* 0x001fe40001000000 */
[----:B------:R-:W-:Y:S02]  /*4060*/  FMNMX.FTZ R7, R31, R8, !PT ;  /* 0x000000081f077209 */ /* 0x000fe40007810000 */
[----:B------:R-:W-:Y:S01]  /*4070*/  ISETP.GT.AND P2, PT, R6, 0x18, PT ;  /* 0x000000180600780c */ /* 0x000fe20003f44270 */
[----:B------:R-:W0:Y:S01]  /*4080*/  MUFU.TANH R46, R46 ;  /* 0x0000002e002e7308 */ /* 0x000e220000002400 */
[----:B------:R-:W-:Y:S02]  /*4090*/  FSEL R35, R35, -INF , P1 ;  /* 0xff80000023237808 */ /* 0x000fe40000800000 */
[----:B------:R-:W-:Y:S02]  /*40a0*/  FMNMX.FTZ R8, R34, R7, !PT ;  /* 0x0000000722087209 */ /* 0x000fe40007810000 */
[----:B------:R-:W-:-:S02]  /*40b0*/  ISETP.GT.AND P1, PT, R6, 0x19, PT ;  /* 0x000000190600780c */ /* 0x000fc40003f24270 */
[----:B-----5:R-:W-:Y:S01]  /*40c0*/  FSEL R38, R38, -INF , P2 ;  /* 0xff80000026267808 */ /* 0x020fe20001000000 */
[----:B------:R-:W3:Y:S01]  /*40d0*/  MUFU.TANH R47, R47 ;  /* 0x0000002f002f7308 */ /* 0x000ee20000002400 */
[----:B------:R-:W-:Y:S02]  /*40e0*/  FMNMX.FTZ R7, R35, R8, !PT ;  /* 0x0000000823077209 */ /* 0x000fe40007810000 */
[----:B------:R-:W-:Y:S02]  /*40f0*/  ISETP.GT.AND P2, PT, R6, 0x20, PT ;  /* 0x000000200600780c */ /* 0x000fe40003f44270 */
[----:B------:R-:W-:Y:S02]  /*4100*/  FSEL R39, R39, -INF , P1 ;  /* 0xff80000027277808 */ /* 0x000fe40000800000 */
[----:B------:R-:W-:Y:S01]  /*4110*/  FMNMX.FTZ R8, R38, R7, !PT ;  /* 0x0000000726087209 */ /* 0x000fe20007810000 */
[----:B------:R-:W4:Y:S01]  /*4120*/  MUFU.TANH R50, R50 ;  /* 0x0000003200327308 */ /* 0x000f220000002400 */
[----:B------:R-:W-:-:S02]  /*4130*/  ISETP.GT.AND P1, PT, R6, 0x21, PT ;  /* 0x000000210600780c */ /* 0x000fc40003f24270 */
[----:B-1----:R-:W-:Y:S02]  /*4140*/  FSEL R42, R42, -INF , P2 ;  /* 0xff8000002a2a7808 */ /* 0x002fe40001000000 */
[----:B------:R-:W-:Y:S02]  /*4150*/  FMNMX.FTZ R7, R39, R8, !PT ;  /* 0x0000000827077209 */ /* 0x000fe40007810000 */
[----:B------:R-:W-:Y:S01]  /*4160*/  ISETP.GT.AND P2, PT, R6, 0x28, PT ;  /* 0x000000280600780c */ /* 0x000fe20003f44270 */
[----:B------:R-:W1:Y:S01]  /*4170*/  MUFU.TANH R51, R51 ;  /* 0x0000003300337308 */ /* 0x000e620000002400 */
[----:B--2---:R-:W-:Y:S02]  /*4180*/  FSEL R43, R43, -INF , P1 ;  /* 0xff8000002b2b7808 */ /* 0x004fe40000800000 */
[----:B------:R-:W-:Y:S02]  /*4190*/  FMNMX.FTZ R8, R42, R7, !PT ;  /* 0x000000072a087209 */ /* 0x000fe40007810000 */
[----:B------:R-:W-:-:S02]  /*41a0*/  ISETP.GT.AND P1, PT, R6, 0x29, PT ;  /* 0x000000290600780c */ /* 0x000fc40003f24270 */
[----:B0-----:R-:W-:Y:S01]  /*41b0*/  FSEL R46, R46, -INF , P2 ;  /* 0xff8000002e2e7808 */ /* 0x001fe20001000000 */
[----:B------:R-:W0:Y:S01]  /*41c0*/  MUFU.TANH R54, R54 ;  /* 0x0000003600367308 */ /* 0x000e220000002400 */
[----:B------:R-:W-:Y:S02]  /*41d0*/  FMNMX.FTZ R7, R43, R8, !PT ;  /* 0x000000082b077209 */ /* 0x000fe40007810000 */
[----:B------:R-:W-:Y:S02]  /*41e0*/  ISETP.GT.AND P2, PT, R6, 0x30, PT ;  /* 0x000000300600780c */ /* 0x000fe40003f44270 */
[----:B---3--:R-:W-:Y:S02]  /*41f0*/  FSEL R47, R47, -INF , P1 ;  /* 0xff8000002f2f7808 */ /* 0x008fe40000800000 */
[----:B------:R-:W-:Y:S01]  /*4200*/  FMNMX.FTZ R8, R46, R7, !PT ;  /* 0x000000072e087209 */ /* 0x000fe20007810000 */
[----:B------:R-:W2:Y:S01]  /*4210*/  MUFU.TANH R55, R55 ;  /* 0x0000003700377308 */ /* 0x000ea20000002400 */
[----:B------:R-:W-:-:S02]  /*4220*/  ISETP.GT.AND P1, PT, R6, 0x31, PT ;  /* 0x000000310600780c */ /* 0x000fc40003f24270 */
[----:B----4-:R-:W-:Y:S02]  /*4230*/  FSEL R50, R50, -INF , P2 ;  /* 0xff80000032327808 */ /* 0x010fe40001000000 */
[----:B------:R-:W-:Y:S02]  /*4240*/  FMNMX.FTZ R7, R47, R8, !PT ;  /* 0x000000082f077209 */ /* 0x000fe40007810000 */
[----:B------:R-:W-:Y:S01]  /*4250*/  ISETP.GT.AND P2, PT, R6, 0x38, PT ;  /* 0x000000380600780c */ /* 0x000fe20003f44270 */
[----:B------:R-:W3:Y:S01]  /*4260*/  MUFU.TANH R24, R24 ;  /* 0x0000001800187308 */ /* 0x000ee20000002400 */
[----:B-1----:R-:W-:Y:S02]  /*4270*/  FSEL R51, R51, -INF , P1 ;  /* 0xff80000033337808 */ /* 0x002fe40000800000 */
[----:B------:R-:W-:Y:S02]  /*4280*/  FMNMX.FTZ R8, R50, R7, !PT ;  /* 0x0000000732087209 */ /* 0x000fe40007810000 */
[----:B------:R-:W-:-:S02]  /*4290*/  ISETP.GT.AND P1, PT, R6, 0x39, PT ;  /* 0x000000390600780c */ /* 0x000fc40003f24270 */
[----:B0-----:R-:W-:Y:S01]  /*42a0*/  FSEL R54, R54, -INF , P2 ;  /* 0xff80000036367808 */ /* 0x001fe20001000000 */
[----:B------:R-:W0:Y:S01]  /*42b0*/  MUFU.TANH R25, R25 ;  /* 0x0000001900197308 */ /* 0x000e220000002400 */
[----:B------:R-:W-:Y:S02]  /*42c0*/  FMNMX.FTZ R7, R51, R8, !PT ;  /* 0x0000000833077209 */ /* 0x000fe40007810000 */
[----:B--2---:R-:W-:Y:S02]  /*42d0*/  FSEL R55, R55, -INF , P1 ;  /* 0xff80000037377808 */ /* 0x004fe40000800000 */
[----:B------:R-:W-:Y:S02]  /*42e0*/  FMNMX.FTZ R6, R54, R7, !PT ;  /* 0x0000000736067209 */ /* 0x000fe40007810000 */
[----:B------:R-:W-:Y:S01]  /*42f0*/  VIADDMNMX R5, R3, R5, R4, PT ;  /* 0x0000000503057246 */ /* 0x000fe20003800104 */
[----:B------:R-:W1:Y:S01]  /*4300*/  MUFU.TANH R29, R29 ;  /* 0x0000001d001d7308 */ /* 0x000e620000002400 */
[----:B------:R-:W-:-:S02]  /*4310*/  FMNMX.FTZ R6, R55, R6, !PT ;  /* 0x0000000637067209 */ /* 0x000fc40007810000 */
[C---:B------:R-:W-:Y:S02]  /*4320*/  ISETP.GT.AND P1, PT, R5.reuse, RZ, PT ;  /* 0x000000ff0500720c */ /* 0x040fe40003f24270 */
[C---:B------:R-:W-:Y:S01]  /*4330*/  ISETP.GT.AND P2, PT, R5.reuse, 0x1, PT ;  /* 0x000000010500780c */ /* 0x040fe20003f44270 */
[----:B------:R-:W2:Y:S01]  /*4340*/  SHFL.BFLY PT, R7, R6, 0x2, 0x1f ;  /* 0x0c401f0006077f89 */ /* 0x000ea200000e0000 */
[----:B------:R-:W-:Y:S01]  /*4350*/  ISETP.GT.AND P3, PT, R5, 0x8, PT ;  /* 0x000000080500780c */ /* 0x000fe20003f64270 */
[----:B------:R-:W4:Y:S03]  /*4360*/  MUFU.TANH R10, R32 ;  /* 0x00000020000a7308 */ /* 0x000f260000002400 */
[----:B------:R-:W-:Y:S02]  /*4370*/  FSEL R8, R9, -INF , P3 ;  /* 0xff80000009087808 */ /* 0x000fe40001800000 */
[----:B------:R-:W-:-:S03]  /*4380*/  ISETP.GT.AND P3, PT, R5, 0x38, PT ;  /* 0x000000380500780c */ /* 0x000fc60003f64270 */
[----:B------:R-:W5:Y:S08]  /*4390*/  MUFU.TANH R14, R33 ;  /* 0x00000021000e7308 */ /* 0x000f700000002400 */
[----:B------:R-:W5:Y:S01]  /*43a0*/  MUFU.TANH R15, R36 ;  /* 0x00000024000f7308 */ /* 0x000f620000002400 */
[----:B--2---:R-:W-:Y:S02]  /*43b0*/  FMNMX.FTZ R19, R6, R7, !PT ;  /* 0x0000000706137209 */ /* 0x004fe40007810000 */
[----:B---3--:R-:W-:-:S05]  /*43c0*/  FSEL R6, R24, -INF , P1 ;  /* 0xff80000018067808 */ /* 0x008fca0000800000 */
[----:B------:R-:W2:Y:S01]  /*43d0*/  MUFU.TANH R18, R37 ;  /* 0x0000002500127308 */ /* 0x000ea20000002400 */
[----:B0-----:R-:W-:Y:S01]  /*43e0*/  FSEL R7, R25, -INF , P2 ;  /* 0xff80000019077808 */ /* 0x001fe20001000000 */
[----:B------:R-:W0:Y:S01]  /*43f0*/  SHFL.BFLY PT, R20, R19, 0x1, 0x1f ;  /* 0x0c201f0013147f89 */ /* 0x000e2200000e0000 */
[C---:B------:R-:W-:Y:S02]  /*4400*/  ISETP.GT.AND P1, PT, R5.reuse, 0x9, PT ;  /* 0x000000090500780c */ /* 0x040fe40003f24270 */
[----:B------:R-:W-:Y:S02]  /*4410*/  FMNMX.FTZ R3, R6, R7, !PT ;  /* 0x0000000706037209 */ /* 0x000fe40007810000 */
[----:B------:R-:W-:Y:S01]  /*4420*/  ISETP.GT.AND P2, PT, R5, 0x10, PT ;  /* 0x000000100500780c */ /* 0x000fe20003f44270 */
[----:B------:R-:W3:Y:S01]  /*4430*/  MUFU.TANH R40, R40 ;  /* 0x0000002800287308 */ /* 0x000ee20000002400 */
[----:B-1----:R-:W-:Y:S02]  /*4440*/  FSEL R9, R29, -INF , P1 ;  /* 0xff8000001d097808 */ /* 0x002fe40000800000 */
[----:B------:R-:W-:-:S02]  /*4450*/  FMNMX.FTZ R4, R8, R3, !PT ;  /* 0x0000000308047209 */ /* 0x000fc40007810000 */
[----:B------:R-:W-:Y:S02]  /*4460*/  ISETP.GT.AND P1, PT, R5, 0x11, PT ;  /* 0x000000110500780c */ /* 0x000fe40003f24270 */
[----:B----4-:R-:W-:Y:S01]  /*4470*/  FSEL R10, R10, -INF , P2 ;  /* 0xff8000000a0a7808 */ /* 0x010fe20001000000 */
[----:B------:R-:W1:Y:S01]  /*4480*/  MUFU.TANH R41, R41 ;  /* 0x0000002900297308 */ /* 0x000e620000002400 */
[----:B------:R-:W-:Y:S02]  /*4490*/  FMNMX.FTZ R3, R9, R4, !PT ;  /* 0x0000000409037209 */ /* 0x000fe40007810000 */
[C---:B------:R-:W-:Y:S02]  /*44a0*/  ISETP.GT.AND P2, PT, R5.reuse, 0x18, PT ;  /* 0x000000180500780c */ /* 0x040fe40003f44270 */
[----:B-----5:R-:W-:Y:S02]  /*44b0*/  FSEL R14, R14, -INF , P1 ;  /* 0xff8000000e0e7808 */ /* 0x020fe40000800000 */
[----:B------:R-:W-:Y:S01]  /*44c0*/  FMNMX.FTZ R3, R10, R3, !PT ;  /* 0x000000030a037209 */ /* 0x000fe20007810000 */
[----:B------:R-:W4:Y:S01]  /*44d0*/  MUFU.TANH R21, R44 ;  /* 0x0000002c00157308 */ /* 0x000f220000002400 */
[----:B------:R-:W-:-:S02]  /*44e0*/  ISETP.GT.AND P1, PT, R5, 0x19, PT ;  /* 0x000000190500780c */ /* 0x000fc40003f24270 */
[----:B------:R-:W-:Y:S02]  /*44f0*/  FSEL R15, R15, -INF , P2 ;  /* 0xff8000000f0f7808 */ /* 0x000fe40001000000 */
[----:B------:R-:W-:Y:S02]  /*4500*/  FMNMX.FTZ R4, R14, R3, !PT ;  /* 0x000000030e047209 */ /* 0x000fe40007810000 */
[----:B------:R-:W-:Y:S01]  /*4510*/  ISETP.GT.AND P2, PT, R5, 0x20, PT ;  /* 0x000000200500780c */ /* 0x000fe20003f44270 */
[----:B------:R-:W5:Y:S01]  /*4520*/  MUFU.TANH R45, R45 ;  /* 0x0000002d002d7308 */ /* 0x000f620000002400 */
[----:B--2---:R-:W-:Y:S02]  /*4530*/  FSEL R18, R18, -INF , P1 ;  /* 0xff80000012127808 */ /* 0x004fe40000800000 */
[----:B------:R-:W-:Y:S02]  /*4540*/  FMNMX.FTZ R3, R15, R4, !PT ;  /* 0x000000040f037209 */ /* 0x000fe40007810000 */
[----:B0-----:R-:W-:-:S02]  /*4550*/  FMNMX.FTZ R4, R19, R20, !PT ;  /* 0x0000001413047209 */ /* 0x001fc40007810000 */
[C---:B------:R-:W-:Y:S01]  /*4560*/  ISETP.GT.AND P1, PT, R5.reuse, 0x21, PT ;  /* 0x000000210500780c */ /* 0x040fe20003f24270 */
[----:B------:R-:W0:Y:S01]  /*4570*/  MUFU.TANH R23, R48 ;  /* 0x0000003000177308 */ /* 0x000e220000002400 */
[----:B---3--:R-:W-:Y:S01]  /*4580*/  FSEL R19, R40, -INF , P2 ;  /* 0xff80000028137808 */ /* 0x008fe20001000000 */
[----:B------:R-:W-:Y:S01]  /*4590*/  FMUL.FTZ R25, R4, UR7 ;  /* 0x0000000704197c20 */ /* 0x000fe20008410000 */
[----:B------:R-:W-:Y:S01]  /*45a0*/  FMNMX.FTZ R22, R18, R3, !PT ;  /* 0x0000000312167209 */ /* 0x000fe20007810000 */
[----:B------:R-:W-:Y:S01]  /*45b0*/  BAR.SYNC.DEFER_BLOCKING 0xf, 0x100 ;  /* 0x03c4000000007b1d */ /* 0x000fe20000010000 */
[----:B------:R-:W-:Y:S02]  /*45c0*/  ISETP.GT.AND P2, PT, R5, 0x28, PT ;  /* 0x000000280500780c */ /* 0x000fe40003f44270 */
[----:B-1----:R-:W-:Y:S02]  /*45d0*/  FSEL R20, R41, -INF , P1 ;  /* 0xff80000029147808 */ /* 0x002fe40000800000 */
[----:B------:R-:W-:Y:S01]  /*45e0*/  FMNMX.FTZ R3, R19, R22, !PT ;  /* 0x0000001613037209 */ /* 0x000fe20007810000 */
[----:B------:R-:W1:Y:S01]  /*45f0*/  MUFU.TANH R49, R49 ;  /* 0x0000003100317308 */ /* 0x000e620000002400 */
[----:B------:R-:W-:-:S02]  /*4600*/  ISETP.GT.AND P1, PT, R5, 0x29, PT ;  /* 0x000000290500780c */ /* 0x000fc40003f24270 */
[----:B----4-:R-:W-:Y:S02]  /*4610*/  FSEL R21, R21, -INF , P2 ;  /* 0xff80000015157808 */ /* 0x010fe40001000000 */
[----:B------:R-:W-:Y:S02]  /*4620*/  FMNMX.FTZ R24, R20, R3, !PT ;  /* 0x0000000314187209 */ /* 0x000fe40007810000 */
[----:B------:R-:W-:Y:S01]  /*4630*/  ISETP.GT.AND P2, PT, R5, 0x30, PT ;  /* 0x000000300500780c */ /* 0x000fe20003f44270 */
[----:B------:R-:W2:Y:S01]  /*4640*/  MUFU.TANH R52, R52 ;  /* 0x0000003400347308 */ /* 0x000ea20000002400 */
[----:B-----5:R-:W-:Y:S02]  /*4650*/  FSEL R22, R45, -INF , P1 ;  /* 0xff8000002d167808 */ /* 0x020fe40000800000 */
[----:B------:R-:W-:Y:S02]  /*4660*/  FMNMX.FTZ R3, R21, R24, !PT ;  /* 0x0000001815037209 */ /* 0x000fe40007810000 */
[----:B------:R-:W-:-:S02]  /*4670*/  ISETP.GT.AND P1, PT, R5, 0x31, PT ;  /* 0x000000310500780c */ /* 0x000fc40003f24270 */
[----:B0-----:R-:W-:Y:S01]  /*4680*/  FSEL R23, R23, -INF , P2 ;  /* 0xff80000017177808 */ /* 0x001fe20001000000 */
[----:B------:R-:W0:Y:S01]  /*4690*/  MUFU.TANH R53, R53 ;  /* 0x0000003500357308 */ /* 0x000e220000002400 */
[----:B------:R-:W-:Y:S02]  /*46a0*/  FMNMX.FTZ R26, R22, R3, !PT ;  /* 0x00000003161a7209 */ /* 0x000fe40007810000 */
[----:B------:R-:W-:Y:S02]  /*46b0*/  FSETP.NEU.FTZ.AND P2, PT, R4, -INF , PT ;  /* 0xff8000000400780b */ /* 0x000fe40003f5d000 */
[----:B-1----:R-:W-:Y:S02]  /*46c0*/  FSEL R24, R49, -INF , P1 ;  /* 0xff80000031187808 */ /* 0x002fe40000800000 */
[----:B------:R-:W-:Y:S02]  /*46d0*/  FMNMX.FTZ R3, R23, R26, !PT ;  /* 0x0000001a17037209 */ /* 0x000fe40007810000 */
[----:B------:R-:W-:-:S02]  /*46e0*/  FSEL R33, R25, RZ, P2 ;  /* 0x000000ff19217208 */ /* 0x000fc40001000000 */
[----:B------:R-:W-:Y:S02]  /*46f0*/  ISETP.GT.AND P1, PT, R5, 0x39, PT ;  /* 0x000000390500780c */ /* 0x000fe40003f24270 */
[----:B--2---:R-:W-:Y:S01]  /*4700*/  FSEL R25, R52, -INF , P3 ;  /* 0xff80000034197808 */ /* 0x004fe20001800000 */
[--C-:B------:R-:W-:Y:S01]  /*4710*/  FFMA.FTZ R5, R28, UR7, -R33.reuse ;  /* 0x000000071c057c23 */ /* 0x100fe20008010821 */
[----:B------:R-:W-:Y:S01]  /*4720*/  FMNMX.FTZ R32, R24, R3, !PT ;  /* 0x0000000318207209 */ /* 0x000fe20007810000 */
[--C-:B------:R-:W-:Y:S01]  /*4730*/  FFMA.FTZ R27, R27, UR7, -R33.reuse ;  /* 0x000000071b1b7c23 */ /* 0x100fe20008010821 */
[----:B0-----:R-:W-:Y:S01]  /*4740*/  FSEL R26, R53, -INF , P1 ;  /* 0xff800000351a7808 */ /* 0x001fe20000800000 */
        /* <DEDUP_REMOVED lines=11> */
[----:B------:R-:W-:Y:S01]  /*4800*/  MUFU.EX2 R32, R5 ;  /* 0x0000000500207308 */ /* 0x000fe20000000800 */
[--C-:B------:R-:W-:Y:S01]  /*4810*/  FFMA.FTZ R43, R43, UR7, -R33.reuse ;  /* 0x000000072b2b7c23 */ /* 0x100fe20008010821 */
[--C-:B------:R-:W-:Y:S01]  /*4820*/  FFMA.FTZ R46, R46, UR7, -R33.reuse ;  /* 0x000000072e2e7c23 */ /* 0x100fe20008010821 */
[--C-:B------:R-:W-:Y:S01]  /*4830*/  FFMA.FTZ R47, R47, UR7, -R33.reuse ;  /* 0x000000072f2f7c23 */ /* 0x100fe20008010821 */
[--C-:B------:R-:W-:Y:S01]  /*4840*/  FFMA.FTZ R50, R50, UR7, -R33.reuse ;  /* 0x0000000732327c23 */ /* 0x100fe20008010821 */
[--C-:B------:R-:W-:Y:S01]  /*4850*/  FFMA.FTZ R51, R51, UR7, -R33.reuse ;  /* 0x0000000733337c23 */ /* 0x100fe20008010821 */
[--C-:B------:R-:W-:Y:S01]  /*4860*/  FFMA.FTZ R54, R54, UR7, -R33.reuse ;  /* 0x0000000736367c23 */ /* 0x100fe20008010821 */
[----:B------:R-:W-:Y:S01]  /*4870*/  FFMA.FTZ R33, R55, UR7, -R33 ;  /* 0x0000000737217c23 */ /* 0x000fe20008010821 */
[----:B------:R-:W-:Y:S08]  /*4880*/  MUFU.EX2 R30, R30 ;  /* 0x0000001e001e7308 */ /* 0x000ff00000000800 */
[----:B------:R-:W-:Y:S01]  /*4890*/  MUFU.EX2 R163, R31 ;  /* 0x0000001f00a37308 */ /* 0x000fe20000000800 */
[----:B0-----:R-:W-:-:S07]  /*48a0*/  FMNMX.FTZ R28, R3, R28, !PT ;  /* 0x0000001c031c7209 */ /* 0x001fce0007810000 */
[----:B------:R-:W-:Y:S01]  /*48b0*/  MUFU.EX2 R34, R34 ;  /* 0x0000002200227308 */ /* 0x000fe20000000800 */
[----:B------:R-:W0:Y:S07]  /*48c0*/  SHFL.BFLY PT, R3, R28, 0x1, 0x1f ;  /* 0x0c201f001c037f89 */ /* 0x000e2e00000e0000 */
[----:B------:R-:W1:Y:S08]  /*48d0*/  MUFU.EX2 R35, R35 ;  /* 0x0000002300237308 */ /* 0x000e700000000800 */
[----:B------:R-:W-:Y:S08]  /*48e0*/  MUFU.EX2 R38, R38 ;  /* 0x0000002600267308 */ /* 0x000ff00000000800 */
[----:B------:R-:W2:Y:S01]  /*48f0*/  MUFU.EX2 R39, R39 ;  /* 0x0000002700277308 */ /* 0x000ea20000000800 */
[----:B-1----:R-:W-:-:S02]  /*4900*/  F2FP.BF16.F32.PACK_AB R157, R35, R34 ;  /* 0x00000022239d723e */ /* 0x002fc400000010ff */
[----:B0-----:R-:W-:-:S04]  /*4910*/  FMNMX.FTZ R3, R28, R3, !PT ;  /* 0x000000031c037209 */ /* 0x001fc80007810000 */
[C---:B------:R-:W-:Y:S01]  /*4920*/  FSETP.NEU.FTZ.AND P1, PT, R3.reuse, -INF , PT ;  /* 0xff8000000300780b */ /* 0x040fe20003f3d000 */
[----:B------:R-:W-:Y:S01]  /*4930*/  FMUL.FTZ R5, R3, UR7 ;  /* 0x0000000703057c20 */ /* 0x000fe20008410000 */
[----:B------:R-:W-:Y:S04]  /*4940*/  MUFU.EX2 R42, R42 ;  /* 0x0000002a002a7308 */ /* 0x000fe80000000800 */
[----:B------:R-:W-:Y:S02]  /*4950*/  FSEL R27, R5, RZ, P1 ;  /* 0x000000ff051b7208 */ /* 0x000fe40000800000 */
[-C--:B------:R-:W-:Y:S02]  /*4960*/  LEA.HI R5, R17, R16.reuse, RZ, 0x4 ;  /* 0x0000001011057211 */ /* 0x080fe400078f20ff */
[----:B------:R-:W0:Y:S01]  /*4970*/  MUFU.EX2 R43, R43 ;  /* 0x0000002b002b7308 */ /* 0x000e220000000800 */
[--C-:B------:R-:W-:Y:S01]  /*4980*/  FFMA.FTZ R28, R7, UR7, -R27.reuse ;  /* 0x00000007071c7c23 */ /* 0x100fe2000801081b */
[----:B------:R-:W-:Y:S01]  /*4990*/  LOP3.LUT R7, R5, 0xfffffff0, RZ, 0xc0, !PT ;  /* 0xfffffff005077812 */ /* 0x000fe200078ec0ff */
[--C-:B------:R-:W-:Y:S01]  /*49a0*/  FFMA.FTZ R6, R6, UR7, -R27.reuse ;  /* 0x0000000706067c23 */ /* 0x100fe2000801081b */
[--C-:B------:R-:W-:Y:S01]  /*49b0*/  FFMA.FTZ R8, R8, UR7, -R27.reuse ;  /* 0x0000000708087c23 */ /* 0x100fe2000801081b */
[--C-:B------:R-:W-:Y:S01]  /*49c0*/  FFMA.FTZ R14, R14, UR7, -R27.reuse ;  /* 0x000000070e0e7c23 */ /* 0x100fe2000801081b */
[----:B------:R-:W-:Y:S01]  /*49d0*/  FFMA.FTZ R9, R9, UR7, -R27 ;  /* 0x0000000709097c23 */ /* 0x000fe2000801081b */
[----:B------:R-:W-:Y:S01]  /*49e0*/  IMAD.IADD R7, R16, 0x1, -R7 ;  /* 0x0000000110077824 */ /* 0x000fe200078e0a07 */
[----:B------:R1:W-:Y:S01]  /*49f0*/  MUFU.EX2 R160, R6 ;  /* 0x0000000600a07308 */ /* 0x0003e20000000800 */
[----:B------:R-:W-:Y:S01]  /*4a00*/  LEA.HI R16, R17, R16, RZ, 0x5 ;  /* 0x0000001011107211 */ /* 0x000fe200078f28ff */
[--C-:B------:R-:W-:Y:S01]  /*4a10*/  FFMA.FTZ R10, R10, UR7, -R27.reuse ;  /* 0x000000070a0a7c23 */ /* 0x100fe2000801081b */
[--C-:B------:R-:W-:Y:S01]  /*4a20*/  FFMA.FTZ R15, R15, UR7, -R27.reuse ;  /* 0x000000070f0f7c23 */ /* 0x100fe2000801081b */
[--C-:B------:R-:W-:Y:S01]  /*4a30*/  FFMA.FTZ R18, R18, UR7, -R27.reuse ;  /* 0x0000000712127c23 */ /* 0x100fe2000801081b */
[----:B------:R-:W-:Y:S01]  /*4a40*/  FFMA.FTZ R19, R19, UR7, -R27 ;  /* 0x0000000713137c23 */ /* 0x000fe2000801081b */
[----:B------:R-:W-:-:S02]  /*4a50*/  IMAD.SHL.U32 R16, R16, 0x20, RZ ;  /* 0x0000002010107824 */ /* 0x000fc400078e00ff */
[----:B------:R-:W-:Y:S01]  /*4a60*/  FFMA.FTZ R20, R20, UR7, -R27 ;  /* 0x0000000714147c23 */ /* 0x000fe2000801081b */
[----:B------:R3:W-:Y:S01]  /*4a70*/  MUFU.EX2 R162, R8 ;  /* 0x0000000800a27308 */ /* 0x0007e20000000800 */
[----:B-1----:R-:W-:Y:S01]  /*4a80*/  SHF.R.S32.HI R6, RZ, 0x1f, R7 ;  /* 0x0000001fff067819 */ /* 0x002fe20000011407 */
[--C-:B------:R-:W-:Y:S01]  /*4a90*/  FFMA.FTZ R21, R21, UR7, -R27.reuse ;  /* 0x0000000715157c23 */ /* 0x100fe2000801081b */
[--C-:B------:R-:W-:Y:S01]  /*4aa0*/  FFMA.FTZ R22, R22, UR7, -R27.reuse ;  /* 0x0000000716167c23 */ /* 0x100fe2000801081b */
[--C-:B------:R-:W-:Y:S01]  /*4ab0*/  FFMA.FTZ R23, R23, UR7, -R27.reuse ;  /* 0x0000000717177c23 */ /* 0x100fe2000801081b */
[----:B------:R-:W-:Y:S01]  /*4ac0*/  LEA.HI R6, R6, R7, RZ, 0x3 ;  /* 0x0000000706067211 */ /* 0x000fe200078f18ff */
[--C-:B------:R-:W-:Y:S01]  /*4ad0*/  FFMA.FTZ R24, R24, UR7, -R27.reuse ;  /* 0x0000000718187c23 */ /* 0x100fe2000801081b */
[--C-:B------:R-:W-:Y:S01]  /*4ae0*/  FFMA.FTZ R25, R25, UR7, -R27.reuse ;  /* 0x0000000719197c23 */ /* 0x100fe2000801081b */
[----:B------:R1:W-:Y:S01]  /*4af0*/  MUFU.EX2 R31, R14 ;  /* 0x0000000e001f7308 */ /* 0x0003e20000000800 */
[----:B---3--:R-:W-:Y:S01]  /*4b00*/  LOP3.LUT R8, R6, 0xfffffff8, RZ, 0xc0, !PT ;  /* 0xfffffff806087812 */ /* 0x008fe200078ec0ff */
[----:B------:R-:W-:Y:S01]  /*4b10*/  FFMA.FTZ R26, R26, UR7, -R27 ;  /* 0x000000071a1a7c23 */ /* 0x000fe2000801081b */
[----:B------:R-:W-:-:S02]  /*4b20*/  SHF.L.U32 R17, R6, 0x6, RZ ;  /* 0x0000000606117819 */ /* 0x000fc400000006ff */
[----:B--2---:R-:W-:Y:S01]  /*4b30*/  F2FP.BF16.F32.PACK_AB R159, R39, R38 ;  /* 0x00000026279f723e */ /* 0x004fe200000010ff */
[----:B------:R-:W-:Y:S01]  /*4b40*/  IMAD.IADD R8, R7, 0x1, -R8 ;  /* 0x0000000107087824 */ /* 0x000fe200078e0a08 */
[----:B------:R-:W-:Y:S01]  /*4b50*/  SHF.R.S32.HI R7, RZ, 0x4, R5 ;  /* 0x00000004ff077819 */ /* 0x000fe20000011405 */
[----:B------:R-:W2:Y:S01]  /*4b60*/  MUFU.EX2 R29, R28 ;  /* 0x0000001c001d7308 */ /* 0x000ea20000000800 */
[----:B------:R-:W-:Y:S02]  /*4b70*/  LOP3.LUT R17, R17, 0x7ffffe00, RZ, 0xc0, !PT ;  /* 0x7ffffe0011117812 */ /* 0x000fe400078ec0ff */
[----:B------:R-:W-:Y:S01]  /*4b80*/  SHF.L.U32 R5, R8, 0x6, RZ ;  /* 0x0000000608057819 */ /* 0x000fe200000006ff */
[----:B-1----:R-:W-:Y:S01]  /*4b90*/  IMAD.SHL.U32 R14, R7, 0x8, RZ ;  /* 0x00000008070e7824 */ /* 0x002fe200078e00ff */
[----:B------:R-:W-:Y:S02]  /*4ba0*/  LOP3.LUT R7, R16, 0x7ffffc00, RZ, 0xc0, !PT ;  /* 0x7ffffc0010077812 */ /* 0x000fe400078ec0ff */
[----:B------:R-:W-:Y:S01]  /*4bb0*/  LOP3.LUT R5, R5, 0x1c0, RZ, 0xc0, !PT ;  /* 0x000001c005057812 */ /* 0x000fe200078ec0ff */
[----:B------:R-:W-:Y:S01]  /*4bc0*/  MUFU.EX2 R9, R9 ;  /* 0x0000000900097308 */ /* 0x000fe20000000800 */
[----:B------:R-:W-:-:S02]  /*4bd0*/  LOP3.LUT P1, RZ, R8, 0x4, RZ, 0xc0, !PT ;  /* 0x0000000408ff7812 */ /* 0x000fc4000782c0ff */
[----:B------:R-:W-:Y:S02]  /*4be0*/  LOP3.LUT R14, R5, 0x8, R14, 0xf8, !PT ;  /* 0x00000008050e7812 */ /* 0x000fe400078ef80e */
[----:B------:R-:W-:Y:S02]  /*4bf0*/  SHF.R.U32.HI R5, RZ, 0x3, R5 ;  /* 0x00000003ff057819 */ /* 0x000fe40000011605 */
[----:B------:R-:W-:Y:S01]  /*4c00*/  LOP3.LUT P2, RZ, R8, 0x2, RZ, 0xc0, !PT ;  /* 0x0000000208ff7812 */ /* 0x000fe2000784c0ff */
[----:B------:R-:W1:Y:S01]  /*4c10*/  MUFU.EX2 R10, R10 ;  /* 0x0000000a000a7308 */ /* 0x000e620000000800 */
[----:B------:R-:W-:Y:S01]  /*4c20*/  LOP3.LUT R14, R14, R5, RZ, 0x3c, !PT ;  /* 0x000000050e0e7212 */ /* 0x000fe200078e3cff */
[----:B------:R-:W-:Y:S01]  /*4c30*/  FADD.FTZ R5, R161, R32 ;  /* 0x00000020a1057221 */ /* 0x000fe20000010000 */
[----:B------:R-:W-:Y:S02]  /*4c40*/  F2FP.BF16.F32.PACK_AB R161, R32, R161 ;  /* 0x000000a120a1723e */ /* 0x000fe400000010ff */
[----:B------:R-:W-:Y:S01]  /*4c50*/  IADD3 R14, R14, R17, R7 ;  /* 0x000000110e0e7210 */ /* 0x000fe20007ffe007 */
[----:B------:R-:W-:Y:S01]  /*4c60*/  FADD.FTZ R6, R30, R5 ;  /* 0x000000051e067221 */ /* 0x000fe20000010000 */
[----:B0-----:R-:W-:Y:S01]  /*4c70*/  F2FP.BF16.F32.PACK_AB R153, R43, R42 ;  /* 0x0000002a2b99723e */ /* 0x001fe200000010ff */
[----:B------:R-:W0:Y:S02]  /*4c80*/  MUFU.EX2 R15, R15 ;  /* 0x0000000f000f7308 */ /* 0x000e240000000800 */
[C---:B------:R-:W-:Y:S01]  /*4c90*/  FADD.FTZ R5, R163.reuse, R6 ;  /* 0x00000006a3057221 */ /* 0x040fe20000010000 */
[----:B------:R-:W-:-:S03]  /*4ca0*/  F2FP.BF16.F32.PACK_AB R163, R163, R30 ;  /* 0x0000001ea3a3723e */ /* 0x000fc600000010ff */
[----:B------:R-:W-:Y:S01]  /*4cb0*/  FADD.FTZ R6, R34, R5 ;  /* 0x0000000522067221 */ /* 0x000fe20000010000 */
[----:B--2---:R-:W-:Y:S01]  /*4cc0*/  FADD.FTZ R5, R160, R29 ;  /* 0x0000001da0057221 */ /* 0x004fe20000010000 */
[----:B------:R-:W2:Y:S01]  /*4cd0*/  MUFU.EX2 R18, R18 ;  /* 0x0000001200127308 */ /* 0x000ea20000000800 */
[----:B-1----:R-:W-:Y:S01]  /*4ce0*/  F2FP.BF16.F32.PACK_AB R156, R31, R10 ;  /* 0x0000000a1f9c723e */ /* 0x002fe200000010ff */
[----:B------:R-:W-:Y:S01]  /*4cf0*/  FADD.FTZ R7, R35, R6 ;  /* 0x0000000623077221 */ /* 0x000fe20000010000 */
[----:B------:R-:W-:Y:S01]  /*4d00*/  FADD.FTZ R6, R162, R5 ;  /* 0x00000005a2067221 */ /* 0x000fe20000010000 */
[C---:B------:R-:W-:Y:S02]  /*4d10*/  F2FP.BF16.F32.PACK_AB R162, R9.reuse, R162 ;  /* 0x000000a209a2723e */ /* 0x040fe400000010ff */
[----:B------:R-:W-:Y:S01]  /*4d20*/  FADD.FTZ R8, R38, R7 ;  /* 0x0000000726087221 */ /* 0x000fe20000010000 */
[----:B------:R-:W-:Y:S01]  /*4d30*/  FADD.FTZ R5, R9, R6 ;  /* 0x0000000609057221 */ /* 0x000fe20000010000 */
[----:B------:R-:W1:Y:S01]  /*4d40*/  MUFU.EX2 R19, R19 ;  /* 0x0000001300137308 */ /* 0x000e620000000800 */
[----:B------:R-:W-:Y:S01]  /*4d50*/  F2FP.BF16.F32.PACK_AB R160, R29, R160 ;  /* 0x000000a01da0723e */ /* 0x000fe200000010ff */
[----:B------:R-:W-:Y:S01]  /*4d60*/  FADD.FTZ R7, R39, R8 ;  /* 0x0000000827077221 */ /* 0x000fe20000010000 */
[----:B------:R-:W-:Y:S01]  /*4d70*/  FADD.FTZ R6, R10, R5 ;  /* 0x000000050a067221 */ /* 0x000fe20000010000 */
[----:B------:R-:W-:-:S02]  /*4d80*/  LEA R10, R14, UR39, 0x1 ;  /* 0x000000270e0a7c11 */ /* 0x000fc4000f8e08ff */
[----:B------:R-:W-:Y:S01]  /*4d90*/  FADD.FTZ R8, R42, R7 ;  /* 0x000000072a087221 */ /* 0x000fe20000010000 */
[----:B------:R-:W-:Y:S01]  /*4da0*/  FADD.FTZ R6, R31, R6 ;  /* 0x000000061f067221 */ /* 0x000fe20000010000 */
[----:B------:R-:W3:Y:S01]  /*4db0*/  MUFU.EX2 R20, R20 ;  /* 0x0000001400147308 */ /* 0x000ee20000000800 */
[----:B------:R-:W-:Y:S02]  /*4dc0*/  IMAD.MOV.U32 R7, RZ, RZ, -0x40 ;  /* 0xffffffc0ff077424 */ /* 0x000fe400078e00ff */
[----:B------:R-:W-:Y:S01]  /*4dd0*/  FADD.FTZ R17, R43, R8 ;  /* 0x000000082b117221 */ /* 0x000fe20000010000 */
[----:B0-----:R-:W-:Y:S01]  /*4de0*/  FADD.FTZ R5, R15, R6 ;  /* 0x000000060f057221 */ /* 0x001fe20000010000 */
[C---:B------:R-:W-:Y:S01]  /*4df0*/  VIADD R8, R10.reuse, 0x26800 ;  /* 0x000268000a087836 */ /* 0x040fe20000000000 */
[----:B------:R-:W-:Y:S01]  /*4e00*/  IADD3 R9, R10, 0x26820, RZ ;  /* 0x000268200a097810 */ /* 0x000fe20007ffe0ff */
[----:B------:R0:W-:Y:S01]  /*4e10*/  STSM.16.M88.4 [R10+0x26800], R160 ;  /* 0x026800a00a007844 */ /* 0x0001e20000000200 */
[----:B--2---:R-:W-:Y:S01]  /*4e20*/  FADD.FTZ R6, R18, R5 ;  /* 0x0000000512067221 */ /* 0x004fe20000010000 */
[----:B------:R-:W2:Y:S01]  /*4e30*/  MUFU.EX2 R46, R46 ;  /* 0x0000002e002e7308 */ /* 0x000ea20000000800 */
[----:B------:R-:W-:Y:S01]  /*4e40*/  SEL R7, R7, 0x40, P1 ;  /* 0x0000004007077807 */ /* 0x000fe20000800000 */
[----:B------:R-:W-:-:S02]  /*4e50*/  @P2 VIADD R9, R8, 0xffffffe0 ;  /* 0xffffffe008092836 */ /* 0x000fc40000000000 */
[----:B-1----:R-:W-:Y:S01]  /*4e60*/  FADD.FTZ R5, R19, R6 ;  /* 0x0000000613057221 */ /* 0x002fe20000010000 */
[----:B------:R-:W-:Y:S01]  /*4e70*/  F2FP.BF16.F32.PACK_AB R158, R18, R15 ;  /* 0x0000000f129e723e */ /* 0x000fe200000010ff */
[----:B------:R-:W-:Y:S01]  /*4e80*/  IMAD.IADD R8, R8, 0x1, R7 ;  /* 0x0000000108087824 */ /* 0x000fe200078e0207 */
[----:B------:R-:W-:Y:S01]  /*4e90*/  IADD3 R7, R7, R9, RZ ;  /* 0x0000000907077210 */ /* 0x000fe20007ffe0ff */
[----:B------:R-:W1:Y:S01]  /*4ea0*/  MUFU.EX2 R21, R21 ;  /* 0x0000001500157308 */ /* 0x000e620000000800 */
[C---:B---3--:R-:W-:Y:S01]  /*4eb0*/  FADD.FTZ R6, R20.reuse, R5 ;  /* 0x0000000514067221 */ /* 0x048fe20000010000 */
[----:B------:R-:W-:Y:S01]  /*4ec0*/  F2FP.BF16.F32.PACK_AB R152, R20, R19 ;  /* 0x000000131498723e */ /* 0x000fe200000010ff */
[----:B------:R0:W-:Y:S05]  /*4ed0*/  STSM.16.M88.4 [R9], R156 ;  /* 0x0000009c09007844 */ /* 0x0001ea0000000200 */
[----:B------:R-:W3:Y:S01]  /*4ee0*/  MUFU.EX2 R47, R47 ;  /* 0x0000002f002f7308 */ /* 0x000ee20000000800 */
[----:B--2---:R-:W-:-:S07]  /*4ef0*/  FADD.FTZ R14, R46, R17 ;  /* 0x000000112e0e7221 */ /* 0x004fce0000010000 */
[----:B------:R-:W2:Y:S01]  /*4f00*/  MUFU.EX2 R22, R22 ;  /* 0x0000001600167308 */ /* 0x000ea20000000800 */
[----:B-1----:R-:W-:-:S07]  /*4f10*/  FADD.FTZ R5, R21, R6 ;  /* 0x0000000615057221 */ /* 0x002fce0000010000 */
[----:B------:R-:W-:Y:S01]  /*4f20*/  MUFU.EX2 R50, R50 ;  /* 0x0000003200327308 */ /* 0x000fe20000000800 */
[C---:B---3--:R-:W-:Y:S01]  /*4f30*/  F2FP.BF16.F32.PACK_AB R155, R47.reuse, R46 ;  /* 0x0000002e2f9b723e */ /* 0x048fe200000010ff */
[----:B------:R-:W-:-:S06]  /*4f40*/  FADD.FTZ R47, R47, R14 ;  /* 0x0000000e2f2f7221 */ /* 0x000fcc0000010000 */
[----:B------:R-:W1:Y:S01]  /*4f50*/  MUFU.EX2 R51, R51 ;  /* 0x0000003300337308 */ /* 0x000e620000000800 */
[C---:B--2---:R-:W-:Y:S01]  /*4f60*/  F2FP.BF16.F32.PACK_AB R154, R22.reuse, R21 ;  /* 0x00000015169a723e */ /* 0x044fe200000010ff */
[----:B------:R-:W-:-:S04]  /*4f70*/  FADD.FTZ R22, R22, R5 ;  /* 0x0000000516167221 */ /* 0x000fc80000010000 */
[----:B------:R0:W-:Y:S02]  /*4f80*/  STSM.16.M88.4 [R8], R152 ;  /* 0x0000009808007844 */ /* 0x0001e40000000200 */
[----:B------:R-:W-:Y:S08]  /*4f90*/  MUFU.EX2 R23, R23 ;  /* 0x0000001700177308 */ /* 0x000ff00000000800 */
[----:B------:R-:W2:Y:S01]  /*4fa0*/  MUFU.EX2 R24, R24 ;  /* 0x0000001800187308 */ /* 0x000ea20000000800 */
[----:B-1----:R-:W-:Y:S01]  /*4fb0*/  F2FP.BF16.F32.PACK_AB R165, R51, R50 ;  /* 0x0000003233a5723e */ /* 0x002fe200000010ff */
[----:B------:R-:W-:-:S04]  /*4fc0*/  FADD.FTZ R50, R50, R47 ;  /* 0x0000002f32327221 */ /* 0x000fc80000010000 */
[----:B------:R-:W-:Y:S02]  /*4fd0*/  FADD.FTZ R51, R51, R50 ;  /* 0x0000003233337221 */ /* 0x000fe40000010000 */
[----:B------:R-:W1:Y:S08]  /*4fe0*/  MUFU.EX2 R54, R54 ;  /* 0x0000003600367308 */ /* 0x000e700000000800 */
[----:B------:R-:W3:Y:S01]  /*4ff0*/  MUFU.EX2 R25, R25 ;  /* 0x0000001900197308 */ /* 0x000ee20000000800 */
[----:B--2---:R-:W-:Y:S01]  /*5000*/  F2FP.BF16.F32.PACK_AB R164, R24, R23 ;  /* 0x0000001718a4723e */ /* 0x004fe200000010ff */
[----:B------:R-:W-:-:S04]  /*5010*/  FADD.FTZ R23, R23, R22 ;  /* 0x0000001617177221 */ /* 0x000fc80000010000 */
[----:B------:R-:W-:Y:S02]  /*5020*/  FADD.FTZ R24, R24, R23 ;  /* 0x0000001718187221 */ /* 0x000fe40000010000 */
[----:B------:R-:W2:Y:S01]  /*5030*/  MUFU.EX2 R26, R26 ;  /* 0x0000001a001a7308 */ /* 0x000ea20000000800 */
[----:B-1----:R-:W-:-:S07]  /*5040*/  FADD.FTZ R6, R54, R51 ;  /* 0x0000003336067221 */ /* 0x002fce0000010000 */
[----:B------:R-:W1:Y:S01]  /*5050*/  MUFU.EX2 R33, R33 ;  /* 0x0000002100217308 */ /* 0x000e620000000800 */
[----:B---3--:R-:W-:Y:S01]  /*5060*/  FADD.FTZ R5, R25, R24 ;  /* 0x0000001819057221 */ /* 0x008fe20000010000 */
[----:B--2---:R-:W-:-:S03]  /*5070*/  F2FP.BF16.F32.PACK_AB R166, R26, R25 ;  /* 0x000000191aa6723e */ /* 0x004fc600000010ff */
[----:B------:R-:W-:Y:S01]  /*5080*/  FADD.FTZ R5, R26, R5 ;  /* 0x000000051a057221 */ /* 0x000fe20000010000 */
[C---:B-1----:R-:W-:Y:S01]  /*5090*/  F2FP.BF16.F32.PACK_AB R167, R33.reuse, R54 ;  /* 0x0000003621a7723e */ /* 0x042fe200000010ff */
[----:B------:R-:W-:-:S04]  /*50a0*/  FADD.FTZ R6, R33, R6 ;  /* 0x0000000621067221 */ /* 0x000fc80000010000 */
[----:B------:R0:W-:Y:S01]  /*50b0*/  STSM.16.M88.4 [R7], R164 ;  /* 0x000000a407007844 */ /* 0x0001e20000000200 */
[----:B------:R-:W-:Y:S05]  /*50c0*/  @!P0 BRA `(.L_x_4073) ;  /* 0x0000000000048947 */ /* 0x000fea0003800000 */
[----:B------:R-:W-:Y:S01]  /*50d0*/  BPT.TRAP 0x1 ;  /* 0x000000040000795c */ /* 0x000fe20000300000 */
.L_x_4073:
[----:B------:R1:W2:Y:S01]  /*50e0*/  SYNCS.PHASECHK.TRANS64.TRYWAIT P1, [UR39+0x28c50], R13 ;  /* 0x028c500dff0075a7 */ /* 0x0002a20008020167 */
[----:B------:R-:W-:Y:S05]  /*50f0*/  @!P0 BRA `(.L_x_4074) ;  /* 0x0000000000048947 */ /* 0x000fea0003800000 */
[----:B------:R-:W-:Y:S01]  /*5100*/  BPT.TRAP 0x1 ;  /* 0x000000040000795c */ /* 0x000fe20000300000 */
.L_x_4074:
[----:B--2---:R-:W-:Y:S05]  /*5110*/  @P1 BRA `(.L_x_4075) ;  /* 0x0000000000081947 */ /* 0x004fea0003800000 */
[----:B------:R-:W2:Y:S02]  /*5120*/  SYNCS.PHASECHK.TRANS64.TRYWAIT P1, [UR39+0x28c50], R13 ;  /* 0x028c500dff0075a7 */ /* 0x000ea40008020167 */
[----:B--2---:R-:W-:Y:S05]  /*5130*/  @!P1 BRA `(.L_x_4076) ;  /* 0x000000ac00c89947 */ /* 0x004fea0003800000 */
.L_x_4075:
        /* <DEDUP_REMOVED lines=36> */
.L_x_4077:
[----:B------:R-:W3:Y:S01]  /*5380*/  S2UR UR4, SR_CTAID.X ;  /* 0x00000000000479c3 */ /* 0x000ee20000002500 */
[----:B------:R-:W-:Y:S02]  /*5390*/  UISETP.NE.AND UP0, UPT, UR45, URZ, UPT ;  /* 0x0000003f2d00728c */ /* 0x000fe4000bf05270 */
[----:B------:R-:W-:Y:S02]  /*53a0*/  UIMAD UR10, UR41, UR10, -UR6 ;  /* 0x0000000a290a72a4 */ /* 0x000fe4000f8e0a06 */
[----:B------:R-:W-:-:S07]  /*53b0*/  UIADD3 UR26, UR46, -0x2, URZ ;  /* 0xfffffffe2e1a7890 */ /* 0x000fce000fffe03f */
[----:B------:R-:W-:Y:S01]  /*53c0*/  @UP0 ULDC UR14, c[0x0][0x450] ;  /* 0x00011400000e0ab9 */ /* 0x000fe20000000800 */
[----:B---3--:R-:W-:-:S03]  /*53d0*/  USHF.L.U32 UR11, UR4, 0x6, URZ ;  /* 0x00000006040b7899 */ /* 0x008fc6000800063f */
[----:B------:R-:W-:Y:S02]  /*53e0*/  @UP0 ULDC UR4, c[0x0][0x44c] ;  /* 0x0001130000040ab9 */ /* 0x000fe40000000800 */
[----:B------:R-:W-:Y:S02]  /*53f0*/  UIMAD.WIDE.U32 UR4, UR11, UR4, URZ ;  /* 0x000000040b0472a5 */ /* 0x000fe4000f8e003f */
[----:B------:R-:W-:Y:S02]  /*5400*/  UMOV UR6, UR11 ;  /* 0x0000000b00067c82 */ /* 0x000fe40008000000 */
[----:B------:R-:W-:Y:S02]  /*5410*/  @UP0 USHF.R.U32.HI UR6, URZ, UR14, UR5 ;  /* 0x0000000e3f060299 */ /* 0x000fe40008011605 */
[----:B------:R-:W-:Y:S02]  /*5420*/  UIADD3 UR5, UR39, 0x28c60, URZ ;  /* 0x00028c6027057890 */ /* 0x000fe4000fffe03f */
[----:B------:R-:W-:-:S02]  /*5430*/  UIADD3 UR6, UR10, UR6, URZ ;  /* 0x000000060a067290 */ /* 0x000fc4000fffe03f */
[----:B------:R-:W-:Y:S02]  /*5440*/  UPRMT UR5, UR44, 0x654, UR5 ;  /* 0x000006542c057896 */ /* 0x000fe40008000005 */
[----:B------:R-:W-:-:S04]  /*5450*/  USHF.R.S32.HI UR4, URZ, 0x1f, UR6 ;  /* 0x0000001f3f047899 */ /* 0x000fc80008011406 */
[----:B------:R-:W-:-:S03]  /*5460*/  ULEA.HI UR4, UR4, UR6, URZ, 0x6 ;  /* 0x0000000604047291 */ /* 0x000fc6000f8f303f */
[----:B------:R-:W-:Y:S01]  /*5470*/  SYNCS.ARRIVE.TRANS64.RED.A1T0 RZ, [UR5], RZ ;  /* 0x000000ffffff79a7 */ /* 0x000fe20008100405 */
[----:B------:R-:W-:Y:S01]  /*5480*/  USHF.R.S32.HI UR4, URZ, 0x6, UR4 ;  /* 0x000000063f047899 */ /* 0x000fe20008011404 */
[----:B------:R-:W-:-:S03]  /*5490*/  UMOV UR5, URZ ;  /* 0x0000003f00057c82 */ /* 0x000fc60008000000 */
[----:B------:R-:W-:-:S04]  /*54a0*/  UISETP.LT.AND UP0, UPT, UR40, UR4, UPT ;  /* 0x000000042800728c */ /* 0x000fc8000bf01270 */
[----:B------:R-:W-:-:S03]  /*54b0*/  USEL UR25, UR40, UR4, !UP0 ;  /* 0x0000000428197287 */ /* 0x000fc6000c000000 */
[----:B------:R-:W-:Y:S01]  /*54c0*/  UMOV UR4, URZ ;  /* 0x0000003f00047c82 */ /* 0x000fe20008000000 */
[----:B------:R-:W-:-:S06]  /*54d0*/  UISETP.GE.AND UP0, UPT, UR26, UR25, UPT ;  /* 0x000000191a00728c */ /* 0x000fcc000bf06270 */
[----:B------:R-:W-:-:S13]  /*54e0*/  PLOP3.LUT P1, PT, PT, PT, UP0, 0x80, 0x0 ;  /* 0x000000000000781c */ /* 0x000fda0003f2f008 */
[----:B------:R-:W-:Y:S05]  /*54f0*/  @!P1 BRA `(.L_x_4078) ;  /* 0x00000020009c9947 */ /* 0x000fea0003800000 */
[----:B--2---:R-:W-:Y:S01]  /*5500*/  IMAD.MOV.U32 R14, RZ, RZ, R4 ;  /* 0x000000ffff0e7224 */ /* 0x004fe200078e0004 */
[----:B------:R-:W-:Y:S01]  /*5510*/  UMOV UR5, URZ ;  /* 0x0000003f00057c82 */ /* 0x000fe20008000000 */
[----:B------:R-:W-:Y:S01]  /*5520*/  IMAD.MOV.U32 R15, RZ, RZ, R3 ;  /* 0x000000ffff0f7224 */ /* 0x000fe200078e0003 */
[----:B------:R-:W-:Y:S01]  /*5530*/  UMOV UR6, URZ ;  /* 0x0000003f00067c82 */ /* 0x000fe20008000000 */
[----:B------:R-:W-:Y:S01]  /*5540*/  ULDC UR29, c[0x0][0x288] ;  /* 0x0000a200001d7ab9 */ /* 0x000fe20000000800 */
[----:B------:R-:W-:Y:S01]  /*5550*/  ULDC UR30, c[0x0][0x2f0] ;  /* 0x0000bc00001e7ab9 */ /* 0x000fe20000000800 */
[----:B------:R-:W-:Y:S01]  /*5560*/  ULDC UR28, c[0x0][0x9d8] ;  /* 0x00027600001c7ab9 */ /* 0x000fe20000000800 */
[----:B------:R-:W-:-:S05]  /*5570*/  ULDC UR7, c[0x0][0x988] ;  /* 0x0002620000077ab9 */ /* 0x000fca0000000800 */
.L_x_4089:
[----:B------:R-:W-:-:S04]  /*5580*/  UIADD3 UR4, UR6, 0x1, URZ ;  /* 0x0000000106047890 */ /* 0x000fc8000fffe03f */
[----:B------:R-:W-:-:S04]  /*5590*/  UISETP.NE.AND UP0, UPT, UR4, 0x2, UPT ;  /* 0x000000020400788c */ /* 0x000fc8000bf05270 */
[----:B------:R-:W-:Y:S02]  /*55a0*/  USEL UR10, URZ, 0x1, UP0 ;  /* 0x000000013f0a7887 */ /* 0x000fe40008000000 */
[----:B------:R-:W-:Y:S02]  /*55b0*/  USEL UR4, UR4, URZ, UP0 ;  /* 0x0000003f04047287 */ /* 0x000fe40008000000 */
[----:B------:R-:W-:Y:S01]  /*55c0*/  ULOP3.LUT UR5, UR5, UR10, URZ, 0x3c, !UPT ;  /* 0x0000000a05057292 */ /* 0x000fe2000f8e3c3f */
[----:B0-----:R-:W-:Y:S11]  /*55d0*/  @!P0 BRA `(.L_x_4079) ;  /* 0x0000000000048947 */ /* 0x001ff60003800000 */
[----:B------:R-:W-:Y:S01]  /*55e0*/  BPT.TRAP 0x1 ;  /* 0x000000040000795c */ /* 0x000fe20000300000 */
.L_x_4079:
[----:B------:R-:W-:Y:S01]  /*55f0*/  ULEA UR27, UR4, UR39, 0x3 ;  /* 0x00000027041b7291 */ /* 0x000fe2000f8e183f */
[----:B-1----:R-:W-:-:S04]  /*5600*/  MOV R13, UR5 ;  /* 0x00000005000d7c02 */ /* 0x002fc80008000f00 */
[----:B------:R-:W-:-:S04]  /*5610*/  SHF.L.U32 R13, R13, 0x1f, RZ ;  /* 0x0000001f0d0d7819 */ /* 0x000fc800000006ff */
[----:B------:R1:W2:Y:S01]  /*5620*/  SYNCS.PHASECHK.TRANS64.TRYWAIT P1, [UR27+0x28c30], R13 ;  /* 0x028c300dff0075a7 */ /* 0x0002a2000802015b */
[----:B------:R-:W-:Y:S05]  /*5630*/  @!P0 BRA `(.L_x_4080) ;  /* 0x0000000000048947 */ /* 0x000fea0003800000 */
[----:B------:R-:W-:Y:S01]  /*5640*/  BPT.TRAP 0x1 ;  /* 0x000000040000795c */ /* 0x000fe20000300000 */
.L_x_4080:
[----:B--2---:R-:W-:Y:S05]  /*5650*/  @P1 BRA `(.L_x_4081) ;  /* 0x0000000000081947 */ /* 0x004fea0003800000 */
[----:B------:R-:W2:Y:S02]  /*5660*/  SYNCS.PHASECHK.TRANS64.TRYWAIT P1, [UR27+0x28c30], R13 ;  /* 0x028c300dff0075a7 */ /* 0x000ea4000802015b */
[----:B--2---:R-:W-:Y:S05]  /*5670*/  @!P1 BRA `(.L_x_4082) ;  /* 0x000000a800909947 */ /* 0x004fea0003800000 */
.L_x_4081:
        /* <DEDUP_REMOVED lines=22> */
.L_x_4083:
[----:B------:R-:W-:Y:S01]  /*57e0*/  UISETP.NE.AND UP0, UPT, UR45, URZ, UPT ;  /* 0x0000003f2d00728c */ /* 0x000fe2000bf05270 */
[----:B------:R-:W-:Y:S02]  /*57f0*/  IMAD.MOV.U32 R184, RZ, RZ, R12 ;  /* 0x000000ffffb87224 */ /* 0x000fe400078e000c */
[----:B------:R-:W-:Y:S01]  /*5800*/  FMUL.FTZ R154, R154, UR28 ;  /* 0x0000001c9a9a7c20 */ /* 0x000fe20008410000 */
[----:B------:R-:W-:Y:S01]  /*5810*/  FMUL.FTZ R163, R163, UR28 ;  /* 0x0000001ca3a37c20 */ /* 0x000fe20008410000 */
[----:B------:R-:W-:Y:S01]  /*5820*/  FMUL.FTZ R155, R155, UR28 ;  /* 0x0000001c9b9b7c20 */ /* 0x000fe20008410000 */
[----:B------:R-:W-:Y:S01]  /*5830*/  IMAD.U32 R21, RZ, RZ, UR30 ;  /* 0x0000001eff157e24 */ /* 0x000fe2000f8e00ff */
[----:B------:R-:W-:Y:S01]  /*5840*/  PLOP3.LUT P1, PT, PT, PT, UP0, 0x80, 0x0 ;  /* 0x000000000000781c */ /* 0x000fe20003f2f008 */
[----:B------:R-:W0:Y:S01]  /*5850*/  MUFU.TANH R19, R154 ;  /* 0x0000009a00137308 */ /* 0x000e220000002400 */
[----:B------:R-:W-:Y:S01]  /*5860*/  PLOP3.LUT P2, PT, PT, PT, UP0, 0x80, 0x0 ;  /* 0x000000000000781c */ /* 0x000fe20003f4f008 */
[----:B------:R-:W-:Y:S01]  /*5870*/  FMUL.FTZ R158, R158, UR28 ;  /* 0x0000001c9e9e7c20 */ /* 0x000fe20008410000 */
[----:B------:R-:W-:Y:S01]  /*5880*/  FMUL.FTZ R159, R159, UR28 ;  /* 0x0000001c9f9f7c20 */ /* 0x000fe20008410000 */
[----:B------:R-:W-:Y:S01]  /*5890*/  @UP0 ULDC UR10, c[0x0][0x44c] ;  /* 0x00011300000a0ab9 */ /* 0x000fe20000000800 */
[----:B------:R-:W-:Y:S01]  /*58a0*/  FMUL.FTZ R162, R162, UR28 ;  /* 0x0000001ca2a27c20 */ /* 0x000fe20008410000 */
[----:B------:R-:W-:Y:S01]  /*58b0*/  FMUL.FTZ R166, R166, UR28 ;  /* 0x0000001ca6a67c20 */ /* 0x000fe20008410000 */
[----:B------:R-:W-:Y:S01]  /*58c0*/  FMUL.FTZ R167, R167, UR28 ;  /* 0x0000001ca7a77c20 */ /* 0x000fe20008410000 */
[----:B------:R3:W-:Y:S01]  /*58d0*/  MUFU.TANH R22, R163 ;  /* 0x000000a300167308 */ /* 0x0007e20000002400 */
[----:B------:R-:W-:Y:S01]  /*58e0*/  FMUL.FTZ R170, R170, UR28 ;  /* 0x0000001caaaa7c20 */ /* 0x000fe20008410000 */
[----:B------:R-:W-:Y:S01]  /*58f0*/  FMUL.FTZ R171, R171, UR28 ;  /* 0x0000001cabab7c20 */ /* 0x000fe20008410000 */
[----:B------:R-:W-:Y:S01]  /*5900*/  FMUL.FTZ R3, R152, UR28 ;  /* 0x0000001c98037c20 */ /* 0x000fe20008410000 */
[----:B------:R-:W-:Y:S01]  /*5910*/  @P1 IMAD.HI.U32 R16, R12, UR10, RZ ;  /* 0x0000000a0c101c27 */ /* 0x000fe2000f8e00ff */
[----:B------:R-:W-:-:S03]  /*5920*/  @UP0 ULDC UR10, c[0x0][0x450] ;  /* 0x00011400000a0ab9 */ /* 0x000fc60000000800 */
[----:B------:R-:W-:Y:S01]  /*5930*/  FMUL.FTZ R174, R174, UR28 ;  /* 0x0000001caeae7c20 */ /* 0x000fe20008410000 */
[----:B--2---:R-:W-:Y:S01]  /*5940*/  FMUL.FTZ R4, R153, UR28 ;  /* 0x0000001c99047c20 */ /* 0x004fe20008410000 */
[----:B------:R-:W2:Y:S01]  /*5950*/  MUFU.TANH R17, R155 ;  /* 0x0000009b00117308 */ /* 0x000ea20000002400 */
[----:B------:R-:W-:Y:S01]  /*5960*/  @P2 SHF.R.U32.HI R184, RZ, UR10, R16 ;  /* 0x0000000affb82c19 */ /* 0x000fe20008011610 */
[----:B------:R-:W-:Y:S01]  /*5970*/  UMOV UR10, 0xffffffc0 ;  /* 0xffffffc0000a7882 */ /* 0x000fe20000000000 */
[----:B------:R-:W-:Y:S01]  /*5980*/  FMUL.FTZ R175, R175, UR28 ;  /* 0x0000001cafaf7c20 */ /* 0x000fe20008410000 */
[----:B------:R-:W-:Y:S01]  /*5990*/  UIMAD UR10, UR26, UR10, 0x1 ;  /* 0x000000011a0a74a4 */ /* 0x000fe2000f8e020a */
[----:B------:R-:W-:Y:S01]  /*59a0*/  FMUL.FTZ R178, R178, UR28 ;  /* 0x0000001cb2b27c20 */ /* 0x000fe20008410000 */
[----:B------:R-:W4:Y:S01]  /*59b0*/  SHFL.IDX PT, R18, R184, 0x1, 0x1c1f ;  /* 0x003c1f00b8127f89 */ /* 0x000f2200000e0000 */
[----:B------:R-:W-:Y:S01]  /*59c0*/  FMUL.FTZ R179, R179, UR28 ;  /* 0x0000001cb3b37c20 */ /* 0x000fe20008410000 */
[----:B------:R-:W5:Y:S01]  /*59d0*/  MUFU.TANH R158, R158 ;  /* 0x0000009e009e7308 */ /* 0x000f620000002400 */
[----:B------:R-:W-:Y:S01]  /*59e0*/  FMUL.FTZ R182, R182, UR28 ;  /* 0x0000001cb6b67c20 */ /* 0x000fe20008410000 */
[----:B------:R-:W-:Y:S01]  /*59f0*/  IADD3 R16, -R11, UR10, RZ ;  /* 0x0000000a0b107c10 */ /* 0x000fe2000fffe1ff */
[----:B------:R-:W-:Y:S01]  /*5a00*/  FMUL.FTZ R183, R183, UR28 ;  /* 0x0000001cb7b77c20 */ /* 0x000fe20008410000 */
[----:B------:R-:W-:Y:S01]  /*5a10*/  FMUL.FTZ R157, R157, UR28 ;  /* 0x0000001c9d9d7c20 */ /* 0x000fe20008410000 */
[----:B------:R-:W-:Y:S01]  /*5a20*/  FMUL.FTZ R160, R160, UR28 ;  /* 0x0000001ca0a07c20 */ /* 0x000fe20008410000 */
[----:B------:R-:W-:Y:S01]  /*5a30*/  FMUL.FTZ R161, R161, UR28 ;  /* 0x0000001ca1a17c20 */ /* 0x000fe20008410000 */
[----:B---3--:R-:W-:Y:S01]  /*5a40*/  IMAD R163, R21, UR41, R16 ;  /* 0x0000002915a37c24 */ /* 0x008fe2000f8e0210 */
        /* <DEDUP_REMOVED lines=10> */
[----:B------:R-:W-:Y:S01]  /*5af0*/  UIADD3 UR10, UR27, 0x28c40, URZ ;  /* 0x00028c401b0a7890 */ /* 0x000fe2000fffe03f */
[----:B----4-:R-:W-:-:S03]  /*5b00*/  IADD3 R16, R18, -UR29, R163 ;  /* 0x8000001d12107c10 */ /* 0x010fc6000fffe0a3 */
[----:B------:R-:W-:Y:S02]  /*5b10*/  UPRMT UR10, UR44, 0x654, UR10 ;  /* 0x000006542c0a7896 */ /* 0x000fe4000800000a */
[----:B------:R-:W4:Y:S01]  /*5b20*/  MUFU.TANH R166, R166 ;  /* 0x000000a600a67308 */ /* 0x000f220000002400 */
[C---:B------:R-:W-:Y:S02]  /*5b30*/  ISETP.GT.AND P1, PT, R16.reuse, RZ, PT ;  /* 0x000000ff1000720c */ /* 0x040fe40003f24270 */
[C---:B------:R-:W-:Y:S02]  /*5b40*/  ISETP.GT.AND P2, PT, R16.reuse, 0x1, PT ;  /* 0x000000011000780c */ /* 0x040fe40003f44270 */
[----:B0-----:R-:W-:Y:S02]  /*5b50*/  FSEL R19, R19, -INF , P1 ;  /* 0xff80000013137808 */ /* 0x001fe40000800000 */
[----:B------:R-:W-:Y:S01]  /*5b60*/  ISETP.GT.AND P1, PT, R16, 0x8, PT ;  /* 0x000000081000780c */ /* 0x000fe20003f24270 */
[----:B------:R-:W0:Y:S01]  /*5b70*/  MUFU.TANH R167, R167 ;  /* 0x000000a700a77308 */ /* 0x000e220000002400 */
[----:B--2---:R-:W-:Y:S01]  /*5b80*/  FSEL R17, R17, -INF , P2 ;  /* 0xff80000011117808 */ /* 0x004fe20001000000 */
[----:B------:R-:W-:Y:S01]  /*5b90*/  SYNCS.ARRIVE.TRANS64.RED.A1T0 RZ, [UR10], RZ ;  /* 0x000000ffffff79a7 */ /* 0x000fe2000810040a */
[----:B------:R-:W-:-:S02]  /*5ba0*/  FMNMX.FTZ R20, R19, R14, !PT ;  /* 0x0000000e13147209 */ /* 0x000fc40007810000 */
[----:B------:R-:W-:Y:S02]  /*5bb0*/  ISETP.GT.AND P2, PT, R16, 0x9, PT ;  /* 0x000000091000780c */ /* 0x000fe40003f44270 */
[----:B-----5:R-:W-:Y:S01]  /*5bc0*/  FSEL R18, R158, -INF , P1 ;  /* 0xff8000009e127808 */ /* 0x020fe20000800000 */
[----:B------:R-:W2:Y:S01]  /*5bd0*/  MUFU.TANH R170, R170 ;  /* 0x000000aa00aa7308 */ /* 0x000ea20000002400 */
[----:B------:R-:W-:Y:S02]  /*5be0*/  FMNMX.FTZ R21, R17, R20, !PT ;  /* 0x0000001411157209 */ /* 0x000fe40007810000 */
[----:B------:R-:W-:Y:S02]  /*5bf0*/  ISETP.GT.AND P1, PT, R16, 0x10, PT ;  /* 0x000000101000780c */ /* 0x000fe40003f24270 */
[----:B---3--:R-:W-:Y:S02]  /*5c00*/  FSEL R20, R159, -INF , P2 ;  /* 0xff8000009f147808 */ /* 0x008fe40001000000 */
[----:B------:R-:W-:Y:S01]  /*5c10*/  FMNMX.FTZ R23, R18, R21, !PT ;  /* 0x0000001512177209 */ /* 0x000fe20007810000 */
[----:B------:R-:W3:Y:S01]  /*5c20*/  MUFU.TANH R171, R171 ;  /* 0x000000ab00ab7308 */ /* 0x000ee20000002400 */
[----:B------:R-:W-:-:S02]  /*5c30*/  ISETP.GT.AND P2, PT, R16, 0x11, PT ;  /* 0x000000111000780c */ /* 0x000fc40003f44270 */
[----:B-1----:R-:W-:Y:S02]  /*5c40*/  FSEL R21, R162, -INF , P1 ;  /* 0xff800000a2157808 */ /* 0x002fe40000800000 */
[----:B------:R-:W-:Y:S02]  /*5c50*/  FMNMX.FTZ R152, R20, R23, !PT ;  /* 0x0000001714987209 */ /* 0x000fe40007810000 */
[----:B------:R-:W-:Y:S01]  /*5c60*/  ISETP.GT.AND P1, PT, R16, 0x18, PT ;  /* 0x000000181000780c */ /* 0x000fe20003f24270 */
[----:B------:R-:W1:Y:S01]  /*5c70*/  MUFU.TANH R174, R174 ;  /* 0x000000ae00ae7308 */ /* 0x000e620000002400 */
[----:B------:R-:W-:Y:S02]  /*5c80*/  FSEL R22, R22, -INF , P2 ;  /* 0xff80000016167808 */ /* 0x000fe40001000000 */
[----:B------:R-:W-:Y:S02]  /*5c90*/  FMNMX.FTZ R153, R21, R152, !PT ;  /* 0x0000009815997209 */ /* 0x000fe40007810000 */
[----:B------:R-:W-:-:S02]  /*5ca0*/  ISETP.GT.AND P2, PT, R16, 0x19, PT ;  /* 0x000000191000780c */ /* 0x000fc40003f44270 */
[----:B----4-:R-:W-:Y:S01]  /*5cb0*/  FSEL R23, R166, -INF , P1 ;  /* 0xff800000a6177808 */ /* 0x010fe20000800000 */
[----:B------:R-:W4:Y:S01]  /*5cc0*/  MUFU.TANH R175, R175 ;  /* 0x000000af00af7308 */ /* 0x000f220000002400 */
[----:B------:R-:W-:Y:S02]  /*5cd0*/  FMNMX.FTZ R154, R22, R153, !PT ;  /* 0x00000099169a7209 */ /* 0x000fe40007810000 */
[C---:B------:R-:W-:Y:S02]  /*5ce0*/  ISETP.GT.AND P1, PT, R16.reuse, 0x20, PT ;  /* 0x000000201000780c */ /* 0x040fe40003f24270 */
[----:B0-----:R-:W-:Y:S02]  /*5cf0*/  FSEL R152, R167, -INF , P2 ;  /* 0xff800000a7987808 */ /* 0x001fe40001000000 */
[----:B------:R-:W-:Y:S01]  /*5d00*/  FMNMX.FTZ R153, R23, R154, !PT ;  /* 0x0000009a17997209 */ /* 0x000fe20007810000 */
[----:B------:R-:W0:Y:S01]  /*5d10*/  MUFU.TANH R178, R178 ;  /* 0x000000b200b27308 */ /* 0x000e220000002400 */
[----:B------:R-:W-:-:S02]  /*5d20*/  ISETP.GT.AND P2, PT, R16, 0x21, PT ;  /* 0x000000211000780c */ /* 0x000fc40003f44270 */
[----:B--2---:R-:W-:Y:S02]  /*5d30*/  FSEL R154, R170, -INF , P1 ;  /* 0xff800000aa9a7808 */ /* 0x004fe40000800000 */
[----:B------:R-:W-:Y:S02]  /*5d40*/  FMNMX.FTZ R153, R152, R153, !PT ;  /* 0x0000009998997209 */ /* 0x000fe40007810000 */
[----:B------:R-:W-:Y:S01]  /*5d50*/  ISETP.GT.AND P1, PT, R16, 0x28, PT ;  /* 0x000000281000780c */ /* 0x000fe20003f24270 */
[----:B------:R-:W2:Y:S01]  /*5d60*/  MUFU.TANH R179, R179 ;  /* 0x000000b300b37308 */ /* 0x000ea20000002400 */
[----:B---3--:R-:W-:Y:S02]  /*5d70*/  FSEL R158, R171, -INF , P2 ;  /* 0xff800000ab9e7808 */ /* 0x008fe40001000000 */
[----:B------:R-:W-:Y:S02]  /*5d80*/  FMNMX.FTZ R153, R154, R153, !PT ;  /* 0x000000999a997209 */ /* 0x000fe40007810000 */
[----:B------:R-:W-:-:S02]  /*5d90*/  ISETP.GT.AND P2, PT, R16, 0x29, PT ;  /* 0x000000291000780c */ /* 0x000fc40003f44270 */
[----:B-1----:R-:W-:Y:S01]  /*5da0*/  FSEL R159, R174, -INF , P1 ;  /* 0xff800000ae9f7808 */ /* 0x002fe20000800000 */
[----:B------:R-:W1:Y:S01]  /*5db0*/  MUFU.TANH R167, R182 ;  /* 0x000000b600a77308 */ /* 0x000e620000002400 */
[----:B------:R-:W-:Y:S02]  /*5dc0*/  FMNMX.FTZ R166, R158, R153, !PT ;  /* 0x000000999ea67209 */ /* 0x000fe40007810000 */
[----:B------:R-:W-:Y:S02]  /*5dd0*/  ISETP.GT.AND P1, PT, R16, 0x30, PT ;  /* 0x000000301000780c */ /* 0x000fe40003f24270 */
[----:B----4-:R-:W-:Y:S02]  /*5de0*/  FSEL R162, R175, -INF , P2 ;  /* 0xff800000afa27808 */ /* 0x010fe40001000000 */
[----:B------:R-:W-:Y:S01]  /*5df0*/  FMNMX.FTZ R155, R159, R166, !PT ;  /* 0x000000a69f9b7209 */ /* 0x000fe20007810000 */
[----:B------:R-:W3:Y:S01]  /*5e00*/  MUFU.TANH R183, R183 ;  /* 0x000000b700b77308 */ /* 0x000ee20000002400 */
[----:B------:R-:W-:Y:S01]  /*5e10*/  FMUL.FTZ R166, R156, UR28 ;  /* 0x0000001c9ca67c20 */ /* 0x000fe20008410000 */
[----:B------:R-:W-:-:S02]  /*5e20*/  ISETP.GT.AND P2, PT, R16, 0x31, PT ;  /* 0x000000311000780c */ /* 0x000fc40003f44270 */
[----:B0-----:R-:W-:Y:S02]  /*5e30*/  FSEL R153, R178, -INF , P1 ;  /* 0xff800000b2997808 */ /* 0x001fe40000800000 */
[----:B------:R-:W-:Y:S02]  /*5e40*/  FMNMX.FTZ R156, R162, R155, !PT ;  /* 0x0000009ba29c7209 */ /* 0x000fe40007810000 */
[----:B------:R-:W-:Y:S01]  /*5e50*/  ISETP.GT.AND P1, PT, R16, 0x38, PT ;  /* 0x000000381000780c */ /* 0x000fe20003f24270 */
[----:B------:R0:W-:Y:S01]  /*5e60*/  MUFU.TANH R182, R166 ;  /* 0x000000a600b67308 */ /* 0x0001e20000002400 */
[----:B--2---:R-:W-:Y:S02]  /*5e70*/  FSEL R155, R179, -INF , P2 ;  /* 0xff800000b39b7808 */ /* 0x004fe40001000000 */
[----:B------:R-:W-:Y:S02]  /*5e80*/  FMNMX.FTZ R170, R153, R156, !PT ;  /* 0x0000009c99aa7209 */ /* 0x000fe40007810000 */
[----:B-1----:R-:W-:-:S02]  /*5e90*/  FSEL R156, R167, -INF , P1 ;  /* 0xff800000a79c7808 */ /* 0x002fc40000800000 */
[----:B------:R-:W-:Y:S01]  /*5ea0*/  ISETP.GT.AND P2, PT, R16, 0x39, PT ;  /* 0x000000391000780c */ /* 0x000fe20003f44270 */
[----:B------:R-:W1:Y:S01]  /*5eb0*/  MUFU.TANH R3, R3 ;  /* 0x0000000300037308 */ /* 0x000e620000002400 */
[----:B------:R-:W-:Y:S01]  /*5ec0*/  FMNMX.FTZ R167, R155, R170, !PT ;  /* 0x000000aa9ba77209 */ /* 0x000fe20007810000 */
[----:B0-----:R-:W0:Y:S01]  /*5ed0*/  SHFL.IDX PT, R166, R184, RZ, 0x1c1f ;  /* 0x001c1fffb8a67589 */ /* 0x001e2200000e0000 */
[----:B---3--:R-:W-:Y:S02]  /*5ee0*/  FSEL R16, R183, -INF , P2 ;  /* 0xff800000b7107808 */ /* 0x008fe40001000000 */
[----:B------:R-:W-:-:S03]  /*5ef0*/  FMNMX.FTZ R167, R156, R167, !PT ;  /* 0x000000a79ca77209 */ /* 0x000fc60007810000 */
[----:B------:R-:W2:Y:S01]  /*5f00*/  MUFU.TANH R4, R4 ;  /* 0x0000000400047308 */ /* 0x000ea20000002400 */
[----:B------:R-:W-:-:S05]  /*5f10*/  FMNMX.FTZ R167, R16, R167, !PT ;  /* 0x000000a710a77209 */ /* 0x000fca0007810000 */
[----:B------:R-:W3:Y:S02]  /*5f20*/  SHFL.BFLY PT, R170, R167, 0x2, 0x1f ;  /* 0x0c401f00a7aa7f89 */ /* 0x000ee400000e0000 */
[----:B------:R-:W4:Y:S08]  /*5f30*/  MUFU.TANH R157, R157 ;  /* 0x0000009d009d7308 */ /* 0x000f300000002400 */
[----:B------:R5:W4:Y:S01]  /*5f40*/  MUFU.TANH R178, R160 ;  /* 0x000000a000b27308 */ /* 0x000b220000002400 */
[----:B0-----:R-:W-:-:S04]  /*5f50*/  IADD3 R166, R166, -UR29, R163 ;  /* 0x8000001da6a67c10 */ /* 0x001fc8000fffe0a3 */
[C---:B------:R-:W-:Y:S02]  /*5f60*/  ISETP.GT.AND P1, PT, R166.reuse, RZ, PT ;  /* 0x000000ffa600720c */ /* 0x040fe40003f24270 */
[----:B------:R-:W-:Y:S01]  /*5f70*/  ISETP.GT.AND P2, PT, R166, 0x1, PT ;  /* 0x00000001a600780c */ /* 0x000fe20003f44270 */
[----:B------:R0:W4:Y:S01]  /*5f80*/  MUFU.TANH R171, R161 ;  /* 0x000000a100ab7308 */ /* 0x0001220000002400 */
[----:B-1----:R-:W-:Y:S01]  /*5f90*/  FSEL R184, R3, -INF , P1 ;  /* 0xff80000003b87808 */ /* 0x002fe20000800000 */
[----:B-----5:R-:W-:Y:S01]  /*5fa0*/  FMUL.FTZ R160, R177, UR28 ;  /* 0x0000001cb1a07c20 */ /* 0x020fe20008410000 */
[----:B--2---:R-:W-:Y:S02]  /*5fb0*/  FSEL R185, R4, -INF , P2 ;  /* 0xff80000004b97808 */ /* 0x004fe40001000000 */
[----:B---3--:R-:W-:Y:S02]  /*5fc0*/  FMNMX.FTZ R170, R167, R170, !PT ;  /* 0x000000aaa7aa7209 */ /* 0x008fe40007810000 */
[----:B------:R-:W-:Y:S01]  /*5fd0*/  ISETP.GT.AND P1, PT, R166, 0x8, PT ;  /* 0x00000008a600780c */ /* 0x000fe20003f24270 */
[----:B------:R-:W1:Y:S01]  /*5fe0*/  MUFU.TANH R164, R164 ;  /* 0x000000a400a47308 */ /* 0x000e620000002400 */
[----:B------:R-:W-:Y:S01]  /*5ff0*/  FMNMX.FTZ R4, R184, R15, !PT ;  /* 0x0000000fb8047209 */ /* 0x000fe20007810000 */
[----:B0-----:R-:W0:Y:S01]  /*6000*/  SHFL.BFLY PT, R161, R170, 0x1, 0x1f ;  /* 0x0c201f00aaa17f89 */ /* 0x001e2200000e0000 */
[----:B------:R-:W-:-:S02]  /*6010*/  ISETP.GT.AND P2, PT, R166, 0x9, PT ;  /* 0x00000009a600780c */ /* 0x000fc40003f44270 */
[----:B------:R-:W-:Y:S02]  /*6020*/  FSEL R182, R182, -INF , P1 ;  /* 0xff800000b6b67808 */ /* 0x000fe40000800000 */
[----:B------:R-:W-:Y:S01]  /*6030*/  FMNMX.FTZ R3, R185, R4, !PT ;  /* 0x00000004b9037209 */ /* 0x000fe20007810000 */
[----:B------:R-:W2:Y:S01]  /*6040*/  MUFU.TANH R165, R165 ;  /* 0x000000a500a57308 */ /* 0x000ea20000002400 */
[----:B------:R-:W-:Y:S02]  /*6050*/  ISETP.GT.AND P1, PT, R166, 0x10, PT ;  /* 0x00000010a600780c */ /* 0x000fe40003f24270 */
[----:B----4-:R-:W-:Y:S02]  /*6060*/  FSEL R183, R157, -INF , P2 ;  /* 0xff8000009db77808 */ /* 0x010fe40001000000 */
[----:B------:R-:W-:Y:S01]  /*6070*/  FMNMX.FTZ R4, R182, R3, !PT ;  /* 0x00000003b6047209 */ /* 0x000fe20007810000 */
[----:B------:R-:W-:Y:S01]  /*6080*/  FMUL.FTZ R3, R180, UR28 ;  /* 0x0000001cb4037c20 */ /* 0x000fe20008410000 */
[----:B------:R-:W-:Y:S01]  /*6090*/  ISETP.GT.AND P2, PT, R166, 0x11, PT ;  /* 0x00000011a600780c */ /* 0x000fe20003f44270 */
[----:B------:R-:W-:Y:S01]  /*60a0*/  MUFU.TANH R168, R168 ;  /* 0x000000a800a87308 */ /* 0x000fe20000002400 */
[----:B------:R-:W-:-:S02]  /*60b0*/  FSEL R178, R178, -INF , P1 ;  /* 0xff800000b2b27808 */ /* 0x000fc40000800000 */
[----:B------:R-:W-:Y:S02]  /*60c0*/  FMNMX.FTZ R157, R183, R4, !PT ;  /* 0x00000004b79d7209 */ /* 0x000fe40007810000 */
[----:B------:R-:W-:Y:S02]  /*60d0*/  ISETP.GT.AND P1, PT, R166, 0x18, PT ;  /* 0x00000018a600780c */ /* 0x000fe40003f24270 */
[----:B------:R-:W-:Y:S01]  /*60e0*/  FSEL R180, R171, -INF , P2 ;  /* 0xff800000abb47808 */ /* 0x000fe20001000000 */
[----:B------:R-:W3:Y:S01]  /*60f0*/  MUFU.TANH R169, R169 ;  /* 0x000000a900a97308 */ /* 0x000ee20000002400 */
[----:B------:R-:W-:Y:S02]  /*6100*/  FMNMX.FTZ R157, R178, R157, !PT ;  /* 0x0000009db29d7209 */ /* 0x000fe40007810000 */
[----:B------:R-:W-:Y:S02]  /*6110*/  ISETP.GT.AND P2, PT, R166, 0x19, PT ;  /* 0x00000019a600780c */ /* 0x000fe40003f44270 */
[----:B-1----:R-:W-:-:S02]  /*6120*/  FSEL R179, R164, -INF , P1 ;  /* 0xff800000a4b37808 */ /* 0x002fc40000800000 */
[----:B------:R-:W-:Y:S01]  /*6130*/  FMNMX.FTZ R4, R180, R157, !PT ;  /* 0x0000009db4047209 */ /* 0x000fe20007810000 */
[----:B------:R-:W-:Y:S01]  /*6140*/  MUFU.TANH R172, R172 ;  /* 0x000000ac00ac7308 */ /* 0x000fe20000002400 */
[----:B------:R-:W-:Y:S02]  /*6150*/  ISETP.GT.AND P1, PT, R166, 0x20, PT ;  /* 0x00000020a600780c */ /* 0x000fe40003f24270 */
[----:B--2---:R-:W-:Y:S02]  /*6160*/  FSEL R177, R165, -INF , P2 ;  /* 0xff800000a5b17808 */ /* 0x004fe40001000000 */
[----:B------:R-:W-:Y:S02]  /*6170*/  FMNMX.FTZ R164, R179, R4, !PT ;  /* 0x00000004b3a47209 */ /* 0x000fe40007810000 */
[----:B0-----:R-:W-:Y:S01]  /*6180*/  FMNMX.FTZ R4, R170, R161, !PT ;  /* 0x000000a1aa047209 */ /* 0x001fe20007810000 */
[----:B------:R-:W0:Y:S01]  /*6190*/  MUFU.TANH R173, R173 ;  /* 0x000000ad00ad7308 */ /* 0x000e220000002400 */
[----:B------:R-:W-:-:S02]  /*61a0*/  ISETP.GT.AND P2, PT, R166, 0x21, PT ;  /* 0x00000021a600780c */ /* 0x000fc40003f44270 */
[----:B------:R-:W-:Y:S01]  /*61b0*/  FMNMX.FTZ R161, R177, R164, !PT ;  /* 0x000000a4b1a17209 */ /* 0x000fe20007810000 */
[----:B------:R-:W-:Y:S01]  /*61c0*/  FMUL.FTZ R175, R4, UR7 ;  /* 0x0000000704af7c20 */ /* 0x000fe20008410000 */
[----:B---3--:R-:W-:Y:S02]  /*61d0*/  FSEL R157, R169, -INF , P2 ;  /* 0xff800000a99d7808 */ /* 0x008fe40001000000 */
[C---:B------:R-:W-:Y:S01]  /*61e0*/  ISETP.GT.AND P2, PT, R166.reuse, 0x29, PT ;  /* 0x00000029a600780c */ /* 0x040fe20003f44270 */
[----:B------:R1:W2:Y:S01]  /*61f0*/  MUFU.TANH R167, R176 ;  /* 0x000000b000a77308 */ /* 0x0002a20000002400 */
[----:B------:R-:W-:Y:S02]  /*6200*/  ISETP.GT.AND P3, PT, R166, 0x38, PT ;  /* 0x00000038a600780c */ /* 0x000fe40003f64270 */
[----:B------:R-:W-:-:S04]  /*6210*/  FSETP.NEU.FTZ.AND P4, PT, R4, -INF , PT ;  /* 0xff8000000400780b */ /* 0x000fc80003f9d000 */
[----:B------:R-:W-:Y:S01]  /*6220*/  FSEL R175, R175, RZ, P4 ;  /* 0x000000ffafaf7208 */ /* 0x000fe20002000000 */
[----:B------:R3:W4:Y:S01]  /*6230*/  MUFU.TANH R171, R160 ;  /* 0x000000a000ab7308 */ /* 0x0007220000002400 */
[----:B-1----:R-:W-:Y:S02]  /*6240*/  FSEL R176, R168, -INF , P1 ;  /* 0xff800000a8b07808 */ /* 0x002fe40000800000 */
[----:B------:R-:W-:Y:S01]  /*6250*/  ISETP.GT.AND P1, PT, R166, 0x28, PT ;  /* 0x00000028a600780c */ /* 0x000fe20003f24270 */
[--C-:B------:R-:W-:Y:S01]  /*6260*/  FFMA.FTZ R19, R19, UR7, -R175.reuse ;  /* 0x0000000713137c23 */ /* 0x100fe200080108af */
[----:B------:R-:W-:Y:S01]  /*6270*/  FMNMX.FTZ R164, R176, R161, !PT ;  /* 0x000000a1b0a47209 */ /* 0x000fe20007810000 */
[--C-:B------:R-:W-:Y:S01]  /*6280*/  FFMA.FTZ R18, R18, UR7, -R175.reuse ;  /* 0x0000000712127c23 */ /* 0x100fe200080108af */
[----:B0-----:R-:W-:Y:S01]  /*6290*/  FSEL R161, R173, -INF , P2 ;  /* 0xff800000ada17808 */ /* 0x001fe20001000000 */
[----:B------:R0:W1:Y:S01]  /*62a0*/  MUFU.TANH R165, R3 ;  /* 0x0000000300a57308 */ /* 0x0000620000002400 */
[----:B---3--:R-:W-:Y:S01]  /*62b0*/  FSEL R160, R172, -INF , P1 ;  /* 0xff800000aca07808 */ /* 0x008fe20000800000 */
[--C-:B------:R-:W-:Y:S01]  /*62c0*/  FFMA.FTZ R174, R155, UR7, -R175.reuse ;  /* 0x000000079bae7c23 */ /* 0x100fe200080108af */
[----:B------:R-:W-:Y:S01]  /*62d0*/  FMNMX.FTZ R163, R157, R164, !PT ;  /* 0x000000a49da37209 */ /* 0x000fe20007810000 */
[--C-:B------:R-:W-:Y:S01]  /*62e0*/  FFMA.FTZ R173, R156, UR7, -R175.reuse ;  /* 0x000000079cad7c23 */ /* 0x100fe200080108af */
[----:B------:R-:W-:Y:S01]  /*62f0*/  ISETP.GT.AND P1, PT, R166, 0x30, PT ;  /* 0x00000030a600780c */ /* 0x000fe20003f24270 */
[--C-:B------:R-:W-:Y:S01]  /*6300*/  FFMA.FTZ R169, R158, UR7, -R175.reuse ;  /* 0x000000079ea97c23 */ /* 0x100fe200080108af */
[----:B------:R-:W-:Y:S01]  /*6310*/  FMNMX.FTZ R164, R160, R163, !PT ;  /* 0x000000a3a0a47209 */ /* 0x000fe20007810000 */
[----:B------:R-:W3:Y:S01]  /*6320*/  MUFU.TANH R181, R181 ;  /* 0x000000b500b57308 */ /* 0x000ee20000002400 */
[----:B------:R-:W-:Y:S01]  /*6330*/  ISETP.GT.AND P2, PT, R166, 0x31, PT ;  /* 0x00000031a600780c */ /* 0x000fe20003f44270 */
[--C-:B------:R-:W-:Y:S01]  /*6340*/  FFMA.FTZ R172, R162, UR7, -R175.reuse ;  /* 0x00000007a2ac7c23 */ /* 0x100fe200080108af */
[----:B--2---:R-:W-:Y:S01]  /*6350*/  FSEL R163, R167, -INF , P1 ;  /* 0xff800000a7a37808 */ /* 0x004fe20000800000 */
[--C-:B------:R-:W-:Y:S01]  /*6360*/  FFMA.FTZ R167, R20, UR7, -R175.reuse ;  /* 0x0000000714a77c23 */ /* 0x100fe200080108af */
[----:B------:R-:W-:Y:S01]  /*6370*/  FMNMX.FTZ R168, R161, R164, !PT ;  /* 0x000000a4a1a87209 */ /* 0x000fe20007810000 */
[--C-:B------:R-:W-:Y:S01]  /*6380*/  FFMA.FTZ R20, R22, UR7, -R175.reuse ;  /* 0x0000000716147c23 */ /* 0x100fe200080108af */
[----:B----4-:R-:W-:Y:S01]  /*6390*/  FSEL R164, R171, -INF , P2 ;  /* 0xff800000aba47808 */ /* 0x010fe20001000000 */
[--C-:B------:R-:W-:Y:S01]  /*63a0*/  FFMA.FTZ R22, R154, UR7, -R175.reuse ;  /* 0x000000079a167c23 */ /* 0x100fe200080108af */
[----:B0-----:R-:W-:Y:S01]  /*63b0*/  FMNMX.FTZ R3, R163, R168, !PT ;  /* 0x000000a8a3037209 */ /* 0x001fe20007810000 */
[----:B------:R-:W-:Y:S01]  /*63c0*/  MUFU.EX2 R19, R19 ;  /* 0x0000001300137308 */ /* 0x000fe20000000800 */
[----:B------:R-:W-:Y:S01]  /*63d0*/  ISETP.GT.AND P1, PT, R166, 0x39, PT ;  /* 0x00000039a600780c */ /* 0x000fe20003f24270 */
[----:B------:R-:W-:Y:S01]  /*63e0*/  FFMA.FTZ R23, R23, UR7, -R175 ;  /* 0x0000000717177c23 */ /* 0x000fe200080108af */
[----:B-1----:R-:W-:-:S02]  /*63f0*/  FSEL R165, R165, -INF , P3 ;  /* 0xff800000a5a57808 */ /* 0x002fc40001800000 */
[----:B------:R-:W-:Y:S02]  /*6400*/  FMNMX.FTZ R168, R164, R3, !PT ;  /* 0x00000003a4a87209 */ /* 0x000fe40007810000 */
[----:B---3--:R-:W-:Y:S01]  /*6410*/  FSEL R166, R181, -INF , P1 ;  /* 0xff800000b5a67808 */ /* 0x008fe20000800000 */
[----:B------:R-:W-:Y:S01]  /*6420*/  MUFU.EX2 R18, R18 ;  /* 0x0000001200127308 */ /* 0x000fe20000000800 */
[----:B------:R-:W-:Y:S01]  /*6430*/  FMNMX.FTZ R3, R165, R168, !PT ;  /* 0x000000a8a5037209 */ /* 0x000fe20007810000 */
[--C-:B------:R-:W-:Y:S01]  /*6440*/  FFMA.FTZ R168, R17, UR7, -R175.reuse ;  /* 0x0000000711a87c23 */ /* 0x100fe200080108af */
[--C-:B------:R-:W-:Y:S01]  /*6450*/  FFMA.FTZ R17, R21, UR7, -R175.reuse ;  /* 0x0000000715117c23 */ /* 0x100fe200080108af */
[----:B------:R-:W-:Y:S01]  /*6460*/  FFMA.FTZ R21, R159, UR7, -R175 ;  /* 0x000000079f157c23 */ /* 0x000fe200080108af */
[----:B------:R-:W-:-:S03]  /*6470*/  FMNMX.FTZ R3, R166, R3, !PT ;  /* 0x00000003a6037209 */ /* 0x000fc60007810000 */
[----:B------:R-:W-:Y:S02]  /*6480*/  MUFU.EX2 R168, R168 ;  /* 0x000000a800a87308 */ /* 0x000fe40000000800 */
[----:B------:R-:W0:Y:S06]  /*6490*/  SHFL.BFLY PT, R170, R3, 0x2, 0x1f ;  /* 0x0c401f0003aa7f89 */ /* 0x000e2c00000e0000 */
[----:B------:R-:W-:Y:S08]  /*64a0*/  MUFU.EX2 R167, R167 ;  /* 0x000000a700a77308 */ /* 0x000ff00000000800 */
[----:B------:R-:W-:Y:S08]  /*64b0*/  MUFU.EX2 R17, R17 ;  /* 0x0000001100117308 */ /* 0x000ff00000000800 */
[----:B------:R-:W-:Y:S01]  /*64c0*/  MUFU.EX2 R20, R20 ;  /* 0x0000001400147308 */ /* 0x000fe20000000800 */
[----:B0-----:R-:W-:Y:S01]  /*64d0*/  FMNMX.FTZ R171, R3, R170, !PT ;  /* 0x000000aa03ab7209 */ /* 0x001fe20007810000 */
[----:B------:R-:W-:-:S04]  /*64e0*/  FFMA.FTZ R170, R152, UR7, -R175 ;  /* 0x0000000798aa7c23 */ /* 0x000fc800080108af */
[----:B------:R-:W0:Y:S02]  /*64f0*/  SHFL.BFLY PT, R152, R171, 0x1, 0x1f ;  /* 0x0c201f00ab987f89 */ /* 0x000e2400000e0000 */
[----:B------:R-:W-:Y:S08]  /*6500*/  MUFU.EX2 R23, R23 ;  /* 0x0000001700177308 */ /* 0x000ff00000000800 */
[----:B------:R-:W-:Y:S08]  /*6510*/  MUFU.EX2 R170, R170 ;  /* 0x000000aa00aa7308 */ /* 0x000ff00000000800 */
[----:B------:R-:W-:Y:S01]  /*6520*/  MUFU.EX2 R22, R22 ;  /* 0x0000001600167308 */ /* 0x000fe20000000800 */
[----:B0-----:R-:W-:Y:S01]  /*6530*/  FMNMX.FTZ R3, R171, R152, !PT ;  /* 0x00000098ab037209 */ /* 0x001fe20007810000 */
[----:B------:R-:W-:Y:S01]  /*6540*/  FFMA.FTZ R171, R153, UR7, -R175 ;  /* 0x0000000799ab7c23 */ /* 0x000fe200080108af */
[----:B------:R-:W-:-:S05]  /*6550*/  FSEL R153, R4, RZ, P4 ;  /* 0x000000ff04997208 */ /* 0x000fca0002000000 */
[----:B------:R-:W-:Y:S01]  /*6560*/  MUFU.EX2 R169, R169 ;  /* 0x000000a900a97308 */ /* 0x000fe20000000800 */
[C---:B------:R-:W-:Y:S01]  /*6570*/  FSETP.NEU.FTZ.AND P1, PT, R3.reuse, -INF , PT ;  /* 0xff8000000300780b */ /* 0x040fe20003f3d000 */
[----:B------:R-:W-:Y:S01]  /*6580*/  FMUL.FTZ R152, R3, UR7 ;  /* 0x0000000703987c20 */ /* 0x000fe20008410000 */
[----:B------:R-:W-:Y:S02]  /*6590*/  FADD.FTZ R153, -R153, R14 ;  /* 0x0000000e99997221 */ /* 0x000fe40000010100 */
[----:B------:R-:W-:Y:S02]  /*65a0*/  FSEL R14, R3, RZ, P1 ;  /* 0x000000ff030e7208 */ /* 0x000fe40000800000 */
[----:B------:R-:W-:Y:S01]  /*65b0*/  FSEL R181, R152, RZ, P1 ;  /* 0x000000ff98b57208 */ /* 0x000fe20000800000 */
[----:B------:R-:W-:Y:S01]  /*65c0*/  FMUL.FTZ R153, R153, UR7 ;  /* 0x0000000799997c20 */ /* 0x000fe20008410000 */
[----:B------:R-:W-:Y:S01]  /*65d0*/  ISETP.NE.AND P1, PT, R2, RZ, PT ;  /* 0x000000ff0200720c */ /* 0x000fe20003f25270 */
[----:B------:R-:W-:Y:S01]  /*65e0*/  FADD.FTZ R15, -R14, R15 ;  /* 0x0000000f0e0f7221 */ /* 0x000fe20000010100 */
[----:B------:R-:W-:Y:S01]  /*65f0*/  MUFU.EX2 R21, R21 ;  /* 0x0000001500157308 */ /* 0x000fe20000000800 */
[--C-:B------:R-:W-:Y:S01]  /*6600*/  FFMA.FTZ R152, R184, UR7, -R181.reuse ;  /* 0x00000007b8987c23 */ /* 0x100fe200080108b5 */
[--C-:B------:R-:W-:Y:S01]  /*6610*/  FFMA.FTZ R185, R185, UR7, -R181.reuse ;  /* 0x00000007b9b97c23 */ /* 0x100fe200080108b5 */
[----:B------:R-:W-:Y:S01]  /*6620*/  FMUL.FTZ R15, R15, UR7 ;  /* 0x000000070f0f7c20 */ /* 0x000fe20008410000 */
        /* <DEDUP_REMOVED lines=9> */
[----:B------:R-:W-:Y:S01]  /*66c0*/  FFMA.FTZ R162, R176, UR7, -R181 ;  /* 0x00000007b0a27c23 */ /* 0x000fe200080108b5 */
[----:B------:R-:W-:Y:S01]  /*66d0*/  FFMA.FTZ R176, R16, UR7, -R175 ;  /* 0x0000000710b07c23 */ /* 0x000fe200080108af */
[----:B------:R-:W-:Y:S01]  /*66e0*/  MOV R175, UR6 ;  /* 0x0000000600af7c02 */ /* 0x000fe20008000f00 */
[----:B------:R-:W0:Y:S01]  /*66f0*/  MUFU.EX2 R15, R15 ;  /* 0x0000000f000f7308 */ /* 0x000e220000000800 */
[--C-:B------:R-:W-:Y:S01]  /*6700*/  FFMA.FTZ R161, R161, UR7, -R181.reuse ;  /* 0x00000007a1a17c23 */ /* 0x100fe200080108b5 */
[----:B------:R-:W-:-:S06]  /*6710*/  FFMA.FTZ R163, R163, UR7, -R181 ;  /* 0x00000007a3a37c23 */ /* 0x000fcc00080108b5 */
[----:B------:R-:W1:Y:S08]  /*6720*/  MUFU.EX2 R14, R153 ;  /* 0x00000099000e7308 */ /* 0x000e700000000800 */
[----:B------:R-:W2:Y:S01]  /*6730*/  MUFU.EX2 R185, R185 ;  /* 0x000000b900b97308 */ /* 0x000ea20000000800 */
[----:B0-----:R-:W-:Y:S01]  /*6740*/  FFMA.FTZ R178, R15, R5, R152 ;  /* 0x000000050fb27223 */ /* 0x001fe20000010098 */
[----:B------:R-:W-:-:S02]  /*6750*/  @!P1 IMAD R5, R175, 0x40, R0 ;  /* 0x00000040af059824 */ /* 0x000fc400078e0200 */
[-C--:B------:R-:W-:Y:S01]  /*6760*/  FMUL.FTZ R24, R24, R15.reuse ;  /* 0x0000000f18187220 */ /* 0x080fe20000410000 */
[-C--:B------:R-:W-:Y:S01]  /*6770*/  FMUL.FTZ R25, R25, R15.reuse ;  /* 0x0000000f19197220 */ /* 0x080fe20000410000 */
[-C--:B------:R-:W-:Y:S01]  /*6780*/  FMUL.FTZ R28, R28, R15.reuse ;  /* 0x0000000f1c1c7220 */ /* 0x080fe20000410000 */
[-C--:B------:R-:W-:Y:S01]  /*6790*/  FMUL.FTZ R29, R29, R15.reuse ;  /* 0x0000000f1d1d7220 */ /* 0x080fe20000410000 */
[----:B------:R-:W-:Y:S01]  /*67a0*/  @!P1 LEA R5, R5, UR39, 0x2 ;  /* 0x0000002705059c11 */ /* 0x000fe2000f8e10ff */
[----:B------:R-:W0:Y:S01]  /*67b0*/  MUFU.EX2 R154, R154 ;  /* 0x0000009a009a7308 */ /* 0x000e220000000800 */
[----:B-1----:R-:W-:Y:S01]  /*67c0*/  FFMA.FTZ R153, R14, R6, R19 ;  /* 0x000000060e997223 */ /* 0x002fe20000010013 */
[----:B------:R-:W-:Y:S01]  /*67d0*/  FFMA.FTZ R6, R164, UR7, -R181 ;  /* 0x00000007a4067c23 */ /* 0x000fe200080108b5 */
[-C--:B------:R-:W-:Y:S01]  /*67e0*/  FMUL.FTZ R32, R32, R15.reuse ;  /* 0x0000000f20207220 */ /* 0x080fe20000410000 */
[----:B------:R-:W-:Y:S01]  /*67f0*/  @!P1 STS [R5+0x28800], R15 ;  /* 0x0288000f05009388 */ /* 0x000fe20000000800 */
[----:B------:R-:W-:Y:S01]  /*6800*/  FADD.FTZ R153, R168, R153 ;  /* 0x00000099a8997221 */ /* 0x000fe20000010000 */
[-C--:B------:R-:W-:Y:S01]  /*6810*/  FMUL.FTZ R33, R33, R15.reuse ;  /* 0x0000000f21217220 */ /* 0x080fe20000410000 */
[-C--:B------:R-:W-:Y:S01]  /*6820*/  FMUL.FTZ R36, R36, R15.reuse ;  /* 0x0000000f24247220 */ /* 0x080fe20000410000 */
[----:B------:R-:W1:Y:S01]  /*6830*/  MUFU.EX2 R155, R155 ;  /* 0x0000009b009b7308 */ /* 0x000e620000000800 */
[----:B------:R3:W-:Y:S01]  /*6840*/  @!P1 STS [R5+0x28820], R14 ;  /* 0x0288200e05009388 */ /* 0x0007e20000000800 */
[----:B--2---:R-:W-:Y:S01]  /*6850*/  F2FP.BF16.F32.PACK_AB R152, R185, R152 ;  /* 0x00000098b998723e */ /* 0x004fe200000010ff */
[-C--:B------:R-:W-:Y:S01]  /*6860*/  FMUL.FTZ R37, R37, R15.reuse ;  /* 0x0000000f25257220 */ /* 0x080fe20000410000 */
[-C--:B------:R-:W-:Y:S01]  /*6870*/  FMUL.FTZ R40, R40, R15.reuse ;  /* 0x0000000f28287220 */ /* 0x080fe20000410000 */
[-C--:B------:R-:W-:Y:S01]  /*6880*/  FMUL.FTZ R41, R41, R15.reuse ;  /* 0x0000000f29297220 */ /* 0x080fe20000410000 */
[-C--:B------:R-:W-:Y:S01]  /*6890*/  FMUL.FTZ R44, R44, R15.reuse ;  /* 0x0000000f2c2c7220 */ /* 0x080fe20000410000 */
[-C--:B------:R-:W-:Y:S01]  /*68a0*/  FMUL.FTZ R45, R45, R15.reuse ;  /* 0x0000000f2d2d7220 */ /* 0x080fe20000410000 */
        /* <DEDUP_REMOVED lines=8> */
[----:B------:R-:W4:Y:S01]  /*6930*/  MUFU.EX2 R159, R159 ;  /* 0x0000009f009f7308 */ /* 0x000f220000000800 */
[-C--:B------:R-:W-:Y:S01]  /*6940*/  FMUL.FTZ R61, R61, R15.reuse ;  /* 0x0000000f3d3d7220 */ /* 0x080fe20000410000 */
[-C--:B------:R-:W-:Y:S01]  /*6950*/  FMUL.FTZ R64, R64, R15.reuse ;  /* 0x0000000f40407220 */ /* 0x080fe20000410000 */
[-C--:B------:R-:W-:Y:S01]  /*6960*/  FMUL.FTZ R65, R65, R15.reuse ;  /* 0x0000000f41417220 */ /* 0x080fe20000410000 */
[-C--:B------:R-:W-:Y:S01]  /*6970*/  FMUL.FTZ R68, R68, R15.reuse ;  /* 0x0000000f44447220 */ /* 0x080fe20000410000 */
[-C--:B------:R-:W-:Y:S01]  /*6980*/  FMUL.FTZ R69, R69, R15.reuse ;  /* 0x0000000f45457220 */ /* 0x080fe20000410000 */
[-C--:B------:R-:W-:Y:S01]  /*6990*/  FMUL.FTZ R72, R72, R15.reuse ;  /* 0x0000000f48487220 */ /* 0x080fe20000410000 */
[-C--:B------:R-:W-:Y:S01]  /*69a0*/  FMUL.FTZ R73, R73, R15.reuse ;  /* 0x0000000f49497220 */ /* 0x080fe20000410000 */
[----:B------:R5:W-:Y:S01]  /*69b0*/  MUFU.EX2 R179, R157 ;  /* 0x0000009d00b37308 */ /* 0x000be20000000800 */
        /* <DEDUP_REMOVED lines=8> */
[----:B-----5:R-:W-:Y:S01]  /*6a40*/  FADD.FTZ R157, R185, R178 ;  /* 0x000000b2b99d7221 */ /* 0x020fe20000010000 */
[----:B------:R-:W-:Y:S01]  /*6a50*/  FADD.FTZ R178, R18, R153 ;  /* 0x0000009912b27221 */ /* 0x000fe20000010000 */
[-C--:B------:R-:W-:Y:S01]  /*6a60*/  FMUL.FTZ R89, R89, R15.reuse ;  /* 0x0000000f59597220 */ /* 0x080fe20000410000 */
[-C--:B------:R-:W-:Y:S01]  /*6a70*/  FMUL.FTZ R92, R92, R15.reuse ;  /* 0x0000000f5c5c7220 */ /* 0x080fe20000410000 */
[-C--:B------:R-:W-:Y:S01]  /*6a80*/  FMUL.FTZ R93, R93, R15.reuse ;  /* 0x0000000f5d5d7220 */ /* 0x080fe20000410000 */
[----:B------:R-:W-:Y:S01]  /*6a90*/  FADD.FTZ R178, R167, R178 ;  /* 0x000000b2a7b27221 */ /* 0x000fe20000010000 */
        /* <DEDUP_REMOVED lines=10> */
[----:B0-----:R-:W-:Y:S01]  /*6b40*/  FADD.FTZ R160, R154, R157 ;  /* 0x0000009d9aa07221 */ /* 0x001fe20000010000 */
[--C-:B------:R-:W-:Y:S01]  /*6b50*/  FFMA.FTZ R157, R165, UR7, -R181.reuse ;  /* 0x00000007a59d7c23 */ /* 0x100fe200080108b5 */
[----:B------:R-:W-:Y:S01]  /*6b60*/  FFMA.FTZ R181, R166, UR7, -R181 ;  /* 0x00000007a6b57c23 */ /* 0x000fe200080108b5 */
[C---:B-1----:R-:W-:Y:S01]  /*6b70*/  F2FP.BF16.F32.PACK_AB R154, R155.reuse, R154 ;  /* 0x0000009a9b9a723e */ /* 0x042fe200000010ff */
[----:B------:R-:W-:Y:S01]  /*6b80*/  FADD.FTZ R153, R155, R160 ;  /* 0x000000a09b997221 */ /* 0x000fe20000010000 */
[----:B------:R-:W-:Y:S01]  /*6b90*/  F2FP.BF16.F32.PACK_AB R155, R167, R18 ;  /* 0x00000012a79b723e */ /* 0x000fe200000010ff */
[-C--:B------:R-:W-:Y:S01]  /*6ba0*/  FMUL.FTZ R112, R112, R15.reuse ;  /* 0x0000000f70707220 */ /* 0x080fe20000410000 */
[----:B------:R-:W0:Y:S01]  /*6bb0*/  MUFU.EX2 R162, R162 ;  /* 0x000000a200a27308 */ /* 0x000e220000000800 */
[----:B--2---:R-:W-:Y:S01]  /*6bc0*/  FADD.FTZ R160, R156, R153 ;  /* 0x000000999ca07221 */ /* 0x004fe20000010000 */
[----:B------:R-:W-:Y:S01]  /*6bd0*/  FADD.FTZ R153, R17, R178 ;  /* 0x000000b211997221 */ /* 0x000fe20000010000 */
[----:B----4-:R-:W-:Y:S01]  /*6be0*/  F2FP.BF16.F32.PACK_AB R156, R159, R156 ;  /* 0x0000009c9f9c723e */ /* 0x010fe200000010ff */
        /* <DEDUP_REMOVED lines=12> */
[----:B------:R4:W-:Y:S01]  /*6cb0*/  MUFU.EX2 R164, R163 ;  /* 0x000000a300a47308 */ /* 0x0009e20000000800 */
[----:B-1----:R-:W-:Y:S01]  /*6cc0*/  FADD.FTZ R161, R159, R160 ;  /* 0x000000a09fa17221 */ /* 0x002fe20000010000 */
[----:B------:R-:W-:Y:S01]  /*6cd0*/  FADD.FTZ R160, R20, R153 ;  /* 0x0000009914a07221 */ /* 0x000fe20000010000 */
[----:B------:R-:W-:Y:S01]  /*6ce0*/  F2FP.BF16.F32.PACK_AB R159, R170, R23 ;  /* 0x00000017aa9f723e */ /* 0x000fe200000010ff */
[----:B------:R-:W-:Y:S01]  /*6cf0*/  FMUL.FTZ R136, R136, R15 ;  /* 0x0000000f88887220 */ /* 0x000fe20000410000 */
[----:B---3--:R-:W-:Y:S01]  /*6d00*/  FADD.FTZ R166, R158, R161 ;  /* 0x000000a19ea67221 */ /* 0x008fe20000010000 */
[----:B------:R-:W-:Y:S01]  /*6d10*/  FADD.FTZ R153, R23, R160 ;  /* 0x000000a017997221 */ /* 0x000fe20000010000 */
[C---:B-----5:R-:W-:Y:S01]  /*6d20*/  F2FP.BF16.F32.PACK_AB R158, R177.reuse, R158 ;  /* 0x0000009eb19e723e */ /* 0x060fe200000010ff */
[----:B------:R0:W-:Y:S01]  /*6d30*/  MUFU.EX2 R165, R6 ;  /* 0x0000000600a57308 */ /* 0x0001e20000000800 */
[----:B------:R-:W-:Y:S01]  /*6d40*/  FADD.FTZ R161, R177, R166 ;  /* 0x000000a6b1a17221 */ /* 0x000fe20000010000 */
[----:B----4-:R-:W-:Y:S01]  /*6d50*/  FADD.FTZ R163, R170, R153 ;  /* 0x00000099aaa37221 */ /* 0x010fe20000010000 */
[----:B------:R-:W-:Y:S01]  /*6d60*/  F2FP.BF16.F32.PACK_AB R153, R168, R19 ;  /* 0x00000013a899723e */ /* 0x000fe200000010ff */
[----:B------:R-:W-:Y:S01]  /*6d70*/  BAR.SYNC.DEFER_BLOCKING 0xf, 0x100 ;  /* 0x03c4000000007b1d */ /* 0x000fe20000010000 */
[-C--:B------:R-:W-:Y:S01]  /*6d80*/  FMUL.FTZ R137, R137, R15.reuse ;  /* 0x0000000f89897220 */ /* 0x080fe20000410000 */
[----:B------:R-:W-:Y:S01]  /*6d90*/  FADD.FTZ R160, R22, R163 ;  /* 0x000000a316a07221 */ /* 0x000fe20000010000 */
[-C--:B------:R-:W-:Y:S01]  /*6da0*/  FMUL.FTZ R140, R140, R15.reuse ;  /* 0x0000000f8c8c7220 */ /* 0x080fe20000410000 */
[-C--:B------:R-:W-:Y:S01]  /*6db0*/  FMUL.FTZ R141, R141, R15.reuse ;  /* 0x0000000f8d8d7220 */ /* 0x080fe20000410000 */
[----:B0-----:R-:W-:Y:S01]  /*6dc0*/  FADD.FTZ R6, R162, R161 ;  /* 0x000000a1a2067221 */ /* 0x001fe20000010000 */
[----:B------:R-:W0:Y:S01]  /*6dd0*/  MUFU.EX2 R172, R172 ;  /* 0x000000ac00ac7308 */ /* 0x000e220000000800 */
[C---:B------:R-:W-:Y:S01]  /*6de0*/  FADD.FTZ R160, R169.reuse, R160 ;  /* 0x000000a0a9a07221 */ /* 0x040fe20000010000 */
[----:B------:R-:W-:Y:S01]  /*6df0*/  F2FP.BF16.F32.PACK_AB R161, R169, R22 ;  /* 0x00000016a9a1723e */ /* 0x000fe200000010ff */
[----:B------:R-:W-:Y:S01]  /*6e00*/  FADD.FTZ R5, R179, R6 ;  /* 0x00000006b3057221 */ /* 0x000fe20000010000 */
[-C--:B------:R-:W-:Y:S01]  /*6e10*/  FMUL.FTZ R144, R144, R15.reuse ;  /* 0x0000000f90907220 */ /* 0x080fe20000410000 */
[-C--:B------:R-:W-:Y:S01]  /*6e20*/  FMUL.FTZ R145, R145, R15.reuse ;  /* 0x0000000f91917220 */ /* 0x080fe20000410000 */
[-C--:B------:R-:W-:Y:S01]  /*6e30*/  FMUL.FTZ R148, R148, R15.reuse ;  /* 0x0000000f94947220 */ /* 0x080fe20000410000 */
[----:B------:R-:W-:Y:S01]  /*6e40*/  FADD.FTZ R6, R16, R5 ;  /* 0x0000000510067221 */ /* 0x000fe20000010000 */
[----:B------:R-:W1:Y:S01]  /*6e50*/  MUFU.EX2 R171, R171 ;  /* 0x000000ab00ab7308 */ /* 0x000e620000000800 */
[----:B------:R-:W-:Y:S01]  /*6e60*/  FADD.FTZ R5, R21, R160 ;  /* 0x000000a015057221 */ /* 0x000fe20000010000 */
[----:B------:R-:W-:Y:S01]  /*6e70*/  F2FP.BF16.F32.PACK_AB R160, R179, R162 ;  /* 0x000000a2b3a0723e */ /* 0x000fe200000010ff */
[----:B------:R-:W-:Y:S01]  /*6e80*/  FMUL.FTZ R149, R149, R15 ;  /* 0x0000000f95957220 */ /* 0x000fe20000410000 */
[----:B--2---:R-:W-:Y:S01]  /*6e90*/  F2FP.BF16.F32.PACK_AB R162, R175, R16 ;  /* 0x00000010afa2723e */ /* 0x004fe200000010ff */
[-C--:B------:R-:W-:Y:S01]  /*6ea0*/  FMUL.FTZ R26, R26, R14.reuse ;  /* 0x0000000e1a1a7220 */ /* 0x080fe20000410000 */
[-C--:B------:R-:W-:Y:S01]  /*6eb0*/  FMUL.FTZ R27, R27, R14.reuse ;  /* 0x0000000e1b1b7220 */ /* 0x080fe20000410000 */
[-C--:B------:R-:W-:Y:S01]  /*6ec0*/  FMUL.FTZ R30, R30, R14.reuse ;  /* 0x0000000e1e1e7220 */ /* 0x080fe20000410000 */
[----:B------:R2:W3:Y:S01]  /*6ed0*/  MUFU.EX2 R166, R157 ;  /* 0x0000009d00a67308 */ /* 0x0004e20000000800 */
[----:B0-----:R-:W-:Y:S01]  /*6ee0*/  F2FP.BF16.F32.PACK_AB R163, R172, R21 ;  /* 0x00000015aca3723e */ /* 0x001fe200000010ff */
[----:B------:R0:W-:Y:S01]  /*6ef0*/  STSM.16.M88.4 [R10+0x26800], R152 ;  /* 0x026800980a007844 */ /* 0x0001e20000000200 */
[-C--:B------:R-:W-:Y:S01]  /*6f00*/  FMUL.FTZ R31, R31, R14.reuse ;  /* 0x0000000e1f1f7220 */ /* 0x080fe20000410000 */
[-C--:B------:R-:W-:Y:S01]  /*6f10*/  FMUL.FTZ R34, R34, R14.reuse ;  /* 0x0000000e22227220 */ /* 0x080fe20000410000 */
[-C--:B------:R-:W-:Y:S01]  /*6f20*/  FMUL.FTZ R35, R35, R14.reuse ;  /* 0x0000000e23237220 */ /* 0x080fe20000410000 */
[-C--:B------:R-:W-:Y:S01]  /*6f30*/  FMUL.FTZ R38, R38, R14.reuse ;  /* 0x0000000e26267220 */ /* 0x080fe20000410000 */
[-C--:B------:R-:W-:Y:S01]  /*6f40*/  FMUL.FTZ R39, R39, R14.reuse ;  /* 0x0000000e27277220 */ /* 0x080fe20000410000 */
[----:B------:R-:W4:Y:S01]  /*6f50*/  MUFU.EX2 R174, R174 ;  /* 0x000000ae00ae7308 */ /* 0x000f220000000800 */
[----:B--2---:R-:W-:Y:S01]  /*6f60*/  F2FP.BF16.F32.PACK_AB R157, R20, R17 ;  /* 0x00000011149d723e */ /* 0x004fe200000010ff */
[----:B------:R-:W-:Y:S01]  /*6f70*/  FADD.FTZ R17, R175, R6 ;  /* 0x00000006af117221 */ /* 0x000fe20000010000 */
[----:B------:R-:W-:Y:S01]  /*6f80*/  FADD.FTZ R6, R172, R5 ;  /* 0x00000005ac067221 */ /* 0x000fe20000010000 */
[-C--:B------:R-:W-:Y:S01]  /*6f90*/  FMUL.FTZ R42, R42, R14.reuse ;  /* 0x0000000e2a2a7220 */ /* 0x080fe20000410000 */
[----:B------:R-:W-:Y:S01]  /*6fa0*/  FMUL.FTZ R43, R43, R14 ;  /* 0x0000000e2b2b7220 */ /* 0x000fe20000410000 */
[----:B------:R-:W-:Y:S01]  /*6fb0*/  FADD.FTZ R18, R164, R17 ;  /* 0x00000011a4127221 */ /* 0x000fe20000010000 */
[----:B-1----:R-:W-:Y:S01]  /*6fc0*/  FADD.FTZ R5, R171, R6 ;  /* 0x00000006ab057221 */ /* 0x002fe20000010000 */
[----:B------:R-:W1:Y:S01]  /*6fd0*/  MUFU.EX2 R173, R173 ;  /* 0x000000ad00ad7308 */ /* 0x000e620000000800 */
[C---:B------:R-:W-:Y:S01]  /*6fe0*/  F2FP.BF16.F32.PACK_AB R164, R165.reuse, R164 ;  /* 0x000000a4a5a4723e */ /* 0x040fe200000010ff */
[----:B------:R-:W-:Y:S01]  /*6ff0*/  FADD.FTZ R17, R165, R18 ;  /* 0x00000012a5117221 */ /* 0x000fe20000010000 */
[----:B------:R0:W-:Y:S01]  /*7000*/  STSM.16.M88.4 [R9], R156 ;  /* 0x0000009c09007844 */ /* 0x0001e20000000200 */
[-C--:B------:R-:W-:Y:S01]  /*7010*/  FMUL.FTZ R46, R46, R14.reuse ;  /* 0x0000000e2e2e7220 */ /* 0x080fe20000410000 */
[-C--:B------:R-:W-:Y:S01]  /*7020*/  FMUL.FTZ R47, R47, R14.reuse ;  /* 0x0000000e2f2f7220 */ /* 0x080fe20000410000 */
[----:B---3--:R-:W-:Y:S01]  /*7030*/  FADD.FTZ R16, R166, R17 ;  /* 0x00000011a6107221 */ /* 0x008fe20000010000 */
[----:B------:R0:W-:Y:S01]  /*7040*/  STSM.16.M88.4 [R8], R160 ;  /* 0x000000a008007844 */ /* 0x0001e20000000200 */
        /* <DEDUP_REMOVED lines=16> */
[----:B------:R-:W-:Y:S01]  /*7150*/  FMUL.FTZ R71, R71, R14 ;  /* 0x0000000e47477220 */ /* 0x000fe20000410000 */
[C---:B--2---:R-:W-:Y:S01]  /*7160*/  F2FP.BF16.F32.PACK_AB R166, R181.reuse, R166 ;  /* 0x000000a6b5a6723e */ /* 0x044fe200000010ff */
[----:B------:R-:W-:Y:S01]  /*7170*/  FADD.FTZ R5, R181, R16 ;  /* 0x00000010b5057221 */ /* 0x000fe20000010000 */
[-C--:B------:R-:W-:Y:S01]  /*7180*/  FMUL.FTZ R74, R74, R14.reuse ;  /* 0x0000000e4a4a7220 */ /* 0x080fe20000410000 */
[-C--:B------:R-:W-:Y:S01]  /*7190*/  FMUL.FTZ R75, R75, R14.reuse ;  /* 0x0000000e4b4b7220 */ /* 0x080fe20000410000 */
[-C--:B------:R-:W-:Y:S01]  /*71a0*/  FMUL.FTZ R78, R78, R14.reuse ;  /* 0x0000000e4e4e7220 */ /* 0x080fe20000410000 */
[-C--:B------:R-:W-:Y:S01]  /*71b0*/  FMUL.FTZ R79, R79, R14.reuse ;  /* 0x0000000e4f4f7220 */ /* 0x080fe20000410000 */
[-C--:B------:R-:W-:Y:S01]  /*71c0*/  FMUL.FTZ R82, R82, R14.reuse ;  /* 0x0000000e52527220 */ /* 0x080fe20000410000 */
[-C--:B------:R-:W-:Y:S01]  /*71d0*/  FMUL.FTZ R83, R83, R14.reuse ;  /* 0x0000000e53537220 */ /* 0x080fe20000410000 */
        /* <DEDUP_REMOVED lines=39> */
.L_x_4084:
[----:B------:R0:W1:Y:S01]  /*7450*/  SYNCS.PHASECHK.TRANS64.TRYWAIT P1, [UR27+0x28c50], R13 ;  /* 0x028c500dff0075a7 */ /* 0x000062000802015b */
[----:B------:R-:W-:Y:S05]  /*7460*/  @!P0 BRA `(.L_x_4085) ;  /* 0x0000000000048947 */ /* 0x000fea0003800000 */
[----:B------:R-:W-:Y:S01]  /*7470*/  BPT.TRAP 0x1 ;  /* 0x000000040000795c */ /* 0x000fe20000300000 */
.L_x_4085:
[----:B-1----:R-:W-:Y:S05]  /*7480*/  @P1 BRA `(.L_x_4086) ;  /* 0x0000000000081947 */ /* 0x002fea0003800000 */
[----:B------:R-:W1:Y:S02]  /*7490*/  SYNCS.PHASECHK.TRANS64.TRYWAIT P1, [UR27+0x28c50], R13 ;  /* 0x028c500dff0075a7 */ /* 0x000e64000802015b */
[----:B-1----:R-:W-:Y:S05]  /*74a0*/  @!P1 BRA `(.L_x_4087) ;  /* 0x0000008c001c9947 */ /* 0x002fea0003800000 */
.L_x_4086:
        /* <DEDUP_REMOVED lines=34> */
.L_x_4088:
[----:B------:R-:W-:Y:S01]  /*76d0*/  UISETP.GT.AND UP0, UPT, UR26, UR25, UPT ;  /* 0x000000191a00728c */ /* 0x000fe2000bf04270 */
[----:B-1----:R-:W-:Y:S01]  /*76e0*/  IMAD.MOV.U32 R14, RZ, RZ, R4 ;  /* 0x000000ffff0e7224 */ /* 0x002fe200078e0004 */
[----:B------:R-:W-:Y:S01]  /*76f0*/  UIADD3 UR27, UR27, 0x28c60, URZ ;  /* 0x00028c601b1b7890 */ /* 0x000fe2000fffe03f */
[----:B------:R-:W-:Y:S01]  /*7700*/  MOV R15, R3 ;  /* 0x00000003000f7202 */ /* 0x000fe20000000f00 */
[----:B------:R-:W-:Y:S02]  /*7710*/  UIADD3 UR26, UR26, -0x1, URZ ;  /* 0xffffffff1a1a7890 */ /* 0x000fe4000fffe03f */
[----:B------:R-:W-:Y:S01]  /*7720*/  PLOP3.LUT P1, PT, PT, PT, UP0, 0x80, 0x0 ;  /* 0x000000000000781c */ /* 0x000fe20003f2f008 */
[----:B------:R-:W-:Y:S01]  /*7730*/  UPRMT UR27, UR44, 0x654, UR27 ;  /* 0x000006542c1b7896 */ /* 0x000fe2000800001b */
[----:B------:R-:W-:-:S08]  /*7740*/  UMOV UR6, UR4 ;  /* 0x0000000400067c82 */ /* 0x000fd00008000000 */
[----:B------:R-:W-:Y:S03]  /*7750*/  SYNCS.ARRIVE.TRANS64.RED.A1T0 RZ, [UR27], RZ ;  /* 0x000000ffffff79a7 */ /* 0x000fe6000810041b */
[----:B------:R-:W-:Y:S05]  /*7760*/  @P1 BRA `(.L_x_4089) ;  /* 0xffffffdc00841947 */ /* 0x000fea000383ffff */
.L_x_4078:
        /* <DEDUP_REMOVED lines=8> */
.L_x_4101:
[----:B------:R-:W-:-:S04]  /*77f0*/  UIADD3 UR4, UR25, 0x1, URZ ;  /* 0x0000000119047890 */ /* 0x000fc8000fffe03f */
[----:B------:R-:W-:-:S04]  /*7800*/  UISETP.NE.AND UP0, UPT, UR4, 0x2, UPT ;  /* 0x000000020400788c */ /* 0x000fc8000bf05270 */
[----:B------:R-:W-:Y:S02]  /*7810*/  USEL UR6, URZ, 0x1, UP0 ;  /* 0x000000013f067887 */ /* 0x000fe40008000000 */
[----:B------:R-:W-:Y:S02]  /*7820*/  USEL UR4, UR4, URZ, UP0 ;  /* 0x0000003f04047287 */ /* 0x000fe40008000000 */
[----:B------:R-:W-:Y:S01]  /*7830*/  ULOP3.LUT UR5, UR5, UR6, URZ, 0x3c, !UPT ;  /* 0x0000000605057292 */ /* 0x000fe2000f8e3c3f */
[----:B012---:R-:W-:Y:S11]  /*7840*/  @!P0 BRA `(.L_x_4091) ;  /* 0x0000000000048947 */ /* 0x007ff60003800000 */
[----:B------:R-:W-:Y:S01]  /*7850*/  BPT.TRAP 0x1 ;  /* 0x000000040000795c */ /* 0x000fe20000300000 */
.L_x_4091:
[----:B------:R-:W-:Y:S01]  /*7860*/  ULEA UR6, UR4, UR39, 0x3 ;  /* 0x0000002704067291 */ /* 0x000fe2000f8e183f */
[----:B------:R-:W-:-:S04]  /*7870*/  MOV R11, UR5 ;  /* 0x00000005000b7c02 */ /* 0x000fc80008000f00 */
[----:B------:R-:W-:-:S04]  /*7880*/  SHF.L.U32 R11, R11, 0x1f, RZ ;  /* 0x0000001f0b0b7819 */ /* 0x000fc800000006ff */
[----:B------:R0:W1:Y:S01]  /*7890*/  SYNCS.PHASECHK.TRANS64.TRYWAIT P1, [UR6+0x28c30], R11 ;  /* 0x028c300bff0075a7 */ /* 0x0000620008020146 */
[----:B------:R-:W-:Y:S05]  /*78a0*/  @!P0 BRA `(.L_x_4092) ;  /* 0x0000000000048947 */ /* 0x000fea0003800000 */
[----:B------:R-:W-:Y:S01]  /*78b0*/  BPT.TRAP 0x1 ;  /* 0x000000040000795c */ /* 0x000fe20000300000 */
.L_x_4092:
[----:B-1----:R-:W-:Y:S05]  /*78c0*/  @P1 BRA `(.L_x_4093) ;  /* 0x0000000000081947 */ /* 0x002fea0003800000 */
[----:B------:R-:W1:Y:S02]  /*78d0*/  SYNCS.PHASECHK.TRANS64.TRYWAIT P1, [UR6+0x28c30], R11 ;  /* 0x028c300bff0075a7 */ /* 0x000e640008020146 */
[----:B-1----:R-:W-:Y:S05]  /*78e0*/  @!P1 BRA `(.L_x_4094) ;  /* 0x0000008800249947 */ /* 0x002fea0003800000 */
.L_x_4093:
[----:B------:R-:W-:Y:S01]  /*78f0*/  ULEA UR10, UR4, UR24, 0x9 ;  /* 0x00000018040a7291 */ /* 0x000fe2000f8e483f */
[----:B------:R-:W-:Y:S01]  /*7900*/  WARPGROUP.ARRIVE ;  /* 0x00000000000079c5 */ /* 0x000fe20000000000 */
        /* <DEDUP_REMOVED lines=20> */
.L_x_4095:
[----:B------:R-:W-:Y:S01]  /*7a50*/  FMUL.FTZ R17, R152, UR27 ;  /* 0x0000001b98117c20 */ /* 0x000fe20008410000 */
[----:B-1----:R-:W-:Y:S01]  /*7a60*/  FMUL.FTZ R4, R153, UR27 ;  /* 0x0000001b99047c20 */ /* 0x002fe20008410000 */
        /* <DEDUP_REMOVED lines=21> */
[----:B-1----:R-:W-:Y:S01]  /*7bc0*/  FMNMX.FTZ R3, R17, R18, !PT ;  /* 0x0000001211037209 */ /* 0x002fe20007810000 */
[----:B------:R-:W-:Y:S01]  /*7bd0*/  FMUL.FTZ R169, R178, UR27 ;  /* 0x0000001bb2a97c20 */ /* 0x000fe20008410000 */
[----:B------:R-:W-:Y:S01]  /*7be0*/  FMUL.FTZ R170, R179, UR27 ;  /* 0x0000001bb3aa7c20 */ /* 0x000fe20008410000 */
[----:B------:R-:W-:Y:S01]  /*7bf0*/  ISETP.NE.AND P1, PT, R2, RZ, PT ;  /* 0x000000ff0200720c */ /* 0x000fe20003f25270 */
[----:B------:R-:W-:-:S03]  /*7c00*/  UIADD3 UR10, UR6, 0x28c40, URZ ;  /* 0x00028c40060a7890 */ /* 0x000fc6000fffe03f */
        /* <DEDUP_REMOVED lines=16> */
[----:B--2---:R-:W-:-:S07]  /*7d10*/  FMNMX.FTZ R160, R152, R3, !PT ;  /* 0x0000000398a07209 */ /* 0x004fce0007810000 */
[----:B------:R-:W2:Y:S01]  /*7d20*/  MUFU.TANH R155, R155 ;  /* 0x0000009b009b7308 */ /* 0x000ea20000002400 */
[----:B---3--:R-:W-:Y:S01]  /*7d30*/  FMNMX.FTZ R3, R153, R160, !PT ;  /* 0x000000a099037209 */ /* 0x008fe20007810000 */
[----:B------:R-:W-:-:S06]  /*7d40*/  FMUL.FTZ R160, R181, UR27 ;  /* 0x0000001bb5a07c20 */ /* 0x000fcc0008410000 */
[----:B------:R-:W3:Y:S01]  /*7d50*/  MUFU.TANH R156, R156 ;  /* 0x0000009c009c7308 */ /* 0x000ee20000002400 */
[----:B-1----:R-:W-:-:S07]  /*7d60*/  FMNMX.FTZ R164, R154, R3, !PT ;  /* 0x000000039aa47209 */ /* 0x002fce0007810000 */
[----:B------:R-:W1:Y:S01]  /*7d70*/  MUFU.TANH R157, R157 ;  /* 0x0000009d009d7308 */ /* 0x000e620000002400 */
[----:B--2---:R-:W-:-:S07]  /*7d80*/  FMNMX.FTZ R3, R155, R164, !PT ;  /* 0x000000a49b037209 */ /* 0x004fce0007810000 */
[----:B------:R-:W2:Y:S01]  /*7d90*/  MUFU.TANH R158, R158 ;  /* 0x0000009e009e7308 */ /* 0x000ea20000002400 */
[----:B---3--:R-:W-:-:S07]  /*7da0*/  FMNMX.FTZ R162, R156, R3, !PT ;  /* 0x000000039ca27209 */ /* 0x008fce0007810000 */
[----:B------:R-:W3:Y:S01]  /*7db0*/  MUFU.TANH R159, R159 ;  /* 0x0000009f009f7308 */ /* 0x000ee20000002400 */
[----:B-1----:R-:W-:Y:S01]  /*7dc0*/  FMNMX.FTZ R3, R157, R162, !PT ;  /* 0x000000a29d037209 */ /* 0x002fe20007810000 */
[----:B------:R-:W-:Y:S01]  /*7dd0*/  FMUL.FTZ R162, R163, UR27 ;  /* 0x0000001ba3a27c20 */ /* 0x000fe20008410000 */
[----:B------:R-:W-:Y:S01]  /*7de0*/  FMUL.FTZ R163, R166, UR27 ;  /* 0x0000001ba6a37c20 */ /* 0x000fe20008410000 */
[----:B------:R-:W-:Y:S01]  /*7df0*/  FMUL.FTZ R166, R171, UR27 ;  /* 0x0000001baba67c20 */ /* 0x000fe20008410000 */
[----:B------:R-:W-:-:S03]  /*7e00*/  FMUL.FTZ R171, R182, UR27 ;  /* 0x0000001bb6ab7c20 */ /* 0x000fc60008410000 */
[----:B------:R-:W1:Y:S01]  /*7e10*/  MUFU.TANH R160, R160 ;  /* 0x000000a000a07308 */ /* 0x000e620000002400 */
[----:B--2---:R-:W-:-:S07]  /*7e20*/  FMNMX.FTZ R164, R158, R3, !PT ;  /* 0x000000039ea47209 */ /* 0x004fce0007810000 */
[----:B------:R-:W2:Y:S01]  /*7e30*/  MUFU.TANH R12, R12 ;  /* 0x0000000c000c7308 */ /* 0x000ea20000002400 */
[----:B---3--:R-:W-:Y:S01]  /*7e40*/  FMNMX.FTZ R3, R159, R164, !PT ;  /* 0x000000a49f037209 */ /* 0x008fe20007810000 */
[----:B------:R-:W-:Y:S01]  /*7e50*/  FMUL.FTZ R164, R167, UR27 ;  /* 0x0000001ba7a47c20 */ /* 0x000fe20008410000 */
[----:B------:R-:W-:-:S05]  /*7e60*/  FMUL.FTZ R167, R174, UR27 ;  /* 0x0000001baea77c20 */ /* 0x000fca0008410000 */
[----:B------:R-:W3:Y:S01]  /*7e70*/  MUFU.TANH R14, R14 ;  /* 0x0000000e000e7308 */ /* 0x000ee20000002400 */
[----:B-1----:R-:W-:-:S05]  /*7e80*/  FMNMX.FTZ R3, R160, R3, !PT ;  /* 0x00000003a0037209 */ /* 0x002fca0007810000 */
[----:B------:R-:W1:Y:S02]  /*7e90*/  SHFL.BFLY PT, R168, R3, 0x2, 0x1f ;  /* 0x0c401f0003a87f89 */ /* 0x000e6400000e0000 */
[----:B------:R-:W4:Y:S08]  /*7ea0*/  MUFU.TANH R15, R15 ;  /* 0x0000000f000f7308 */ /* 0x000f300000002400 */
[----:B------:R-:W5:Y:S08]  /*7eb0*/  MUFU.TANH R16, R16 ;  /* 0x0000001000107308 */ /* 0x000f700000002400 */
[----:B------:R-:W0:Y:S01]  /*7ec0*/  MUFU.TANH R161, R161 ;  /* 0x000000a100a17308 */ /* 0x000e220000002400 */
[----:B-1----:R-:W-:Y:S01]  /*7ed0*/  FMNMX.FTZ R174, R3, R168, !PT ;  /* 0x000000a803ae7209 */ /* 0x002fe20007810000 */
[----:B------:R-:W-:Y:S01]  /*7ee0*/  FMUL.FTZ R168, R175, UR27 ;  /* 0x0000001bafa87c20 */ /* 0x000fe20008410000 */
[----:B--2---:R-:W-:-:S05]  /*7ef0*/  FMNMX.FTZ R3, R12, R13, !PT ;  /* 0x0000000d0c037209 */ /* 0x004fca0007810000 */
[----:B------:R-:W1:Y:S01]  /*7f00*/  MUFU.TANH R162, R162 ;  /* 0x000000a200a27308 */ /* 0x000e620000002400 */
[----:B------:R-:W2:Y:S01]  /*7f10*/  SHFL.BFLY PT, R175, R174, 0x1, 0x1f ;  /* 0x0c201f00aeaf7f89 */ /* 0x000ea200000e0000 */
[----:B---3--:R-:W-:-:S04]  /*7f20*/  FMNMX.FTZ R172, R14, R3, !PT ;  /* 0x000000030eac7209 */ /* 0x008fc80007810000 */
[----:B----4-:R-:W-:Y:S02]  /*7f30*/  FMNMX.FTZ R3, R15, R172, !PT ;  /* 0x000000ac0f037209 */ /* 0x010fe40007810000 */
[----:B------:R-:W3:Y:S02]  /*7f40*/  MUFU.TANH R163, R163 ;  /* 0x000000a300a37308 */ /* 0x000ee40000002400 */
[----:B-----5:R-:W-:-:S04]  /*7f50*/  FMNMX.FTZ R172, R16, R3, !PT ;  /* 0x0000000310ac7209 */ /* 0x020fc80007810000 */
[----:B0-----:R-:W-:Y:S02]  /*7f60*/  FMNMX.FTZ R173, R161, R172, !PT ;  /* 0x000000aca1ad7209 */ /* 0x001fe40007810000 */
[----:B------:R-:W0:Y:S01]  /*7f70*/  MUFU.TANH R164, R164 ;  /* 0x000000a400a47308 */ /* 0x000e220000002400 */
[----:B------:R-:W-:-:S07]  /*7f80*/  FMUL.FTZ R172, R183, UR27 ;  /* 0x0000001bb7ac7c20 */ /* 0x000fce0008410000 */
[----:B------:R-:W4:Y:S01]  /*7f90*/  MUFU.TANH R165, R165 ;  /* 0x000000a500a57308 */ /* 0x000f220000002400 */
[----:B--2---:R-:W-:Y:S02]  /*7fa0*/  FMNMX.FTZ R3, R174, R175, !PT ;  /* 0x000000afae037209 */ /* 0x004fe40007810000 */
[----:B-1----:R-:W-:-:S03]  /*7fb0*/  FMNMX.FTZ R174, R162, R173, !PT ;  /* 0x000000ada2ae7209 */ /* 0x002fc60007810000 */
[----:B------:R-:W-:Y:S02]  /*7fc0*/  FMUL.FTZ R184, R3, UR7 ;  /* 0x0000000703b87c20 */ /* 0x000fe40008410000 */
[----:B------:R-:W1:Y:S01]  /*7fd0*/  MUFU.TANH R166, R166 ;  /* 0x000000a600a67308 */ /* 0x000e620000002400 */
[----:B---3--:R-:W-:Y:S01]  /*7fe0*/  FMNMX.FTZ R173, R163, R174, !PT ;  /* 0x000000aea3ad7209 */ /* 0x008fe20007810000 */
[----:B------:R-:W-:Y:S01]  /*7ff0*/  FADD.FTZ R18, -R3, R18 ;  /* 0x0000001203127221 */ /* 0x000fe20000010100 */
[--C-:B------:R-:W-:Y:S01]  /*8000*/  FFMA.FTZ R176, R20, UR7, -R184.reuse ;  /* 0x0000000714b07c23 */ /* 0x100fe200080108b8 */
[--C-:B------:R-:W-:Y:S01]  /*8010*/  FFMA.FTZ R20, R21, UR7, -R184.reuse ;  /* 0x0000000715147c23 */ /* 0x100fe200080108b8 */
[----:B0-----:R-:W-:Y:S01]  /*8020*/  FMNMX.FTZ R174, R164, R173, !PT ;  /* 0x000000ada4ae7209 */ /* 0x001fe20007810000 */
[--C-:B------:R-:W-:Y:S01]  /*8030*/  FFMA.FTZ R21, R22, UR7, -R184.reuse ;  /* 0x0000000716157c23 */ /* 0x100fe200080108b8 */
[--C-:B------:R-:W-:Y:S01]  /*8040*/  FFMA.FTZ R22, R23, UR7, -R184.reuse ;  /* 0x0000000717167c23 */ /* 0x100fe200080108b8 */
[----:B------:R-:W0:Y:S01]  /*8050*/  MUFU.TANH R167, R167 ;  /* 0x000000a700a77308 */ /* 0x000e220000002400 */
[----:B----4-:R-:W-:Y:S01]  /*8060*/  FMNMX.FTZ R173, R165, R174, !PT ;  /* 0x000000aea5ad7209 */ /* 0x010fe20007810000 */
[--C-:B------:R-:W-:Y:S01]  /*8070*/  FFMA.FTZ R23, R152, UR7, -R184.reuse ;  /* 0x0000000798177c23 */ /* 0x100fe200080108b8 */
[----:B------:R-:W-:Y:S01]  /*8080*/  FMUL.FTZ R18, R18, UR7 ;  /* 0x0000000712127c20 */ /* 0x000fe20008410000 */
[--C-:B------:R-:W-:Y:S01]  /*8090*/  FFMA.FTZ R17, R17, UR7, -R184.reuse ;  /* 0x0000000711117c23 */ /* 0x100fe200080108b8 */
[--C-:B------:R-:W-:Y:S01]  /*80a0*/  FFMA.FTZ R180, R156, UR7, -R184.reuse ;  /* 0x000000079cb47c23 */ /* 0x100fe200080108b8 */
[--C-:B------:R-:W-:Y:S01]  /*80b0*/  FFMA.FTZ R19, R19, UR7, -R184.reuse ;  /* 0x0000000713137c23 */ /* 0x100fe200080108b8 */
[--C-:B------:R-:W-:Y:S01]  /*80c0*/  FFMA.FTZ R177, R157, UR7, -R184.reuse ;  /* 0x000000079db17c23 */ /* 0x100fe200080108b8 */
[----:B------:R-:W2:Y:S01]  /*80d0*/  MUFU.TANH R168, R168 ;  /* 0x000000a800a87308 */ /* 0x000ea20000002400 */
[----:B-1----:R-:W-:Y:S01]  /*80e0*/  FMNMX.FTZ R174, R166, R173, !PT ;  /* 0x000000ada6ae7209 */ /* 0x002fe20007810000 */
[--C-:B------:R-:W-:Y:S01]  /*80f0*/  FFMA.FTZ R179, R159, UR7, -R184.reuse ;  /* 0x000000079fb37c23 */ /* 0x100fe200080108b8 */
[--C-:B------:R-:W-:Y:S01]  /*8100*/  FFMA.FTZ R178, R154, UR7, -R184.reuse ;  /* 0x000000079ab27c23 */ /* 0x100fe200080108b8 */
[----:B------:R-:W-:-:S04]  /*8110*/  FFMA.FTZ R182, R158, UR7, -R184 ;  /* 0x000000079eb67c23 */ /* 0x000fc800080108b8 */
[----:B------:R-:W1:Y:S01]  /*8120*/  MUFU.TANH R169, R169 ;  /* 0x000000a900a97308 */ /* 0x000e620000002400 */
[----:B0-----:R-:W-:Y:S01]  /*8130*/  FMNMX.FTZ R173, R167, R174, !PT ;  /* 0x000000aea7ad7209 */ /* 0x001fe20007810000 */
[----:B------:R-:W-:-:S06]  /*8140*/  FFMA.FTZ R174, R4, UR7, -R184 ;  /* 0x0000000704ae7c23 */ /* 0x000fcc00080108b8 */
[----:B------:R-:W0:Y:S01]  /*8150*/  MUFU.TANH R170, R170 ;  /* 0x000000aa00aa7308 */ /* 0x000e220000002400 */
[----:B--2---:R-:W-:-:S07]  /*8160*/  FMNMX.FTZ R4, R168, R173, !PT ;  /* 0x000000ada8047209 */ /* 0x004fce0007810000 */
[----:B------:R-:W2:Y:S01]  /*8170*/  MUFU.TANH R171, R171 ;  /* 0x000000ab00ab7308 */ /* 0x000ea20000002400 */
[----:B-1----:R-:W-:-:S07]  /*8180*/  FMNMX.FTZ R173, R169, R4, !PT ;  /* 0x00000004a9ad7209 */ /* 0x002fce0007810000 */
[----:B------:R-:W1:Y:S01]  /*8190*/  MUFU.TANH R172, R172 ;  /* 0x000000ac00ac7308 */ /* 0x000e620000002400 */
[----:B0-----:R-:W-:-:S07]  /*81a0*/  FMNMX.FTZ R4, R170, R173, !PT ;  /* 0x000000adaa047209 */ /* 0x001fce0007810000 */
[----:B------:R-:W0:Y:S01]  /*81b0*/  MUFU.EX2 R18, R18 ;  /* 0x0000001200127308 */ /* 0x000e220000000800 */
[----:B--2---:R-:W-:-:S07]  /*81c0*/  FMNMX.FTZ R173, R171, R4, !PT ;  /* 0x00000004abad7209 */ /* 0x004fce0007810000 */
[----:B------:R-:W2:Y:S01]  /*81d0*/  MUFU.EX2 R17, R17 ;  /* 0x0000001100117308 */ /* 0x000ea20000000800 */
[----:B-1----:R-:W-:Y:S01]  /*81e0*/  FMNMX.FTZ R4, R172, R173, !PT ;  /* 0x000000adac047209 */ /* 0x002fe20007810000 */
[----:B------:R-:W-:-:S04]  /*81f0*/  FFMA.FTZ R173, R153, UR7, -R184 ;  /* 0x0000000799ad7c23 */ /* 0x000fc800080108b8 */
[----:B------:R-:W1:Y:S02]  /*8200*/  SHFL.BFLY PT, R175, R4, 0x2, 0x1f ;  /* 0x0c401f0004af7f89 */ /* 0x000e6400000e0000 */
[----:B------:R-:W-:Y:S01]  /*8210*/  MUFU.EX2 R174, R174 ;  /* 0x000000ae00ae7308 */ /* 0x000fe20000000800 */
        /* <DEDUP_REMOVED lines=21> */
[----:B-1----:R-:W-:Y:S01]  /*8370*/  FMNMX.FTZ R152, R4, R175, !PT ;  /* 0x000000af04987209 */ /* 0x002fe20007810000 */
[----:B------:R-:W-:Y:S01]  /*8380*/  FFMA.FTZ R175, R155, UR7, -R184 ;  /* 0x000000079baf7c23 */ /* 0x000fe200080108b8 */
[----:B------:R-:W-:Y:S01]  /*8390*/  MUFU.EX2 R20, R20 ;  /* 0x0000001400147308 */ /* 0x000fe20000000800 */
[----:B------:R-:W-:-:S02]  /*83a0*/  IMAD.U32 R155, RZ, RZ, UR25 ;  /* 0x00000019ff9b7e24 */ /* 0x000fc4000f8e00ff */
[----:B------:R-:W-:Y:S01]  /*83b0*/  FFMA.FTZ R184, R160, UR7, -R184 ;  /* 0x00000007a0b87c23 */ /* 0x000fe200080108b8 */
[----:B------:R-:W1:Y:S01]  /*83c0*/  SHFL.BFLY PT, R153, R152, 0x1, 0x1f ;  /* 0x0c201f0098997f89 */ /* 0x000e6200000e0000 */
[-C--:B------:R-:W-:Y:S01]  /*83d0*/  FMUL.FTZ R60, R60, R18.reuse ;  /* 0x000000123c3c7220 */ /* 0x080fe20000410000 */
[-C--:B------:R-:W-:Y:S01]  /*83e0*/  FMUL.FTZ R61, R61, R18.reuse ;  /* 0x000000123d3d7220 */ /* 0x080fe20000410000 */
[-C--:B------:R-:W-:Y:S01]  /*83f0*/  FMUL.FTZ R64, R64, R18.reuse ;  /* 0x0000001240407220 */ /* 0x080fe20000410000 */
[-C--:B------:R-:W-:Y:S01]  /*8400*/  FMUL.FTZ R65, R65, R18.reuse ;  /* 0x0000001241417220 */ /* 0x080fe20000410000 */
        /* <DEDUP_REMOVED lines=19> */
[----:B-1----:R-:W-:Y:S01]  /*8540*/  FMNMX.FTZ R4, R152, R153, !PT ;  /* 0x0000009998047209 */ /* 0x002fe20007810000 */
[-C--:B------:R-:W-:Y:S01]  /*8550*/  FMUL.FTZ R97, R97, R18.reuse ;  /* 0x0000001261617220 */ /* 0x080fe20000410000 */
[----:B------:R-:W-:Y:S01]  /*8560*/  F2FP.BF16.F32.PACK_AB R152, R174, R17 ;  /* 0x00000011ae98723e */ /* 0x000fe200000010ff */
[-C--:B------:R-:W-:Y:S01]  /*8570*/  FMUL.FTZ R100, R100, R18.reuse ;  /* 0x0000001264647220 */ /* 0x080fe20000410000 */
[-C--:B------:R-:W-:Y:S01]  /*8580*/  FMUL.FTZ R101, R101, R18.reuse ;  /* 0x0000001265657220 */ /* 0x080fe20000410000 */
[C---:B------:R-:W-:Y:S01]  /*8590*/  FADD.FTZ R13, -R4.reuse, R13 ;  /* 0x0000000d040d7221 */ /* 0x040fe20000010100 */
[----:B------:R-:W-:Y:S01]  /*85a0*/  FMUL.FTZ R181, R4, UR7 ;  /* 0x0000000704b57c20 */ /* 0x000fe20008410000 */
[----:B------:R-:W-:Y:S01]  /*85b0*/  MUFU.EX2 R173, R173 ;  /* 0x000000ad00ad7308 */ /* 0x000fe20000000800 */
[----:B------:R-:W-:Y:S01]  /*85c0*/  FMUL.FTZ R104, R104, R18 ;  /* 0x0000001268687220 */ /* 0x000fe20000410000 */
        /* <DEDUP_REMOVED lines=14> */
[----:B------:R1:W2:Y:S01]  /*86b0*/  MUFU.EX2 R156, R12 ;  /* 0x0000000c009c7308 */ /* 0x0002a20000000800 */
[--C-:B------:R-:W-:Y:S01]  /*86c0*/  FFMA.FTZ R169, R169, UR7, -R181.reuse ;  /* 0x00000007a9a97c23 */ /* 0x100fe200080108b5 */
[--C-:B------:R-:W-:Y:S01]  /*86d0*/  FFMA.FTZ R170, R170, UR7, -R181.reuse ;  /* 0x00000007aaaa7c23 */ /* 0x100fe200080108b5 */
[--C-:B------:R-:W-:Y:S01]  /*86e0*/  FFMA.FTZ R172, R172, UR7, -R181.reuse ;  /* 0x00000007acac7c23 */ /* 0x100fe200080108b5 */
[----:B------:R-:W-:Y:S01]  /*86f0*/  FFMA.FTZ R171, R171, UR7, -R181 ;  /* 0x00000007abab7c23 */ /* 0x000fe200080108b5 */
[----:B0-----:R-:W-:Y:S01]  /*8700*/  F2FP.BF16.F32.PACK_AB R158, R23, R22 ;  /* 0x00000016179e723e */ /* 0x001fe200000010ff */
[-C--:B------:R-:W-:Y:S01]  /*8710*/  FMUL.FTZ R105, R105, R18.reuse ;  /* 0x0000001269697220 */ /* 0x080fe20000410000 */
[----:B------:R-:W-:Y:S01]  /*8720*/  FMUL.FTZ R108, R108, R18 ;  /* 0x000000126c6c7220 */ /* 0x000fe20000410000 */
[----:B------:R0:W3:Y:S01]  /*8730*/  MUFU.EX2 R153, R14 ;  /* 0x0000000e00997308 */ /* 0x0000e20000000800 */
[----:B-1----:R-:W-:-:S02]  /*8740*/  @!P1 IMAD R12, R155, 0x40, R0 ;  /* 0x000000409b0c9824 */ /* 0x002fc400078e0200 */
[-C--:B------:R-:W-:Y:S01]  /*8750*/  FMUL.FTZ R109, R109, R18.reuse ;  /* 0x000000126d6d7220 */ /* 0x080fe20000410000 */
[-C--:B------:R-:W-:Y:S01]  /*8760*/  FMUL.FTZ R112, R112, R18.reuse ;  /* 0x0000001270707220 */ /* 0x080fe20000410000 */
[-C--:B------:R-:W-:Y:S01]  /*8770*/  FMUL.FTZ R113, R113, R18.reuse ;  /* 0x0000001271717220 */ /* 0x080fe20000410000 */
[-C--:B------:R-:W-:Y:S01]  /*8780*/  FMUL.FTZ R116, R116, R18.reuse ;  /* 0x0000001274747220 */ /* 0x080fe20000410000 */
[----:B------:R-:W-:Y:S01]  /*8790*/  @!P1 LEA R12, R12, UR39, 0x2 ;  /* 0x000000270c0c9c11 */ /* 0x000fe2000f8e10ff */
[----:B------:R-:W-:Y:S01]  /*87a0*/  FMUL.FTZ R117, R117, R18 ;  /* 0x0000001275757220 */ /* 0x000fe20000410000 */
[----:B------:R-:W1:Y:S01]  /*87b0*/  MUFU.EX2 R15, R15 ;  /* 0x0000000f000f7308 */ /* 0x000e620000000800 */
[----:B--2---:R-:W-:Y:S01]  /*87c0*/  FFMA.FTZ R6, R13, R6, R156 ;  /* 0x000000060d067223 */ /* 0x004fe2000001009c */
[----:B0-----:R-:W-:Y:S01]  /*87d0*/  FADD.FTZ R14, R174, R5 ;  /* 0x00000005ae0e7221 */ /* 0x001fe20000010000 */
[----:B------:R-:W-:Y:S01]  /*87e0*/  @!P1 STS [R12+0x28800], R18 ;  /* 0x028800120c009388 */ /* 0x000fe20000000800 */
[-C--:B------:R-:W-:Y:S01]  /*87f0*/  FMUL.FTZ R120, R120, R18.reuse ;  /* 0x0000001278787220 */ /* 0x080fe20000410000 */
[----:B------:R-:W-:Y:S01]  /*8800*/  FMUL.FTZ R121, R121, R18 ;  /* 0x0000001279797220 */ /* 0x000fe20000410000 */
[----:B------:R-:W-:Y:S01]  /*8810*/  FADD.FTZ R5, R19, R14 ;  /* 0x0000000e13057221 */ /* 0x000fe20000010000 */
[----:B------:R0:W-:Y:S01]  /*8820*/  @!P1 STS [R12+0x28820], R13 ;  /* 0x0288200d0c009388 */ /* 0x0001e20000000800 */
[----:B------:R-:W2:Y:S01]  /*8830*/  MUFU.EX2 R16, R16 ;  /* 0x0000001000107308 */ /* 0x000ea20000000800 */
[C---:B---3--:R-:W-:Y:S01]  /*8840*/  FADD.FTZ R6, R153.reuse, R6 ;  /* 0x0000000699067221 */ /* 0x048fe20000010000 */
[----:B------:R-:W-:Y:S01]  /*8850*/  FADD.FTZ R5, R176, R5 ;  /* 0x00000005b0057221 */ /* 0x000fe20000010000 */
[----:B------:R-:W-:Y:S01]  /*8860*/  F2FP.BF16.F32.PACK_AB R153, R153, R156 ;  /* 0x0000009c9999723e */ /* 0x000fe200000010ff */
[----:B------:R-:W-:Y:S01]  /*8870*/  FMUL.FTZ R124, R124, R18 ;  /* 0x000000127c7c7220 */ /* 0x000fe20000410000 */
[----:B------:R-:W-:Y:S01]  /*8880*/  F2FP.BF16.F32.PACK_AB R156, R21, R20 ;  /* 0x00000014159c723e */ /* 0x000fe200000010ff */
[----:B------:R-:W-:Y:S01]  /*8890*/  FADD.FTZ R14, R20, R5 ;  /* 0x00000005140e7221 */ /* 0x000fe20000010000 */
        /* <DEDUP_REMOVED lines=11> */
[----:B------:R-:W-:Y:S01]  /*8950*/  FADD.FTZ R155, R21, R14 ;  /* 0x0000000e159b7221 */ /* 0x000fe20000010000 */
[-C--:B------:R-:W-:Y:S01]  /*8960*/  FMUL.FTZ R140, R140, R18.reuse ;  /* 0x000000128c8c7220 */ /* 0x080fe20000410000 */
[-C--:B------:R-:W-:Y:S01]  /*8970*/  FMUL.FTZ R141, R141, R18.reuse ;  /* 0x000000128d8d7220 */ /* 0x080fe20000410000 */
[-C--:B------:R-:W-:Y:S01]  /*8980*/  FMUL.FTZ R144, R144, R18.reuse ;  /* 0x0000001290907220 */ /* 0x080fe20000410000 */
[----:B------:R-:W-:Y:S01]  /*8990*/  FADD.FTZ R14, R22, R155 ;  /* 0x0000009b160e7221 */ /* 0x000fe20000010000 */
[----:B------:R-:W-:Y:S01]  /*89a0*/  F2FP.BF16.F32.PACK_AB R155, R16, R15 ;  /* 0x0000000f109b723e */ /* 0x000fe200000010ff */
[----:B------:R-:W2:Y:S01]  /*89b0*/  MUFU.EX2 R159, R163 ;  /* 0x000000a3009f7308 */ /* 0x000ea20000000800 */
[----:B---3--:R-:W-:Y:S01]  /*89c0*/  FADD.FTZ R5, R157, R6 ;  /* 0x000000069d057221 */ /* 0x008fe20000010000 */
[----:B------:R-:W-:Y:S01]  /*89d0*/  FADD.FTZ R14, R23, R14 ;  /* 0x0000000e170e7221 */ /* 0x000fe20000010000 */
[----:B------:R-:W-:Y:S01]  /*89e0*/  BAR.SYNC.DEFER_BLOCKING 0xf, 0x100 ;  /* 0x03c4000000007b1d */ /* 0x000fe20000010000 */
[-C--:B------:R-:W-:Y:S01]  /*89f0*/  FMUL.FTZ R145, R145, R18.reuse ;  /* 0x0000001291917220 */ /* 0x080fe20000410000 */
[-C--:B------:R-:W-:Y:S01]  /*8a00*/  FMUL.FTZ R148, R148, R18.reuse ;  /* 0x0000001294947220 */ /* 0x080fe20000410000 */
[----:B------:R-:W-:Y:S01]  /*8a10*/  FMUL.FTZ R149, R149, R18 ;  /* 0x0000001295957220 */ /* 0x000fe20000410000 */
[-C--:B------:R-:W-:Y:S01]  /*8a20*/  FMUL.FTZ R26, R26, R13.reuse ;  /* 0x0000000d1a1a7220 */ /* 0x080fe20000410000 */
[----:B------:R-:W-:Y:S01]  /*8a30*/  FMUL.FTZ R27, R27, R13 ;  /* 0x0000000d1b1b7220 */ /* 0x000fe20000410000 */
[----:B------:R-:W3:Y:S01]  /*8a40*/  MUFU.EX2 R164, R164 ;  /* 0x000000a400a47308 */ /* 0x000ee20000000800 */
[C---:B-1----:R-:W-:Y:S01]  /*8a50*/  FADD.FTZ R6, R162.reuse, R5 ;  /* 0x00000005a2067221 */ /* 0x042fe20000010000 */
[----:B------:R-:W-:Y:S01]  /*8a60*/  F2FP.BF16.F32.PACK_AB R157, R162, R157 ;  /* 0x0000009da29d723e */ /* 0x000fe200000010ff */
        /* <DEDUP_REMOVED lines=13> */
[----:B------:R-:W0:Y:S01]  /*8b40*/  MUFU.EX2 R166, R166 ;  /* 0x000000a600a67308 */ /* 0x000e220000000800 */
[C---:B---3--:R-:W-:Y:S01]  /*8b50*/  FADD.FTZ R6, R164.reuse, R5 ;  /* 0x00000005a4067221 */ /* 0x048fe20000010000 */
[----:B------:R-:W-:Y:S01]  /*8b60*/  FADD.FTZ R5, R173, R14 ;  /* 0x0000000ead057221 */ /* 0x000fe20000010000 */
[----:B------:R-:W-:Y:S01]  /*8b70*/  F2FP.BF16.F32.PACK_AB R159, R164, R159 ;  /* 0x0000009fa49f723e */ /* 0x000fe200000010ff */
[----:B------:R2:W-:Y:S01]  /*8b80*/  STSM.16.M88.4 [R10+0x26800], R152 ;  /* 0x026800980a007844 */ /* 0x0005e20000000200 */
[-C--:B------:R-:W-:Y:S01]  /*8b90*/  FMUL.FTZ R51, R51, R13.reuse ;  /* 0x0000000d33337220 */ /* 0x080fe20000410000 */
[-C--:B------:R-:W-:Y:S01]  /*8ba0*/  FMUL.FTZ R54, R54, R13.reuse ;  /* 0x0000000d36367220 */ /* 0x080fe20000410000 */
[-C--:B------:R-:W-:Y:S01]  /*8bb0*/  FMUL.FTZ R55, R55, R13.reuse ;  /* 0x0000000d37377220 */ /* 0x080fe20000410000 */
[----:B------:R-:W3:Y:S01]  /*8bc0*/  MUFU.EX2 R163, R167 ;  /* 0x000000a700a37308 */ /* 0x000ee20000000800 */
[----:B-1----:R-:W-:Y:S01]  /*8bd0*/  FADD.FTZ R17, R165, R6 ;  /* 0x00000006a5117221 */ /* 0x002fe20000010000 */
[----:B------:R2:W-:Y:S01]  /*8be0*/  STSM.16.M88.4 [R9], R156 ;  /* 0x0000009c09007844 */ /* 0x0005e20000000200 */
[-C--:B------:R-:W-:Y:S01]  /*8bf0*/  FMUL.FTZ R58, R58, R13.reuse ;  /* 0x0000000d3a3a7220 */ /* 0x080fe20000410000 */
[-C--:B------:R-:W-:Y:S01]  /*8c00*/  FMUL.FTZ R59, R59, R13.reuse ;  /* 0x0000000d3b3b7220 */ /* 0x080fe20000410000 */
[-C--:B------:R-:W-:Y:S01]  /*8c10*/  FMUL.FTZ R62, R62, R13.reuse ;  /* 0x0000000d3e3e7220 */ /* 0x080fe20000410000 */
[-C--:B------:R-:W-:Y:S01]  /*8c20*/  FMUL.FTZ R63, R63, R13.reuse ;  /* 0x0000000d3f3f7220 */ /* 0x080fe20000410000 */
[----:B------:R-:W-:Y:S01]  /*8c30*/  FMUL.FTZ R66, R66, R13 ;  /* 0x0000000d42427220 */ /* 0x000fe20000410000 */
[----:B------:R-:W1:Y:S01]  /*8c40*/  MUFU.EX2 R178, R178 ;  /* 0x000000b200b27308 */ /* 0x000e620000000800 */
        /* <DEDUP_REMOVED lines=65> */
[----:B------:R-:W-:-:S06]  /*9060*/  FMUL.FTZ R151, R151, R13 ;  /* 0x0000000d97977220 */ /* 0x000fcc0000410000 */
[----:B------:R-:W1:Y:S01]  /*9070*/  MUFU.EX2 R179, R179 ;  /* 0x000000b300b37308 */ /* 0x000e620000000800 */
[----:B0-----:R-:W-:-:S07]  /*9080*/  FADD.FTZ R15, R167, R12 ;  /* 0x0000000ca70f7221 */ /* 0x001fce0000010000 */
[----:B------:R-:W0:Y:S01]  /*9090*/  MUFU.EX2 R184, R184 ;  /* 0x000000b800b87308 */ /* 0x000e220000000800 */
[C---:B---3--:R-:W-:Y:S01]  /*90a0*/  FADD.FTZ R6, R182.reuse, R5 ;  /* 0x00000005b6067221 */ /* 0x048fe20000010000 */
[----:B------:R-:W-:-:S06]  /*90b0*/  F2FP.BF16.F32.PACK_AB R164, R182, R177 ;  /* 0x000000b1b6a4723e */ /* 0x000fcc00000010ff */
[----:B------:R-:W3:Y:S01]  /*90c0*/  MUFU.EX2 R172, R172 ;  /* 0x000000ac00ac7308 */ /* 0x000ee20000000800 */
[----:B-1----:R-:W-:Y:S01]  /*90d0*/  FADD.FTZ R5, R179, R6 ;  /* 0x00000006b3057221 */ /* 0x002fe20000010000 */
[----:B0-----:R-:W-:-:S03]  /*90e0*/  F2FP.BF16.F32.PACK_AB R166, R184, R179 ;  /* 0x000000b3b8a6723e */ /* 0x001fc600000010ff */
[----:B------:R-:W-:Y:S01]  /*90f0*/  FADD.FTZ R5, R184, R5 ;  /* 0x00000005b8057221 */ /* 0x000fe20000010000 */
[C---:B---3--:R-:W-:Y:S01]  /*9100*/  F2FP.BF16.F32.PACK_AB R167, R172.reuse, R167 ;  /* 0x000000a7aca7723e */ /* 0x048fe200000010ff */
[----:B------:R-:W-:-:S04]  /*9110*/  FADD.FTZ R6, R172, R15 ;  /* 0x0000000fac067221 */ /* 0x000fc80000010000 */
[----:B------:R2:W-:Y:S01]  /*9120*/  STSM.16.M88.4 [R7], R164 ;  /* 0x000000a407007844 */ /* 0x0005e20000000200 */
[----:B------:R-:W-:Y:S05]  /*9130*/  @!P0 BRA `(.L_x_4096) ;  /* 0x0000000000048947 */ /* 0x000fea0003800000 */
[----:B------:R-:W-:Y:S01]  /*9140*/  BPT.TRAP 0x1 ;  /* 0x000000040000795c */ /* 0x000fe20000300000 */
.L_x_4096:
[----:B------:R0:W1:Y:S01]  /*9150*/  SYNCS.PHASECHK.TRANS64.TRYWAIT P1, [UR6+0x28c50], R11 ;  /* 0x028c500bff0075a7 */ /* 0x0000620008020146 */
[----:B------:R-:W-:Y:S05]  /*9160*/  @!P0 BRA `(.L_x_4097) ;  /* 0x0000000000048947 */ /* 0x000fea0003800000 */
[----:B------:R-:W-:Y:S01]  /*9170*/  BPT.TRAP 0x1 ;  /* 0x000000040000795c */ /* 0x000fe20000300000 */
.L_x_4097:
[----:B-1----:R-:W-:Y:S05]  /*9180*/  @P1 BRA `(.L_x_4098) ;  /* 0x0000000000081947 */ /* 0x002fea0003800000 */
[----:B------:R-:W1:Y:S02]  /*9190*/  SYNCS.PHASECHK.TRANS64.TRYWAIT P1, [UR6+0x28c50], R11 ;  /* 0x028c500bff0075a7 */ /* 0x000e640008020146 */
[----:B-1----:R-:W-:Y:S05]  /*91a0*/  @!P1 BRA `(.L_x_4099) ;  /* 0x00000070000c9947 */ /* 0x002fea0003800000 */
.L_x_4098:
        /* <DEDUP_REMOVED lines=34> */
.L_x_4100:
        /* <DEDUP_REMOVED lines=10> */
.L_x_4090:
[----:B0-2---:R-:W0:Y:S01]  /*9470*/  SHFL.BFLY PT, R8, R5, 0x2, 0x1f ;  /* 0x0c401f0005087f89 */ /* 0x005e2200000e0000 */
[----:B------:R-:W-:Y:S08]  /*9480*/  BAR.ARV 0x8, 0x100 ;  /* 0x0204000000007b1d */ /* 0x000ff00000002000 */
[----:B------:R-:W-:Y:S01]  /*9490*/  BAR.SYNC.DEFER_BLOCKING 0xf, 0x100 ;  /* 0x03c4000000007b1d */ /* 0x000fe20000010000 */
[----:B------:R-:W-:-:S02]  /*94a0*/  ISETP.NE.AND P0, PT, R2, RZ, PT ;  /* 0x000000ff0200720c */ /* 0x000fc40003f05270 */
[----:B------:R-:W-:-:S03]  /*94b0*/  MOV R2, RZ ;  /* 0x000000ff00027202 */ /* 0x000fc60000000f00 */
[----:B------:R-:W2:Y:S01]  /*94c0*/  SHFL.BFLY PT, R9, R6, 0x2, 0x1f ;  /* 0x0c401f0006097f89 */ /* 0x000ea200000e0000 */
[----:B0-----:R-:W-:Y:S01]  /*94d0*/  FADD.FTZ R8, R8, R5 ;  /* 0x0000000508087221 */ /* 0x001fe20000010000 */
[----:B------:R-:W-:-:S04]  /*94e0*/  IMAD.U32 R5, RZ, RZ, UR4 ;  /* 0x00000004ff057e24 */ /* 0x000fc8000f8e00ff */
[----:B------:R-:W1:Y:S01]  /*94f0*/  SHFL.BFLY PT, R7, R8, 0x1, 0x1f ;  /* 0x0c201f0008077f89 */ /* 0x000e6200000e0000 */
[----:B------:R-:W-:Y:S01]  /*9500*/  IMAD R0, R5, 0x40, R0 ;  /* 0x0000004005007824 */ /* 0x000fe200078e0200 */
[----:B------:R-:W-:-:S04]  /*9510*/  MOV R5, 0xff800000 ;  /* 0xff80000000057802 */ /* 0x000fc80000000f00 */
[----:B------:R-:W-:Y:S01]  /*9520*/  @!P0 LEA R0, R0, UR39, 0x2 ;  /* 0x0000002700008c11 */ /* 0x000fe2000f8e10ff */
[----:B--2---:R-:W-:Y:S01]  /*9530*/  FADD.FTZ R9, R9, R6 ;  /* 0x0000000609097221 */ /* 0x004fe20000010000 */
[----:B------:R-:W-:-:S04]  /*9540*/  IMAD.MOV.U32 R6, RZ, RZ, -0x800000 ;  /* 0xff800000ff067424 */ /* 0x000fc800078e00ff */
[----:B------:R-:W0:Y:S01]  /*9550*/  SHFL.BFLY PT, R10, R9, 0x1, 0x1f ;  /* 0x0c201f00090a7f89 */ /* 0x000e2200000e0000 */
[----:B-1----:R-:W-:Y:S01]  /*9560*/  FADD.FTZ R11, R8, R7 ;  /* 0x00000007080b7221 */ /* 0x002fe20000010000 */
[----:B------:R-:W-:-:S04]  /*9570*/  IMAD.MOV.U32 R7, RZ, RZ, RZ ;  /* 0x000000ffff077224 */ /* 0x000fc800078e00ff */
[----:B------:R-:W-:-:S13]  /*9580*/  FSETP.NE.FTZ.AND P1, PT, R11, RZ, PT ;  /* 0x000000ff0b00720b */ /* 0x000fda0003f35000 */
[----:B------:R-:W1:Y:S01]  /*9590*/  @P1 MUFU.RCP R7, R11 ;  /* 0x0000000b00071308 */ /* 0x000e620000001000 */
[----:B0-----:R-:W-:-:S05]  /*95a0*/  FADD.FTZ R10, R9, R10 ;  /* 0x0000000a090a7221 */ /* 0x001fca0000010000 */
[----:B------:R-:W-:Y:S02]  /*95b0*/  FSETP.NE.FTZ.AND P2, PT, R10, RZ, PT ;  /* 0x000000ff0a00720b */ /* 0x000fe40003f55000 */
[----:B------:R-:W-:Y:S01]  /*95c0*/  @P1 MUFU.LG2 R8, R11 ;  /* 0x0000000b00081308 */ /* 0x000fe20000000c00 */
[----:B-1----:R-:W-:Y:S01]  /*95d0*/  @!P0 STS [R0+0x28800], R7 ;  /* 0x0288000700008388 */ /* 0x002fe20000000800 */
[-C--:B------:R-:W-:Y:S01]  /*95e0*/  FMUL.FTZ R24, R24, R7.reuse ;  /* 0x0000000718187220 */ /* 0x080fe20000410000 */
[----:B------:R-:W-:-:S08]  /*95f0*/  FMUL.FTZ R25, R25, R7 ;  /* 0x0000000719197220 */ /* 0x000fd00000410000 */
[----:B------:R-:W0:Y:S01]  /*9600*/  @P2 MUFU.RCP R2, R10 ;  /* 0x0000000a00022308 */ /* 0x000e220000001000 */
[-C--:B------:R-:W-:Y:S01]  /*9610*/  FMUL.FTZ R28, R28, R7.reuse ;  /* 0x000000071c1c7220 */ /* 0x080fe20000410000 */
[-C--:B------:R-:W-:Y:S01]  /*9620*/  FMUL.FTZ R29, R29, R7.reuse ;  /* 0x000000071d1d7220 */ /* 0x080fe20000410000 */
[-C--:B------:R-:W-:Y:S01]  /*9630*/  FMUL.FTZ R32, R32, R7.reuse ;  /* 0x0000000720207220 */ /* 0x080fe20000410000 */
[-C--:B------:R-:W-:Y:S01]  /*9640*/  FMUL.FTZ R33, R33, R7.reuse ;  /* 0x0000000721217220 */ /* 0x080fe20000410000 */
[-C--:B------:R-:W-:Y:S01]  /*9650*/  FMUL.FTZ R36, R36, R7.reuse ;  /* 0x0000000724247220 */ /* 0x080fe20000410000 */
[-C--:B------:R-:W-:Y:S01]  /*9660*/  FMUL.FTZ R37, R37, R7.reuse ;  /* 0x0000000725257220 */ /* 0x080fe20000410000 */
[-C--:B------:R-:W-:Y:S01]  /*9670*/  FMUL.FTZ R40, R40, R7.reuse ;  /* 0x0000000728287220 */ /* 0x080fe20000410000 */
        /* <DEDUP_REMOVED lines=19> */
[----:B0-----:R-:W-:Y:S01]  /*97b0*/  MOV R0, UR7 ;  /* 0x0000000700007c02 */ /* 0x001fe20008000f00 */
        /* <DEDUP_REMOVED lines=40> */
[----:B------:R-:W-:Y:S01]  /*9a40*/  @P2 FMUL.FTZ R10, R10, 0.69314718246459960938 ;  /* 0x3f3172180a0a2820 */ /* 0x000fe20000410000 */
[----:B------:R-:W-:Y:S01]  /*9a50*/  @P1 FMUL.FTZ R7, R8, 0.69314718246459960938 ;  /* 0x3f31721808071820 */ /* 0x000fe20000410000 */
[----:B--2---:R-:W-:Y:S01]  /*9a60*/  @P2 FMUL.FTZ R9, R9, 0.69314718246459960938 ;  /* 0x3f31721809092820 */ /* 0x004fe20000410000 */
        /* <DEDUP_REMOVED lines=68> */
.L_x_4054:
[----:B------:R-:W-:Y:S05]  /*9eb0*/  @P0 BRA `(.L_x_4102) ;  /* 0x0000002000f80947 */ /* 0x000fea0003800000 */
[----:B------:R-:W0:Y:S01]  /*9ec0*/  S2R R0, SR_TID.X ;  /* 0x0000000000007919 */ /* 0x000e220000002100 */
[----:B------:R-:W2:Y:S01]  /*9ed0*/  S2UR UR5, SR_CgaCtaId ;  /* 0x00000000000579c3 */ /* 0x000ea20000008800 */
[----:B------:R-:W-:Y:S01]  /*9ee0*/  UMOV UR4, 0x400 ;  /* 0x0000040000047882 */ /* 0x000fe20000000000 */
[----:B------:R-:W-:-:S06]  /*9ef0*/  IMAD R2, RZ, RZ, -UR42 ;  /* 0x8000002aff027e24 */ /* 0x000fcc000f8e02ff */
[----:B------:R-:W-:Y:S08]  /*9f00*/  BAR.SYNC.DEFER_BLOCKING 0x1, 0x100 ;  /* 0x0044000000007b1d */ /* 0x000ff00000010000 */
[----:B------:R-:W3:Y:S08]  /*9f10*/  S2UR UR6, SR_CTAID.Y ;  /* 0x00000000000679c3 */ /* 0x000ef00000002600 */
[----:B------:R-:W3:Y:S01]  /*9f20*/  LDC R3, c[0x0][0xc50] ;  /* 0x00031400ff037b82 */ /* 0x000ee20000000800 */
[----:B--2---:R-:W-:-:S07]  /*9f30*/  ULEA UR4, UR5, UR4, 0x18 ;  /* 0x0000000405047291 */ /* 0x004fce000f8ec03f */
[----:B------:R-:W2:Y:S01]  /*9f40*/  LDC R7, c[0x0][0xbe8] ;  /* 0x0002fa00ff077b82 */ /* 0x000ea20000000800 */
[----:B------:R-:W-:Y:S01]  /*9f50*/  UIADD3 UR4, UR4, 0x28c20, URZ ;  /* 0x00028c2004047890 */ /* 0x000fe2000fffe03f */
[----:B0-----:R-:W-:-:S03]  /*9f60*/  VIADD R18, R0, 0xffffff80 ;  /* 0xffffff8000127836 */ /* 0x001fc60000000000 */
[----:B------:R-:W-:Y:S02]  /*9f70*/  UPRMT UR4, URZ, 0x654, UR4 ;  /* 0x000006543f047896 */ /* 0x000fe40008000004 */
[----:B------:R-:W-:-:S04]  /*9f80*/  SHF.R.S32.HI R21, RZ, 0x1f, R18 ;  /* 0x0000001fff157819 */ /* 0x000fc80000011412 */
[----:B------:R-:W-:Y:S01]  /*9f90*/  LEA.HI R4, R21, R18, RZ, 0x7 ;  /* 0x0000001215047211 */ /* 0x000fe200078f38ff */
[----:B---3--:R-:W-:Y:S01]  /*9fa0*/  IMAD R2, R3, R2, UR6 ;  /* 0x0000000603027e24 */ /* 0x008fe2000f8e0202 */
[----:B------:R-:W-:Y:S01]  /*9fb0*/  USHF.R.S32.HI UR6, URZ, 0x1f, UR42 ;  /* 0x0000001f3f067899 */ /* 0x000fe2000801142a */
[----:B------:R-:W-:Y:S01]  /*9fc0*/  SYNCS.ARRIVE.TRANS64.RED.A1T0 RZ, [UR4], RZ ;  /* 0x000000ffffff79a7 */ /* 0x000fe20008100404 */
[----:B------:R-:W-:Y:S02]  /*9fd0*/  SHF.R.S32.HI R0, RZ, 0x7, R4 ;  /* 0x00000007ff007819 */ /* 0x000fe40000011404 */
[----:B------:R-:W-:Y:S02]  /*9fe0*/  LOP3.LUT R9, R4, 0xffffff80, RZ, 0xc0, !PT ;  /* 0xffffff8004097812 */ /* 0x000fe400078ec0ff */
[----:B------:R-:W-:Y:S01]  /*9ff0*/  SHF.R.S32.HI R3, RZ, 0x1f, R2 ;  /* 0x0000001fff037819 */ /* 0x000fe20000011402 */
[----:B------:R-:W0:Y:S01]  /*a000*/  SHFL.IDX PT, R10, R0, RZ, 0x1f ;  /* 0x00001fff000a7589 */ /* 0x000e2200000e0000 */
[----:B------:R-:W-:-:S02]  /*a010*/  IADD3 R8, R18, -R9, RZ ;  /* 0x8000000912087210 */ /* 0x000fc40007ffe0ff */
[----:B--2---:R-:W-:Y:S02]  /*a020*/  ISETP.NE.AND P1, PT, R7, 0x1, PT ;  /* 0x000000010700780c */ /* 0x004fe40003f25270 */
[----:B------:R-:W-:-:S04]  /*a030*/  SHF.R.S32.HI R155, RZ, 0x1f, R8 ;  /* 0x0000001fff9b7819 */ /* 0x000fc80000011408 */
[----:B------:R-:W-:-:S04]  /*a040*/  LEA.HI R9, R155, R8, RZ, 0x2 ;  /* 0x000000089b097211 */ /* 0x000fc800078f10ff */
[----:B------:R-:W-:Y:S02]  /*a050*/  SHF.R.S32.HI R154, RZ, 0x2, R9 ;  /* 0x00000002ff9a7819 */ /* 0x000fe40000011409 */
[----:B0-----:R-:W-:-:S13]  /*a060*/  ISETP.NE.AND P0, PT, R10, RZ, PT ;  /* 0x000000ff0a00720c */ /* 0x001fda0003f05270 */
[----:B------:R-:W-:Y:S05]  /*a070*/  @P0 BRA `(.L_x_4103) ;  /* 0x0000000400440947 */ /* 0x000fea0003800000 */
[----:B------:R-:W0:Y:S01]  /*a080*/  LDC R19, c[0x0][0xbe8] ;  /* 0x0002fa00ff137b82 */ /* 0x000e220000000800 */
[----:B------:R-:W-:Y:S01]  /*a090*/  LOP3.LUT R11, R4, 0xffffff80, RZ, 0xc0, !PT ;  /* 0xffffff80040b7812 */ /* 0x000fe200078ec0ff */
[----:B------:R-:W2:Y:S01]  /*a0a0*/  S2R R23, SR_CTAID.X ;  /* 0x0000000000177919 */ /* 0x000ea20000002500 */
[----:B------:R-:W-:Y:S01]  /*a0b0*/  LEA.HI R10, R21, R18, RZ, 0x2 ;  /* 0x00000012150a7211 */ /* 0x000fe200078f10ff */
[----:B------:R-:W-:Y:S02]  /*a0c0*/  ULDC.64 UR4, c[0x0][0xbd0] ;  /* 0x0002f40000047ab9 */ /* 0x000fe40000000a00 */
[----:B------:R-:W-:Y:S01]  /*a0d0*/  IMAD.IADD R20, R18, 0x1, -R11 ;  /* 0x0000000112147824 */ /* 0x000fe200078e0a0b */
[----:B------:R-:W-:Y:S01]  /*a0e0*/  LOP3.LUT R17, R10, 0xfffffffc, RZ, 0xc0, !PT ;  /* 0xfffffffc0a117812 */ /* 0x000fe200078ec0ff */
[----:B------:R-:W3:Y:S01]  /*a0f0*/  S2UR UR7, SR_CTAID.Z ;  /* 0x00000000000779c3 */ /* 0x000ee20000002700 */
[----:B------:R-:W-:Y:S02]  /*a100*/  UIMAD.WIDE.U32 UR8, UR42, UR4, URZ ;  /* 0x000000042a0872a5 */ /* 0x000fe4000f8e003f */
[----:B------:R-:W-:Y:S01]  /*a110*/  SHF.R.S32.HI R11, RZ, 0x1f, R20 ;  /* 0x0000001fff0b7819 */ /* 0x000fe20000011414 */
[----:B------:R-:W-:Y:S01]  /*a120*/  IMAD.IADD R10, R18, 0x1, -R17 ;  /* 0x00000001120a7824 */ /* 0x000fe200078e0a11 */
[----:B------:R-:W-:-:S02]  /*a130*/  UIMAD UR4, UR6, UR4, URZ ;  /* 0x00000004060472a4 */ /* 0x000fc4000f8e023f */
[C---:B------:R-:W-:Y:S01]  /*a140*/  LEA.HI R22, R11.reuse, R20, RZ, 0x2 ;  /* 0x000000140b167211 */ /* 0x040fe200078f10ff */
[----:B------:R-:W4:Y:S01]  /*a150*/  LDC.64 R14, c[0x0][0xbd8] ;  /* 0x0002f600ff0e7b82 */ /* 0x000f220000000a00 */
[----:B------:R-:W-:Y:S01]  /*a160*/  LEA.HI R12, R10, R10, RZ, 0x1 ;  /* 0x0000000a0a0c7211 */ /* 0x000fe200078f08ff */
[----:B------:R-:W-:Y:S01]  /*a170*/  UIMAD UR4, UR42, UR5, UR4 ;  /* 0x000000052a0472a4 */ /* 0x000fe2000f8e0204 */
[--C-:B------:R-:W-:Y:S02]  /*a180*/  SHF.R.S32.HI R4, RZ, 0x2, R22.reuse ;  /* 0x00000002ff047819 */ /* 0x100fe40000011416 */
[----:B------:R-:W-:Y:S01]  /*a190*/  SHF.R.S32.HI R13, RZ, 0x1f, R22 ;  /* 0x0000001fff0d7819 */ /* 0x000fe20000011416 */
[----:B------:R-:W-:Y:S01]  /*a1a0*/  UIADD3 UR4, UR9, UR4, URZ ;  /* 0x0000000409047290 */ /* 0x000fe2000fffe03f */
[----:B------:R-:W-:Y:S02]  /*a1b0*/  LEA.HI R11, R11, R20, RZ, 0x5 ;  /* 0x000000140b0b7211 */ /* 0x000fe400078f28ff */
[----:B0-----:R-:W-:-:S02]  /*a1c0*/  ISETP.NE.AND P0, PT, R19, 0x1, PT ;  /* 0x000000011300780c */ /* 0x001fc40003f05270 */
[----:B------:R-:W-:Y:S02]  /*a1d0*/  LEA.HI R13, R13, R4, RZ, 0x3 ;  /* 0x000000040d0d7211 */ /* 0x000fe400078f18ff */
[----:B------:R-:W-:Y:S02]  /*a1e0*/  LOP3.LUT R153, R12, 0x1ffffffe, RZ, 0xc0, !PT ;  /* 0x1ffffffe0c997812 */ /* 0x000fe400078ec0ff */
[----:B------:R-:W-:Y:S01]  /*a1f0*/  LOP3.LUT R13, R13, 0xfffffff8, RZ, 0xc0, !PT ;  /* 0xfffffff80d0d7812 */ /* 0x000fe200078ec0ff */
[----:B---3--:R-:W-:Y:S01]  /*a200*/  USHF.R.S32.HI UR5, URZ, 0x1f, UR7 ;  /* 0x0000001f3f057899 */ /* 0x008fe20008011407 */
[----:B------:R-:W-:Y:S01]  /*a210*/  SHF.R.S32.HI R11, RZ, 0x5, R11 ;  /* 0x00000005ff0b7819 */ /* 0x000fe2000001140b */
[----:B------:R-:W-:Y:S01]  /*a220*/  IMAD.IADD R153, R10, 0x1, -R153 ;  /* 0x000000010a997824 */ /* 0x000fe200078e0a99 */
[----:B------:R-:W-:Y:S02]  /*a230*/  IADD3 R4, R4, -R13, RZ ;  /* 0x8000000d04047210 */ /* 0x000fe40007ffe0ff */
[----:B------:R-:W-:Y:S01]  /*a240*/  MOV R10, UR8 ;  /* 0x00000008000a7c02 */ /* 0x000fe20008000f00 */
[----:B------:R-:W0:Y:S02]  /*a250*/  @P0 LDC R13, c[0x0][0xbec] ;  /* 0x0002fb00ff0d0b82 */ /* 0x000e240000000800 */
[----:B------:R-:W-:-:S02]  /*a260*/  IMAD R152, R11, 0x10, R4 ;  /* 0x000000100b987824 */ /* 0x000fc400078e0204 */
[C---:B----4-:R-:W-:Y:S02]  /*a270*/  IMAD R12, R14.reuse, UR5, RZ ;  /* 0x000000050e0c7c24 */ /* 0x050fe4000f8e02ff */
[----:B------:R-:W-:Y:S02]  /*a280*/  IMAD R4, R153, 0x8, R152 ;  /* 0x0000000899047824 */ /* 0x000fe400078e0298 */
[----:B------:R-:W3:Y:S01]  /*a290*/  @P0 LDC R17, c[0x0][0xbf0] ;  /* 0x0002fc00ff110b82 */ /* 0x000ee20000000800 */
[----:B------:R-:W-:Y:S01]  /*a2a0*/  IMAD.U32 R11, RZ, RZ, UR9 ;  /* 0x00000009ff0b7e24 */ /* 0x000fe2000f8e00ff */
[----:B------:R-:W-:Y:S01]  /*a2b0*/  MOV R11, UR4 ;  /* 0x00000004000b7c02 */ /* 0x000fe20008000f00 */
[----:B--2---:R-:W-:Y:S01]  /*a2c0*/  IMAD R4, R23, 0x40, R4 ;  /* 0x0000004017047824 */ /* 0x004fe200078e0204 */
[----:B------:R-:W-:Y:S01]  /*a2d0*/  ULDC.64 UR4, c[0x0][0xbe0] ;  /* 0x0002f80000047ab9 */ /* 0x000fe20000000a00 */
[----:B------:R-:W-:Y:S02]  /*a2e0*/  IMAD R15, R15, UR7, R12 ;  /* 0x000000070f0f7c24 */ /* 0x000fe4000f8e020c */
[----:B------:R-:W-:-:S04]  /*a2f0*/  IMAD.WIDE.U32 R10, R14, UR7, R10 ;  /* 0x000000070e0a7c25 */ /* 0x000fc8000f8e000a */
[----:B------:R-:W-:Y:S01]  /*a300*/  IMAD R23, R23, 0x40, R152 ;  /* 0x0000004017177824 */ /* 0x000fe200078e0298 */
[----:B------:R-:W-:Y:S01]  /*a310*/  IADD3 R11, R11, R15, RZ ;  /* 0x0000000f0b0b7210 */ /* 0x000fe20007ffe0ff */
[----:B0-----:R-:W-:-:S04]  /*a320*/  @P0 IMAD.HI.U32 R12, R4, R13, RZ ;  /* 0x0000000d040c0227 */ /* 0x001fc800078e00ff */
[----:B------:R-:W-:Y:S02]  /*a330*/  IMAD.MOV.U32 R13, RZ, RZ, R4 ;  /* 0x000000ffff0d7224 */ /* 0x000fe400078e0004 */
[----:B------:R-:W-:Y:S01]  /*a340*/  IMAD.WIDE.U32 R10, R2, UR4, R10 ;  /* 0x00000004020a7c25 */ /* 0x000fe2000f8e000a */
[----:B---3--:R-:W-:-:S03]  /*a350*/  @P0 SHF.R.U32.HI R13, RZ, R17, R12 ;  /* 0x00000011ff0d0219 */ /* 0x008fc6000001160c */
[----:B------:R-:W-:Y:S01]  /*a360*/  IMAD R17, R3, UR4, RZ ;  /* 0x0000000403117c24 */ /* 0x000fe2000f8e02ff */
[----:B------:R-:W-:Y:S01]  /*a370*/  IADD3 R10, P0, R13, R10, RZ ;  /* 0x0000000a0d0a7210 */ /* 0x000fe20007f1e0ff */
[----:B------:R-:W-:Y:S02]  /*a380*/  IMAD.MOV R15, RZ, RZ, -R13 ;  /* 0x000000ffff0f7224 */ /* 0x000fe400078e0a0d */
[----:B------:R-:W-:Y:S01]  /*a390*/  IMAD R12, R2, UR5, R17 ;  /* 0x00000005020c7c24 */ /* 0x000fe2000f8e0211 */
[----:B------:R-:W-:Y:S01]  /*a3a0*/  SHF.R.S32.HI R17, RZ, 0x1f, R13 ;  /* 0x0000001fff117819 */ /* 0x000fe2000001140d */
[----:B------:R-:W-:Y:S01]  /*a3b0*/  IMAD R15, R19, R15, R4 ;  /* 0x0000000f130f7224 */ /* 0x000fe200078e0204 */
[----:B------:R-:W-:Y:S01]  /*a3c0*/  ULDC.64 UR4, c[0x0][0xbc8] ;  /* 0x0002f20000047ab9 */ /* 0x000fe20000000a00 */
[----:B------:R-:W-:Y:S02]  /*a3d0*/  LOP3.LUT R13, R22, 0x7ffffffc, RZ, 0xc0, !PT ;  /* 0x7ffffffc160d7812 */ /* 0x000fe400078ec0ff */
[----:B------:R-:W-:-:S02]  /*a3e0*/  IADD3.X R11, R17, R11, R12, P0, !PT ;  /* 0x0000000b110b7210 */ /* 0x000fc400007fe40c */
[----:B------:R-:W-:Y:S01]  /*a3f0*/  SHF.R.S32.HI R4, RZ, 0x1f, R15 ;  /* 0x0000001fff047819 */ /* 0x000fe2000001140f */
[----:B------:R-:W-:Y:S02]  /*a400*/  IMAD.IADD R20, R20, 0x1, -R13 ;  /* 0x0000000114147824 */ /* 0x000fe400078e0a0d */
[----:B------:R-:W-:-:S04]  /*a410*/  IMAD.WIDE.U32 R10, R15, UR4, R10 ;  /* 0x000000040f0a7c25 */ /* 0x000fc8000f8e000a */
[----:B------:R-:W-:-:S04]  /*a420*/  IMAD R4, R4, UR4, RZ ;  /* 0x0000000404047c24 */ /* 0x000fc8000f8e02ff */
[----:B------:R-:W-:Y:S01]  /*a430*/  IMAD R15, R15, UR5, R4 ;  /* 0x000000050f0f7c24 */ /* 0x000fe2000f8e0204 */
[----:B------:R-:W-:Y:S01]  /*a440*/  ULDC.64 UR4, c[0x0][0xba8] ;  /* 0x0002ea0000047ab9 */ /* 0x000fe20000000a00 */
[-C--:B------:R-:W-:Y:S02]  /*a450*/  LEA.HI R4, R0, R0.reuse, RZ, 0x1 ;  /* 0x0000000000047211 */ /* 0x080fe400078f08ff */
[----:B------:R-:W-:Y:S01]  /*a460*/  IMAD.IADD R11, R11, 0x1, R15 ;  /* 0x000000010b0b7824 */ /* 0x000fe200078e020f */
[----:B------:R-:W-:Y:S01]  /*a470*/  LEA R16, P0, R10, UR4, 0x2 ;  /* 0x000000040a107c11 */ /* 0x000fe2000f8010ff */
[----:B------:R-:W-:Y:S01]  /*a480*/  ULDC UR4, c[0x0][0xa88] ;  /* 0x0002a20000047ab9 */ /* 0x000fe20000000800 */
[----:B------:R-:W-:Y:S01]  /*a490*/  LOP3.LUT R15, R4, 0xfffffe, RZ, 0xc0, !PT ;  /* 0x00fffffe040f7812 */ /* 0x000fe200078ec0ff */
[----:B------:R-:W-:Y:S01]  /*a4a0*/  IMAD R4, R19, UR4, RZ ;  /* 0x0000000413047c24 */ /* 0x000fe2000f8e02ff */
[----:B------:R-:W-:Y:S01]  /*a4b0*/  LEA.HI.X R17, R10, UR5, R11, 0x2, P0 ;  /* 0x000000050a117c11 */ /* 0x000fe200080f140b */
[----:B------:R-:W-:Y:S01]  /*a4c0*/  SHFL.IDX PT, R12, R16, 0x1, 0x1c1f ;  /* 0x003c1f00100c7f89 */ /* 0x000fe200000e0000 */
[----:B------:R-:W-:Y:S01]  /*a4d0*/  IADD3 R14, -R15, R0, RZ ;  /* 0x000000000f0e7210 */ /* 0x000fe20007ffe1ff */
[----:B------:R-:W-:-:S02]  /*a4e0*/  IMAD.SHL.U32 R15, R20, 0x2, RZ ;  /* 0x00000002140f7824 */ /* 0x000fc400078e00ff */
[----:B------:R-:W-:Y:S01]  /*a4f0*/  SHFL.IDX PT, R10, R16, RZ, 0x1c1f ;  /* 0x001c1fff100a7589 */ /* 0x000fe200000e0000 */
[----:B------:R-:W-:-:S03]  /*a500*/  LEA R14, -R14, RZ, 0x8 ;  /* 0x000000ff0e0e7211 */ /* 0x000fc600078e41ff */
[----:B------:R-:W0:Y:S01]  /*a510*/  SHFL.IDX PT, R11, R17, RZ, 0x1c1f ;  /* 0x001c1fff110b7589 */ /* 0x000e2200000e0000 */
[----:B------:R-:W-:Y:S01]  /*a520*/  ISETP.NE.AND P0, PT, R15, R14, PT ;  /* 0x0000000e0f00720c */ /* 0x000fe20003f05270 */
[C---:B------:R-:W-:Y:S02]  /*a530*/  VIADD R15, R23.reuse, 0x8 ;  /* 0x00000008170f7836 */ /* 0x040fe40000000000 */
[----:B------:R-:W2:Y:S01]  /*a540*/  SHFL.IDX PT, R13, R17, 0x1, 0x1c1f ;  /* 0x003c1f00110d7f89 */ /* 0x000ea200000e0000 */
[-C--:B------:R-:W-:Y:S02]  /*a550*/  ISETP.GE.OR P2, PT, R23, R4.reuse, P0 ;  /* 0x000000041700720c */ /* 0x080fe40000746670 */
[----:B------:R-:W-:-:S11]  /*a560*/  ISETP.GE.OR P0, PT, R15, R4, P0 ;  /* 0x000000040f00720c */ /* 0x000fd60000706670 */
[----:B0-----:R0:W-:Y:S04]  /*a570*/  @!P2 ST.E desc[UR36][R10.64], R6 ;  /* 0x000000060a00a985 */ /* 0x0011e8000c101924 */
[----:B--2---:R0:W-:Y:S02]  /*a580*/  @!P0 ST.E desc[UR36][R12.64], R5 ;  /* 0x000000050c008985 */ /* 0x0041e4000c101924 */
.L_x_4103:
[----:B------:R-:W2:Y:S01]  /*a590*/  S2R R14, SR_CTAID.X ;  /* 0x00000000000e7919 */ /* 0x000ea20000002500 */
[----:B------:R-:W3:Y:S01]  /*a5a0*/  S2UR UR7, SR_CTAID.Z ;  /* 0x00000000000779c3 */ /* 0x000ee20000002700 */
[----:B------:R-:W-:Y:S01]  /*a5b0*/  LEA.HI R21, R21, R18, RZ, 0x2 ;  /* 0x0000001215157211 */ /* 0x000fe200078f10ff */
[----:B------:R-:W-:Y:S01]  /*a5c0*/  ULDC.64 UR8, c[0x0][0xb38] ;  /* 0x0002ce0000087ab9 */ /* 0x000fe20000000a00 */
[----:B0-----:R-:W-:Y:S01]  /*a5d0*/  SHF.R.S32.HI R5, RZ, 0x1f, R9 ;  /* 0x0000001fff057819 */ /* 0x001fe20000011409 */
[----:B------:R-:W-:Y:S01]  /*a5e0*/  UIMAD UR6, UR6, UR8, URZ ;  /* 0x00000008060672a4 */ /* 0x000fe2000f8e023f */
[----:B------:R-:W-:Y:S01]  /*a5f0*/  LOP3.LUT R21, R21, 0xfffffffc, RZ, 0xc0, !PT ;  /* 0xfffffffc15157812 */ /* 0x000fe200078ec0ff */
[----:B------:R-:W-:Y:S01]  /*a600*/  UIMAD.WIDE.U32 UR4, UR42, UR8, URZ ;  /* 0x000000082a0472a5 */ /* 0x000fe2000f8e003f */
[----:B------:R-:W-:Y:S01]  /*a610*/  LEA.HI R5, R5, R154, RZ, 0x3 ;  /* 0x0000009a05057211 */ /* 0x000fe200078f18ff */
[----:B------:R-:W0:Y:S01]  /*a620*/  LDC.64 R12, c[0x0][0xb40] ;  /* 0x0002d000ff0c7b82 */ /* 0x000e220000000a00 */
[----:B------:R-:W-:Y:S01]  /*a630*/  IADD3 R21, R18, -R21, RZ ;  /* 0x8000001512157210 */ /* 0x000fe20007ffe0ff */
[----:B------:R-:W-:Y:S01]  /*a640*/  UIMAD UR6, UR42, UR9, UR6 ;  /* 0x000000092a0672a4 */ /* 0x000fe2000f8e0206 */
[----:B------:R-:W-:Y:S01]  /*a650*/  LOP3.LUT R5, R5, 0xfffffff8, RZ, 0xc0, !PT ;  /* 0xfffffff805057812 */ /* 0x000fe200078ec0ff */
[----:B------:R-:W-:Y:S01]  /*a660*/  BSSY B0, `(.L_x_4104) ;  /* 0x00000fc000007945 */ /* 0x000fe20003800000 */
[----:B------:R-:W-:Y:S01]  /*a670*/  LEA.HI R4, R21, R21, RZ, 0x1 ;  /* 0x0000001515047211 */ /* 0x000fe200078f08ff */
[----:B------:R-:W-:Y:S01]  /*a680*/  UIADD3 UR6, UR5, UR6, URZ ;  /* 0x0000000605067290 */ /* 0x000fe2000fffe03f */
[----:B------:R-:W-:Y:S01]  /*a690*/  LEA.HI R155, R155, R8, RZ, 0x5 ;  /* 0x000000089b9b7211 */ /* 0x000fe200078f28ff */
[----:B------:R-:W4:Y:S01]  /*a6a0*/  @P1 LDC R10, c[0x0][0xbec] ;  /* 0x0002fb00ff0a1b82 */ /* 0x000f220000000800 */
[----:B------:R-:W-:Y:S01]  /*a6b0*/  IMAD.IADD R154, R154, 0x1, -R5 ;  /* 0x000000019a9a7824 */ /* 0x000fe200078e0a05 */
[----:B------:R-:W-:-:S02]  /*a6c0*/  LOP3.LUT R4, R4, 0x1ffffffe, RZ, 0xc0, !PT ;  /* 0x1ffffffe04047812 */ /* 0x000fc400078ec0ff */
[----:B------:R-:W-:Y:S02]  /*a6d0*/  SHF.R.S32.HI R155, RZ, 0x5, R155 ;  /* 0x00000005ff9b7819 */ /* 0x000fe4000001149b */
[----:B------:R-:W-:Y:S01]  /*a6e0*/  MOV R5, UR5 ;  /* 0x0000000500057c02 */ /* 0x000fe20008000f00 */
[----:B------:R-:W-:Y:S01]  /*a6f0*/  IMAD.IADD R4, R21, 0x1, -R4 ;  /* 0x0000000115047824 */ /* 0x000fe200078e0a04 */
[----:B------:R-:W5:Y:S01]  /*a700*/  @P1 LDC R17, c[0x0][0xbf0] ;  /* 0x0002fc00ff111b82 */ /* 0x000f620000000800 */
[----:B------:R-:W-:Y:S01]  /*a710*/  LEA R155, R155, R154, 0x4 ;  /* 0x0000009a9b9b7211 */ /* 0x000fe200078e20ff */
[----:B---3--:R-:W-:Y:S01]  /*a720*/  USHF.R.S32.HI UR8, URZ, 0x1f, UR7 ;  /* 0x0000001f3f087899 */ /* 0x008fe20008011407 */
[----:B------:R-:W-:Y:S01]  /*a730*/  IMAD.U32 R5, RZ, RZ, UR6 ;  /* 0x00000006ff057e24 */ /* 0x000fe2000f8e00ff */
[----:B------:R-:W-:Y:S02]  /*a740*/  LOP3.LUT R9, R9, 0x7ffffffc, RZ, 0xc0, !PT ;  /* 0x7ffffffc09097812 */ /* 0x000fe400078ec0ff */
[----:B------:R-:W-:-:S02]  /*a750*/  IMAD R11, R4, 0x8, R155 ;  /* 0x00000008040b7824 */ /* 0x000fc400078e029b */
[----:B------:R-:W-:Y:S01]  /*a760*/  IMAD.U32 R4, RZ, RZ, UR4 ;  /* 0x00000004ff047e24 */ /* 0x000fe2000f8e00ff */
[----:B------:R-:W-:Y:S01]  /*a770*/  ULDC.64 UR4, c[0x0][0xb48] ;  /* 0x0002d20000047ab9 */ /* 0x000fe20000000a00 */
[----:B0-----:R-:W-:Y:S02]  /*a780*/  IMAD R6, R12, UR8, RZ ;  /* 0x000000080c067c24 */ /* 0x001fe4000f8e02ff */
[----:B--2---:R-:W-:Y:S02]  /*a790*/  IMAD R15, R14, 0x40, R11 ;  /* 0x000000400e0f7824 */ /* 0x004fe400078e020b */
[----:B------:R-:W-:Y:S02]  /*a7a0*/  IMAD R13, R13, UR7, R6 ;  /* 0x000000070d0d7c24 */ /* 0x000fe4000f8e0206 */
[----:B----4-:R-:W-:Y:S01]  /*a7b0*/  @P1 IMAD.HI.U32 R10, R15, R10, RZ ;  /* 0x0000000a0f0a1227 */ /* 0x010fe200078e00ff */
[----:B------:R-:W-:-:S03]  /*a7c0*/  MOV R11, R15 ;  /* 0x0000000f000b7202 */ /* 0x000fc60000000f00 */
[----:B------:R-:W-:-:S04]  /*a7d0*/  IMAD.WIDE.U32 R4, R12, UR7, R4 ;  /* 0x000000070c047c25 */ /* 0x000fc8000f8e0004 */
[----:B------:R-:W-:Y:S01]  /*a7e0*/  IMAD R3, R3, UR4, RZ ;  /* 0x0000000403037c24 */ /* 0x000fe2000f8e02ff */
[----:B-----5:R-:W-:Y:S01]  /*a7f0*/  @P1 SHF.R.U32.HI R11, RZ, R17, R10 ;  /* 0x00000011ff0b1219 */ /* 0x020fe2000001160a */
[----:B------:R-:W-:Y:S02]  /*a800*/  IMAD.IADD R5, R5, 0x1, R13 ;  /* 0x0000000105057824 */ /* 0x000fe400078e020d */
[C---:B------:R-:W-:Y:S01]  /*a810*/  IMAD R13, R2.reuse, UR5, R3 ;  /* 0x00000005020d7c24 */ /* 0x040fe2000f8e0203 */
[----:B------:R-:W-:Y:S01]  /*a820*/  SHF.R.S32.HI R6, RZ, 0x1f, R11 ;  /* 0x0000001fff067819 */ /* 0x000fe2000001140b */
[----:B------:R-:W-:Y:S01]  /*a830*/  IMAD.WIDE.U32 R2, R2, UR4, R4 ;  /* 0x0000000402027c25 */ /* 0x000fe2000f8e0004 */
[----:B------:R-:W-:-:S03]  /*a840*/  ULDC.64 UR4, c[0x0][0xb30] ;  /* 0x0002cc0000047ab9 */ /* 0x000fc60000000a00 */
[----:B------:R-:W-:Y:S01]  /*a850*/  IMAD.MOV R10, RZ, RZ, -R11 ;  /* 0x000000ffff0a7224 */ /* 0x000fe200078e0a0b */
[----:B------:R-:W-:Y:S01]  /*a860*/  IADD3 R3, R3, R13, RZ ;  /* 0x0000000d03037210 */ /* 0x000fe20007ffe0ff */
[----:B------:R-:W-:Y:S02]  /*a870*/  IMAD R6, R6, UR4, RZ ;  /* 0x0000000406067c24 */ /* 0x000fe4000f8e02ff */
[----:B------:R-:W-:Y:S02]  /*a880*/  IMAD R5, R7, R10, R15 ;  /* 0x0000000a07057224 */ /* 0x000fe400078e020f */
[C---:B------:R-:W-:Y:S01]  /*a890*/  IMAD R13, R11.reuse, UR5, R6 ;  /* 0x000000050b0d7c24 */ /* 0x040fe2000f8e0206 */
[----:B------:R-:W-:Y:S01]  /*a8a0*/  LEA.HI R6, R0, R0, RZ, 0x1 ;  /* 0x0000000000067211 */ /* 0x000fe200078f08ff */
        /* <DEDUP_REMOVED lines=9> */
[----:B------:R-:W-:Y:S01]  /*a940*/  IMAD.IADD R5, R3, 0x1, R11 ;  /* 0x0000000103057824 */ /* 0x000fe200078e020b */
[----:B------:R-:W-:Y:S01]  /*a950*/  ULDC UR4, c[0x0][0xa88] ;  /* 0x0002a20000047ab9 */ /* 0x000fe20000000800 */
[----:B------:R-:W-:Y:S01]  /*a960*/  LOP3.LUT R11, R6, 0xfffffe, RZ, 0xc0, !PT ;  /* 0x00fffffe060b7812 */ /* 0x000fe200078ec0ff */
[----:B------:R-:W-:Y:S01]  /*a970*/  IMAD R6, R7, UR4, RZ ;  /* 0x0000000407067c24 */ /* 0x000fe2000f8e02ff */
[----:B------:R-:W-:Y:S02]  /*a980*/  LEA R7, R14, R155, 0x6 ;  /* 0x0000009b0e077211 */ /* 0x000fe400078e30ff */
[----:B------:R-:W-:Y:S01]  /*a990*/  LEA.HI.X R5, R2, UR5, R5, 0x2, P0 ;  /* 0x0000000502057c11 */ /* 0x000fe200080f1405 */
[----:B------:R-:W-:Y:S01]  /*a9a0*/  IMAD.IADD R11, R0, 0x1, -R11 ;  /* 0x00000001000b7824 */ /* 0x000fe200078e0a0b */
[----:B------:R-:W-:Y:S01]  /*a9b0*/  ISETP.GE.AND P0, PT, R7, R6, PT ;  /* 0x000000060700720c */ /* 0x000fe20003f06270 */
[----:B------:R-:W-:Y:S01]  /*a9c0*/  IMAD.IADD R0, R8, 0x1, -R9 ;  /* 0x0000000108007824 */ /* 0x000fe200078e0a09 */
[----:B------:R0:W2:Y:S04]  /*a9d0*/  SHFL.IDX PT, R2, R4, RZ, 0x1c1f ;  /* 0x001c1fff04027589 */ /* 0x0000a800000e0000 */
[----:B------:R-:W-:Y:S01]  /*a9e0*/  LEA R0, R11, R0, 0x7 ;  /* 0x000000000b007211 */ /* 0x000fe200078e38ff */
[----:B------:R0:W3:Y:S04]  /*a9f0*/  SHFL.IDX PT, R3, R5, RZ, 0x1c1f ;  /* 0x001c1fff05037589 */ /* 0x0000e800000e0000 */
[----:B------:R-:W-:-:S02]  /*aa00*/  IMAD.SHL.U32 R0, R0, 0x2, RZ ;  /* 0x0000000200007824 */ /* 0x000fc400078e00ff */
[----:B------:R-:W-:Y:S05]  /*aa10*/  @P0 BRA `(.L_x_4105) ;  /* 0x0000000c00000947 */ /* 0x000fea0003800000 */
        /* <DEDUP_REMOVED lines=23> */
[--C-:B--23--:R-:W-:Y:S01]  /*ab90*/  @!P2 IMAD.WIDE R8, R9, 0x4, R2.reuse ;  /* 0x000000040908a825 */ /* 0x10cfe200078e0202 */
        /* <DEDUP_REMOVED lines=14> */
[----:B--2---:R-:W-:Y:S01]  /*ac80*/  VIADD R24, R0, 0x60 ;  /* 0x0000006000187836 */ /* 0x004fe20000000000 */
[----:B------:R-:W-:Y:S02]  /*ac90*/  @!P0 LEA.HI R16, R16, R16, RZ, 0x1 ;  /* 0x0000001010108211 */ /* 0x000fe400078f08ff */
[----:B------:R-:W-:-:S02]  /*aca0*/  @!P1 LEA.HI R17, R17, R17, RZ, 0x1 ;  /* 0x0000001111119211 */ /* 0x000fc400078f08ff */
[----:B------:R-:W-:Y:S02]  /*acb0*/  @!P0 LOP3.LUT R9, R16, 0xfffffffe, RZ, 0xc0, !PT ;  /* 0xfffffffe10098812 */ /* 0x000fe400078ec0ff */
[----:B---3--:R-:W-:Y:S02]  /*acc0*/  @!P1 LOP3.LUT R11, R17, 0xfffffffe, RZ, 0xc0, !PT ;  /* 0xfffffffe110b9812 */ /* 0x008fe400078ec0ff */
        /* <DEDUP_REMOVED lines=8> */
[----:B----4-:R-:W-:Y:S01]  /*ad50*/  @!P2 LOP3.LUT R13, R18, 0xfffffffe, RZ, 0xc0, !PT ;  /* 0xfffffffe120da812 */ /* 0x010fe200078ec0ff */
[----:B------:R3:W-:Y:S01]  /*ad60*/  @!P1 ST.E.64 desc[UR36][R10.64], R44 ;  /* 0x0000002c0a009985 */ /* 0x0007e2000c101b24 */
[----:B------:R-:W-:Y:S01]  /*ad70*/  @!P3 LOP3.LUT R19, R19, 0xfffffffe, RZ, 0xc0, !PT ;  /* 0xfffffffe1313b812 */ /* 0x000fe200078ec0ff */
[----:B------:R-:W-:Y:S01]  /*ad80*/  VIADD R18, R0, 0x68 ;  /* 0x0000006800127836 */ /* 0x000fe20000000000 */
[----:B-----5:R-:W-:Y:S01]  /*ad90*/  @!P4 LOP3.LUT R15, R20, 0xfffffffe, RZ, 0xc0, !PT ;  /* 0xfffffffe140fc812 */ /* 0x020fe200078ec0ff */
[C---:B------:R-:W-:Y:S01]  /*ada0*/  VIADD R20, R0.reuse, 0x78 ;  /* 0x0000007800147836 */ /* 0x040fe20000000000 */
[----:B------:R-:W-:Y:S02]  /*adb0*/  @!P5 LOP3.LUT R21, R21, 0xfffffffe, RZ, 0xc0, !PT ;  /* 0xfffffffe1515d812 */ /* 0x000fe400078ec0ff */
[----:B------:R-:W-:Y:S02]  /*adc0*/  IADD3 R23, R0, 0x58, RZ ;  /* 0x0000005800177810 */ /* 0x000fe40007ffe0ff */
[----:B------:R-:W-:Y:S01]  /*add0*/  @!P6 LOP3.LUT R17, R22, 0xfffffffe, RZ, 0xc0, !PT ;  /* 0xfffffffe1611e812 */ /* 0x000fe200078ec0ff */
[----:B--2---:R-:W-:Y:S01]  /*ade0*/  @!P2 IMAD.WIDE R8, R13, 0x4, R2 ;  /* 0x000000040d08a825 */ /* 0x004fe200078e0202 */
[----:B------:R-:W-:-:S02]  /*adf0*/  ISETP.GE.AND P1, PT, R23, UR4, PT ;  /* 0x0000000417007c0c */ /* 0x000fc4000bf26270 */
[----:B------:R-:W-:Y:S01]  /*ae00*/  ISETP.GE.AND P0, PT, R24, UR4, PT ;  /* 0x0000000418007c0c */ /* 0x000fe2000bf06270 */
[--C-:B---3--:R-:W-:Y:S01]  /*ae10*/  @!P3 IMAD.WIDE R10, R19, 0x4, R2.reuse ;  /* 0x00000004130ab825 */ /* 0x108fe200078e0202 */
        /* <DEDUP_REMOVED lines=18> */
[----:B--2---:R-:W-:Y:S01]  /*af40*/  @!P1 LOP3.LUT R9, R23, 0xfffffffe, RZ, 0xc0, !PT ;  /* 0xfffffffe17099812 */ /* 0x004fe200078ec0ff */
[----:B------:R-:W-:Y:S01]  /*af50*/  VIADD R23, R0, 0x90 ;  /* 0x0000009000177836 */ /* 0x000fe20000000000 */
[----:B---3--:R-:W-:Y:S01]  /*af60*/  @!P0 LOP3.LUT R11, R24, 0xfffffffe, RZ, 0xc0, !PT ;  /* 0xfffffffe180b8812 */ /* 0x008fe200078ec0ff */
        /* <DEDUP_REMOVED lines=9> */
[----:B----4-:R-:W-:Y:S01]  /*b000*/  @!P2 LOP3.LUT R13, R18, 0xfffffffe, RZ, 0xc0, !PT ;  /* 0xfffffffe120da812 */ /* 0x010fe200078ec0ff */
[----:B------:R3:W-:Y:S01]  /*b010*/  @!P0 ST.E.64 desc[UR36][R10.64], R72 ;  /* 0x000000480a008985 */ /* 0x0007e2000c101b24 */
[----:B------:R-:W-:Y:S02]  /*b020*/  @!P6 LOP3.LUT R19, R19, 0xfffffffe, RZ, 0xc0, !PT ;  /* 0xfffffffe1313e812 */ /* 0x000fe400078ec0ff */
[----:B-----5:R-:W-:Y:S01]  /*b030*/  @!P5 LOP3.LUT R15, R20, 0xfffffffe, RZ, 0xc0, !PT ;  /* 0xfffffffe140fd812 */ /* 0x020fe200078ec0ff */
[----:B------:R-:W-:Y:S01]  /*b040*/  VIADD R20, R0, 0xb0 ;  /* 0x000000b000147836 */ /* 0x000fe20000000000 */
[----:B------:R-:W-:-:S02]  /*b050*/  @!P4 LOP3.LUT R21, R21, 0xfffffffe, RZ, 0xc0, !PT ;  /* 0xfffffffe1515c812 */ /* 0x000fc400078ec0ff */
[----:B0-----:R-:W-:Y:S01]  /*b060*/  @!P3 LOP3.LUT R17, R22, 0xfffffffe, RZ, 0xc0, !PT ;  /* 0xfffffffe1611b812 */ /* 0x001fe200078ec0ff */
[C---:B------:R-:W-:Y:S01]  /*b070*/  VIADD R22, R0.reuse, 0xc0 ;  /* 0x000000c000167836 */ /* 0x040fe20000000000 */
[----:B------:R-:W-:Y:S01]  /*b080*/  ISETP.GE.AND P0, PT, R23, UR4, PT ;  /* 0x0000000417007c0c */ /* 0x000fe2000bf06270 */
[--C-:B--2---:R-:W-:Y:S01]  /*b090*/  @!P2 IMAD.WIDE R8, R13, 0x4, R2.reuse ;  /* 0x000000040d08a825 */ /* 0x104fe200078e0202 */
[----:B------:R-:W-:Y:S02]  /*b0a0*/  IADD3 R18, R0, 0xa0, RZ ;  /* 0x000000a000127810 */ /* 0x000fe40007ffe0ff */
[----:B------:R-:W-:Y:S01]  /*b0b0*/  ISETP.GE.AND P1, PT, R24, UR4, PT ;  /* 0x0000000418007c0c */ /* 0x000fe2000bf26270 */
[--C-:B---3--:R-:W-:Y:S01]  /*b0c0*/  @!P6 IMAD.WIDE R10, R19, 0x4, R2.reuse ;  /* 0x00000004130ae825 */ /* 0x108fe200078e0202 */
[----:B------:R0:W-:Y:S01]  /*b0d0*/  @!P2 ST.E.64 desc[UR36][R8.64], R76 ;  /* 0x0000004c0800a985 */ /* 0x0001e2000c101b24 */
[----:B------:R-:W-:Y:S02]  /*b0e0*/  ISETP.GE.AND P2, PT, R18, UR4, PT ;  /* 0x0000000412007c0c */ /* 0x000fe4000bf46270 */
        /* <DEDUP_REMOVED lines=9> */
[----:B------:R-:W-:Y:S01]  /*b180*/  VIADD R19, R0, 0xa8 ;  /* 0x000000a800137836 */ /* 0x000fe20000000000 */
[----:B------:R5:W-:Y:S01]  /*b190*/  @!P3 ST.E.64 desc[UR36][R16.64], R92 ;  /* 0x0000005c1000b985 */ /* 0x000be2000c101b24 */
[----:B------:R-:W-:-:S02]  /*b1a0*/  ISETP.GE.AND P5, PT, R21, UR4, PT ;  /* 0x0000000415007c0c */ /* 0x000fc4000bfa6270 */
[----:B------:R-:W-:Y:S02]  /*b1b0*/  @!P0 LEA.HI R23, R23, R23, RZ, 0x1 ;  /* 0x0000001717178211 */ /* 0x000fe400078f08ff */
[----:B------:R-:W-:Y:S02]  /*b1c0*/  ISETP.GE.AND P3, PT, R19, UR4, PT ;  /* 0x0000000413007c0c */ /* 0x000fe4000bf66270 */
[----:B------:R-:W-:Y:S02]  /*b1d0*/  @!P1 LEA.HI R24, R24, R24, RZ, 0x1 ;  /* 0x0000001818189211 */ /* 0x000fe400078f08ff */
[----:B0-----:R-:W-:Y:S02]  /*b1e0*/  @!P0 LOP3.LUT R9, R23, 0xfffffffe, RZ, 0xc0, !PT ;  /* 0xfffffffe17098812 */ /* 0x001fe400078ec0ff */
[----:B------:R-:W-:Y:S02]  /*b1f0*/  @!P2 LEA.HI R18, R18, R18, RZ, 0x1 ;  /* 0x000000121212a211 */ /* 0x000fe400078f08ff */
[----:B--2---:R-:W-:Y:S01]  /*b200*/  @!P1 LOP3.LUT R11, R24, 0xfffffffe, RZ, 0xc0, !PT ;  /* 0xfffffffe180b9812 */ /* 0x004fe200078ec0ff */
[----:B------:R-:W-:Y:S01]  /*b210*/  @!P0 IMAD.WIDE R8, R9, 0x4, R2 ;  /* 0x0000000409088825 */ /* 0x000fe200078e0202 */
[----:B------:R-:W-:-:S02]  /*b220*/  @!P4 LEA.HI R20, R20, R20, RZ, 0x1 ;  /* 0x000000141414c211 */ /* 0x000fc400078f08ff */
[----:B---3--:R-:W-:Y:S01]  /*b230*/  @!P2 LOP3.LUT R13, R18, 0xfffffffe, RZ, 0xc0, !PT ;  /* 0xfffffffe120da812 */ /* 0x008fe200078ec0ff */
        /* <DEDUP_REMOVED lines=9> */
[----:B----4-:R-:W-:Y:S01]  /*b2d0*/  @!P4 LOP3.LUT R15, R20, 0xfffffffe, RZ, 0xc0, !PT ;  /* 0xfffffffe140fc812 */ /* 0x010fe200078ec0ff */
[----:B------:R3:W-:Y:S01]  /*b2e0*/  @!P2 ST.E.64 desc[UR36][R12.64], R104 ;  /* 0x000000680c00a985 */ /* 0x0007e2000c101b24 */
[----:B------:R-:W-:Y:S01]  /*b2f0*/  @!P5 LOP3.LUT R21, R21, 0xfffffffe, RZ, 0xc0, !PT ;  /* 0xfffffffe1515d812 */ /* 0x000fe200078ec0ff */
[----:B------:R-:W-:Y:S01]  /*b300*/  VIADD R20, R0, 0xd8 ;  /* 0x000000d800147836 */ /* 0x000fe20000000000 */
[----:B-----5:R-:W-:-:S02]  /*b310*/  @!P6 LOP3.LUT R17, R22, 0xfffffffe, RZ, 0xc0, !PT ;  /* 0xfffffffe1611e812 */ /* 0x020fc400078ec0ff */
[----:B------:R-:W-:Y:S01]  /*b320*/  ISETP.GE.AND P0, PT, R18, UR4, PT ;  /* 0x0000000412007c0c */ /* 0x000fe2000bf06270 */
[--C-:B0-----:R-:W-:Y:S01]  /*b330*/  @!P3 IMAD.WIDE R8, R19, 0x4, R2.reuse ;  /* 0x000000041308b825 */ /* 0x101fe200078e0202 */
[----:B------:R-:W-:Y:S02]  /*b340*/  IADD3 R19, R0, 0xd0, RZ ;  /* 0x000000d000137810 */ /* 0x000fe40007ffe0ff */
[----:B------:R-:W-:Y:S01]  /*b350*/  ISETP.GE.AND P2, PT, R20, UR4, PT ;  /* 0x0000000414007c0c */ /* 0x000fe2000bf46270 */
[--C-:B--2---:R-:W-:Y:S01]  /*b360*/  @!P4 IMAD.WIDE R10, R15, 0x4, R2.reuse ;  /* 0x000000040f0ac825 */ /* 0x104fe200078e0202 */
[----:B------:R0:W-:Y:S01]  /*b370*/  @!P3 ST.E.64 desc[UR36][R8.64], R108 ;  /* 0x0000006c0800b985 */ /* 0x0001e2000c101b24 */
[----:B------:R-:W-:Y:S02]  /*b380*/  ISETP.GE.AND P1, PT, R19, UR4, PT ;  /* 0x0000000413007c0c */ /* 0x000fe4000bf26270 */
[----:B------:R-:W-:Y:S01]  /*b390*/  @!P5 IMAD.WIDE R14, R21, 0x4, R2 ;  /* 0x00000004150ed825 */ /* 0x000fe200078e0202 */
[----:B------:R2:W-:Y:S01]  /*b3a0*/  @!P4 ST.E.64 desc[UR36][R10.64], R112 ;  /* 0x000000700a00c985 */ /* 0x0005e2000c101b24 */
[----:B---3--:R-:W-:-:S02]  /*b3b0*/  IADD3 R12, R0, 0xe8, RZ ;  /* 0x000000e8000c7810 */ /* 0x008fc40007ffe0ff */
[----:B------:R-:W-:Y:S01]  /*b3c0*/  @!P6 IMAD.WIDE R16, R17, 0x4, R2 ;  /* 0x000000041110e825 */ /* 0x000fe200078e0202 */
[----:B------:R3:W-:Y:S01]  /*b3d0*/  @!P5 ST.E.64 desc[UR36][R14.64], R116 ;  /* 0x000000740e00d985 */ /* 0x0007e2000c101b24 */
[----:B------:R-:W-:Y:S02]  /*b3e0*/  ISETP.GE.AND P4, PT, R12, UR4, PT ;  /* 0x000000040c007c0c */ /* 0x000fe4000bf86270 */
[C---:B------:R-:W-:Y:S01]  /*b3f0*/  VIADD R21, R0.reuse, 0xe0 ;  /* 0x000000e000157836 */ /* 0x040fe20000000000 */
[----:B------:R4:W-:Y:S01]  /*b400*/  @!P6 ST.E.64 desc[UR36][R16.64], R120 ;  /* 0x000000781000e985 */ /* 0x0009e2000c101b24 */
[----:B------:R-:W-:Y:S01]  /*b410*/  VIADD R13, R0, 0xf0 ;  /* 0x000000f0000d7836 */ /* 0x000fe20000000000 */
[----:B------:R-:W-:Y:S01]  /*b420*/  @!P0 LEA.HI R18, R18, R18, RZ, 0x1 ;  /* 0x0000001212128211 */ /* 0x000fe200078f08ff */
[----:B0-----:R-:W-:Y:S01]  /*b430*/  VIADD R9, R0, 0xf8 ;  /* 0x000000f800097836 */ /* 0x001fe20000000000 */
[----:B------:R-:W-:Y:S02]  /*b440*/  ISETP.GE.AND P3, PT, R21, UR4, PT ;  /* 0x0000000415007c0c */ /* 0x000fe4000bf66270 */
[----:B------:R-:W-:-:S02]  /*b450*/  ISETP.GE.AND P5, PT, R13, UR4, PT ;  /* 0x000000040d007c0c */ /* 0x000fc4000bfa6270 */
[----:B------:R-:W-:Y:S02]  /*b460*/  ISETP.GE.AND P6, PT, R9, UR4, PT ;  /* 0x0000000409007c0c */ /* 0x000fe4000bfc6270 */
[----:B------:R-:W-:Y:S02]  /*b470*/  @!P1 LEA.HI R19, R19, R19, RZ, 0x1 ;  /* 0x0000001313139211 */ /* 0x000fe400078f08ff */
[----:B------:R-:W-:Y:S02]  /*b480*/  @!P2 LEA.HI R20, R20, R20, RZ, 0x1 ;  /* 0x000000141414a211 */ /* 0x000fe400078f08ff */
[----:B------:R-:W-:Y:S02]  /*b490*/  @!P4 LEA.HI R12, R12, R12, RZ, 0x1 ;  /* 0x0000000c0c0cc211 */ /* 0x000fe400078f08ff */
[----:B--2---:R-:W-:Y:S02]  /*b4a0*/  @!P1 LOP3.LUT R11, R19, 0xfffffffe, RZ, 0xc0, !PT ;  /* 0xfffffffe130b9812 */ /* 0x004fe400078ec0ff */
[----:B------:R-:W-:-:S02]  /*b4b0*/  @!P3 LEA.HI R21, R21, R21, RZ, 0x1 ;  /* 0x000000151515b211 */ /* 0x000fc400078f08ff */
[----:B------:R-:W-:Y:S02]  /*b4c0*/  @!P5 LEA.HI R8, R13, R13, RZ, 0x1 ;  /* 0x0000000d0d08d211 */ /* 0x000fe400078f08ff */
[----:B------:R-:W-:Y:S02]  /*b4d0*/  @!P6 LEA.HI R10, R9, R9, RZ, 0x1 ;  /* 0x00000009090ae211 */ /* 0x000fe400078f08ff */
[----:B------:R-:W-:Y:S02]  /*b4e0*/  @!P0 LOP3.LUT R9, R18, 0xfffffffe, RZ, 0xc0, !PT ;  /* 0xfffffffe12098812 */ /* 0x000fe400078ec0ff */
[----:B------:R-:W-:Y:S02]  /*b4f0*/  @!P2 LOP3.LUT R13, R20, 0xfffffffe, RZ, 0xc0, !PT ;  /* 0xfffffffe140da812 */ /* 0x000fe400078ec0ff */
[----:B---3--:R-:W-:Y:S02]  /*b500*/  @!P3 LOP3.LUT R15, R21, 0xfffffffe, RZ, 0xc0, !PT ;  /* 0xfffffffe150fb812 */ /* 0x008fe400078ec0ff */
[----:B----4-:R-:W-:Y:S01]  /*b510*/  @!P4 LOP3.LUT R17, R12, 0xfffffffe, RZ, 0xc0, !PT ;  /* 0xfffffffe0c11c812 */ /* 0x010fe200078ec0ff */
        /* <DEDUP_REMOVED lines=16> */
.L_x_4105:
[----:B-1----:R-:W-:Y:S05]  /*b620*/  BSYNC B0 ;  /* 0x0000000000007941 */ /* 0x002fea0003800000 */
.L_x_4104:
[----:B------:R-:W-:Y:S01]  /*b630*/  IADD3 R7, R7, 0x8, RZ ;  /* 0x0000000807077810 */ /* 0x000fe20007ffe0ff */
[----:B---34-:R3:W4:Y:S03]  /*b640*/  SHFL.IDX PT, R3, R5, 0x1, 0x1c1f ;  /* 0x003c1f0005037f89 */ /* 0x01872600000e0000 */
[----:B------:R-:W-:Y:S01]  /*b650*/  ISETP.GE.AND P0, PT, R7, R6, PT ;  /* 0x000000060700720c */ /* 0x000fe20003f06270 */
[----:B--2---:R3:W2:-:S12]  /*b660*/  SHFL.IDX PT, R2, R4, 0x1, 0x1c1f ;  /* 0x003c1f0004027f89 */ /* 0x00469800000e0000 */
[----:B---3--:R-:W-:Y:S05]  /*b670*/  @P0 BRA `(.L_x_4051) ;  /* 0x0000004800100947 */ /* 0x008fea0003800000 */
[C---:B0-----:R-:W-:Y:S01]  /*b680*/  VIADD R5, R0.reuse, 0x8 ;  /* 0x0000000800057836 */ /* 0x041fe20000000000 */
        /* <DEDUP_REMOVED lines=9> */
[C---:B------:R-:W-:Y:S01]  /*b720*/  VIADD R15, R0.reuse, 0x40 ;  /* 0x00000040000f7836 */ /* 0x040fe20000000000 */
[----:B------:R-:W-:Y:S01]  /*b730*/  ISETP.GE.AND P6, PT, R11, UR4, PT ;  /* 0x000000040b007c0c */ /* 0x000fe2000bfc6270 */
[----:B------:R-:W-:Y:S01]  /*b740*/  VIADD R18, R0, 0x50 ;  /* 0x0000005000127836 */ /* 0x000fe20000000000 */
[----:B------:R-:W-:Y:S01]  /*b750*/  ISETP.GE.AND P5, PT, R10, UR4, PT ;  /* 0x000000040a007c0c */ /* 0x000fe2000bfa6270 */
[C---:B------:R-:W-:Y:S01]  /*b760*/  VIADD R19, R0.reuse, 0x58 ;  /* 0x0000005800137836 */ /* 0x040fe20000000000 */
[C---:B------:R-:W-:Y:S01]  /*b770*/  IADD3 R13, R0.reuse, 0x30, RZ ;  /* 0x00000030000d7810 */ /* 0x040fe20007ffe0ff */
[C---:B------:R-:W-:Y:S01]  /*b780*/  VIADD R20, R0.reuse, 0x80 ;  /* 0x0000008000147836 */ /* 0x040fe20000000000 */
[----:B------:R-:W-:-:S02]  /*b790*/  @!P0 LEA.HI R4, R0, R0, RZ, 0x1 ;  /* 0x0000000000048211 */ /* 0x000fc400078f08ff */
[----:B------:R-:W-:Y:S02]  /*b7a0*/  @!P1 LEA.HI R6, R5, R5, RZ, 0x1 ;  /* 0x0000000505069211 */ /* 0x000fe400078f08ff */
[----:B------:R-:W-:Y:S02]  /*b7b0*/  @!P2 LEA.HI R8, R7, R7, RZ, 0x1 ;  /* 0x000000070708a211 */ /* 0x000fe400078f08ff */
[----:B------:R-:W-:Y:S02]  /*b7c0*/  @!P0 LOP3.LUT R5, R4, 0xfffffffe, RZ, 0xc0, !PT ;  /* 0xfffffffe04058812 */ /* 0x000fe400078ec0ff */
[----:B------:R-:W-:Y:S02]  /*b7d0*/  @!P1 LOP3.LUT R7, R6, 0xfffffffe, RZ, 0xc0, !PT ;  /* 0xfffffffe06079812 */ /* 0x000fe400078ec0ff */
[----:B------:R-:W-:Y:S01]  /*b7e0*/  @!P2 LOP3.LUT R9, R8, 0xfffffffe, RZ, 0xc0, !PT ;  /* 0xfffffffe0809a812 */ /* 0x000fe200078ec0ff */
[----:B--2-4-:R-:W-:Y:S01]  /*b7f0*/  @!P0 IMAD.WIDE R4, R5, 0x4, R2 ;  /* 0x0000000405048825 */ /* 0x014fe200078e0202 */
[----:B------:R-:W-:-:S02]  /*b800*/  IADD3 R16, R0, 0x48, RZ ;  /* 0x0000004800107810 */ /* 0x000fc40007ffe0ff */
[----:B------:R-:W-:Y:S01]  /*b810*/  ISETP.GE.AND P3, PT, R15, UR4, PT ;  /* 0x000000040f007c0c */ /* 0x000fe2000bf66270 */
[--C-:B------:R-:W-:Y:S01]  /*b820*/  @!P1 IMAD.WIDE R6, R7, 0x4, R2.reuse ;  /* 0x0000000407069825 */ /* 0x100fe200078e0202 */
[----:B------:R0:W-:Y:S01]  /*b830*/  @!P0 ST.E.64 desc[UR36][R4.64], R26 ;  /* 0x0000001a04008985 */ /* 0x0001e2000c101b24 */
[----:B------:R-:W-:Y:S02]  /*b840*/  ISETP.GE.AND P0, PT, R12, UR4, PT ;  /* 0x000000040c007c0c */ /* 0x000fe4000bf06270 */
[----:B------:R-:W-:Y:S01]  /*b850*/  @!P2 IMAD.WIDE R8, R9, 0x4, R2 ;  /* 0x000000040908a825 */ /* 0x000fe200078e0202 */
[----:B------:R1:W-:Y:S01]  /*b860*/  @!P1 ST.E.64 desc[UR36][R6.64], R30 ;  /* 0x0000001e06009985 */ /* 0x0003e2000c101b24 */
[----:B------:R-:W-:Y:S02]  /*b870*/  ISETP.GE.AND P1, PT, R13, UR4, PT ;  /* 0x000000040d007c0c */ /* 0x000fe4000bf26270 */
[----:B------:R-:W-:Y:S01]  /*b880*/  ISETP.GE.AND P4, PT, R16, UR4, PT ;  /* 0x0000000410007c0c */ /* 0x000fe2000bf86270 */
        /* <DEDUP_REMOVED lines=17> */
[----:B------:R-:W-:-:S02]  /*b9a0*/  @!P2 LOP3.LUT R11, R14, 0xfffffffe, RZ, 0xc0, !PT ;  /* 0xfffffffe0e0ba812 */ /* 0x000fc400078ec0ff */
[----:B------:R-:W-:Y:S02]  /*b9b0*/  @!P3 LOP3.LUT R15, R15, 0xfffffffe, RZ, 0xc0, !PT ;  /* 0xfffffffe0f0fb812 */ /* 0x000fe400078ec0ff */
[----:B------:R-:W-:Y:S01]  /*b9c0*/  @!P4 LOP3.LUT R17, R16, 0xfffffffe, RZ, 0xc0, !PT ;  /* 0xfffffffe1011c812 */ /* 0x000fe200078ec0ff */
[----:B------:R-:W-:Y:S01]  /*b9d0*/  VIADD R16, R0, 0x70 ;  /* 0x0000007000107836 */ /* 0x000fe20000000000 */
        /* <DEDUP_REMOVED lines=14> */
[----:B------:R-:W-:-:S02]  /*bac0*/  IADD3 R17, R0, 0x78, RZ ;  /* 0x0000007800117810 */ /* 0x000fc40007ffe0ff */
[----:B------:R-:W-:Y:S01]  /*bad0*/  VIADD R15, R0, 0x68 ;  /* 0x00000068000f7836 */ /* 0x000fe20000000000 */
[----:B------:R4:W-:Y:S01]  /*bae0*/  @!P4 ST.E.64 desc[UR36][R12.64], R62 ;  /* 0x0000003e0c00c985 */ /* 0x0009e2000c101b24 */
[----:B------:R-:W-:Y:S02]  /*baf0*/  ISETP.GE.AND P4, PT, R14, UR4, PT ;  /* 0x000000040e007c0c */ /* 0x000fe4000bf86270 */
[----:B------:R-:W-:Y:S02]  /*bb00*/  ISETP.GE.AND P1, PT, R17, UR4, PT ;  /* 0x0000000411007c0c */ /* 0x000fe4000bf26270 */
[----:B------:R-:W-:Y:S02]  /*bb10*/  ISETP.GE.AND P3, PT, R15, UR4, PT ;  /* 0x000000040f007c0c */ /* 0x000fe4000bf66270 */
[----:B------:R-:W-:Y:S02]  /*bb20*/  @!P5 LEA.HI R18, R18, R18, RZ, 0x1 ;  /* 0x000000121212d211 */ /* 0x000fe400078f08ff */
[----:B------:R-:W-:-:S02]  /*bb30*/  @!P6 LEA.HI R19, R19, R19, RZ, 0x1 ;  /* 0x000000131313e211 */ /* 0x000fc400078f08ff */
        /* <DEDUP_REMOVED lines=58> */
[C---:B------:R-:W-:Y:S01]  /*bee0*/  VIADD R16, R0.reuse, 0xe0 ;  /* 0x000000e000107836 */ /* 0x040fe20000000000 */
[----:B------:R-:W-:Y:S02]  /*bef0*/  @!P2 LOP3.LUT R17, R17, 0xfffffffe, RZ, 0xc0, !PT ;  /* 0xfffffffe1111a812 */ /* 0x000fe400078ec0ff */
[----:B------:R-:W-:Y:S02]  /*bf00*/  IADD3 R18, R0, 0xc0, RZ ;  /* 0x000000c000127810 */ /* 0x000fe40007ffe0ff */
[----:B----4-:R-:W-:Y:S01]  /*bf10*/  @!P1 LOP3.LUT R13, R20, 0xfffffffe, RZ, 0xc0, !PT ;  /* 0xfffffffe140d9812 */ /* 0x010fe200078ec0ff */
        /* <DEDUP_REMOVED lines=17> */
[----:B------:R-:W-:Y:S01]  /*c030*/  ISETP.GE.AND P1, PT, R15, UR4, PT ;  /* 0x000000040f007c0c */ /* 0x000fe2000bf26270 */
[----:B------:R-:W-:Y:S01]  /*c040*/  VIADD R0, R0, 0xf8 ;  /* 0x000000f800007836 */ /* 0x000fe20000000000 */
[----:B------:R-:W-:Y:S02]  /*c050*/  ISETP.GE.AND P4, PT, R20, UR4, PT ;  /* 0x0000000414007c0c */ /* 0x000fe4000bf86270 */
[----:B------:R-:W-:-:S02]  /*c060*/  ISETP.GE.AND P3, PT, R17, UR4, PT ;  /* 0x0000000411007c0c */ /* 0x000fc4000bf66270 */
[----:B------:R-:W-:Y:S02]  /*c070*/  @!P5 LEA.HI R18, R18, R18, RZ, 0x1 ;  /* 0x000000121212d211 */ /* 0x000fe400078f08ff */
        /* <DEDUP_REMOVED lines=30> */
[----:B---3--:R-:W-:-:S05]  /*c260*/  LOP3.LUT R5, R0, 0xfffffffe, RZ, 0xc0, !PT ;  /* 0xfffffffe00057812 */ /* 0x008fca00078ec0ff */
[----:B------:R-:W-:-:S05]  /*c270*/  IMAD.WIDE R2, R5, 0x4, R2 ;  /* 0x0000000405027825 */ /* 0x000fca00078e0202 */
[----:B------:R0:W-:Y:S01]  /*c280*/  ST.E.64 desc[UR36][R2.64], R150 ;  /* 0x0000009602007985 */ /* 0x0001e2000c101b24 */
[----:B------:R-:W-:Y:S05]  /*c290*/  BRA `(.L_x_4051) ;  /* 0x0000003c00087947 */ /* 0x000fea0003800000 */
.L_x_4102:
[----:B------:R-:W0:Y:S02]  /*c2a0*/  S2R R0, SR_TID.X ;  /* 0x0000000000007919 */ /* 0x000e240000002100 */
[----:B0-----:R-:W-:-:S05]  /*c2b0*/  VIADD R2, R0, 0xffffff80 ;  /* 0xffffff8000027836 */ /* 0x001fca0000000000 */
[----:B------:R-:W-:-:S13]  /*c2c0*/  ISETP.GT.AND P0, PT, R2, 0x3f, PT ;  /* 0x0000003f0200780c */ /* 0x000fda0003f04270 */
[----:B------:R-:W-:Y:S05]  /*c2d0*/  @P0 BRA `(.L_x_4051) ;  /* 0x0000003800f80947 */ /* 0x000fea0003800000 */
[----:B------:R-:W0:Y:S01]  /*c2e0*/  S2R R3, SR_CTAID.X ;  /* 0x0000000000037919 */ /* 0x000e220000002500 */
[----:B------:R-:W2:Y:S01]  /*c2f0*/  LDC R6, c[0x0][0xbe8] ;  /* 0x0002fa00ff067b82 */ /* 0x000ea20000000800 */
[----:B------:R-:W-:Y:S01]  /*c300*/  ULDC UR4, c[0x0][0xa88] ;  /* 0x0002a20000047ab9 */ /* 0x000fe20000000800 */
[----:B0-----:R-:W-:Y:S01]  /*c310*/  LEA R0, R3, R0, 0x6 ;  /* 0x0000000003007211 */ /* 0x001fe200078e30ff */
[----:B--2---:R-:W-:-:S04]  /*c320*/  IMAD R3, R6, UR4, RZ ;  /* 0x0000000406037c24 */ /* 0x004fc8000f8e02ff */
        /* <DEDUP_REMOVED lines=10> */
[----:B------:R-:W2:Y:S01]  /*c3d0*/  LDC.64 R10, c[0x0][0xbd8] ;  /* 0x0002f600ff0a7b82 */ /* 0x000ea20000000a00 */
[----:B------:R-:W-:-:S04]  /*c3e0*/  UIMAD UR6, UR42, UR9, UR6 ;  /* 0x000000092a0672a4 */ /* 0x000fc8000f8e0206 */
[----:B------:R-:W-:Y:S01]  /*c3f0*/  UIADD3 UR6, UR5, UR6, URZ ;  /* 0x0000000605067290 */ /* 0x000fe2000fffe03f */
[----:B------:R-:W-:Y:S01]  /*c400*/  MOV R2, UR4 ;  /* 0x0000000400027c02 */ /* 0x000fe20008000f00 */
[----:B------:R-:W-:Y:S01]  /*c410*/  IMAD.U32 R3, RZ, RZ, UR5 ;  /* 0x00000005ff037e24 */ /* 0x000fe2000f8e00ff */
[----:B------:R-:W3:Y:S01]  /*c420*/  @P0 LDC R7, c[0x0][0xbec] ;  /* 0x0002fb00ff070b82 */ /* 0x000ee20000000800 */
[----:B------:R-:W-:Y:S02]  /*c430*/  ULDC.64 UR4, c[0x0][0xbe0] ;  /* 0x0002f80000047ab9 */ /* 0x000fe40000000a00 */
[----:B------:R-:W-:-:S05]  /*c440*/  IMAD.U32 R3, RZ, RZ, UR6 ;  /* 0x00000006ff037e24 */ /* 0x000fca000f8e00ff */
[----:B------:R-:W4:Y:S01]  /*c450*/  @P0 LDC R9, c[0x0][0xbf0] ;  /* 0x0002fc00ff090b82 */ /* 0x000f220000000800 */
[----:B0-----:R-:W-:-:S07]  /*c460*/  USHF.R.S32.HI UR8, URZ, 0x1f, UR7 ;  /* 0x0000001f3f087899 */ /* 0x001fce0008011407 */
[----:B------:R-:W0:Y:S01]  /*c470*/  S2UR UR10, SR_CTAID.Y ;  /* 0x00000000000a79c3 */ /* 0x000e220000002600 */
[C---:B--2---:R-:W-:Y:S02]  /*c480*/  IMAD R12, R10.reuse, UR8, RZ ;  /* 0x000000080a0c7c24 */ /* 0x044fe4000f8e02ff */
[----:B------:R-:W-:-:S04]  /*c490*/  IMAD.WIDE.U32 R2, R10, UR7, R2 ;  /* 0x000000070a027c25 */ /* 0x000fc8000f8e0002 */
[----:B------:R-:W-:Y:S01]  /*c4a0*/  IMAD R11, R11, UR7, R12 ;  /* 0x000000070b0b7c24 */ /* 0x000fe2000f8e020c */
[----:B------:R-:W0:Y:S01]  /*c4b0*/  LDC R8, c[0x0][0xc50] ;  /* 0x00031400ff087b82 */ /* 0x000e220000000800 */
[----:B---3--:R-:W-:Y:S01]  /*c4c0*/  @P0 IMAD.HI.U32 R4, R0, R7, RZ ;  /* 0x0000000700040227 */ /* 0x008fe200078e00ff */
[----:B------:R-:W-:-:S03]  /*c4d0*/  IADD3 R7, RZ, -UR42, RZ ;  /* 0x8000002aff077c10 */ /* 0x000fc6000fffe0ff */
[----:B------:R-:W-:Y:S01]  /*c4e0*/  IMAD.IADD R3, R11, 0x1, R3 ;  /* 0x000000010b037824 */ /* 0x000fe200078e0203 */
[----:B----4-:R-:W-:Y:S01]  /*c4f0*/  @P0 SHF.R.U32.HI R5, RZ, R9, R4 ;  /* 0x00000009ff050219 */ /* 0x010fe20000011604 */
[----:B0-----:R-:W-:-:S04]  /*c500*/  IMAD R9, R8, R7, UR10 ;  /* 0x0000000a08097e24 */ /* 0x001fc8000f8e0207 */
        /* <DEDUP_REMOVED lines=14> */
[----:B------:R-:W-:-:S04]  /*c5f0*/  ULDC.64 UR4, c[0x0][0xba8] ;  /* 0x0002ea0000047ab9 */ /* 0x000fc80000000a00 */
[----:B------:R-:W-:Y:S02]  /*c600*/  IADD3 R3, R3, R5, RZ ;  /* 0x0000000503037210 */ /* 0x000fe40007ffe0ff */
[----:B------:R-:W-:-:S04]  /*c610*/  LEA R4, P0, R2, UR4, 0x2 ;  /* 0x0000000402047c11 */ /* 0x000fc8000f8010ff */
[----:B------:R-:W-:Y:S01]  /*c620*/  LEA.HI.X R5, R2, UR5, R3, 0x2, P0 ;  /* 0x0000000502057c11 */ /* 0x000fe200080f1403 */
[----:B------:R-:W-:-:S05]  /*c630*/  IMAD.MOV.U32 R3, RZ, RZ, -0x800000 ;  /* 0xff800000ff037424 */ /* 0x000fca00078e00ff */
[----:B------:R0:W-:Y:S01]  /*c640*/  STG.E desc[UR36][R4.64], R3 ;  /* 0x0000000304007986 */ /* 0x0001e2000c101924 */
[----:B------:R-:W-:Y:S05]  /*c650*/  BRA `(.L_x_4051) ;  /* 0x0000003800187947 */ /* 0x000fea0003800000 */
.L_x_4049:
        /* <DEDUP_REMOVED lines=18> */
.L_x_4106:
[----:B------:R-:W-:Y:S01]  /*c780*/  ULDC UR44, c[0x0][0xc50] ;  /* 0x00031400002c7ab9 */ /* 0x000fe20000000800 */
[----:B------:R-:W-:Y:S01]  /*c790*/  UMOV UR39, UR6 ;  /* 0x0000000600277c82 */ /* 0x000fe20008000000 */
[----:B------:R-:W-:-:S11]  /*c7a0*/  UISETP.NE.AND UP0, UPT, UR44, 0x1, UPT ;  /* 0x000000012c00788c */ /* 0x000fd6000bf05270 */
[----:B------:R-:W-:Y:S01]  /*c7b0*/  @UP0 ULDC UR4, c[0x0][0xc54] ;  /* 0x0003150000040ab9 */ /* 0x000fe20000000800 */
[----:B------:R-:W-:Y:S01]  /*c7c0*/  @UP0 ULDC UR7, c[0x0][0xc58] ;  /* 0x0003160000070ab9 */ /* 0x000fe20000000800 */
[----:B------:R-:W-:-:S04]  /*c7d0*/  UIMAD.WIDE.U32 UR4, UR6, UR4, URZ ;  /* 0x00000004060472a5 */ /* 0x000fc8000f8e003f */
[----:B------:R-:W-:-:S12]  /*c7e0*/  @UP0 USHF.R.U32.HI UR39, URZ, UR7, UR5 ;  /* 0x000000073f270299 */ /* 0x000fd80008011605 */
.L_x_4107:
        /* <DEDUP_REMOVED lines=8> */
[----:B------:R-:W-:Y:S01]  /*c870*/  ULDC UR4, c[0x0][0x448] ;  /* 0x0001120000047ab9 */ /* 0x000fe20000000800 */
[----:B------:R-:W-:Y:S01]  /*c880*/  ULDC UR7, c[0x0][0x2f0] ;  /* 0x0000bc0000077ab9 */ /* 0x000fe20000000800 */
[----:B------:R-:W-:-:S05]  /*c890*/  IMAD.MOV.U32 R28, RZ, RZ, RZ ;  /* 0x000000ffff1c7224 */ /* 0x000fca00078e00ff */
[----:B------:R-:W1:Y:S01]  /*c8a0*/  S2UR UR46, SR_CTAID.X ;  /* 0x00000000002e79c3 */ /* 0x000e620000002500 */
[----:B------:R-:W-:Y:S01]  /*c8b0*/  UISETP.NE.AND UP1, UPT, UR4, 0x1, UPT ;  /* 0x000000010400788c */ /* 0x000fe2000bf25270 */
[----:B------:R-:W-:Y:S02]  /*c8c0*/  ULDC UR8, c[0x0][0x288] ;  /* 0x0000a20000087ab9 */ /* 0x000fe40000000800 */
[----:B------:R-:W-:Y:S02]  /*c8d0*/  ULDC.64 UR4, c[0x0][0x418] ;  /* 0x0001060000047ab9 */ /* 0x000fe40000000a00 */
[----:B------:R-:W-:-:S03]  /*c8e0*/  UISETP.NE.U32.AND UP0, UPT, UR4, URZ, UPT ;  /* 0x0000003f0400728c */ /* 0x000fc6000bf05070 */
[----:B------:R-:W-:Y:S01]  /*c8f0*/  ULDC UR4, c[0x0][0x424] ;  /* 0x0001090000047ab9 */ /* 0x000fe20000000800 */
[----:B------:R-:W-:-:S03]  /*c900*/  UISETP.NE.AND.EX UP0, UPT, UR5, URZ, UPT, UP0 ;  /* 0x0000003f0500728c */ /* 0x000fc6000bf05300 */
[----:B------:R-:W-:Y:S01]  /*c910*/  @UP1 ULDC UR5, c[0x0][0x44c] ;  /* 0x0001130000051ab9 */ /* 0x000fe20000000800 */
[----:B0-----:R-:W-:Y:S01]  /*c920*/  ISETP.NE.U32.AND P0, PT, R2, RZ, PT ;  /* 0x000000ff0200720c */ /* 0x001fe20003f05070 */
[----:B------:R-:W-:-:S03]  /*c930*/  USEL UR40, UR4, 0x1, UP0 ;  /* 0x0000000104287887 */ /* 0x000fc60008000000 */
[----:B------:R-:W-:Y:S01]  /*c940*/  ISETP.NE.AND.EX P0, PT, R3, RZ, PT, P0 ;  /* 0x000000ff0300720c */ /* 0x000fe20003f05300 */
[----:B-1----:R-:W-:Y:S02]  /*c950*/  ULEA UR6, UR46, 0x3f, 0x6 ;  /* 0x0000003f2e067891 */ /* 0x002fe4000f8e303f */
[----:B------:R-:W-:Y:S02]  /*c960*/  UIMAD UR40, UR40, UR7, URZ ;  /* 0x00000007282872a4 */ /* 0x000fe4000f8e023f */
[----:B------:R-:W-:Y:S01]  /*c970*/  UIMAD.WIDE.U32 UR4, UR6, UR5, URZ ;  /* 0x00000005060472a5 */ /* 0x000fe2000f8e003f */
[----:B------:R-:W-:-:S03]  /*c980*/  @UP1 ULDC UR7, c[0x0][0x450] ;  /* 0x0001140000071ab9 */ /* 0x000fc60000000800 */
[----:B------:R-:W-:-:S04]  /*c990*/  @UP1 USHF.R.U32.HI UR6, URZ, UR7, UR5 ;  /* 0x000000073f061299 */ /* 0x000fc80008011605 */
[----:B------:R-:W0:Y:S01]  /*c9a0*/  @P0 LDC.64 R2, c[0x0][0xa28] ;  /* 0x00028a00ff020b82 */ /* 0x000e220000000a00 */
[----:B------:R-:W-:Y:S02]  /*c9b0*/  UIADD3 UR5, UR40, 0x40, -UR8 ;  /* 0x0000004028057890 */ /* 0x000fe4000fffe808 */
[----:B------:R-:W-:Y:S02]  /*c9c0*/  UIADD3 UR4, UR40, 0x3f, URZ ;  /* 0x0000003f28047890 */ /* 0x000fe4000fffe03f */
[----:B------:R-:W-:Y:S02]  /*c9d0*/  UIADD3 UR6, UR5, UR6, URZ ;  /* 0x0000000605067290 */ /* 0x000fe4000fffe03f */
[----:B------:R-:W-:Y:S02]  /*c9e0*/  USHF.R.S32.HI UR5, URZ, 0x1f, UR4 ;  /* 0x0000001f3f057899 */ /* 0x000fe40008011404 */
[----:B------:R-:W-:Y:S02]  /*c9f0*/  USHF.R.S32.HI UR7, URZ, 0x1f, UR6 ;  /* 0x0000001f3f077899 */ /* 0x000fe40008011406 */
[----:B------:R-:W-:-:S02]  /*ca00*/  ULEA.HI UR5, UR5, UR4, URZ, 0x6 ;  /* 0x0000000405057291 */ /* 0x000fc4000f8f303f */
[----:B------:R-:W-:Y:S02]  /*ca10*/  ULEA.HI UR7, UR7, UR6, URZ, 0x6 ;  /* 0x0000000607077291 */ /* 0x000fe4000f8f303f */
[----:B------:R-:W-:Y:S02]  /*ca20*/  USHF.R.S32.HI UR41, URZ, 0x6, UR5 ;  /* 0x000000063f297899 */ /* 0x000fe40008011405 */
[----:B------:R-:W-:-:S04]  /*ca30*/  USHF.R.S32.HI UR42, URZ, 0x6, UR7 ;  /* 0x000000063f2a7899 */ /* 0x000fc80008011407 */
[----:B------:R-:W-:Y:S02]  /*ca40*/  UISETP.LT.AND UP0, UPT, UR41, UR42, UPT ;  /* 0x0000002a2900728c */ /* 0x000fe4000bf01270 */
[----:B------:R-:W-:Y:S01]  /*ca50*/  UP2UR UR47, UPR, URZ, 0x2 ;  /* 0x000000023f2f7883 */ /* 0x000fe20008000000 */
[----:B0-----:R-:W-:Y:S01]  /*ca60*/  @P0 IMAD.WIDE R2, R17, 0x4, R2 ;  /* 0x0000000411020825 */ /* 0x001fe200078e0202 */
[----:B------:R-:W-:-:S04]  /*ca70*/  USEL UR11, UR41, UR42, UP0 ;  /* 0x0000002a290b7287 */ /* 0x000fc80008000000 */
[----:B------:R-:W-:Y:S01]  /*ca80*/  UISETP.GE.AND UP1, UPT, UR11, 0x1, UPT ;  /* 0x000000010b00788c */ /* 0x000fe2000bf26270 */
[----:B------:R0:W5:Y:S01]  /*ca90*/  @P0 LDG.E R28, desc[UR36][R2.64] ;  /* 0x00000024021c0981 */ /* 0x000162000c1e1900 */
[----:B------:R-:W-:Y:S02]  /*caa0*/  USHF.R.U32.HI UR9, URZ, 0x10, UR44 ;  /* 0x000000103f097899 */ /* 0x000fe4000801162c */
[----:B------:R-:W-:Y:S02]  /*cab0*/  ULOP3.LUT UR44, UR44, 0xffff, URZ, 0xc0, !UPT ;  /* 0x0000ffff2c2c7892 */ /* 0x000fe4000f8ec03f */
[----:B------:R-:W-:Y:S01]  /*cac0*/  PLOP3.LUT P0, PT, PT, PT, UP1, 0x80, 0x0 ;  /* 0x000000000000781c */ /* 0x000fe20003f0f018 */
[----:B------:R-:W-:Y:S01]  /*cad0*/  UISETP.NE.AND UP0, UPT, UR9, URZ, UPT ;  /* 0x0000003f0900728c */ /* 0x000fe2000bf05270 */
[----:B------:R-:W-:-:S10]  /*cae0*/  UMOV UR38, URZ ;  /* 0x0000003f00267c82 */ /* 0x000fd40008000000 */
[----:B------:R-:W-:Y:S01]  /*caf0*/  @!UP0 ULDC UR9, c[0x0][0x9f0] ;  /* 0x00027c0000098ab9 */ /* 0x000fe20000000800 */
[----:B0-----:R-:W-:Y:S05]  /*cb00*/  @!P0 BRA `(.L_x_4109) ;  /* 0x0000000000788947 */ /* 0x001fea0003800000 */
[----:B------:R-:W-:Y:S01]  /*cb10*/  IABS R0, UR9 ;  /* 0x0000000900007c13 */ /* 0x000fe20008000000 */
[----:B------:R-:W-:Y:S02]  /*cb20*/  UIADD3 UR6, UR9, -0x1, UR11 ;  /* 0xffffffff09067890 */ /* 0x000fe4000fffe00b */
[----:B------:R-:W-:Y:S01]  /*cb30*/  IABS R4, UR9 ;  /* 0x0000000900047c13 */ /* 0x000fe20008000000 */
[----:B------:R-:W-:Y:S01]  /*cb40*/  UMOV UR4, URZ ;  /* 0x0000003f00047c82 */ /* 0x000fe20008000000 */
[----:B------:R-:W-:Y:S02]  /*cb50*/  R2UR UR10, R0 ;  /* 0x00000000000a72ca */ /* 0x000fe400000e0000 */
[----:B------:R-:W-:Y:S01]  /*cb60*/  IABS R3, UR6 ;  /* 0x0000000600037c13 */ /* 0x000fe20008000000 */
[----:B------:R-:W-:-:S03]  /*cb70*/  ULOP3.LUT UR6, UR6, UR9, URZ, 0x3c, !UPT ;  /* 0x0000000906067292 */ /* 0x000fc6000f8e3c3f */
[----:B------:R-:W-:-:S07]  /*cb80*/  R2UR UR8, R3 ;  /* 0x00000000030872ca */ /* 0x000fce00000e0000 */
        /* <DEDUP_REMOVED lines=22> */
.L_x_4109:
[----:B------:R-:W-:Y:S02]  /*ccf0*/  UIMAD UR48, UR44, UR38, URZ ;  /* 0x000000262c3072a4 */ /* 0x000fe4000f8e023f */
[----:B------:R-:W-:Y:S01]  /*cd00*/  MOV R0, UR38 ;  /* 0x0000002600007c02 */ /* 0x000fe20008000f00 */
[----:B------:R-:W-:-:S03]  /*cd10*/  IMAD.MOV.U32 R4, RZ, RZ, 0x1 ;  /* 0x00000001ff047424 */ /* 0x000fc600078e00ff */
[----:B------:R-:W-:-:S05]  /*cd20*/  IMAD.U32 R25, RZ, RZ, UR48 ;  /* 0x00000030ff197e24 */ /* 0x000fca000f8e00ff */
[----:B------:R-:W-:Y:S02]  /*cd30*/  VIADDMNMX R25, R25, R0, UR11, PT ;  /* 0x0000000b19197e46 */ /* 0x000fe4000b800100 */
[----:B------:R-:W-:Y:S02]  /*cd40*/  MOV R0, RZ ;  /* 0x000000ff00007202 */ /* 0x000fe40000000f00 */
        /* <DEDUP_REMOVED lines=12> */
[----:B------:R-:W-:Y:S01]  /*ce10*/  MOV R4, UR4 ;  /* 0x0000000400047c02 */ /* 0x000fe20008000f00 */
[----:B------:R-:W-:Y:S01]  /*ce20*/  IMAD.U32 R5, RZ, RZ, UR5 ;  /* 0x00000005ff057e24 */ /* 0x000fe2000f8e00ff */
[----:B------:R-:W-:Y:S01]  /*ce30*/  ULDC.64 UR4, c[0x4][0x8] ;  /* 0x0100020000047ab9 */ /* 0x000fe20000000a00 */
[----:B------:R-:W0:Y:S01]  /*ce40*/  LDC.64 R2, c[0x4][R2] ;  /* 0x0100000002027b82 */ /* 0x000e220000000a00 */
[----:B------:R-:W-:Y:S01]  /*ce50*/  MOV R6, UR6 ;  /* 0x0000000600067c02 */ /* 0x000fe20008000f00 */
[----:B------:R-:W-:Y:S01]  /*ce60*/  IMAD.U32 R7, RZ, RZ, UR7 ;  /* 0x00000007ff077e24 */ /* 0x000fe2000f8e00ff */
[----:B------:R-:W-:Y:S01]  /*ce70*/  MOV R10, UR4 ;  /* 0x00000004000a7c02 */ /* 0x000fe20008000f00 */
[----:B------:R-:W-:Y:S01]  /*ce80*/  IMAD.U32 R11, RZ, RZ, UR5 ;  /* 0x00000005ff0b7e24 */ /* 0x000fe2000f8e00ff */
[----:B------:R-:W-:Y:S01]  /*ce90*/  MOV R8, 0x70 ;  /* 0x0000007000087802 */ /* 0x000fe20000000f00 */
[----:B------:R-:W-:Y:S01]  /*cea0*/  IMAD.MOV.U32 R12, RZ, RZ, 0x1 ;  /* 0x00000001ff0c7424 */ /* 0x000fe200078e00ff */
[----:B------:R-:W-:-:S07]  /*ceb0*/  MOV R13, RZ ;  /* 0x000000ff000d7202 */ /* 0x000fce0000000f00 */
[----:B------:R-:W-:-:S07]  /*cec0*/  LEPC R20, `(.L_x_4110) ;  /* 0x000000001014794e */ /* 0x000fce0000000000 */
[----:B0----5:R-:W-:Y:S05]  /*ced0*/  CALL.ABS.NOINC R2 ;  /* 0x0000000002007343 */ /* 0x021fea0003c00000 */
.L_x_4110:
        /* <DEDUP_REMOVED lines=11> */
[----:B------:R-:W-:Y:S01]  /*cf90*/  IMAD.U32 R6, RZ, RZ, UR6 ;  /* 0x00000006ff067e24 */ /* 0x000fe2000f8e00ff */
[----:B------:R-:W-:Y:S01]  /*cfa0*/  MOV R7, UR7 ;  /* 0x0000000700077c02 */ /* 0x000fe20008000f00 */
[----:B------:R-:W-:Y:S01]  /*cfb0*/  IMAD.U32 R10, RZ, RZ, UR4 ;  /* 0x00000004ff0a7e24 */ /* 0x000fe2000f8e00ff */
[----:B------:R-:W-:Y:S01]  /*cfc0*/  MOV R11, UR5 ;  /* 0x00000005000b7c02 */ /* 0x000fe20008000f00 */
[----:B------:R-:W-:Y:S01]  /*cfd0*/  IMAD.MOV.U32 R8, RZ, RZ, 0x70 ;  /* 0x00000070ff087424 */ /* 0x000fe200078e00ff */
[----:B------:R-:W-:Y:S01]  /*cfe0*/  MOV R12, 0x1 ;  /* 0x00000001000c7802 */ /* 0x000fe20000000f00 */
[----:B0-----:R-:W-:-:S07]  /*cff0*/  IMAD.MOV.U32 R13, RZ, RZ, RZ ;  /* 0x000000ffff0d7224 */ /* 0x001fce00078e00ff */
[----:B------:R-:W-:-:S07]  /*d000*/  LEPC R20, `(.L_x_4112) ;  /* 0x000000001014794e */ /* 0x000fce0000000000 */
[----:B-1---5:R-:W-:Y:S05]  /*d010*/  CALL.ABS.NOINC R2 ;  /* 0x0000000002007343 */ /* 0x022fea0003c00000 */
.L_x_4112:
[----:B------:R0:W1:Y:S01]  /*d020*/  LDC.64 R2, c[0x4][R16] ;  /* 0x0100000010027b82 */ /* 0x0000620000000a00 */
[----:B------:R-:W-:Y:S01]  /*d030*/  ULDC.64 UR4, c[0x4][0x90] ;  /* 0x0100240000047ab9 */ /* 0x000fe20000000a00 */
[----:B------:R-:W-:Y:S01]  /*d040*/  ULDC.64 UR6, c[0x4][0x98] ;  /* 0x0100260000067ab9 */ /* 0x000fe20000000a00 */
[----:B------:R-:W-:Y:S01]  /*d050*/  MOV R4, UR4 ;  /* 0x0000000400047c02 */ /* 0x000fe20008000f00 */
[----:B------:R-:W-:Y:S01]  /*d060*/  IMAD.U32 R5, RZ, RZ, UR5 ;  /* 0x00000005ff057e24 */ /* 0x000fe2000f8e00ff */
[----:B------:R-:W-:Y:S01]  /*d070*/  ULDC.64 UR4, c[0x4][0x18] ;  /* 0x0100060000047ab9 */ /* 0x000fe20000000a00 */
[----:B------:R-:W-:Y:S01]  /*d080*/  MOV R6, UR6 ;  /* 0x0000000600067c02 */ /* 0x000fe20008000f00 */
[----:B------:R-:W-:Y:S01]  /*d090*/  IMAD.U32 R7, RZ, RZ, UR7 ;  /* 0x00000007ff077e24 */ /* 0x000fe2000f8e00ff */
[----:B------:R-:W-:Y:S01]  /*d0a0*/  MOV R10, UR4 ;  /* 0x00000004000a7c02 */ /* 0x000fe20008000f00 */
[----:B------:R-:W-:Y:S01]  /*d0b0*/  IMAD.U32 R11, RZ, RZ, UR5 ;  /* 0x00000005ff0b7e24 */ /* 0x000fe2000f8e00ff */
[----:B------:R-:W-:Y:S01]  /*d0c0*/  MOV R8, 0x70 ;  /* 0x0000007000087802 */ /* 0x000fe20000000f00 */
[----:B------:R-:W-:Y:S01]  /*d0d0*/  IMAD.MOV.U32 R12, RZ, RZ, 0x1 ;  /* 0x00000001ff0c7424 */ /* 0x000fe200078e00ff */
[----:B0-----:R-:W-:-:S07]  /*d0e0*/  MOV R13, RZ ;  /* 0x000000ff000d7202 */ /* 0x001fce0000000f00 */
[----:B------:R-:W-:-:S07]  /*d0f0*/  LEPC R20, `(.L_x_4111) ;  /* 0x000000001014794e */ /* 0x000fce0000000000 */
[----:B-1----:R-:W-:Y:S05]  /*d100*/  CALL.ABS.NOINC R2 ;  /* 0x0000000002007343 */ /* 0x002fea0003c00000 */
.L_x_4111:
[----:B------:R-:W0:Y:S01]  /*d110*/  LDC.64 R2, c[0x0][0x9f8] ;  /* 0x00027e00ff027b82 */ /* 0x000e220000000a00 */
[----:B------:R-:W-:-:S07]  /*d120*/  IMAD.MOV.U32 R24, RZ, RZ, R17 ;  /* 0x000000ffff187224 */ /* 0x000fce00078e0011 */
[----:B------:R-:W1:Y:S01]  /*d130*/  LDC R37, c[0x0][0x430] ;  /* 0x00010c00ff257b82 */ /* 0x000e620000000800 */
[----:B------:R-:W-:Y:S01]  /*d140*/  SHF.L.U32 R36, R30, 0x4, RZ ;  /* 0x000000041e247819 */ /* 0x000fe200000006ff */
[----:B------:R-:W-:Y:S01]  /*d150*/  ULDC UR4, c[0x0][0x320] ;  /* 0x0000c80000047ab9 */ /* 0x000fe20000000800 */
[----:B0-----:R-:W-:-:S04]  /*d160*/  ISETP.NE.U32.AND P0, PT, R2, RZ, PT ;  /* 0x000000ff0200720c */ /* 0x001fc80003f05070 */
[----:B------:R-:W-:-:S13]  /*d170*/  ISETP.NE.AND.EX P0, PT, R3, RZ, PT, P0 ;  /* 0x000000ff0300720c */ /* 0x000fda0003f05300 */
[----:B------:R-:W0:Y:S02]  /*d180*/  @P0 LDC.64 R2, c[0x0][0x9f8] ;  /* 0x00027e00ff020b82 */ /* 0x000e240000000a00 */
[----:B0-----:R-:W-:-:S05]  /*d190*/  @P0 IMAD.WIDE R2, R17, 0x4, R2 ;  /* 0x0000000411020825 */ /* 0x001fca00078e0202 */
[----:B------:R0:W2:Y:S01]  /*d1a0*/  @P0 LDG.E R24, desc[UR36][R2.64] ;  /* 0x0000002402180981 */ /* 0x0000a2000c1e1900 */
[----:B------:R-:W-:Y:S02]  /*d1b0*/  LOP3.LUT R6, R30, 0x7f, RZ, 0xc0, !PT ;  /* 0x0000007f1e067812 */ /* 0x000fe400078ec0ff */
[----:B------:R-:W-:Y:S02]  /*d1c0*/  LOP3.LUT R36, R36, 0x70, RZ, 0xc0, !PT ;  /* 0x0000007024247812 */ /* 0x000fe400078ec0ff */
[----:B------:R-:W-:Y:S02]  /*d1d0*/  SHF.R.U32.HI R35, RZ, 0x3, R6 ;  /* 0x00000003ff237819 */ /* 0x000fe40000011606 */
[----:B------:R-:W-:Y:S02]  /*d1e0*/  LEA R18, R25, 0xffffffc0, 0x6 ;  /* 0xffffffc019127811 */ /* 0x000fe400078e30ff */
[----:B------:R-:W-:Y:S02]  /*d1f0*/  LOP3.LUT R31, R36, R35, RZ, 0xfc, !PT ;  /* 0x00000023241f7212 */ /* 0x000fe400078efcff */
[----:B-1----:R-:W-:-:S02]  /*d200*/  ISETP.NE.AND P1, PT, R37, 0x1, PT ;  /* 0x000000012500780c */ /* 0x002fc40003f25270 */
[----:B------:R-:W-:Y:S01]  /*d210*/  LOP3.LUT R16, R16, 0xfffffbff, RZ, 0xc0, !PT ;  /* 0xfffffbff10107812 */ /* 0x000fe200078ec0ff */
[----:B------:R-:W-:-:S05]  /*d220*/  IMAD.IADD R5, R31, 0x1, R18 ;  /* 0x000000011f057824 */ /* 0x000fca00078e0212 */
[C---:B------:R-:W-:Y:S02]  /*d230*/  ISETP.GE.AND P0, PT, R5.reuse, UR40, PT ;  /* 0x0000002805007c0c */ /* 0x040fe4000bf06270 */
[----:B-----5:R-:W-:Y:S02]  /*d240*/  IADD3 R19, R5, R28, RZ ;  /* 0x0000001c05137210 */ /* 0x020fe40007ffe0ff */
[----:B------:R-:W-:Y:S01]  /*d250*/  ISETP.GT.U32.OR P0, PT, R31, 0x3f, P0 ;  /* 0x0000003f1f00780c */ /* 0x000fe20000704470 */
[----:B------:R-:W1:Y:S01]  /*d260*/  @P1 LDC R0, c[0x0][0x434] ;  /* 0x00010d00ff001b82 */ /* 0x000e620000000800 */
[----:B------:R-:W-:Y:S01]  /*d270*/  @P1 LOP3.LUT R16, R16, 0x400, RZ, 0xfc, !PT ;  /* 0x0000040010101812 */ /* 0x000fe200078efcff */
[----:B------:R-:W-:-:S06]  /*d280*/  IMAD.MOV.U32 R7, RZ, RZ, R19 ;  /* 0x000000ffff077224 */ /* 0x000fcc00078e0013 */
        /* <DEDUP_REMOVED lines=15> */
[----:B------:R-:W-:Y:S02]  /*d380*/  IADD3 R0, -R7, RZ, RZ ;  /* 0x000000ff07007210 */ /* 0x000fe40007ffe1ff */
[----:B------:R-:W-:Y:S02]  /*d390*/  CS2R R26, SRZ ;  /* 0x00000000001a7805 */ /* 0x000fe4000001ff00 */
[----:B------:R-:W-:Y:S01]  /*d3a0*/  LOP3.LUT R16, R16, 0xffffffdf, RZ, 0xc0, !PT ;  /* 0xffffffdf10107812 */ /* 0x000fe200078ec0ff */
[----:B------:R-:W-:Y:S02]  /*d3b0*/  IMAD R19, R37, R0, R19 ;  /* 0x0000000025137224 */ /* 0x000fe400078e0213 */
[----:B0-----:R-:W-:-:S05]  /*d3c0*/  IMAD.SHL.U32 R4, R30, 0x8, RZ ;  /* 0x000000081e047824 */ /* 0x001fca00078e00ff */
        /* <DEDUP_REMOVED lines=23> */
[----:B--2---:R-:W-:Y:S02]  /*d540*/  @!P0 SHF.R.S32.HI R27, RZ, 0x1f, R5 ;  /* 0x0000001fff1b8819 */ /* 0x004fe40000011405 */
[----:B------:R-:W-:Y:S02]  /*d550*/  @!P0 MOV R26, R5 ;  /* 0x00000005001a8202 */ /* 0x000fe40000000f00 */
[----:B------:R-:W-:Y:S01]  /*d560*/  ISETP.GE.AND P0, PT, R3, UR4, PT ;  /* 0x0000000403007c0c */ /* 0x000fe2000bf06270 */
[----:B------:R-:W-:Y:S01]  /*d570*/  IMAD.SHL.U32 R3, R0, 0x2, RZ ;  /* 0x0000000200037824 */ /* 0x000fe200078e00ff */
[----:B------:R-:W-:Y:S02]  /*d580*/  SEL R0, RZ, 0x1, P5 ;  /* 0x00000001ff007807 */ /* 0x000fe40002800000 */
[----:B------:R-:W-:-:S02]  /*d590*/  SEL R34, RZ, 0x40, P0 ;  /* 0x00000040ff227807 */ /* 0x000fc40000000000 */
[----:B------:R-:W-:Y:S02]  /*d5a0*/  ISETP.GE.AND P0, PT, R2, UR4, PT ;  /* 0x0000000402007c0c */ /* 0x000fe4000bf06270 */
        /* <DEDUP_REMOVED lines=13> */
.L_x_4155:
        /* <DEDUP_REMOVED lines=14> */
.L_x_4114:
[----:B------:R-:W-:-:S04]  /*d760*/  MOV R0, 0x1 ;  /* 0x0000000100007802 */ /* 0x000fc80000000f00 */
[----:B------:R-:W-:-:S04]  /*d770*/  SHF.L.U32 R0, R0, 0x1f, RZ ;  /* 0x0000001f00007819 */ /* 0x000fc800000006ff */
[----:B------:R-:W0:Y:S02]  /*d780*/  SYNCS.PHASECHK.TRANS64.TRYWAIT P0, [UR45+0x28c40], R0 ;  /* 0x028c4000ff0075a7 */ /* 0x000e24000800016d */
[----:B0-----:R-:W-:Y:S05]  /*d790*/  @!P0 BRA `(.L_x_4115) ;  /* 0x0000002800c88947 */ /* 0x001fea0003800000 */
.L_x_4156:
        /* <DEDUP_REMOVED lines=38> */
[----:B0-----:R-:W-:-:S04]  /*da00*/  @P0 LEA R14, P1, R22, R14, 0x1 ;  /* 0x0000000e160e0211 */ /* 0x001fc800078208ff */
[----:B-1----:R-:W-:Y:S01]  /*da10*/  @P0 IADD3.X R3, RZ, R2, RZ, P1, !PT ;  /* 0x00000002ff030210 */ /* 0x002fe20000ffe4ff */
[----:B------:R-:W-:Y:S02]  /*da20*/  @P0 IMAD.MOV.U32 R2, RZ, RZ, R14 ;  /* 0x000000ffff020224 */ /* 0x000fe400078e000e */
[----:B------:R-:W0:Y:S04]  /*da30*/  SHFL.IDX PT, R14, R0, 0x1, 0x181f ;  /* 0x00381f00000e7f89 */ /* 0x000e2800000e0000 */
[----:B------:R0:W-:Y:S01]  /*da40*/  @P0 LDGSTS.E.BYPASS.LTC128B.128 [R7+0x22400], desc[UR36][R2.64], !P2 ;  /* 0x2240000002070fae */ /* 0x0001e2000d101d64 */
[----:B------:R-:W-:-:S13]  /*da50*/  ISETP.GE.AND P0, PT, R18, 0x11, PT ;  /* 0x000000111200780c */ /* 0x000fda0003f06270 */
[----:B------:R-:W-:Y:S02]  /*da60*/  @P0 LEA R9, R30, UR45, 0x1 ;  /* 0x0000002d1e090c11 */ /* 0x000fe4000f8e08ff */
[----:B0-----:R-:W-:Y:S02]  /*da70*/  @P0 LEA R2, P1, R22, R14, 0x1 ;  /* 0x0000000e16020211 */ /* 0x001fe400078208ff */
[----:B------:R-:W0:Y:S02]  /*da80*/  SHFL.IDX PT, R14, R0, 0x2, 0x181f ;  /* 0x00581f00000e7f89 */ /* 0x000e2400000e0000 */
[----:B------:R-:W-:Y:S02]  /*da90*/  @P0 IADD3.X R3, RZ, R4, RZ, P1, !PT ;  /* 0x00000004ff030210 */ /* 0x000fe40000ffe4ff */
        /* <DEDUP_REMOVED lines=9> */
.L_x_4166:
        /* <DEDUP_REMOVED lines=15> */
.L_x_4117:
        /* <DEDUP_REMOVED lines=17> */
[----:B------:R-:W-:Y:S01]  /*dd30*/  MOV R11, UR9 ;  /* 0x00000009000b7c02 */ /* 0x000fe20008000f00 */
[----:B------:R-:W-:Y:S01]  /*dd40*/  IMAD.MOV.U32 R8, RZ, RZ, 0x70 ;  /* 0x00000070ff087424 */ /* 0x000fe200078e00ff */
[----:B------:R-:W-:Y:S01]  /*dd50*/  MOV R12, 0x1 ;  /* 0x00000001000c7802 */ /* 0x000fe20000000f00 */
[----:B------:R-:W-:-:S07]  /*dd60*/  IMAD.MOV.U32 R13, RZ, RZ, RZ ;  /* 0x000000ffff0d7224 */ /* 0x000fce00078e00ff */
[----:B------:R-:W-:-:S07]  /*dd70*/  LEPC R20, `(.L_x_4118) ;  /* 0x000000001014794e */ /* 0x000fce0000000000 */
[----:B0-----:R-:W-:Y:S05]  /*dd80*/  CALL.ABS.NOINC R2 ;  /* 0x0000000002007343 */ /* 0x001fea0003c00000 */
.L_x_4118:
[----:B------:R-:W-:Y:S01]  /*dd90*/  UISETP.NE.AND UP0, UPT, UR47, URZ, UPT ;  /* 0x0000003f2f00728c */ /* 0x000fe2000bf05270 */
[----:B------:R-:W0:Y:S01]  /*dda0*/  S2R R20, SR_CTAID.Z ;  /* 0x0000000000147919 */ /* 0x000e220000002700 */
[----:B------:R-:W-:Y:S01]  /*ddb0*/  MOV R0, UR46 ;  /* 0x0000002e00007c02 */ /* 0x000fe20008000f00 */
[----:B------:R-:W-:Y:S01]  /*ddc0*/  ULDC.64 UR8, c[0x0][0x2d8] ;  /* 0x0000b60000087ab9 */ /* 0x000fe20000000a00 */
[----:B------:R-:W-:Y:S02]  /*ddd0*/  R2UR UR6, R23 ;  /* 0x00000000170672ca */ /* 0x000fe400000e0000 */
[----:B------:R-:W-:Y:S01]  /*dde0*/  PLOP3.LUT P0, PT, PT, PT, UP0, 0x80, 0x0 ;  /* 0x000000000000781c */ /* 0x000fe20003f0f008 */
[----:B------:R-:W-:-:S04]  /*ddf0*/  IMAD R9, R0, 0x40, R31 ;  /* 0x0000004000097824 */ /* 0x000fc800078e021f */
[----:B------:R-:W-:Y:S01]  /*de00*/  @UP0 ULDC UR4, c[0x0][0x44c] ;  /* 0x0001130000040ab9 */ /* 0x000fe20000000800 */
[----:B------:R-:W-:-:S05]  /*de10*/  MOV R7, R9 ;  /* 0x0000000900077202 */ /* 0x000fca0000000f00 */
[----:B------:R-:W-:Y:S02]  /*de20*/  UIMAD UR6, UR6, UR8, URZ ;  /* 0x00000008060672a4 */ /* 0x000fe4000f8e023f */
        /* <DEDUP_REMOVED lines=10> */
[----:B------:R-:W-:Y:S01]  /*ded0*/  MOV R4, UR4 ;  /* 0x0000000400047c02 */ /* 0x000fe20008000f00 */
[----:B------:R-:W-:Y:S02]  /*dee0*/  IMAD R6, R6, UR8, RZ ;  /* 0x0000000806067c24 */ /* 0x000fe4000f8e02ff */
[----:B------:R-:W-:Y:S01]  /*def0*/  IMAD.U32 R5, RZ, RZ, UR5 ;  /* 0x00000005ff057e24 */ /* 0x000fe2000f8e00ff */
[----:B------:R-:W-:Y:S01]  /*df00*/  MOV R2, R4 ;  /* 0x0000000400027202 */ /* 0x000fe20000000f00 */
[----:B------:R-:W-:Y:S01]  /*df10*/  IMAD.U32 R3, RZ, RZ, UR6 ;  /* 0x00000006ff037e24 */ /* 0x000fe2000f8e00ff */
[----:B------:R-:W-:Y:S01]  /*df20*/  SHF.R.S32.HI R4, RZ, 0x1f, R7 ;  /* 0x0000001fff047819 */ /* 0x000fe20000011407 */
[C---:B------:R-:W-:Y:S01]  /*df30*/  IMAD R5, R20.reuse, UR9, R6 ;  /* 0x0000000914057c24 */ /* 0x040fe2000f8e0206 */
[----:B------:R-:W-:Y:S01]  /*df40*/  ULDC.64 UR4, c[0x0][0x2d0] ;  /* 0x0000b40000047ab9 */ /* 0x000fe20000000a00 */
[----:B------:R-:W-:-:S04]  /*df50*/  IMAD.WIDE.U32 R2, R20, UR8, R2 ;  /* 0x0000000814027c25 */ /* 0x000fc8000f8e0002 */
[----:B------:R-:W-:Y:S01]  /*df60*/  IMAD.IADD R3, R3, 0x1, R5 ;  /* 0x0000000103037824 */ /* 0x000fe200078e0205 */
[C---:B------:R-:W-:Y:S01]  /*df70*/  IADD3 R5, -R7.reuse, RZ, RZ ;  /* 0x000000ff07057210 */ /* 0x040fe20007ffe1ff */
[----:B------:R-:W-:Y:S02]  /*df80*/  IMAD R4, R4, UR4, RZ ;  /* 0x0000000404047c24 */ /* 0x000fe4000f8e02ff */
[----:B------:R-:W-:-:S04]  /*df90*/  IMAD.WIDE.U32 R2, R7, UR4, R2 ;  /* 0x0000000407027c25 */ /* 0x000fc8000f8e0002 */
[----:B-1----:R-:W-:Y:S02]  /*dfa0*/  IMAD R5, R0, R5, R9 ;  /* 0x0000000500057224 */ /* 0x002fe400078e0209 */
        /* <DEDUP_REMOVED lines=9> */
[----:B------:R-:W-:Y:S01]  /*e040*/  ULDC UR4, c[0x0][0x2b8] ;  /* 0x0000ae0000047ab9 */ /* 0x000fe20000000800 */
[----:B------:R-:W-:Y:S02]  /*e050*/  IADD3 R5, R3, R7, RZ ;  /* 0x0000000703057210 */ /* 0x000fe40007ffe0ff */
[----:B------:R-:W-:Y:S02]  /*e060*/  ISETP.GE.AND P1, PT, R22, UR4, PT ;  /* 0x0000000416007c0c */ /* 0x000fe4000bf26270 */
[----:B------:R-:W-:Y:S01]  /*e070*/  LEA.HI.X R5, R2, UR5, R5, 0x1, P0 ;  /* 0x0000000502057c11 */ /* 0x000fe200080f0c05 */
[----:B------:R-:W-:-:S03]  /*e080*/  UMOV UR5, 0xffffffff ;  /* 0xffffffff00057882 */ /* 0x000fc60000000000 */
[----:B------:R-:W-:Y:S07]  /*e090*/  BRA.DIV UR5, `(.L_x_4119) ;  /* 0x0000002605c07947 */ /* 0x000fee000b800000 */
[----:B------:R-:W0:Y:S01]  /*e0a0*/  SHFL.IDX PT, R14, R4, RZ, 0x181f ;  /* 0x00181fff040e7589 */ /* 0x000e2200000e0000 */
[----:B------:R-:W-:Y:S01]  /*e0b0*/  IMAD.U32 R6, RZ, RZ, UR46 ;  /* 0x0000002eff067e24 */ /* 0x000fe2000f8e00ff */
[----:B------:R-:W-:Y:S02]  /*e0c0*/  ULDC UR4, c[0x0][0x288] ;  /* 0x0000a20000047ab9 */ /* 0x000fe40000000800 */
[----:B------:R-:W1:Y:S01]  /*e0d0*/  SHFL.IDX PT, R2, R5, RZ, 0x181f ;  /* 0x00181fff05027589 */ /* 0x000e6200000e0000 */
[----:B------:R-:W-:Y:S01]  /*e0e0*/  IMAD R0, R0, UR4, RZ ;  /* 0x0000000400007c24 */ /* 0x000fe2000f8e02ff */
[----:B------:R-:W-:Y:S02]  /*e0f0*/  LEA R7, R6, R35, 0x6 ;  /* 0x0000002306077211 */ /* 0x000fe400078e30ff */
[----:B------:R-:W-:Y:S02]  /*e100*/  SHFL.IDX PT, R6, R5, 0x1, 0x181f ;  /* 0x00381f0005067f89 */ /* 0x000fe400000e0000 */
[C---:B------:R-:W-:Y:S01]  /*e110*/  ISETP.GE.AND P0, PT, R7.reuse, R0, PT ;  /* 0x000000000700720c */ /* 0x040fe20003f06270 */
[----:B------:R-:W-:-:S12]  /*e120*/  VIADD R11, R7, 0x10 ;  /* 0x00000010070b7836 */ /* 0x000fd80000000000 */
[----:B------:R-:W-:Y:S02]  /*e130*/  @!P0 LEA R9, R30, UR45, 0x1 ;  /* 0x0000002d1e098c11 */ /* 0x000fe4000f8e08ff */
[----:B0-----:R-:W-:-:S05]  /*e140*/  @!P0 LEA R14, P2, R22, R14, 0x1 ;  /* 0x0000000e160e8211 */ /* 0x001fca00078408ff */
[----:B-1----:R-:W-:Y:S01]  /*e150*/  @!P0 IMAD.X R3, RZ, RZ, R2, P2 ;  /* 0x000000ffff038224 */ /* 0x002fe200010e0602 */
[----:B------:R-:W-:Y:S02]  /*e160*/  @!P0 MOV R2, R14 ;  /* 0x0000000e00028202 */ /* 0x000fe40000000f00 */
        /* <DEDUP_REMOVED lines=13> */
[----:B------:R0:W2:Y:S02]  /*e240*/  SHFL.IDX PT, R14, R4, 0x3, 0x181f ;  /* 0x00781f00040e7f89 */ /* 0x0000a400000e0000 */
[----:B-1----:R-:W-:Y:S02]  /*e250*/  @!P0 IADD3.X R3, RZ, R6, RZ, P2, !PT ;  /* 0x00000006ff038210 */ /* 0x002fe400017fe4ff */
[----:B------:R0:W1:Y:S04]  /*e260*/  SHFL.IDX PT, R6, R5, 0x3, 0x181f ;  /* 0x00781f0005067f89 */ /* 0x00006800000e0000 */
[----:B------:R0:W-:Y:S03]  /*e270*/  @!P0 LDGSTS.E.BYPASS.LTC128B.128 [R9+0x21400], desc[UR36][R2.64], !P1 ;  /* 0x2140000002098fae */ /* 0x0001e6000c901d64 */
.L_x_4175:
[----:B------:R-:W-:-:S05]  /*e280*/  VIADD R7, R7, 0x30 ;  /* 0x0000003007077836 */ /* 0x000fca0000000000 */
[----:B------:R-:W-:Y:S01]  /*e290*/  ISETP.GE.AND P0, PT, R7, R0, PT ;  /* 0x000000000700720c */ /* 0x000fe20003f06270 */
[----:B------:R-:W-:-:S05]  /*e2a0*/  IMAD.MOV.U32 R0, RZ, RZ, 0x1 ;  /* 0x00000001ff007424 */ /* 0x000fca00078e00ff */
[----:B------:R-:W-:-:S07]  /*e2b0*/  SHF.L.U32 R0, R0, 0x1f, RZ ;  /* 0x0000001f00007819 */ /* 0x000fce00000006ff */
[----:B0-2---:R-:W-:Y:S02]  /*e2c0*/  @!P0 LEA R2, P2, R22, R14, 0x1 ;  /* 0x0000000e16028211 */ /* 0x005fe400078408ff */
[----:B------:R-:W-:Y:S02]  /*e2d0*/  @!P0 LEA R5, R30, UR45, 0x1 ;  /* 0x0000002d1e058c11 */ /* 0x000fe4000f8e08ff */
[----:B-1----:R-:W-:-:S05]  /*e2e0*/  @!P0 IADD3.X R3, RZ, R6, RZ, P2, !PT ;  /* 0x00000006ff038210 */ /* 0x002fca00017fe4ff */
        /* <DEDUP_REMOVED lines=11> */
.L_x_4176:
[----:B------:R-:W-:-:S13]  /*e3a0*/  ISETP.NE.AND P0, PT, R33, 0x3, PT ;  /* 0x000000032100780c */ /* 0x000fda0003f05270 */
[----:B------:R-:W-:Y:S05]  /*e3b0*/  @!P0 BRA `(.L_x_4121) ;  /* 0x0000000000048947 */ /* 0x000fea0003800000 */
[----:B------:R-:W-:Y:S01]  /*e3c0*/  BPT.TRAP 0x1 ;  /* 0x000000040000795c */ /* 0x000fe20000300000 */
.L_x_4121:
[----:B------:R-:W1:Y:S02]  /*e3d0*/  SYNCS.PHASECHK.TRANS64.TRYWAIT P0, [UR45+0x28c60], R0 ;  /* 0x028c6000ff0075a7 */ /* 0x000e64000800016d */
[----:B-1----:R-:W-:Y:S05]  /*e3e0*/  @!P0 BRA `(.L_x_4122) ;  /* 0x0000002800308947 */ /* 0x002fea0003800000 */
.L_x_4177:
        /* <DEDUP_REMOVED lines=12> */
[----:B------:R-:W-:Y:S01]  /*e4b0*/  IMAD.IADD R3, R3, 0x1, R5 ;  /* 0x0000000103037824 */ /* 0x000fe200078e0205 */
[----:B------:R-:W-:Y:S02]  /*e4c0*/  MOV R5, UR6 ;  /* 0x0000000600057c02 */ /* 0x000fe40008000f00 */
        /* <DEDUP_REMOVED lines=73> */
[----:B------:R-:W-:Y:S02]  /*e960*/  ISETP.LT.OR P6, PT, R18, 0x21, P6 ;  /* 0x000000211200780c */ /* 0x000fe400037c1670 */
[----:B--2---:R-:W-:-:S11]  /*e970*/  MOV R4, RZ ;  /* 0x000000ff00047202 */ /* 0x004fd60000000f00 */
        /* <DEDUP_REMOVED lines=16> */
.L_x_4187:
        /* <DEDUP_REMOVED lines=30> */
.L_x_4124:
[----:B------:R-:W-:Y:S01]  /*ec60*/  IADD3 R25, R25, -0x2, RZ ;  /* 0xfffffffe19197810 */ /* 0x000fe20007ffe0ff */
[----:B------:R-:W-:Y:S01]  /*ec70*/  SYNCS.ARRIVE.TRANS64.A1T0 RZ, [UR45+0x28c50], RZ ;  /* 0x028c50ffffff79a7 */ /* 0x000fe2000810002d */
[----:B------:R-:W-:Y:S01]  /*ec80*/  BSSY B0, `(.L_x_4108) ;  /* 0x00000f1000007945 */ /* 0x000fe20003800000 */
[----:B------:R-:W-:Y:S01]  /*ec90*/  IMAD.MOV.U32 R21, RZ, RZ, 0x1 ;  /* 0x00000001ff157424 */ /* 0x000fe200078e00ff */
[----:B------:R-:W-:Y:S02]  /*eca0*/  ISETP.GE.AND P0, PT, R25, UR48, PT ;  /* 0x0000003019007c0c */ /* 0x000fe4000bf06270 */
[----:B------:R-:W-:-:S11]  /*ecb0*/  MOV R0, 0x1 ;  /* 0x0000000100007802 */ /* 0x000fd60000000f00 */
[----:B------:R-:W-:Y:S05]  /*ecc0*/  @!P0 BRA `(.L_x_4125) ;  /* 0x0000000c00b08947 */ /* 0x000fea0003800000 */
[----:B------:R-:W-:Y:S01]  /*ecd0*/  UIADD3 UR4, UR44, 0x1, URZ ;  /* 0x000000012c047890 */ /* 0x000fe2000fffe03f */
[----:B------:R-:W-:Y:S01]  /*ece0*/  LOP3.LUT R0, RZ, UR41, RZ, 0x33, !PT ;  /* 0x00000029ff007c12 */ /* 0x000fe2000f8e33ff */
[----:B------:R-:W-:Y:S01]  /*ecf0*/  ULOP3.LUT UR5, URZ, UR42, URZ, 0x33, !UPT ;  /* 0x0000002a3f057292 */ /* 0x000fe2000f8e333f */
[----:B------:R-:W-:Y:S01]  /*ed00*/  IADD3 R35, R36, R28, R35 ;  /* 0x0000001c24237210 */ /* 0x000fe20007ffe023 */
[----:B------:R-:W-:Y:S01]  /*ed10*/  UIMAD UR4, UR4, UR38, URZ ;  /* 0x00000026040472a4 */ /* 0x000fe2000f8e023f */
[----:B------:R-:W-:Y:S01]  /*ed20*/  LOP3.LUT R28, R34, 0x40, RZ, 0xc0, !PT ;  /* 0x00000040221c7812 */ /* 0x000fe200078ec0ff */
[----:B------:R-:W-:Y:S01]  /*ed30*/  IMAD.MOV.U32 R21, RZ, RZ, 0x1 ;  /* 0x00000001ff157424 */ /* 0x000fe200078e00ff */
[----:B------:R-:W-:Y:S01]  /*ed40*/  LOP3.LUT R25, R17, 0x80, RZ, 0xc0, !PT ;  /* 0x0000008011197812 */ /* 0x000fe200078ec0ff */
[----:B------:R-:W-:Y:S01]  /*ed50*/  VIADD R2, R35, 0xffffff40 ;  /* 0xffffff4023027836 */ /* 0x000fe20000000000 */
[----:B------:R-:W-:Y:S02]  /*ed60*/  SHF.R.U32.HI R28, RZ, 0x2, R28 ;  /* 0x00000002ff1c7819 */ /* 0x000fe4000001161c */
[----:B------:R-:W-:-:S02]  /*ed70*/  LOP3.LUT R3, RZ, UR4, RZ, 0x33, !PT ;  /* 0x00000004ff037c12 */ /* 0x000fc4000f8e33ff */
[----:B------:R-:W-:Y:S02]  /*ed80*/  SHF.R.U32.HI R25, RZ, 0x3, R25 ;  /* 0x00000003ff197819 */ /* 0x000fe40000011619 */
[----:B------:R-:W-:Y:S02]  /*ed90*/  VIMNMX3 R3, R0, UR5, R3, !PT ;  /* 0x0000000500037c0f */ /* 0x000fe4000f800103 */
[----:B------:R-:W-:Y:S02]  /*eda0*/  MOV R0, 0x1 ;  /* 0x0000000100007802 */ /* 0x000fe40000000f00 */
[C---:B------:R-:W-:Y:S01]  /*edb0*/  IADD3 R22, -R3.reuse, -0x2, RZ ;  /* 0xfffffffe03167810 */ /* 0x040fe20007ffe1ff */
[----:B------:R-:W-:-:S07]  /*edc0*/  IMAD R9, R3, -0x40, R2 ;  /* 0xffffffc003097824 */ /* 0x000fce00078e0202 */
.L_x_4140:
[----:B------:R-:W-:Y:S01]  /*edd0*/  ISETP.NE.AND P1, PT, R37, 0x1, PT ;  /* 0x000000012500780c */ /* 0x000fe20003f25270 */
[----:B------:R-:W-:Y:S01]  /*ede0*/  BSSY B1, `(.L_x_4126) ;  /* 0x0000014000017945 */ /* 0x000fe20003800000 */
[----:B------:R-:W-:Y:S01]  /*edf0*/  ISETP.GT.U32.AND P0, PT, R31, 0x3f, PT ;  /* 0x0000003f1f00780c */ /* 0x000fe20003f04070 */
[----:B------:R-:W-:Y:S01]  /*ee00*/  IMAD.MOV.U32 R6, RZ, RZ, RZ ;  /* 0x000000ffff067224 */ /* 0x000fe200078e00ff */
[----:B------:R-:W-:-:S09]  /*ee10*/  MOV R7, R9 ;  /* 0x0000000900077202 */ /* 0x000fd20000000f00 */
        /* <DEDUP_REMOVED lines=16> */
.L_x_4127:
[----:B------:R-:W-:Y:S05]  /*ef20*/  BSYNC B1 ;  /* 0x0000000000017941 */ /* 0x000fea0003800000 */
.L_x_4126:
[----:B------:R-:W-:-:S13]  /*ef30*/  ISETP.NE.AND P0, PT, R33, 0x3, PT ;  /* 0x000000032100780c */ /* 0x000fda0003f05270 */
[----:B------:R-:W-:Y:S05]  /*ef40*/  @!P0 BRA `(.L_x_4128) ;  /* 0x0000000000048947 */ /* 0x000fea0003800000 */
[----:B------:R-:W-:Y:S01]  /*ef50*/  BPT.TRAP 0x1 ;  /* 0x000000040000795c */ /* 0x000fe20000300000 */
.L_x_4128:
[----:B------:R-:W-:Y:S01]  /*ef60*/  LEA R10, R0, UR45, 0x3 ;  /* 0x0000002d000a7c11 */ /* 0x000fe2000f8e18ff */
[----:B------:R-:W-:Y:S01]  /*ef70*/  BSSY B1, `(.L_x_4129) ;  /* 0x0000004000017945 */ /* 0x000fe20003800000 */
[----:B------:R-:W-:-:S04]  /*ef80*/  SHF.L.U32 R20, R21, 0x1f, RZ ;  /* 0x0000001f15147819 */ /* 0x000fc800000006ff */
[----:B------:R-:W1:Y:S02]  /*ef90*/  SYNCS.PHASECHK.TRANS64.TRYWAIT P0, [R10+URZ+0x28c40], R20 ;  /* 0x028c40140a0075a7 */ /* 0x000e64000800017f */
[----:B-1----:R-:W-:Y:S05]  /*efa0*/  @!P0 BRA `(.L_x_4130) ;  /* 0x0000002400688947 */ /* 0x002fea0003800000 */
.L_x_4188:
[----:B------:R-:W-:Y:S05]  /*efb0*/  BSYNC B1 ;  /* 0x0000000000017941 */ /* 0x000fea0003800000 */
.L_x_4129:
        /* <DEDUP_REMOVED lines=12> */
[----:B------:R-:W-:-:S04]  /*f080*/  ULDC.64 UR4, c[0x0][0x310] ;  /* 0x0000c40000047ab9 */ /* 0x000fc80000000a00 */
[----:B------:R-:W-:Y:S01]  /*f090*/  IADD3 R3, R3, R5, RZ ;  /* 0x0000000503037210 */ /* 0x000fe20007ffe0ff */
[----:B------:R-:W-:-:S04]  /*f0a0*/  IMAD R5, R18, UR4, RZ ;  /* 0x0000000412057c24 */ /* 0x000fc8000f8e02ff */
[C---:B------:R-:W-:Y:S02]  /*f0b0*/  IMAD R5, R6.reuse, UR5, R5 ;  /* 0x0000000506057c24 */ /* 0x040fe4000f8e0205 */
[----:B------:R-:W-:Y:S01]  /*f0c0*/  IMAD.WIDE.U32 R2, R6, UR4, R2 ;  /* 0x0000000406027c25 */ /* 0x000fe2000f8e0002 */
[----:B------:R-:W-:-:S03]  /*f0d0*/  ULDC.64 UR4, c[0x0][0x308] ;  /* 0x0000c20000047ab9 */ /* 0x000fc60000000a00 */
[----:B------:R-:W-:Y:S01]  /*f0e0*/  IMAD.IADD R3, R3, 0x1, R5 ;  /* 0x0000000103037824 */ /* 0x000fe200078e0205 */
[----:B------:R-:W-:Y:S01]  /*f0f0*/  MOV R5, UR4 ;  /* 0x0000000400057c02 */ /* 0x000fe20008000f00 */
[----:B------:R-:W-:-:S03]  /*f100*/  UIMAD UR4, UR6, UR4, URZ ;  /* 0x00000004060472a4 */ /* 0x000fc6000f8e023f */
[----:B------:R-:W-:Y:S01]  /*f110*/  ULDC.64 UR6, c[0x0][0x2e8] ;  /* 0x0000ba0000067ab9 */ /* 0x000fe20000000a00 */
[----:B------:R-:W-:Y:S02]  /*f120*/  UIMAD UR4, UR39, UR5, UR4 ;  /* 0x00000005270472a4 */ /* 0x000fe4000f8e0204 */
[----:B------:R-:W-:-:S04]  /*f130*/  IMAD.WIDE.U32 R2, R5, UR39, R2 ;  /* 0x0000002705027c25 */ /* 0x000fc8000f8e0002 */
[----:B------:R-:W-:Y:S01]  /*f140*/  VIADD R29, R3, UR4 ;  /* 0x00000004031d7c36 */ /* 0x000fe20008000000 */
[----:B------:R-:W-:Y:S01]  /*f150*/  LEA R26, P0, R2, UR6, 0x1 ;  /* 0x00000006021a7c11 */ /* 0x000fe2000f8008ff */
[----:B------:R-:W-:-:S03]  /*f160*/  UMOV UR4, 0xffffffff ;  /* 0xffffffff00047882 */ /* 0x000fc60000000000 */
[----:B------:R-:W-:Y:S01]  /*f170*/  LEA.HI.X R29, R2, UR7, R29, 0x1, P0 ;  /* 0x00000007021d7c11 */ /* 0x000fe200080f0c1d */
[----:B------:R-:W-:Y:S08]  /*f180*/  BRA.DIV UR4, `(.L_x_4131) ;  /* 0x0000002604047947 */ /* 0x000ff0000b800000 */
        /* <DEDUP_REMOVED lines=10> */
[----:B------:R-:W0:Y:S01]  /*f230*/  SHFL.IDX PT, R14, R26, 0x2, 0x181f ;  /* 0x00581f001a0e7f89 */ /* 0x000e2200000e0000 */
[----:B--2---:R-:W-:-:S03]  /*f240*/  IADD3.X R5, RZ, R3, RZ, P0, !PT ;  /* 0x00000003ff057210 */ /* 0x004fc600007fe4ff */
[----:B------:R-:W2:Y:S04]  /*f250*/  SHFL.IDX PT, R3, R29, 0x2, 0x181f ;  /* 0x00581f001d037f89 */ /* 0x000ea800000e0000 */
[----:B------:R3:W-:Y:S01]  /*f260*/  LDGSTS.E.BYPASS.LTC128B.128 [R27+0x22c00], desc[UR36][R4.64], !P1 ;  /* 0x22c00000041b7fae */ /* 0x0007e2000c901d64 */
[----:B0-----:R-:W-:-:S03]  /*f270*/  IADD3 R2, P0, R14, R8, RZ ;  /* 0x000000080e027210 */ /* 0x001fc60007f1e0ff */
[----:B------:R3:W0:Y:S02]  /*f280*/  SHFL.IDX PT, R14, R26, 0x3, 0x181f ;  /* 0x00781f001a0e7f89 */ /* 0x00062400000e0000 */
[----:B--2---:R-:W-:-:S05]  /*f290*/  IMAD.X R3, RZ, RZ, R3, P0 ;  /* 0x000000ffff037224 */ /* 0x004fca00000e0603 */
[----:B------:R3:W-:Y:S03]  /*f2a0*/  LDGSTS.E.BYPASS.LTC128B.128 [R27+0x23400], desc[UR36][R2.64], !P1 ;  /* 0x23400000021b7fae */ /* 0x0007e6000c901d64 */
.L_x_4198:
[----:B0--3--:R-:W-:-:S04]  /*f2b0*/  IADD3 R2, P0, R14, R8, RZ ;  /* 0x000000080e027210 */ /* 0x009fc80007f1e0ff */
[----:B------:R-:W-:Y:S02]  /*f2c0*/  IADD3.X R3, RZ, R34, RZ, P0, !PT ;  /* 0x00000022ff037210 */ /* 0x000fe400007fe4ff */
[----:B------:R-:W-:-:S03]  /*f2d0*/  PLOP3.LUT P0, PT, PT, PT, PT, 0x80, 0x0 ;  /* 0x000000000000781c */ /* 0x000fc60003f0f070 */
[----:B------:R-:W-:Y:S01]  /*f2e0*/  @!PT LDS RZ, [RZ] ;  /* 0x00000000fffff984 */ /* 0x000fe20000000800 */
[----:B------:R-:W-:Y:S01]  /*f2f0*/  @!PT LDS RZ, [RZ] ;  /* 0x00000000fffff984 */ /* 0x000fe20000000800 */
[----:B------:R-:W-:Y:S01]  /*f300*/  @!PT LDS RZ, [RZ] ;  /* 0x00000000fffff984 */ /* 0x000fe20000000800 */
[----:B------:R0:W-:Y:S01]  /*f310*/  LDGSTS.E.BYPASS.LTC128B.128 [R27+0x23c00], desc[UR36][R2.64], !P1 ;  /* 0x23c00000021b7fae */ /* 0x0001e2000c901d64 */
[----:B------:R-:W-:-:S09]  /*f320*/  NOP ;  /* 0x0000000000007918 */ /* 0x000fd20000000000 */
.L_x_4132:
        /* <DEDUP_REMOVED lines=10> */
.L_x_4133:
[----:B------:R2:W-:Y:S01]  /*f3d0*/  SYNCS.ARRIVE.TRANS64.A1T0 RZ, [R10+URZ+0x28c30], RZ ;  /* 0x028c30ff0aff79a7 */ /* 0x0005e2000810003f */
[----:B------:R-:W-:Y:S05]  /*f3e0*/  @!P2 BRA `(.L_x_4134) ;  /* 0x000000000004a947 */ /* 0x000fea0003800000 */
[----:B------:R-:W-:Y:S01]  /*f3f0*/  BPT.TRAP 0x1 ;  /* 0x000000040000795c */ /* 0x000fe20000300000 */
.L_x_4134:
[----:B------:R-:W3:Y:S01]  /*f400*/  SYNCS.PHASECHK.TRANS64.TRYWAIT P0, [R10+URZ+0x28c60], R20 ;  /* 0x028c60140a0075a7 */ /* 0x000ee2000800017f */
[----:B------:R-:W-:Y:S04]  /*f410*/  BSSY B1, `(.L_x_4135) ;  /* 0x0000002000017945 */ /* 0x000fe80003800000 */
[----:B---3--:R-:W-:Y:S05]  /*f420*/  @!P0 BRA `(.L_x_4136) ;  /* 0x0000002400688947 */ /* 0x008fea0003800000 */
.L_x_4199:
[----:B------:R-:W-:Y:S05]  /*f430*/  BSYNC B1 ;  /* 0x0000000000017941 */ /* 0x000fea0003800000 */
.L_x_4135:
        /* <DEDUP_REMOVED lines=46> */
[----:B------:R-:W-:Y:S01]  /*f720*/  LDGSTS.E.BYPASS.LTC128B.128 [R17+0x8400], desc[UR36][R6.64+0x200], !P4 ;  /* 0x0840020006117fae */ /* 0x000fe2000e101d64 */
[----:B------:R-:W-:-:S03]  /*f730*/  IADD3.X R5, RZ, R5, RZ, P0, !PT ;  /* 0x00000005ff057210 */ /* 0x000fc600007fe4ff */
[----:B------:R-:W0:Y:S04]  /*f740*/  SHFL.IDX PT, R14, R18, 0x2, 0x181f ;  /* 0x00581f00120e7f89 */ /* 0x000e2800000e0000 */
        /* <DEDUP_REMOVED lines=28> */
.L_x_4209:
        /* <DEDUP_REMOVED lines=20> */
.L_x_4138:
        /* <DEDUP_REMOVED lines=10> */
.L_x_4139:
[----:B------:R-:W-:Y:S01]  /*faf0*/  IADD3 R0, R0, 0x1, RZ ;  /* 0x0000000100007810 */ /* 0x000fe20007ffe0ff */
[----:B------:R-:W-:Y:S01]  /*fb00*/  VIADD R22, R22, 0xffffffff ;  /* 0xffffffff16167836 */ /* 0x000fe20000000000 */
[----:B------:R1:W-:Y:S01]  /*fb10*/  SYNCS.ARRIVE.TRANS64.A1T0 RZ, [R10+URZ+0x28c50], RZ ;  /* 0x028c50ff0aff79a7 */ /* 0x0003e2000810003f */
[----:B------:R-:W-:Y:S02]  /*fb20*/  IADD3 R9, R9, -0x40, RZ ;  /* 0xffffffc009097810 */ /* 0x000fe40007ffe0ff */
[----:B------:R-:W-:-:S04]  /*fb30*/  ISETP.NE.AND P0, PT, R0, 0x2, PT ;  /* 0x000000020000780c */ /* 0x000fc80003f05270 */
[----:B------:R-:W-:Y:S02]  /*fb40*/  SEL R0, R0, RZ, P0 ;  /* 0x000000ff00007207 */ /* 0x000fe40000000000 */
[----:B0-----:R-:W-:Y:S02]  /*fb50*/  SEL R2, RZ, 0x1, P0 ;  /* 0x00000001ff027807 */ /* 0x001fe40000000000 */
[----:B------:R-:W-:Y:S02]  /*fb60*/  ISETP.GT.AND P0, PT, R22, UR48, PT ;  /* 0x0000003016007c0c */ /* 0x000fe4000bf04270 */
[----:B------:R-:W-:-:S11]  /*fb70*/  LOP3.LUT R21, R21, R2, RZ, 0x3c, !PT ;  /* 0x0000000215157212 */ /* 0x000fd600078e3cff */
[----:B-1----:R-:W-:Y:S05]  /*fb80*/  @P0 BRA `(.L_x_4140) ;  /* 0xfffffff000900947 */ /* 0x002fea000383ffff */
.L_x_4125:
[----:B------:R-:W-:Y:S05]  /*fb90*/  BSYNC B0 ;  /* 0x0000000000007941 */ /* 0x000fea0003800000 */
.L_x_4108:
[----:B------:R-:W0:Y:S01]  /*fba0*/  S2R R3, SR_CgaCtaId ;  /* 0x0000000000037919 */ /* 0x000e220000008800 */
[----:B------:R-:W-:Y:S01]  /*fbb0*/  MOV R2, 0x400 ;  /* 0x0000040000027802 */ /* 0x000fe20000000f00 */
[----:B------:R-:W-:Y:S01]  /*fbc0*/  BSSY B0, `(.L_x_4141) ;  /* 0x0000005000007945 */ /* 0x000fe20003800000 */
[----:B------:R-:W-:Y:S02]  /*fbd0*/  SHF.L.U32 R4, R4, 0x1f, RZ ;  /* 0x0000001f04047819 */ /* 0x000fe400000006ff */
[----:B0-----:R-:W-:-:S04]  /*fbe0*/  LEA R5, R3, R2, 0x18 ;  /* 0x0000000203057211 */ /* 0x001fc800078ec0ff */
[----:B------:R-:W0:Y:S02]  /*fbf0*/  SYNCS.PHASECHK.TRANS64.TRYWAIT P0, [R5+URZ+0x28c20], R4 ;  /* 0x028c2004050075a7 */ /* 0x000e24000800017f */
[----:B0-----:R-:W-:Y:S05]  /*fc00*/  @!P0 BRA `(.L_x_4142) ;  /* 0x0000002400488947 */ /* 0x001fea0003800000 */
.L_x_4210:
[----:B------:R-:W-:Y:S05]  /*fc10*/  BSYNC B0 ;  /* 0x0000000000007941 */ /* 0x000fea0003800000 */
.L_x_4141:
[----:B------:R-:W-:-:S03]  /*fc20*/  UMOV UR4, 0xffffffff ;  /* 0xffffffff00047882 */ /* 0x000fc60000000000 */
[----:B------:R-:W-:Y:S05]  /*fc30*/  BRA.DIV UR4, `(.L_x_4143) ;  /* 0x0000002604507947 */ /* 0x000fea000b800000 */
[----:B------:R-:W1:Y:S02]  /*fc40*/  S2R R2, SR_TID.X ;  /* 0x0000000000027919 */ /* 0x000e640000002100 */
[----:B-1----:R-:W-:-:S04]  /*fc50*/  SHF.R.U32.HI R2, RZ, 0x5, R2 ;  /* 0x00000005ff027819 */ /* 0x002fc80000011602 */
[----:B------:R-:W-:-:S05]  /*fc60*/  LOP3.LUT R2, R2, 0x3, RZ, 0xc0, !PT ;  /* 0x0000000302027812 */ /* 0x000fca00078ec0ff */
[----:B------:R1:W3:Y:S02]  /*fc70*/  SHFL.IDX PT, R14, R2, RZ, 0x1f ;  /* 0x00001fff020e7589 */ /* 0x0002e400000e0000 */
.L_x_4213:
[----:B---3--:R-:W-:-:S13]  /*fc80*/  ISETP.NE.AND P0, PT, R14, RZ, PT ;  /* 0x000000ff0e00720c */ /* 0x008fda0003f05270 */
[----:B------:R-:W-:Y:S05]  /*fc90*/  @P0 BRA `(.L_x_4051) ;  /* 0x0000000000880947 */ /* 0x000fea0003800000 */
[----:B------:R-:W-:-:S03]  /*fca0*/  UMOV UR4, 0xffffffff ;  /* 0xffffffff00047882 */ /* 0x000fc60000000000 */
[----:B------:R-:W-:Y:S05]  /*fcb0*/  BRA.DIV UR4, `(.L_x_4144) ;  /* 0x0000002604647947 */ /* 0x000fea000b800000 */
[----:B------:R-:W-:-:S13]  /*fcc0*/  ELECT P6, URZ, PT ;  /* 0x00000000003f782f */ /* 0x000fda00038c0000 */
.L_x_4216:
[----:B------:R-:W-:Y:S05]  /*fcd0*/  @!P6 BRA `(.L_x_4051) ;  /* 0x000000000078e947 */ /* 0x000fea0003800000 */
[----:B------:R-:W-:-:S06]  /*fce0*/  ULOP3.LUT UR4, UR43, 0x2, URZ, 0xfc, !UPT ;  /* 0x000000022b047892 */ /* 0x000fcc000f8efc3f */
[----:B-1----:R-:W-:-:S05]  /*fcf0*/  IMAD.U32 R2, RZ, RZ, UR4 ;  /* 0x00000004ff027e24 */ /* 0x002fca000f8e00ff */
[----:B------:R-:W-:-:S13]  /*fd00*/  ISETP.NE.AND P0, PT, R2, 0x3, PT ;  /* 0x000000030200780c */ /* 0x000fda0003f05270 */
[----:B------:R-:W-:Y:S05]  /*fd10*/  @!P0 BRA `(.L_x_4145) ;  /* 0x0000000000048947 */ /* 0x000fea0003800000 */
[----:B------:R-:W-:Y:S01]  /*fd20*/  BPT.TRAP 0x1 ;  /* 0x000000040000795c */ /* 0x000fe20000300000 */
.L_x_4145:
[C---:B0-----:R-:W-:Y:S01]  /*fd30*/  LEA R4, R0.reuse, R5, 0x3 ;  /* 0x0000000500047211 */ /* 0x041fe200078e18ff */
[----:B------:R-:W-:Y:S01]  /*fd40*/  VIADD R0, R0, 0x1 ;  /* 0x0000000100007836 */ /* 0x000fe20000000000 */
[----:B------:R-:W-:-:S04]  /*fd50*/  SHF.L.U32 R3, R21, 0x1f, RZ ;  /* 0x0000001f15037819 */ /* 0x000fc800000006ff */
[----:B------:R-:W0:Y:S01]  /*fd60*/  SYNCS.PHASECHK.TRANS64.TRYWAIT P1, [R4+URZ+0x28c40], R3 ;  /* 0x028c4003040075a7 */ /* 0x000e22000802017f */
[----:B------:R-:W-:-:S04]  /*fd70*/  ISETP.NE.AND P2, PT, R0, 0x2, PT ;  /* 0x000000020000780c */ /* 0x000fc80003f45270 */
[----:B------:R-:W-:Y:S01]  /*fd80*/  SEL R2, RZ, 0x1, P2 ;  /* 0x00000001ff027807 */ /* 0x000fe20001000000 */
[----:B0-----:R-:W-:Y:S08]  /*fd90*/  @!P1 BRA `(.L_x_4146) ;  /* 0x00000024004c9947 */ /* 0x001ff00003800000 */
.L_x_4217:
[----:B------:R-:W-:Y:S02]  /*fda0*/  SEL R0, R0, RZ, P2 ;  /* 0x000000ff00007207 */ /* 0x000fe40001000000 */
[----:B------:R-:W-:Y:S01]  /*fdb0*/  LOP3.LUT R2, R21, R2, RZ, 0x3c, !PT ;  /* 0x0000000215027212 */ /* 0x000fe200078e3cff */
[----:B------:R-:W-:Y:S06]  /*fdc0*/  @!P0 BRA `(.L_x_4147) ;  /* 0x0000000000048947 */ /* 0x000fec0003800000 */
[----:B------:R-:W-:Y:S01]  /*fdd0*/  BPT.TRAP 0x1 ;  /* 0x000000040000795c */ /* 0x000fe20000300000 */
.L_x_4147:
[----:B------:R-:W-:Y:S02]  /*fde0*/  LEA R5, R0, R5, 0x3 ;  /* 0x0000000500057211 */ /* 0x000fe400078e18ff */
[----:B------:R-:W-:-:S04]  /*fdf0*/  SHF.L.U32 R0, R2, 0x1f, RZ ;  /* 0x0000001f02007819 */ /* 0x000fc800000006ff */
[----:B------:R-:W1:Y:S02]  /*fe00*/  SYNCS.PHASECHK.TRANS64.TRYWAIT P1, [R5+URZ+0x28c40], R0 ;  /* 0x028c4000050075a7 */ /* 0x000e64000802017f */
[----:B-1----:R-:W-:Y:S05]  /*fe10*/  @!P1 BRA `(.L_x_4148) ;  /* 0x0000002400409947 */ /* 0x002fea0003800000 */
.L_x_4218:
[----:B------:R-:W-:Y:S05]  /*fe20*/  @!P0 BRA `(.L_x_4149) ;  /* 0x0000000000048947 */ /* 0x000fea0003800000 */
[----:B------:R-:W-:Y:S01]  /*fe30*/  BPT.TRAP 0x1 ;  /* 0x000000040000795c */ /* 0x000fe20000300000 */
.L_x_4149:
[----:B------:R-:W3:Y:S02]  /*fe40*/  SYNCS.PHASECHK.TRANS64.TRYWAIT P1, [R4+URZ+0x28c60], R3 ;  /* 0x028c6003040075a7 */ /* 0x000ee4000802017f */
[----:B---3--:R-:W-:Y:S05]  /*fe50*/  @!P1 BRA `(.L_x_4150) ;  /* 0x0000002400449947 */ /* 0x008fea0003800000 */
.L_x_4219:
[----:B------:R-:W-:Y:S05]  /*fe60*/  @!P0 BRA `(.L_x_4151) ;  /* 0x0000000000048947 */ /* 0x000fea0003800000 */
[----:B------:R-:W-:Y:S01]  /*fe70*/  BPT.TRAP 0x1 ;  /* 0x000000040000795c */ /* 0x000fe20000300000 */
.L_x_4151:
[----:B----4-:R4:W0:Y:S02]  /*fe80*/  SYNCS.PHASECHK.TRANS64.TRYWAIT P0, [R5+URZ+0x28c60], R0 ;  /* 0x028c6000050075a7 */ /* 0x010824000800017f */
[----:B0-----:R-:W-:Y:S05]  /*fe90*/  @!P0 NANOSLEEP.SYNCS 0x989680 ;  /* 0x009896800000895d */ /* 0x001fea0003900000 */
[----:B------:R-:W0:Y:S02]  /*fea0*/  @!P0 SYNCS.PHASECHK.TRANS64 P0, [R5+URZ+0x28c60], R0 ;  /* 0x028c6000050085a7 */ /* 0x000e24000800007f */
[----:B0-----:R-:W-:Y:S05]  /*feb0*/  @!P0 BRA `(.L_x_4151) ;  /* 0xfffffffc00f08947 */ /* 0x001fea000383ffff */
.L_x_4051:
[----:B-1----:R-:W-:Y:S05]  /*fec0*/  BSYNC B6 ;  /* 0x0000000000067941 */ /* 0x002fea0003800000 */
.L_x_4048:
[----:B------:R-:W-:Y:S05]  /*fed0*/  EXIT ;  /* 0x000000000000794d */ /* 0x000fea0003800000 */
.L_x_4056:
[----:B0-----:R-:W-:-:S04]  /*fee0*/  IMAD.U32 R5, RZ, RZ, UR5 ;  /* 0x00000005ff057e24 */ /* 0x001fc8000f8e00ff */
[----:B------:R0:W1:Y:S03]  /*fef0*/  SYNCS.PHASECHK.TRANS64.TRYWAIT P1, [R5+URZ+0x28c50], R2 ;  /* 0x028c5002050075a7 */ /* 0x000066000802017f */
[----:B-1----:R-:W-:Y:S05]  /*ff00*/  @!P1 NANOSLEEP.SYNCS 0x989680 ;  /* 0x009896800000995d */ /* 0x002fea0003900000 */
[----:B------:R-:W1:Y:S02]  /*ff10*/  @!P1 SYNCS.PHASECHK.TRANS64 P1, [R5+URZ+0x28c50], R2 ;  /* 0x028c5002050095a7 */ /* 0x000e64000802007f */
[----:B-1----:R-:W-:Y:S05]  /*ff20*/  @!P1 BRA `(.L_x_4056) ;  /* 0xfffffffc00ec9947 */ /* 0x002fea000383ffff */
[----:B------:R-:W-:Y:S05]  /*ff30*/  BRA `(.L_x_4152) ;  /* 0xffffff14005c7947 */ /* 0x000fea000383ffff */
.L_x_4062:
[----:B-1----:R-:W-:-:S04]  /*ff40*/  MOV R5, UR7 ;  /* 0x0000000700057c02 */ /* 0x002fc80008000f00 */
[----:B------:R1:W2:Y:S03]  /*ff50*/  SYNCS.PHASECHK.TRANS64.TRYWAIT P1, [R5+URZ+0x28c50], R2 ;  /* 0x028c5002050075a7 */ /* 0x0002a6000802017f */
[----:B--2---:R-:W-:Y:S05]  /*ff60*/  @!P1 NANOSLEEP.SYNCS 0x989680 ;  /* 0x009896800000995d */ /* 0x004fea0003900000 */
[----:B------:R-:W2:Y:S02]  /*ff70*/  @!P1 SYNCS.PHASECHK.TRANS64 P1, [R5+URZ+0x28c50], R2 ;  /* 0x028c5002050095a7 */ /* 0x000ea4000802007f */
[----:B--2---:R-:W-:Y:S05]  /*ff80*/  @!P1 BRA `(.L_x_4062) ;  /* 0xfffffffc00ec9947 */ /* 0x004fea000383ffff */
[----:B------:R-:W-:Y:S05]  /*ff90*/  BRA `(.L_x_4061) ;  /* 0xffffff2000607947 */ /* 0x000fea000383ffff */
.L_x_4067:
[----:B0-----:R-:W-:-:S04]  /*ffa0*/  IMAD.U32 R0, RZ, RZ, UR39 ;  /* 0x00000027ff007e24 */ /* 0x001fc8000f8e00ff */
[----:B------:R0:W1:Y:S03]  /*ffb0*/  SYNCS.PHASECHK.TRANS64.TRYWAIT P0, [R0+URZ+0x28c00], R13 ;  /* 0x028c000d000075a7 */ /* 0x000066000800017f */
[----:B-1----:R-:W-:Y:S05]  /*ffc0*/  @!P0 NANOSLEEP.SYNCS 0x989680 ;  /* 0x009896800000895d */ /* 0x002fea0003900000 */
[----:B------:R-:W1:Y:S02]  /*ffd0*/  @!P0 SYNCS.PHASECHK.TRANS64 P0, [R0+URZ+0x28c00], R13 ;  /* 0x028c000d000085a7 */ /* 0x000e64000800007f */
[----:B-1----:R-:W-:Y:S05]  /*ffe0*/  @!P0 BRA `(.L_x_4067) ;  /* 0xfffffffc00ec8947 */ /* 0x002fea000383ffff */
[----:B------:R-:W-:Y:S05]  /*fff0*/  BRA `(.L_x_4153) ;  /* 0xffffff3400b87947 */ /* 0x000fea000383ffff */
.L_x_4071:
[----:B-1----:R-:W-:-:S04]  /*10000*/  MOV R4, UR39 ;  /* 0x0000002700047c02 */ /* 0x002fc80008000f00 */
[----:B------:R1:W2:Y:S03]  /*10010*/  SYNCS.PHASECHK.TRANS64.TRYWAIT P1, [R4+URZ+0x28c30], R13 ;  /* 0x028c300d040075a7 */ /* 0x0002a6000802017f */
[----:B--2---:R-:W-:Y:S05]  /*10020*/  @!P1 NANOSLEEP.SYNCS 0x989680 ;  /* 0x009896800000995d */ /* 0x004fea0003900000 */
[----:B------:R-:W2:Y:S02]  /*10030*/  @!P1 SYNCS.PHASECHK.TRANS64 P1, [R4+URZ+0x28c30], R13 ;  /* 0x028c300d040095a7 */ /* 0x000ea4000802007f */
[----:B--2---:R-:W-:Y:S05]  /*10040*/  @!P1 BRA `(.L_x_4071) ;  /* 0xfffffffc00ec9947 */ /* 0x004fea000383ffff */
[----:B------:R-:W-:Y:S05]  /*10050*/  BRA `(.L_x_4070) ;  /* 0xffffff3400f87947 */ /* 0x000fea000383ffff */
.L_x_4076:
[----:B--2---:R-:W-:-:S04]  /*10060*/  IMAD.U32 R14, RZ, RZ, UR39 ;  /* 0x00000027ff0e7e24 */ /* 0x004fc8000f8e00ff */
[----:B------:R2:W3:Y:S03]  /*10070*/  SYNCS.PHASECHK.TRANS64.TRYWAIT P1, [R14+URZ+0x28c50], R13 ;  /* 0x028c500d0e0075a7 */ /* 0x0004e6000802017f */
[----:B---3--:R-:W-:Y:S05]  /*10080*/  @!P1 NANOSLEEP.SYNCS 0x989680 ;  /* 0x009896800000995d */ /* 0x008fea0003900000 */
[----:B------:R-:W3:Y:S02]  /*10090*/  @!P1 SYNCS.PHASECHK.TRANS64 P1, [R14+URZ+0x28c50], R13 ;  /* 0x028c500d0e0095a7 */ /* 0x000ee4000802007f */
[----:B---3--:R-:W-:Y:S05]  /*100a0*/  @!P1 BRA `(.L_x_4076) ;  /* 0xfffffffc00ec9947 */ /* 0x008fea000383ffff */
[----:B------:R-:W-:Y:S05]  /*100b0*/  BRA `(.L_x_4075) ;  /* 0xffffff5000207947 */ /* 0x000fea000383ffff */
.L_x_4082:
[----:B--2---:R-:W-:-:S04]  /*100c0*/  MOV R4, UR27 ;  /* 0x0000001b00047c02 */ /* 0x004fc80008000f00 */
[----:B------:R2:W3:Y:S03]  /*100d0*/  SYNCS.PHASECHK.TRANS64.TRYWAIT P1, [R4+URZ+0x28c30], R13 ;  /* 0x028c300d040075a7 */ /* 0x0004e6000802017f */
[----:B---3--:R-:W-:Y:S05]  /*100e0*/  @!P1 NANOSLEEP.SYNCS 0x989680 ;  /* 0x009896800000995d */ /* 0x008fea0003900000 */
[----:B------:R-:W3:Y:S02]  /*100f0*/  @!P1 SYNCS.PHASECHK.TRANS64 P1, [R4+URZ+0x28c30], R13 ;  /* 0x028c300d040095a7 */ /* 0x000ee4000802007f */
[----:B---3--:R-:W-:Y:S05]  /*10100*/  @!P1 BRA `(.L_x_4082) ;  /* 0xfffffffc00ec9947 */ /* 0x008fea000383ffff */
[----:B------:R-:W-:Y:S05]  /*10110*/  BRA `(.L_x_4081) ;  /* 0xffffff5400587947 */ /* 0x000fea000383ffff */
.L_x_4087:
[----:B-1----:R-:W-:-:S04]  /*10120*/  IMAD.U32 R14, RZ, RZ, UR27 ;  /* 0x0000001bff0e7e24 */ /* 0x002fc8000f8e00ff */
[----:B------:R1:W2:Y:S03]  /*10130*/  SYNCS.PHASECHK.TRANS64.TRYWAIT P1, [R14+URZ+0x28c50], R13 ;  /* 0x028c500d0e0075a7 */ /* 0x0002a6000802017f */
[----:B--2---:R-:W-:Y:S05]  /*10140*/  @!P1 NANOSLEEP.SYNCS 0x989680 ;  /* 0x009896800000995d */ /* 0x004fea0003900000 */
[----:B------:R-:W2:Y:S02]  /*10150*/  @!P1 SYNCS.PHASECHK.TRANS64 P1, [R14+URZ+0x28c50], R13 ;  /* 0x028c500d0e0095a7 */ /* 0x000ea4000802007f */
[----:B--2---:R-:W-:Y:S05]  /*10160*/  @!P1 BRA `(.L_x_4087) ;  /* 0xfffffffc00ec9947 */ /* 0x004fea000383ffff */
[----:B------:R-:W-:Y:S05]  /*10170*/  BRA `(.L_x_4086) ;  /* 0xffffff7000cc7947 */ /* 0x000fea000383ffff */
.L_x_4094:
[----:B-1----:R-:W-:-:S04]  /*10180*/  MOV R4, UR6 ;  /* 0x0000000600047c02 */ /* 0x002fc80008000f00 */
[----:B------:R1:W2:Y:S03]  /*10190*/  SYNCS.PHASECHK.TRANS64.TRYWAIT P1, [R4+URZ+0x28c30], R11 ;  /* 0x028c300b040075a7 */ /* 0x0002a6000802017f */
[----:B--2---:R-:W-:Y:S05]  /*101a0*/  @!P1 NANOSLEEP.SYNCS 0x989680 ;  /* 0x009896800000995d */ /* 0x004fea0003900000 */
[----:B------:R-:W2:Y:S02]  /*101b0*/  @!P1 SYNCS.PHASECHK.TRANS64 P1, [R4+URZ+0x28c30], R11 ;  /* 0x028c300b040095a7 */ /* 0x000ea4000802007f */
[----:B--2---:R-:W-:Y:S05]  /*101c0*/  @!P1 BRA `(.L_x_4094) ;  /* 0xfffffffc00ec9947 */ /* 0x004fea000383ffff */
[----:B------:R-:W-:Y:S05]  /*101d0*/  BRA `(.L_x_4093) ;  /* 0xffffff7400c47947 */ /* 0x000fea000383ffff */
.L_x_4099:
[----:B-1----:R-:W-:-:S04]  /*101e0*/  IMAD.U32 R12, RZ, RZ, UR6 ;  /* 0x00000006ff0c7e24 */ /* 0x002fc8000f8e00ff */
[----:B------:R1:W3:Y:S03]  /*101f0*/  SYNCS.PHASECHK.TRANS64.TRYWAIT P1, [R12+URZ+0x28c50], R11 ;  /* 0x028c500b0c0075a7 */ /* 0x0002e6000802017f */
[----:B---3--:R-:W-:Y:S05]  /*10200*/  @!P1 NANOSLEEP.SYNCS 0x989680 ;  /* 0x009896800000995d */ /* 0x008fea0003900000 */
[----:B------:R-:W3:Y:S02]  /*10210*/  @!P1 SYNCS.PHASECHK.TRANS64 P1, [R12+URZ+0x28c50], R11 ;  /* 0x028c500b0c0095a7 */ /* 0x000ee4000802007f */
[----:B---3--:R-:W-:Y:S05]  /*10220*/  @!P1 BRA `(.L_x_4099) ;  /* 0xfffffffc00ec9947 */ /* 0x008fea000383ffff */
[----:B------:R-:W-:Y:S05]  /*10230*/  BRA `(.L_x_4098) ;  /* 0xffffff8c00dc7947 */ /* 0x000fea000383ffff */
.L_x_4113:
[----:B------:R-:W-:Y:S01]  /*10240*/  MOV R13, R23 ;  /* 0x00000017000d7202 */ /* 0x000fe20000000f00 */
[----:B------:R-:W-:Y:S01]  /*10250*/  IMAD.MOV.U32 R12, RZ, RZ, RZ ;  /* 0x000000ffff0c7224 */ /* 0x000fe200078e00ff */
[----:B------:R-:W-:Y:S01]  /*10260*/  MOV R11, 0x1f ;  /* 0x0000001f000b7802 */ /* 0x000fe20000000f00 */
[----:B------:R-:W-:-:S07]  /*10270*/  IMAD.MOV.U32 R15, RZ, RZ, -0x1 ;  /* 0xffffffffff0f7424 */ /* 0x000fce00078e00ff */
[----:B------:R-:W-:Y:S05]  /*10280*/  WARPSYNC.COLLECTIVE R15, `(.L_x_4154) ;  /* 0x000000000f087348 */ /* 0x000fea0003c00000 */
[----:B------:R0:W1:Y:S02]  /*10290*/  SHFL.IDX P6, R14, R13, R12, R11 ;  /* 0x0000000c0d0e7389 */ /* 0x00006400000c000b */
[----:B01----:R-:W-:Y:S01]  /*102a0*/  ENDCOLLECTIVE ;  /* 0x000000000000791b */ /* 0x003fe20003800000 */
.L_x_4154:
[----:B------:R-:W-:Y:S05]  /*102b0*/  BRA `(.L_x_4155) ;  /* 0xffffffd000f07947 */ /* 0x000fea000383ffff */
.L_x_4115:
[----:B0-----:R-:W-:-:S04]  /*102c0*/  MOV R3, UR45 ;  /* 0x0000002d00037c02 */ /* 0x001fc80008000f00 */
[----:B------:R0:W1:Y:S03]  /*102d0*/  SYNCS.PHASECHK.TRANS64.TRYWAIT P0, [R3+URZ+0x28c40], R0 ;  /* 0x028c4000030075a7 */ /* 0x000066000800017f */
[----:B-1----:R-:W-:Y:S05]  /*102e0*/  @!P0 NANOSLEEP.SYNCS 0x989680 ;  /* 0x009896800000895d */ /* 0x002fea0003900000 */
[----:B------:R-:W1:Y:S02]  /*102f0*/  @!P0 SYNCS.PHASECHK.TRANS64 P0, [R3+URZ+0x28c40], R0 ;  /* 0x028c4000030085a7 */ /* 0x000e64000800007f */
[----:B-1----:R-:W-:Y:S05]  /*10300*/  @!P0 BRA `(.L_x_4115) ;  /* 0xfffffffc00ec8947 */ /* 0x002fea000383ffff */
[----:B------:R-:W-:Y:S05]  /*10310*/  BRA `(.L_x_4156) ;  /* 0xffffffd400207947 */ /* 0x000fea000383ffff */
.L_x_4116:
[----:B------:R-:W-:Y:S01]  /*10320*/  BSSY B0, `(.L_x_4157) ;  /* 0x0000008000007945 */ /* 0x000fe20003800000 */
[----:B------:R-:W-:Y:S01]  /*10330*/  IMAD.MOV.U32 R13, RZ, RZ, R5 ;  /* 0x000000ffff0d7224 */ /* 0x000fe200078e0005 */
[----:B------:R-:W-:Y:S01]  /*10340*/  MOV R12, RZ ;  /* 0x000000ff000c7202 */ /* 0x000fe20000000f00 */
[----:B------:R-:W-:Y:S01]  /*10350*/  IMAD.MOV.U32 R11, RZ, RZ, 0x181f ;  /* 0x0000181fff0b7424 */ /* 0x000fe200078e00ff */
[----:B------:R-:W-:-:S07]  /*10360*/  MOV R15, 0xffffffff ;  /* 0xffffffff000f7802 */ /* 0x000fce0000000f00 */
[----:B------:R-:W-:Y:S05]  /*10370*/  WARPSYNC.COLLECTIVE R15, `(.L_x_4158) ;  /* 0x000000000f087348 */ /* 0x000fea0003c00000 */
[----:B------:R0:W1:Y:S02]  /*10380*/  SHFL.IDX P6, R14, R13, R12, R11 ;  /* 0x0000000c0d0e7389 */ /* 0x00006400000c000b */
[----:B01----:R-:W-:Y:S01]  /*10390*/  ENDCOLLECTIVE ;  /* 0x000000000000791b */ /* 0x003fe20003800000 */
.L_x_4158:
[----:B------:R-:W-:Y:S05]  /*103a0*/  BSYNC B0 ;  /* 0x0000000000007941 */ /* 0x000fea0003800000 */
.L_x_4157:
[----:B------:R-:W-:Y:S01]  /*103b0*/  MOV R13, R0 ;  /* 0x00000000000d7202 */ /* 0x000fe20000000f00 */
[----:B------:R-:W-:Y:S01]  /*103c0*/  IMAD.MOV.U32 R12, RZ, RZ, RZ ;  /* 0x000000ffff0c7224 */ /* 0x000fe200078e00ff */
[----:B------:R-:W-:Y:S01]  /*103d0*/  MOV R11, 0x181f ;  /* 0x0000181f000b7802 */ /* 0x000fe20000000f00 */
[----:B------:R-:W-:Y:S01]  /*103e0*/  IMAD.MOV.U32 R15, RZ, RZ, -0x1 ;  /* 0xffffffffff0f7424 */ /* 0x000fe200078e00ff */
[----:B------:R-:W-:Y:S01]  /*103f0*/  @P0 LEA R7, R30, UR45, 0x1 ;  /* 0x0000002d1e070c11 */ /* 0x000fe2000f8e08ff */
[----:B------:R-:W-:-:S07]  /*10400*/  IMAD.MOV.U32 R2, RZ, RZ, R14 ;  /* 0x000000ffff027224 */ /* 0x000fce00078e000e */
[----:B------:R-:W-:Y:S05]  /*10410*/  WARPSYNC.COLLECTIVE R15, `(.L_x_4159) ;  /* 0x000000000f087348 */ /* 0x000fea0003c00000 */
[----:B------:R0:W1:Y:S02]  /*10420*/  SHFL.IDX P6, R14, R13, R12, R11 ;  /* 0x0000000c0d0e7389 */ /* 0x00006400000c000b */
[----:B01----:R-:W-:Y:S01]  /*10430*/  ENDCOLLECTIVE ;  /* 0x000000000000791b */ /* 0x003fe20003800000 */
.L_x_4159:
[----:B------:R-:W-:Y:S01]  /*10440*/  MOV R13, R5 ;  /* 0x00000005000d7202 */ /* 0x000fe20000000f00 */
[----:B------:R-:W-:Y:S01]  /*10450*/  IMAD.MOV.U32 R12, RZ, RZ, 0x1 ;  /* 0x00000001ff0c7424 */ /* 0x000fe200078e00ff */
[----:B------:R-:W-:-:S04]  /*10460*/  @P0 LEA R14, P1, R22, R14, 0x1 ;  /* 0x0000000e160e0211 */ /* 0x000fc800078208ff */
[----:B------:R-:W-:Y:S01]  /*10470*/  @P0 IADD3.X R3, RZ, R2, RZ, P1, !PT ;  /* 0x00000002ff030210 */ /* 0x000fe20000ffe4ff */
[----:B------:R-:W-:-:S08]  /*10480*/  @P0 IMAD.MOV.U32 R2, RZ, RZ, R14 ;  /* 0x000000ffff020224 */ /* 0x000fd000078e000e */
[----:B------:R-:W-:Y:S05]  /*10490*/  WARPSYNC.COLLECTIVE R15, `(.L_x_4160) ;  /* 0x000000000f087348 */ /* 0x000fea0003c00000 */
[----:B------:R0:W1:Y:S02]  /*104a0*/  SHFL.IDX P6, R14, R13, R12, R11 ;  /* 0x0000000c0d0e7389 */ /* 0x00006400000c000b */
[----:B01----:R-:W-:Y:S01]  /*104b0*/  ENDCOLLECTIVE ;  /* 0x000000000000791b */ /* 0x003fe20003800000 */
.L_x_4160:
        /* <DEDUP_REMOVED lines=11> */
.L_x_4161:
[----:B------:R-:W-:Y:S01]  /*10570*/  IMAD.MOV.U32 R13, RZ, RZ, R5 ;  /* 0x000000ffff0d7224 */ /* 0x000fe200078e0005 */
[----:B------:R-:W-:Y:S02]  /*10580*/  MOV R12, 0x2 ;  /* 0x00000002000c7802 */ /* 0x000fe40000000f00 */
[----:B------:R-:W-:-:S13]  /*10590*/  @P0 LEA R2, P1, R22, R14, 0x1 ;  /* 0x0000000e16020211 */ /* 0x000fda00078208ff */
[----:B------:R-:W-:Y:S05]  /*105a0*/  WARPSYNC.COLLECTIVE R15, `(.L_x_4162) ;  /* 0x000000000f087348 */ /* 0x000fea0003c00000 */
[----:B------:R0:W1:Y:S02]  /*105b0*/  SHFL.IDX P6, R14, R13, R12, R11 ;  /* 0x0000000c0d0e7389 */ /* 0x00006400000c000b */
[----:B01----:R-:W-:Y:S01]  /*105c0*/  ENDCOLLECTIVE ;  /* 0x000000000000791b */ /* 0x003fe20003800000 */
.L_x_4162:
[----:B------:R-:W-:-:S05]  /*105d0*/  @P0 IADD3.X R3, RZ, R4, RZ, P1, !PT ;  /* 0x00000004ff030210 */ /* 0x000fca0000ffe4ff */
        /* <DEDUP_REMOVED lines=11> */
.L_x_4163:
[----:B------:R-:W-:Y:S01]  /*10690*/  MOV R13, R5 ;  /* 0x00000005000d7202 */ /* 0x000fe20000000f00 */
[----:B------:R-:W-:Y:S01]  /*106a0*/  IMAD.MOV.U32 R12, RZ, RZ, 0x3 ;  /* 0x00000003ff0c7424 */ /* 0x000fe200078e00ff */
[----:B------:R-:W-:-:S13]  /*106b0*/  @P0 LEA R2, P1, R22, R14, 0x1 ;  /* 0x0000000e16020211 */ /* 0x000fda00078208ff */
[----:B------:R-:W-:Y:S05]  /*106c0*/  WARPSYNC.COLLECTIVE R15, `(.L_x_4164) ;  /* 0x000000000f087348 */ /* 0x000fea0003c00000 */
[----:B------:R0:W1:Y:S02]  /*106d0*/  SHFL.IDX P6, R14, R13, R12, R11 ;  /* 0x0000000c0d0e7389 */ /* 0x00006400000c000b */
[----:B01----:R-:W-:Y:S01]  /*106e0*/  ENDCOLLECTIVE ;  /* 0x000000000000791b */ /* 0x003fe20003800000 */
.L_x_4164:
[----:B------:R-:W-:-:S05]  /*106f0*/  @P0 IMAD.X R3, RZ, RZ, R4, P1 ;  /* 0x000000ffff030224 */ /* 0x000fca00008e0604 */
        /* <DEDUP_REMOVED lines=9> */
.L_x_4165:
[----:B------:R-:W-:Y:S05]  /*10790*/  BRA `(.L_x_4166) ;  /* 0xffffffd000e47947 */ /* 0x000fea000383ffff */
.L_x_4119:
[----:B------:R-:W-:Y:S01]  /*107a0*/  MOV R13, R5 ;  /* 0x00000005000d7202 */ /* 0x000fe20000000f00 */
[----:B------:R-:W-:Y:S01]  /*107b0*/  IMAD.MOV.U32 R12, RZ, RZ, RZ ;  /* 0x000000ffff0c7224 */ /* 0x000fe200078e00ff */
[----:B------:R-:W-:Y:S01]  /*107c0*/  MOV R11, 0x181f ;  /* 0x0000181f000b7802 */ /* 0x000fe20000000f00 */
[----:B------:R-:W-:Y:S01]  /*107d0*/  IMAD.MOV.U32 R15, RZ, RZ, -0x1 ;  /* 0xffffffffff0f7424 */ /* 0x000fe200078e00ff */
[----:B------:R-:W-:-:S07]  /*107e0*/  MOV R6, UR46 ;  /* 0x0000002e00067c02 */ /* 0x000fce0008000f00 */
[----:B------:R-:W-:Y:S05]  /*107f0*/  WARPSYNC.COLLECTIVE R15, `(.L_x_4167) ;  /* 0x000000000f087348 */ /* 0x000fea0003c00000 */
[----:B------:R0:W1:Y:S02]  /*10800*/  SHFL.IDX P6, R14, R13, R12, R11 ;  /* 0x0000000c0d0e7389 */ /* 0x00006400000c000b */
[----:B01----:R-:W-:Y:S01]  /*10810*/  ENDCOLLECTIVE ;  /* 0x000000000000791b */ /* 0x003fe20003800000 */
.L_x_4167:
[----:B------:R-:W-:Y:S02]  /*10820*/  IMAD R7, R6, 0x40, R35 ;  /* 0x0000004006077824 */ /* 0x000fe400078e0223 */
[----:B------:R-:W-:Y:S01]  /*10830*/  IMAD.MOV.U32 R13, RZ, RZ, R4 ;  /* 0x000000ffff0d7224 */ /* 0x000fe200078e0004 */
[----:B------:R-:W-:-:S07]  /*10840*/  MOV R2, R14 ;  /* 0x0000000e00027202 */ /* 0x000fce0000000f00 */
[----:B------:R-:W-:Y:S05]  /*10850*/  WARPSYNC.COLLECTIVE R15, `(.L_x_4168) ;  /* 0x000000000f087348 */ /* 0x000fea0003c00000 */
[----:B------:R0:W1:Y:S02]  /*10860*/  SHFL.IDX P6, R14, R13, R12, R11 ;  /* 0x0000000c0d0e7389 */ /* 0x00006400000c000b */
[----:B01----:R-:W-:Y:S01]  /*10870*/  ENDCOLLECTIVE ;  /* 0x000000000000791b */ /* 0x003fe20003800000 */
.L_x_4168:
[----:B------:R-:W-:Y:S02]  /*10880*/  ULDC UR4, c[0x0][0x288] ;  /* 0x0000a20000047ab9 */ /* 0x000fe40000000800 */
[----:B------:R-:W-:-:S05]  /*10890*/  IMAD R0, R0, UR4, RZ ;  /* 0x0000000400007c24 */ /* 0x000fca000f8e02ff */
[C---:B------:R-:W-:Y:S02]  /*108a0*/  ISETP.GE.AND P0, PT, R7.reuse, R0, PT ;  /* 0x000000000700720c */ /* 0x040fe40003f06270 */
[----:B------:R-:W-:Y:S01]  /*108b0*/  IADD3 R11, R7, 0x10, RZ ;  /* 0x00000010070b7810 */ /* 0x000fe20007ffe0ff */
[----:B------:R-:W-:Y:S01]  /*108c0*/  IMAD.MOV.U32 R13, RZ, RZ, R5 ;  /* 0x000000ffff0d7224 */ /* 0x000fe200078e0005 */
[----:B------:R-:W-:-:S09]  /*108d0*/  MOV R12, 0x1 ;  /* 0x00000001000c7802 */ /* 0x000fd20000000f00 */
        /* <DEDUP_REMOVED lines=13> */
.L_x_4169:
[----:B------:R-:W-:Y:S01]  /*109b0*/  VIADD R9, R7, 0x20 ;  /* 0x0000002007097836 */ /* 0x000fe20000000000 */
[----:B------:R-:W-:Y:S01]  /*109c0*/  @!P0 LEA R21, R30, UR45, 0x1 ;  /* 0x0000002d1e158c11 */ /* 0x000fe2000f8e08ff */
[----:B------:R-:W-:Y:S01]  /*109d0*/  IMAD.MOV.U32 R13, RZ, RZ, R4 ;  /* 0x000000ffff0d7224 */ /* 0x000fe200078e0004 */
[----:B------:R-:W-:-:S07]  /*109e0*/  MOV R6, R14 ;  /* 0x0000000e00067202 */ /* 0x000fce0000000f00 */
[----:B------:R-:W-:Y:S05]  /*109f0*/  WARPSYNC.COLLECTIVE R15, `(.L_x_4170) ;  /* 0x000000000f087348 */ /* 0x000fea0003c00000 */
[----:B------:R0:W1:Y:S02]  /*10a00*/  SHFL.IDX P6, R14, R13, R12, R11 ;  /* 0x0000000c0d0e7389 */ /* 0x00006400000c000b */
[----:B01----:R-:W-:Y:S01]  /*10a10*/  ENDCOLLECTIVE ;  /* 0x000000000000791b */ /* 0x003fe20003800000 */
.L_x_4170:
[----:B------:R-:W-:Y:S01]  /*10a20*/  MOV R13, R5 ;  /* 0x00000005000d7202 */ /* 0x000fe20000000f00 */
[----:B------:R-:W-:Y:S01]  /*10a30*/  IMAD.MOV.U32 R12, RZ, RZ, 0x2 ;  /* 0x00000002ff0c7424 */ /* 0x000fe200078e00ff */
[----:B------:R-:W-:-:S13]  /*10a40*/  @!P0 LEA R2, P2, R22, R14, 0x1 ;  /* 0x0000000e16028211 */ /* 0x000fda00078408ff */
[----:B------:R-:W-:Y:S05]  /*10a50*/  WARPSYNC.COLLECTIVE R15, `(.L_x_4171) ;  /* 0x000000000f087348 */ /* 0x000fea0003c00000 */
[----:B------:R0:W1:Y:S02]  /*10a60*/  SHFL.IDX P6, R14, R13, R12, R11 ;  /* 0x0000000c0d0e7389 */ /* 0x00006400000c000b */
[----:B01----:R-:W-:Y:S01]  /*10a70*/  ENDCOLLECTIVE ;  /* 0x000000000000791b */ /* 0x003fe20003800000 */
.L_x_4171:
[----:B------:R-:W-:-:S05]  /*10a80*/  @!P0 IADD3.X R3, RZ, R6, RZ, P2, !PT ;  /* 0x00000006ff038210 */ /* 0x000fca00017fe4ff */
        /* <DEDUP_REMOVED lines=11> */
.L_x_4172:
[----:B------:R-:W-:Y:S01]  /*10b40*/  IMAD.MOV.U32 R13, RZ, RZ, R5 ;  /* 0x000000ffff0d7224 */ /* 0x000fe200078e0005 */
[----:B------:R-:W-:Y:S02]  /*10b50*/  MOV R12, 0x3 ;  /* 0x00000003000c7802 */ /* 0x000fe40000000f00 */
[----:B------:R-:W-:-:S13]  /*10b60*/  @!P0 LEA R2, P2, R22, R14, 0x1 ;  /* 0x0000000e16028211 */ /* 0x000fda00078408ff */
[----:B------:R-:W-:Y:S05]  /*10b70*/  WARPSYNC.COLLECTIVE R15, `(.L_x_4173) ;  /* 0x000000000f087348 */ /* 0x000fea0003c00000 */
[----:B------:R0:W1:Y:S02]  /*10b80*/  SHFL.IDX P6, R14, R13, R12, R11 ;  /* 0x0000000c0d0e7389 */ /* 0x00006400000c000b */
[----:B01----:R-:W-:Y:S01]  /*10b90*/  ENDCOLLECTIVE ;  /* 0x000000000000791b */ /* 0x003fe20003800000 */
.L_x_4173:
[----:B------:R-:W-:-:S05]  /*10ba0*/  @!P0 IADD3.X R3, RZ, R6, RZ, P2, !PT ;  /* 0x00000006ff038210 */ /* 0x000fca00017fe4ff */
        /* <DEDUP_REMOVED lines=9> */
.L_x_4174:
[----:B------:R-:W-:Y:S05]  /*10c40*/  BRA `(.L_x_4175) ;  /* 0xffffffd4008c7947 */ /* 0x000fea000383ffff */
.L_x_4120:
[----:B0-----:R-:W-:-:S04]  /*10c50*/  IMAD.U32 R3, RZ, RZ, UR45 ;  /* 0x0000002dff037e24 */ /* 0x001fc8000f8e00ff */
[----:B------:R0:W1:Y:S03]  /*10c60*/  SYNCS.PHASECHK.TRANS64.TRYWAIT P0, [R3+URZ+0x28c20], R0 ;  /* 0x028c2000030075a7 */ /* 0x000066000800017f */
[----:B-1----:R-:W-:Y:S05]  /*10c70*/  @!P0 NANOSLEEP.SYNCS 0x989680 ;  /* 0x009896800000895d */ /* 0x002fea0003900000 */
[----:B------:R-:W1:Y:S02]  /*10c80*/  @!P0 SYNCS.PHASECHK.TRANS64 P0, [R3+URZ+0x28c20], R0 ;  /* 0x028c2000030085a7 */ /* 0x000e64000800007f */
[----:B-1----:R-:W-:Y:S05]  /*10c90*/  @!P0 BRA `(.L_x_4120) ;  /* 0xfffffffc00ec8947 */ /* 0x002fea000383ffff */
[----:B------:R-:W-:Y:S05]  /*10ca0*/  BRA `(.L_x_4176) ;  /* 0xffffffd400bc7947 */ /* 0x000fea000383ffff */
.L_x_4122:
[----:B0-----:R-:W-:-:S04]  /*10cb0*/  MOV R3, UR45 ;  /* 0x0000002d00037c02 */ /* 0x001fc80008000f00 */
[----:B------:R0:W1:Y:S03]  /*10cc0*/  SYNCS.PHASECHK.TRANS64.TRYWAIT P0, [R3+URZ+0x28c60], R0 ;  /* 0x028c6000030075a7 */ /* 0x000066000800017f */
[----:B-1----:R-:W-:Y:S05]  /*10cd0*/  @!P0 NANOSLEEP.SYNCS 0x989680 ;  /* 0x009896800000895d */ /* 0x002fea0003900000 */
[----:B------:R-:W1:Y:S02]  /*10ce0*/  @!P0 SYNCS.PHASECHK.TRANS64 P0, [R3+URZ+0x28c60], R0 ;  /* 0x028c6000030085a7 */ /* 0x000e64000800007f */
[----:B-1----:R-:W-:Y:S05]  /*10cf0*/  @!P0 BRA `(.L_x_4122) ;  /* 0xfffffffc00ec8947 */ /* 0x002fea000383ffff */
[----:B------:R-:W-:Y:S05]  /*10d00*/  BRA `(.L_x_4177) ;  /* 0xffffffd400b87947 */ /* 0x000fea000383ffff */
.L_x_4123:
        /* <DEDUP_REMOVED lines=8> */
.L_x_4179:
[----:B------:R-:W-:Y:S05]  /*10d90*/  BSYNC B0 ;  /* 0x0000000000007941 */ /* 0x000fea0003800000 */
.L_x_4178:
[----:B------:R-:W-:Y:S01]  /*10da0*/  MOV R13, R0 ;  /* 0x00000000000d7202 */ /* 0x000fe20000000f00 */
[----:B------:R-:W-:Y:S01]  /*10db0*/  IMAD.MOV.U32 R12, RZ, RZ, RZ ;  /* 0x000000ffff0c7224 */ /* 0x000fe200078e00ff */
[----:B------:R-:W-:Y:S01]  /*10dc0*/  MOV R11, 0x181f ;  /* 0x0000181f000b7802 */ /* 0x000fe20000000f00 */
[----:B------:R-:W-:Y:S01]  /*10dd0*/  IMAD.MOV.U32 R15, RZ, RZ, -0x1 ;  /* 0xffffffffff0f7424 */ /* 0x000fe200078e00ff */
[----:B------:R-:W-:Y:S01]  /*10de0*/  SHF.L.U32 R8, R22, 0x1, RZ ;  /* 0x0000000116087819 */ /* 0x000fe200000006ff */
[----:B------:R-:W-:Y:S01]  /*10df0*/  IMAD.MOV.U32 R3, RZ, RZ, R14 ;  /* 0x000000ffff037224 */ /* 0x000fe200078e000e */
[----:B------:R-:W-:-:S07]  /*10e00*/  LOP3.LUT R4, R17, 0x1, RZ, 0xc0, !PT ;  /* 0x0000000111047812 */ /* 0x000fce00078ec0ff */
[----:B------:R-:W-:Y:S05]  /*10e10*/  WARPSYNC.COLLECTIVE R15, `(.L_x_4180) ;  /* 0x000000000f087348 */ /* 0x000fea0003c00000 */
[----:B------:R0:W1:Y:S02]  /*10e20*/  SHFL.IDX P6, R14, R13, R12, R11 ;  /* 0x0000000c0d0e7389 */ /* 0x00006400000c000b */
[----:B01----:R-:W-:Y:S01]  /*10e30*/  ENDCOLLECTIVE ;  /* 0x000000000000791b */ /* 0x003fe20003800000 */
.L_x_4180:
[----:B------:R-:W-:Y:S02]  /*10e40*/  LEA R7, R30, UR45, 0x1 ;  /* 0x0000002d1e077c11 */ /* 0x000fe4000f8e08ff */
[----:B------:R-:W-:Y:S02]  /*10e50*/  ISETP.NE.U32.AND P1, PT, R4, 0x1, PT ;  /* 0x000000010400780c */ /* 0x000fe40003f25070 */
[C---:B------:R-:W-:Y:S02]  /*10e60*/  LOP3.LUT P5, RZ, R17.reuse, 0x2, RZ, 0xc0, !PT ;  /* 0x0000000211ff7812 */ /* 0x040fe400078ac0ff */
[C---:B------:R-:W-:Y:S02]  /*10e70*/  LOP3.LUT P4, RZ, R17.reuse, 0x4, RZ, 0xc0, !PT ;  /* 0x0000000411ff7812 */ /* 0x040fe4000788c0ff */
[C---:B------:R-:W-:Y:S02]  /*10e80*/  LOP3.LUT P3, RZ, R17.reuse, 0x8, RZ, 0xc0, !PT ;  /* 0x0000000811ff7812 */ /* 0x040fe4000786c0ff */
[----:B------:R-:W-:-:S02]  /*10e90*/  LOP3.LUT P2, RZ, R17, 0x10, RZ, 0xc0, !PT ;  /* 0x0000001011ff7812 */ /* 0x000fc4000784c0ff */
[----:B------:R-:W-:Y:S01]  /*10ea0*/  LOP3.LUT R16, R16, 0xfffffeff, RZ, 0xc0, !PT ;  /* 0xfffffeff10107812 */ /* 0x000fe200078ec0ff */
[----:B------:R-:W-:Y:S01]  /*10eb0*/  IMAD.MOV.U32 R12, RZ, RZ, 0x1 ;  /* 0x00000001ff0c7424 */ /* 0x000fe200078e00ff */
[----:B------:R-:W-:Y:S02]  /*10ec0*/  PRMT R4, R17, 0x8880, RZ ;  /* 0x0000888011047816 */ /* 0x000fe400000000ff */
        /* <DEDUP_REMOVED lines=24> */
[----:B------:R-:W-:Y:S02]  /*11050*/  ISETP.GT.AND P6, PT, R4, -0x1, PT ;  /* 0xffffffff0400780c */ /* 0x000fe40003fc4270 */
[----:B------:R-:W-:-:S11]  /*11060*/  MOV R4, RZ ;  /* 0x000000ff00047202 */ /* 0x000fd60000000f00 */
[----:B------:R-:W-:Y:S02]  /*11070*/  @P6 LOP3.LUT R16, R16, 0x200, RZ, 0xfc, !PT ;  /* 0x0000020010106812 */ /* 0x000fe400078efcff */
[----:B------:R-:W-:-:S13]  /*11080*/  ISETP.LT.OR P6, PT, R18, 0x1, P6 ;  /* 0x000000011200780c */ /* 0x000fda00037c1670 */
[----:B------:R0:W-:Y:S02]  /*11090*/  LDGSTS.E.BYPASS.LTC128B.128 [R7+0xe400], desc[UR36][R2.64+0x380], !P6 ;  /* 0x0e40038002077fae */ /* 0x0001e4000f101d64 */
[----:B0-----:R-:W-:Y:S05]  /*110a0*/  WARPSYNC.COLLECTIVE R15, `(.L_x_4181) ;  /* 0x000000000f087348 */ /* 0x001fea0003c00000 */
[----:B------:R1:W2:Y:S02]  /*110b0*/  SHFL.IDX P6, R14, R13, R12, R11 ;  /* 0x0000000c0d0e7389 */ /* 0x0002a400000c000b */
[----:B012---:R-:W-:Y:S01]  /*110c0*/  ENDCOLLECTIVE ;  /* 0x000000000000791b */ /* 0x007fe20003800000 */
.L_x_4181:
[----:B------:R-:W-:Y:S01]  /*110d0*/  IMAD.MOV.U32 R13, RZ, RZ, R0 ;  /* 0x000000ffff0d7224 */ /* 0x000fe200078e0000 */
[----:B------:R-:W-:-:S07]  /*110e0*/  MOV R5, R14 ;  /* 0x0000000e00057202 */ /* 0x000fce0000000f00 */
[----:B------:R-:W-:Y:S05]  /*110f0*/  WARPSYNC.COLLECTIVE R15, `(.L_x_4182) ;  /* 0x000000000f087348 */ /* 0x000fea0003c00000 */
[----:B------:R0:W1:Y:S02]  /*11100*/  SHFL.IDX P6, R14, R13, R12, R11 ;  /* 0x0000000c0d0e7389 */ /* 0x00006400000c000b */
[----:B01----:R-:W-:Y:S01]  /*11110*/  ENDCOLLECTIVE ;  /* 0x000000000000791b */ /* 0x003fe20003800000 */
.L_x_4182:
[----:B------:R-:W-:Y:S01]  /*11120*/  IMAD.MOV.U32 R13, RZ, RZ, R6 ;  /* 0x000000ffff0d7224 */ /* 0x000fe200078e0006 */
[----:B------:R-:W-:Y:S02]  /*11130*/  MOV R12, 0x2 ;  /* 0x00000002000c7802 */ /* 0x000fe40000000f00 */
        /* <DEDUP_REMOVED lines=26> */
.L_x_4183:
[----:B------:R-:W-:Y:S01]  /*112e0*/  MOV R13, R0 ;  /* 0x00000000000d7202 */ /* 0x000fe20000000f00 */
[----:B------:R-:W-:-:S07]  /*112f0*/  IMAD.MOV.U32 R9, RZ, RZ, R14 ;  /* 0x000000ffff097224 */ /* 0x000fce00078e000e */
[----:B------:R-:W-:Y:S05]  /*11300*/  WARPSYNC.COLLECTIVE R15, `(.L_x_4184) ;  /* 0x000000000f087348 */ /* 0x000fea0003c00000 */
[----:B------:R0:W1:Y:S02]  /*11310*/  SHFL.IDX P6, R14, R13, R12, R11 ;  /* 0x0000000c0d0e7389 */ /* 0x00006400000c000b */
[----:B01----:R-:W-:Y:S01]  /*11320*/  ENDCOLLECTIVE ;  /* 0x000000000000791b */ /* 0x003fe20003800000 */
.L_x_4184:
        /* <DEDUP_REMOVED lines=28> */
.L_x_4185:
[----:B------:R-:W-:Y:S01]  /*114f0*/  IMAD.MOV.U32 R13, RZ, RZ, R0 ;  /* 0x000000ffff0d7224 */ /* 0x000fe200078e0000 */
[----:B------:R-:W-:-:S07]  /*11500*/  MOV R6, R14 ;  /* 0x0000000e00067202 */ /* 0x000fce0000000f00 */
[----:B------:R-:W-:Y:S05]  /*11510*/  WARPSYNC.COLLECTIVE R15, `(.L_x_4186) ;  /* 0x000000000f087348 */ /* 0x000fea0003c00000 */
[----:B------:R0:W1:Y:S02]  /*11520*/  SHFL.IDX P6, R14, R13, R12, R11 ;  /* 0x0000000c0d0e7389 */ /* 0x00006400000c000b */
[----:B01----:R-:W-:Y:S01]  /*11530*/  ENDCOLLECTIVE ;  /* 0x000000000000791b */ /* 0x003fe20003800000 */
.L_x_4186:
[----:B------:R-:W-:Y:S05]  /*11540*/  BRA `(.L_x_4187) ;  /* 0xffffffd4004c7947 */ /* 0x000fea000383ffff */
.L_x_4130:
[----:B-1----:R1:W2:Y:S02]  /*11550*/  SYNCS.PHASECHK.TRANS64.TRYWAIT P0, [R10+URZ+0x28c40], R20 ;  /* 0x028c40140a0075a7 */ /* 0x0022a4000800017f */
[----:B--2---:R-:W-:Y:S05]  /*11560*/  @!P0 NANOSLEEP.SYNCS 0x989680 ;  /* 0x009896800000895d */ /* 0x004fea0003900000 */
[----:B------:R-:W2:Y:S02]  /*11570*/  @!P0 SYNCS.PHASECHK.TRANS64 P0, [R10+URZ+0x28c40], R20 ;  /* 0x028c40140a0085a7 */ /* 0x000ea4000800007f */
[----:B--2---:R-:W-:Y:S05]  /*11580*/  @!P0 BRA `(.L_x_4130) ;  /* 0xfffffffc00f08947 */ /* 0x004fea000383ffff */
[----:B------:R-:W-:Y:S05]  /*11590*/  BRA `(.L_x_4188) ;  /* 0xffffffd800847947 */ /* 0x000fea000383ffff */
.L_x_4131:
[----:B------:R-:W-:Y:S01]  /*115a0*/  BSSY B1, `(.L_x_4189) ;  /* 0x0000008000017945 */ /* 0x000fe20003800000 */
[----:B------:R-:W-:Y:S01]  /*115b0*/  IMAD.MOV.U32 R13, RZ, RZ, R29 ;  /* 0x000000ffff0d7224 */ /* 0x000fe200078e001d */
[----:B------:R-:W-:Y:S01]  /*115c0*/  MOV R12, RZ ;  /* 0x000000ff000c7202 */ /* 0x000fe20000000f00 */
[----:B------:R-:W-:Y:S01]  /*115d0*/  IMAD.MOV.U32 R11, RZ, RZ, 0x181f ;  /* 0x0000181fff0b7424 */ /* 0x000fe200078e00ff */
[----:B------:R-:W-:-:S07]  /*115e0*/  MOV R15, 0xffffffff ;  /* 0xffffffff000f7802 */ /* 0x000fce0000000f00 */
[----:B-1----:R-:W-:Y:S05]  /*115f0*/  WARPSYNC.COLLECTIVE R15, `(.L_x_4190) ;  /* 0x000000000f087348 */ /* 0x002fea0003c00000 */
[----:B------:R0:W2:Y:S02]  /*11600*/  SHFL.IDX P6, R14, R13, R12, R11 ;  /* 0x0000000c0d0e7389 */ /* 0x0000a400000c000b */
[----:B012---:R-:W-:Y:S01]  /*11610*/  ENDCOLLECTIVE ;  /* 0x000000000000791b */ /* 0x007fe20003800000 */
.L_x_4190:
[----:B------:R-:W-:Y:S05]  /*11620*/  BSYNC B1 ;  /* 0x0000000000017941 */ /* 0x000fea0003800000 */
.L_x_4189:
[----:B------:R-:W-:Y:S01]  /*11630*/  MOV R13, R26 ;  /* 0x0000001a000d7202 */ /* 0x000fe20000000f00 */
[----:B------:R-:W-:Y:S01]  /*11640*/  IMAD.MOV.U32 R12, RZ, RZ, RZ ;  /* 0x000000ffff0c7224 */ /* 0x000fe200078e00ff */
[----:B------:R-:W-:Y:S01]  /*11650*/  MOV R11, 0x181f ;  /* 0x0000181f000b7802 */ /* 0x000fe20000000f00 */
[----:B------:R-:W-:Y:S01]  /*11660*/  IMAD.MOV.U32 R15, RZ, RZ, -0x1 ;  /* 0xffffffffff0f7424 */ /* 0x000fe200078e00ff */
[----:B------:R-:W-:Y:S01]  /*11670*/  LEA R27, R17, UR45, 0x1 ;  /* 0x0000002d111b7c11 */ /* 0x000fe2000f8e08ff */
[----:B------:R-:W-:-:S07]  /*11680*/  IMAD.MOV.U32 R3, RZ, RZ, R14 ;  /* 0x000000ffff037224 */ /* 0x000fce00078e000e */
[----:B------:R-:W-:Y:S05]  /*11690*/  WARPSYNC.COLLECTIVE R15, `(.L_x_4191) ;  /* 0x000000000f087348 */ /* 0x000fea0003c00000 */
[----:B------:R0:W1:Y:S02]  /*116a0*/  SHFL.IDX P6, R14, R13, R12, R11 ;  /* 0x0000000c0d0e7389 */ /* 0x00006400000c000b */
[----:B01----:R-:W-:Y:S01]  /*116b0*/  ENDCOLLECTIVE ;  /* 0x000000000000791b */ /* 0x003fe20003800000 */
.L_x_4191:
[----:B------:R-:W-:Y:S01]  /*116c0*/  IMAD.MOV.U32 R13, RZ, RZ, R29 ;  /* 0x000000ffff0d7224 */ /* 0x000fe200078e001d */
[----:B------:R-:W-:Y:S02]  /*116d0*/  MOV R12, 0x1 ;  /* 0x00000001000c7802 */ /* 0x000fe40000000f00 */
[----:B------:R-:W-:-:S13]  /*116e0*/  IADD3 R2, P0, R14, R8, RZ ;  /* 0x000000080e027210 */ /* 0x000fda0007f1e0ff */
[----:B------:R-:W-:Y:S05]  /*116f0*/  WARPSYNC.COLLECTIVE R15, `(.L_x_4192) ;  /* 0x000000000f087348 */ /* 0x000fea0003c00000 */
[----:B------:R0:W1:Y:S02]  /*11700*/  SHFL.IDX P6, R14, R13, R12, R11 ;  /* 0x0000000c0d0e7389 */ /* 0x00006400000c000b */
[----:B01----:R-:W-:Y:S01]  /*11710*/  ENDCOLLECTIVE ;  /* 0x000000000000791b */ /* 0x003fe20003800000 */
.L_x_4192:
[----:B------:R-:W-:-:S05]  /*11720*/  IADD3.X R3, RZ, R3, RZ, P0, !PT ;  /* 0x00000003ff037210 */ /* 0x000fca00007fe4ff */
        /* <DEDUP_REMOVED lines=9> */
.L_x_4193:
[----:B------:R-:W-:Y:S01]  /*117c0*/  MOV R13, R29 ;  /* 0x0000001d000d7202 */ /* 0x000fe20000000f00 */
[----:B------:R-:W-:Y:S01]  /*117d0*/  IMAD.MOV.U32 R12, RZ, RZ, 0x2 ;  /* 0x00000002ff0c7424 */ /* 0x000fe200078e00ff */
[----:B------:R-:W-:-:S13]  /*117e0*/  IADD3 R2, P0, R14, R8, RZ ;  /* 0x000000080e027210 */ /* 0x000fda0007f1e0ff */
[----:B------:R-:W-:Y:S05]  /*117f0*/  WARPSYNC.COLLECTIVE R15, `(.L_x_4194) ;  /* 0x000000000f087348 */ /* 0x000fea0003c00000 */
[----:B------:R0:W1:Y:S02]  /*11800*/  SHFL.IDX P6, R14, R13, R12, R11 ;  /* 0x0000000c0d0e7389 */ /* 0x00006400000c000b */
[----:B01----:R-:W-:Y:S01]  /*11810*/  ENDCOLLECTIVE ;  /* 0x000000000000791b */ /* 0x003fe20003800000 */
.L_x_4194:
[----:B------:R-:W-:-:S05]  /*11820*/  IMAD.X R3, RZ, RZ, R3, P0 ;  /* 0x000000ffff037224 */ /* 0x000fca00000e0603 */
        /* <DEDUP_REMOVED lines=9> */
.L_x_4195:
[----:B------:R-:W-:Y:S01]  /*118c0*/  IMAD.MOV.U32 R13, RZ, RZ, R29 ;  /* 0x000000ffff0d7224 */ /* 0x000fe200078e001d */
[----:B------:R-:W-:Y:S02]  /*118d0*/  MOV R12, 0x3 ;  /* 0x00000003000c7802 */ /* 0x000fe40000000f00 */
[----:B------:R-:W-:-:S13]  /*118e0*/  IADD3 R2, P0, R14, R8, RZ ;  /* 0x000000080e027210 */ /* 0x000fda0007f1e0ff */
[----:B------:R-:W-:Y:S05]  /*118f0*/  WARPSYNC.COLLECTIVE R15, `(.L_x_4196) ;  /* 0x000000000f087348 */ /* 0x000fea0003c00000 */
[----:B------:R0:W1:Y:S02]  /*11900*/  SHFL.IDX P6, R14, R13, R12, R11 ;  /* 0x0000000c0d0e7389 */ /* 0x00006400000c000b */
[----:B01----:R-:W-:Y:S01]  /*11910*/  ENDCOLLECTIVE ;  /* 0x000000000000791b */ /* 0x003fe20003800000 */
.L_x_4196:
[----:B------:R-:W-:-:S05]  /*11920*/  IADD3.X R3, RZ, R3, RZ, P0, !PT ;  /* 0x00000003ff037210 */ /* 0x000fca00007fe4ff */
[----:B------:R-:W-:Y:S01]  /*11930*/  @!PT LDS RZ, [RZ] ;  /* 0x00000000fffff984 */ /* 0x000fe20000000800 */
[----:B------:R-:W-:Y:S01]  /*11940*/  @!PT LDS RZ, [RZ] ;  /* 0x00000000fffff984 */ /* 0x000fe20000000800 */
[----:B------:R-:W-:Y:S01]  /*11950*/  @!PT LDS RZ, [RZ] ;  /* 0x00000000fffff984 */ /* 0x000fe20000000800 */
[----:B------:R0:W-:Y:S01]  /*11960*/  LDGSTS.E.BYPASS.LTC128B.128 [R27+0x23400], desc[UR36][R2.64], !P1 ;  /* 0x23400000021b7fae */ /* 0x0001e2000c901d64 */
[----:B------:R-:W-:Y:S01]  /*11970*/  MOV R13, R26 ;  /* 0x0000001a000d7202 */ /* 0x000fe20000000f00 */
[----:B------:R-:W-:-:S07]  /*11980*/  IMAD.MOV.U32 R34, RZ, RZ, R14 ;  /* 0x000000ffff227224 */ /* 0x000fce00078e000e */
[----:B0-----:R-:W-:Y:S05]  /*11990*/  WARPSYNC.COLLECTIVE R15, `(.L_x_4197) ;  /* 0x000000000f087348 */ /* 0x001fea0003c00000 */
[----:B------:R1:W2:Y:S02]  /*119a0*/  SHFL.IDX P6, R14, R13, R12, R11 ;  /* 0x0000000c0d0e7389 */ /* 0x0002a400000c000b */
[----:B012---:R-:W-:Y:S01]  /*119b0*/  ENDCOLLECTIVE ;  /* 0x000000000000791b */ /* 0x007fe20003800000 */
.L_x_4197:
[----:B------:R-:W-:Y:S05]  /*119c0*/  BRA `(.L_x_4198) ;  /* 0xffffffd800387947 */ /* 0x000fea000383ffff */
.L_x_4136:
[----:B---3--:R3:W4:Y:S02]  /*119d0*/  SYNCS.PHASECHK.TRANS64.TRYWAIT P0, [R10+URZ+0x28c60], R20 ;  /* 0x028c60140a0075a7 */ /* 0x008724000800017f */
[----:B----4-:R-:W-:Y:S05]  /*119e0*/  @!P0 NANOSLEEP.SYNCS 0x989680 ;  /* 0x009896800000895d */ /* 0x010fea0003900000 */
[----:B------:R-:W4:Y:S02]  /*119f0*/  @!P0 SYNCS.PHASECHK.TRANS64 P0, [R10+URZ+0x28c60], R20 ;  /* 0x028c60140a0085a7 */ /* 0x000f24000800007f */
[----:B----4-:R-:W-:Y:S05]  /*11a00*/  @!P0 BRA `(.L_x_4136) ;  /* 0xfffffffc00f08947 */ /* 0x010fea000383ffff */
[----:B------:R-:W-:Y:S05]  /*11a10*/  BRA `(.L_x_4199) ;  /* 0xffffffd800847947 */ /* 0x000fea000383ffff */
.L_x_4137:
[----:B------:R-:W-:Y:S01]  /*11a20*/  BSSY B1, `(.L_x_4200) ;  /* 0x0000008000017945 */ /* 0x000fe20003800000 */
[----:B------:R-:W-:Y:S01]  /*11a30*/  IMAD.MOV.U32 R13, RZ, RZ, R19 ;  /* 0x000000ffff0d7224 */ /* 0x000fe200078e0013 */
[----:B------:R-:W-:Y:S01]  /*11a40*/  MOV R12, RZ ;  /* 0x000000ff000c7202 */ /* 0x000fe20000000f00 */
[----:B------:R-:W-:Y:S01]  /*11a50*/  IMAD.MOV.U32 R11, RZ, RZ, 0x181f ;  /* 0x0000181fff0b7424 */ /* 0x000fe200078e00ff */
[----:B------:R-:W-:-:S07]  /*11a60*/  MOV R15, 0xffffffff ;  /* 0xffffffff000f7802 */ /* 0x000fce0000000f00 */
[----:B-123--:R-:W-:Y:S05]  /*11a70*/  WARPSYNC.COLLECTIVE R15, `(.L_x_4201) ;  /* 0x000000000f087348 */ /* 0x00efea0003c00000 */
[----:B------:R0:W4:Y:S02]  /*11a80*/  SHFL.IDX P6, R14, R13, R12, R11 ;  /* 0x0000000c0d0e7389 */ /* 0x00012400000c000b */
[----:B01234-:R-:W-:Y:S01]  /*11a90*/  ENDCOLLECTIVE ;  /* 0x000000000000791b */ /* 0x01ffe20003800000 */
.L_x_4201:
[----:B------:R-:W-:Y:S05]  /*11aa0*/  BSYNC B1 ;  /* 0x0000000000017941 */ /* 0x000fea0003800000 */
.L_x_4200:
        /* <DEDUP_REMOVED lines=10> */
.L_x_4202:
        /* <DEDUP_REMOVED lines=15> */
.L_x_4203:
        /* <DEDUP_REMOVED lines=16> */
.L_x_4204:
        /* <DEDUP_REMOVED lines=18> */
.L_x_4205:
        /* <DEDUP_REMOVED lines=14> */
.L_x_4206:
        /* <DEDUP_REMOVED lines=17> */
.L_x_4207:
        /* <DEDUP_REMOVED lines=13> */
.L_x_4208:
[----:B------:R-:W-:Y:S05]  /*12120*/  BRA `(.L_x_4209) ;  /* 0xffffffd400f87947 */ /* 0x000fea000383ffff */
.L_x_4142:
[----:B0-----:R0:W1:Y:S02]  /*12130*/  SYNCS.PHASECHK.TRANS64.TRYWAIT P0, [R5+URZ+0x28c20], R4 ;  /* 0x028c2004050075a7 */ /* 0x001064000800017f */
[----:B-1----:R-:W-:Y:S05]  /*12140*/  @!P0 NANOSLEEP.SYNCS 0x989680 ;  /* 0x009896800000895d */ /* 0x002fea0003900000 */
[----:B------:R-:W1:Y:S02]  /*12150*/  @!P0 SYNCS.PHASECHK.TRANS64 P0, [R5+URZ+0x28c20], R4 ;  /* 0x028c2004050085a7 */ /* 0x000e64000800007f */
[----:B-1----:R-:W-:Y:S05]  /*12160*/  @!P0 BRA `(.L_x_4142) ;  /* 0xfffffffc00f08947 */ /* 0x002fea000383ffff */
[----:B------:R-:W-:Y:S05]  /*12170*/  BRA `(.L_x_4210) ;  /* 0xffffffd800a47947 */ /* 0x000fea000383ffff */
.L_x_4143:
        /* <DEDUP_REMOVED lines=11> */
.L_x_4212:
[----:B------:R-:W-:Y:S05]  /*12230*/  BSYNC B0 ;  /* 0x0000000000007941 */ /* 0x000fea0003800000 */
.L_x_4211:
[----:B------:R-:W-:Y:S05]  /*12240*/  BRA `(.L_x_4213) ;  /* 0xffffffd8008c7947 */ /* 0x000fea000383ffff */
.L_x_4144:
[----:B------:R-:W-:Y:S01]  /*12250*/  BSSY B0, `(.L_x_4214) ;  /* 0x0000006000007945 */ /* 0x000fe20003800000 */
[----:B------:R-:W-:-:S07]  /*12260*/  MOV R15, 0xffffffff ;  /* 0xffffffff000f7802 */ /* 0x000fce0000000f00 */
[----:B012--5:R-:W-:Y:S05]  /*12270*/  WARPSYNC.COLLECTIVE R15, `(.L_x_4215) ;  /* 0x000000000f0c7348 */ /* 0x027fea0003c00000 */
[----:B------:R-:W-:Y:S02]  /*12280*/  ELECT P6, UR62, PT ;  /* 0x00000000003e782f */ /* 0x000fe400038c0000 */
[----:B------:R-:W-:Y:S01]  /*12290*/  MOV R14, UR62 ;  /* 0x0000003e000e7c02 */ /* 0x000fe20008000f00 */
[----:B012--5:R-:W-:Y:S10]  /*122a0*/  ENDCOLLECTIVE ;  /* 0x000000000000791b */ /* 0x027ff40003800000 */
.L_x_4215:
[----:B------:R-:W-:Y:S05]  /*122b0*/  BSYNC B0 ;  /* 0x0000000000007941 */ /* 0x000fea0003800000 */
.L_x_4214:
[----:B------:R-:W-:Y:S05]  /*122c0*/  BRA `(.L_x_4216) ;  /* 0xffffffd800807947 */ /* 0x000fea000383ffff */
.L_x_4146:
[----:B0-----:R0:W1:Y:S02]  /*122d0*/  SYNCS.PHASECHK.TRANS64.TRYWAIT P1, [R4+URZ+0x28c40], R3 ;  /* 0x028c4003040075a7 */ /* 0x001064000802017f */
[----:B-1----:R-:W-:Y:S05]  /*122e0*/  @!P1 NANOSLEEP.SYNCS 0x989680 ;  /* 0x009896800000995d */ /* 0x002fea0003900000 */
[----:B------:R-:W1:Y:S02]  /*122f0*/  @!P1 SYNCS.PHASECHK.TRANS64 P1, [R4+URZ+0x28c40], R3 ;  /* 0x028c4003040095a7 */ /* 0x000e64000802007f */
[----:B-1----:R-:W-:Y:S05]  /*12300*/  @!P1 BRA `(.L_x_4146) ;  /* 0xfffffffc00f09947 */ /* 0x002fea000383ffff */
[----:B------:R-:W-:Y:S05]  /*12310*/  BRA `(.L_x_4217) ;  /* 0xffffffd800a07947 */ /* 0x000fea000383ffff */
.L_x_4148:
[----:B-1----:R1:W3:Y:S02]  /*12320*/  SYNCS.PHASECHK.TRANS64.TRYWAIT P1, [R5+URZ+0x28c40], R0 ;  /* 0x028c4000050075a7 */ /* 0x0022e4000802017f */
[----:B---3--:R-:W-:Y:S05]  /*12330*/  @!P1 NANOSLEEP.SYNCS 0x989680 ;  /* 0x009896800000995d */ /* 0x008fea0003900000 */
[----:B------:R-:W3:Y:S02]  /*12340*/  @!P1 SYNCS.PHASECHK.TRANS64 P1, [R5+URZ+0x28c40], R0 ;  /* 0x028c4000050095a7 */ /* 0x000ee4000802007f */
[----:B---3--:R-:W-:Y:S05]  /*12350*/  @!P1 BRA `(.L_x_4148) ;  /* 0xfffffffc00f09947 */ /* 0x008fea000383ffff */
[----:B------:R-:W-:Y:S05]  /*12360*/  BRA `(.L_x_4218) ;  /* 0xffffffd800ac7947 */ /* 0x000fea000383ffff */
.L_x_4150:
[----:B---3--:R3:W4:Y:S02]  /*12370*/  SYNCS.PHASECHK.TRANS64.TRYWAIT P1, [R4+URZ+0x28c60], R3 ;  /* 0x028c6003040075a7 */ /* 0x008724000802017f */
[----:B----4-:R-:W-:Y:S05]  /*12380*/  @!P1 NANOSLEEP.SYNCS 0x989680 ;  /* 0x009896800000995d */ /* 0x010fea0003900000 */
[----:B------:R-:W4:Y:S02]  /*12390*/  @!P1 SYNCS.PHASECHK.TRANS64 P1, [R4+URZ+0x28c60], R3 ;  /* 0x028c6003040095a7 */ /* 0x000f24000802007f */
[----:B----4-:R-:W-:Y:S05]  /*123a0*/  @!P1 BRA `(.L_x_4150) ;  /* 0xfffffffc00f09947 */ /* 0x010fea000383ffff */
[----:B------:R-:W-:Y:S05]  /*123b0*/  BRA `(.L_x_4219) ;  /* 0xffffffd800a87947 */ /* 0x000fea000383ffff */
.L_x_4220:
        /* <DEDUP_REMOVED lines=12> */
.L_x_5842:


//--------------------- .text._ZN7cutlass13device_kernelIN5flash11enable_sm90INS1_16FlashAttnFwdSm90INS1_25CollectiveMainloopFwdSm90ILi2EN4cute5tupleIJNS5_1CILi1EEES8_S8_EEENS6_IJNS7_ILi64EEESA_SA_EEELi512ENS_10bfloat16_tEfNS_4arch4Sm90ELb1ELb0ELb1ELb0ELb1ELb0ELb1ELb0ELb0ELb1ELb1ELb0EEENS1_21CollectiveEpilogueFwdINS6_IJSA_NS7_ILi512EEESA_EEES9_SC_SE_Li256ELb0ELb1ELb1ELb0EEENS1_19SingleTileSchedulerILb0ELb1ELb1ELi64EEEEEEEEEvNT_6ParamsE --------------------------
	.section	.text._ZN7cutlass13device_kernelIN5flash11enable_sm90INS1_16FlashAttnFwdSm90INS1_25CollectiveMainloopFwdSm90ILi2EN4cute5tupleIJNS5_1CILi1EEES8_S8_EEENS6_IJNS7_ILi64EEESA_SA_EEELi512ENS_10bfloat16_tEfNS_4arch4Sm90ELb1ELb0ELb1ELb0ELb1ELb0ELb1ELb0ELb0ELb1ELb1ELb0EEENS1_21CollectiveEpilogueFwdINS6_IJSA_NS7_ILi512EEESA_EEES9_SC_SE_Li256ELb0ELb1ELb1ELb0EEENS1_19SingleTileSchedulerILb0ELb1ELb1ELi64EEEEEEEEEvNT_6ParamsE,"ax",@progbits
	.align	128
.text._ZN7cutlass13device_kernelIN5flash11enable_sm90INS1_16FlashAttnFwdSm90INS1_25CollectiveMainloopFwdSm90ILi2EN4cute5tupleIJNS5_1CILi1EEES8_S8_EEENS6_IJNS7_ILi64EEESA_SA_EEELi512ENS_10bfloat16_tEfNS_4arch4Sm90ELb1ELb0ELb1ELb0ELb1ELb0ELb1ELb0ELb0ELb1ELb1ELb0EEENS1_21CollectiveEpilogueFwdINS6_IJSA_NS7_ILi512EEESA_EEES9_SC_SE_Li256ELb0ELb1ELb1ELb0EEENS1_19SingleTileSchedulerILb0ELb1ELb1ELi64EEEEEEEEEvNT_6ParamsE:
        .type           _ZN7cutlass13device_kernelIN5flash11enable_sm90INS1_16FlashAttnFwdSm90INS1_25CollectiveMainloopFwdSm90ILi2EN4cute5tupleIJNS5_1CILi1EEES8_S8_EEENS6_IJNS7_ILi64EEESA_SA_EEELi512ENS_10bfloat16_tEfNS_4arch4Sm90ELb1ELb0ELb1ELb0ELb1ELb0ELb1ELb0ELb0ELb1ELb1ELb0EEENS1_21CollectiveEpilogueFwdINS6_IJSA_NS7_ILi512EEESA_EEES9_SC_SE_Li256ELb0ELb1ELb1ELb0EEENS1_19SingleTileSchedulerILb0ELb1ELb1ELi64EEEEEEEEEvNT_6ParamsE,@function
        .size           _ZN7cutlass13device_kernelIN5flash11enable_sm90INS1_16FlashAttnFwdSm90INS1_25CollectiveMainloopFwdSm90ILi2EN4cute5tupleIJNS5_1CILi1EEES8_S8_EEENS6_IJNS7_ILi64EEESA_SA_EEELi512ENS_10bfloat16_tEfNS_4arch4Sm90ELb1ELb0ELb1ELb0ELb1ELb0ELb1ELb0ELb0ELb1ELb1ELb0EEENS1_21CollectiveEpilogueFwdINS6_IJSA_NS7_ILi512EEESA_EEES9_SC_SE_Li256ELb0ELb1ELb1ELb0EEENS1_19SingleTileSchedulerILb0ELb1ELb1ELi64EEEEEEEEEvNT_6ParamsE,(.L_x_5843 - _ZN7cutlass13device_kernelIN5flash11enable_sm90INS1_16FlashAttnFwdSm90INS1_25CollectiveMainloopFwdSm90ILi2EN4cute5tupleIJNS5_1CILi1EEES8_S8_EEENS6_IJNS7_ILi64EEESA_SA_EEELi512ENS_10bfloat16_tEfNS_4arch4Sm90ELb1ELb0ELb1ELb0ELb1ELb0ELb1ELb0ELb0ELb1ELb1ELb0EEENS1_21CollectiveEpilogueFwdINS6_IJSA_NS7_ILi512EEESA_EEES9_SC_SE_Li256ELb0ELb1ELb1ELb0EEENS1_19SingleTileSchedulerILb0ELb1ELb1ELi64EEEEEEEEEvNT_6ParamsE)
        .other          _ZN7cutlass13device_kernelIN5flash11enable_sm90INS1_16FlashAttnFwdSm90INS1_25CollectiveMainloopFwdSm90ILi2EN4cute5tupleIJNS5_1CILi1EEES8_S8_EEENS6_IJNS7_ILi64EEESA_SA_EEELi512ENS_10bfloat16_tEfNS_4arch4Sm90ELb1ELb0ELb1ELb0ELb1ELb0ELb1ELb0ELb0ELb1ELb1ELb0EEENS1_21CollectiveEpilogueFwdINS6_IJSA_NS7_ILi512EEESA_EEES9_SC_SE_Li256ELb0ELb1ELb1ELb0EEENS1_19SingleTileSchedulerILb0ELb1ELb1ELi64EEEEEEEEEvNT_6ParamsE,@"STO_CUDA_ENTRY STV_DEFAULT"
_ZN7cutlass13device_kernelIN5flash11enable_sm90INS1_16FlashAttnFwdSm90INS1_25CollectiveMainloopFwdSm90ILi2EN4cute5tupleIJNS5_1CILi1EEES8_S8_EEENS6_IJNS7_ILi64EEESA_SA_EEELi512ENS_10bfloat16_tEfNS_4arch4Sm90ELb1ELb0ELb1ELb0ELb1ELb0ELb1ELb0ELb0ELb1ELb1ELb0EEENS1_21CollectiveEpilogueFwdINS6_IJSA_NS7_ILi512EEESA_EEES9_SC_SE_Li256ELb0ELb1ELb1ELb0EEENS1_19SingleTileSchedulerILb0ELb1ELb1ELi64EEEEEEEEEvNT_6ParamsE:
        /* <DEDUP_REMOVED lines=43> */
.L_x_4221:
        /* <DEDUP_REMOVED lines=22> */
.L_x_4222:
        /* <DEDUP_REMOVED lines=18> */
.L_x_4223:
        /* <DEDUP_REMOVED lines=22> */
.L_x_4224:
        /* <DEDUP_REMOVED lines=23> */
.L_x_4225:
        /* <DEDUP_REMOVED lines=9> */
[----:B------:R0:W-:Y:S05]  /*0890*/  STL [R1+0x4], R2 ;  /* 0x0000040201007387 */ /* 0x0001ea0000100800 */
[----:B------:R-:W-:Y:S05]  /*08a0*/  @!P0 BRA `(.L_x_4227) ;  /* 0x000000fc00308947 */ /* 0x000fea0003800000 */
.L_x_4228:
[----:B------:R-:W-:-:S08]  /*08b0*/  NOP ;  /* 0x0000000000007918 */ /* 0x000fd00000000000 */
[----:B------:R-:W1:Y:S02]  /*08c0*/  USETMAXREG.TRY_ALLOC.CTAPOOL UP0, 0xe8 ;  /* 0x000000e8000079c8 */ /* 0x000e640008000600 */
[----:B-1----:R-:W-:-:S13]  /*08d0*/  PLOP3.LUT P0, PT, PT, PT, UP0, 0x80, 0x0 ;  /* 0x000000000000781c */ /* 0x002fda0003f0f008 */
[----:B------:R-:W-:Y:S05]  /*08e0*/  @!P0 BRA `(.L_x_4228) ;  /* 0xfffffffc00f08947 */ /* 0x000fea000383ffff */
[----:B------:R-:W1:Y:S01]  /*08f0*/  S2UR UR6, SR_CTAID.Y ;  /* 0x00000000000679c3 */ /* 0x000e620000002600 */
[----:B------:R-:W-:Y:S01]  /*0900*/  ULDC UR7, c[0x0][0xd50] ;  /* 0x0003540000077ab9 */ /* 0x000fe20000000800 */
[----:B------:R-:W-:Y:S01]  /*0910*/  LOP3.LUT R0, R24, 0xffffff80, RZ, 0xc0, !PT ;  /* 0xffffff8018007812 */ /* 0x000fe200078ec0ff */
[----:B------:R-:W-:-:S03]  /*0920*/  UISETP.NE.AND UP0, UPT, UR7, 0x1, UPT ;  /* 0x000000010700788c */ /* 0x000fc6000bf05270 */
[----:B------:R-:W-:Y:S02]  /*0930*/  ISETP.NE.AND P0, PT, R0, 0x80, PT ;  /* 0x000000800000780c */ /* 0x000fe40003f05270 */
[----:B------:R-:W2:Y:S06]  /*0940*/  S2UR UR8, SR_CTAID.Z ;  /* 0x00000000000879c3 */ /* 0x000eac0000002700 */
[----:B------:R-:W-:Y:S01]  /*0950*/  @UP0 ULDC UR4, c[0x0][0xd54] ;  /* 0x0003550000040ab9 */ /* 0x000fe20000000800 */
[----:B------:R-:W-:-:S04]  /*0960*/  @UP0 ULDC UR10, c[0x0][0xd58] ;  /* 0x00035600000a0ab9 */ /* 0x000fc80000000800 */
[----:B------:R-:W-:Y:S06]  /*0970*/  @!P0 BAR.ARV 0x8, 0x100 ;  /* 0x0204000000008b1d */ /* 0x000fec0000002000 */
[----:B-1----:R-:W-:Y:S01]  /*0980*/  UIMAD.WIDE.U32 UR4, UR6, UR4, URZ ;  /* 0x00000004060472a5 */ /* 0x002fe2000f8e003f */
[----:B------:R-:W-:Y:S01]  /*0990*/  ISETP.GE.U32.AND P0, PT, R24, 0x100, PT ;  /* 0x000001001800780c */ /* 0x000fe20003f06070 */
[----:B------:R-:W-:Y:S02]  /*09a0*/  UMOV UR11, UR6 ;  /* 0x00000006000b7c82 */ /* 0x000fe40008000000 */
[----:B------:R-:W-:-:S04]  /*09b0*/  @UP0 USHF.R.U32.HI UR11, URZ, UR10, UR5 ;  /* 0x0000000a3f0b0299 */ /* 0x000fc80008011605 */
[----:B------:R-:W-:Y:S02]  /*09c0*/  UIADD3 UR4, -UR11, URZ, URZ ;  /* 0x0000003f0b047290 */ /* 0x000fe4000fffe13f */
[----:B------:R-:W-:Y:S02]  /*09d0*/  IMAD.U32 R0, RZ, RZ, UR11 ;  /* 0x0000000bff007e24 */ /* 0x000fe4000f8e00ff */
[----:B------:R-:W-:Y:S02]  /*09e0*/  UIMAD UR7, UR7, UR4, UR6 ;  /* 0x00000004070772a4 */ /* 0x000fe4000f8e0206 */
[----:B------:R-:W-:Y:S06]  /*09f0*/  @P0 BAR.ARV 0xf, 0x100 ;  /* 0x03c4000000000b1d */ /* 0x000fec0000002000 */
[----:B--2---:R-:W-:Y:S01]  /*0a00*/  ISETP.LE.AND P0, PT, RZ, UR8, PT ;  /* 0x00000008ff007c0c */ /* 0x004fe2000bf03270 */
[----:B------:R1:W-:-:S12]  /*0a10*/  STL [R1], R0 ;  /* 0x0000000001007387 */ /* 0x0003d80000100800 */
[----:B-1----:R-:W-:Y:S05]  /*0a20*/  @!P0 BRA `(.L_x_4229) ;  /* 0x0000014000888947 */ /* 0x002fea0003800000 */
[----:B0-----:R-:W0:Y:S01]  /*0a30*/  LDC.64 R2, c[0x0][0x418] ;  /* 0x00010600ff027b82 */ /* 0x001e220000000a00 */
[----:B------:R-:W-:Y:S01]  /*0a40*/  UISETP.NE.AND UP0, UPT, UR9, 0x1, UPT ;  /* 0x000000010900788c */ /* 0x000fe2000bf05270 */
[----:B------:R-:W1:Y:S01]  /*0a50*/  S2R R197, SR_CgaCtaId ;  /* 0x0000000000c57919 */ /* 0x000e620000008800 */
[----:B------:R-:W-:-:S05]  /*0a60*/  VIADD R152, R24, 0xffffff80 ;  /* 0xffffff8018987836 */ /* 0x000fca0000000000 */
[----:B------:R-:W2:Y:S08]  /*0a70*/  LDC R194, c[0x0][0x424] ;  /* 0x00010900ffc27b82 */ /* 0x000eb00000000800 */
[----:B------:R-:W3:Y:S08]  /*0a80*/  LDC R7, c[0x0][0x2f0] ;  /* 0x0000bc00ff077b82 */ /* 0x000ef00000000800 */
[----:B------:R-:W4:Y:S01]  /*0a90*/  S2UR UR38, SR_CTAID.X ;  /* 0x00000000002679c3 */ /* 0x000f220000002500 */
[----:B0-----:R-:W-:-:S04]  /*0aa0*/  ISETP.NE.U32.AND P0, PT, R2, RZ, PT ;  /* 0x000000ff0200720c */ /* 0x001fc80003f05070 */
[----:B------:R-:W-:-:S04]  /*0ab0*/  ISETP.NE.AND.EX P0, PT, R3, RZ, PT, P0 ;  /* 0x000000ff0300720c */ /* 0x000fc80003f05300 */
[----:B--2---:R-:W-:Y:S02]  /*0ac0*/  SEL R194, R194, 0x1, P0 ;  /* 0x00000001c2c27807 */ /* 0x004fe40000000000 */
[----:B------:R-:W-:-:S03]  /*0ad0*/  PLOP3.LUT P0, PT, PT, PT, UP0, 0x80, 0x0 ;  /* 0x000000000000781c */ /* 0x000fc60003f0f008 */
[----:B---3--:R-:W-:-:S05]  /*0ae0*/  IMAD R0, R194, R7, 0x3f ;  /* 0x0000003fc2007424 */ /* 0x008fca00078e0207 */
[----:B------:R-:W-:Y:S01]  /*0af0*/  SHF.R.S32.HI R3, RZ, 0x1f, R0 ;  /* 0x0000001fff037819 */ /* 0x000fe20000011400 */
[----:B----4-:R-:W-:-:S03]  /*0b00*/  USHF.L.U32 UR38, UR38, 0x6, URZ ;  /* 0x0000000626267899 */ /* 0x010fc6000800063f */
[----:B------:R-:W-:-:S04]  /*0b10*/  LEA.HI R3, R3, R0, RZ, 0x6 ;  /* 0x0000000003037211 */ /* 0x000fc800078f30ff */
[----:B------:R-:W-:Y:S01]  /*0b20*/  SHF.R.S32.HI R3, RZ, 0x6, R3 ;  /* 0x00000006ff037819 */ /* 0x000fe20000011403 */
[----:B-1----:R-:W-:Y:S06]  /*0b30*/  @!P0 BRA `(.L_x_4230) ;  /* 0x0000002000248947 */ /* 0x002fec0003800000 */
[----:B------:R-:W0:Y:S01]  /*0b40*/  LDC R5, c[0x0][0x288] ;  /* 0x0000a200ff057b82 */ /* 0x000e220000000800 */
[----:B------:R-:W-:Y:S01]  /*0b50*/  ULDC UR4, c[0x0][0x448] ;  /* 0x0001120000047ab9 */ /* 0x000fe20000000800 */
[----:B------:R-:W-:Y:S01]  /*0b60*/  UIADD3 UR38, UR38, 0x3f, URZ ;  /* 0x0000003f26267890 */ /* 0x000fe2000fffe03f */
[----:B------:R-:W-:Y:S01]  /*0b70*/  R2UR UR9, R3 ;  /* 0x00000000030972ca */ /* 0x000fe200000e0000 */
[----:B------:R-:W-:Y:S01]  /*0b80*/  UISETP.NE.AND UP0, UPT, UR4, 0x1, UPT ;  /* 0x000000010400788c */ /* 0x000fe2000bf05270 */
[----:B------:R-:W-:Y:S01]  /*0b90*/  PLOP3.LUT P0, PT, PT, PT, PT, 0x80, 0x0 ;  /* 0x000000000000781c */ /* 0x000fe20003f0f070 */
[----:B------:R-:W-:Y:S01]  /*0ba0*/  USHF.R.U32.HI UR10, URZ, 0x10, UR7 ;  /* 0x000000103f0a7899 */ /* 0x000fe20008011607 */
[----:B------:R-:W-:Y:S01]  /*0bb0*/  CS2R R2, SRZ ;  /* 0x0000000000027805 */ /* 0x000fe2000001ff00 */
[----:B------:R-:W-:Y:S01]  /*0bc0*/  ULOP3.LUT UR6, UR7, 0xffff, URZ, 0xc0, !UPT ;  /* 0x0000ffff07067892 */ /* 0x000fe2000f8ec03f */
[----:B------:R-:W-:Y:S01]  /*0bd0*/  IMAD.MOV.U32 R4, RZ, RZ, RZ ;  /* 0x000000ffff047224 */ /* 0x000fe200078e00ff */
[----:B------:R-:W-:-:S02]  /*0be0*/  CS2R R150, SRZ ;  /* 0x0000000000967805 */ /* 0x000fc4000001ff00 */
[----:B------:R-:W-:Y:S02]  /*0bf0*/  CS2R R148, SRZ ;  /* 0x0000000000947805 */ /* 0x000fe4000001ff00 */
[----:B------:R-:W-:Y:S02]  /*0c00*/  CS2R R146, SRZ ;  /* 0x0000000000927805 */ /* 0x000fe4000001ff00 */
[----:B------:R-:W-:Y:S02]  /*0c10*/  CS2R R144, SRZ ;  /* 0x0000000000907805 */ /* 0x000fe4000001ff00 */
        /* <DEDUP_REMOVED lines=10> */
[----:B0-----:R-:W-:Y:S02]  /*0cc0*/  IADD3 R5, -R5, 0x40, RZ ;  /* 0x0000004005057810 */ /* 0x001fe40007ffe1ff */
[----:B------:R-:W-:-:S02]  /*0cd0*/  CS2R R130, SRZ ;  /* 0x0000000000827805 */ /* 0x000fc4000001ff00 */
[----:B------:R-:W-:Y:S02]  /*0ce0*/  CS2R R128, SRZ ;  /* 0x0000000000807805 */ /* 0x000fe4000001ff00 */
[----:B------:R-:W-:Y:S02]  /*0cf0*/  CS2R R126, SRZ ;  /* 0x00000000007e7805 */ /* 0x000fe4000001ff00 */
[----:B------:R-:W-:Y:S01]  /*0d00*/  CS2R R124, SRZ ;  /* 0x00000000007c7805 */ /* 0x000fe2000001ff00 */
[----:B------:R-:W-:Y:S01]  /*0d10*/  IMAD R5, R194, R7, R5 ;  /* 0x00000007c2057224 */ /* 0x000fe200078e0205 */
[----:B------:R-:W-:Y:S02]  /*0d20*/  CS2R R122, SRZ ;  /* 0x00000000007a7805 */ /* 0x000fe4000001ff00 */
[----:B------:R-:W-:Y:S02]  /*0d30*/  CS2R R120, SRZ ;  /* 0x0000000000787805 */ /* 0x000fe4000001ff00 */
        /* <DEDUP_REMOVED lines=15> */
[----:B------:R-:W-:Y:S01]  /*0e30*/  UIADD3 UR38, UR8, UR38, URZ ;  /* 0x0000002608267290 */ /* 0x000fe2000fffe03f */
[----:B------:R-:W-:Y:S02]  /*0e40*/  CS2R R90, SRZ ;  /* 0x00000000005a7805 */ /* 0x000fe4000001ff00 */
[----:B------:R-:W-:Y:S02]  /*0e50*/  CS2R R88, SRZ ;  /* 0x0000000000587805 */ /* 0x000fe4000001ff00 */
[----:B------:R-:W-:Y:S01]  /*0e60*/  CS2R R86, SRZ ;  /* 0x0000000000567805 */ /* 0x000fe2000001ff00 */
[----:B------:R-:W-:Y:S01]  /*0e70*/  USHF.R.S32.HI UR4, URZ, 0x1f, UR38 ;  /* 0x0000001f3f047899 */ /* 0x000fe20008011426 */
[----:B------:R-:W-:-:S02]  /*0e80*/  CS2R R84, SRZ ;  /* 0x0000000000547805 */ /* 0x000fc4000001ff00 */
[----:B------:R-:W-:Y:S02]  /*0e90*/  CS2R R82, SRZ ;  /* 0x0000000000527805 */ /* 0x000fe4000001ff00 */
[----:B------:R-:W-:Y:S01]  /*0ea0*/  CS2R R80, SRZ ;  /* 0x0000000000507805 */ /* 0x000fe2000001ff00 */
[----:B------:R-:W-:Y:S01]  /*0eb0*/  ULEA.HI UR4, UR4, UR38, URZ, 0x6 ;  /* 0x0000002604047291 */ /* 0x000fe2000f8f303f */
[----:B------:R-:W-:Y:S02]  /*0ec0*/  CS2R R78, SRZ ;  /* 0x00000000004e7805 */ /* 0x000fe4000001ff00 */
[----:B------:R-:W-:Y:S02]  /*0ed0*/  CS2R R76, SRZ ;  /* 0x00000000004c7805 */ /* 0x000fe4000001ff00 */
[----:B------:R-:W-:Y:S01]  /*0ee0*/  CS2R R74, SRZ ;  /* 0x00000000004a7805 */ /* 0x000fe2000001ff00 */
[----:B------:R-:W-:Y:S01]  /*0ef0*/  USHF.R.S32.HI UR4, URZ, 0x6, UR4 ;  /* 0x000000063f047899 */ /* 0x000fe20008011404 */
[----:B------:R-:W-:-:S02]  /*0f00*/  CS2R R72, SRZ ;  /* 0x0000000000487805 */ /* 0x000fc4000001ff00 */
[----:B------:R-:W-:Y:S02]  /*0f10*/  CS2R R70, SRZ ;  /* 0x0000000000467805 */ /* 0x000fe4000001ff00 */
[----:B------:R-:W-:Y:S01]  /*0f20*/  CS2R R68, SRZ ;  /* 0x0000000000447805 */ /* 0x000fe2000001ff00 */
[----:B------:R-:W-:Y:S01]  /*0f30*/  UISETP.LT.AND UP0, UPT, UR9, UR4, UPT ;  /* 0x000000040900728c */ /* 0x000fe2000bf01270 */
[----:B------:R-:W-:Y:S02]  /*0f40*/  CS2R R66, SRZ ;  /* 0x0000000000427805 */ /* 0x000fe4000001ff00 */
[----:B------:R-:W-:Y:S02]  /*0f50*/  CS2R R64, SRZ ;  /* 0x0000000000407805 */ /* 0x000fe4000001ff00 */
[----:B------:R-:W-:Y:S01]  /*0f60*/  CS2R R62, SRZ ;  /* 0x00000000003e7805 */ /* 0x000fe2000001ff00 */
[----:B------:R-:W-:Y:S01]  /*0f70*/  USEL UR5, UR9, UR4, UP0 ;  /* 0x0000000409057287 */ /* 0x000fe20008000000 */
[----:B------:R-:W-:Y:S01]  /*0f80*/  CS2R R60, SRZ ;  /* 0x00000000003c7805 */ /* 0x000fe2000001ff00 */
[----:B------:R-:W-:Y:S01]  /*0f90*/  UISETP.NE.AND UP0, UPT, UR10, URZ, UPT ;  /* 0x0000003f0a00728c */ /* 0x000fe2000bf05270 */
[----:B------:R-:W-:Y:S01]  /*0fa0*/  CS2R R58, SRZ ;  /* 0x00000000003a7805 */ /* 0x000fe2000001ff00 */
[----:B------:R-:W-:Y:S01]  /*0fb0*/  UISETP.GE.AND UP1, UPT, UR5, 0x1, UPT ;  /* 0x000000010500788c */ /* 0x000fe2000bf26270 */
[----:B------:R-:W-:-:S02]  /*0fc0*/  CS2R R56, SRZ ;  /* 0x0000000000387805 */ /* 0x000fc4000001ff00 */
[----:B------:R-:W-:Y:S02]  /*0fd0*/  CS2R R54, SRZ ;  /* 0x0000000000367805 */ /* 0x000fe4000001ff00 */
[----:B------:R-:W-:Y:S02]  /*0fe0*/  CS2R R52, SRZ ;  /* 0x0000000000347805 */ /* 0x000fe4000001ff00 */
[----:B------:R-:W-:Y:S02]  /*0ff0*/  CS2R R50, SRZ ;  /* 0x0000000000327805 */ /* 0x000fe4000001ff00 */
[----:B------:R-:W-:Y:S02]  /*1000*/  CS2R R48, SRZ ;  /* 0x0000000000307805 */ /* 0x000fe4000001ff00 */
[----:B------:R-:W-:Y:S02]  /*1010*/  PLOP3.LUT P1, PT, PT, PT, UP1, 0x80, 0x0 ;  /* 0x000000000000781c */ /* 0x000fe40003f2f018 */
[----:B------:R-:W-:-:S02]  /*1020*/  CS2R R46, SRZ ;  /* 0x00000000002e7805 */ /* 0x000fc4000001ff00 */
[----:B------:R-:W-:Y:S01]  /*1030*/  CS2R R44, SRZ ;  /* 0x00000000002c7805 */ /* 0x000fe2000001ff00 */
[----:B------:R-:W-:Y:S01]  /*1040*/  @!UP0 ULDC UR10, c[0x0][0xae8] ;  /* 0x0002ba00000a8ab9 */ /* 0x000fe20000000800 */
[----:B------:R-:W-:Y:S02]  /*1050*/  CS2R R42, SRZ ;  /* 0x00000000002a7805 */ /* 0x000fe4000001ff00 */
[----:B------:R-:W-:Y:S02]  /*1060*/  CS2R R40, SRZ ;  /* 0x0000000000287805 */ /* 0x000fe4000001ff00 */
[----:B------:R-:W-:Y:S01]  /*1070*/  CS2R R38, SRZ ;  /* 0x0000000000267805 */ /* 0x000fe2000001ff00 */
[----:B------:R-:W-:Y:S02]  /*1080*/  IMAD.MOV.U32 R37, RZ, RZ, RZ ;  /* 0x000000ffff257224 */ /* 0x000fe400078e00ff */
[----:B------:R-:W-:Y:S05]  /*1090*/  @!P1 BRA `(.L_x_4231) ;  /* 0x0000000000749947 */ /* 0x000fea0003800000 */
[----:B------:R-:W-:Y:S01]  /*10a0*/  IMAD.U32 R5, RZ, RZ, UR10 ;  /* 0x0000000aff057e24 */ /* 0x000fe2000f8e00ff */
[----:B------:R-:W-:-:S04]  /*10b0*/  UIADD3 UR4, UR10, -0x1, UR5 ;  /* 0xffffffff0a047890 */ /* 0x000fc8000fffe005 */
[-C--:B------:R-:W-:Y:S02]  /*10c0*/  IABS R3, R5.reuse ;  /* 0x0000000500037213 */ /* 0x080fe40000000000 */
[----:B------:R-:W-:Y:S01]  /*10d0*/  IABS R9, R5 ;  /* 0x0000000500097213 */ /* 0x000fe20000000000 */
[----:B------:R-:W-:Y:S01]  /*10e0*/  IMAD.U32 R8, RZ, RZ, UR4 ;  /* 0x00000004ff087e24 */ /* 0x000fe2000f8e00ff */
[----:B------:R-:W0:Y:S01]  /*10f0*/  I2F.RP R0, R3 ;  /* 0x0000000300007306 */ /* 0x000e220000209400 */
[----:B------:R-:W-:Y:S02]  /*1100*/  ULOP3.LUT UR4, UR4, UR10, URZ, 0x3c, !UPT ;  /* 0x0000000a04047292 */ /* 0x000fe4000f8e3c3f */
[----:B------:R-:W-:-:S04]  /*1110*/  IMAD.MOV R9, RZ, RZ, -R9 ;  /* 0x000000ffff097224 */ /* 0x000fc800078e0a09 */
[----:B------:R-:W-:Y:S01]  /*1120*/  ISETP.LE.AND P3, PT, RZ, UR4, PT ;  /* 0x00000004ff007c0c */ /* 0x000fe2000bf63270 */
[----:B0-----:R-:W0:Y:S02]  /*1130*/  MUFU.RCP R0, R0 ;  /* 0x0000000000007308 */ /* 0x001e240000001000 */
[----:B0-----:R-:W-:Y:S01]  /*1140*/  VIADD R6, R0, 0xffffffe ;  /* 0x0ffffffe00067836 */ /* 0x001fe20000000000 */
[----:B------:R-:W-:-:S05]  /*1150*/  IABS R0, R8 ;  /* 0x0000000800007213 */ /* 0x000fca0000000000 */
[----:B------:R0:W1:Y:S02]  /*1160*/  F2I.FTZ.U32.TRUNC.NTZ R7, R6 ;  /* 0x0000000600077305 */ /* 0x000064000021f000 */
[----:B0-----:R-:W-:Y:S01]  /*1170*/  IMAD.MOV.U32 R6, RZ, RZ, RZ ;  /* 0x000000ffff067224 */ /* 0x001fe200078e00ff */
[----:B-1----:R-:W-:-:S05]  /*1180*/  IADD3 R10, RZ, -R7, RZ ;  /* 0x80000007ff0a7210 */ /* 0x002fca0007ffe0ff */
        /* <DEDUP_REMOVED lines=11> */
[----:B------:R-:W-:-:S05]  /*1240*/  IMAD.MOV.U32 R3, RZ, RZ, R7 ;  /* 0x000000ffff037224 */ /* 0x000fca00078e0007 */
[----:B------:R-:W-:Y:S02]  /*1250*/  @!P3 IADD3 R3, -R3, RZ, RZ ;  /* 0x000000ff0303b210 */ /* 0x000fe40007ffe1ff */
[----:B------:R-:W-:-:S07]  /*1260*/  @!P2 LOP3.LUT R3, RZ, UR10, RZ, 0x33, !PT ;  /* 0x0000000aff03ac12 */ /* 0x000fce000f8e33ff */
.L_x_4231:
        /* <DEDUP_REMOVED lines=11> */
[----:B------:R-:W2:Y:S01]  /*1320*/  LDL R5, [R1+0x4] ;  /* 0x0000040001057983 */ /* 0x000ea20000100800 */
[----:B------:R-:W-:Y:S01]  /*1330*/  MOV R6, 0x400 ;  /* 0x0000040000067802 */ /* 0x000fe20000000f00 */
[----:B------:R-:W-:Y:S01]  /*1340*/  UMOV UR5, 0x40000040 ;  /* 0x4000004000057882 */ /* 0x000fe20000000000 */
[----:B------:R-:W-:Y:S01]  /*1350*/  UMOV UR7, 0x40000040 ;  /* 0x4000004000077882 */ /* 0x000fe20000000000 */
[----:B------:R-:W-:Y:S01]  /*1360*/  BAR.SYNC.DEFER_BLOCKING 0xe, 0x100 ;  /* 0x0384000000007b1d */ /* 0x000fe20000010000 */
[----:B------:R-:W-:-:S05]  /*1370*/  LEA R11, R197, R6, 0x18 ;  /* 0x00000006c50b7211 */ /* 0x000fca00078ec0ff */
[----:B------:R-:W-:Y:S01]  /*1380*/  UMOV UR9, 0x40000040 ;  /* 0x4000004000097882 */ /* 0x000fe20000000000 */
[----:B------:R-:W-:Y:S01]  /*1390*/  UMOV UR11, 0x40000040 ;  /* 0x40000040000b7882 */ /* 0x000fe20000000000 */
[----:B------:R-:W-:Y:S01]  /*13a0*/  UMOV UR13, 0x40000040 ;  /* 0x40000040000d7882 */ /* 0x000fe20000000000 */
[----:B------:R-:W-:Y:S01]  /*13b0*/  UMOV UR15, 0x40000040 ;  /* 0x40000040000f7882 */ /* 0x000fe20000000000 */
[----:B------:R-:W-:Y:S01]  /*13c0*/  UMOV UR17, 0x40000040 ;  /* 0x4000004000117882 */ /* 0x000fe20000000000 */
[----:B------:R-:W-:Y:S01]  /*13d0*/  UMOV UR19, 0x40000040 ;  /* 0x4000004000137882 */ /* 0x000fe20000000000 */
[----:B------:R-:W-:Y:S01]  /*13e0*/  WARPGROUP.ARRIVE ;  /* 0x00000000000079c5 */ /* 0x000fe20000000000 */
[----:B--2---:R-:W-:Y:S02]  /*13f0*/  R2UR UR20, R5 ;  /* 0x00000000051472ca */ /* 0x004fe400000e0000 */
[----:B------:R-:W-:-:S04]  /*1400*/  SHF.R.S32.HI R5, RZ, 0x1f, R152 ;  /* 0x0000001fff057819 */ /* 0x000fc80000011498 */
[----:B------:R-:W-:-:S04]  /*1410*/  LEA.HI R5, R5, R152, RZ, 0x7 ;  /* 0x0000009805057211 */ /* 0x000fc800078f38ff */
[----:B------:R-:W-:Y:S02]  /*1420*/  SHF.R.S32.HI R2, RZ, 0x7, R5 ;  /* 0x00000007ff027819 */ /* 0x000fe40000011405 */
[----:B------:R-:W-:-:S04]  /*1430*/  LOP3.LUT R5, R5, 0xffffff80, RZ, 0xc0, !PT ;  /* 0xffffff8005057812 */ /* 0x000fc800078ec0ff */
[----:B------:R-:W0:Y:S01]  /*1440*/  SHFL.IDX PT, R2, R2, RZ, 0x1f ;  /* 0x00001fff02027589 */ /* 0x000e2200000e0000 */
[----:B------:R-:W-:Y:S01]  /*1450*/  IMAD.IADD R5, R152, 0x1, -R5 ;  /* 0x0000000198057824 */ /* 0x000fe200078e0a05 */
[----:B0-----:R-:W-:-:S04]  /*1460*/  LEA.HI R4, R2, R2, RZ, 0x1 ;  /* 0x0000000202047211 */ /* 0x001fc800078f08ff */
[----:B------:R-:W-:Y:S01]  /*1470*/  LOP3.LUT R7, R4, 0x1fffe, RZ, 0xc0, !PT ;  /* 0x0001fffe04077812 */ /* 0x000fe200078ec0ff */
[----:B------:R-:W-:-:S04]  /*1480*/  VIADD R4, R11, 0x36400 ;  /* 0x000364000b047836 */ /* 0x000fc80000000000 */
[----:B------:R-:W-:Y:S01]  /*1490*/  IMAD.IADD R7, R2, 0x1, -R7 ;  /* 0x0000000102077824 */ /* 0x000fe200078e0a07 */
[----:B------:R-:W-:-:S03]  /*14a0*/  SHF.R.U32.HI R4, RZ, 0x4, R4 ;  /* 0x00000004ff047819 */ /* 0x000fc60000011604 */
[----:B------:R-:W-:Y:S01]  /*14b0*/  IMAD R7, R7, 0x8000, R11 ;  /* 0x0000800007077824 */ /* 0x000fe200078e020b */
[----:B------:R-:W-:-:S03]  /*14c0*/  LOP3.LUT R4, R4, 0x3fff, RZ, 0xc0, !PT ;  /* 0x00003fff04047812 */ /* 0x000fc600078ec0ff */
[----:B------:R-:W-:Y:S01]  /*14d0*/  VIADD R7, R7, 0x400 ;  /* 0x0000040007077836 */ /* 0x000fe20000000000 */
[----:B------:R-:W-:-:S04]  /*14e0*/  LOP3.LUT R4, R4, 0x10000, RZ, 0xfc, !PT ;  /* 0x0001000004047812 */ /* 0x000fc800078efcff */
[----:B------:R-:W-:Y:S01]  /*14f0*/  SHF.R.U32.HI R7, RZ, 0x4, R7 ;  /* 0x00000004ff077819 */ /* 0x000fe20000011607 */
[C---:B------:R-:W-:Y:S01]  /*1500*/  VIADD R6, R4.reuse, 0x2 ;  /* 0x0000000204067836 */ /* 0x040fe20000000000 */
[----:B------:R-:W-:Y:S02]  /*1510*/  R2UR UR4, R4 ;  /* 0x00000000040472ca */ /* 0x000fe400000e0000 */
[----:B------:R-:W-:Y:S02]  /*1520*/  LOP3.LUT R7, R7, 0x3fff, RZ, 0xc0, !PT ;  /* 0x00003fff07077812 */ /* 0x000fe400078ec0ff */
[----:B------:R-:W-:Y:S01]  /*1530*/  R2UR UR8, R6 ;  /* 0x00000000060872ca */ /* 0x000fe200000e0000 */
[----:B------:R-:W-:Y:S01]  /*1540*/  VIADD R6, R4, 0x4 ;  /* 0x0000000404067836 */ /* 0x000fe20000000000 */
[----:B------:R-:W-:-:S04]  /*1550*/  LOP3.LUT R9, R7, 0x2000000, RZ, 0xfc, !PT ;  /* 0x0200000007097812 */ /* 0x000fc800078efcff */
[C---:B------:R-:W-:Y:S01]  /*1560*/  R2UR UR6, R9.reuse ;  /* 0x00000000090672ca */ /* 0x040fe200000e0000 */
[----:B------:R-:W-:Y:S01]  /*1570*/  VIADD R2, R9, 0x80 ;  /* 0x0000008009027836 */ /* 0x000fe20000000000 */
[----:B------:R-:W-:-:S04]  /*1580*/  R2UR UR12, R6 ;  /* 0x00000000060c72ca */ /* 0x000fc800000e0000 */
[----:B------:R-:W-:Y:S02]  /*1590*/  R2UR UR10, R2 ;  /* 0x00000000020a72ca */ /* 0x000fe400000e0000 */
[----:B------:R-:W-:-:S04]  /*15a0*/  IADD3 R2, R9, 0x100, RZ ;  /* 0x0000010009027810 */ /* 0x000fc80007ffe0ff */
[----:B------:R-:W-:Y:S01]  /*15b0*/  R2UR UR14, R2 ;  /* 0x00000000020e72ca */ /* 0x000fe200000e0000 */
[----:B------:R-:W-:Y:S01]  /*15c0*/  HGMMA.64x256x16.F32.BF16 R24, gdesc[UR4].tnspB, RZ, !UPT, gsb0 ;  /* 0x43e00000041879f0 */ /* 0x000fe2000c0018ff */
[----:B------:R-:W-:Y:S01]  /*15d0*/  VIADD R2, R4, 0x6 ;  /* 0x0000000604027836 */ /* 0x000fe20000000000 */
[----:B------:R-:W-:Y:S01]  /*15e0*/  ULOP3.LUT UR6, UR20, 0x1, URZ, 0xfc, !UPT ;  /* 0x0000000114067892 */ /* 0x000fe2000f8efc3f */
[----:B------:R-:W-:-:S03]  /*15f0*/  VIADD R4, R9, 0x180 ;  /* 0x0000018009047836 */ /* 0x000fc60000000000 */
[----:B------:R-:W-:Y:S01]  /*1600*/  R2UR UR16, R2 ;  /* 0x00000000021072ca */ /* 0x000fe200000e0000 */
[----:B------:R-:W-:Y:S01]  /*1610*/  UISETP.NE.AND UP0, UPT, UR6, 0x3, UPT ;  /* 0x000000030600788c */ /* 0x000fe2000bf05270 */
[----:B------:R-:W-:Y:S02]  /*1620*/  R2UR UR18, R4 ;  /* 0x00000000041272ca */ /* 0x000fe400000e0000 */
[----:B------:R-:W-:-:S03]  /*1630*/  SHF.R.S32.HI R2, RZ, 0x1f, R5 ;  /* 0x0000001fff027819 */ /* 0x000fc60000011405 */
[----:B------:R-:W-:Y:S02]  /*1640*/  PLOP3.LUT P1, PT, PT, PT, UP0, 0x80, 0x0 ;  /* 0x000000000000781c */ /* 0x000fe40003f2f008 */
[CC--:B------:R-:W-:Y:S02]  /*1650*/  LEA.HI R4, R2.reuse, R5.reuse, RZ, 0x2 ;  /* 0x0000000502047211 */ /* 0x0c0fe400078f10ff */
[----:B------:R-:W-:Y:S02]  /*1660*/  LEA.HI R2, R2, R5, RZ, 0x5 ;  /* 0x0000000502027211 */ /* 0x000fe400078f28ff */
[--C-:B------:R-:W-:Y:S02]  /*1670*/  SHF.R.S32.HI R6, RZ, 0x2, R4.reuse ;  /* 0x00000002ff067819 */ /* 0x100fe40000011404 */
[----:B------:R-:W-:Y:S02]  /*1680*/  SHF.R.S32.HI R7, RZ, 0x1f, R4 ;  /* 0x0000001fff077819 */ /* 0x000fe40000011404 */
[----:B------:R-:W-:-:S02]  /*1690*/  SHF.R.S32.HI R2, RZ, 0x5, R2 ;  /* 0x00000005ff027819 */ /* 0x000fc40000011402 */
[----:B------:R-:W-:-:S04]  /*16a0*/  LEA.HI R7, R7, R6, RZ, 0x3 ;  /* 0x0000000607077211 */ /* 0x000fc800078f18ff */
[----:B------:R-:W-:-:S05]  /*16b0*/  LOP3.LUT R7, R7, 0xfffffff8, RZ, 0xc0, !PT ;  /* 0xfffffff807077812 */ /* 0x000fca00078ec0ff */
[----:B------:R-:W-:-:S04]  /*16c0*/  IMAD.IADD R7, R6, 0x1, -R7 ;  /* 0x0000000106077824 */ /* 0x000fc800078e0a07 */
[----:B------:R-:W-:Y:S02]  /*16d0*/  IMAD R7, R2, 0x10, R7 ;  /* 0x0000001002077824 */ /* 0x000fe400078e0207 */
[----:B------:R-:W-:Y:S01]  /*16e0*/  IMAD.MOV.U32 R2, RZ, RZ, RZ ;  /* 0x000000ffff027224 */ /* 0x000fe200078e00ff */
        /* <DEDUP_REMOVED lines=15> */
.L_x_4233:
[----:B------:R-:W-:Y:S02]  /*17e0*/  VIADD R3, R3, 0xfffffffe ;  /* 0xfffffffe03037836 */ /* 0x000fe40000000000 */
[----:B------:R-:W-:-:S03]  /*17f0*/  VIADD R4, R11, 0x38860 ;  /* 0x000388600b047836 */ /* 0x000fc60000000000 */
[----:B------:R-:W-:Y:S02]  /*1800*/  ISETP.GE.AND P0, PT, R3, R0, PT ;  /* 0x000000000300720c */ /* 0x000fe40003f06270 */
[----:B------:R-:W-:-:S04]  /*1810*/  PRMT R4, R197, 0x654, R4 ;  /* 0x00000654c5047816 */ /* 0x000fc80000000004 */
[----:B------:R0:W-:Y:S07]  /*1820*/  SYNCS.ARRIVE.TRANS64.RED.A1T0 RZ, [R4+URZ], RZ ;  /* 0x000000ff04ff79a7 */ /* 0x0001ee000810043f */
[----:B------:R-:W-:Y:S05]  /*1830*/  @!P0 BRA `(.L_x_4234) ;  /* 0x0000000800bc8947 */ /* 0x000fea0003800000 */
[----:B------:R-:W-:-:S07]  /*1840*/  MOV R2, RZ ;  /* 0x000000ff00027202 */ /* 0x000fce0000000f00 */
.L_x_4236:
[----:B------:R-:W-:Y:S01]  /*1850*/  BAR.SYNC.DEFER_BLOCKING 0xe, 0x100 ;  /* 0x0384000000007b1d */ /* 0x000fe20000010000 */
[C---:B01----:R-:W-:Y:S02]  /*1860*/  IMAD R4, R2.reuse, 0x40, R7 ;  /* 0x0000004002047824 */ /* 0x043fe400078e0207 */
[----:B------:R-:W-:Y:S02]  /*1870*/  VIADD R2, R2, 0x1 ;  /* 0x0000000102027836 */ /* 0x000fe40000000000 */
[----:B------:R-:W-:Y:S01]  /*1880*/  IMAD R4, R4, 0x4, R11 ;  /* 0x0000000404047824 */ /* 0x000fe200078e020b */
[----:B------:R-:W-:Y:S01]  /*1890*/  UMOV UR7, 0x40000040 ;  /* 0x4000004000077882 */ /* 0x000fe20000000000 */
[----:B------:R-:W-:Y:S01]  /*18a0*/  UMOV UR11, 0x40000040 ;  /* 0x40000040000b7882 */ /* 0x000fe20000000000 */
[----:B------:R-:W-:Y:S01]  /*18b0*/  ISETP.NE.AND P0, PT, R2, 0x2, PT ;  /* 0x000000020200780c */ /* 0x000fe20003f05270 */
[----:B------:R-:W-:Y:S01]  /*18c0*/  UMOV UR15, 0x40000040 ;  /* 0x40000040000f7882 */ /* 0x000fe20000000000 */
[----:B------:R-:W-:-:S02]  /*18d0*/  UMOV UR19, 0x40000040 ;  /* 0x4000004000137882 */ /* 0x000fc40000000000 */
[----:B------:R-:W-:Y:S02]  /*18e0*/  SEL R2, R2, RZ, P0 ;  /* 0x000000ff02027207 */ /* 0x000fe40000000000 */
[C---:B------:R-:W-:Y:S01]  /*18f0*/  ISETP.GT.AND P0, PT, R3.reuse, R0, PT ;  /* 0x000000000300720c */ /* 0x040fe20003f04270 */
[----:B------:R-:W-:Y:S01]  /*1900*/  VIADD R3, R3, 0xffffffff ;  /* 0xffffffff03037836 */ /* 0x000fe20000000000 */
[----:B------:R-:W0:Y:S04]  /*1910*/  LDS R5, [R4+0x38400] ;  /* 0x0384000004057984 */ /* 0x000e280000000800 */
[----:B------:R1:W2:Y:S02]  /*1920*/  LDS R6, [R4+0x38420] ;  /* 0x0384200004067984 */ /* 0x0002a40000000800 */
[----:B-1----:R-:W-:-:S05]  /*1930*/  IMAD R4, R2, 0x1000, R9 ;  /* 0x0000100002047824 */ /* 0x002fca00078e0209 */
[----:B------:R-:W-:Y:S01]  /*1940*/  R2UR UR6, R4 ;  /* 0x00000000040672ca */ /* 0x000fe200000e0000 */
        /* <DEDUP_REMOVED lines=128> */
[----:B------:R-:W-:-:S05]  /*2150*/  VIADD R5, R4, 0x80 ;  /* 0x0000008004057836 */ /* 0x000fca0000000000 */
[----:B------:R-:W-:Y:S01]  /*2160*/  WARPGROUP.ARRIVE ;  /* 0x00000000000079c5 */ /* 0x000fe20000000000 */
[----:B------:R-:W-:Y:S01]  /*2170*/  R2UR UR10, R5 ;  /* 0x00000000050a72ca */ /* 0x000fe200000e0000 */
[C---:B------:R-:W-:Y:S02]  /*2180*/  VIADD R5, R4.reuse, 0x100 ;  /* 0x0000010004057836 */ /* 0x040fe40000000000 */
[----:B------:R-:W-:Y:S02]  /*2190*/  VIADD R4, R4, 0x180 ;  /* 0x0000018004047836 */ /* 0x000fe40000000000 */
[----:B------:R-:W-:Y:S01]  /*21a0*/  HGMMA.64x256x16.F32.BF16 R24, gdesc[UR4].tnspB, R24, gsb0 ;  /* 0x43e00000041879f0 */ /* 0x000fe20008001818 */
[----:B------:R-:W-:Y:S02]  /*21b0*/  R2UR UR14, R5 ;  /* 0x00000000050e72ca */ /* 0x000fe400000e0000 */
[----:B------:R-:W-:Y:S01]  /*21c0*/  R2UR UR18, R4 ;  /* 0x00000000041272ca */ /* 0x000fe200000e0000 */
[----:B------:R-:W-:-:S02]  /*21d0*/  WARPGROUP.DEPBAR.LE gsb0, 0x0 ;  /* 0x00008000000079c5 */ /* 0x000fc40000010000 */
[----:B------:R-:W-:-:S15]  /*21e0*/  WARPGROUP.ARRIVE ;  /* 0x00000000000079c5 */ /* 0x000fde0000000000 */
[----:B------:R-:W-:-:S07]  /*21f0*/  NOP ;  /* 0x0000000000007918 */ /* 0x000fce0000000000 */
        /* <DEDUP_REMOVED lines=13> */
.L_x_4235:
[----:B------:R-:W-:-:S05]  /*22d0*/  LEA R4, R2, R11, 0x3 ;  /* 0x0000000b02047211 */ /* 0x000fca00078e18ff */
[----:B------:R-:W-:-:S05]  /*22e0*/  VIADD R4, R4, 0x38860 ;  /* 0x0003886004047836 */ /* 0x000fca0000000000 */
[----:B------:R-:W-:-:S04]  /*22f0*/  PRMT R4, R197, 0x654, R4 ;  /* 0x00000654c5047816 */ /* 0x000fc80000000004 */
[----:B------:R1:W-:Y:S01]  /*2300*/  SYNCS.ARRIVE.TRANS64.RED.A1T0 RZ, [R4+URZ], RZ ;  /* 0x000000ff04ff79a7 */ /* 0x0003e2000810043f */
[----:B------:R-:W-:Y:S05]  /*2310*/  @P0 BRA `(.L_x_4236) ;  /* 0xfffffff4004c0947 */ /* 0x000fea000383ffff */
[----:B------:R-:W-:-:S07]  /*2320*/  IMAD.SHL.U32 R2, R2, 0x40, RZ ;  /* 0x0000004002027824 */ /* 0x000fce00078e00ff */
.L_x_4234:
[----:B------:R-:W-:Y:S01]  /*2330*/  BAR.SYNC.DEFER_BLOCKING 0xe, 0x100 ;  /* 0x0384000000007b1d */ /* 0x000fe20000010000 */
[----:B------:R-:W-:Y:S01]  /*2340*/  IMAD.IADD R2, R7, 0x1, R2 ;  /* 0x0000000107027824 */ /* 0x000fe200078e0202 */
[----:B------:R-:W-:Y:S01]  /*2350*/  PLOP3.LUT P0, PT, PT, PT, PT, 0x8, 0x0 ;  /* 0x000000000000781c */ /* 0x000fe20003f0e170 */
[----:B01----:R-:W-:Y:S02]  /*2360*/  IMAD.MOV.U32 R4, RZ, RZ, RZ ;  /* 0x000000ffff047224 */ /* 0x003fe400078e00ff */
[----:B------:R-:W-:-:S05]  /*2370*/  IMAD R2, R2, 0x4, R11 ;  /* 0x0000000402027824 */ /* 0x000fca00078e020b */
        /* <DEDUP_REMOVED lines=133> */
.L_x_4230:
[----:B------:R-:W0:Y:S01]  /*2bd0*/  LDC R0, c[0x0][0x288] ;  /* 0x0000a200ff007b82 */ /* 0x000e220000000800 */
[----:B------:R-:W-:Y:S01]  /*2be0*/  ULDC UR4, c[0x0][0x448] ;  /* 0x0001120000047ab9 */ /* 0x000fe20000000800 */
[----:B------:R-:W-:Y:S02]  /*2bf0*/  UIADD3 UR6, UR38, 0x3f, URZ ;  /* 0x0000003f26067890 */ /* 0x000fe4000fffe03f */
[----:B------:R-:W-:Y:S02]  /*2c00*/  UISETP.NE.AND UP0, UPT, UR4, 0x1, UPT ;  /* 0x000000010400788c */ /* 0x000fe4000bf05270 */
[----:B------:R-:W-:Y:S02]  /*2c10*/  USHF.R.U32.HI UR10, URZ, 0x10, UR7 ;  /* 0x000000103f0a7899 */ /* 0x000fe40008011607 */
[----:B------:R-:W-:-:S07]  /*2c20*/  UP2UR UR61, UPR, URZ, 0x1 ;  /* 0x000000013f3d7883 */ /* 0x000fce0008000000 */
[----:B------:R-:W-:Y:S01]  /*2c30*/  @UP0 ULDC UR4, c[0x0][0x44c] ;  /* 0x0001130000040ab9 */ /* 0x000fe20000000800 */
[----:B------:R-:W-:Y:S01]  /*2c40*/  @UP0 ULDC UR8, c[0x0][0x450] ;  /* 0x0001140000080ab9 */ /* 0x000fe20000000800 */
[----:B------:R-:W-:-:S04]  /*2c50*/  UIMAD.WIDE.U32 UR4, UR6, UR4, URZ ;  /* 0x00000004060472a5 */ /* 0x000fc8000f8e003f */
[----:B------:R-:W-:Y:S02]  /*2c60*/  @UP0 USHF.R.U32.HI UR6, URZ, UR8, UR5 ;  /* 0x000000083f060299 */ /* 0x000fe40008011605 */
[----:B------:R-:W-:Y:S01]  /*2c70*/  UISETP.NE.AND UP0, UPT, UR10, URZ, UPT ;  /* 0x0000003f0a00728c */ /* 0x000fe2000bf05270 */
[----:B0-----:R-:W-:Y:S01]  /*2c80*/  IADD3 R0, -R0, 0x40, RZ ;  /* 0x0000004000007810 */ /* 0x001fe20007ffe1ff */
[----:B------:R-:W-:Y:S01]  /*2c90*/  ULOP3.LUT UR8, UR7, 0xffff, URZ, 0xc0, !UPT ;  /* 0x0000ffff07087892 */ /* 0x000fe2000f8ec03f */
[----:B------:R-:W-:-:S03]  /*2ca0*/  UMOV UR4, URZ ;  /* 0x0000003f00047c82 */ /* 0x000fc60008000000 */
[----:B------:R-:W-:-:S04]  /*2cb0*/  IMAD R0, R194, R7, R0 ;  /* 0x00000007c2007224 */ /* 0x000fc800078e0200 */
[----:B------:R-:W-:Y:S01]  /*2cc0*/  VIADD R0, R0, UR6 ;  /* 0x0000000600007c36 */ /* 0x000fe20008000000 */
[----:B------:R-:W-:-:S04]  /*2cd0*/  @!UP0 ULDC UR10, c[0x0][0xae8] ;  /* 0x0002ba00000a8ab9 */ /* 0x000fc80000000800 */
[----:B------:R-:W-:-:S04]  /*2ce0*/  SHF.R.S32.HI R5, RZ, 0x1f, R0 ;  /* 0x0000001fff057819 */ /* 0x000fc80000011400 */
[----:B------:R-:W-:-:S04]  /*2cf0*/  LEA.HI R5, R5, R0, RZ, 0x6 ;  /* 0x0000000005057211 */ /* 0x000fc800078f30ff */
[----:B------:R-:W-:-:S04]  /*2d00*/  SHF.R.S32.HI R0, RZ, 0x6, R5 ;  /* 0x00000006ff007819 */ /* 0x000fc80000011405 */
[----:B------:R-:W-:-:S04]  /*2d10*/  VIMNMX R22, R3, R0, PT ;  /* 0x0000000003167248 */ /* 0x000fc80003fe0100 */
[----:B------:R-:W-:-:S13]  /*2d20*/  ISETP.GE.AND P0, PT, R22, 0x1, PT ;  /* 0x000000011600780c */ /* 0x000fda0003f06270 */
[----:B------:R-:W-:Y:S05]  /*2d30*/  @!P0 BRA `(.L_x_4237) ;  /* 0x0000000000808947 */ /* 0x000fea0003800000 */
[----:B------:R-:W-:Y:S01]  /*2d40*/  IMAD.U32 R5, RZ, RZ, UR10 ;  /* 0x0000000aff057e24 */ /* 0x000fe2000f8e00ff */
[----:B------:R-:W-:-:S04]  /*2d50*/  UMOV UR4, URZ ;  /* 0x0000003f00047c82 */ /* 0x000fc80008000000 */
[----:B------:R-:W-:-:S04]  /*2d60*/  IABS R0, R5 ;  /* 0x0000000500007213 */ /* 0x000fc80000000000 */
[----:B------:R-:W-:Y:S02]  /*2d70*/  R2UR UR9, R0 ;  /* 0x00000000000972ca */ /* 0x000fe400000e0000 */
[----:B------:R-:W-:Y:S02]  /*2d80*/  IADD3 R0, R5, -0x1, R22 ;  /* 0xffffffff05007810 */ /* 0x000fe40007ffe016 */
[----:B------:R-:W-:Y:S02]  /*2d90*/  IABS R5, R5 ;  /* 0x0000000500057213 */ /* 0x000fe40000000000 */
[----:B------:R-:W-:-:S04]  /*2da0*/  IABS R4, R0 ;  /* 0x0000000000047213 */ /* 0x000fc80000000000 */
[----:B------:R-:W-:-:S03]  /*2db0*/  R2UR UR7, R4 ;  /* 0x00000000040772ca */ /* 0x000fc600000e0000 */
        /* <DEDUP_REMOVED lines=11> */
[----:B------:R-:W-:Y:S01]  /*2e70*/  UIMAD UR4, UR5, UR6, UR7 ;  /* 0x00000006050472a4 */ /* 0x000fe2000f8e0207 */
[----:B------:R-:W-:-:S03]  /*2e80*/  R2UR UR6, R0 ;  /* 0x00000000000672ca */ /* 0x000fc600000e0000 */
[----:B------:R-:W-:-:S11]  /*2e90*/  UISETP.GT.U32.AND UP0, UPT, UR9, UR4, UPT ;  /* 0x000000040900728c */ /* 0x000fd6000bf04070 */
[----:B------:R-:W-:Y:S02]  /*2ea0*/  @!UP0 UIADD3 UR4, UR4, -UR9, URZ ;  /* 0x8000000904048290 */ /* 0x000fe4000fffe03f */
[----:B------:R-:W-:Y:S02]  /*2eb0*/  @!UP0 UIADD3 UR5, UR5, 0x1, URZ ;  /* 0x0000000105058890 */ /* 0x000fe4000fffe03f */
[----:B------:R-:W-:Y:S02]  /*2ec0*/  UISETP.GE.U32.AND UP1, UPT, UR4, UR9, UPT ;  /* 0x000000090400728c */ /* 0x000fe4000bf26070 */
[----:B------:R-:W-:-:S04]  /*2ed0*/  ULOP3.LUT UR4, UR6, UR10, URZ, 0x3c, !UPT ;  /* 0x0000000a06047292 */ /* 0x000fc8000f8e3c3f */
[----:B------:R-:W-:-:S05]  /*2ee0*/  UISETP.GE.AND UP0, UPT, UR4, URZ, UPT ;  /* 0x0000003f0400728c */ /* 0x000fca000bf06270 */
[----:B------:R-:W-:Y:S02]  /*2ef0*/  @UP1 UIADD3 UR5, UR5, 0x1, URZ ;  /* 0x0000000105051890 */ /* 0x000fe4000fffe03f */
[----:B------:R-:W-:-:S05]  /*2f00*/  UISETP.NE.AND UP1, UPT, UR10, URZ, UPT ;  /* 0x0000003f0a00728c */ /* 0x000fca000bf25270 */
[----:B------:R-:W-:Y:S02]  /*2f10*/  UMOV UR4, UR5 ;  /* 0x0000000500047c82 */ /* 0x000fe40008000000 */
[----:B------:R-:W-:-:S04]  /*2f20*/  @!UP0 UIADD3 UR4, -UR4, URZ, URZ ;  /* 0x0000003f04048290 */ /* 0x000fc8000fffe13f */
[----:B------:R-:W-:-:S12]  /*2f30*/  @!UP1 ULOP3.LUT UR4, URZ, UR10, URZ, 0x33, !UPT ;  /* 0x0000000a3f049292 */ /* 0x000fd8000f8e333f */
.L_x_4237:
[----:B------:R-:W-:Y:S02]  /*2f40*/  UIMAD UR5, UR8, UR4, URZ ;  /* 0x00000004080572a4 */ /* 0x000fe4000f8e023f */
[----:B------:R-:W-:Y:S01]  /*2f50*/  IMAD.U32 R3, RZ, RZ, UR4 ;  /* 0x00000004ff037e24 */ /* 0x000fe2000f8e00ff */
[----:B------:R-:W-:Y:S01]  /*2f60*/  PLOP3.LUT P0, PT, PT, PT, PT, 0x80, 0x0 ;  /* 0x000000000000781c */ /* 0x000fe20003f0f070 */
[----:B------:R-:W-:Y:S01]  /*2f70*/  IMAD.MOV.U32 R2, RZ, RZ, RZ ;  /* 0x000000ffff027224 */ /* 0x000fe200078e00ff */
[----:B------:R-:W-:Y:S01]  /*2f80*/  CS2R R150, SRZ ;  /* 0x0000000000967805 */ /* 0x000fe2000001ff00 */
[----:B------:R-:W-:Y:S01]  /*2f90*/  IMAD.MOV.U32 R4, RZ, RZ, RZ ;  /* 0x000000ffff047224 */ /* 0x000fe200078e00ff */
[----:B------:R-:W-:Y:S01]  /*2fa0*/  VIADDMNMX R22, R3, UR5, R22, PT ;  /* 0x0000000503167c46 */ /* 0x000fe2000b800116 */
[----:B------:R-:W-:Y:S01]  /*2fb0*/  IMAD.U32 R196, RZ, RZ, UR5 ;  /* 0x00000005ffc47e24 */ /* 0x000fe2000f8e00ff */
[----:B------:R-:W-:Y:S02]  /*2fc0*/  CS2R R148, SRZ ;  /* 0x0000000000947805 */ /* 0x000fe4000001ff00 */
[----:B------:R-:W-:-:S02]  /*2fd0*/  CS2R R146, SRZ ;  /* 0x0000000000927805 */ /* 0x000fc4000001ff00 */
[----:B------:R-:W-:Y:S02]  /*2fe0*/  ISETP.GT.AND P1, PT, R22, UR5, PT ;  /* 0x0000000516007c0c */ /* 0x000fe4000bf24270 */
        /* <DEDUP_REMOVED lines=62> */
[----:B------:R-:W-:Y:S02]  /*33d0*/  SHF.R.S32.HI R57, RZ, 0x1f, R152 ;  /* 0x0000001fff397819 */ /* 0x000fe40000011498 */
[----:B------:R-:W-:Y:S02]  /*33e0*/  MOV R198, 0x400 ;  /* 0x0000040000c67802 */ /* 0x000fe40000000f00 */
[----:B------:R-:W-:Y:S02]  /*33f0*/  LEA.HI R16, R57, R152, RZ, 0x7 ;  /* 0x0000009839107211 */ /* 0x000fe400078f38ff */
[----:B------:R-:W-:Y:S02]  /*3400*/  LEA R198, R197, R198, 0x18 ;  /* 0x000000c6c5c67211 */ /* 0x000fe400078ec0ff */
[----:B------:R-:W-:-:S05]  /*3410*/  SHF.R.S32.HI R17, RZ, 0x7, R16 ;  /* 0x00000007ff117819 */ /* 0x000fca0000011410 */
[----:B------:R-:W0:Y:S02]  /*3420*/  SHFL.IDX PT, R0, R17, RZ, 0x1f ;  /* 0x00001fff11007589 */ /* 0x000e2400000e0000 */
[----:B0-----:R-:W-:-:S04]  /*3430*/  LEA.HI R2, R0, R0, RZ, 0x1 ;  /* 0x0000000000027211 */ /* 0x001fc800078f08ff */
[----:B------:R-:W-:-:S05]  /*3440*/  LOP3.LUT R3, R2, 0x1fffe, RZ, 0xc0, !PT ;  /* 0x0001fffe02037812 */ /* 0x000fca00078ec0ff */
[----:B------:R-:W-:Y:S01]  /*3450*/  IMAD.IADD R3, R0, 0x1, -R3 ;  /* 0x0000000100037824 */ /* 0x000fe200078e0a03 */
[----:B------:R-:W-:-:S03]  /*3460*/  IADD3 R0, R198, 0x36400, RZ ;  /* 0x00036400c6007810 */ /* 0x000fc60007ffe0ff */
[----:B------:R-:W-:Y:S01]  /*3470*/  IMAD R3, R3, 0x8000, R198 ;  /* 0x0000800003037824 */ /* 0x000fe200078e02c6 */
[----:B------:R-:W-:-:S03]  /*3480*/  LOP3.LUT P0, RZ, R0, 0x3ff, RZ, 0xc0, !PT ;  /* 0x000003ff00ff7812 */ /* 0x000fc6000780c0ff */
        /* <DEDUP_REMOVED lines=13> */
[----:B------:R-:W-:Y:S01]  /*3560*/  MOV R13, RZ ;  /* 0x000000ff000d7202 */ /* 0x000fe20000000f00 */
[----:B------:R-:W-:Y:S02]  /*3570*/  IMAD.U32 R6, RZ, RZ, UR4 ;  /* 0x00000004ff067e24 */ /* 0x000fe4000f8e00ff */
[----:B------:R-:W-:-:S02]  /*3580*/  IMAD.U32 R7, RZ, RZ, UR5 ;  /* 0x00000005ff077e24 */ /* 0x000fc4000f8e00ff */
[----:B------:R-:W-:Y:S02]  /*3590*/  IMAD.U32 R11, RZ, RZ, UR7 ;  /* 0x00000007ff0b7e24 */ /* 0x000fe4000f8e00ff */
[----:B------:R-:W-:Y:S02]  /*35a0*/  IMAD.MOV.U32 R8, RZ, RZ, 0x70 ;  /* 0x00000070ff087424 */ /* 0x000fe400078e00ff */
[----:B0-----:R-:W-:-:S07]  /*35b0*/  IMAD.MOV.U32 R12, RZ, RZ, 0x1 ;  /* 0x00000001ff0c7424 */ /* 0x001fce00078e00ff */
[----:B------:R-:W-:-:S07]  /*35c0*/  LEPC R20, `(.L_x_4238) ;  /* 0x000000001014794e */ /* 0x000fce0000000000 */
[----:B-1----:R-:W-:Y:S05]  /*35d0*/  CALL.ABS.NOINC R2 ;  /* 0x0000000002007343 */ /* 0x002fea0003c00000 */
.L_x_4238:
        /* <DEDUP_REMOVED lines=11> */
.L_x_4329:
[----:B------:R-:W2:Y:S01]  /*3690*/  LDL R8, [R1+0x4] ;  /* 0x0000040001087983 */ /* 0x000ea20000100800 */
[----:B------:R-:W-:Y:S01]  /*36a0*/  LEA.HI R4, R4, R5, RZ, 0x5 ;  /* 0x0000000504047211 */ /* 0x000fe200078f28ff */
[----:B------:R-:W-:-:S03]  /*36b0*/  IMAD.IADD R2, R17, 0x1, -R2 ;  /* 0x0000000111027824 */ /* 0x000fc600078e0a02 */
[----:B------:R-:W-:Y:S02]  /*36c0*/  SHF.R.S32.HI R4, RZ, 0x5, R4 ;  /* 0x00000005ff047819 */ /* 0x000fe40000011404 */
[----:B--2---:R-:W-:Y:S02]  /*36d0*/  R2UR UR4, R8 ;  /* 0x00000000080472ca */ /* 0x004fe400000e0000 */
[----:B------:R-:W-:Y:S02]  /*36e0*/  LEA.HI R8, R0, R7, RZ, 0x3 ;  /* 0x0000000700087211 */ /* 0x000fe400078f18ff */
[----:B------:R-:W-:Y:S02]  /*36f0*/  LOP3.LUT R0, R6, 0x7ffffffc, RZ, 0xc0, !PT ;  /* 0x7ffffffc06007812 */ /* 0x000fe400078ec0ff */
[----:B------:R-:W-:-:S03]  /*3700*/  LOP3.LUT R8, R8, 0xfffffff8, RZ, 0xc0, !PT ;  /* 0xfffffff808087812 */ /* 0x000fc600078ec0ff */
[----:B------:R-:W-:Y:S02]  /*3710*/  IMAD.IADD R0, R5, 0x1, -R0 ;  /* 0x0000000105007824 */ /* 0x000fe400078e0a00 */
[----:B------:R-:W-:Y:S02]  /*3720*/  IMAD.IADD R191, R7, 0x1, -R8 ;  /* 0x0000000107bf7824 */ /* 0x000fe400078e0a08 */
[----:B------:R-:W-:Y:S01]  /*3730*/  ULOP3.LUT UR4, UR4, 0x1, URZ, 0xfc, !UPT ;  /* 0x0000000104047892 */ /* 0x000fe2000f8efc3f */
[----:B------:R-:W-:Y:S02]  /*3740*/  IMAD.SHL.U32 R195, R0, 0x2, RZ ;  /* 0x0000000200c37824 */ /* 0x000fe400078e00ff */
[----:B------:R-:W-:Y:S02]  /*3750*/  IMAD R191, R4, 0x10, R191 ;  /* 0x0000001004bf7824 */ /* 0x000fe400078e02bf */
[----:B------:R-:W-:Y:S02]  /*3760*/  IMAD R193, R2, 0x100, R195 ;  /* 0x0000010002c17824 */ /* 0x000fe400078e02c3 */
[----:B------:R-:W-:-:S05]  /*3770*/  IMAD.U32 R6, RZ, RZ, UR4 ;  /* 0x00000004ff067e24 */ /* 0x000fca000f8e00ff */
[----:B------:R-:W-:-:S13]  /*3780*/  ISETP.NE.AND P0, PT, R6, 0x3, PT ;  /* 0x000000030600780c */ /* 0x000fda0003f05270 */
[----:B------:R-:W-:Y:S05]  /*3790*/  @!P0 BRA `(.L_x_4240) ;  /* 0x0000000000048947 */ /* 0x000fea0003800000 */
[----:B------:R-:W-:Y:S01]  /*37a0*/  BPT.TRAP 0x1 ;  /* 0x000000040000795c */ /* 0x000fe20000300000 */
.L_x_4240:
[----:B------:R1:W2:Y:S01]  /*37b0*/  SYNCS.PHASECHK.TRANS64.TRYWAIT P1, [R198+URZ+0x38830], R3 ;  /* 0x03883003c60075a7 */ /* 0x0002a2000802017f */
[----:B------:R-:W-:Y:S05]  /*37c0*/  @!P0 BRA `(.L_x_4241) ;  /* 0x0000000000048947 */ /* 0x000fea0003800000 */
[----:B------:R-:W-:Y:S01]  /*37d0*/  BPT.TRAP 0x1 ;  /* 0x000000040000795c */ /* 0x000fe20000300000 */
.L_x_4241:
[----:B--2---:R-:W-:Y:S05]  /*37e0*/  @P1 BRA `(.L_x_4242) ;  /* 0x0000000000081947 */ /* 0x004fea0003800000 */
[----:B------:R-:W2:Y:S02]  /*37f0*/  SYNCS.PHASECHK.TRANS64.TRYWAIT P1, [R198+URZ+0x38830], R3 ;  /* 0x03883003c60075a7 */ /* 0x000ea4000802017f */
[----:B--2---:R-:W-:Y:S05]  /*3800*/  @!P1 BRA `(.L_x_4243) ;  /* 0x00000114002c9947 */ /* 0x004fea0003800000 */
.L_x_4242:
        /* <DEDUP_REMOVED lines=29> */
[----:B------:R-:W-:Y:S01]  /*39e0*/  IADD3 R4, R190, 0x4, RZ ;  /* 0x00000004be047810 */ /* 0x000fe20007ffe0ff */
[----:B------:R-:W-:Y:S01]  /*39f0*/  UMOV UR9, 0x40000040 ;  /* 0x4000004000097882 */ /* 0x000fe20000000000 */
[----:B------:R-:W-:-:S02]  /*3a00*/  VIADD R0, R0, 0x6 ;  /* 0x0000000600007836 */ /* 0x000fc40000000000 */
[----:B------:R-:W-:-:S04]  /*3a10*/  IMAD.U32 R17, RZ, RZ, UR9 ;  /* 0x00000009ff117e24 */ /* 0x000fc8000f8e00ff */
        /* <DEDUP_REMOVED lines=32> */
.L_x_4330:
[----:B------:R-:W-:Y:S05]  /*3c20*/  @!P0 BRA `(.L_x_4245) ;  /* 0x0000000000048947 */ /* 0x000fea0003800000 */
[----:B------:R-:W-:Y:S01]  /*3c30*/  BPT.TRAP 0x1 ;  /* 0x000000040000795c */ /* 0x000fe20000300000 */
.L_x_4245:
[----:B------:R4:W0:Y:S01]  /*3c40*/  SYNCS.PHASECHK.TRANS64.TRYWAIT P1, [R198+URZ+0x38850], R3 ;  /* 0x03885003c60075a7 */ /* 0x000822000802017f */
[----:B------:R-:W-:Y:S05]  /*3c50*/  @!P0 BRA `(.L_x_4246) ;  /* 0x0000000000048947 */ /* 0x000fea0003800000 */
[----:B------:R-:W-:Y:S01]  /*3c60*/  BPT.TRAP 0x1 ;  /* 0x000000040000795c */ /* 0x000fe20000300000 */
.L_x_4246:
        /* <DEDUP_REMOVED lines=11> */
.L_x_4247:
[----:B------:R-:W-:Y:S01]  /*3d20*/  R2UR UR4, R0 ;  /* 0x00000000000472ca */ /* 0x000fe200000e0000 */
[----:B------:R-:W-:Y:S01]  /*3d30*/  WARPGROUP.ARRIVE ;  /* 0x00000000000079c5 */ /* 0x000fe20000000000 */
[----:B------:R-:W-:Y:S01]  /*3d40*/  R2UR UR6, R18 ;  /* 0x00000000120672ca */ /* 0x000fe200000e0000 */
[----:B------:R-:W-:Y:S01]  /*3d50*/  UMOV UR9, 0x40000040 ;  /* 0x4000004000097882 */ /* 0x000fe20000000000 */
[----:B------:R-:W-:Y:S01]  /*3d60*/  UMOV UR7, 0x40000040 ;  /* 0x4000004000077882 */ /* 0x000fe20000000000 */
[----:B------:R-:W-:Y:S01]  /*3d70*/  UMOV UR5, UR9 ;  /* 0x0000000900057c82 */ /* 0x000fe20008000000 */
[----:B------:R-:W-:Y:S01]  /*3d80*/  VIADD R2, R0, 0x2 ;  /* 0x0000000200027836 */ /* 0x000fe20000000000 */
[----:B------:R-:W-:Y:S01]  /*3d90*/  UMOV UR11, 0x40000040 ;  /* 0x40000040000b7882 */ /* 0x000fe20000000000 */
[----:B-1234-:R-:W-:Y:S01]  /*3da0*/  VIADD R3, R18, 0x2 ;  /* 0x0000000212037836 */ /* 0x01efe20000000000 */
[----:B------:R-:W-:Y:S01]  /*3db0*/  UMOV UR13, 0x40000040 ;  /* 0x40000040000d7882 */ /* 0x000fe20000000000 */
[----:B------:R-:W-:Y:S01]  /*3dc0*/  IMAD.U32 R7, RZ, RZ, UR9 ;  /* 0x00000009ff077e24 */ /* 0x000fe2000f8e00ff */
[----:B------:R-:W-:Y:S01]  /*3dd0*/  UMOV UR9, 0x40000040 ;  /* 0x4000004000097882 */ /* 0x000fe20000000000 */
[----:B------:R-:W-:Y:S01]  /*3de0*/  VIADD R4, R0, 0x4 ;  /* 0x0000000400047836 */ /* 0x000fe20000000000 */
[----:B------:R-:W-:Y:S01]  /*3df0*/  UMOV UR8, UR4 ;  /* 0x0000000400087c82 */ /* 0x000fe20008000000 */
[----:B------:R-:W-:Y:S01]  /*3e00*/  VIADD R5, R18, 0x4 ;  /* 0x0000000412057836 */ /* 0x000fe20000000000 */
[----:B------:R-:W-:Y:S01]  /*3e10*/  UMOV UR4, UR8 ;  /* 0x0000000800047c82 */ /* 0x000fe20008000000 */
[----:B------:R-:W-:Y:S01]  /*3e20*/  MOV R6, UR8 ;  /* 0x0000000800067c02 */ /* 0x000fe20008000f00 */
[----:B------:R-:W-:Y:S01]  /*3e30*/  HGMMA.64x64x16.F32.BF16 R24, gdesc[UR4], R24, gsb0 ;  /* 0x00e00000041879f0 */ /* 0x000fe20008001818 */
[----:B------:R-:W-:Y:S01]  /*3e40*/  R2UR UR4, R2 ;  /* 0x00000000020472ca */ /* 0x000fe200000e0000 */
[----:B------:R-:W-:Y:S01]  /*3e50*/  UMOV UR5, UR9 ;  /* 0x0000000900057c82 */ /* 0x000fe20008000000 */
[----:B------:R-:W-:Y:S01]  /*3e60*/  R2UR UR6, R3 ;  /* 0x00000000030672ca */ /* 0x000fe200000e0000 */
[----:B------:R-:W-:Y:S01]  /*3e70*/  UMOV UR7, 0x40000040 ;  /* 0x4000004000077882 */ /* 0x000fe20000000000 */
[----:B------:R-:W-:Y:S01]  /*3e80*/  IMAD.U32 R3, RZ, RZ, UR9 ;  /* 0x00000009ff037e24 */ /* 0x000fe2000f8e00ff */
[----:B------:R-:W-:Y:S01]  /*3e90*/  UMOV UR9, 0x40000040 ;  /* 0x4000004000097882 */ /* 0x000fe20000000000 */
[----:B------:R-:W-:Y:S01]  /*3ea0*/  VIADD R12, R0, 0x6 ;  /* 0x00000006000c7836 */ /* 0x000fe20000000000 */
[----:B------:R-:W-:Y:S01]  /*3eb0*/  UMOV UR15, 0x40000040 ;  /* 0x40000040000f7882 */ /* 0x000fe20000000000 */
[----:B------:R-:W-:Y:S01]  /*3ec0*/  VIADD R13, R18, 0x6 ;  /* 0x00000006120d7836 */ /* 0x000fe20000000000 */
[----:B------:R-:W-:Y:S01]  /*3ed0*/  UMOV UR17, 0x40000040 ;  /* 0x4000004000117882 */ /* 0x000fe20000000000 */
[----:B------:R-:W-:Y:S01]  /*3ee0*/  VIADD R19, R0, 0x200 ;  /* 0x0000020000137836 */ /* 0x000fe20000000000 */
[----:B------:R-:W-:Y:S01]  /*3ef0*/  UMOV UR19, 0x40000040 ;  /* 0x4000004000137882 */ /* 0x000fe20000000000 */
[----:B------:R-:W-:Y:S01]  /*3f00*/  VIADD R20, R18, 0x200 ;  /* 0x0000020012147836 */ /* 0x000fe20000000000 */
        /* <DEDUP_REMOVED lines=20> */
[----:B------:R-:W-:Y:S01]  /*4050*/  VIADD R184, R0, 0x800 ;  /* 0x0000080000b87836 */ /* 0x000fe20000000000 */
[----:B------:R-:W-:Y:S01]  /*4060*/  UMOV UR57, 0x40000040 ;  /* 0x4000004000397882 */ /* 0x000fe20000000000 */
[----:B------:R-:W-:Y:S01]  /*4070*/  UMOV UR59, 0x40000040 ;  /* 0x40000040003b7882 */ /* 0x000fe20000000000 */
[----:B------:R-:W-:-:S02]  /*4080*/  IMAD.MOV.U32 R58, RZ, RZ, 0x4 ;  /* 0x00000004ff3a7424 */ /* 0x000fc400078e00ff */
[----:B------:R-:W-:Y:S01]  /*4090*/  VIADD R199, R0, 0xe00 ;  /* 0x00000e0000c77836 */ /* 0x000fe20000000000 */
        /* <DEDUP_REMOVED lines=8> */
[----:B------:R-:W-:Y:S01]  /*4120*/  MOV R5, UR9 ;  /* 0x0000000900057c02 */ /* 0x000fe20008000f00 */
[----:B------:R-:W-:-:S08]  /*4130*/  UMOV UR9, 0x40000040 ;  /* 0x4000004000097882 */ /* 0x000fd00000000000 */
        /* <DEDUP_REMOVED lines=10> */
[----:B------:R-:W-:Y:S01]  /*41e0*/  IMAD.U32 R13, RZ, RZ, UR9 ;  /* 0x00000009ff0d7e24 */ /* 0x000fe2000f8e00ff */
        /* <DEDUP_REMOVED lines=31> */
[----:B------:R-:W-:Y:S02]  /*43e0*/  R2UR UR26, R20 ;  /* 0x00000000141a72ca */ /* 0x000fe400000e0000 */
[----:B------:R-:W-:Y:S02]  /*43f0*/  IADD3 R20, R18, 0x404, RZ ;  /* 0x0000040412147810 */ /* 0x000fe40007ffe0ff */
        /* <DEDUP_REMOVED lines=21> */
[----:B------:R-:W-:Y:S02]  /*4550*/  WARPGROUP.DEPBAR.LE gsb0, 0x0 ;  /* 0x00008000000079c5 */ /* 0x000fe40000010000 */
[----:B------:R-:W-:Y:S01]  /*4560*/  WARPGROUP.ARRIVE ;  /* 0x00000000000079c5 */ /* 0x000fe20000000000 */
[----:B------:R-:W-:Y:S01]  /*4570*/  R2UR UR54, R20 ;  /* 0x00000000143672ca */ /* 0x000fe200000e0000 */
[----:B------:R-:W0:Y:S04]  /*4580*/  SHFL.IDX PT, R19, R21, RZ, 0x1f ;  /* 0x00001fff15137589 */ /* 0x000e2800000e0000 */
        /* <DEDUP_REMOVED lines=11> */
[C---:B------:R-:W-:Y:S01]  /*4640*/  IMAD.IADD R23, R19.reuse, 0x1, R56 ;  /* 0x0000000113177824 */ /* 0x040fe200078e0238 */
[----:B------:R-:W-:Y:S01]  /*4650*/  IADD3 R19, R19, R58, RZ ;  /* 0x0000003a13137210 */ /* 0x000fe20007ffe0ff */
        /* <DEDUP_REMOVED lines=65> */
[C---:B------:R-:W-:Y:S02]  /*4a70*/  IMAD.IADD R59, R20.reuse, 0x1, R19 ;  /* 0x00000001143b7824 */ /* 0x040fe400078e0213 */
        /* <DEDUP_REMOVED lines=8> */
[C-C-:B------:R-:W-:Y:S01]  /*4b00*/  IMAD.IADD R59, R56.reuse, 0x1, R19.reuse ;  /* 0x00000001383b7824 */ /* 0x140fe200078e0213 */
        /* <DEDUP_REMOVED lines=88> */
[----:B------:R-:W-:Y:S02]  /*5090*/  IMAD.IADD R21, R58, 0x1, R21 ;  /* 0x000000013a157824 */ /* 0x000fe400078e0215 */
[----:B------:R-:W-:Y:S01]  /*50a0*/  IMAD.MOV.U32 R59, RZ, RZ, 0x40 ;  /* 0x00000040ff3b7424 */ /* 0x000fe200078e00ff */
        /* <DEDUP_REMOVED lines=15> */
[----:B------:R-:W-:Y:S01]  /*51a0*/  IMAD.MOV.U32 R21, RZ, RZ, 0x1000 ;  /* 0x00001000ff157424 */ /* 0x000fe200078e00ff */
[----:B------:R-:W-:-:S04]  /*51b0*/  SEL R20, R59, 0x3e, P1 ;  /* 0x0000003e3b147807 */ /* 0x000fc80000800000 */
[----:B------:R-:W-:-:S04]  /*51c0*/  SEL R21, R21, 0xf80, P1 ;  /* 0x00000f8015157807 */ /* 0x000fc80000800000 */
        /* <DEDUP_REMOVED lines=17> */
.L_x_4249:
[----:B------:R-:W-:Y:S01]  /*52e0*/  LEA.HI R20, R57, R152, RZ, 0x2 ;  /* 0x0000009839147211 */ /* 0x000fe200078f10ff */
[----:B------:R-:W-:Y:S01]  /*52f0*/  UISETP.NE.AND UP0, UPT, UR61, URZ, UPT ;  /* 0x0000003f3d00728c */ /* 0x000fe2000bf05270 */
[----:B------:R-:W-:Y:S01]  /*5300*/  IADD3 R185, R191, UR38, RZ ;  /* 0x00000026bfb97c10 */ /* 0x000fe2000fffe0ff */
[----:B------:R-:W-:Y:S01]  /*5310*/  ULDC UR6, c[0x0][0xad0] ;  /* 0x0002b40000067ab9 */ /* 0x000fe20000000800 */
[----:B------:R-:W-:Y:S01]  /*5320*/  LOP3.LUT R21, R20, 0xfffffffc, RZ, 0xc0, !PT ;  /* 0xfffffffc14157812 */ /* 0x000fe200078ec0ff */
[----:B------:R-:W-:Y:S01]  /*5330*/  FMUL.FTZ R26, R26, UR6 ;  /* 0x000000061a1a7c20 */ /* 0x000fe20008410000 */
[----:B------:R-:W0:Y:S01]  /*5340*/  LDC R170, c[0x0][0x288] ;  /* 0x0000a200ffaa7b82 */ /* 0x000e220000000800 */
[----:B------:R-:W-:Y:S01]  /*5350*/  PLOP3.LUT P1, PT, PT, PT, UP0, 0x80, 0x0 ;  /* 0x000000000000781c */ /* 0x000fe20003f2f008 */
[----:B------:R-:W-:Y:S01]  /*5360*/  FMUL.FTZ R25, R25, UR6 ;  /* 0x0000000619197c20 */ /* 0x000fe20008410000 */
[----:B------:R-:W-:Y:S01]  /*5370*/  IMAD.IADD R21, R152, 0x1, -R21 ;  /* 0x0000000198157824 */ /* 0x000fe200078e0a15 */
[----:B------:R-:W-:Y:S01]  /*5380*/  PLOP3.LUT P2, PT, PT, PT, UP0, 0x80, 0x0 ;  /* 0x000000000000781c */ /* 0x000fe20003f4f008 */
[----:B------:R1:W-:Y:S01]  /*5390*/  MUFU.TANH R60, R26 ;  /* 0x0000001a003c7308 */ /* 0x0003e20000002400 */
[----:B------:R-:W-:Y:S01]  /*53a0*/  @UP0 ULDC UR7, c[0x0][0x44c] ;  /* 0x0001130000070ab9 */ /* 0x000fe20000000800 */
[----:B------:R-:W-:Y:S01]  /*53b0*/  FMUL.FTZ R24, R24, UR6 ;  /* 0x0000000618187c20 */ /* 0x000fe20008410000 */
[----:B------:R-:W-:Y:S01]  /*53c0*/  LEA.HI R20, R21, R21, RZ, 0x1 ;  /* 0x0000001515147211 */ /* 0x000fe200078f08ff */
[----:B------:R-:W-:Y:S01]  /*53d0*/  FMUL.FTZ R28, R28, UR6 ;  /* 0x000000061c1c7c20 */ /* 0x000fe20008410000 */
[----:B------:R-:W-:Y:S01]  /*53e0*/  FMUL.FTZ R29, R29, UR6 ;  /* 0x000000061d1d7c20 */ /* 0x000fe20008410000 */
[----:B------:R-:W-:Y:S01]  /*53f0*/  FMUL.FTZ R32, R32, UR6 ;  /* 0x0000000620207c20 */ /* 0x000fe20008410000 */
[----:B------:R-:W-:Y:S01]  /*5400*/  LOP3.LUT R20, R20, 0x1ffffffe, RZ, 0xc0, !PT ;  /* 0x1ffffffe14147812 */ /* 0x000fe200078ec0ff */
[----:B------:R2:W-:Y:S01]  /*5410*/  MUFU.TANH R58, R25 ;  /* 0x00000019003a7308 */ /* 0x0005e20000002400 */
[----:B------:R-:W-:Y:S01]  /*5420*/  FMUL.FTZ R33, R33, UR6 ;  /* 0x0000000621217c20 */ /* 0x000fe20008410000 */
[----:B------:R-:W-:Y:S01]  /*5430*/  FMUL.FTZ R36, R36, UR6 ;  /* 0x0000000624247c20 */ /* 0x000fe20008410000 */
[----:B------:R-:W-:Y:S01]  /*5440*/  FMUL.FTZ R27, R27, UR6 ;  /* 0x000000061b1b7c20 */ /* 0x000fe20008410000 */
[----:B------:R-:W-:-:S02]  /*5450*/  IMAD.IADD R20, R21, 0x1, -R20 ;  /* 0x0000000115147824 */ /* 0x000fc400078e0a14 */
[----:B------:R-:W-:Y:S01]  /*5460*/  FMUL.FTZ R30, R30, UR6 ;  /* 0x000000061e1e7c20 */ /* 0x000fe20008410000 */
[----:B------:R-:W-:Y:S01]  /*5470*/  FMUL.FTZ R37, R37, UR6 ;  /* 0x0000000625257c20 */ /* 0x000fe20008410000 */
[----:B------:R-:W-:Y:S01]  /*5480*/  FMUL.FTZ R40, R40, UR6 ;  /* 0x0000000628287c20 */ /* 0x000fe20008410000 */
[----:B------:R-:W-:Y:S01]  /*5490*/  IMAD R185, R20, 0x8, R185 ;  /* 0x0000000814b97824 */ /* 0x000fe200078e02b9 */
[----:B------:R3:W4:Y:S01]  /*54a0*/  MUFU.TANH R56, R24 ;  /* 0x0000001800387308 */ /* 0x0007220000002400 */
[----:B------:R-:W-:Y:S01]  /*54b0*/  FMUL.FTZ R41, R41, UR6 ;  /* 0x0000000629297c20 */ /* 0x000fe20008410000 */
[----:B------:R-:W-:Y:S01]  /*54c0*/  FMUL.FTZ R44, R44, UR6 ;  /* 0x000000062c2c7c20 */ /* 0x000fe20008410000 */
[----:B------:R-:W-:Y:S01]  /*54d0*/  @P1 IMAD.HI.U32 R21, R185, UR7, RZ ;  /* 0x00000007b9151c27 */ /* 0x000fe2000f8e00ff */
[----:B------:R-:W-:-:S03]  /*54e0*/  @UP0 ULDC UR7, c[0x0][0x450] ;  /* 0x0001140000070ab9 */ /* 0x000fc60000000800 */
[----:B------:R-:W-:Y:S01]  /*54f0*/  FMUL.FTZ R45, R45, UR6 ;  /* 0x000000062d2d7c20 */ /* 0x000fe20008410000 */
[----:B------:R-:W-:Y:S01]  /*5500*/  FMUL.FTZ R48, R48, UR6 ;  /* 0x0000000630307c20 */ /* 0x000fe20008410000 */
[----:B------:R-:W-:Y:S01]  /*5510*/  IMAD.MOV.U32 R20, RZ, RZ, R185 ;  /* 0x000000ffff147224 */ /* 0x000fe200078e00b9 */
[----:B------:R-:W-:Y:S01]  /*5520*/  @P2 SHF.R.U32.HI R20, RZ, UR7, R21 ;  /* 0x00000007ff142c19 */ /* 0x000fe20008011615 */
[----:B------:R-:W-:Y:S01]  /*5530*/  IMAD R21, R22, -0x40, R59 ;  /* 0xffffffc016157824 */ /* 0x000fe200078e023b */
[----:B------:R-:W-:Y:S01]  /*5540*/  ULDC UR7, c[0x0][0x2f0] ;  /* 0x0000bc0000077ab9 */ /* 0x000fe20000000800 */
[----:B------:R5:W5:Y:S01]  /*5550*/  MUFU.TANH R62, R28 ;  /* 0x0000001c003e7308 */ /* 0x000b620000002400 */
[----:B------:R-:W-:Y:S01]  /*5560*/  FMUL.FTZ R49, R49, UR6 ;  /* 0x0000000631317c20 */ /* 0x000fe20008410000 */
[----:B-1----:R-:W1:Y:S01]  /*5570*/  SHFL.IDX PT, R26, R20, RZ, 0x1c1f ;  /* 0x001c1fff141a7589 */ /* 0x002e6200000e0000 */
[----:B--2---:R-:W-:Y:S02]  /*5580*/  VIADD R25, R21, 0x1 ;  /* 0x0000000115197836 */ /* 0x004fe40000000000 */
[----:B------:R-:W-:Y:S01]  /*5590*/  FMUL.FTZ R52, R52, UR6 ;  /* 0x0000000634347c20 */ /* 0x000fe20008410000 */
[----:B---3--:R-:W-:-:S02]  /*55a0*/  IMAD R24, R194, UR7, R21 ;  /* 0x00000007c2187c24 */ /* 0x008fc4000f8e0215 */
[----:B------:R-:W-:Y:S01]  /*55b0*/  FMUL.FTZ R53, R53, UR6 ;  /* 0x0000000635357c20 */ /* 0x000fe20008410000 */
[----:B------:R-:W-:Y:S01]  /*55c0*/  IMAD R25, R194, UR7, R25 ;  /* 0x00000007c2197c24 */ /* 0x000fe2000f8e0219 */
[----:B------:R-:W2:Y:S01]  /*55d0*/  MUFU.TANH R29, R29 ;  /* 0x0000001d001d7308 */ /* 0x000ea20000002400 */
[--C-:B------:R-:W-:Y:S01]  /*55e0*/  IMAD.IADD R24, R24, 0x1, -R195.reuse ;  /* 0x0000000118187824 */ /* 0x100fe200078e0ac3 */
[----:B------:R-:W3:Y:S01]  /*55f0*/  SHFL.IDX PT, R20, R20, 0x1, 0x1c1f ;  /* 0x003c1f0014147f89 */ /* 0x000ee200000e0000 */
[----:B------:R-:W-:Y:S01]  /*5600*/  FMUL.FTZ R31, R31, UR6 ;  /* 0x000000061f1f7c20 */ /* 0x000fe20008410000 */
[----:B0-----:R-:W-:Y:S01]  /*5610*/  IADD3 R25, R25, -R170, -R195 ;  /* 0x800000aa19197210 */ /* 0x001fe20007ffe8c3 */
        /* <DEDUP_REMOVED lines=13> */
[----:B-1----:R-:W-:Y:S01]  /*56f0*/  VIADDMNMX R26, R26, R25, R24, PT ;  /* 0x000000191a1a7246 */ /* 0x002fe20003800118 */
[----:B------:R-:W-:Y:S01]  /*5700*/  FMUL.FTZ R55, R55, UR6 ;  /* 0x0000000637377c20 */ /* 0x000fe20008410000 */
[----:B------:R-:W-:Y:S01]  /*5710*/  ULDC UR6, c[0x0][0xa80] ;  /* 0x0002a00000067ab9 */ /* 0x000fe20000000800 */
[----:B------:R-:W-:Y:S01]  /*5720*/  R2UR UR10, R192 ;  /* 0x00000000c00a72ca */ /* 0x000fe200000e0000 */
[----:B------:R-:W-:Y:S01]  /*5730*/  UMOV UR11, 0x40000040 ;  /* 0x40000040000b7882 */ /* 0x000fe20000000000 */
[C---:B------:R-:W-:Y:S01]  /*5740*/  ISETP.GT.AND P1, PT, R26.reuse, RZ, PT ;  /* 0x000000ff1a00720c */ /* 0x040fe20003f24270 */
[----:B------:R1:W-:Y:S01]  /*5750*/  MUFU.TANH R61, R27 ;  /* 0x0000001b003d7308 */ /* 0x0003e20000002400 */
[----:B------:R-:W-:Y:S01]  /*5760*/  ISETP.GT.AND P2, PT, R26, 0x1, PT ;  /* 0x000000011a00780c */ /* 0x000fe20003f44270 */
[----:B------:R-:W-:Y:S01]  /*5770*/  VIADD R217, R192, 0x80 ;  /* 0x00000080c0d97836 */ /* 0x000fe20000000000 */
[----:B------:R-:W-:-:S02]  /*5780*/  ISETP.GT.AND P3, PT, R26, 0x8, PT ;  /* 0x000000081a00780c */ /* 0x000fc40003f64270 */
[----:B----4-:R-:W-:Y:S02]  /*5790*/  FSEL R21, R56, -INF , P1 ;  /* 0xff80000038157808 */ /* 0x010fe40000800000 */
[----:B-----5:R-:W-:Y:S01]  /*57a0*/  FSEL R28, R58, -INF , P2 ;  /* 0xff8000003a1c7808 */ /* 0x020fe20001000000 */
[----:B------:R4:W-:Y:S01]  /*57b0*/  MUFU.TANH R63, R30 ;  /* 0x0000001e003f7308 */ /* 0x0009e20000002400 */
[----:B------:R-:W-:Y:S02]  /*57c0*/  ISETP.GT.AND P1, PT, R26, 0x9, PT ;  /* 0x000000091a00780c */ /* 0x000fe40003f24270 */
[----:B-1----:R-:W-:Y:S02]  /*57d0*/  FSEL R27, R62, -INF , P3 ;  /* 0xff8000003e1b7808 */ /* 0x002fe40001800000 */
[----:B------:R-:W-:Y:S02]  /*57e0*/  ISETP.GT.AND P2, PT, R26, 0x10, PT ;  /* 0x000000101a00780c */ /* 0x000fe40003f44270 */
[----:B--2---:R-:W-:Y:S01]  /*57f0*/  FSEL R29, R29, -INF , P1 ;  /* 0xff8000001d1d7808 */ /* 0x004fe20000800000 */
[----:B------:R-:W1:Y:S01]  /*5800*/  MUFU.TANH R36, R36 ;  /* 0x0000002400247308 */ /* 0x000e620000002400 */
[----:B----4-:R-:W-:-:S02]  /*5810*/  FMNMX.FTZ R30, R21, R28, !PT ;  /* 0x0000001c151e7209 */ /* 0x010fc40007810000 */
[----:B------:R-:W-:Y:S02]  /*5820*/  ISETP.GT.AND P1, PT, R26, 0x11, PT ;  /* 0x000000111a00780c */ /* 0x000fe40003f24270 */
[----:B------:R-:W-:Y:S02]  /*5830*/  FMNMX.FTZ R32, R27, R30, !PT ;  /* 0x0000001e1b207209 */ /* 0x000fe40007810000 */
[----:B0-----:R-:W-:Y:S01]  /*5840*/  FSEL R30, R64, -INF , P2 ;  /* 0xff800000401e7808 */ /* 0x001fe20001000000 */
[----:B------:R0:W2:Y:S01]  /*5850*/  MUFU.TANH R66, R37 ;  /* 0x0000002500427308 */ /* 0x0000a20000002400 */
[----:B------:R-:W-:Y:S02]  /*5860*/  FMNMX.FTZ R33, R29, R32, !PT ;  /* 0x000000201d217209 */ /* 0x000fe40007810000 */
[----:B------:R-:W-:Y:S02]  /*5870*/  ISETP.GT.AND P2, PT, R26, 0x18, PT ;  /* 0x000000181a00780c */ /* 0x000fe40003f44270 */
[----:B---3--:R-:W-:-:S02]  /*5880*/  FSEL R32, R65, -INF , P1 ;  /* 0xff80000041207808 */ /* 0x008fc40000800000 */
[----:B------:R-:W-:Y:S01]  /*5890*/  ISETP.GT.AND P1, PT, R26, 0x19, PT ;  /* 0x000000191a00780c */ /* 0x000fe20003f24270 */
[----:B------:R3:W4:Y:S01]  /*58a0*/  MUFU.TANH R67, R40 ;  /* 0x0000002800437308 */ /* 0x0007220000002400 */
[----:B0-----:R-:W-:Y:S02]  /*58b0*/  FMNMX.FTZ R37, R30, R33, !PT ;  /* 0x000000211e257209 */ /* 0x001fe40007810000 */
[----:B-1----:R-:W-:Y:S02]  /*58c0*/  FSEL R33, R36, -INF , P2 ;  /* 0xff80000024217808 */ /* 0x002fe40001000000 */
[----:B------:R-:W-:Y:S02]  /*58d0*/  ISETP.GT.AND P2, PT, R26, 0x20, PT ;  /* 0x000000201a00780c */ /* 0x000fe40003f44270 */
[----:B------:R-:W-:Y:S01]  /*58e0*/  VIADDMNMX R20, R20, R25, R24, PT ;  /* 0x0000001914147246 */ /* 0x000fe20003800118 */
[----:B------:R0:W1:Y:S01]  /*58f0*/  MUFU.TANH R68, R41 ;  /* 0x0000002900447308 */ /* 0x0000620000002400 */
[----:B---3--:R-:W-:-:S02]  /*5900*/  FMNMX.FTZ R40, R32, R37, !PT ;  /* 0x0000002520287209 */ /* 0x008fc40007810000 */
[----:B--2---:R-:W-:Y:S02]  /*5910*/  FSEL R36, R66, -INF , P1 ;  /* 0xff80000042247808 */ /* 0x004fe40000800000 */
[----:B------:R-:W-:Y:S02]  /*5920*/  ISETP.GT.AND P1, PT, R26, 0x21, PT ;  /* 0x000000211a00780c */ /* 0x000fe40003f24270 */
[----:B------:R-:W-:Y:S01]  /*5930*/  ISETP.GT.AND P3, PT, R20, 0x8, PT ;  /* 0x000000081400780c */ /* 0x000fe20003f64270 */
[----:B------:R2:W3:Y:S01]  /*5940*/  MUFU.TANH R69, R44 ;  /* 0x0000002c00457308 */ /* 0x0004e20000002400 */
[----:B0-----:R-:W-:Y:S02]  /*5950*/  FMNMX.FTZ R41, R33, R40, !PT ;  /* 0x0000002821297209 */ /* 0x001fe40007810000 */
[----:B----4-:R-:W-:Y:S02]  /*5960*/  FSEL R37, R67, -INF , P2 ;  /* 0xff80000043257808 */ /* 0x010fe40001000000 */
[----:B------:R-:W-:-:S03]  /*5970*/  ISETP.GT.AND P2, PT, R26, 0x28, PT ;  /* 0x000000281a00780c */ /* 0x000fc60003f44270 */
[----:B------:R0:W4:Y:S01]  /*5980*/  MUFU.TANH R56, R45 ;  /* 0x0000002d00387308 */ /* 0x0001220000002400 */
[----:B--2---:R-:W-:Y:S02]  /*5990*/  FMNMX.FTZ R44, R36, R41, !PT ;  /* 0x00000029242c7209 */ /* 0x004fe40007810000 */
[----:B-1----:R-:W-:Y:S02]  /*59a0*/  FSEL R40, R68, -INF , P1 ;  /* 0xff80000044287808 */ /* 0x002fe40000800000 */
[----:B------:R-:W-:-:S03]  /*59b0*/  ISETP.GT.AND P1, PT, R26, 0x29, PT ;  /* 0x000000291a00780c */ /* 0x000fc60003f24270 */
[----:B------:R1:W2:Y:S01]  /*59c0*/  MUFU.TANH R58, R48 ;  /* 0x00000030003a7308 */ /* 0x0002a20000002400 */
[----:B0-----:R-:W-:Y:S02]  /*59d0*/  FMNMX.FTZ R45, R37, R44, !PT ;  /* 0x0000002c252d7209 */ /* 0x001fe40007810000 */
[----:B---3--:R-:W-:Y:S02]  /*59e0*/  FSEL R41, R69, -INF , P2 ;  /* 0xff80000045297808 */ /* 0x008fe40001000000 */
[----:B------:R-:W-:-:S03]  /*59f0*/  ISETP.GT.AND P2, PT, R26, 0x30, PT ;  /* 0x000000301a00780c */ /* 0x000fc60003f44270 */
[----:B------:R0:W3:Y:S01]  /*5a00*/  MUFU.TANH R62, R49 ;  /* 0x00000031003e7308 */ /* 0x0000e20000002400 */
[----:B-1----:R-:W-:Y:S02]  /*5a10*/  FMNMX.FTZ R48, R40, R45, !PT ;  /* 0x0000002d28307209 */ /* 0x002fe40007810000 */
[----:B----4-:R-:W-:Y:S02]  /*5a20*/  FSEL R44, R56, -INF , P1 ;  /* 0xff800000382c7808 */ /* 0x010fe40000800000 */
[----:B------:R-:W-:-:S03]  /*5a30*/  ISETP.GT.AND P1, PT, R26, 0x31, PT ;  /* 0x000000311a00780c */ /* 0x000fc60003f24270 */
[----:B------:R1:W4:Y:S01]  /*5a40*/  MUFU.TANH R64, R52 ;  /* 0x0000003400407308 */ /* 0x0003220000002400 */
[----:B0-----:R-:W-:Y:S02]  /*5a50*/  FMNMX.FTZ R49, R41, R48, !PT ;  /* 0x0000003029317209 */ /* 0x001fe40007810000 */
[----:B--2---:R-:W-:Y:S02]  /*5a60*/  FSEL R45, R58, -INF , P2 ;  /* 0xff8000003a2d7808 */ /* 0x004fe40001000000 */
[----:B------:R-:W-:-:S03]  /*5a70*/  ISETP.GT.AND P2, PT, R26, 0x38, PT ;  /* 0x000000381a00780c */ /* 0x000fc60003f44270 */
[----:B------:R0:W2:Y:S01]  /*5a80*/  MUFU.TANH R65, R53 ;  /* 0x0000003500417308 */ /* 0x0000a20000002400 */
[----:B-1----:R-:W-:Y:S02]  /*5a90*/  FMNMX.FTZ R52, R44, R49, !PT ;  /* 0x000000312c347209 */ /* 0x002fe40007810000 */
[----:B---3--:R-:W-:Y:S02]  /*5aa0*/  FSEL R48, R62, -INF , P1 ;  /* 0xff8000003e307808 */ /* 0x008fe40000800000 */
[----:B------:R-:W-:Y:S02]  /*5ab0*/  FMNMX.FTZ R49, R45, R52, !PT ;  /* 0x000000342d317209 */ /* 0x000fe40007810000 */
[----:B------:R-:W-:Y:S01]  /*5ac0*/  ISETP.GT.AND P1, PT, R26, 0x39, PT ;  /* 0x000000391a00780c */ /* 0x000fe20003f24270 */
[----:B------:R1:W3:Y:S01]  /*5ad0*/  MUFU.TANH R56, R31 ;  /* 0x0000001f00387308 */ /* 0x0002e20000002400 */
[----:B----4-:R-:W-:Y:S02]  /*5ae0*/  FSEL R26, R64, -INF , P2 ;  /* 0xff800000401a7808 */ /* 0x010fe40001000000 */
[----:B0-----:R-:W-:-:S02]  /*5af0*/  FMNMX.FTZ R53, R48, R49, !PT ;  /* 0x0000003130357209 */ /* 0x001fc40007810000 */
[----:B------:R-:W-:Y:S02]  /*5b00*/  ISETP.GT.AND P2, PT, R20, 0x1, PT ;  /* 0x000000011400780c */ /* 0x000fe40003f44270 */
[----:B------:R-:W-:Y:S01]  /*5b10*/  FMNMX.FTZ R52, R26, R53, !PT ;  /* 0x000000351a347209 */ /* 0x000fe20007810000 */
[----:B------:R3:W0:Y:S01]  /*5b20*/  MUFU.TANH R58, R34 ;  /* 0x00000022003a7308 */ /* 0x0006220000002400 */
[----:B--2---:R-:W-:Y:S02]  /*5b30*/  FSEL R49, R65, -INF , P1 ;  /* 0xff80000041317808 */ /* 0x004fe40000800000 */
[----:B------:R-:W-:Y:S02]  /*5b40*/  ISETP.GT.AND P1, PT, R20, RZ, PT ;  /* 0x000000ff1400720c */ /* 0x000fe40003f24270 */
[----:B------:R-:W-:Y:S02]  /*5b50*/  FMNMX.FTZ R52, R49, R52, !PT ;  /* 0x0000003431347209 */ /* 0x000fe40007810000 */
[----:B------:R-:W-:Y:S01]  /*5b60*/  FSEL R24, R60, -INF , P1 ;  /* 0xff8000003c187808 */ /* 0x000fe20000800000 */
[----:B------:R0:W2:Y:S01]  /*5b70*/  MUFU.TANH R62, R35 ;  /* 0x00000023003e7308 */ /* 0x0000a20000002400 */
[----:B------:R-:W-:Y:S01]  /*5b80*/  FSEL R25, R61, -INF , P2 ;  /* 0xff8000003d197808 */ /* 0x000fe20001000000 */
[----:B-1----:R-:W1:Y:S01]  /*5b90*/  SHFL.BFLY PT, R31, R52, 0x2, 0x1f ;  /* 0x0c401f00341f7f89 */ /* 0x002e6200000e0000 */
[----:B------:R-:W-:-:S02]  /*5ba0*/  ISETP.GT.AND P1, PT, R20, 0x9, PT ;  /* 0x000000091400780c */ /* 0x000fc40003f24270 */
[----:B------:R-:W-:Y:S02]  /*5bb0*/  ISETP.GT.AND P2, PT, R20, 0x10, PT ;  /* 0x000000101400780c */ /* 0x000fe40003f44270 */
[----:B---3--:R-:W-:Y:S01]  /*5bc0*/  FSEL R34, R56, -INF , P1 ;  /* 0xff80000038227808 */ /* 0x008fe20000800000 */
[----:B------:R3:W4:Y:S01]  /*5bd0*/  MUFU.TANH R64, R38 ;  /* 0x0000002600407308 */ /* 0x0007220000002400 */
[----:B------:R-:W-:Y:S02]  /*5be0*/  ISETP.GT.AND P1, PT, R20, 0x11, PT ;  /* 0x000000111400780c */ /* 0x000fe40003f24270 */
[----:B0-----:R-:W-:Y:S02]  /*5bf0*/  FSEL R35, R58, -INF , P2 ;  /* 0xff8000003a237808 */ /* 0x001fe40001000000 */
[----:B------:R-:W-:-:S03]  /*5c00*/  ISETP.GT.AND P2, PT, R20, 0x18, PT ;  /* 0x000000181400780c */ /* 0x000fc60003f44270 */
[----:B------:R0:W5:Y:S01]  /*5c10*/  MUFU.TANH R65, R39 ;  /* 0x0000002700417308 */ /* 0x0001620000002400 */
[----:B---3--:R-:W-:-:S07]  /*5c20*/  FMNMX.FTZ R38, R24, R25, !PT ;  /* 0x0000001918267209 */ /* 0x008fce0007810000 */
[----:B------:R3:W5:Y:S01]  /*5c30*/  MUFU.TANH R66, R42 ;  /* 0x0000002a00427308 */ /* 0x0007620000002400 */
[----:B-1----:R-:W-:Y:S02]  /*5c40*/  FMNMX.FTZ R52, R52, R31, !PT ;  /* 0x0000001f34347209 */ /* 0x002fe40007810000 */
[----:B------:R-:W-:Y:S02]  /*5c50*/  FSEL R31, R63, -INF , P3 ;  /* 0xff8000003f1f7808 */ /* 0x000fe40001800000 */
[----:B------:R-:W-:Y:S01]  /*5c60*/  ISETP.GT.AND P3, PT, R20, 0x29, PT ;  /* 0x000000291400780c */ /* 0x000fe20003f64270 */
[----:B------:R-:W1:Y:S01]  /*5c70*/  SHFL.BFLY PT, R53, R52, 0x1, 0x1f ;  /* 0x0c201f0034357f89 */ /* 0x000e6200000e0000 */
[----:B0-----:R-:W-:Y:S01]  /*5c80*/  FMNMX.FTZ R39, R31, R38, !PT ;  /* 0x000000261f277209 */ /* 0x001fe20007810000 */
[----:B------:R0:W1:Y:S01]  /*5c90*/  MUFU.TANH R67, R43 ;  /* 0x0000002b00437308 */ /* 0x0000620000002400 */
[----:B--2---:R-:W-:Y:S02]  /*5ca0*/  FSEL R38, R62, -INF , P1 ;  /* 0xff8000003e267808 */ /* 0x004fe40000800000 */
[----:B---3--:R-:W-:-:S02]  /*5cb0*/  FMNMX.FTZ R42, R34, R39, !PT ;  /* 0x00000027222a7209 */ /* 0x008fc40007810000 */
[----:B------:R-:W-:Y:S02]  /*5cc0*/  ISETP.GT.AND P1, PT, R20, 0x19, PT ;  /* 0x000000191400780c */ /* 0x000fe40003f24270 */
[----:B----4-:R-:W-:Y:S01]  /*5cd0*/  FSEL R39, R64, -INF , P2 ;  /* 0xff80000040277808 */ /* 0x010fe20001000000 */
[----:B------:R2:W3:Y:S01]  /*5ce0*/  MUFU.TANH R68, R46 ;  /* 0x0000002e00447308 */ /* 0x0004e20000002400 */
[----:B0-----:R-:W-:Y:S02]  /*5cf0*/  FMNMX.FTZ R43, R35, R42, !PT ;  /* 0x0000002a232b7209 */ /* 0x001fe40007810000 */
[C---:B------:R-:W-:Y:S02]  /*5d00*/  ISETP.GT.AND P2, PT, R20.reuse, 0x20, PT ;  /* 0x000000201400780c */ /* 0x040fe40003f44270 */
[----:B-----5:R-:W-:Y:S02]  /*5d10*/  FSEL R42, R65, -INF , P1 ;  /* 0xff800000412a7808 */ /* 0x020fe40000800000 */
[----:B------:R-:W-:Y:S01]  /*5d20*/  ISETP.GT.AND P1, PT, R20, 0x21, PT ;  /* 0x000000211400780c */ /* 0x000fe20003f24270 */
[----:B------:R0:W4:Y:S01]  /*5d30*/  MUFU.TANH R69, R47 ;  /* 0x0000002f00457308 */ /* 0x0001220000002400 */
[----:B--2---:R-:W-:-:S02]  /*5d40*/  FMNMX.FTZ R46, R38, R43, !PT ;  /* 0x0000002b262e7209 */ /* 0x004fc40007810000 */
[----:B------:R-:W-:Y:S02]  /*5d50*/  FSEL R43, R66, -INF , P2 ;  /* 0xff800000422b7808 */ /* 0x000fe40001000000 */
[----:B------:R-:W-:Y:S02]  /*5d60*/  ISETP.GT.AND P2, PT, R20, 0x28, PT ;  /* 0x000000281400780c */ /* 0x000fe40003f44270 */
[----:B-1----:R-:W-:Y:S01]  /*5d70*/  FMNMX.FTZ R168, R52, R53, !PT ;  /* 0x0000003534a87209 */ /* 0x002fe20007810000 */
[----:B------:R1:W2:Y:S01]  /*5d80*/  MUFU.TANH R60, R50 ;  /* 0x00000032003c7308 */ /* 0x0002a20000002400 */
[----:B0-----:R-:W-:Y:S02]  /*5d90*/  FMNMX.FTZ R47, R39, R46, !PT ;  /* 0x0000002e272f7209 */ /* 0x001fe40007810000 */
[----:B------:R-:W-:Y:S02]  /*5da0*/  FSEL R46, R67, -INF , P1 ;  /* 0xff800000432e7808 */ /* 0x000fe40000800000 */
[----:B------:R-:W-:-:S02]  /*5db0*/  FSETP.NEU.FTZ.AND P4, PT, R168, -INF , PT ;  /* 0xff800000a800780b */ /* 0x000fc40003f9d000 */
[----:B------:R-:W-:Y:S01]  /*5dc0*/  ISETP.GT.AND P1, PT, R20, 0x30, PT ;  /* 0x000000301400780c */ /* 0x000fe20003f24270 */
[----:B------:R0:W5:Y:S01]  /*5dd0*/  MUFU.TANH R61, R51 ;  /* 0x00000033003d7308 */ /* 0x0001620000002400 */
[----:B-1----:R-:W-:Y:S02]  /*5de0*/  FMNMX.FTZ R50, R42, R47, !PT ;  /* 0x0000002f2a327209 */ /* 0x002fe40007810000 */
[----:B---3--:R-:W-:Y:S02]  /*5df0*/  FSEL R47, R68, -INF , P2 ;  /* 0xff800000442f7808 */ /* 0x008fe40001000000 */
[----:B------:R-:W-:-:S03]  /*5e00*/  ISETP.GT.AND P2, PT, R20, 0x31, PT ;  /* 0x000000311400780c */ /* 0x000fc60003f44270 */
[----:B------:R1:W3:Y:S01]  /*5e10*/  MUFU.TANH R58, R54 ;  /* 0x00000036003a7308 */ /* 0x0002e20000002400 */
[----:B0-----:R-:W-:Y:S01]  /*5e20*/  FMNMX.FTZ R51, R43, R50, !PT ;  /* 0x000000322b337209 */ /* 0x001fe20007810000 */
[----:B------:R-:W-:-:S03]  /*5e30*/  FMUL.FTZ R50, R168, UR6 ;  /* 0x00000006a8327c20 */ /* 0x000fc60008410000 */
[----:B------:R-:W-:Y:S02]  /*5e40*/  FMNMX.FTZ R52, R46, R51, !PT ;  /* 0x000000332e347209 */ /* 0x000fe40007810000 */
[----:B------:R-:W-:Y:S01]  /*5e50*/  FSEL R56, R50, RZ, P4 ;  /* 0x000000ff32387208 */ /* 0x000fe20002000000 */
[----:B------:R-:W0:Y:S01]  /*5e60*/  MUFU.TANH R55, R55 ;  /* 0x0000003700377308 */ /* 0x000e220000002400 */
[----:B----4-:R-:W-:Y:S02]  /*5e70*/  FSEL R50, R69, -INF , P3 ;  /* 0xff80000045327808 */ /* 0x010fe40001800000 */
[----:B------:R-:W-:Y:S01]  /*5e80*/  FMNMX.FTZ R53, R47, R52, !PT ;  /* 0x000000342f357209 */ /* 0x000fe20007810000 */
[--C-:B------:R-:W-:Y:S01]  /*5e90*/  FFMA.FTZ R172, R21, UR6, -R56.reuse ;  /* 0x0000000615ac7c23 */ /* 0x100fe20008010838 */
[----:B--2---:R-:W-:Y:S01]  /*5ea0*/  FSEL R51, R60, -INF , P1 ;  /* 0xff8000003c337808 */ /* 0x004fe20000800000 */
[--C-:B------:R-:W-:Y:S01]  /*5eb0*/  FFMA.FTZ R173, R27, UR6, -R56.reuse ;  /* 0x000000061bad7c23 */ /* 0x100fe20008010838 */
[----:B-1----:R-:W-:Y:S01]  /*5ec0*/  FMNMX.FTZ R54, R50, R53, !PT ;  /* 0x0000003532367209 */ /* 0x002fe20007810000 */
[--C-:B------:R-:W-:Y:S01]  /*5ed0*/  FFMA.FTZ R207, R26, UR6, -R56.reuse ;  /* 0x000000061acf7c23 */ /* 0x100fe20008010838 */
[----:B------:R-:W-:Y:S01]  /*5ee0*/  ISETP.GT.AND P1, PT, R20, 0x38, PT ;  /* 0x000000381400780c */ /* 0x000fe20003f24270 */
[--C-:B------:R-:W-:Y:S01]  /*5ef0*/  FFMA.FTZ R28, R28, UR6, -R56.reuse ;  /* 0x000000061c1c7c23 */ /* 0x100fe20008010838 */
[----:B-----5:R-:W-:Y:S01]  /*5f00*/  FSEL R52, R61, -INF , P2 ;  /* 0xff8000003d347808 */ /* 0x020fe20001000000 */
[--C-:B------:R-:W-:Y:S01]  /*5f10*/  FFMA.FTZ R176, R29, UR6, -R56.reuse ;  /* 0x000000061db07c23 */ /* 0x100fe20008010838 */
[----:B------:R-:W-:Y:S01]  /*5f20*/  FMNMX.FTZ R21, R51, R54, !PT ;  /* 0x0000003633157209 */ /* 0x000fe20007810000 */
[--C-:B------:R-:W-:Y:S01]  /*5f30*/  FFMA.FTZ R177, R30, UR6, -R56.reuse ;  /* 0x000000061eb17c23 */ /* 0x100fe20008010838 */
[----:B------:R-:W-:Y:S01]  /*5f40*/  ISETP.GT.AND P2, PT, R20, 0x39, PT ;  /* 0x000000391400780c */ /* 0x000fe20003f44270 */
[--C-:B------:R-:W-:Y:S01]  /*5f50*/  FFMA.FTZ R180, R32, UR6, -R56.reuse ;  /* 0x0000000620b47c23 */ /* 0x100fe20008010838 */
[----:B---3--:R-:W-:Y:S01]  /*5f60*/  FSEL R53, R58, -INF , P1 ;  /* 0xff8000003a357808 */ /* 0x008fe20000800000 */
[--C-:B------:R-:W-:Y:S01]  /*5f70*/  FFMA.FTZ R181, R33, UR6, -R56.reuse ;  /* 0x0000000621b57c23 */ /* 0x100fe20008010838 */
[----:B------:R-:W-:Y:S01]  /*5f80*/  FMNMX.FTZ R20, R52, R21, !PT ;  /* 0x0000001534147209 */ /* 0x000fe20007810000 */
[--C-:B------:R-:W-:Y:S01]  /*5f90*/  FFMA.FTZ R200, R36, UR6, -R56.reuse ;  /* 0x0000000624c87c23 */ /* 0x100fe20008010838 */
[----:B0-----:R-:W-:Y:S01]  /*5fa0*/  FSEL R54, R55, -INF , P2 ;  /* 0xff80000037367808 */ /* 0x001fe20001000000 */
[----:B------:R-:W-:Y:S01]  /*5fb0*/  MUFU.EX2 R21, R28 ;  /* 0x0000001c00157308 */ /* 0x000fe20000000800 */
        /* <DEDUP_REMOVED lines=8> */
[----:B------:R-:W-:Y:S01]  /*6040*/  FFMA.FTZ R208, R49, UR6, -R56 ;  /* 0x0000000631d07c23 */ /* 0x000fe20008010838 */
[----:B------:R-:W0:Y:S01]  /*6050*/  SHFL.BFLY PT, R20, R55, 0x2, 0x1f ;  /* 0x0c401f0037147f89 */ /* 0x000e2200000e0000 */
[----:B------:R-:W-:Y:S08]  /*6060*/  MUFU.EX2 R172, R172 ;  /* 0x000000ac00ac7308 */ /* 0x000ff00000000800 */
[----:B------:R-:W-:Y:S08]  /*6070*/  MUFU.EX2 R173, R173 ;  /* 0x000000ad00ad7308 */ /* 0x000ff00000000800 */
[----:B------:R-:W1:Y:S01]  /*6080*/  MUFU.EX2 R176, R176 ;  /* 0x000000b000b07308 */ /* 0x000e620000000800 */
[----:B0-----:R-:W-:-:S07]  /*6090*/  FMNMX.FTZ R20, R55, R20, !PT ;  /* 0x0000001437147209 */ /* 0x001fce0007810000 */
[----:B------:R-:W-:Y:S01]  /*60a0*/  MUFU.EX2 R177, R177 ;  /* 0x000000b100b17308 */ /* 0x000fe20000000800 */
[----:B------:R-:W0:Y:S07]  /*60b0*/  SHFL.BFLY PT, R169, R20, 0x1, 0x1f ;  /* 0x0c201f0014a97f89 */ /* 0x000e2e00000e0000 */
[----:B------:R-:W2:Y:S01]  /*60c0*/  MUFU.EX2 R180, R180 ;  /* 0x000000b400b47308 */ /* 0x000ea20000000800 */
[----:B-1----:R-:W-:-:S07]  /*60d0*/  F2FP.BF16.F32.PACK_AB R154, R176, R173 ;  /* 0x000000adb09a723e */ /* 0x002fce00000010ff */
[----:B------:R-:W-:Y:S08]  /*60e0*/  MUFU.EX2 R181, R181 ;  /* 0x000000b500b57308 */ /* 0x000ff00000000800 */
[----:B------:R-:W1:Y:S01]  /*60f0*/  MUFU.EX2 R200, R200 ;  /* 0x000000c800c87308 */ /* 0x000e620000000800 */
[----:B--2---:R-:W-:Y:S02]  /*6100*/  F2FP.BF16.F32.PACK_AB R156, R180, R177 ;  /* 0x000000b1b49c723e */ /* 0x004fe400000010ff */
[----:B0-----:R-:W-:-:S04]  /*6110*/  FMNMX.FTZ R169, R20, R169, !PT ;  /* 0x000000a914a97209 */ /* 0x001fc80007810000 */
[C---:B------:R-:W-:Y:S01]  /*6120*/  FSETP.NEU.FTZ.AND P1, PT, R169.reuse, -INF , PT ;  /* 0xff800000a900780b */ /* 0x040fe20003f3d000 */
[----:B------:R-:W-:Y:S01]  /*6130*/  FMUL.FTZ R20, R169, UR6 ;  /* 0x00000006a9147c20 */ /* 0x000fe20008410000 */
[----:B------:R-:W-:Y:S04]  /*6140*/  MUFU.EX2 R201, R201 ;  /* 0x000000c900c97308 */ /* 0x000fe80000000800 */
[----:B------:R-:W-:Y:S02]  /*6150*/  FSEL R27, R20, RZ, P1 ;  /* 0x000000ff141b7208 */ /* 0x000fe40000800000 */
[----:B-1----:R-:W-:Y:S02]  /*6160*/  F2FP.BF16.F32.PACK_AB R158, R200, R181 ;  /* 0x000000b5c89e723e */ /* 0x002fe400000010ff */
[----:B------:R-:W0:Y:S01]  /*6170*/  MUFU.EX2 R202, R202 ;  /* 0x000000ca00ca7308 */ /* 0x000e220000000800 */
[--C-:B------:R-:W-:Y:S01]  /*6180*/  FFMA.FTZ R171, R24, UR6, -R27.reuse ;  /* 0x0000000618ab7c23 */ /* 0x100fe2000801081b */
[-C--:B------:R-:W-:Y:S01]  /*6190*/  LEA.HI R24, R57, R152.reuse, RZ, 0x4 ;  /* 0x0000009839187211 */ /* 0x080fe200078f20ff */
[--C-:B------:R-:W-:Y:S01]  /*61a0*/  FFMA.FTZ R20, R25, UR6, -R27.reuse ;  /* 0x0000000619147c23 */ /* 0x100fe2000801081b */
[----:B------:R-:W-:Y:S01]  /*61b0*/  LEA.HI R57, R57, R152, RZ, 0x5 ;  /* 0x0000009839397211 */ /* 0x000fe200078f28ff */
[--C-:B------:R-:W-:Y:S01]  /*61c0*/  FFMA.FTZ R174, R31, UR6, -R27.reuse ;  /* 0x000000061fae7c23 */ /* 0x100fe2000801081b */
[----:B------:R-:W-:Y:S01]  /*61d0*/  LOP3.LUT R25, R24, 0xfffffff0, RZ, 0xc0, !PT ;  /* 0xfffffff018197812 */ /* 0x000fe200078ec0ff */
[----:B------:R-:W-:Y:S01]  /*61e0*/  FFMA.FTZ R175, R34, UR6, -R27 ;  /* 0x0000000622af7c23 */ /* 0x000fe2000801081b */
[----:B------:R-:W-:Y:S01]  /*61f0*/  SHF.R.U32.HI R24, RZ, 0x1, R24 ;  /* 0x00000001ff187819 */ /* 0x000fe20000011618 */
[----:B------:R-:W-:-:S02]  /*6200*/  IMAD.SHL.U32 R57, R57, 0x20, RZ ;  /* 0x0000002039397824 */ /* 0x000fc400078e00ff */
[----:B------:R-:W-:Y:S01]  /*6210*/  FFMA.FTZ R178, R35, UR6, -R27 ;  /* 0x0000000623b27c23 */ /* 0x000fe2000801081b */
[----:B------:R-:W-:Y:S02]  /*6220*/  IMAD.IADD R25, R152, 0x1, -R25 ;  /* 0x0000000198197824 */ /* 0x000fe400078e0a19 */
[--C-:B------:R-:W-:Y:S01]  /*6230*/  FFMA.FTZ R179, R38, UR6, -R27.reuse ;  /* 0x0000000626b37c23 */ /* 0x100fe2000801081b */
[--C-:B------:R-:W-:Y:S01]  /*6240*/  FFMA.FTZ R182, R39, UR6, -R27.reuse ;  /* 0x0000000627b67c23 */ /* 0x100fe2000801081b */
[----:B------:R-:W-:Y:S01]  /*6250*/  LOP3.LUT R57, R57, 0x7ffffc00, RZ, 0xc0, !PT ;  /* 0x7ffffc0039397812 */ /* 0x000fe200078ec0ff */
        /* <DEDUP_REMOVED lines=8> */
[--C-:B------:R-:W-:Y:S01]  /*62e0*/  FFMA.FTZ R214, R52, UR6, -R27.reuse ;  /* 0x0000000634d67c23 */ /* 0x100fe2000801081b */
[C---:B------:R-:W-:Y:S01]  /*62f0*/  LOP3.LUT R28, R26.reuse, 0xfffffff8, RZ, 0xc0, !PT ;  /* 0xfffffff81a1c7812 */ /* 0x040fe200078ec0ff */
[--C-:B------:R-:W-:Y:S01]  /*6300*/  FFMA.FTZ R215, R53, UR6, -R27.reuse ;  /* 0x0000000635d77c23 */ /* 0x100fe2000801081b */
[----:B------:R-:W-:Y:S01]  /*6310*/  SHF.L.U32 R26, R26, 0x6, RZ ;  /* 0x000000061a1a7819 */ /* 0x000fe200000006ff */
[----:B------:R-:W-:Y:S01]  /*6320*/  FFMA.FTZ R216, R54, UR6, -R27 ;  /* 0x0000000636d87c23 */ /* 0x000fe2000801081b */
[----:B------:R-:W-:Y:S01]  /*6330*/  MUFU.EX2 R171, R171 ;  /* 0x000000ab00ab7308 */ /* 0x000fe20000000800 */
[----:B------:R-:W-:Y:S01]  /*6340*/  IMAD.IADD R28, R25, 0x1, -R28 ;  /* 0x00000001191c7824 */ /* 0x000fe200078e0a1c */
[----:B------:R-:W-:-:S02]  /*6350*/  LOP3.LUT R26, R26, 0x7ffffe00, RZ, 0xc0, !PT ;  /* 0x7ffffe001a1a7812 */ /* 0x000fc400078ec0ff */
[----:B------:R-:W-:Y:S01]  /*6360*/  F2FP.BF16.F32.PACK_AB R152, R21, R172 ;  /* 0x000000ac1598723e */ /* 0x000fe200000010ff */
[C---:B------:R-:W-:Y:S01]  /*6370*/  IMAD.SHL.U32 R25, R28.reuse, 0x40, RZ ;  /* 0x000000401c197824 */ /* 0x040fe200078e00ff */
[----:B------:R-:W-:Y:S01]  /*6380*/  LOP3.LUT P2, RZ, R28, 0x2, RZ, 0xc0, !PT ;  /* 0x000000021cff7812 */ /* 0x000fe2000784c0ff */
[----:B------:R-:W-:Y:S01]  /*6390*/  FADD.FTZ R172, R172, R21 ;  /* 0x00000015acac7221 */ /* 0x000fe20000010000 */
[----:B------:R-:W1:Y:S01]  /*63a0*/  MUFU.EX2 R20, R20 ;  /* 0x0000001400147308 */ /* 0x000e620000000800 */
[----:B------:R-:W-:Y:S02]  /*63b0*/  LOP3.LUT P1, RZ, R28, 0x4, RZ, 0xc0, !PT ;  /* 0x000000041cff7812 */ /* 0x000fe4000782c0ff */
[----:B------:R-:W-:Y:S01]  /*63c0*/  LOP3.LUT R25, R25, 0x1c0, RZ, 0xc0, !PT ;  /* 0x000001c019197812 */ /* 0x000fe200078ec0ff */
[----:B------:R-:W-:Y:S01]  /*63d0*/  FADD.FTZ R173, R173, R172 ;  /* 0x000000acadad7221 */ /* 0x000fe20000010000 */
[----:B------:R-:W-:Y:S02]  /*63e0*/  SEL R59, R59, 0xffffffc0, !P1 ;  /* 0xffffffc03b3b7807 */ /* 0x000fe40004800000 */
[----:B------:R-:W-:Y:S01]  /*63f0*/  LOP3.LUT R24, R25, 0x8, R24, 0xf8, !PT ;  /* 0x0000000819187812 */ /* 0x000fe200078ef818 */
[----:B------:R-:W-:Y:S01]  /*6400*/  MUFU.EX2 R174, R174 ;  /* 0x000000ae00ae7308 */ /* 0x000fe20000000800 */
[----:B------:R-:W-:Y:S01]  /*6410*/  SHF.R.U32.HI R25, RZ, 0x3, R25 ;  /* 0x00000003ff197819 */ /* 0x000fe20000011619 */
[----:B------:R-:W-:Y:S01]  /*6420*/  FADD.FTZ R176, R176, R173 ;  /* 0x000000adb0b07221 */ /* 0x000fe20000010000 */
[----:B0-----:R-:W-:-:S02]  /*6430*/  F2FP.BF16.F32.PACK_AB R160, R202, R201 ;  /* 0x000000c9caa0723e */ /* 0x001fc400000010ff */
[----:B------:R-:W-:Y:S01]  /*6440*/  LOP3.LUT R24, R24, R25, RZ, 0x3c, !PT ;  /* 0x0000001918187212 */ /* 0x000fe200078e3cff */
[----:B------:R-:W-:Y:S02]  /*6450*/  FADD.FTZ R177, R177, R176 ;  /* 0x000000b0b1b17221 */ /* 0x000fe40000010000 */
[----:B------:R-:W0:Y:S01]  /*6460*/  MUFU.EX2 R175, R175 ;  /* 0x000000af00af7308 */ /* 0x000e220000000800 */
[----:B------:R-:W-:Y:S01]  /*6470*/  IADD3 R57, R24, R26, R57 ;  /* 0x0000001a18397210 */ /* 0x000fe20007ffe039 */
[----:B------:R-:W-:Y:S01]  /*6480*/  VIADD R24, R198, 0x38840 ;  /* 0x00038840c6187836 */ /* 0x000fe20000000000 */
[----:B-1----:R-:W-:Y:S01]  /*6490*/  F2FP.BF16.F32.PACK_AB R153, R20, R171 ;  /* 0x000000ab1499723e */ /* 0x002fe200000010ff */
[----:B------:R-:W-:Y:S01]  /*64a0*/  FADD.FTZ R171, R171, R20 ;  /* 0x00000014abab7221 */ /* 0x000fe20000010000 */
[----:B------:R-:W-:Y:S01]  /*64b0*/  FADD.FTZ R180, R180, R177 ;  /* 0x000000b1b4b47221 */ /* 0x000fe20000010000 */
[----:B------:R-:W-:Y:S01]  /*64c0*/  IMAD R187, R57, 0x2, R198 ;  /* 0x0000000239bb7824 */ /* 0x000fe200078e02c6 */
[----:B------:R-:W-:Y:S01]  /*64d0*/  PRMT R24, R197, 0x654, R24 ;  /* 0x00000654c5187816 */ /* 0x000fe20000000018 */
[----:B------:R-:W-:Y:S01]  /*64e0*/  MUFU.EX2 R178, R178 ;  /* 0x000000b200b27308 */ /* 0x000fe20000000800 */
[----:B------:R-:W-:Y:S01]  /*64f0*/  FADD.FTZ R181, R181, R180 ;  /* 0x000000b4b5b57221 */ /* 0x000fe20000010000 */
[C---:B------:R-:W-:Y:S01]  /*6500*/  VIADD R189, R187.reuse, 0x36400 ;  /* 0x00036400bbbd7836 */ /* 0x040fe20000000000 */
[----:B------:R1:W-:Y:S01]  /*6510*/  SYNCS.ARRIVE.TRANS64.RED.A1T0 RZ, [R24+URZ], RZ ;  /* 0x000000ff18ff79a7 */ /* 0x0003e2000810043f */
[----:B------:R-:W-:-:S02]  /*6520*/  VIADD R186, R187, 0x36420 ;  /* 0x00036420bbba7836 */ /* 0x000fc40000000000 */
[----:B------:R-:W-:Y:S01]  /*6530*/  FADD.FTZ R200, R200, R181 ;  /* 0x000000b5c8c87221 */ /* 0x000fe20000010000 */
[----:B------:R-:W-:Y:S01]  /*6540*/  @P2 VIADD R186, R189, 0xffffffe0 ;  /* 0xffffffe0bdba2836 */ /* 0x000fe20000000000 */
[----:B------:R-:W2:Y:S01]  /*6550*/  MUFU.EX2 R179, R179 ;  /* 0x000000b300b37308 */ /* 0x000ea20000000800 */
[----:B0-----:R-:W-:Y:S01]  /*6560*/  F2FP.BF16.F32.PACK_AB R155, R175, R174 ;  /* 0x000000aeaf9b723e */ /* 0x001fe200000010ff */
[----:B------:R-:W-:Y:S01]  /*6570*/  BAR.SYNC.DEFER_BLOCKING 0xf, 0x100 ;  /* 0x03c4000000007b1d */ /* 0x000fe20000010000 */
[----:B------:R-:W-:Y:S02]  /*6580*/  IMAD.IADD R189, R189, 0x1, R59 ;  /* 0x00000001bdbd7824 */ /* 0x000fe400078e023b */
[----:B------:R-:W-:Y:S01]  /*6590*/  FADD.FTZ R174, R174, R171 ;  /* 0x000000abaeae7221 */ /* 0x000fe20000010000 */
[----:B------:R-:W-:Y:S02]  /*65a0*/  IMAD.IADD R188, R59, 0x1, R186 ;  /* 0x000000013bbc7824 */ /* 0x000fe400078e02ba */
[----:B------:R-:W-:Y:S01]  /*65b0*/  FADD.FTZ R201, R201, R200 ;  /* 0x000000c8c9c97221 */ /* 0x000fe20000010000 */
[----:B------:R-:W-:Y:S01]  /*65c0*/  MUFU.EX2 R182, R182 ;  /* 0x000000b600b67308 */ /* 0x000fe20000000800 */
[----:B------:R-:W-:-:S02]  /*65d0*/  FADD.FTZ R175, R175, R174 ;  /* 0x000000aeafaf7221 */ /* 0x000fc40000010000 */
[----:B------:R-:W-:-:S05]  /*65e0*/  FADD.FTZ R202, R202, R201 ;  /* 0x000000c9caca7221 */ /* 0x000fca0000010000 */
[----:B------:R-:W0:Y:S01]  /*65f0*/  MUFU.EX2 R183, R183 ;  /* 0x000000b700b77308 */ /* 0x000e220000000800 */
[----:B--2---:R-:W-:Y:S01]  /*6600*/  F2FP.BF16.F32.PACK_AB R157, R179, R178 ;  /* 0x000000b2b39d723e */ /* 0x004fe200000010ff */
[----:B------:R-:W-:-:S04]  /*6610*/  FADD.FTZ R178, R178, R175 ;  /* 0x000000afb2b27221 */ /* 0x000fc80000010000 */
[----:B------:R-:W-:Y:S02]  /*6620*/  FADD.FTZ R179, R179, R178 ;  /* 0x000000b2b3b37221 */ /* 0x000fe40000010000 */
[----:B------:R-:W-:Y:S01]  /*6630*/  MUFU.EX2 R203, R203 ;  /* 0x000000cb00cb7308 */ /* 0x000fe20000000800 */
[----:B------:R2:W-:Y:S07]  /*6640*/  STSM.16.M88.4 [R187+0x36400], R152 ;  /* 0x03640098bb007844 */ /* 0x0005ee0000000200 */
[----:B------:R-:W3:Y:S01]  /*6650*/  MUFU.EX2 R204, R204 ;  /* 0x000000cc00cc7308 */ /* 0x000ee20000000800 */
[----:B0-----:R-:W-:Y:S01]  /*6660*/  F2FP.BF16.F32.PACK_AB R159, R183, R182 ;  /* 0x000000b6b79f723e */ /* 0x001fe200000010ff */
[----:B------:R-:W-:-:S04]  /*6670*/  FADD.FTZ R182, R182, R179 ;  /* 0x000000b3b6b67221 */ /* 0x000fc80000010000 */
[----:B------:R0:W-:Y:S01]  /*6680*/  STSM.16.M88.4 [R186], R156 ;  /* 0x0000009cba007844 */ /* 0x0001e20000000200 */
[----:B------:R-:W-:Y:S01]  /*6690*/  FADD.FTZ R182, R183, R182 ;  /* 0x000000b6b7b67221 */ /* 0x000fe20000010000 */
[----:B------:R-:W-:Y:S08]  /*66a0*/  MUFU.EX2 R209, R209 ;  /* 0x000000d100d17308 */ /* 0x000ff00000000800 */
[----:B------:R-:W4:Y:S01]  /*66b0*/  MUFU.EX2 R210, R210 ;  /* 0x000000d200d27308 */ /* 0x000f220000000800 */
[----:B---3--:R-:W-:Y:S01]  /*66c0*/  F2FP.BF16.F32.PACK_AB R162, R204, R203 ;  /* 0x000000cbcca2723e */ /* 0x008fe200000010ff */
[----:B------:R-:W-:-:S04]  /*66d0*/  FADD.FTZ R203, R203, R202 ;  /* 0x000000cacbcb7221 */ /* 0x000fc80000010000 */
[----:B------:R-:W-:Y:S02]  /*66e0*/  FADD.FTZ R204, R204, R203 ;  /* 0x000000cbcccc7221 */ /* 0x000fe40000010000 */
[----:B------:R-:W-:Y:S08]  /*66f0*/  MUFU.EX2 R211, R211 ;  /* 0x000000d300d37308 */ /* 0x000ff00000000800 */
[----:B------:R-:W3:Y:S01]  /*6700*/  MUFU.EX2 R212, R212 ;  /* 0x000000d400d47308 */ /* 0x000ee20000000800 */
[----:B----4-:R-:W-:Y:S01]  /*6710*/  F2FP.BF16.F32.PACK_AB R161, R210, R209 ;  /* 0x000000d1d2a1723e */ /* 0x010fe200000010ff */
[----:B------:R-:W-:-:S04]  /*6720*/  FADD.FTZ R209, R209, R182 ;  /* 0x000000b6d1d17221 */ /* 0x000fc80000010000 */
[----:B------:R-:W-:Y:S02]  /*6730*/  FADD.FTZ R210, R210, R209 ;  /* 0x000000d1d2d27221 */ /* 0x000fe40000010000 */
[----:B------:R-:W-:Y:S08]  /*6740*/  MUFU.EX2 R205, R205 ;  /* 0x000000cd00cd7308 */ /* 0x000ff00000000800 */
[----:B------:R-:W4:Y:S01]  /*6750*/  MUFU.EX2 R206, R206 ;  /* 0x000000ce00ce7308 */ /* 0x000f220000000800 */
[----:B---3--:R-:W-:Y:S01]  /*6760*/  F2FP.BF16.F32.PACK_AB R163, R212, R211 ;  /* 0x000000d3d4a3723e */ /* 0x008fe200000010ff */
[----:B------:R-:W-:-:S04]  /*6770*/  FADD.FTZ R211, R211, R210 ;  /* 0x000000d2d3d37221 */ /* 0x000fc80000010000 */
[----:B------:R0:W-:Y:S01]  /*6780*/  STSM.16.M88.4 [R189], R160 ;  /* 0x000000a0bd007844 */ /* 0x0001e20000000200 */
[----:B------:R-:W-:Y:S01]  /*6790*/  FADD.FTZ R212, R212, R211 ;  /* 0x000000d3d4d47221 */ /* 0x000fe20000010000 */
[----:B------:R-:W3:Y:S08]  /*67a0*/  MUFU.EX2 R207, R207 ;  /* 0x000000cf00cf7308 */ /* 0x000ef00000000800 */
[----:B------:R-:W5:Y:S01]  /*67b0*/  MUFU.EX2 R208, R208 ;  /* 0x000000d000d07308 */ /* 0x000f620000000800 */
[----:B----4-:R-:W-:Y:S01]  /*67c0*/  F2FP.BF16.F32.PACK_AB R164, R206, R205 ;  /* 0x000000cdcea4723e */ /* 0x010fe200000010ff */
[----:B------:R-:W-:-:S04]  /*67d0*/  FADD.FTZ R205, R205, R204 ;  /* 0x000000cccdcd7221 */ /* 0x000fc80000010000 */
[----:B------:R-:W-:Y:S02]  /*67e0*/  FADD.FTZ R206, R206, R205 ;  /* 0x000000cdcece7221 */ /* 0x000fe40000010000 */
[----:B------:R-:W-:Y:S02]  /*67f0*/  MUFU.EX2 R213, R213 ;  /* 0x000000d500d57308 */ /* 0x000fe40000000800 */
[----:B---3--:R-:W-:-:S06]  /*6800*/  FADD.FTZ R21, R207, R206 ;  /* 0x000000cecf157221 */ /* 0x008fcc0000010000 */
[----:B------:R-:W3:Y:S01]  /*6810*/  MUFU.EX2 R214, R214 ;  /* 0x000000d600d67308 */ /* 0x000ee20000000800 */
[C---:B-----5:R-:W-:Y:S01]  /*6820*/  F2FP.BF16.F32.PACK_AB R166, R208.reuse, R207 ;  /* 0x000000cfd0a6723e */ /* 0x060fe200000010ff */
[----:B------:R-:W-:-:S06]  /*6830*/  FADD.FTZ R21, R208, R21 ;  /* 0x00000015d0157221 */ /* 0x000fcc0000010000 */
[----:B------:R-:W-:Y:S08]  /*6840*/  MUFU.EX2 R215, R215 ;  /* 0x000000d700d77308 */ /* 0x000ff00000000800 */
[----:B------:R-:W4:Y:S01]  /*6850*/  MUFU.EX2 R216, R216 ;  /* 0x000000d800d87308 */ /* 0x000f220000000800 */
[----:B---3--:R-:W-:Y:S01]  /*6860*/  F2FP.BF16.F32.PACK_AB R165, R214, R213 ;  /* 0x000000d5d6a5723e */ /* 0x008fe200000010ff */
[----:B------:R-:W-:-:S04]  /*6870*/  FADD.FTZ R213, R213, R212 ;  /* 0x000000d4d5d57221 */ /* 0x000fc80000010000 */
[----:B------:R-:W-:Y:S01]  /*6880*/  FADD.FTZ R214, R214, R213 ;  /* 0x000000d5d6d67221 */ /* 0x000fe20000010000 */
[----:B----4-:R-:W-:-:S03]  /*6890*/  F2FP.BF16.F32.PACK_AB R167, R216, R215 ;  /* 0x000000d7d8a7723e */ /* 0x010fc600000010ff */
[----:B------:R-:W-:Y:S02]  /*68a0*/  FADD.FTZ R215, R215, R214 ;  /* 0x000000d6d7d77221 */ /* 0x000fe40000010000 */
[----:B------:R0:W-:Y:S01]  /*68b0*/  STSM.16.M88.4 [R188], R164 ;  /* 0x000000a4bc007844 */ /* 0x0001e20000000200 */
[----:B-1----:R-:W-:Y:S01]  /*68c0*/  WARPGROUP.ARRIVE ;  /* 0x00000000000079c5 */ /* 0x002fe20000000000 */
[----:B------:R-:W-:-:S05]  /*68d0*/  FADD.FTZ R20, R216, R215 ;  /* 0x000000d7d8147221 */ /* 0x000fca0000010000 */
[----:B------:R-:W-:Y:S01]  /*68e0*/  HGMMA.64x256x16.F32.BF16 R24, R152, gdesc[UR8].tnspB, RZ, !UPT, gsb0 ;  /* 0x43e0000898187df0 */ /* 0x000fe2000c0018ff */
[----:B------:R-:W-:Y:S01]  /*68f0*/  R2UR UR10, R217 ;  /* 0x00000000d90a72ca */ /* 0x000fe200000e0000 */
[----:B------:R-:W-:Y:S01]  /*6900*/  UMOV UR11, 0x40000040 ;  /* 0x40000040000b7882 */ /* 0x000fe20000000000 */
[C---:B------:R-:W-:Y:S01]  /*6910*/  IADD3 R217, R192.reuse, 0x100, RZ ;  /* 0x00000100c0d97810 */ /* 0x040fe20007ffe0ff */
[----:B------:R-:W-:Y:S02]  /*6920*/  WARPGROUP.DEPBAR.LE gsb0, 0x0 ;  /* 0x00008000000079c5 */ /* 0x000fe40000010000 */
[----:B------:R-:W-:Y:S01]  /*6930*/  WARPGROUP.ARRIVE ;  /* 0x00000000000079c5 */ /* 0x000fe20000000000 */
[----:B--2---:R-:W-:-:S15]  /*6940*/  VIADD R152, R192, 0x180 ;  /* 0x00000180c0987836 */ /* 0x004fde0000000000 */
        /* <DEDUP_REMOVED lines=25> */
.L_x_4250:
[----:B------:R-:W-:Y:S01]  /*6ae0*/  UISETP.NE.AND UP0, UPT, UR61, URZ, UPT ;  /* 0x0000003f3d00728c */ /* 0x000fe2000bf05270 */
[----:B------:R-:W-:Y:S01]  /*6af0*/  IMAD R170, R194, UR7, -R170 ;  /* 0x00000007c2aa7c24 */ /* 0x000fe2000f8e0aaa */
[----:B------:R-:W-:Y:S01]  /*6b00*/  R2UR UR15, R196 ;  /* 0x00000000c40f72ca */ /* 0x000fe200000e0000 */
[----:B------:R-:W-:Y:S01]  /*6b10*/  VIADD R200, R22, 0xfffffffe ;  /* 0xfffffffe16c87836 */ /* 0x000fe20000000000 */
[----:B------:R-:W-:Y:S01]  /*6b20*/  UMOV UR39, URZ ;  /* 0x0000003f00277c82 */ /* 0x000fe20008000000 */
[----:B------:R-:W-:Y:S01]  /*6b30*/  VIADD R152, R198, 0x38860 ;  /* 0x00038860c6987836 */ /* 0x000fe20000000000 */
[----:B------:R-:W-:Y:S01]  /*6b40*/  R2UR UR7, R170 ;  /* 0x00000000aa0772ca */ /* 0x000fe200000e0000 */
[----:B------:R-:W-:-:S03]  /*6b50*/  IMAD.MOV.U32 R22, RZ, RZ, RZ ;  /* 0x000000ffff167224 */ /* 0x000fc600078e00ff */
[----:B------:R-:W-:Y:S01]  /*6b60*/  PRMT R152, R197, 0x654, R152 ;  /* 0x00000654c5987816 */ /* 0x000fe20000000098 */
[----:B------:R-:W-:Y:S01]  /*6b70*/  @UP0 ULDC UR10, c[0x0][0x44c] ;  /* 0x00011300000a0ab9 */ /* 0x000fe20000000800 */
[----:B------:R-:W-:Y:S01]  /*6b80*/  @UP0 ULDC UR14, c[0x0][0x450] ;  /* 0x00011400000e0ab9 */ /* 0x000fe20000000800 */
[----:B------:R-:W-:Y:S01]  /*6b90*/  UIMAD.WIDE.U32 UR10, UR38, UR10, URZ ;  /* 0x0000000a260a72a5 */ /* 0x000fe2000f8e003f */
[----:B------:R0:W-:Y:S03]  /*6ba0*/  SYNCS.ARRIVE.TRANS64.RED.A1T0 RZ, [R152+URZ], RZ ;  /* 0x000000ff98ff79a7 */ /* 0x0001e6000810043f */
[----:B------:R-:W-:-:S04]  /*6bb0*/  @UP0 USHF.R.U32.HI UR38, URZ, UR14, UR11 ;  /* 0x0000000e3f260299 */ /* 0x000fc8000801160b */
[----:B------:R-:W-:-:S04]  /*6bc0*/  UIADD3 UR38, UR7, UR38, URZ ;  /* 0x0000002607267290 */ /* 0x000fc8000fffe03f */
[----:B------:R-:W-:-:S04]  /*6bd0*/  USHF.R.S32.HI UR7, URZ, 0x1f, UR38 ;  /* 0x0000001f3f077899 */ /* 0x000fc80008011426 */
[----:B------:R-:W-:-:S04]  /*6be0*/  ULEA.HI UR7, UR7, UR38, URZ, 0x6 ;  /* 0x0000002607077291 */ /* 0x000fc8000f8f303f */
[----:B------:R-:W-:-:S04]  /*6bf0*/  USHF.R.S32.HI UR7, URZ, 0x6, UR7 ;  /* 0x000000063f077899 */ /* 0x000fc80008011407 */
[----:B------:R-:W-:-:S04]  /*6c00*/  UISETP.LT.AND UP0, UPT, UR15, UR7, UPT ;  /* 0x000000070f00728c */ /* 0x000fc8000bf01270 */
[----:B------:R-:W-:-:S06]  /*6c10*/  USEL UR60, UR15, UR7, !UP0 ;  /* 0x000000070f3c7287 */ /* 0x000fcc000c000000 */
[----:B------:R-:W-:-:S13]  /*6c20*/  ISETP.GE.AND P1, PT, R200, UR60, PT ;  /* 0x0000003cc8007c0c */ /* 0x000fda000bf26270 */
[----:B0-----:R-:W-:Y:S05]  /*6c30*/  @!P1 BRA `(.L_x_4251) ;  /* 0x0000003400cc9947 */ /* 0x001fea0003800000 */
[----:B------:R-:W-:Y:S01]  /*6c40*/  IMAD.MOV.U32 R203, RZ, RZ, R169 ;  /* 0x000000ffffcb7224 */ /* 0x000fe200078e00a9 */
[----:B------:R-:W-:Y:S01]  /*6c50*/  UMOV UR39, URZ ;  /* 0x0000003f00277c82 */ /* 0x000fe20008000000 */
[----:B------:R-:W-:Y:S01]  /*6c60*/  IMAD.MOV.U32 R202, RZ, RZ, R168 ;  /* 0x000000ffffca7224 */ /* 0x000fe200078e00a8 */
[----:B------:R-:W-:Y:S01]  /*6c70*/  ULDC UR38, c[0x0][0xad0] ;  /* 0x0002b40000267ab9 */ /* 0x000fe20000000800 */
[----:B------:R-:W-:-:S07]  /*6c80*/  IMAD.MOV.U32 R204, RZ, RZ, RZ ;  /* 0x000000ffffcc7224 */ /* 0x000fce00078e00ff */
.L_x_4262:
[----:B------:R-:W-:-:S05]  /*6c90*/  VIADD R22, R204, 0x1 ;  /* 0x00000001cc167836 */ /* 0x000fca0000000000 */
[----:B------:R-:W-:-:S04]  /*6ca0*/  ISETP.NE.AND P1, PT, R22, 0x2, PT ;  /* 0x000000021600780c */ /* 0x000fc80003f25270 */
[----:B0-----:R-:W-:Y:S02]  /*6cb0*/  SEL R152, RZ, 0x1, P1 ;  /* 0x00000001ff987807 */ /* 0x001fe40000800000 */
[----:B------:R-:W-:Y:S02]  /*6cc0*/  SEL R22, R22, RZ, P1 ;  /* 0x000000ff16167207 */ /* 0x000fe40000800000 */
[----:B------:R-:W-:-:S13]  /*6cd0*/  R2UR UR6, R152 ;  /* 0x00000000980672ca */ /* 0x000fda00000e0000 */
[----:B------:R-:W-:Y:S01]  /*6ce0*/  ULOP3.LUT UR39, UR39, UR6, URZ, 0x3c, !UPT ;  /* 0x0000000627277292 */ /* 0x000fe2000f8e3c3f */
[----:B------:R-:W-:Y:S11]  /*6cf0*/  @!P0 BRA `(.L_x_4252) ;  /* 0x0000000000048947 */ /* 0x000ff60003800000 */
[----:B------:R-:W-:Y:S01]  /*6d00*/  BPT.TRAP 0x1 ;  /* 0x000000040000795c */ /* 0x000fe20000300000 */
.L_x_4252:
[----:B------:R-:W-:Y:S01]  /*6d10*/  MOV R206, UR39 ;  /* 0x0000002700ce7c02 */ /* 0x000fe20008000f00 */
[----:B------:R-:W-:-:S03]  /*6d20*/  IMAD R201, R22, 0x8, R198 ;  /* 0x0000000816c97824 */ /* 0x000fc600078e02c6 */
[----:B------:R-:W-:-:S04]  /*6d30*/  SHF.L.U32 R206, R206, 0x1f, RZ ;  /* 0x0000001fcece7819 */ /* 0x000fc800000006ff */
[----:B------:R0:W1:Y:S01]  /*6d40*/  SYNCS.PHASECHK.TRANS64.TRYWAIT P1, [R201+URZ+0x38830], R206 ;  /* 0x038830cec90075a7 */ /* 0x000062000802017f */
[----:B------:R-:W-:Y:S05]  /*6d50*/  @!P0 BRA `(.L_x_4253) ;  /* 0x0000000000048947 */ /* 0x000fea0003800000 */
[----:B------:R-:W-:Y:S01]  /*6d60*/  BPT.TRAP 0x1 ;  /* 0x000000040000795c */ /* 0x000fe20000300000 */
.L_x_4253:
[----:B------:R-:W-:Y:S01]  /*6d70*/  IMAD R205, R22, 0x200, R190 ;  /* 0x0000020016cd7824 */ /* 0x000fe200078e02be */
[----:B-1----:R-:W-:Y:S06]  /*6d80*/  @P1 BRA `(.L_x_4254) ;  /* 0x0000000000081947 */ /* 0x002fec0003800000 */
[----:B------:R-:W1:Y:S02]  /*6d90*/  SYNCS.PHASECHK.TRANS64.TRYWAIT P1, [R201+URZ+0x38830], R206 ;  /* 0x038830cec90075a7 */ /* 0x000e64000802017f */
[----:B-1----:R-:W-:Y:S05]  /*6da0*/  @!P1 BRA `(.L_x_4255) ;  /* 0x000000e000009947 */ /* 0x002fea0003800000 */
.L_x_4254:
        /* <DEDUP_REMOVED lines=22> */
[----:B------:R-:W-:Y:S01]  /*6f10*/  R2UR UR6, R207 ;  /* 0x00000000cf0672ca */ /* 0x000fe200000e0000 */
[C---:B------:R-:W-:Y:S01]  /*6f20*/  VIADD R207, R205.reuse, 0x4 ;  /* 0x00000004cdcf7836 */ /* 0x040fe20000000000 */
[----:B------:R-:W-:Y:S01]  /*6f30*/  R2UR UR56, R14 ;  /* 0x000000000e3872ca */ /* 0x000fe200000e0000 */
[----:B------:R-:W-:Y:S01]  /*6f40*/  VIADD R205, R205, 0x6 ;  /* 0x00000006cdcd7836 */ /* 0x000fe20000000000 */
[----:B------:R-:W-:Y:S02]  /*6f50*/  R2UR UR57, R15 ;  /* 0x000000000f3972ca */ /* 0x000fe400000e0000 */
[----:B------:R-:W-:-:S07]  /*6f60*/  R2UR UR16, R208 ;  /* 0x00000000d01072ca */ /* 0x000fce00000e0000 */
        /* <DEDUP_REMOVED lines=21> */
.L_x_4256:
[----:B------:R2:W3:Y:S01]  /*70c0*/  SYNCS.PHASECHK.TRANS64.TRYWAIT P1, [R201+URZ+0x38850], R206 ;  /* 0x038850cec90075a7 */ /* 0x0004e2000802017f */
[----:B------:R-:W-:Y:S05]  /*70d0*/  @!P0 BRA `(.L_x_4257) ;  /* 0x0000000000048947 */ /* 0x000fea0003800000 */
[----:B------:R-:W-:Y:S01]  /*70e0*/  BPT.TRAP 0x1 ;  /* 0x000000040000795c */ /* 0x000fe20000300000 */
.L_x_4257:
[----:B------:R-:W-:Y:S01]  /*70f0*/  IMAD R205, R22, 0x1000, R18 ;  /* 0x0000100016cd7824 */ /* 0x000fe200078e0212 */
[----:B---3--:R-:W-:Y:S06]  /*7100*/  @P1 BRA `(.L_x_4258) ;  /* 0x0000000000081947 */ /* 0x008fec0003800000 */
[----:B------:R-:W3:Y:S02]  /*7110*/  SYNCS.PHASECHK.TRANS64.TRYWAIT P1, [R201+URZ+0x38850], R206 ;  /* 0x038850cec90075a7 */ /* 0x000ee4000802017f */
[----:B---3--:R-:W-:Y:S05]  /*7120*/  @!P1 BRA `(.L_x_4259) ;  /* 0x000000dc00349947 */ /* 0x008fea0003800000 */
.L_x_4258:
        /* <DEDUP_REMOVED lines=43> */
[C---:B------:R-:W-:Y:S01]  /*73e0*/  VIADD R207, R205.reuse, 0x800 ;  /* 0x00000800cdcf7836 */ /* 0x040fe20000000000 */
[----:B------:R-:W-:-:S11]  /*73f0*/  IADD3 R206, R205, 0x6, RZ ;  /* 0x00000006cdce7810 */ /* 0x000fd60007ffe0ff */
        /* <DEDUP_REMOVED lines=11> */
[----:B------:R-:W-:Y:S01]  /*74b0*/  R2UR UR18, R206 ;  /* 0x00000000ce1272ca */ /* 0x000fe200000e0000 */
[----:B------:R-:W-:-:S05]  /*74c0*/  VIADD R206, R205, 0x400 ;  /* 0x00000400cdce7836 */ /* 0x000fca0000000000 */
[----:B------:R-:W-:Y:S01]  /*74d0*/  R2UR UR22, R206 ;  /* 0x00000000ce1672ca */ /* 0x000fe200000e0000 */
[C---:B------:R-:W-:Y:S01]  /*74e0*/  VIADD R206, R205.reuse, 0x402 ;  /* 0x00000402cdce7836 */ /* 0x040fe20000000000 */
        /* <DEDUP_REMOVED lines=9> */
[----:B------:R-:W-:Y:S02]  /*7580*/  R2UR UR52, R209 ;  /* 0x00000000d13472ca */ /* 0x000fe400000e0000 */
[----:B------:R-:W-:Y:S02]  /*7590*/  R2UR UR34, R206 ;  /* 0x00000000ce2272ca */ /* 0x000fe400000e0000 */
[----:B------:R-:W-:-:S04]  /*75a0*/  IADD3 R206, R205, 0x600, RZ ;  /* 0x00000600cdce7810 */ /* 0x000fc80007ffe0ff */
        /* <DEDUP_REMOVED lines=9> */
[----:B------:R-:W-:-:S05]  /*7640*/  SEL R206, RZ, 0x2, !P1 ;  /* 0x00000002ffce7807 */ /* 0x000fca0004800000 */
[----:B------:R-:W-:Y:S02]  /*7650*/  IMAD.IADD R208, R184, 0x1, R206 ;  /* 0x00000001b8d07824 */ /* 0x000fe400078e02ce */
        /* <DEDUP_REMOVED lines=17> */
[----:B------:R-:W-:Y:S02]  /*7770*/  SEL R208, R208, 0x6, !P1 ;  /* 0x00000006d0d07807 */ /* 0x000fe40004800000 */
[C---:B------:R-:W-:Y:S01]  /*7780*/  IADD3 R211, R207.reuse, R210, RZ ;  /* 0x000000d2cfd37210 */ /* 0x040fe20007ffe0ff */
[----:B------:R-:W-:Y:S02]  /*7790*/  IMAD.IADD R209, R184, 0x1, R210 ;  /* 0x00000001b8d17824 */ /* 0x000fe400078e02d2 */
        /* <DEDUP_REMOVED lines=202> */
.L_x_4260:
[----:B------:R-:W-:Y:S01]  /*8440*/  UISETP.NE.AND UP0, UPT, UR61, URZ, UPT ;  /* 0x0000003f3d00728c */ /* 0x000fe2000bf05270 */
[----:B------:R-:W-:Y:S01]  /*8450*/  FMUL.FTZ R219, R152, UR38 ;  /* 0x0000002698db7c20 */ /* 0x000fe20008410000 */
[----:B------:R-:W-:Y:S01]  /*8460*/  FMUL.FTZ R217, R158, UR38 ;  /* 0x000000269ed97c20 */ /* 0x000fe20008410000 */
[----:B------:R-:W-:Y:S02]  /*8470*/  IMAD.MOV.U32 R158, RZ, RZ, R185 ;  /* 0x000000ffff9e7224 */ /* 0x000fe400078e00b9 */
[----:B------:R-:W-:Y:S01]  /*8480*/  FMUL.FTZ R213, R162, UR38 ;  /* 0x00000026a2d57c20 */ /* 0x000fe20008410000 */
[----:B------:R-:W-:Y:S01]  /*8490*/  FMUL.FTZ R209, R159, UR38 ;  /* 0x000000269fd17c20 */ /* 0x000fe20008410000 */
[----:B------:R-:W-:Y:S01]  /*84a0*/  PLOP3.LUT P1, PT, PT, PT, UP0, 0x80, 0x0 ;  /* 0x000000000000781c */ /* 0x000fe20003f2f008 */
[----:B------:R-:W-:Y:S01]  /*84b0*/  IMAD.MOV.U32 R159, RZ, RZ, -0x40 ;  /* 0xffffffc0ff9f7424 */ /* 0x000fe200078e00ff */
[----:B------:R-:W-:Y:S01]  /*84c0*/  PLOP3.LUT P2, PT, PT, PT, UP0, 0x80, 0x0 ;  /* 0x000000000000781c */ /* 0x000fe20003f4f008 */
[----:B------:R-:W-:Y:S01]  /*84d0*/  FMUL.FTZ R216, R153, UR38 ;  /* 0x0000002699d87c20 */ /* 0x000fe20008410000 */
[----:B------:R-:W-:Y:S01]  /*84e0*/  FMUL.FTZ R153, R154, UR38 ;  /* 0x000000269a997c20 */ /* 0x000fe20008410000 */
[----:B------:R-:W-:Y:S01]  /*84f0*/  @UP0 ULDC UR6, c[0x0][0x44c] ;  /* 0x0001130000060ab9 */ /* 0x000fe20000000800 */
[----:B------:R-:W-:Y:S01]  /*8500*/  FMUL.FTZ R215, R155, UR38 ;  /* 0x000000269bd77c20 */ /* 0x000fe20008410000 */
[----:B------:R-:W-:Y:S01]  /*8510*/  ULDC UR10, c[0x0][0x2f0] ;  /* 0x0000bc00000a7ab9 */ /* 0x000fe20000000800 */
[----:B------:R-:W-:Y:S01]  /*8520*/  ULDC UR7, c[0x0][0x288] ;  /* 0x0000a20000077ab9 */ /* 0x000fe20000000800 */
[----:B------:R-:W-:Y:S01]  /*8530*/  MUFU.TANH R217, R217 ;  /* 0x000000d900d97308 */ /* 0x000fe20000002400 */
[----:B------:R-:W-:Y:S01]  /*8540*/  FMUL.FTZ R154, R163, UR38 ;  /* 0x00000026a39a7c20 */ /* 0x000fe20008410000 */
[----:B------:R-:W-:Y:S01]  /*8550*/  FMUL.FTZ R155, R167, UR38 ;  /* 0x00000026a79b7c20 */ /* 0x000fe20008410000 */
[----:B------:R-:W-:Y:S01]  /*8560*/  FMUL.FTZ R167, R171, UR38 ;  /* 0x00000026aba77c20 */ /* 0x000fe20008410000 */
[----:B------:R-:W-:Y:S01]  /*8570*/  @P1 IMAD.HI.U32 R152, R185, UR6, RZ ;  /* 0x00000006b9981c27 */ /* 0x000fe2000f8e00ff */
[----:B------:R-:W-:-:S03]  /*8580*/  @UP0 ULDC UR6, c[0x0][0x450] ;  /* 0x0001140000060ab9 */ /* 0x000fc60000000800 */
[----:B------:R-:W-:Y:S01]  /*8590*/  FMUL.FTZ R207, R166, UR38 ;  /* 0x00000026a6cf7c20 */ /* 0x000fe20008410000 */
[----:B------:R-:W-:Y:S01]  /*85a0*/  FMUL.FTZ R205, R170, UR38 ;  /* 0x00000026aacd7c20 */ /* 0x000fe20008410000 */
[----:B------:R-:W0:Y:S01]  /*85b0*/  MUFU.TANH R153, R153 ;  /* 0x0000009900997308 */ /* 0x000e220000002400 */
[----:B------:R-:W-:Y:S01]  /*85c0*/  @P2 SHF.R.U32.HI R158, RZ, UR6, R152 ;  /* 0x00000006ff9e2c19 */ /* 0x000fe20008011698 */
[----:B------:R-:W-:Y:S02]  /*85d0*/  IMAD R152, R200, R159, 0x1 ;  /* 0x00000001c8987424 */ /* 0x000fe400078e029f */
[----:B------:R-:W-:Y:S01]  /*85e0*/  FMUL.FTZ R174, R174, UR38 ;  /* 0x00000026aeae7c20 */ /* 0x000fe20008410000 */
[----:B------:R-:W-:Y:S01]  /*85f0*/  FMUL.FTZ R163, R175, UR38 ;  /* 0x00000026afa37c20 */ /* 0x000fe20008410000 */
[----:B------:R-:W-:Y:S01]  /*8600*/  FMUL.FTZ R182, R182, UR38 ;  /* 0x00000026b6b67c20 */ /* 0x000fe20008410000 */
[----:B------:R-:W1:Y:S01]  /*8610*/  SHFL.IDX PT, R162, R158, 0x1, 0x1c1f ;  /* 0x003c1f009ea27f89 */ /* 0x000e6200000e0000 */
[----:B------:R-:W-:Y:S01]  /*8620*/  IMAD.IADD R159, R152, 0x1, -R195 ;  /* 0x00000001989f7824 */ /* 0x000fe200078e0ac3 */
[----:B------:R-:W2:Y:S01]  /*8630*/  MUFU.TANH R215, R215 ;  /* 0x000000d700d77308 */ /* 0x000ea20000002400 */
[----:B------:R-:W-:Y:S01]  /*8640*/  FMUL.FTZ R214, R160, UR38 ;  /* 0x00000026a0d67c20 */ /* 0x000fe20008410000 */
[----:B------:R-:W-:Y:S01]  /*8650*/  FMUL.FTZ R210, R157, UR38 ;  /* 0x000000269dd27c20 */ /* 0x000fe20008410000 */
[----:B------:R-:W-:Y:S01]  /*8660*/  IMAD R159, R194, UR10, R159 ;  /* 0x0000000ac29f7c24 */ /* 0x000fe2000f8e029f */
[----:B------:R3:W4:Y:S01]  /*8670*/  SHFL.IDX PT, R160, R158, RZ, 0x1c1f ;  /* 0x001c1fff9ea07589 */ /* 0x00072200000e0000 */
[----:B------:R-:W-:Y:S01]  /*8680*/  FMUL.FTZ R208, R156, UR38 ;  /* 0x000000269cd07c20 */ /* 0x000fe20008410000 */
[----:B------:R-:W-:Y:S01]  /*8690*/  FMUL.FTZ R211, R161, UR38 ;  /* 0x00000026a1d37c20 */ /* 0x000fe20008410000 */
[----:B------:R-:W-:Y:S01]  /*86a0*/  FMUL.FTZ R212, R164, UR38 ;  /* 0x00000026a4d47c20 */ /* 0x000fe20008410000 */
[----:B------:R-:W5:Y:S01]  /*86b0*/  MUFU.TANH R209, R209 ;  /* 0x000000d100d17308 */ /* 0x000f620000002400 */
[----:B------:R-:W-:Y:S01]  /*86c0*/  FMUL.FTZ R164, R169, UR38 ;  /* 0x00000026a9a47c20 */ /* 0x000fe20008410000 */
[----:B------:R-:W-:Y:S01]  /*86d0*/  FMUL.FTZ R177, R177, UR38 ;  /* 0x00000026b1b17c20 */ /* 0x000fe20008410000 */
[----:B------:R-:W-:Y:S01]  /*86e0*/  FMUL.FTZ R180, R180, UR38 ;  /* 0x00000026b4b47c20 */ /* 0x000fe20008410000 */
[----:B---3--:R-:W-:Y:S01]  /*86f0*/  FMUL.FTZ R158, R176, UR38 ;  /* 0x00000026b09e7c20 */ /* 0x008fe20008410000 */
[----:B------:R-:W-:Y:S01]  /*8700*/  FMUL.FTZ R181, R181, UR38 ;  /* 0x00000026b5b57c20 */ /* 0x000fe20008410000 */
[----:B------:R-:W-:Y:S01]  /*8710*/  ULDC UR6, c[0x0][0xa80] ;  /* 0x0002a00000067ab9 */ /* 0x000fe20000000800 */
[----:B------:R-:W-:Y:S01]  /*8720*/  IMAD R221, R22, 0x1000, R192 ;  /* 0x0000100016dd7824 */ /* 0x000fe200078e02c0 */
[----:B------:R-:W3:Y:S01]  /*8730*/  MUFU.TANH R213, R213 ;  /* 0x000000d500d57308 */ /* 0x000ee20000002400 */
[----:B------:R-:W-:-:S02]  /*8740*/  UMOV UR11, 0x40000040 ;  /* 0x40000040000b7882 */ /* 0x000fc40000000000 */
[C---:B------:R-:W-:Y:S01]  /*8750*/  VIADD R222, R221.reuse, 0x80 ;  /* 0x00000080ddde7836 */ /* 0x040fe20000000000 */
[----:B------:R-:W-:Y:S02]  /*8760*/  R2UR UR10, R221 ;  /* 0x00000000dd0a72ca */ /* 0x000fe400000e0000 */
[----:B-1----:R-:W-:Y:S02]  /*8770*/  IADD3 R152, R162, -UR7, R159 ;  /* 0x80000007a2987c10 */ /* 0x002fe4000fffe09f */
[----:B------:R-:W1:Y:S02]  /*8780*/  MUFU.TANH R154, R154 ;  /* 0x0000009a009a7308 */ /* 0x000e640000002400 */
[C---:B------:R-:W-:Y:S02]  /*8790*/  ISETP.GT.AND P1, PT, R152.reuse, RZ, PT ;  /* 0x000000ff9800720c */ /* 0x040fe40003f24270 */
[----:B------:R-:W-:Y:S02]  /*87a0*/  ISETP.GT.AND P2, PT, R152, 0x1, PT ;  /* 0x000000019800780c */ /* 0x000fe40003f44270 */
[----:B0-----:R-:W-:-:S02]  /*87b0*/  FSEL R171, R153, -INF , P1 ;  /* 0xff80000099ab7808 */ /* 0x001fc40000800000 */
[C---:B------:R-:W-:Y:S01]  /*87c0*/  ISETP.GT.AND P1, PT, R152.reuse, 0x8, PT ;  /* 0x000000089800780c */ /* 0x040fe20003f24270 */
[----:B------:R-:W0:Y:S01]  /*87d0*/  MUFU.TANH R207, R207 ;  /* 0x000000cf00cf7308 */ /* 0x000e220000002400 */
[----:B--2---:R-:W-:Y:S02]  /*87e0*/  FSEL R215, R215, -INF , P2 ;  /* 0xff800000d7d77808 */ /* 0x004fe40001000000 */
[----:B------:R-:W-:Y:S02]  /*87f0*/  FMNMX.FTZ R162, R171, R203, !PT ;  /* 0x000000cbaba27209 */ /* 0x000fe40007810000 */
[----:B------:R-:W-:Y:S02]  /*8800*/  ISETP.GT.AND P2, PT, R152, 0x9, PT ;  /* 0x000000099800780c */ /* 0x000fe40003f44270 */
[----:B------:R-:W-:Y:S01]  /*8810*/  FSEL R217, R217, -INF , P1 ;  /* 0xff800000d9d97808 */ /* 0x000fe20000800000 */
[----:B------:R-:W2:Y:S01]  /*8820*/  MUFU.TANH R155, R155 ;  /* 0x0000009b009b7308 */ /* 0x000ea20000002400 */
[----:B------:R-:W-:-:S02]  /*8830*/  FMNMX.FTZ R162, R215, R162, !PT ;  /* 0x000000a2d7a27209 */ /* 0x000fc40007810000 */
[C---:B------:R-:W-:Y:S02]  /*8840*/  ISETP.GT.AND P1, PT, R152.reuse, 0x10, PT ;  /* 0x000000109800780c */ /* 0x040fe40003f24270 */
[----:B-----5:R-:W-:Y:S02]  /*8850*/  FSEL R209, R209, -INF , P2 ;  /* 0xff800000d1d17808 */ /* 0x020fe40001000000 */
[----:B------:R-:W-:Y:S01]  /*8860*/  FMNMX.FTZ R166, R217, R162, !PT ;  /* 0x000000a2d9a67209 */ /* 0x000fe20007810000 */
[----:B------:R-:W5:Y:S01]  /*8870*/  MUFU.TANH R205, R205 ;  /* 0x000000cd00cd7308 */ /* 0x000f620000002400 */
[----:B------:R-:W-:Y:S01]  /*8880*/  ISETP.GT.AND P2, PT, R152, 0x11, PT ;  /* 0x000000119800780c */ /* 0x000fe20003f44270 */
[----:B------:R-:W-:Y:S01]  /*8890*/  FMUL.FTZ R162, R178, UR38 ;  /* 0x00000026b2a27c20 */ /* 0x000fe20008410000 */
[----:B---3--:R-:W-:Y:S02]  /*88a0*/  FSEL R213, R213, -INF , P1 ;  /* 0xff800000d5d57808 */ /* 0x008fe40000800000 */
[----:B------:R-:W-:-:S02]  /*88b0*/  FMNMX.FTZ R166, R209, R166, !PT ;  /* 0x000000a6d1a67209 */ /* 0x000fc40007810000 */
[----:B------:R-:W-:Y:S01]  /*88c0*/  ISETP.GT.AND P1, PT, R152, 0x18, PT ;  /* 0x000000189800780c */ /* 0x000fe20003f24270 */
[----:B------:R-:W3:Y:S01]  /*88d0*/  MUFU.TANH R167, R167 ;  /* 0x000000a700a77308 */ /* 0x000ee20000002400 */
[----:B-1----:R-:W-:Y:S01]  /*88e0*/  FSEL R175, R154, -INF , P2 ;  /* 0xff8000009aaf7808 */ /* 0x002fe20001000000 */
[----:B------:R-:W-:Y:S01]  /*88f0*/  FMUL.FTZ R154, R179, UR38 ;  /* 0x00000026b39a7c20 */ /* 0x000fe20008410000 */
[----:B------:R-:W-:Y:S02]  /*8900*/  FMNMX.FTZ R166, R213, R166, !PT ;  /* 0x000000a6d5a67209 */ /* 0x000fe40007810000 */
[----:B------:R-:W-:Y:S02]  /*8910*/  ISETP.GT.AND P2, PT, R152, 0x19, PT ;  /* 0x000000199800780c */ /* 0x000fe40003f44270 */
[----:B0-----:R-:W-:Y:S01]  /*8920*/  FSEL R207, R207, -INF , P1 ;  /* 0xff800000cfcf7808 */ /* 0x001fe20000800000 */
[----:B------:R-:W0:Y:S01]  /*8930*/  MUFU.TANH R153, R174 ;  /* 0x000000ae00997308 */ /* 0x000e220000002400 */
[----:B------:R-:W-:-:S02]  /*8940*/  FMNMX.FTZ R166, R175, R166, !PT ;  /* 0x000000a6afa67209 */ /* 0x000fc40007810000 */
[C---:B------:R-:W-:Y:S02]  /*8950*/  ISETP.GT.AND P1, PT, R152.reuse, 0x20, PT ;  /* 0x000000209800780c */ /* 0x040fe40003f24270 */
[----:B--2---:R-:W-:Y:S02]  /*8960*/  FSEL R179, R155, -INF , P2 ;  /* 0xff8000009bb37808 */ /* 0x004fe40001000000 */
[----:B------:R-:W-:Y:S01]  /*8970*/  FMNMX.FTZ R166, R207, R166, !PT ;  /* 0x000000a6cfa67209 */ /* 0x000fe20007810000 */
[----:B------:R-:W1:Y:S01]  /*8980*/  MUFU.TANH R163, R163 ;  /* 0x000000a300a37308 */ /* 0x000e620000002400 */
[----:B------:R-:W-:Y:S02]  /*8990*/  ISETP.GT.AND P2, PT, R152, 0x21, PT ;  /* 0x000000219800780c */ /* 0x000fe40003f44270 */
[----:B-----5:R-:W-:Y:S02]  /*89a0*/  FSEL R205, R205, -INF , P1 ;  /* 0xff800000cdcd7808 */ /* 0x020fe40000800000 */
[----:B------:R-:W-:-:S02]  /*89b0*/  FMNMX.FTZ R166, R179, R166, !PT ;  /* 0x000000a6b3a67209 */ /* 0x000fc40007810000 */
[C---:B------:R-:W-:Y:S01]  /*89c0*/  ISETP.GT.AND P1, PT, R152.reuse, 0x28, PT ;  /* 0x000000289800780c */ /* 0x040fe20003f24270 */
[----:B------:R-:W2:Y:S01]  /*89d0*/  MUFU.TANH R162, R162 ;  /* 0x000000a200a27308 */ /* 0x000ea20000002400 */
[----:B---3--:R-:W-:Y:S02]  /*89e0*/  FSEL R167, R167, -INF , P2 ;  /* 0xff800000a7a77808 */ /* 0x008fe40001000000 */
[----:B------:R-:W-:Y:S01]  /*89f0*/  FMNMX.FTZ R170, R205, R166, !PT ;  /* 0x000000a6cdaa7209 */ /* 0x000fe20007810000 */
[----:B------:R-:W-:Y:S01]  /*8a00*/  FMUL.FTZ R166, R183, UR38 ;  /* 0x00000026b7a67c20 */ /* 0x000fe20008410000 */
[----:B------:R-:W-:Y:S02]  /*8a10*/  ISETP.GT.AND P2, PT, R152, 0x29, PT ;  /* 0x000000299800780c */ /* 0x000fe40003f44270 */
[----:B0-----:R-:W-:Y:S01]  /*8a20*/  FSEL R183, R153, -INF , P1 ;  /* 0xff80000099b77808 */ /* 0x001fe20000800000 */
[----:B------:R-:W0:Y:S01]  /*8a30*/  MUFU.TANH R154, R154 ;  /* 0x0000009a009a7308 */ /* 0x000e220000002400 */
[----:B------:R-:W-:-:S02]  /*8a40*/  FMNMX.FTZ R170, R167, R170, !PT ;  /* 0x000000aaa7aa7209 */ /* 0x000fc40007810000 */
[C---:B------:R-:W-:Y:S02]  /*8a50*/  ISETP.GT.AND P1, PT, R152.reuse, 0x30, PT ;  /* 0x000000309800780c */ /* 0x040fe40003f24270 */
[----:B-1----:R-:W-:Y:S02]  /*8a60*/  FSEL R163, R163, -INF , P2 ;  /* 0xff800000a3a37808 */ /* 0x002fe40001000000 */
[----:B------:R-:W-:Y:S01]  /*8a70*/  FMNMX.FTZ R170, R183, R170, !PT ;  /* 0x000000aab7aa7209 */ /* 0x000fe20007810000 */
[----:B------:R-:W1:Y:S01]  /*8a80*/  MUFU.TANH R182, R182 ;  /* 0x000000b600b67308 */ /* 0x000e620000002400 */
[----:B------:R-:W-:Y:S02]  /*8a90*/  ISETP.GT.AND P2, PT, R152, 0x31, PT ;  /* 0x000000319800780c */ /* 0x000fe40003f44270 */
[----:B--2---:R-:W-:Y:S02]  /*8aa0*/  FSEL R155, R162, -INF , P1 ;  /* 0xff800000a29b7808 */ /* 0x004fe40000800000 */
[----:B------:R-:W-:-:S02]  /*8ab0*/  FMNMX.FTZ R170, R163, R170, !PT ;  /* 0x000000aaa3aa7209 */ /* 0x000fc40007810000 */
[----:B------:R-:W-:Y:S01]  /*8ac0*/  ISETP.GT.AND P1, PT, R152, 0x38, PT ;  /* 0x000000389800780c */ /* 0x000fe20003f24270 */
[----:B------:R-:W2:Y:S01]  /*8ad0*/  MUFU.TANH R166, R166 ;  /* 0x000000a600a67308 */ /* 0x000ea20000002400 */
[----:B0-----:R-:W-:Y:S02]  /*8ae0*/  FSEL R153, R154, -INF , P2 ;  /* 0xff8000009a997808 */ /* 0x001fe40001000000 */
[----:B------:R-:W-:Y:S02]  /*8af0*/  FMNMX.FTZ R170, R155, R170, !PT ;  /* 0x000000aa9baa7209 */ /* 0x000fe40007810000 */
[----:B------:R-:W-:Y:S02]  /*8b00*/  ISETP.GT.AND P2, PT, R152, 0x39, PT ;  /* 0x000000399800780c */ /* 0x000fe40003f44270 */
[----:B------:R-:W-:Y:S01]  /*8b10*/  FMNMX.FTZ R157, R153, R170, !PT ;  /* 0x000000aa999d7209 */ /* 0x000fe20007810000 */
[----:B------:R-:W0:Y:S01]  /*8b20*/  MUFU.TANH R219, R219 ;  /* 0x000000db00db7308 */ /* 0x000e220000002400 */
[----:B-1----:R-:W-:-:S02]  /*8b30*/  FSEL R154, R182, -INF , P1 ;  /* 0xff800000b69a7808 */ /* 0x002fc40000800000 */
[----:B----4-:R-:W-:Y:S02]  /*8b40*/  IADD3 R160, R160, -UR7, R159 ;  /* 0x80000007a0a07c10 */ /* 0x010fe4000fffe09f */
[----:B------:R-:W-:Y:S02]  /*8b50*/  FMNMX.FTZ R157, R154, R157, !PT ;  /* 0x0000009d9a9d7209 */ /* 0x000fe40007810000 */
[----:B------:R-:W-:Y:S01]  /*8b60*/  ISETP.GT.AND P1, PT, R160, RZ, PT ;  /* 0x000000ffa000720c */ /* 0x000fe20003f24270 */
[----:B------:R-:W1:Y:S01]  /*8b70*/  MUFU.TANH R216, R216 ;  /* 0x000000d800d87308 */ /* 0x000e620000002400 */
[----:B--2---:R-:W-:Y:S01]  /*8b80*/  FSEL R152, R166, -INF , P2 ;  /* 0xff800000a6987808 */ /* 0x004fe20001000000 */
[----:B------:R-:W-:Y:S01]  /*8b90*/  FMUL.FTZ R166, R165, UR38 ;  /* 0x00000026a5a67c20 */ /* 0x000fe20008410000 */
[----:B------:R-:W-:Y:S01]  /*8ba0*/  ISETP.GT.AND P2, PT, R160, 0x1, PT ;  /* 0x00000001a000780c */ /* 0x000fe20003f44270 */
[----:B------:R-:W-:Y:S01]  /*8bb0*/  FMUL.FTZ R165, R168, UR38 ;  /* 0x00000026a8a57c20 */ /* 0x000fe20008410000 */
[----:B------:R-:W-:-:S02]  /*8bc0*/  FMNMX.FTZ R157, R152, R157, !PT ;  /* 0x0000009d989d7209 */ /* 0x000fc40007810000 */
[C---:B------:R-:W-:Y:S01]  /*8bd0*/  ISETP.GT.AND P3, PT, R160.reuse, 0x38, PT ;  /* 0x00000038a000780c */ /* 0x040fe20003f64270 */
[----:B------:R-:W2:Y:S01]  /*8be0*/  MUFU.TANH R208, R208 ;  /* 0x000000d000d07308 */ /* 0x000ea20000002400 */
[----:B0-----:R-:W-:Y:S01]  /*8bf0*/  FSEL R219, R219, -INF , P1 ;  /* 0xff800000dbdb7808 */ /* 0x001fe20000800000 */
[----:B------:R-:W0:Y:S01]  /*8c00*/  SHFL.BFLY PT, R156, R157, 0x2, 0x1f ;  /* 0x0c401f009d9c7f89 */ /* 0x000e2200000e0000 */
[----:B------:R-:W-:Y:S02]  /*8c10*/  ISETP.GT.AND P1, PT, R160, 0x8, PT ;  /* 0x00000008a000780c */ /* 0x000fe40003f24270 */
[----:B------:R-:W-:-:S03]  /*8c20*/  FMNMX.FTZ R159, R219, R202, !PT ;  /* 0x000000cadb9f7209 */ /* 0x000fc60007810000 */
[----:B------:R-:W3:Y:S01]  /*8c30*/  MUFU.TANH R210, R210 ;  /* 0x000000d200d27308 */ /* 0x000ee20000002400 */
[----:B-1----:R-:W-:Y:S02]  /*8c40*/  FSEL R216, R216, -INF , P2 ;  /* 0xff800000d8d87808 */ /* 0x002fe40001000000 */
[----:B------:R-:W-:Y:S02]  /*8c50*/  ISETP.GT.AND P2, PT, R160, 0x9, PT ;  /* 0x00000009a000780c */ /* 0x000fe40003f44270 */
[----:B------:R-:W-:-:S03]  /*8c60*/  FMNMX.FTZ R159, R216, R159, !PT ;  /* 0x0000009fd89f7209 */ /* 0x000fc60007810000 */
[----:B------:R-:W1:Y:S01]  /*8c70*/  MUFU.TANH R214, R214 ;  /* 0x000000d600d67308 */ /* 0x000e620000002400 */
[----:B--2---:R-:W-:Y:S02]  /*8c80*/  FSEL R208, R208, -INF , P1 ;  /* 0xff800000d0d07808 */ /* 0x004fe40000800000 */
[----:B------:R-:W-:Y:S02]  /*8c90*/  ISETP.GT.AND P1, PT, R160, 0x10, PT ;  /* 0x00000010a000780c */ /* 0x000fe40003f24270 */
[----:B------:R-:W-:-:S03]  /*8ca0*/  FMNMX.FTZ R159, R208, R159, !PT ;  /* 0x0000009fd09f7209 */ /* 0x000fc60007810000 */
[----:B------:R-:W2:Y:S01]  /*8cb0*/  MUFU.TANH R211, R211 ;  /* 0x000000d300d37308 */ /* 0x000ea20000002400 */
[----:B---3--:R-:W-:Y:S02]  /*8cc0*/  FSEL R210, R210, -INF , P2 ;  /* 0xff800000d2d27808 */ /* 0x008fe40001000000 */
[----:B0-----:R-:W-:Y:S01]  /*8cd0*/  FMNMX.FTZ R169, R157, R156, !PT ;  /* 0x0000009c9da97209 */ /* 0x001fe20007810000 */
[----:B------:R-:W-:Y:S01]  /*8ce0*/  FMUL.FTZ R156, R172, UR38 ;  /* 0x00000026ac9c7c20 */ /* 0x000fe20008410000 */
[----:B------:R-:W-:Y:S01]  /*8cf0*/  ISETP.GT.AND P2, PT, R160, 0x11, PT ;  /* 0x00000011a000780c */ /* 0x000fe20003f44270 */
[----:B------:R-:W-:Y:S01]  /*8d00*/  FMUL.FTZ R157, R173, UR38 ;  /* 0x00000026ad9d7c20 */ /* 0x000fe20008410000 */
[----:B------:R-:W-:Y:S01]  /*8d10*/  FMNMX.FTZ R159, R210, R159, !PT ;  /* 0x0000009fd29f7209 */ /* 0x000fe20007810000 */
[----:B------:R-:W0:Y:S01]  /*8d20*/  MUFU.TANH R212, R212 ;  /* 0x000000d400d47308 */ /* 0x000e220000002400 */
[----:B-1----:R-:W-:Y:S01]  /*8d30*/  FSEL R214, R214, -INF , P1 ;  /* 0xff800000d6d67808 */ /* 0x002fe20000800000 */
[----:B------:R-:W1:Y:S01]  /*8d40*/  SHFL.BFLY PT, R168, R169, 0x1, 0x1f ;  /* 0x0c201f00a9a87f89 */ /* 0x000e6200000e0000 */
[----:B------:R-:W-:-:S02]  /*8d50*/  ISETP.GT.AND P1, PT, R160, 0x18, PT ;  /* 0x00000018a000780c */ /* 0x000fc40003f24270 */
[----:B------:R-:W-:-:S03]  /*8d60*/  FMNMX.FTZ R162, R214, R159, !PT ;  /* 0x0000009fd6a27209 */ /* 0x000fc60007810000 */
[----:B------:R-:W3:Y:S01]  /*8d70*/  MUFU.TANH R166, R166 ;  /* 0x000000a600a67308 */ /* 0x000ee20000002400 */
[----:B--2---:R-:W-:Y:S02]  /*8d80*/  FSEL R211, R211, -INF , P2 ;  /* 0xff800000d3d37808 */ /* 0x004fe40001000000 */
[----:B------:R-:W-:Y:S02]  /*8d90*/  ISETP.GT.AND P2, PT, R160, 0x19, PT ;  /* 0x00000019a000780c */ /* 0x000fe40003f44270 */
[----:B------:R-:W-:-:S03]  /*8da0*/  FMNMX.FTZ R159, R211, R162, !PT ;  /* 0x000000a2d39f7209 */ /* 0x000fc60007810000 */
[----:B------:R-:W2:Y:S01]  /*8db0*/  MUFU.TANH R165, R165 ;  /* 0x000000a500a57308 */ /* 0x000ea20000002400 */
[----:B0-----:R-:W-:Y:S02]  /*8dc0*/  FSEL R212, R212, -INF , P1 ;  /* 0xff800000d4d47808 */ /* 0x001fe40000800000 */
[----:B------:R-:W-:Y:S02]  /*8dd0*/  ISETP.GT.AND P1, PT, R160, 0x20, PT ;  /* 0x00000020a000780c */ /* 0x000fe40003f24270 */
[----:B------:R-:W-:-:S03]  /*8de0*/  FMNMX.FTZ R159, R212, R159, !PT ;  /* 0x0000009fd49f7209 */ /* 0x000fc60007810000 */
[----:B------:R-:W0:Y:S01]  /*8df0*/  MUFU.TANH R164, R164 ;  /* 0x000000a400a47308 */ /* 0x000e220000002400 */
[----:B---3--:R-:W-:Y:S02]  /*8e00*/  FSEL R166, R166, -INF , P2 ;  /* 0xff800000a6a67808 */ /* 0x008fe40001000000 */
[----:B------:R-:W-:Y:S02]  /*8e10*/  ISETP.GT.AND P2, PT, R160, 0x21, PT ;  /* 0x00000021a000780c */ /* 0x000fe40003f44270 */
[----:B------:R-:W-:Y:S02]  /*8e20*/  FMNMX.FTZ R162, R166, R159, !PT ;  /* 0x0000009fa6a27209 */ /* 0x000fe40007810000 */
[----:B-1----:R-:W-:Y:S01]  /*8e30*/  FMNMX.FTZ R169, R169, R168, !PT ;  /* 0x000000a8a9a97209 */ /* 0x002fe20007810000 */
[----:B------:R-:W1:Y:S01]  /*8e40*/  MUFU.TANH R156, R156 ;  /* 0x0000009c009c7308 */ /* 0x000e620000002400 */
[----:B--2---:R-:W-:Y:S02]  /*8e50*/  FSEL R165, R165, -INF , P1 ;  /* 0xff800000a5a57808 */ /* 0x004fe40000800000 */
[----:B------:R-:W-:Y:S01]  /*8e60*/  ISETP.GT.AND P1, PT, R160, 0x28, PT ;  /* 0x00000028a000780c */ /* 0x000fe20003f24270 */
[----:B------:R-:W-:Y:S01]  /*8e70*/  FMUL.FTZ R168, R169, UR6 ;  /* 0x00000006a9a87c20 */ /* 0x000fe20008410000 */
[----:B------:R-:W-:-:S02]  /*8e80*/  FMNMX.FTZ R159, R165, R162, !PT ;  /* 0x000000a2a59f7209 */ /* 0x000fc40007810000 */
[----:B------:R-:W-:Y:S01]  /*8e90*/  FSETP.NEU.FTZ.AND P4, PT, R169, -INF , PT ;  /* 0xff800000a900780b */ /* 0x000fe20003f9d000 */
[----:B------:R-:W2:Y:S01]  /*8ea0*/  MUFU.TANH R157, R157 ;  /* 0x0000009d009d7308 */ /* 0x000ea20000002400 */
[----:B0-----:R-:W-:Y:S02]  /*8eb0*/  FSEL R164, R164, -INF , P2 ;  /* 0xff800000a4a47808 */ /* 0x001fe40001000000 */
[----:B------:R-:W-:Y:S02]  /*8ec0*/  ISETP.GT.AND P2, PT, R160, 0x29, PT ;  /* 0x00000029a000780c */ /* 0x000fe40003f44270 */
[----:B------:R-:W-:-:S03]  /*8ed0*/  FMNMX.FTZ R159, R164, R159, !PT ;  /* 0x0000009fa49f7209 */ /* 0x000fc60007810000 */
[----:B------:R-:W0:Y:S01]  /*8ee0*/  MUFU.TANH R158, R158 ;  /* 0x0000009e009e7308 */ /* 0x000e220000002400 */
        /* <DEDUP_REMOVED lines=8> */
[----:B0-----:R-:W-:Y:S02]  /*8f70*/  FSEL R158, R158, -INF , P1 ;  /* 0xff8000009e9e7808 */ /* 0x001fe40000800000 */
[----:B------:R-:W-:Y:S02]  /*8f80*/  ISETP.GT.AND P1, PT, R160, 0x39, PT ;  /* 0x00000039a000780c */ /* 0x000fe40003f24270 */
[----:B------:R-:W-:Y:S02]  /*8f90*/  FMNMX.FTZ R162, R158, R161, !PT ;  /* 0x000000a19ea27209 */ /* 0x000fe40007810000 */
[----:B------:R-:W-:Y:S01]  /*8fa0*/  FSEL R160, R168, RZ, P4 ;  /* 0x000000ffa8a07208 */ /* 0x000fe20002000000 */
[----:B------:R-:W0:Y:S01]  /*8fb0*/  MUFU.TANH R181, R181 ;  /* 0x000000b500b57308 */ /* 0x000e220000002400 */
[----:B-1----:R-:W-:-:S03]  /*8fc0*/  FSEL R159, R177, -INF , P2 ;  /* 0xff800000b19f7808 */ /* 0x002fc60001000000 */
[--C-:B------:R-:W-:Y:S01]  /*8fd0*/  FFMA.FTZ R176, R207, UR6, -R160.reuse ;  /* 0x00000006cfb07c23 */ /* 0x100fe200080108a0 */
[----:B------:R-:W-:Y:S01]  /*8fe0*/  FMNMX.FTZ R168, R159, R162, !PT ;  /* 0x000000a29fa87209 */ /* 0x000fe20007810000 */
[--C-:B------:R-:W-:Y:S01]  /*8ff0*/  FFMA.FTZ R178, R205, UR6, -R160.reuse ;  /* 0x00000006cdb27c23 */ /* 0x100fe200080108a0 */
[--C-:B------:R-:W-:Y:S01]  /*9000*/  FFMA.FTZ R205, R154, UR6, -R160.reuse ;  /* 0x000000069acd7c23 */ /* 0x100fe200080108a0 */
[----:B------:R-:W-:Y:S01]  /*9010*/  FSEL R154, R169, RZ, P4 ;  /* 0x000000ffa99a7208 */ /* 0x000fe20002000000 */
[--C-:B------:R-:W-:Y:S01]  /*9020*/  FFMA.FTZ R170, R215, UR6, -R160.reuse ;  /* 0x00000006d7aa7c23 */ /* 0x100fe200080108a0 */
[----:B--2---:R-:W-:Y:S01]  /*9030*/  FSEL R161, R180, -INF , P3 ;  /* 0xff800000b4a17808 */ /* 0x004fe20001800000 */
[--C-:B------:R-:W-:Y:S01]  /*9040*/  FFMA.FTZ R180, R183, UR6, -R160.reuse ;  /* 0x00000006b7b47c23 */ /* 0x100fe200080108a0 */
[--C-:B------:R-:W-:Y:S01]  /*9050*/  FFMA.FTZ R183, R153, UR6, -R160.reuse ;  /* 0x0000000699b77c23 */ /* 0x100fe200080108a0 */
[----:B------:R-:W-:Y:S01]  /*9060*/  FADD.FTZ R154, -R154, R203 ;  /* 0x000000cb9a9a7221 */ /* 0x000fe20000010100 */
[----:B------:R-:W-:Y:S01]  /*9070*/  FMNMX.FTZ R173, R161, R168, !PT ;  /* 0x000000a8a1ad7209 */ /* 0x000fe20007810000 */
[--C-:B------:R-:W-:Y:S01]  /*9080*/  FFMA.FTZ R172, R217, UR6, -R160.reuse ;  /* 0x00000006d9ac7c23 */ /* 0x100fe200080108a0 */
[--C-:B------:R-:W-:Y:S01]  /*9090*/  FFMA.FTZ R174, R213, UR6, -R160.reuse ;  /* 0x00000006d5ae7c23 */ /* 0x100fe200080108a0 */
[----:B0-----:R-:W-:Y:S01]  /*90a0*/  FSEL R162, R181, -INF , P1 ;  /* 0xff800000b5a27808 */ /* 0x001fe20000800000 */
[--C-:B------:R-:W-:Y:S01]  /*90b0*/  FFMA.FTZ R171, R171, UR6, -R160.reuse ;  /* 0x00000006abab7c23 */ /* 0x100fe200080108a0 */
[--C-:B------:R-:W-:Y:S01]  /*90c0*/  FFMA.FTZ R175, R175, UR6, -R160.reuse ;  /* 0x00000006afaf7c23 */ /* 0x100fe200080108a0 */
[--C-:B------:R-:W-:Y:S01]  /*90d0*/  FFMA.FTZ R181, R163, UR6, -R160.reuse ;  /* 0x00000006a3b57c23 */ /* 0x100fe200080108a0 */
[----:B------:R-:W-:Y:S01]  /*90e0*/  FMNMX.FTZ R168, R162, R173, !PT ;  /* 0x000000ada2a87209 */ /* 0x000fe20007810000 */
[--C-:B------:R-:W-:Y:S01]  /*90f0*/  FFMA.FTZ R173, R209, UR6, -R160.reuse ;  /* 0x00000006d1ad7c23 */ /* 0x100fe200080108a0 */
[----:B------:R-:W-:Y:S03]  /*9100*/  MUFU.EX2 R170, R170 ;  /* 0x000000aa00aa7308 */ /* 0x000fe60000000800 */
[----:B------:R-:W0:Y:S05]  /*9110*/  SHFL.BFLY PT, R177, R168, 0x2, 0x1f ;  /* 0x0c401f00a8b17f89 */ /* 0x000e2a00000e0000 */
[----:B------:R-:W1:Y:S08]  /*9120*/  MUFU.EX2 R171, R171 ;  /* 0x000000ab00ab7308 */ /* 0x000e700000000800 */
[----:B------:R-:W-:Y:S08]  /*9130*/  MUFU.EX2 R172, R172 ;  /* 0x000000ac00ac7308 */ /* 0x000ff00000000800 */
[----:B------:R-:W-:Y:S01]  /*9140*/  MUFU.EX2 R173, R173 ;  /* 0x000000ad00ad7308 */ /* 0x000fe20000000800 */
[----:B0-----:R-:W-:Y:S01]  /*9150*/  FMNMX.FTZ R182, R168, R177, !PT ;  /* 0x000000b1a8b67209 */ /* 0x001fe20007810000 */
[--C-:B------:R-:W-:Y:S01]  /*9160*/  FFMA.FTZ R177, R179, UR6, -R160.reuse ;  /* 0x00000006b3b17c23 */ /* 0x100fe200080108a0 */
[----:B------:R-:W-:-:S03]  /*9170*/  FFMA.FTZ R179, R167, UR6, -R160 ;  /* 0x00000006a7b37c23 */ /* 0x000fc600080108a0 */
[----:B------:R-:W0:Y:S02]  /*9180*/  SHFL.BFLY PT, R207, R182, 0x1, 0x1f ;  /* 0x0c201f00b6cf7f89 */ /* 0x000e2400000e0000 */
[----:B------:R-:W-:Y:S08]  /*9190*/  MUFU.EX2 R174, R174 ;  /* 0x000000ae00ae7308 */ /* 0x000ff00000000800 */
[----:B------:R-:W-:Y:S08]  /*91a0*/  MUFU.EX2 R175, R175 ;  /* 0x000000af00af7308 */ /* 0x000ff00000000800 */
[----:B------:R-:W-:Y:S01]  /*91b0*/  MUFU.EX2 R176, R176 ;  /* 0x000000b000b07308 */ /* 0x000fe20000000800 */
[----:B0-----:R-:W-:Y:S01]  /*91c0*/  FMNMX.FTZ R168, R182, R207, !PT ;  /* 0x000000cfb6a87209 */ /* 0x001fe20007810000 */
[----:B------:R-:W-:-:S06]  /*91d0*/  FFMA.FTZ R182, R155, UR6, -R160 ;  /* 0x000000069bb67c23 */ /* 0x000fcc00080108a0 */
[----:B------:R-:W-:Y:S01]  /*91e0*/  MUFU.EX2 R177, R177 ;  /* 0x000000b100b17308 */ /* 0x000fe20000000800 */
[C---:B------:R-:W-:Y:S01]  /*91f0*/  FSETP.NEU.FTZ.AND P1, PT, R168.reuse, -INF , PT ;  /* 0xff800000a800780b */ /* 0x040fe20003f3d000 */
[----:B------:R-:W-:-:S05]  /*9200*/  FMUL.FTZ R155, R168, UR6 ;  /* 0x00000006a89b7c20 */ /* 0x000fca0008410000 */
[----:B------:R-:W-:Y:S01]  /*9210*/  FSEL R153, R155, RZ, P1 ;  /* 0x000000ff9b997208 */ /* 0x000fe20000800000 */
[----:B------:R-:W-:Y:S01]  /*9220*/  MUFU.EX2 R178, R178 ;  /* 0x000000b200b27308 */ /* 0x000fe20000000800 */
[----:B------:R-:W-:Y:S02]  /*9230*/  FSEL R155, R168, RZ, P1 ;  /* 0x000000ffa89b7208 */ /* 0x000fe40000800000 */
[----:B------:R-:W-:Y:S01]  /*9240*/  ISETP.NE.AND P1, PT, R193, RZ, PT ;  /* 0x000000ffc100720c */ /* 0x000fe20003f25270 */
[--C-:B------:R-:W-:Y:S01]  /*9250*/  FFMA.FTZ R207, R216, UR6, -R153.reuse ;  /* 0x00000006d8cf7c23 */ /* 0x100fe20008010899 */
[--C-:B------:R-:W-:Y:S01]  /*9260*/  FFMA.FTZ R216, R156, UR6, -R153.reuse ;  /* 0x000000069cd87c23 */ /* 0x100fe20008010899 */
[----:B------:R-:W-:Y:S01]  /*9270*/  FADD.FTZ R155, -R155, R202 ;  /* 0x000000ca9b9b7221 */ /* 0x000fe20000010100 */
[----:B------:R-:W-:Y:S01]  /*9280*/  FMUL.FTZ R156, R154, UR6 ;  /* 0x000000069a9c7c20 */ /* 0x000fe20008410000 */
[--C-:B------:R-:W-:Y:S01]  /*9290*/  FFMA.FTZ R206, R219, UR6, -R153.reuse ;  /* 0x00000006dbce7c23 */ /* 0x100fe20008010899 */
[--C-:B------:R-:W-:Y:S01]  /*92a0*/  FFMA.FTZ R209, R210, UR6, -R153.reuse ;  /* 0x00000006d2d17c23 */ /* 0x100fe20008010899 */
[----:B------:R-:W-:Y:S01]  /*92b0*/  FMUL.FTZ R155, R155, UR6 ;  /* 0x000000069b9b7c20 */ /* 0x000fe20008410000 */
        /* <DEDUP_REMOVED lines=8> */
[----:B------:R2:W3:Y:S01]  /*9340*/  MUFU.EX2 R219, R155 ;  /* 0x0000009b00db7308 */ /* 0x0004e20000000800 */
[--C-:B------:R-:W-:Y:S01]  /*9350*/  FFMA.FTZ R217, R157, UR6, -R153.reuse ;  /* 0x000000069dd97c23 */ /* 0x100fe20008010899 */
[--C-:B------:R-:W-:Y:S01]  /*9360*/  FFMA.FTZ R218, R158, UR6, -R153.reuse ;  /* 0x000000069eda7c23 */ /* 0x100fe20008010899 */
[--C-:B------:R-:W-:Y:S01]  /*9370*/  FFMA.FTZ R159, R159, UR6, -R153.reuse ;  /* 0x000000069f9f7c23 */ /* 0x100fe20008010899 */
[--C-:B------:R-:W-:Y:S01]  /*9380*/  FFMA.FTZ R220, R161, UR6, -R153.reuse ;  /* 0x00000006a1dc7c23 */ /* 0x100fe20008010899 */
[----:B------:R-:W-:Y:S01]  /*9390*/  FFMA.FTZ R223, R162, UR6, -R153 ;  /* 0x00000006a2df7c23 */ /* 0x000fe20008010899 */
[----:B------:R-:W-:Y:S01]  /*93a0*/  IADD3 R154, R201, 0x38840, RZ ;  /* 0x00038840c99a7810 */ /* 0x000fe20007ffe0ff */
[----:B------:R-:W-:-:S02]  /*93b0*/  @!P1 IMAD R153, R204, 0x40, R191 ;  /* 0x00000040cc999824 */ /* 0x000fc400078e02bf */
[----:B------:R-:W-:Y:S01]  /*93c0*/  FFMA.FTZ R204, R152, UR6, -R160 ;  /* 0x0000000698cc7c23 */ /* 0x000fe200080108a0 */
[----:B------:R-:W-:Y:S01]  /*93d0*/  MUFU.EX2 R206, R206 ;  /* 0x000000ce00ce7308 */ /* 0x000fe20000000800 */
[----:B------:R-:W-:Y:S01]  /*93e0*/  PRMT R154, R197, 0x654, R154 ;  /* 0x00000654c59a7816 */ /* 0x000fe2000000009a */
[----:B------:R-:W-:Y:S01]  /*93f0*/  @!P1 IMAD R161, R153, 0x4, R198 ;  /* 0x0000000499a19824 */ /* 0x000fe200078e02c6 */
[----:B-1----:R-:W-:Y:S01]  /*9400*/  F2FP.BF16.F32.PACK_AB R153, R170, R171 ;  /* 0x000000abaa99723e */ /* 0x002fe200000010ff */
[----:B0-----:R-:W-:Y:S01]  /*9410*/  FMUL.FTZ R26, R26, R202 ;  /* 0x000000ca1a1a7220 */ /* 0x001fe20000410000 */
[----:B------:R0:W-:Y:S01]  /*9420*/  SYNCS.ARRIVE.TRANS64.RED.A1T0 RZ, [R154+URZ], RZ ;  /* 0x000000ff9aff79a7 */ /* 0x0001e2000810043f */
[----:B--2---:R-:W-:Y:S01]  /*9430*/  F2FP.BF16.F32.PACK_AB R155, R173, R172 ;  /* 0x000000acad9b723e */ /* 0x004fe200000010ff */
[----:B------:R-:W-:Y:S01]  /*9440*/  @!P1 STS [R161+0x38420], R202 ;  /* 0x038420caa1009388 */ /* 0x000fe20000000800 */
[----:B------:R-:W1:Y:S01]  /*9450*/  MUFU.EX2 R207, R207 ;  /* 0x000000cf00cf7308 */ /* 0x000e620000000800 */
[----:B------:R-:W-:Y:S01]  /*9460*/  F2FP.BF16.F32.PACK_AB R157, R175, R174 ;  /* 0x000000aeaf9d723e */ /* 0x000fe200000010ff */
[-C--:B---3--:R-:W-:Y:S01]  /*9470*/  FMUL.FTZ R24, R24, R219.reuse ;  /* 0x000000db18187220 */ /* 0x088fe20000410000 */
[----:B------:R2:W-:Y:S01]  /*9480*/  @!P1 STS [R161+0x38400], R219 ;  /* 0x038400dba1009388 */ /* 0x0005e20000000800 */
        /* <DEDUP_REMOVED lines=66> */
[----:B------:R-:W-:Y:S01]  /*98b0*/  FMUL.FTZ R79, R79, R202 ;  /* 0x000000ca4f4f7220 */ /* 0x000fe20000410000 */
[-C--:B------:R-:W-:Y:S01]  /*98c0*/  FMUL.FTZ R80, R80, R219.reuse ;  /* 0x000000db50507220 */ /* 0x080fe20000410000 */
[----:B------:R-:W0:Y:S01]  /*98d0*/  MUFU.EX2 R181, R181 ;  /* 0x000000b500b57308 */ /* 0x000e220000000800 */
[----:B--2---:R-:W-:Y:S01]  /*98e0*/  F2FP.BF16.F32.PACK_AB R161, R179, R178 ;  /* 0x000000b2b3a1723e */ /* 0x004fe200000010ff */
        /* <DEDUP_REMOVED lines=62> */
[----:B------:R-:W-:Y:S01]  /*9cd0*/  MUFU.EX2 R218, R218 ;  /* 0x000000da00da7308 */ /* 0x000fe20000000800 */
[----:B-1----:R-:W-:Y:S01]  /*9ce0*/  F2FP.BF16.F32.PACK_AB R165, R183, R182 ;  /* 0x000000b6b7a5723e */ /* 0x002fe200000010ff */
        /* <DEDUP_REMOVED lines=15> */
[----:B0-----:R-:W-:Y:S01]  /*9de0*/  F2FP.BF16.F32.PACK_AB R159, R177, R176 ;  /* 0x000000b0b19f723e */ /* 0x001fe200000010ff */
[-C--:B------:R-:W-:Y:S01]  /*9df0*/  FMUL.FTZ R146, R146, R202.reuse ;  /* 0x000000ca92927220 */ /* 0x080fe20000410000 */
[-C--:B------:R-:W-:Y:S01]  /*9e00*/  FMUL.FTZ R147, R147, R202.reuse ;  /* 0x000000ca93937220 */ /* 0x080fe20000410000 */
[-C--:B------:R-:W-:Y:S01]  /*9e10*/  FMUL.FTZ R148, R148, R219.reuse ;  /* 0x000000db94947220 */ /* 0x080fe20000410000 */
[----:B------:R-:W-:Y:S01]  /*9e20*/  FMUL.FTZ R149, R149, R219 ;  /* 0x000000db95957220 */ /* 0x000fe20000410000 */
[-C--:B------:R-:W-:Y:S01]  /*9e30*/  FMUL.FTZ R150, R150, R202.reuse ;  /* 0x000000ca96967220 */ /* 0x080fe20000410000 */
[----:B------:R-:W-:Y:S01]  /*9e40*/  FMUL.FTZ R151, R151, R202 ;  /* 0x000000ca97977220 */ /* 0x000fe20000410000 */
[----:B------:R-:W0:Y:S01]  /*9e50*/  MUFU.EX2 R223, R223 ;  /* 0x000000df00df7308 */ /* 0x000e220000000800 */
[----:B-1----:R-:W-:Y:S01]  /*9e60*/  F2FP.BF16.F32.PACK_AB R164, R203, R218 ;  /* 0x000000dacba4723e */ /* 0x002fe200000010ff */
[----:B------:R1:W-:Y:S01]  /*9e70*/  STSM.16.M88.4 [R187+0x36400], R152 ;  /* 0x03640098bb007844 */ /* 0x0003e20000000200 */
[----:B------:R-:W-:Y:S01]  /*9e80*/  FFMA.FTZ R171, R202, R20, R171 ;  /* 0x00000014caab7223 */ /* 0x000fe200000100ab */
[----:B------:R-:W-:-:S02]  /*9e90*/  FFMA.FTZ R206, R219, R21, R206 ;  /* 0x00000015dbce7223 */ /* 0x000fc400000100ce */
[----:B------:R1:W-:Y:S01]  /*9ea0*/  STSM.16.M88.4 [R186], R156 ;  /* 0x0000009cba007844 */ /* 0x0003e20000000200 */
[----:B------:R-:W-:Y:S01]  /*9eb0*/  FADD.FTZ R171, R170, R171 ;  /* 0x000000abaaab7221 */ /* 0x000fe20000010000 */
[----:B------:R-:W2:Y:S01]  /*9ec0*/  MUFU.EX2 R204, R204 ;  /* 0x000000cc00cc7308 */ /* 0x000ea20000000800 */
[----:B------:R-:W-:Y:S01]  /*9ed0*/  FADD.FTZ R207, R207, R206 ;  /* 0x000000cecfcf7221 */ /* 0x000fe20000010000 */
[----:B------:R1:W-:Y:S01]  /*9ee0*/  STSM.16.M88.4 [R189], R160 ;  /* 0x000000a0bd007844 */ /* 0x0003e20000000200 */
[----:B------:R-:W-:Y:S02]  /*9ef0*/  FADD.FTZ R172, R172, R171 ;  /* 0x000000abacac7221 */ /* 0x000fe40000010000 */
[----:B------:R-:W-:Y:S02]  /*9f00*/  FADD.FTZ R208, R208, R207 ;  /* 0x000000cfd0d07221 */ /* 0x000fe40000010000 */
[----:B------:R-:W-:Y:S01]  /*9f10*/  FADD.FTZ R173, R173, R172 ;  /* 0x000000acadad7221 */ /* 0x000fe20000010000 */
[----:B0-----:R-:W-:Y:S01]  /*9f20*/  F2FP.BF16.F32.PACK_AB R166, R223, R220 ;  /* 0x000000dcdfa6723e */ /* 0x001fe200000010ff */
[----:B------:R-:W-:-:S02]  /*9f30*/  FADD.FTZ R209, R209, R208 ;  /* 0x000000d0d1d17221 */ /* 0x000fc40000010000 */
[----:B------:R-:W-:Y:S02]  /*9f40*/  FADD.FTZ R174, R174, R173 ;  /* 0x000000adaeae7221 */ /* 0x000fe40000010000 */
[----:B------:R-:W-:Y:S02]  /*9f50*/  FADD.FTZ R210, R210, R209 ;  /* 0x000000d1d2d27221 */ /* 0x000fe40000010000 */
[----:B------:R-:W-:Y:S01]  /*9f60*/  FADD.FTZ R175, R175, R174 ;  /* 0x000000aeafaf7221 */ /* 0x000fe20000010000 */
[----:B--2---:R-:W-:Y:S01]  /*9f70*/  F2FP.BF16.F32.PACK_AB R167, R204, R205 ;  /* 0x000000cdcca7723e */ /* 0x004fe200000010ff */
[----:B------:R-:W-:Y:S02]  /*9f80*/  FADD.FTZ R211, R211, R210 ;  /* 0x000000d2d3d37221 */ /* 0x000fe40000010000 */
[----:B------:R-:W-:Y:S02]  /*9f90*/  FADD.FTZ R176, R176, R175 ;  /* 0x000000afb0b07221 */ /* 0x000fe40000010000 */
[----:B------:R1:W-:Y:S01]  /*9fa0*/  STSM.16.M88.4 [R188], R164 ;  /* 0x000000a4bc007844 */ /* 0x0003e20000000200 */
[----:B------:R-:W-:Y:S01]  /*9fb0*/  WARPGROUP.ARRIVE ;  /* 0x00000000000079c5 */ /* 0x000fe20000000000 */
[----:B------:R-:W-:Y:S01]  /*9fc0*/  FADD.FTZ R212, R212, R211 ;  /* 0x000000d3d4d47221 */ /* 0x000fe20000010000 */
[----:B------:R-:W-:-:S03]  /*9fd0*/  FADD.FTZ R177, R177, R176 ;  /* 0x000000b0b1b17221 */ /* 0x000fc60000010000 */
[----:B------:R-:W-:Y:S01]  /*9fe0*/  FADD.FTZ R213, R213, R212 ;  /* 0x000000d4d5d57221 */ /* 0x000fe20000010000 */
[----:B------:R-:W-:Y:S01]  /*9ff0*/  HGMMA.64x256x16.F32.BF16 R24, R152, gdesc[UR8].tnspB, R24, gsb0 ;  /* 0x43e0000898187df0 */ /* 0x000fe20008001818 */
[----:B------:R-:W-:Y:S01]  /*a000*/  R2UR UR10, R222 ;  /* 0x00000000de0a72ca */ /* 0x000fe200000e0000 */
[----:B------:R-:W-:Y:S01]  /*a010*/  UMOV UR11, 0x40000040 ;  /* 0x40000040000b7882 */ /* 0x000fe20000000000 */
[C---:B------:R-:W-:Y:S02]  /*a020*/  VIADD R222, R221.reuse, 0x100 ;  /* 0x00000100ddde7836 */ /* 0x040fe40000000000 */
[----:B------:R-:W-:Y:S01]  /*a030*/  FADD.FTZ R178, R178, R177 ;  /* 0x000000b1b2b27221 */ /* 0x000fe20000010000 */
[----:B------:R-:W-:Y:S02]  /*a040*/  VIADD R221, R221, 0x180 ;  /* 0x00000180dddd7836 */ /* 0x000fe40000000000 */
[----:B------:R-:W-:Y:S01]  /*a050*/  FADD.FTZ R214, R214, R213 ;  /* 0x000000d5d6d67221 */ /* 0x000fe20000010000 */
[----:B------:R-:W-:-:S03]  /*a060*/  FADD.FTZ R179, R179, R178 ;  /* 0x000000b2b3b37221 */ /* 0x000fc60000010000 */
        /* <DEDUP_REMOVED lines=13> */
[----:B------:R-:W-:Y:S02]  /*a140*/  WARPGROUP.DEPBAR.LE gsb0, 0x0 ;  /* 0x00008000000079c5 */ /* 0x000fe40000010000 */
[----:B------:R-:W-:-:S06]  /*a150*/  WARPGROUP.ARRIVE ;  /* 0x00000000000079c5 */ /* 0x000fcc0000000000 */
        /* <DEDUP_REMOVED lines=24> */
.L_x_4261:
[C---:B------:R-:W-:Y:S01]  /*a2e0*/  ISETP.GT.AND P1, PT, R200.reuse, UR60, PT ;  /* 0x0000003cc8007c0c */ /* 0x040fe2000bf24270 */
[----:B------:R-:W-:Y:S01]  /*a2f0*/  VIADD R152, R201, 0x38860 ;  /* 0x00038860c9987836 */ /* 0x000fe20000000000 */
[----:B------:R-:W-:Y:S01]  /*a300*/  MOV R202, R168 ;  /* 0x000000a800ca7202 */ /* 0x000fe20000000f00 */
[----:B------:R-:W-:Y:S02]  /*a310*/  VIADD R200, R200, 0xffffffff ;  /* 0xffffffffc8c87836 */ /* 0x000fe40000000000 */
[----:B------:R-:W-:Y:S01]  /*a320*/  IMAD.MOV.U32 R203, RZ, RZ, R169 ;  /* 0x000000ffffcb7224 */ /* 0x000fe200078e00a9 */
[----:B------:R-:W-:Y:S01]  /*a330*/  PRMT R152, R197, 0x654, R152 ;  /* 0x00000654c5987816 */ /* 0x000fe20000000098 */
[----:B------:R-:W-:-:S03]  /*a340*/  IMAD.MOV.U32 R204, RZ, RZ, R22 ;  /* 0x000000ffffcc7224 */ /* 0x000fc600078e0016 */
[----:B------:R0:W-:Y:S03]  /*a350*/  SYNCS.ARRIVE.TRANS64.RED.A1T0 RZ, [R152+URZ], RZ ;  /* 0x000000ff98ff79a7 */ /* 0x0001e6000810043f */
[----:B------:R-:W-:Y:S05]  /*a360*/  @P1 BRA `(.L_x_4262) ;  /* 0xffffffc800481947 */ /* 0x000fea000383ffff */
.L_x_4251:
[----:B------:R-:W-:-:S13]  /*a370*/  R2UR UR7, R196 ;  /* 0x00000000c40772ca */ /* 0x000fda00000e0000 */
[----:B------:R-:W-:-:S13]  /*a380*/  ISETP.GE.AND P1, PT, R200, UR7, PT ;  /* 0x00000007c8007c0c */ /* 0x000fda000bf26270 */
[----:B------:R-:W-:Y:S05]  /*a390*/  @!P1 BRA `(.L_x_4263) ;  /* 0x0000002c00e49947 */ /* 0x000fea0003800000 */
[----:B------:R-:W-:Y:S01]  /*a3a0*/  IMAD.MOV.U32 R202, RZ, RZ, R169 ;  /* 0x000000ffffca7224 */ /* 0x000fe200078e00a9 */
[----:B------:R-:W-:Y:S01]  /*a3b0*/  ULDC UR38, c[0x0][0xad0] ;  /* 0x0002b40000267ab9 */ /* 0x000fe20000000800 */
[----:B------:R-:W-:Y:S01]  /*a3c0*/  IMAD.MOV.U32 R195, RZ, RZ, R168 ;  /* 0x000000ffffc37224 */ /* 0x000fe200078e00a8 */
[----:B------:R-:W-:Y:S01]  /*a3d0*/  ULDC UR60, c[0x0][0xa80] ;  /* 0x0002a000003c7ab9 */ /* 0x000fe20000000800 */
[----:B------:R-:W-:-:S07]  /*a3e0*/  IMAD.MOV.U32 R194, RZ, RZ, R22 ;  /* 0x000000ffffc27224 */ /* 0x000fce00078e0016 */
.L_x_4274:
        /* <DEDUP_REMOVED lines=8> */
.L_x_4264:
[----:B------:R-:W-:Y:S02]  /*a470*/  IMAD.U32 R204, RZ, RZ, UR39 ;  /* 0x00000027ffcc7e24 */ /* 0x000fe4000f8e00ff */
[----:B------:R-:W-:-:S03]  /*a480*/  IMAD R185, R22, 0x8, R198 ;  /* 0x0000000816b97824 */ /* 0x000fc600078e02c6 */
[----:B------:R-:W-:-:S04]  /*a490*/  SHF.L.U32 R204, R204, 0x1f, RZ ;  /* 0x0000001fcccc7819 */ /* 0x000fc800000006ff */
[----:B------:R0:W1:Y:S01]  /*a4a0*/  SYNCS.PHASECHK.TRANS64.TRYWAIT P1, [R185+URZ+0x38830], R204 ;  /* 0x038830ccb90075a7 */ /* 0x000062000802017f */
[----:B------:R-:W-:Y:S05]  /*a4b0*/  @!P0 BRA `(.L_x_4265) ;  /* 0x0000000000048947 */ /* 0x000fea0003800000 */
[----:B------:R-:W-:Y:S01]  /*a4c0*/  BPT.TRAP 0x1 ;  /* 0x000000040000795c */ /* 0x000fe20000300000 */
.L_x_4265:
[----:B------:R-:W-:Y:S01]  /*a4d0*/  IMAD R201, R22, 0x200, R190 ;  /* 0x0000020016c97824 */ /* 0x000fe200078e02be */
[----:B-1----:R-:W-:Y:S06]  /*a4e0*/  @P1 BRA `(.L_x_4266) ;  /* 0x0000000000081947 */ /* 0x002fec0003800000 */
[----:B------:R-:W1:Y:S02]  /*a4f0*/  SYNCS.PHASECHK.TRANS64.TRYWAIT P1, [R185+URZ+0x38830], R204 ;  /* 0x038830ccb90075a7 */ /* 0x000e64000802017f */
[----:B-1----:R-:W-:Y:S05]  /*a500*/  @!P1 BRA `(.L_x_4267) ;  /* 0x000000a800509947 */ /* 0x002fea0003800000 */
.L_x_4266:
[----:B------:R-:W-:Y:S01]  /*a510*/  R2UR UR58, R201 ;  /* 0x00000000c93a72ca */ /* 0x000fe200000e0000 */
[----:B------:R-:W-:Y:S01]  /*a520*/  WARPGROUP.ARRIVE ;  /* 0x00000000000079c5 */ /* 0x000fe20000000000 */
[----:B------:R-:W-:Y:S01]  /*a530*/  R2UR UR56, R10 ;  /* 0x000000000a3872ca */ /* 0x000fe200000e0000 */
[----:B------:R-:W-:Y:S01]  /*a540*/  UMOV UR59, 0x40000040 ;  /* 0x40000040003b7882 */ /* 0x000fe20000000000 */
[----:B------:R-:W-:Y:S02]  /*a550*/  R2UR UR57, R11 ;  /* 0x000000000b3972ca */ /* 0x000fe400000e0000 */
[----:B------:R-:W-:-:S11]  /*a560*/  IADD3 R203, R201, 0x2, RZ ;  /* 0x00000002c9cb7810 */ /* 0x000fd60007ffe0ff */
[----:B------:R-:W-:Y:S01]  /*a570*/  HGMMA.64x64x16.F32.BF16 R152, gdesc[UR56], RZ, !UPT, gsb0 ;  /* 0x00e00000389879f0 */ /* 0x000fe2000c0018ff */
[----:B------:R-:W-:Y:S01]  /*a580*/  R2UR UR58, R203 ;  /* 0x00000000cb3a72ca */ /* 0x000fe200000e0000 */
[----:B------:R-:W-:Y:S01]  /*a590*/  UMOV UR59, 0x40000040 ;  /* 0x40000040003b7882 */ /* 0x000fe20000000000 */
[----:B------:R-:W-:Y:S01]  /*a5a0*/  R2UR UR56, R8 ;  /* 0x00000000083872ca */ /* 0x000fe200000e0000 */
[----:B------:R-:W-:Y:S01]  /*a5b0*/  VIADD R203, R201, 0x4 ;  /* 0x00000004c9cb7836 */ /* 0x000fe20000000000 */
[----:B------:R-:W-:Y:S01]  /*a5c0*/  R2UR UR57, R9 ;  /* 0x00000000093972ca */ /* 0x000fe200000e0000 */
[----:B------:R-:W-:Y:S01]  /*a5d0*/  VIADD R201, R201, 0x6 ;  /* 0x00000006c9c97836 */ /* 0x000fe20000000000 */
[----:B------:R-:W-:Y:S02]  /*a5e0*/  WARPGROUP.DEPBAR.LE gsb0, 0x0 ;  /* 0x00008000000079c5 */ /* 0x000fe40000010000 */
[----:B------:R-:W-:-:S09]  /*a5f0*/  WARPGROUP.ARRIVE ;  /* 0x00000000000079c5 */ /* 0x000fd20000000000 */
[----:B------:R-:W-:Y:S01]  /*a600*/  HGMMA.64x64x16.F32.BF16 R152, gdesc[UR56], R152, gsb0 ;  /* 0x00e00000389879f0 */ /* 0x000fe20008001898 */
[----:B------:R-:W-:Y:S01]  /*a610*/  R2UR UR58, R203 ;  /* 0x00000000cb3a72ca */ /* 0x000fe200000e0000 */
[----:B------:R-:W-:Y:S01]  /*a620*/  UMOV UR59, 0x40000040 ;  /* 0x40000040003b7882 */ /* 0x000fe20000000000 */
[----:B------:R-:W-:Y:S02]  /*a630*/  R2UR UR56, R16 ;  /* 0x00000000103872ca */ /* 0x000fe400000e0000 */
[----:B------:R-:W-:Y:S01]  /*a640*/  R2UR UR57, R17 ;  /* 0x00000000113972ca */ /* 0x000fe200000e0000 */
[----:B------:R-:W-:Y:S02]  /*a650*/  WARPGROUP.DEPBAR.LE gsb0, 0x0 ;  /* 0x00008000000079c5 */ /* 0x000fe40000010000 */
[----:B------:R-:W-:-:S10]  /*a660*/  WARPGROUP.ARRIVE ;  /* 0x00000000000079c5 */ /* 0x000fd40000000000 */
[----:B------:R-:W-:Y:S01]  /*a670*/  HGMMA.64x64x16.F32.BF16 R152, gdesc[UR56], R152, gsb0 ;  /* 0x00e00000389879f0 */ /* 0x000fe20008001898 */
[----:B------:R-:W-:Y:S01]  /*a680*/  R2UR UR58, R201 ;  /* 0x00000000c93a72ca */ /* 0x000fe200000e0000 */
[----:B------:R-:W-:Y:S01]  /*a690*/  UMOV UR59, 0x40000040 ;  /* 0x40000040003b7882 */ /* 0x000fe20000000000 */
        /* <DEDUP_REMOVED lines=8> */
.L_x_4268:
[----:B------:R2:W3:Y:S01]  /*a720*/  SYNCS.PHASECHK.TRANS64.TRYWAIT P1, [R185+URZ+0x38850], R204 ;  /* 0x038850ccb90075a7 */ /* 0x0004e2000802017f */
[----:B------:R-:W-:Y:S05]  /*a730*/  @!P0 BRA `(.L_x_4269) ;  /* 0x0000000000048947 */ /* 0x000fea0003800000 */
[----:B------:R-:W-:Y:S01]  /*a740*/  BPT.TRAP 0x1 ;  /* 0x000000040000795c */ /* 0x000fe20000300000 */
.L_x_4269:
[----:B------:R-:W-:Y:S01]  /*a750*/  IMAD R201, R22, 0x1000, R18 ;  /* 0x0000100016c97824 */ /* 0x000fe200078e0212 */
[----:B---3--:R-:W-:Y:S06]  /*a760*/  @P1 BRA `(.L_x_4270) ;  /* 0x0000000000081947 */ /* 0x008fec0003800000 */
[----:B------:R-:W3:Y:S02]  /*a770*/  SYNCS.PHASECHK.TRANS64.TRYWAIT P1, [R185+URZ+0x38850], R204 ;  /* 0x038850ccb90075a7 */ /* 0x000ee4000802017f */
[----:B---3--:R-:W-:Y:S05]  /*a780*/  @!P1 BRA `(.L_x_4271) ;  /* 0x000000a400c49947 */ /* 0x008fea0003800000 */
.L_x_4270:
[----:B------:R-:W-:Y:S01]  /*a790*/  R2UR UR58, R201 ;  /* 0x00000000c93a72ca */ /* 0x000fe200000e0000 */
[----:B------:R-:W-:Y:S01]  /*a7a0*/  WARPGROUP.ARRIVE ;  /* 0x00000000000079c5 */ /* 0x000fe20000000000 */
[----:B------:R-:W-:Y:S01]  /*a7b0*/  R2UR UR56, R6 ;  /* 0x00000000063872ca */ /* 0x000fe200000e0000 */
[----:B------:R-:W-:Y:S01]  /*a7c0*/  UMOV UR59, 0x40000040 ;  /* 0x40000040003b7882 */ /* 0x000fe20000000000 */
[----:B------:R-:W-:Y:S01]  /*a7d0*/  R2UR UR57, R7 ;  /* 0x00000000073972ca */ /* 0x000fe200000e0000 */
[----:B------:R-:W-:Y:S01]  /*a7e0*/  VIADD R203, R201, 0x2 ;  /* 0x00000002c9cb7836 */ /* 0x000fe20000000000 */
        /* <DEDUP_REMOVED lines=11> */
[----:B------:R-:W-:Y:S01]  /*a8a0*/  HGMMA.64x64x16.F32.BF16 R152, gdesc[UR56], R152, gsb0 ;  /* 0x00e00000389879f0 */ /* 0x000fe20008001898 */
[----:B------:R-:W-:Y:S01]  /*a8b0*/  R2UR UR58, R203 ;  /* 0x00000000cb3a72ca */ /* 0x000fe200000e0000 */
[----:B------:R-:W-:Y:S01]  /*a8c0*/  UMOV UR59, 0x40000040 ;  /* 0x40000040003b7882 */ /* 0x000fe20000000000 */
[----:B------:R-:W-:Y:S01]  /*a8d0*/  R2UR UR56, R2 ;  /* 0x00000000023872ca */ /* 0x000fe200000e0000 */
[----:B------:R-:W-:Y:S01]  /*a8e0*/  VIADD R203, R201, 0x4 ;  /* 0x00000004c9cb7836 */ /* 0x000fe20000000000 */
[----:B------:R-:W-:Y:S01]  /*a8f0*/  R2UR UR57, R3 ;  /* 0x00000000033972ca */ /* 0x000fe200000e0000 */
[----:B------:R-:W4:Y:S01]  /*a900*/  S2R R205, SR_TID.X ;  /* 0x0000000000cd7919 */ /* 0x000f220000002100 */
[----:B------:R-:W-:Y:S01]  /*a910*/  UMOV UR55, 0x40000040 ;  /* 0x4000004000377882 */ /* 0x000fe20000000000 */
[----:B----4-:R-:W-:Y:S01]  /*a920*/  SHF.R.U32.HI R205, RZ, 0x7, R205 ;  /* 0x00000007ffcd7819 */ /* 0x010fe200000116cd */
[----:B------:R-:W-:-:S02]  /*a930*/  WARPGROUP.DEPBAR.LE gsb0, 0x0 ;  /* 0x00008000000079c5 */ /* 0x000fc40000010000 */
[----:B------:R-:W-:-:S07]  /*a940*/  WARPGROUP.ARRIVE ;  /* 0x00000000000079c5 */ /* 0x000fce0000000000 */
[----:B------:R-:W-:Y:S01]  /*a950*/  HGMMA.64x64x16.F32.BF16 R152, gdesc[UR56], R152, gsb0 ;  /* 0x00e00000389879f0 */ /* 0x000fe20008001898 */
[----:B------:R-:W-:Y:S01]  /*a960*/  R2UR UR58, R203 ;  /* 0x00000000cb3a72ca */ /* 0x000fe200000e0000 */
[----:B------:R-:W-:Y:S01]  /*a970*/  UMOV UR59, 0x40000040 ;  /* 0x40000040003b7882 */ /* 0x000fe20000000000 */
[----:B------:R-:W-:Y:S01]  /*a980*/  R2UR UR56, R4 ;  /* 0x00000000043872ca */ /* 0x000fe200000e0000 */
[----:B------:R-:W-:Y:S01]  /*a990*/  VIADD R203, R201, 0x6 ;  /* 0x00000006c9cb7836 */ /* 0x000fe20000000000 */
[----:B------:R-:W-:Y:S01]  /*a9a0*/  R2UR UR57, R5 ;  /* 0x00000000053972ca */ /* 0x000fe200000e0000 */
[----:B------:R-:W-:Y:S02]  /*a9b0*/  WARPGROUP.DEPBAR.LE gsb0, 0x0 ;  /* 0x00008000000079c5 */ /* 0x000fe40000010000 */
[----:B------:R-:W-:-:S10]  /*a9c0*/  WARPGROUP.ARRIVE ;  /* 0x00000000000079c5 */ /* 0x000fd40000000000 */
[----:B------:R-:W-:Y:S01]  /*a9d0*/  HGMMA.64x64x16.F32.BF16 R152, gdesc[UR56], R152, gsb0 ;  /* 0x00e00000389879f0 */ /* 0x000fe20008001898 */
[----:B------:R-:W-:Y:S01]  /*a9e0*/  R2UR UR58, R203 ;  /* 0x00000000cb3a72ca */ /* 0x000fe200000e0000 */
[----:B------:R-:W-:Y:S01]  /*a9f0*/  UMOV UR59, 0x40000040 ;  /* 0x40000040003b7882 */ /* 0x000fe20000000000 */
[----:B------:R-:W-:Y:S01]  /*aa00*/  R2UR UR56, R12 ;  /* 0x000000000c3872ca */ /* 0x000fe200000e0000 */
[----:B------:R-:W-:Y:S01]  /*aa10*/  VIADD R203, R201, 0x200 ;  /* 0x00000200c9cb7836 */ /* 0x000fe20000000000 */
[----:B------:R-:W-:-:S04]  /*aa20*/  R2UR UR57, R13 ;  /* 0x000000000d3972ca */ /* 0x000fc800000e0000 */
[----:B------:R-:W-:Y:S01]  /*aa30*/  R2UR UR6, R203 ;  /* 0x00000000cb0672ca */ /* 0x000fe200000e0000 */
[----:B------:R-:W-:-:S05]  /*aa40*/  VIADD R203, R201, 0x202 ;  /* 0x00000202c9cb7836 */ /* 0x000fca0000000000 */
        /* <DEDUP_REMOVED lines=19> */
[----:B------:R-:W-:-:S04]  /*ab80*/  IADD3 R203, R201, 0x606, RZ ;  /* 0x00000606c9cb7810 */ /* 0x000fc80007ffe0ff */
[----:B------:R-:W-:Y:S01]  /*ab90*/  R2UR UR54, R203 ;  /* 0x00000000cb3672ca */ /* 0x000fe200000e0000 */
[----:B------:R-:W-:Y:S02]  /*aba0*/  WARPGROUP.DEPBAR.LE gsb0, 0x0 ;  /* 0x00008000000079c5 */ /* 0x000fe40000010000 */
[----:B------:R-:W-:Y:S01]  /*abb0*/  WARPGROUP.ARRIVE ;  /* 0x00000000000079c5 */ /* 0x000fe20000000000 */
[----:B------:R-:W4:Y:S05]  /*abc0*/  SHFL.IDX PT, R203, R205, RZ, 0x1f ;  /* 0x00001fffcdcb7589 */ /* 0x000f2a00000e0000 */
[----:B------:R-:W-:Y:S01]  /*abd0*/  HGMMA.64x64x16.F32.BF16 R152, gdesc[UR56], R152, gsb0 ;  /* 0x00e00000389879f0 */ /* 0x000fe20008001898 */
[----:B------:R-:W-:Y:S01]  /*abe0*/  UMOV UR57, 0x40000040 ;  /* 0x4000004000397882 */ /* 0x000fe20000000000 */
[----:B------:R-:W-:Y:S01]  /*abf0*/  UMOV UR59, 0x40000040 ;  /* 0x40000040003b7882 */ /* 0x000fe20000000000 */
[----:B----4-:R-:W-:Y:S01]  /*ac00*/  ISETP.GT.AND P1, PT, R203, 0x7f, PT ;  /* 0x0000007fcb00780c */ /* 0x010fe20003f24270 */
[----:B------:R-:W-:-:S03]  /*ac10*/  VIADD R203, R201, 0x800 ;  /* 0x00000800c9cb7836 */ /* 0x000fc60000000000 */
[----:B0123--:R-:W-:-:S05]  /*ac20*/  SEL R204, RZ, 0x2, !P1 ;  /* 0x00000002ffcc7807 */ /* 0x00ffca0004800000 */
[----:B------:R-:W-:Y:S02]  /*ac30*/  IMAD.IADD R205, R184, 0x1, R204 ;  /* 0x00000001b8cd7824 */ /* 0x000fe400078e02cc */
[----:B------:R-:W-:-:S03]  /*ac40*/  IMAD.IADD R206, R204, 0x1, R203 ;  /* 0x00000001ccce7824 */ /* 0x000fc600078e02cb */
[----:B------:R-:W-:Y:S02]  /*ac50*/  R2UR UR56, R205 ;  /* 0x00000000cd3872ca */ /* 0x000fe400000e0000 */
[----:B------:R-:W-:Y:S01]  /*ac60*/  R2UR UR58, R206 ;  /* 0x00000000ce3a72ca */ /* 0x000fe200000e0000 */
        /* <DEDUP_REMOVED lines=58> */
[----:B------:R-:W-:-:S04]  /*b010*/  MOV R203, 0x28 ;  /* 0x0000002800cb7802 */ /* 0x000fc80000000f00 */
        /* <DEDUP_REMOVED lines=148> */
.L_x_4272:
        /* <DEDUP_REMOVED lines=31> */
[----:B-1----:R-:W-:Y:S01]  /*bb50*/  FMNMX.FTZ R173, R201, R168, !PT ;  /* 0x000000a8c9ad7209 */ /* 0x002fe20007810000 */
[----:B------:R-:W-:Y:S01]  /*bb60*/  FMUL.FTZ R210, R179, UR38 ;  /* 0x00000026b3d27c20 */ /* 0x000fe20008410000 */
[----:B------:R-:W-:Y:S01]  /*bb70*/  FMUL.FTZ R211, R182, UR38 ;  /* 0x00000026b6d37c20 */ /* 0x000fe20008410000 */
[----:B------:R-:W-:Y:S01]  /*bb80*/  FMUL.FTZ R212, R183, UR38 ;  /* 0x00000026b7d47c20 */ /* 0x000fe20008410000 */
[----:B------:R-:W-:Y:S01]  /*bb90*/  ISETP.NE.AND P1, PT, R193, RZ, PT ;  /* 0x000000ffc100720c */ /* 0x000fe20003f25270 */
[----:B------:R-:W-:-:S02]  /*bba0*/  UMOV UR11, 0x40000040 ;  /* 0x40000040000b7882 */ /* 0x000fc40000000000 */
[----:B------:R-:W1:Y:S01]  /*bbb0*/  MUFU.TANH R159, R159 ;  /* 0x0000009f009f7308 */ /* 0x000e620000002400 */
[----:B--2---:R-:W-:Y:S01]  /*bbc0*/  FMNMX.FTZ R168, R156, R173, !PT ;  /* 0x000000ad9ca87209 */ /* 0x004fe20007810000 */
[----:B------:R-:W-:Y:S01]  /*bbd0*/  FMUL.FTZ R173, R176, UR38 ;  /* 0x00000026b0ad7c20 */ /* 0x000fe20008410000 */
[----:B------:R-:W-:-:S05]  /*bbe0*/  FMUL.FTZ R176, R177, UR38 ;  /* 0x00000026b1b07c20 */ /* 0x000fca0008410000 */
[----:B------:R-:W2:Y:S01]  /*bbf0*/  MUFU.TANH R160, R160 ;  /* 0x000000a000a07308 */ /* 0x000ea20000002400 */
[----:B0-----:R-:W-:-:S07]  /*bc00*/  FMNMX.FTZ R168, R157, R168, !PT ;  /* 0x000000a89da87209 */ /* 0x001fce0007810000 */
        /* <DEDUP_REMOVED lines=8> */
[----:B-1----:R-:W-:Y:S01]  /*bc90*/  FMNMX.FTZ R168, R164, R177, !PT ;  /* 0x000000b1a4a87209 */ /* 0x002fe20007810000 */
[----:B------:R-:W-:-:S06]  /*bca0*/  FMUL.FTZ R177, R181, UR38 ;  /* 0x00000026b5b17c20 */ /* 0x000fcc0008410000 */
        /* <DEDUP_REMOVED lines=17> */
[----:B------:R-:W3:Y:S01]  /*bdc0*/  MUFU.TANH R154, R154 ;  /* 0x0000009a009a7308 */ /* 0x000ee20000002400 */
[----:B-1----:R-:W-:-:S07]  /*bdd0*/  FMNMX.FTZ R171, R153, R202, !PT ;  /* 0x000000ca99ab7209 */ /* 0x002fce0007810000 */
[----:B------:R-:W1:Y:S01]  /*bde0*/  MUFU.TANH R155, R155 ;  /* 0x0000009b009b7308 */ /* 0x000e620000002400 */
[----:B--2---:R-:W-:-:S07]  /*bdf0*/  FMNMX.FTZ R171, R152, R171, !PT ;  /* 0x000000ab98ab7209 */ /* 0x004fce0007810000 */
[----:B------:R-:W2:Y:S01]  /*be00*/  MUFU.TANH R162, R162 ;  /* 0x000000a200a27308 */ /* 0x000ea20000002400 */
[----:B0-----:R-:W-:-:S07]  /*be10*/  FMNMX.FTZ R181, R168, R181, !PT ;  /* 0x000000b5a8b57209 */ /* 0x001fce0007810000 */
[----:B------:R-:W0:Y:S01]  /*be20*/  MUFU.TANH R163, R163 ;  /* 0x000000a300a37308 */ /* 0x000e220000002400 */
[----:B---3--:R-:W-:Y:S01]  /*be30*/  FMNMX.FTZ R168, R154, R171, !PT ;  /* 0x000000ab9aa87209 */ /* 0x008fe20007810000 */
[----:B------:R-:W3:Y:S03]  /*be40*/  SHFL.BFLY PT, R174, R181, 0x1, 0x1f ;  /* 0x0c201f00b5ae7f89 */ /* 0x000ee600000e0000 */
[----:B-1----:R-:W-:-:S03]  /*be50*/  FMNMX.FTZ R171, R155, R168, !PT ;  /* 0x000000a89bab7209 */ /* 0x002fc60007810000 */
[----:B------:R-:W1:Y:S01]  /*be60*/  MUFU.TANH R166, R166 ;  /* 0x000000a600a67308 */ /* 0x000e620000002400 */
[----:B--2---:R-:W-:-:S07]  /*be70*/  FMNMX.FTZ R170, R162, R171, !PT ;  /* 0x000000aba2aa7209 */ /* 0x004fce0007810000 */
[----:B------:R-:W2:Y:S01]  /*be80*/  MUFU.TANH R167, R167 ;  /* 0x000000a700a77308 */ /* 0x000ea20000002400 */
[----:B0-----:R-:W-:-:S07]  /*be90*/  FMNMX.FTZ R171, R163, R170, !PT ;  /* 0x000000aaa3ab7209 */ /* 0x001fce0007810000 */
[----:B------:R-:W0:Y:S01]  /*bea0*/  MUFU.TANH R203, R203 ;  /* 0x000000cb00cb7308 */ /* 0x000e220000002400 */
[----:B-1----:R-:W-:Y:S02]  /*beb0*/  FMNMX.FTZ R170, R166, R171, !PT ;  /* 0x000000aba6aa7209 */ /* 0x002fe40007810000 */
[----:B---3--:R-:W-:-:S05]  /*bec0*/  FMNMX.FTZ R168, R181, R174, !PT ;  /* 0x000000aeb5a87209 */ /* 0x008fca0007810000 */
[----:B------:R-:W1:Y:S01]  /*bed0*/  MUFU.TANH R205, R205 ;  /* 0x000000cd00cd7308 */ /* 0x000e620000002400 */
[C---:B------:R-:W-:Y:S01]  /*bee0*/  FADD.FTZ R174, -R168.reuse, R195 ;  /* 0x000000c3a8ae7221 */ /* 0x040fe20000010100 */
[----:B------:R-:W-:-:S03]  /*bef0*/  FMUL.FTZ R213, R168, UR6 ;  /* 0x00000006a8d57c20 */ /* 0x000fc60008410000 */
[----:B------:R-:W-:Y:S01]  /*bf00*/  FMUL.FTZ R179, R174, UR6 ;  /* 0x00000006aeb37c20 */ /* 0x000fe20008410000 */
[----:B--2---:R-:W-:Y:S01]  /*bf10*/  FMNMX.FTZ R174, R167, R170, !PT ;  /* 0x000000aaa7ae7209 */ /* 0x004fe20007810000 */
        /* <DEDUP_REMOVED lines=23> */
[----:B-1----:R-:W-:Y:S01]  /*c090*/  FMNMX.FTZ R175, R209, R178, !PT ;  /* 0x000000b2d1af7209 */ /* 0x002fe20007810000 */
[----:B------:R-:W-:-:S06]  /*c0a0*/  FFMA.FTZ R178, R157, UR6, -R213 ;  /* 0x000000069db27c23 */ /* 0x000fcc00080108d5 */
[----:B------:R-:W1:Y:S01]  /*c0b0*/  MUFU.TANH R212, R212 ;  /* 0x000000d400d47308 */ /* 0x000e620000002400 */
[----:B--2---:R-:W-:-:S07]  /*c0c0*/  FMNMX.FTZ R156, R210, R175, !PT ;  /* 0x000000afd29c7209 */ /* 0x004fce0007810000 */
[----:B------:R0:W2:Y:S08]  /*c0d0*/  MUFU.EX2 R170, R179 ;  /* 0x000000b300aa7308 */ /* 0x0000b00000000800 */
[----:B------:R-:W-:Y:S01]  /*c0e0*/  MUFU.EX2 R171, R171 ;  /* 0x000000ab00ab7308 */ /* 0x000fe20000000800 */
[----:B0-----:R-:W-:-:S04]  /*c0f0*/  FMNMX.FTZ R179, R211, R156, !PT ;  /* 0x0000009cd3b37209 */ /* 0x001fc80007810000 */
[----:B-1----:R-:W-:Y:S01]  /*c100*/  FMNMX.FTZ R156, R212, R179, !PT ;  /* 0x000000b3d49c7209 */ /* 0x002fe20007810000 */
[----:B------:R-:W-:Y:S02]  /*c110*/  FFMA.FTZ R179, R159, UR6, -R213 ;  /* 0x000000069fb37c23 */ /* 0x000fe400080108d5 */
[----:B------:R-:W-:Y:S01]  /*c120*/  MUFU.EX2 R174, R174 ;  /* 0x000000ae00ae7308 */ /* 0x000fe20000000800 */
[-C--:B--2---:R-:W-:Y:S01]  /*c130*/  FMUL.FTZ R24, R24, R170.reuse ;  /* 0x000000aa18187220 */ /* 0x084fe20000410000 */
        /* <DEDUP_REMOVED lines=24> */
[----:B0-----:R-:W-:Y:S01]  /*c2c0*/  FMNMX.FTZ R157, R156, R157, !PT ;  /* 0x0000009d9c9d7209 */ /* 0x001fe20007810000 */
[-C--:B------:R-:W-:Y:S01]  /*c2d0*/  FMUL.FTZ R65, R65, R170.reuse ;  /* 0x000000aa41417220 */ /* 0x080fe20000410000 */
[-C--:B------:R-:W-:Y:S01]  /*c2e0*/  FMUL.FTZ R68, R68, R170.reuse ;  /* 0x000000aa44447220 */ /* 0x080fe20000410000 */
[-C--:B------:R-:W-:Y:S01]  /*c2f0*/  FMUL.FTZ R69, R69, R170.reuse ;  /* 0x000000aa45457220 */ /* 0x080fe20000410000 */
[-C--:B------:R-:W-:Y:S01]  /*c300*/  FMUL.FTZ R72, R72, R170.reuse ;  /* 0x000000aa48487220 */ /* 0x080fe20000410000 */
[----:B------:R-:W0:Y:S01]  /*c310*/  SHFL.BFLY PT, R156, R157, 0x1, 0x1f ;  /* 0x0c201f009d9c7f89 */ /* 0x000e2200000e0000 */
        /* <DEDUP_REMOVED lines=23> */
[----:B0-----:R-:W-:Y:S01]  /*c490*/  FMNMX.FTZ R169, R157, R156, !PT ;  /* 0x0000009c9da97209 */ /* 0x001fe20007810000 */
[----:B------:R-:W-:Y:S01]  /*c4a0*/  MUFU.EX2 R183, R183 ;  /* 0x000000b700b77308 */ /* 0x000fe20000000800 */
[-C--:B------:R-:W-:Y:S01]  /*c4b0*/  FMUL.FTZ R113, R113, R170.reuse ;  /* 0x000000aa71717220 */ /* 0x080fe20000410000 */
[-C--:B------:R-:W-:Y:S01]  /*c4c0*/  FMUL.FTZ R116, R116, R170.reuse ;  /* 0x000000aa74747220 */ /* 0x080fe20000410000 */
[-C--:B------:R-:W-:Y:S01]  /*c4d0*/  FMUL.FTZ R117, R117, R170.reuse ;  /* 0x000000aa75757220 */ /* 0x080fe20000410000 */
[----:B------:R-:W-:Y:S01]  /*c4e0*/  FADD.FTZ R156, -R169, R202 ;  /* 0x000000caa99c7221 */ /* 0x000fe20000010100 */
[-C--:B------:R-:W-:Y:S01]  /*c4f0*/  FMUL.FTZ R120, R120, R170.reuse ;  /* 0x000000aa78787220 */ /* 0x080fe20000410000 */
[-C--:B------:R-:W-:Y:S01]  /*c500*/  FMUL.FTZ R121, R121, R170.reuse ;  /* 0x000000aa79797220 */ /* 0x080fe20000410000 */
[-C--:B------:R-:W-:Y:S01]  /*c510*/  FMUL.FTZ R124, R124, R170.reuse ;  /* 0x000000aa7c7c7220 */ /* 0x080fe20000410000 */
[----:B------:R-:W-:Y:S01]  /*c520*/  FMUL.FTZ R177, R156, UR6 ;  /* 0x000000069cb17c20 */ /* 0x000fe20008410000 */
[----:B------:R-:W-:Y:S01]  /*c530*/  FMUL.FTZ R156, R169, UR6 ;  /* 0x00000006a99c7c20 */ /* 0x000fe20008410000 */
[----:B------:R-:W-:Y:S01]  /*c540*/  MUFU.EX2 R206, R206 ;  /* 0x000000ce00ce7308 */ /* 0x000fe20000000800 */
[----:B-1----:R-:W-:Y:S01]  /*c550*/  F2FP.BF16.F32.PACK_AB R158, R204, R181 ;  /* 0x000000b5cc9e723e */ /* 0x002fe200000010ff */
[----:B------:R-:W-:Y:S01]  /*c560*/  FMUL.FTZ R125, R125, R170 ;  /* 0x000000aa7d7d7220 */ /* 0x000fe20000410000 */
[--C-:B------:R-:W-:Y:S01]  /*c570*/  FFMA.FTZ R213, R152, UR6, -R156.reuse ;  /* 0x0000000698d57c23 */ /* 0x100fe2000801089c */
[----:B------:R-:W-:Y:S01]  /*c580*/  FFMA.FTZ R202, R153, UR6, -R156 ;  /* 0x0000000699ca7c23 */ /* 0x000fe2000801089c */
[----:B------:R-:W-:-:S02]  /*c590*/  VIADD R152, R185, 0x38840 ;  /* 0x00038840b9987836 */ /* 0x000fc40000000000 */
[--C-:B------:R-:W-:Y:S01]  /*c5a0*/  FFMA.FTZ R214, R154, UR6, -R156.reuse ;  /* 0x000000069ad67c23 */ /* 0x100fe2000801089c */
[----:B------:R-:W-:Y:S01]  /*c5b0*/  @!P1 IMAD R153, R194, 0x40, R191 ;  /* 0x00000040c2999824 */ /* 0x000fe200078e02bf */
[----:B------:R-:W0:Y:S01]  /*c5c0*/  MUFU.EX2 R177, R177 ;  /* 0x000000b100b17308 */ /* 0x000e220000000800 */
[----:B------:R-:W-:Y:S01]  /*c5d0*/  FFMA.FTZ R215, R155, UR6, -R156 ;  /* 0x000000069bd77c23 */ /* 0x000fe2000801089c */
[----:B------:R-:W-:Y:S01]  /*c5e0*/  PRMT R152, R197, 0x654, R152 ;  /* 0x00000654c5987816 */ /* 0x000fe20000000098 */
        /* <DEDUP_REMOVED lines=10> */
[----:B------:R1:W-:Y:S01]  /*c690*/  SYNCS.ARRIVE.TRANS64.RED.A1T0 RZ, [R152+URZ], RZ ;  /* 0x000000ff98ff79a7 */ /* 0x0003e2000810043f */
[--C-:B------:R-:W-:Y:S01]  /*c6a0*/  FFMA.FTZ R207, R209, UR6, -R156.reuse ;  /* 0x00000006d1cf7c23 */ /* 0x100fe2000801089c */
[--C-:B------:R-:W-:Y:S01]  /*c6b0*/  FFMA.FTZ R210, R210, UR6, -R156.reuse ;  /* 0x00000006d2d27c23 */ /* 0x100fe2000801089c */
[----:B------:R-:W-:Y:S01]  /*c6c0*/  FFMA.FTZ R211, R212, UR6, -R156 ;  /* 0x00000006d4d37c23 */ /* 0x000fe2000801089c */
[----:B------:R-:W-:Y:S01]  /*c6d0*/  @!P1 STS [R153+0x38400], R170 ;  /* 0x038400aa99009388 */ /* 0x000fe20000000800 */
[----:B------:R-:W-:Y:S01]  /*c6e0*/  MUFU.EX2 R202, R202 ;  /* 0x000000ca00ca7308 */ /* 0x000fe20000000800 */
[----:B------:R-:W-:Y:S01]  /*c6f0*/  IMAD R209, R22, 0x1000, R192 ;  /* 0x0000100016d17824 */ /* 0x000fe200078e02c0 */
[----:B------:R-:W-:Y:S01]  /*c700*/  F2FP.BF16.F32.PACK_AB R154, R178, R175 ;  /* 0x000000afb29a723e */ /* 0x000fe200000010ff */
[----:B0-----:R0:W-:Y:S01]  /*c710*/  @!P1 STS [R153+0x38420], R177 ;  /* 0x038420b199009388 */ /* 0x0011e20000000800 */
[----:B-1----:R-:W-:Y:S01]  /*c720*/  F2FP.BF16.F32.PACK_AB R152, R174, R171 ;  /* 0x000000abae98723e */ /* 0x002fe200000010ff */
[----:B------:R-:W-:Y:S01]  /*c730*/  FMUL.FTZ R26, R26, R177 ;  /* 0x000000b11a1a7220 */ /* 0x000fe20000410000 */
[----:B------:R-:W-:Y:S01]  /*c740*/  F2FP.BF16.F32.PACK_AB R156, R182, R179 ;  /* 0x000000b3b69c723e */ /* 0x000fe200000010ff */
[-C--:B------:R-:W-:Y:S01]  /*c750*/  FMUL.FTZ R27, R27, R177.reuse ;  /* 0x000000b11b1b7220 */ /* 0x080fe20000410000 */
[----:B------:R-:W0:Y:S01]  /*c760*/  MUFU.EX2 R213, R213 ;  /* 0x000000d500d57308 */ /* 0x000e220000000800 */
[----:B------:R-:W-:Y:S01]  /*c770*/  R2UR UR10, R209 ;  /* 0x00000000d10a72ca */ /* 0x000fe200000e0000 */
[----:B------:R-:W-:Y:S01]  /*c780*/  FMUL.FTZ R30, R30, R177 ;  /* 0x000000b11e1e7220 */ /* 0x000fe20000410000 */
[----:B------:R-:W-:Y:S01]  /*c790*/  F2FP.BF16.F32.PACK_AB R160, R206, R183 ;  /* 0x000000b7cea0723e */ /* 0x000fe200000010ff */
        /* <DEDUP_REMOVED lines=87> */
[----:B------:R-:W-:Y:S01]  /*cd10*/  FMUL.FTZ R149, R149, R170 ;  /* 0x000000aa95957220 */ /* 0x000fe20000410000 */
[-C--:B------:R-:W-:Y:S01]  /*cd20*/  FMUL.FTZ R150, R150, R177.reuse ;  /* 0x000000b196967220 */ /* 0x080fe20000410000 */
[----:B------:R-:W-:Y:S01]  /*cd30*/  FMUL.FTZ R151, R151, R177 ;  /* 0x000000b197977220 */ /* 0x000fe20000410000 */
[----:B------:R0:W-:Y:S01]  /*cd40*/  STSM.16.M88.4 [R187+0x36400], R152 ;  /* 0x03640098bb007844 */ /* 0x0001e20000000200 */
[----:B------:R-:W-:Y:S01]  /*cd50*/  VIADD R212, R209, 0x80 ;  /* 0x00000080d1d47836 */ /* 0x000fe20000000000 */
[----:B------:R-:W2:Y:S01]  /*cd60*/  MUFU.EX2 R208, R208 ;  /* 0x000000d000d07308 */ /* 0x000ea20000000800 */
[----:B-1----:R-:W-:Y:S01]  /*cd70*/  F2FP.BF16.F32.PACK_AB R161, R220, R203 ;  /* 0x000000cbdca1723e */ /* 0x002fe200000010ff */
[----:B------:R0:W-:Y:S01]  /*cd80*/  STSM.16.M88.4 [R186], R156 ;  /* 0x0000009cba007844 */ /* 0x0001e20000000200 */
[----:B------:R-:W-:Y:S01]  /*cd90*/  FFMA.FTZ R21, R170, R21, R171 ;  /* 0x00000015aa157223 */ /* 0x000fe200000100ab */
[----:B------:R-:W-:-:S03]  /*cda0*/  FFMA.FTZ R20, R177, R20, R202 ;  /* 0x00000014b1147223 */ /* 0x000fc600000100ca */
[----:B------:R-:W-:Y:S01]  /*cdb0*/  FADD.FTZ R174, R174, R21 ;  /* 0x00000015aeae7221 */ /* 0x000fe20000010000 */
[----:B------:R-:W-:Y:S01]  /*cdc0*/  MUFU.EX2 R173, R173 ;  /* 0x000000ad00ad7308 */ /* 0x000fe20000000800 */
[----:B------:R-:W-:Y:S02]  /*cdd0*/  FADD.FTZ R213, R213, R20 ;  /* 0x00000014d5d57221 */ /* 0x000fe40000010000 */
[----:B------:R-:W-:Y:S02]  /*cde0*/  FADD.FTZ R175, R175, R174 ;  /* 0x000000aeafaf7221 */ /* 0x000fe40000010000 */
[----:B------:R-:W-:Y:S02]  /*cdf0*/  FADD.FTZ R214, R214, R213 ;  /* 0x000000d5d6d67221 */ /* 0x000fe40000010000 */
[----:B------:R-:W-:Y:S01]  /*ce00*/  FADD.FTZ R178, R178, R175 ;  /* 0x000000afb2b27221 */ /* 0x000fe20000010000 */
[----:B------:R-:W1:Y:S01]  /*ce10*/  MUFU.EX2 R176, R176 ;  /* 0x000000b000b07308 */ /* 0x000e620000000800 */
        /* <DEDUP_REMOVED lines=11> */
[----:B-1----:R-:W-:Y:S01]  /*ced0*/  F2FP.BF16.F32.PACK_AB R164, R176, R173 ;  /* 0x000000adb0a4723e */ /* 0x002fe200000010ff */
        /* <DEDUP_REMOVED lines=9> */
[----:B------:R-:W1:Y:S01]  /*cf70*/  MUFU.EX2 R210, R210 ;  /* 0x000000d200d27308 */ /* 0x000e620000000800 */
[----:B--2---:R-:W-:Y:S01]  /*cf80*/  F2FP.BF16.F32.PACK_AB R166, R201, R180 ;  /* 0x000000b4c9a6723e */ /* 0x004fe200000010ff */
[----:B------:R-:W-:Y:S01]  /*cf90*/  FADD.FTZ R172, R172, R195 ;  /* 0x000000c3acac7221 */ /* 0x000fe20000010000 */
[----:B------:R-:W-:-:S03]  /*cfa0*/  FADD.FTZ R208, R208, R205 ;  /* 0x000000cdd0d07221 */ /* 0x000fc60000010000 */
[----:B------:R-:W-:Y:S02]  /*cfb0*/  FADD.FTZ R173, R173, R172 ;  /* 0x000000acadad7221 */ /* 0x000fe40000010000 */
[----:B------:R-:W2:Y:S02]  /*cfc0*/  MUFU.EX2 R194, R194 ;  /* 0x000000c200c27308 */ /* 0x000ea40000000800 */
[----:B------:R-:W-:-:S04]  /*cfd0*/  FADD.FTZ R173, R176, R173 ;  /* 0x000000adb0ad7221 */ /* 0x000fc80000010000 */
[----:B------:R-:W-:Y:S02]  /*cfe0*/  FADD.FTZ R180, R180, R173 ;  /* 0x000000adb4b47221 */ /* 0x000fe40000010000 */
[----:B------:R-:W3:Y:S01]  /*cff0*/  MUFU.EX2 R211, R211 ;  /* 0x000000d300d37308 */ /* 0x000ee20000000800 */
[----:B-1----:R-:W-:Y:S01]  /*d000*/  F2FP.BF16.F32.PACK_AB R165, R210, R207 ;  /* 0x000000cfd2a5723e */ /* 0x002fe200000010ff */
[----:B------:R-:W-:Y:S01]  /*d010*/  FADD.FTZ R207, R207, R208 ;  /* 0x000000d0cfcf7221 */ /* 0x000fe20000010000 */
[----:B------:R-:W-:-:S03]  /*d020*/  FADD.FTZ R21, R201, R180 ;  /* 0x000000b4c9157221 */ /* 0x000fc60000010000 */
[----:B------:R-:W-:-:S04]  /*d030*/  FADD.FTZ R207, R210, R207 ;  /* 0x000000cfd2cf7221 */ /* 0x000fc80000010000 */
[----:B--2---:R-:W-:Y:S01]  /*d040*/  FADD.FTZ R20, R194, R207 ;  /* 0x000000cfc2147221 */ /* 0x004fe20000010000 */
[----:B---3--:R-:W-:-:S03]  /*d050*/  F2FP.BF16.F32.PACK_AB R167, R211, R194 ;  /* 0x000000c2d3a7723e */ /* 0x008fc600000010ff */
[----:B------:R-:W-:Y:S02]  /*d060*/  FADD.FTZ R20, R211, R20 ;  /* 0x00000014d3147221 */ /* 0x000fe40000010000 */
[----:B------:R0:W-:Y:S01]  /*d070*/  STSM.16.M88.4 [R188], R164 ;  /* 0x000000a4bc007844 */ /* 0x0001e20000000200 */
[----:B------:R-:W-:-:S06]  /*d080*/  WARPGROUP.ARRIVE ;  /* 0x00000000000079c5 */ /* 0x000fcc0000000000 */
[----:B------:R-:W-:Y:S01]  /*d090*/  HGMMA.64x256x16.F32.BF16 R24, R152, gdesc[UR8].tnspB, R24, gsb0 ;  /* 0x43e0000898187df0 */ /* 0x000fe20008001818 */
[----:B------:R-:W-:Y:S01]  /*d0a0*/  R2UR UR10, R212 ;  /* 0x00000000d40a72ca */ /* 0x000fe200000e0000 */
[----:B------:R-:W-:Y:S01]  /*d0b0*/  UMOV UR11, 0x40000040 ;  /* 0x40000040000b7882 */ /* 0x000fe20000000000 */
[C---:B------:R-:W-:Y:S02]  /*d0c0*/  VIADD R212, R209.reuse, 0x100 ;  /* 0x00000100d1d47836 */ /* 0x040fe40000000000 */
[----:B------:R-:W-:Y:S01]  /*d0d0*/  VIADD R209, R209, 0x180 ;  /* 0x00000180d1d17836 */ /* 0x000fe20000000000 */
[----:B------:R-:W-:Y:S02]  /*d0e0*/  WARPGROUP.DEPBAR.LE gsb0, 0x0 ;  /* 0x00008000000079c5 */ /* 0x000fe40000010000 */
[----:B------:R-:W-:-:S15]  /*d0f0*/  WARPGROUP.ARRIVE ;  /* 0x00000000000079c5 */ /* 0x000fde0000000000 */
[----:B------:R-:W-:-:S05]  /*d100*/  NOP ;  /* 0x0000000000007918 */ /* 0x000fca0000000000 */
        /* <DEDUP_REMOVED lines=24> */
.L_x_4273:
[----:B------:R-:W-:Y:S01]  /*d290*/  R2UR UR7, R196 ;  /* 0x00000000c40772ca */ /* 0x000fe200000e0000 */
[----:B------:R-:W-:Y:S01]  /*d2a0*/  IMAD.MOV.U32 R202, RZ, RZ, R169 ;  /* 0x000000ffffca7224 */ /* 0x000fe200078e00a9 */
[----:B------:R-:W-:Y:S01]  /*d2b0*/  IADD3 R152, R185, 0x38860, RZ ;  /* 0x00038860b9987810 */ /* 0x000fe20007ffe0ff */
[----:B------:R-:W-:Y:S02]  /*d2c0*/  IMAD.MOV.U32 R195, RZ, RZ, R168 ;  /* 0x000000ffffc37224 */ /* 0x000fe400078e00a8 */
[----:B------:R-:W-:Y:S01]  /*d2d0*/  IMAD.MOV.U32 R194, RZ, RZ, R22 ;  /* 0x000000ffffc27224 */ /* 0x000fe200078e0016 */
[----:B------:R-:W-:-:S04]  /*d2e0*/  PRMT R152, R197, 0x654, R152 ;  /* 0x00000654c5987816 */ /* 0x000fc80000000098 */
[----:B------:R1:W-:Y:S03]  /*d2f0*/  SYNCS.ARRIVE.TRANS64.RED.A1T0 RZ, [R152+URZ], RZ ;  /* 0x000000ff98ff79a7 */ /* 0x0003e6000810043f */
[C---:B------:R-:W-:Y:S01]  /*d300*/  ISETP.GT.AND P1, PT, R200.reuse, UR7, PT ;  /* 0x00000007c8007c0c */ /* 0x040fe2000bf24270 */
[----:B------:R-:W-:-:S12]  /*d310*/  VIADD R200, R200, 0xffffffff ;  /* 0xffffffffc8c87836 */ /* 0x000fd80000000000 */
[----:B-1----:R-:W-:Y:S05]  /*d320*/  @P1 BRA `(.L_x_4274) ;  /* 0xffffffd000301947 */ /* 0x002fea000383ffff */
.L_x_4263:
[----:B------:R-:W1:Y:S01]  /*d330*/  SHFL.BFLY PT, R0, R21, 0x2, 0x1f ;  /* 0x0c401f0015007f89 */ /* 0x000e6200000e0000 */
[----:B------:R-:W-:Y:S08]  /*d340*/  BAR.ARV 0x8, 0x100 ;  /* 0x0204000000007b1d */ /* 0x000ff00000002000 */
[----:B------:R-:W-:Y:S01]  /*d350*/  BAR.SYNC.DEFER_BLOCKING 0xf, 0x100 ;  /* 0x03c4000000007b1d */ /* 0x000fe20000010000 */
[----:B------:R-:W-:Y:S01]  /*d360*/  ISETP.NE.AND P0, PT, R193, RZ, PT ;  /* 0x000000ffc100720c */ /* 0x000fe20003f05270 */
[----:B------:R-:W-:-:S02]  /*d370*/  IMAD R191, R22, 0x40, R191 ;  /* 0x0000004016bf7824 */ /* 0x000fc400078e02bf */
[----:B------:R-:W-:Y:S02]  /*d380*/  IMAD.U32 R9, RZ, RZ, UR6 ;  /* 0x00000006ff097e24 */ /* 0x000fe4000f8e00ff */
[----:B------:R-:W2:Y:S01]  /*d390*/  SHFL.BFLY PT, R5, R20, 0x2, 0x1f ;  /* 0x0c401f0014057f89 */ /* 0x000ea200000e0000 */
[----:B-1----:R-:W-:-:S07]  /*d3a0*/  FADD.FTZ R2, R0, R21 ;  /* 0x0000001500027221 */ /* 0x002fce0000010000 */
[----:B------:R-:W-:Y:S01]  /*d3b0*/  @!P0 IMAD R198, R191, 0x4, R198 ;  /* 0x00000004bfc68824 */ /* 0x000fe200078e02c6 */
[----:B------:R-:W1:Y:S01]  /*d3c0*/  SHFL.BFLY PT, R3, R2, 0x1, 0x1f ;  /* 0x0c201f0002037f89 */ /* 0x000e6200000e0000 */
[----:B--2---:R-:W-:-:S05]  /*d3d0*/  FADD.FTZ R5, R5, R20 ;  /* 0x0000001405057221 */ /* 0x004fca0000010000 */
[----:B------:R-:W2:Y:S01]  /*d3e0*/  SHFL.BFLY PT, R0, R5, 0x1, 0x1f ;  /* 0x0c201f0005007f89 */ /* 0x000ea200000e0000 */
[----:B-1----:R-:W-:Y:S01]  /*d3f0*/  FADD.FTZ R4, R2, R3 ;  /* 0x0000000302047221 */ /* 0x002fe20000010000 */
[----:B------:R-:W-:Y:S02]  /*d400*/  IMAD.MOV.U32 R3, RZ, RZ, RZ ;  /* 0x000000ffff037224 */ /* 0x000fe400078e00ff */
[----:B------:R-:W-:Y:S02]  /*d410*/  IMAD.MOV.U32 R2, RZ, RZ, -0x800000 ;  /* 0xff800000ff027424 */ /* 0x000fe400078e00ff */
[----:B------:R-:W-:-:S13]  /*d420*/  FSETP.NE.FTZ.AND P1, PT, R4, RZ, PT ;  /* 0x000000ff0400720b */ /* 0x000fda0003f35000 */
[----:B------:R-:W1:Y:S01]  /*d430*/  @P1 MUFU.RCP R3, R4 ;  /* 0x0000000400031308 */ /* 0x000e620000001000 */
[----:B--2---:R-:W-:Y:S01]  /*d440*/  FADD.FTZ R6, R5, R0 ;  /* 0x0000000005067221 */ /* 0x004fe20000010000 */
[----:B------:R-:W-:-:S04]  /*d450*/  IMAD.MOV.U32 R0, RZ, RZ, RZ ;  /* 0x000000ffff007224 */ /* 0x000fc800078e00ff */
[----:B------:R-:W-:Y:S02]  /*d460*/  FSETP.NE.FTZ.AND P2, PT, R6, RZ, PT ;  /* 0x000000ff0600720b */ /* 0x000fe40003f55000 */
[----:B------:R-:W-:Y:S01]  /*d470*/  @P1 MUFU.LG2 R5, R4 ;  /* 0x0000000400051308 */ /* 0x000fe20000000c00 */
[----:B-1----:R1:W-:Y:S01]  /*d480*/  @!P0 STS [R198+0x38400], R3 ;  /* 0x03840003c6008388 */ /* 0x0023e20000000800 */
[-C--:B------:R-:W-:Y:S01]  /*d490*/  FMUL.FTZ R24, R24, R3.reuse ;  /* 0x0000000318187220 */ /* 0x080fe20000410000 */
[----:B------:R-:W-:-:S08]  /*d4a0*/  FMUL.FTZ R25, R25, R3 ;  /* 0x0000000319197220 */ /* 0x000fd00000410000 */
[----:B------:R-:W2:Y:S01]  /*d4b0*/  @P2 MUFU.RCP R0, R6 ;  /* 0x0000000600002308 */ /* 0x000ea20000001000 */
[-C--:B------:R-:W-:Y:S01]  /*d4c0*/  FMUL.FTZ R28, R28, R3.reuse ;  /* 0x000000031c1c7220 */ /* 0x080fe20000410000 */
[-C--:B------:R-:W-:Y:S01]  /*d4d0*/  FMUL.FTZ R29, R29, R3.reuse ;  /* 0x000000031d1d7220 */ /* 0x080fe20000410000 */
[-C--:B------:R-:W-:Y:S01]  /*d4e0*/  FMUL.FTZ R32, R32, R3.reuse ;  /* 0x0000000320207220 */ /* 0x080fe20000410000 */
[-C--:B------:R-:W-:Y:S01]  /*d4f0*/  FMUL.FTZ R33, R33, R3.reuse ;  /* 0x0000000321217220 */ /* 0x080fe20000410000 */
[-C--:B------:R-:W-:Y:S01]  /*d500*/  FMUL.FTZ R36, R36, R3.reuse ;  /* 0x0000000324247220 */ /* 0x080fe20000410000 */
[-C--:B------:R-:W-:Y:S01]  /*d510*/  FMUL.FTZ R37, R37, R3.reuse ;  /* 0x0000000325257220 */ /* 0x080fe20000410000 */
[-C--:B------:R-:W-:Y:S01]  /*d520*/  FMUL.FTZ R40, R40, R3.reuse ;  /* 0x0000000328287220 */ /* 0x080fe20000410000 */
[----:B------:R3:W4:Y:S01]  /*d530*/  @P2 MUFU.LG2 R7, R6 ;  /* 0x0000000600072308 */ /* 0x0007220000000c00 */
        /* <DEDUP_REMOVED lines=56> */
[----:B-1----:R-:W-:Y:S01]  /*d8c0*/  MOV R3, UR6 ;  /* 0x0000000600037c02 */ /* 0x002fe20008000f00 */
[----:B------:R-:W-:Y:S01]  /*d8d0*/  @P2 FMUL.FTZ R9, R9, 0.69314718246459960938 ;  /* 0x3f31721809092820 */ /* 0x000fe20000410000 */
[----:B---3--:R-:W-:Y:S01]  /*d8e0*/  @P1 FMUL.FTZ R6, R5, 0.69314718246459960938 ;  /* 0x3f31721805061820 */ /* 0x008fe20000410000 */
[----:B----4-:R-:W-:Y:S01]  /*d8f0*/  @P2 FMUL.FTZ R8, R7, 0.69314718246459960938 ;  /* 0x3f31721807082820 */ /* 0x010fe20000410000 */
[----:B------:R-:W-:-:S02]  /*d900*/  IMAD.MOV.U32 R4, RZ, RZ, -0x800000 ;  /* 0xff800000ff047424 */ /* 0x000fc400078e00ff */
        /* <DEDUP_REMOVED lines=68> */
[----:B--2---:R-:W-:Y:S06]  /*dd50*/  BAR.ARV 0xe, 0x100 ;  /* 0x0384000000007b1d */ /* 0x004fec0000002000 */
.L_x_4232:
[----:B------:R-:W-:Y:S05]  /*dd60*/  @P0 BRA `(.L_x_4275) ;  /* 0x0000002400080947 */ /* 0x000fea0003800000 */
[----:B------:R-:W2:Y:S01]  /*dd70*/  LDL R156, [R1] ;  /* 0x00000000019c7983 */ /* 0x000ea20000100800 */
[----:B------:R-:W1:Y:S01]  /*dd80*/  S2UR UR5, SR_CgaCtaId ;  /* 0x00000000000579c3 */ /* 0x000e620000008800 */
[----:B------:R-:W-:Y:S01]  /*dd90*/  UMOV UR4, 0x400 ;  /* 0x0000040000047882 */ /* 0x000fe20000000000 */
[----:B------:R-:W3:Y:S06]  /*dda0*/  S2R R0, SR_TID.X ;  /* 0x0000000000007919 */ /* 0x000eec0000002100 */
[----:B------:R-:W4:Y:S08]  /*ddb0*/  S2UR UR6, SR_CTAID.Y ;  /* 0x00000000000679c3 */ /* 0x000f300000002600 */
[----:B------:R-:W4:Y:S08]  /*ddc0*/  LDC R10, c[0x0][0xd50] ;  /* 0x00035400ff0a7b82 */ /* 0x000f300000000800 */
[----:B------:R-:W5:Y:S01]  /*ddd0*/  LDC R6, c[0x0][0xce8] ;  /* 0x00033a00ff067b82 */ /* 0x000f620000000800 */
[----:B-1----:R-:W-:-:S04]  /*dde0*/  ULEA UR4, UR5, UR4, 0x18 ;  /* 0x0000000405047291 */ /* 0x002fc8000f8ec03f */
[----:B------:R-:W-:-:S04]  /*ddf0*/  UIADD3 UR4, UR4, 0x38820, URZ ;  /* 0x0003882004047890 */ /* 0x000fc8000fffe03f */
[----:B------:R-:W-:Y:S01]  /*de00*/  UPRMT UR4, URZ, 0x654, UR4 ;  /* 0x000006543f047896 */ /* 0x000fe20008000004 */
[----:B------:R-:W-:Y:S01]  /*de10*/  BAR.SYNC.DEFER_BLOCKING 0x1, 0x100 ;  /* 0x0044000000007b1d */ /* 0x000fe20000010000 */
[----:B---3--:R-:W-:-:S05]  /*de20*/  VIADD R20, R0, 0xffffff80 ;  /* 0xffffff8000147836 */ /* 0x008fca0000000000 */
[----:B------:R-:W-:-:S04]  /*de30*/  SHF.R.S32.HI R21, RZ, 0x1f, R20 ;  /* 0x0000001fff157819 */ /* 0x000fc80000011414 */
[----:B------:R-:W-:-:S04]  /*de40*/  LEA.HI R9, R21, R20, RZ, 0x7 ;  /* 0x0000001415097211 */ /* 0x000fc800078f38ff */
[----:B------:R-:W-:Y:S02]  /*de50*/  SHF.R.S32.HI R0, RZ, 0x7, R9 ;  /* 0x00000007ff007819 */ /* 0x000fe40000011409 */
[----:B------:R-:W-:Y:S02]  /*de60*/  LOP3.LUT R5, R9, 0xffffff80, RZ, 0xc0, !PT ;  /* 0xffffff8009057812 */ /* 0x000fe400078ec0ff */
[----:B-----5:R-:W-:Y:S01]  /*de70*/  ISETP.NE.AND P1, PT, R6, 0x1, PT ;  /* 0x000000010600780c */ /* 0x020fe20003f25270 */
[----:B------:R-:W1:Y:S02]  /*de80*/  SHFL.IDX PT, R7, R0, RZ, 0x1f ;  /* 0x00001fff00077589 */ /* 0x000e6400000e0000 */
[----:B------:R-:W-:Y:S01]  /*de90*/  IMAD.IADD R8, R20, 0x1, -R5 ;  /* 0x0000000114087824 */ /* 0x000fe200078e0a05 */
[----:B------:R-:W-:Y:S04]  /*dea0*/  SYNCS.ARRIVE.TRANS64.RED.A1T0 RZ, [UR4], RZ ;  /* 0x000000ffffff79a7 */ /* 0x000fe80008100404 */
[----:B------:R-:W-:-:S02]  /*deb0*/  SHF.R.S32.HI R155, RZ, 0x1f, R8 ;  /* 0x0000001fff9b7819 */ /* 0x000fc40000011408 */
[----:B-1----:R-:W-:Y:S02]  /*dec0*/  ISETP.NE.AND P0, PT, R7, RZ, PT ;  /* 0x000000ff0700720c */ /* 0x002fe40003f05270 */
[----:B------:R-:W-:-:S04]  /*ded0*/  LEA.HI R7, R155, R8, RZ, 0x2 ;  /* 0x000000089b077211 */ /* 0x000fc800078f10ff */
[----:B------:R-:W-:Y:S02]  /*dee0*/  SHF.R.S32.HI R154, RZ, 0x2, R7 ;  /* 0x00000002ff9a7819 */ /* 0x000fe40000011407 */
[----:B--2---:R-:W-:-:S13]  /*def0*/  R2UR UR7, R156 ;  /* 0x000000009c0772ca */ /* 0x004fda00000e0000 */
[----:B------:R-:W-:-:S04]  /*df00*/  IMAD R3, RZ, RZ, -UR7 ;  /* 0x80000007ff037e24 */ /* 0x000fc8000f8e02ff */
[----:B----4-:R-:W-:Y:S01]  /*df10*/  IMAD R3, R10, R3, UR6 ;  /* 0x000000060a037e24 */ /* 0x010fe2000f8e0203 */
[----:B------:R-:W-:-:S04]  /*df20*/  USHF.R.S32.HI UR6, URZ, 0x1f, UR7 ;  /* 0x0000001f3f067899 */ /* 0x000fc80008011407 */
[----:B------:R-:W-:Y:S01]  /*df30*/  SHF.R.S32.HI R5, RZ, 0x1f, R3 ;  /* 0x0000001fff057819 */ /* 0x000fe20000011403 */
[----:B------:R-:W-:Y:S07]  /*df40*/  @P0 BRA `(.L_x_4276) ;  /* 0x0000000400480947 */ /* 0x000fee0003800000 */
[----:B------:R-:W1:Y:S01]  /*df50*/  LDC R16, c[0x0][0xce8] ;  /* 0x00033a00ff107b82 */ /* 0x000e620000000800 */
[----:B------:R-:W-:Y:S01]  /*df60*/  LOP3.LUT R9, R9, 0xffffff80, RZ, 0xc0, !PT ;  /* 0xffffff8009097812 */ /* 0x000fe200078ec0ff */
[----:B------:R-:W2:Y:S01]  /*df70*/  S2R R22, SR_CTAID.X ;  /* 0x0000000000167919 */ /* 0x000ea20000002500 */
[----:B------:R-:W-:Y:S01]  /*df80*/  LEA.HI R11, R21, R20, RZ, 0x2 ;  /* 0x00000014150b7211 */ /* 0x000fe200078f10ff */
[----:B------:R-:W-:Y:S01]  /*df90*/  ULDC.64 UR4, c[0x0][0xcd0] ;  /* 0x0003340000047ab9 */ /* 0x000fe20000000a00 */
[----:B------:R-:W-:Y:S01]  /*dfa0*/  R2UR UR10, R156 ;  /* 0x000000009c0a72ca */ /* 0x000fe200000e0000 */
[C---:B------:R-:W-:Y:S01]  /*dfb0*/  IMAD.IADD R23, R20.reuse, 0x1, -R9 ;  /* 0x0000000114177824 */ /* 0x040fe200078e0a09 */
[----:B------:R-:W-:Y:S01]  /*dfc0*/  LOP3.LUT R11, R11, 0xfffffffc, RZ, 0xc0, !PT ;  /* 0xfffffffc0b0b7812 */ /* 0x000fe200078ec0ff */
[----:B------:R-:W3:Y:S03]  /*dfd0*/  S2UR UR7, SR_CTAID.Z ;  /* 0x00000000000779c3 */ /* 0x000ee60000002700 */
[----:B------:R-:W-:Y:S01]  /*dfe0*/  SHF.R.S32.HI R10, RZ, 0x1f, R23 ;  /* 0x0000001fff0a7819 */ /* 0x000fe20000011417 */
[----:B------:R-:W-:-:S03]  /*dff0*/  IMAD.IADD R11, R20, 0x1, -R11 ;  /* 0x00000001140b7824 */ /* 0x000fc600078e0a0b */
[CC--:B0-----:R-:W-:Y:S01]  /*e000*/  LEA.HI R152, R10.reuse, R23.reuse, RZ, 0x2 ;  /* 0x000000170a987211 */ /* 0x0c1fe200078f10ff */
[----:B------:R-:W0:Y:S01]  /*e010*/  LDC.64 R18, c[0x0][0xcd8] ;  /* 0x00033600ff127b82 */ /* 0x000e220000000a00 */
[----:B------:R-:W-:Y:S01]  /*e020*/  LEA.HI R10, R10, R23, RZ, 0x5 ;  /* 0x000000170a0a7211 */ /* 0x000fe200078f28ff */
[----:B------:R-:W-:Y:S01]  /*e030*/  UIMAD.WIDE.U32 UR8, UR10, UR4, URZ ;  /* 0x000000040a0872a5 */ /* 0x000fe2000f8e003f */
[--C-:B------:R-:W-:Y:S01]  /*e040*/  SHF.R.S32.HI R9, RZ, 0x2, R152.reuse ;  /* 0x00000002ff097819 */ /* 0x100fe20000011498 */
[----:B------:R-:W-:Y:S01]  /*e050*/  UIMAD UR4, UR6, UR4, URZ ;  /* 0x00000004060472a4 */ /* 0x000fe2000f8e023f */
[----:B------:R-:W-:Y:S02]  /*e060*/  SHF.R.S32.HI R12, RZ, 0x1f, R152 ;  /* 0x0000001fff0c7819 */ /* 0x000fe40000011498 */
[----:B------:R-:W-:Y:S01]  /*e070*/  SHF.R.S32.HI R10, RZ, 0x5, R10 ;  /* 0x00000005ff0a7819 */ /* 0x000fe2000001140a */
[----:B------:R-:W-:Y:S01]  /*e080*/  UIMAD UR4, UR10, UR5, UR4 ;  /* 0x000000050a0472a4 */ /* 0x000fe2000f8e0204 */
[----:B-1----:R-:W-:-:S02]  /*e090*/  ISETP.NE.AND P0, PT, R16, 0x1, PT ;  /* 0x000000011000780c */ /* 0x002fc40003f05270 */
[----:B------:R-:W-:Y:S01]  /*e0a0*/  LEA.HI R12, R12, R9, RZ, 0x3 ;  /* 0x000000090c0c7211 */ /* 0x000fe200078f18ff */
[----:B------:R-:W-:Y:S01]  /*e0b0*/  UIADD3 UR4, UR9, UR4, URZ ;  /* 0x0000000409047290 */ /* 0x000fe2000fffe03f */
[----:B------:R-:W-:Y:S02]  /*e0c0*/  LOP3.LUT R152, R152, 0x7ffffffc, RZ, 0xc0, !PT ;  /* 0x7ffffffc98987812 */ /* 0x000fe400078ec0ff */
[----:B------:R-:W-:Y:S01]  /*e0d0*/  LOP3.LUT R12, R12, 0xfffffff8, RZ, 0xc0, !PT ;  /* 0xfffffff80c0c7812 */ /* 0x000fe200078ec0ff */
[----:B---3--:R-:W-:Y:S02]  /*e0e0*/  USHF.R.S32.HI UR5, URZ, 0x1f, UR7 ;  /* 0x0000001f3f057899 */ /* 0x008fe40008011407 */
[----:B------:R-:W-:Y:S01]  /*e0f0*/  IMAD.IADD R152, R23, 0x1, -R152 ;  /* 0x0000000117987824 */ /* 0x000fe200078e0a98 */
[----:B------:R-:W-:Y:S02]  /*e100*/  IADD3 R9, R9, -R12, RZ ;  /* 0x8000000c09097210 */ /* 0x000fe40007ffe0ff */
[----:B------:R-:W-:Y:S01]  /*e110*/  LEA.HI R12, R11, R11, RZ, 0x1 ;  /* 0x0000000b0b0c7211 */ /* 0x000fe200078f08ff */
[----:B------:R-:W1:Y:S01]  /*e120*/  @P0 LDC R14, c[0x0][0xcec] ;  /* 0x00033b00ff0e0b82 */ /* 0x000e620000000800 */
[----:B------:R-:W-:-:S02]  /*e130*/  IMAD.SHL.U32 R152, R152, 0x2, RZ ;  /* 0x0000000298987824 */ /* 0x000fc400078e00ff */
[----:B------:R-:W-:Y:S01]  /*e140*/  LOP3.LUT R12, R12, 0x1ffffffe, RZ, 0xc0, !PT ;  /* 0x1ffffffe0c0c7812 */ /* 0x000fe200078ec0ff */
[----:B------:R-:W-:Y:S02]  /*e150*/  IMAD R153, R10, 0x10, R9 ;  /* 0x000000100a997824 */ /* 0x000fe400078e0209 */
[----:B------:R-:W-:Y:S02]  /*e160*/  IMAD.U32 R10, RZ, RZ, UR8 ;  /* 0x00000008ff0a7e24 */ /* 0x000fe4000f8e00ff */
[----:B------:R-:W3:Y:S01]  /*e170*/  @P0 LDC R17, c[0x0][0xcf0] ;  /* 0x00033c00ff110b82 */ /* 0x000ee20000000800 */
[----:B------:R-:W-:Y:S02]  /*e180*/  IMAD.IADD R12, R11, 0x1, -R12 ;  /* 0x000000010b0c7824 */ /* 0x000fe400078e0a0c */
[----:B------:R-:W-:Y:S02]  /*e190*/  IMAD.U32 R11, RZ, RZ, UR9 ;  /* 0x00000009ff0b7e24 */ /* 0x000fe4000f8e00ff */
[----:B------:R-:W-:-:S02]  /*e1a0*/  IMAD R9, R12, 0x8, R153 ;  /* 0x000000080c097824 */ /* 0x000fc400078e0299 */
[----:B0-----:R-:W-:Y:S02]  /*e1b0*/  IMAD R12, R18, UR5, RZ ;  /* 0x00000005120c7c24 */ /* 0x001fe4000f8e02ff */
[----:B--2---:R-:W-:Y:S02]  /*e1c0*/  IMAD R9, R22, 0x40, R9 ;  /* 0x0000004016097824 */ /* 0x004fe400078e0209 */
[----:B------:R-:W-:Y:S01]  /*e1d0*/  IMAD.U32 R11, RZ, RZ, UR4 ;  /* 0x00000004ff0b7e24 */ /* 0x000fe2000f8e00ff */
[----:B------:R-:W-:Y:S01]  /*e1e0*/  ULDC.64 UR4, c[0x0][0xce0] ;  /* 0x0003380000047ab9 */ /* 0x000fe20000000a00 */
[----:B------:R-:W-:Y:S02]  /*e1f0*/  IMAD R15, R19, UR7, R12 ;  /* 0x00000007130f7c24 */ /* 0x000fe4000f8e020c */
[----:B------:R-:W-:-:S04]  /*e200*/  IMAD.WIDE.U32 R10, R18, UR7, R10 ;  /* 0x00000007120a7c25 */ /* 0x000fc8000f8e000a */
[----:B-1----:R-:W-:Y:S01]  /*e210*/  @P0 IMAD.HI.U32 R12, R9, R14, RZ ;  /* 0x0000000e090c0227 */ /* 0x002fe200078e00ff */
[----:B------:R-:W-:-:S03]  /*e220*/  IADD3 R11, R11, R15, RZ ;  /* 0x0000000f0b0b7210 */ /* 0x000fc60007ffe0ff */
[----:B------:R-:W-:Y:S01]  /*e230*/  IMAD.MOV.U32 R13, RZ, RZ, R9 ;  /* 0x000000ffff0d7224 */ /* 0x000fe200078e0009 */
[----:B---3--:R-:W-:Y:S01]  /*e240*/  @P0 SHF.R.U32.HI R13, RZ, R17, R12 ;  /* 0x00000011ff0d0219 */ /* 0x008fe2000001160c */
[----:B------:R-:W-:Y:S02]  /*e250*/  IMAD R12, R5, UR4, RZ ;  /* 0x00000004050c7c24 */ /* 0x000fe4000f8e02ff */
[----:B------:R-:W-:Y:S01]  /*e260*/  IMAD.WIDE.U32 R10, R3, UR4, R10 ;  /* 0x00000004030a7c25 */ /* 0x000fe2000f8e000a */
[----:B------:R-:W-:-:S03]  /*e270*/  SHF.R.S32.HI R15, RZ, 0x1f, R13 ;  /* 0x0000001fff0f7819 */ /* 0x000fc6000001140d */
[----:B------:R-:W-:Y:S01]  /*e280*/  IMAD.MOV R14, RZ, RZ, -R13 ;  /* 0x000000ffff0e7224 */ /* 0x000fe200078e0a0d */
[----:B------:R-:W-:-:S03]  /*e290*/  IADD3 R10, P0, R13, R10, RZ ;  /* 0x0000000a0d0a7210 */ /* 0x000fc60007f1e0ff */
[----:B------:R-:W-:Y:S02]  /*e2a0*/  IMAD R9, R16, R14, R9 ;  /* 0x0000000e10097224 */ /* 0x000fe400078e0209 */
[----:B------:R-:W-:Y:S01]  /*e2b0*/  IMAD R14, R3, UR5, R12 ;  /* 0x00000005030e7c24 */ /* 0x000fe2000f8e020c */
[----:B------:R-:W-:Y:S02]  /*e2c0*/  ULDC.64 UR4, c[0x0][0xcc8] ;  /* 0x0003320000047ab9 */ /* 0x000fe40000000a00 */
        /* <DEDUP_REMOVED lines=10> */
[----:B------:R-:W-:Y:S01]  /*e370*/  LOP3.LUT R11, R12, 0xfffffe, RZ, 0xc0, !PT ;  /* 0x00fffffe0c0b7812 */ /* 0x000fe200078ec0ff */
[----:B------:R-:W-:Y:S01]  /*e380*/  IMAD R14, R16, UR4, RZ ;  /* 0x00000004100e7c24 */ /* 0x000fe2000f8e02ff */
[----:B------:R-:W-:Y:S01]  /*e390*/  LEA.HI.X R18, R10, UR5, R9, 0x2, P0 ;  /* 0x000000050a127c11 */ /* 0x000fe200080f1409 */
[----:B------:R-:W-:Y:S01]  /*e3a0*/  SHFL.IDX PT, R12, R17, 0x1, 0x1c1f ;  /* 0x003c1f00110c7f89 */ /* 0x000fe200000e0000 */
[----:B------:R-:W-:-:S02]  /*e3b0*/  IMAD R9, R22, 0x40, R153 ;  /* 0x0000004016097824 */ /* 0x000fc400078e0299 */
[----:B------:R-:W-:Y:S01]  /*e3c0*/  IMAD.IADD R15, R0, 0x1, -R11 ;  /* 0x00000001000f7824 */ /* 0x000fe200078e0a0b */
[----:B------:R-:W-:Y:S03]  /*e3d0*/  SHFL.IDX PT, R10, R17, RZ, 0x1c1f ;  /* 0x001c1fff110a7589 */ /* 0x000fe600000e0000 */
        /* <DEDUP_REMOVED lines=9> */
.L_x_4276:
[----:B------:R-:W1:Y:S01]  /*e470*/  S2R R14, SR_CTAID.X ;  /* 0x00000000000e7919 */ /* 0x000e620000002500 */
[----:B------:R-:W-:Y:S01]  /*e480*/  LEA.HI R21, R21, R20, RZ, 0x2 ;  /* 0x0000001415157211 */ /* 0x000fe200078f10ff */
[----:B------:R-:W3:Y:S01]  /*e490*/  S2UR UR7, SR_CTAID.Z ;  /* 0x00000000000779c3 */ /* 0x000ee20000002700 */
[----:B------:R-:W-:Y:S01]  /*e4a0*/  SHF.R.S32.HI R9, RZ, 0x1f, R7 ;  /* 0x0000001fff097819 */ /* 0x000fe20000011407 */
[----:B------:R-:W-:Y:S01]  /*e4b0*/  ULDC.64 UR8, c[0x0][0xc38] ;  /* 0x00030e0000087ab9 */ /* 0x000fe20000000a00 */
[----:B------:R-:W-:Y:S01]  /*e4c0*/  LOP3.LUT R21, R21, 0xfffffffc, RZ, 0xc0, !PT ;  /* 0xfffffffc15157812 */ /* 0x000fe200078ec0ff */
[----:B------:R-:W-:Y:S01]  /*e4d0*/  UIMAD UR6, UR6, UR8, URZ ;  /* 0x00000008060672a4 */ /* 0x000fe2000f8e023f */
[----:B------:R-:W-:Y:S01]  /*e4e0*/  LEA.HI R9, R9, R154, RZ, 0x3 ;  /* 0x0000009a09097211 */ /* 0x000fe200078f18ff */
[----:B------:R-:W-:Y:S01]  /*e4f0*/  BSSY B0, `(.L_x_4277) ;  /* 0x0000102000007945 */ /* 0x000fe20003800000 */
[----:B------:R-:W-:Y:S01]  /*e500*/  IADD3 R21, R20, -R21, RZ ;  /* 0x8000001514157210 */ /* 0x000fe20007ffe0ff */
[----:B--2---:R-:W2:Y:S01]  /*e510*/  LDC.64 R12, c[0x0][0xc40] ;  /* 0x00031000ff0c7b82 */ /* 0x004ea20000000a00 */
[----:B------:R-:W-:-:S02]  /*e520*/  R2UR UR10, R156 ;  /* 0x000000009c0a72ca */ /* 0x000fc400000e0000 */
[----:B------:R-:W-:Y:S02]  /*e530*/  LOP3.LUT R9, R9, 0xfffffff8, RZ, 0xc0, !PT ;  /* 0xfffffff809097812 */ /* 0x000fe400078ec0ff */
[----:B------:R-:W-:Y:S02]  /*e540*/  LEA.HI R2, R21, R21, RZ, 0x1 ;  /* 0x0000001515027211 */ /* 0x000fe400078f08ff */
[----:B------:R-:W-:Y:S01]  /*e550*/  LEA.HI R155, R155, R8, RZ, 0x5 ;  /* 0x000000089b9b7211 */ /* 0x000fe200078f28ff */
[----:B------:R-:W4:Y:S01]  /*e560*/  @P1 LDC R4, c[0x0][0xcec] ;  /* 0x00033b00ff041b82 */ /* 0x000f220000000800 */
[----:B------:R-:W-:Y:S01]  /*e570*/  LOP3.LUT R2, R2, 0x1ffffffe, RZ, 0xc0, !PT ;  /* 0x1ffffffe02027812 */ /* 0x000fe200078ec0ff */
[----:B------:R-:W-:Y:S01]  /*e580*/  IMAD.IADD R154, R154, 0x1, -R9 ;  /* 0x000000019a9a7824 */ /* 0x000fe200078e0a09 */
[----:B------:R-:W-:-:S03]  /*e590*/  SHF.R.S32.HI R155, RZ, 0x5, R155 ;  /* 0x00000005ff9b7819 */ /* 0x000fc6000001149b */
[----:B------:R-:W-:Y:S01]  /*e5a0*/  IMAD.IADD R2, R21, 0x1, -R2 ;  /* 0x0000000115027824 */ /* 0x000fe200078e0a02 */
[----:B------:R-:W-:Y:S01]  /*e5b0*/  UIMAD.WIDE.U32 UR4, UR10, UR8, URZ ;  /* 0x000000080a0472a5 */ /* 0x000fe2000f8e003f */
[----:B------:R-:W5:Y:S01]  /*e5c0*/  @P1 LDC R17, c[0x0][0xcf0] ;  /* 0x00033c00ff111b82 */ /* 0x000f620000000800 */
[----:B------:R-:W-:Y:S01]  /*e5d0*/  IMAD R155, R155, 0x10, R154 ;  /* 0x000000109b9b7824 */ /* 0x000fe200078e029a */
[----:B------:R-:W-:Y:S02]  /*e5e0*/  UIMAD UR6, UR10, UR9, UR6 ;  /* 0x000000090a0672a4 */ /* 0x000fe4000f8e0206 */
[----:B---3--:R-:W-:Y:S01]  /*e5f0*/  USHF.R.S32.HI UR8, URZ, 0x1f, UR7 ;  /* 0x0000001f3f087899 */ /* 0x008fe20008011407 */
[----:B------:R-:W-:Y:S01]  /*e600*/  IMAD R9, R2, 0x8, R155 ;  /* 0x0000000802097824 */ /* 0x000fe200078e029b */
[----:B------:R-:W-:Y:S02]  /*e610*/  UIADD3 UR6, UR5, UR6, URZ ;  /* 0x0000000605067290 */ /* 0x000fe4000fffe03f */
[----:B------:R-:W-:-:S02]  /*e620*/  IMAD.U32 R11, RZ, RZ, UR5 ;  /* 0x00000005ff0b7e24 */ /* 0x000fc4000f8e00ff */
[----:B-1----:R-:W-:Y:S02]  /*e630*/  IMAD R15, R14, 0x40, R9 ;  /* 0x000000400e0f7824 */ /* 0x002fe400078e0209 */
[----:B------:R-:W-:Y:S01]  /*e640*/  IMAD.U32 R10, RZ, RZ, UR4 ;  /* 0x00000004ff0a7e24 */ /* 0x000fe2000f8e00ff */
[----:B------:R-:W-:Y:S01]  /*e650*/  ULDC.64 UR4, c[0x0][0xc48] ;  /* 0x0003120000047ab9 */ /* 0x000fe20000000a00 */
[----:B------:R-:W-:Y:S01]  /*e660*/  IMAD.U32 R11, RZ, RZ, UR6 ;  /* 0x00000006ff0b7e24 */ /* 0x000fe2000f8e00ff */
[----:B------:R-:W-:Y:S01]  /*e670*/  MOV R9, R15 ;  /* 0x0000000f00097202 */ /* 0x000fe20000000f00 */
[----:B--2---:R-:W-:Y:S02]  /*e680*/  IMAD R2, R12, UR8, RZ ;  /* 0x000000080c027c24 */ /* 0x004fe4000f8e02ff */
[----:B----4-:R-:W-:-:S04]  /*e690*/  @P1 IMAD.HI.U32 R4, R15, R4, RZ ;  /* 0x000000040f041227 */ /* 0x010fc800078e00ff */
[----:B------:R-:W-:Y:S02]  /*e6a0*/  IMAD R13, R13, UR7, R2 ;  /* 0x000000070d0d7c24 */ /* 0x000fe4000f8e0202 */
[----:B------:R-:W-:Y:S01]  /*e6b0*/  IMAD.WIDE.U32 R10, R12, UR7, R10 ;  /* 0x000000070c0a7c25 */ /* 0x000fe2000f8e000a */
[----:B-----5:R-:W-:-:S03]  /*e6c0*/  @P1 SHF.R.U32.HI R9, RZ, R17, R4 ;  /* 0x00000011ff091219 */ /* 0x020fc60000011604 */
[----:B------:R-:W-:Y:S01]  /*e6d0*/  IMAD R2, R5, UR4, RZ ;  /* 0x0000000405027c24 */ /* 0x000fe2000f8e02ff */
[----:B------:R-:W-:Y:S01]  /*e6e0*/  SHF.R.S32.HI R4, RZ, 0x1f, R9 ;  /* 0x0000001fff047819 */ /* 0x000fe20000011409 */
[----:B------:R-:W-:Y:S02]  /*e6f0*/  IMAD.IADD R11, R11, 0x1, R13 ;  /* 0x000000010b0b7824 */ /* 0x000fe400078e020d */
[C---:B------:R-:W-:Y:S02]  /*e700*/  IMAD R13, R3.reuse, UR5, R2 ;  /* 0x00000005030d7c24 */ /* 0x040fe4000f8e0202 */
        /* <DEDUP_REMOVED lines=25> */
[----:B------:R1:W2:Y:S01]  /*e8a0*/  SHFL.IDX PT, R2, R4, RZ, 0x1c1f ;  /* 0x001c1fff04027589 */ /* 0x0002a200000e0000 */
[----:B------:R-:W-:Y:S01]  /*e8b0*/  IMAD.IADD R0, R8, 0x1, -R9 ;  /* 0x0000000108007824 */ /* 0x000fe200078e0a09 */
[----:B------:R-:W-:-:S02]  /*e8c0*/  ISETP.GE.AND P0, PT, R7, R6, PT ;  /* 0x000000060700720c */ /* 0x000fc40003f06270 */
[----:B------:R1:W3:Y:S02]  /*e8d0*/  SHFL.IDX PT, R3, R5, RZ, 0x1c1f ;  /* 0x001c1fff05037589 */ /* 0x0002e400000e0000 */
[----:B------:R-:W-:-:S05]  /*e8e0*/  LEA R0, R11, R0, 0x7 ;  /* 0x000000000b007211 */ /* 0x000fca00078e38ff */
[----:B------:R-:W-:-:S04]  /*e8f0*/  IMAD.SHL.U32 R0, R0, 0x2, RZ ;  /* 0x0000000200007824 */ /* 0x000fc800078e00ff */
[----:B-1----:R-:W-:Y:S05]  /*e900*/  @P0 BRA `(.L_x_4278) ;  /* 0x0000000c00000947 */ /* 0x002fea0003800000 */
        /* <DEDUP_REMOVED lines=17> */
[C---:B------:R-:W-:Y:S01]  /*ea20*/  @!P2 LEA.HI R8, R0.reuse, R0, RZ, 0x1 ;  /* 0x000000000008a211 */ /* 0x040fe200078f08ff */
[----:B------:R-:W-:Y:S01]  /*ea30*/  VIADD R23, R0, 0x58 ;  /* 0x0000005800177836 */ /* 0x000fe20000000000 */
[----:B------:R-:W-:-:S02]  /*ea40*/  @!P3 LEA.HI R10, R9, R9, RZ, 0x1 ;  /* 0x00000009090ab211 */ /* 0x000fc400078f08ff */
[----:B------:R-:W-:Y:S02]  /*ea50*/  @!P4 LEA.HI R12, R11, R11, RZ, 0x1 ;  /* 0x0000000b0b0cc211 */ /* 0x000fe400078f08ff */
[----:B------:R-:W-:Y:S02]  /*ea60*/  @!P5 LEA.HI R14, R13, R13, RZ, 0x1 ;  /* 0x0000000d0d0ed211 */ /* 0x000fe400078f08ff */
[----:B------:R-:W-:Y:S02]  /*ea70*/  @!P2 LOP3.LUT R9, R8, 0xfffffffe, RZ, 0xc0, !PT ;  /* 0xfffffffe0809a812 */ /* 0x000fe400078ec0ff */
[----:B------:R-:W-:Y:S02]  /*ea80*/  @!P3 LOP3.LUT R11, R10, 0xfffffffe, RZ, 0xc0, !PT ;  /* 0xfffffffe0a0bb812 */ /* 0x000fe400078ec0ff */
[----:B------:R-:W-:Y:S01]  /*ea90*/  @!P4 LOP3.LUT R13, R12, 0xfffffffe, RZ, 0xc0, !PT ;  /* 0xfffffffe0c0dc812 */ /* 0x000fe200078ec0ff */
[----:B--23--:R-:W-:Y:S01]  /*eaa0*/  @!P2 IMAD.WIDE R8, R9, 0x4, R2 ;  /* 0x000000040908a825 */ /* 0x00cfe200078e0202 */
[----:B------:R-:W-:-:S02]  /*eab0*/  @!P5 LOP3.LUT R15, R14, 0xfffffffe, RZ, 0xc0, !PT ;  /* 0xfffffffe0e0fd812 */ /* 0x000fc400078ec0ff */
[----:B------:R-:W-:Y:S01]  /*eac0*/  ISETP.GE.AND P6, PT, R22, UR4, PT ;  /* 0x0000000416007c0c */ /* 0x000fe2000bfc6270 */
        /* <DEDUP_REMOVED lines=11> */
[----:B------:R-:W-:Y:S01]  /*eb80*/  ISETP.GE.AND P5, PT, R21, UR4, PT ;  /* 0x0000000415007c0c */ /* 0x000fe2000bfa6270 */
[----:B-1----:R-:W-:Y:S01]  /*eb90*/  VIADD R24, R0, 0x60 ;  /* 0x0000006000187836 */ /* 0x002fe20000000000 */
[----:B------:R-:W-:Y:S02]  /*eba0*/  @!P1 LEA.HI R17, R17, R17, RZ, 0x1 ;  /* 0x0000001111119211 */ /* 0x000fe400078f08ff */
[----:B------:R-:W-:Y:S02]  /*ebb0*/  @!P0 LOP3.LUT R9, R16, 0xfffffffe, RZ, 0xc0, !PT ;  /* 0xfffffffe10098812 */ /* 0x000fe400078ec0ff */
[----:B--2---:R-:W-:Y:S02]  /*ebc0*/  @!P1 LOP3.LUT R11, R17, 0xfffffffe, RZ, 0xc0, !PT ;  /* 0xfffffffe110b9812 */ /* 0x004fe400078ec0ff */
        /* <DEDUP_REMOVED lines=8> */
[----:B---3--:R-:W-:Y:S01]  /*ec50*/  @!P2 LOP3.LUT R13, R18, 0xfffffffe, RZ, 0xc0, !PT ;  /* 0xfffffffe120da812 */ /* 0x008fe200078ec0ff */
[----:B------:R2:W-:Y:S01]  /*ec60*/  @!P1 ST.E.64 desc[UR36][R10.64], R44 ;  /* 0x0000002c0a009985 */ /* 0x0005e2000c101b24 */
[----:B------:R-:W-:Y:S01]  /*ec70*/  @!P3 LOP3.LUT R19, R19, 0xfffffffe, RZ, 0xc0, !PT ;  /* 0xfffffffe1313b812 */ /* 0x000fe200078ec0ff */
[----:B------:R-:W-:Y:S01]  /*ec80*/  VIADD R18, R0, 0x68 ;  /* 0x0000006800127836 */ /* 0x000fe20000000000 */
[----:B----4-:R-:W-:Y:S01]  /*ec90*/  @!P4 LOP3.LUT R15, R20, 0xfffffffe, RZ, 0xc0, !PT ;  /* 0xfffffffe140fc812 */ /* 0x010fe200078ec0ff */
[----:B------:R-:W-:Y:S01]  /*eca0*/  VIADD R20, R0, 0x78 ;  /* 0x0000007800147836 */ /* 0x000fe20000000000 */
[----:B------:R-:W-:-:S02]  /*ecb0*/  @!P5 LOP3.LUT R21, R21, 0xfffffffe, RZ, 0xc0, !PT ;  /* 0xfffffffe1515d812 */ /* 0x000fc400078ec0ff */
[----:B------:R-:W-:Y:S02]  /*ecc0*/  @!P6 LOP3.LUT R17, R22, 0xfffffffe, RZ, 0xc0, !PT ;  /* 0xfffffffe1611e812 */ /* 0x000fe400078ec0ff */
[----:B------:R-:W-:Y:S01]  /*ecd0*/  ISETP.GE.AND P1, PT, R23, UR4, PT ;  /* 0x0000000417007c0c */ /* 0x000fe2000bf26270 */
[--C-:B-1----:R-:W-:Y:S01]  /*ece0*/  @!P2 IMAD.WIDE R8, R13, 0x4, R2.reuse ;  /* 0x000000040d08a825 */ /* 0x102fe200078e0202 */
[----:B------:R-:W-:Y:S02]  /*ecf0*/  ISETP.GE.AND P0, PT, R24, UR4, PT ;  /* 0x0000000418007c0c */ /* 0x000fe4000bf06270 */
[----:B------:R-:W-:Y:S01]  /*ed00*/  IADD3 R22, R0, 0x88, RZ ;  /* 0x0000008800167810 */ /* 0x000fe20007ffe0ff */
[--C-:B--2---:R-:W-:Y:S01]  /*ed10*/  @!P3 IMAD.WIDE R10, R19, 0x4, R2.reuse ;  /* 0x00000004130ab825 */ /* 0x104fe200078e0202 */
[----:B------:R1:W-:Y:S01]  /*ed20*/  @!P2 ST.E.64 desc[UR36][R8.64], R48 ;  /* 0x000000300800a985 */ /* 0x0003e2000c101b24 */
[----:B------:R-:W-:Y:S02]  /*ed30*/  ISETP.GE.AND P2, PT, R18, UR4, PT ;  /* 0x0000000412007c0c */ /* 0x000fe4000bf46270 */
[----:B------:R-:W-:Y:S01]  /*ed40*/  @!P4 IMAD.WIDE R12, R15, 0x4, R2 ;  /* 0x000000040f0cc825 */ /* 0x000fe200078e0202 */
[----:B------:R2:W-:Y:S01]  /*ed50*/  @!P3 ST.E.64 desc[UR36][R10.64], R52 ;  /* 0x000000340a00b985 */ /* 0x0005e2000c101b24 */
[----:B------:R-:W-:-:S02]  /*ed60*/  ISETP.GE.AND P3, PT, R22, UR4, PT ;  /* 0x0000000416007c0c */ /* 0x000fc4000bf66270 */
[--C-:B------:R-:W-:Y:S01]  /*ed70*/  @!P5 IMAD.WIDE R14, R21, 0x4, R2.reuse ;  /* 0x00000004150ed825 */ /* 0x100fe200078e0202 */
[----:B------:R3:W-:Y:S01]  /*ed80*/  @!P4 ST.E.64 desc[UR36][R12.64], R56 ;  /* 0x000000380c00c985 */ /* 0x0007e2000c101b24 */
[----:B------:R-:W-:Y:S02]  /*ed90*/  @!P1 LEA.HI R23, R23, R23, RZ, 0x1 ;  /* 0x0000001717179211 */ /* 0x000fe400078f08ff */
[----:B------:R-:W-:Y:S01]  /*eda0*/  @!P6 IMAD.WIDE R16, R17, 0x4, R2 ;  /* 0x000000041110e825 */ /* 0x000fe200078e0202 */
[----:B------:R4:W-:Y:S01]  /*edb0*/  @!P5 ST.E.64 desc[UR36][R14.64], R60 ;  /* 0x0000003c0e00d985 */ /* 0x0009e2000c101b24 */
[----:B------:R-:W-:Y:S02]  /*edc0*/  ISETP.GE.AND P5, PT, R20, UR4, PT ;  /* 0x0000000414007c0c */ /* 0x000fe4000bfa6270 */
[C---:B------:R-:W-:Y:S01]  /*edd0*/  VIADD R19, R0.reuse, 0x70 ;  /* 0x0000007000137836 */ /* 0x040fe20000000000 */
[----:B------:R5:W-:Y:S01]  /*ede0*/  @!P6 ST.E.64 desc[UR36][R16.64], R64 ;  /* 0x000000401000e985 */ /* 0x000be2000c101b24 */
[----:B------:R-:W-:Y:S01]  /*edf0*/  VIADD R21, R0, 0x80 ;  /* 0x0000008000157836 */ /* 0x000fe20000000000 */
[----:B------:R-:W-:-:S02]  /*ee00*/  @!P0 LEA.HI R24, R24, R24, RZ, 0x1 ;  /* 0x0000001818188211 */ /* 0x000fc400078f08ff */
[----:B------:R-:W-:Y:S02]  /*ee10*/  ISETP.GE.AND P6, PT, R19, UR4, PT ;  /* 0x0000000413007c0c */ /* 0x000fe4000bfc6270 */
[----:B------:R-:W-:Y:S02]  /*ee20*/  ISETP.GE.AND P4, PT, R21, UR4, PT ;  /* 0x0000000415007c0c */ /* 0x000fe4000bf86270 */
[----:B-1----:R-:W-:Y:S01]  /*ee30*/  @!P1 LOP3.LUT R9, R23, 0xfffffffe, RZ, 0xc0, !PT ;  /* 0xfffffffe17099812 */ /* 0x002fe200078ec0ff */
[----:B------:R-:W-:Y:S01]  /*ee40*/  VIADD R23, R0, 0x90 ;  /* 0x0000009000177836 */ /* 0x000fe20000000000 */
[----:B--2---:R-:W-:Y:S01]  /*ee50*/  @!P0 LOP3.LUT R11, R24, 0xfffffffe, RZ, 0xc0, !PT ;  /* 0xfffffffe180b8812 */ /* 0x004fe200078ec0ff */
        /* <DEDUP_REMOVED lines=16> */
[----:B-----5:R-:W-:Y:S01]  /*ef60*/  @!P3 LOP3.LUT R17, R22, 0xfffffffe, RZ, 0xc0, !PT ;  /* 0xfffffffe1611b812 */ /* 0x020fe200078ec0ff */
[----:B------:R-:W-:Y:S01]  /*ef70*/  VIADD R22, R0, 0xc0 ;  /* 0x000000c000167836 */ /* 0x000fe20000000000 */
[----:B------:R-:W-:Y:S01]  /*ef80*/  ISETP.GE.AND P0, PT, R23, UR4, PT ;  /* 0x0000000417007c0c */ /* 0x000fe2000bf06270 */
[----:B-1----:R-:W-:Y:S01]  /*ef90*/  @!P2 IMAD.WIDE R8, R13, 0x4, R2 ;  /* 0x000000040d08a825 */ /* 0x002fe200078e0202 */
[----:B------:R-:W-:-:S03]  /*efa0*/  ISETP.GE.AND P1, PT, R24, UR4, PT ;  /* 0x0000000418007c0c */ /* 0x000fc6000bf26270 */
[--C-:B--2---:R-:W-:Y:S01]  /*efb0*/  @!P6 IMAD.WIDE R10, R19, 0x4, R2.reuse ;  /* 0x00000004130ae825 */ /* 0x104fe200078e0202 */
        /* <DEDUP_REMOVED lines=17> */
[----:B-1----:R-:W-:Y:S02]  /*f0d0*/  @!P0 LOP3.LUT R9, R23, 0xfffffffe, RZ, 0xc0, !PT ;  /* 0xfffffffe17098812 */ /* 0x002fe400078ec0ff */
[----:B------:R-:W-:Y:S02]  /*f0e0*/  @!P2 LEA.HI R18, R18, R18, RZ, 0x1 ;  /* 0x000000121212a211 */ /* 0x000fe400078f08ff */
[----:B--2---:R-:W-:Y:S01]  /*f0f0*/  @!P1 LOP3.LUT R11, R24, 0xfffffffe, RZ, 0xc0, !PT ;  /* 0xfffffffe180b9812 */ /* 0x004fe200078ec0ff */
[--C-:B------:R-:W-:Y:S01]  /*f100*/  @!P0 IMAD.WIDE R8, R9, 0x4, R2.reuse ;  /* 0x0000000409088825 */ /* 0x100fe200078e0202 */
[----:B------:R-:W-:Y:S02]  /*f110*/  @!P4 LEA.HI R20, R20, R20, RZ, 0x1 ;  /* 0x000000141414c211 */ /* 0x000fe400078f08ff */
        /* <DEDUP_REMOVED lines=16> */
[--C-:B-1----:R-:W-:Y:S01]  /*f220*/  @!P3 IMAD.WIDE R8, R19, 0x4, R2.reuse ;  /* 0x000000041308b825 */ /* 0x102fe200078e0202 */
[----:B------:R-:W-:Y:S02]  /*f230*/  IADD3 R19, R0, 0xd0, RZ ;  /* 0x000000d000137810 */ /* 0x000fe40007ffe0ff */
[----:B------:R-:W-:Y:S01]  /*f240*/  ISETP.GE.AND P2, PT, R20, UR4, PT ;  /* 0x0000000414007c0c */ /* 0x000fe2000bf46270 */
[--C-:B--2---:R-:W-:Y:S01]  /*f250*/  @!P4 IMAD.WIDE R10, R15, 0x4, R2.reuse ;  /* 0x000000040f0ac825 */ /* 0x104fe200078e0202 */
[----:B------:R1:W-:Y:S01]  /*f260*/  @!P3 ST.E.64 desc[UR36][R8.64], R108 ;  /* 0x0000006c0800b985 */ /* 0x0003e2000c101b24 */
[----:B------:R-:W-:Y:S02]  /*f270*/  ISETP.GE.AND P1, PT, R19, UR4, PT ;  /* 0x0000000413007c0c */ /* 0x000fe4000bf26270 */
[--C-:B------:R-:W-:Y:S01]  /*f280*/  @!P5 IMAD.WIDE R14, R21, 0x4, R2.reuse ;  /* 0x00000004150ed825 */ /* 0x100fe200078e0202 */
[----:B------:R2:W-:Y:S03]  /*f290*/  @!P4 ST.E.64 desc[UR36][R10.64], R112 ;  /* 0x000000700a00c985 */ /* 0x0005e6000c101b24 */
[----:B------:R-:W-:Y:S01]  /*f2a0*/  @!P6 IMAD.WIDE R16, R17, 0x4, R2 ;  /* 0x000000041110e825 */ /* 0x000fe200078e0202 */
[----:B------:R4:W-:Y:S01]  /*f2b0*/  @!P5 ST.E.64 desc[UR36][R14.64], R116 ;  /* 0x000000740e00d985 */ /* 0x0009e2000c101b24 */
[----:B------:R-:W-:-:S02]  /*f2c0*/  @!P0 LEA.HI R18, R18, R18, RZ, 0x1 ;  /* 0x0000001212128211 */ /* 0x000fc400078f08ff */
[C---:B------:R-:W-:Y:S01]  /*f2d0*/  VIADD R21, R0.reuse, 0xe0 ;  /* 0x000000e000157836 */ /* 0x040fe20000000000 */
[----:B------:R5:W-:Y:S01]  /*f2e0*/  @!P6 ST.E.64 desc[UR36][R16.64], R120 ;  /* 0x000000781000e985 */ /* 0x000be2000c101b24 */
[C---:B---3--:R-:W-:Y:S01]  /*f2f0*/  VIADD R12, R0.reuse, 0xe8 ;  /* 0x000000e8000c7836 */ /* 0x048fe20000000000 */
[----:B------:R-:W-:Y:S01]  /*f300*/  @!P1 LEA.HI R19, R19, R19, RZ, 0x1 ;  /* 0x0000001313139211 */ /* 0x000fe200078f08ff */
[C---:B-1----:R-:W-:Y:S01]  /*f310*/  VIADD R9, R0.reuse, 0xf8 ;  /* 0x000000f800097836 */ /* 0x042fe20000000000 */
[----:B------:R-:W-:Y:S01]  /*f320*/  ISETP.GE.AND P3, PT, R21, UR4, PT ;  /* 0x0000000415007c0c */ /* 0x000fe2000bf66270 */
[----:B------:R-:W-:Y:S01]  /*f330*/  VIADD R13, R0, 0xf0 ;  /* 0x000000f0000d7836 */ /* 0x000fe20000000000 */
[----:B------:R-:W-:Y:S02]  /*f340*/  ISETP.GE.AND P4, PT, R12, UR4, PT ;  /* 0x000000040c007c0c */ /* 0x000fe4000bf86270 */
[----:B------:R-:W-:Y:S02]  /*f350*/  ISETP.GE.AND P6, PT, R9, UR4, PT ;  /* 0x0000000409007c0c */ /* 0x000fe4000bfc6270 */
[----:B------:R-:W-:-:S02]  /*f360*/  ISETP.GE.AND P5, PT, R13, UR4, PT ;  /* 0x000000040d007c0c */ /* 0x000fc4000bfa6270 */
[----:B------:R-:W-:Y:S02]  /*f370*/  @!P2 LEA.HI R20, R20, R20, RZ, 0x1 ;  /* 0x000000141414a211 */ /* 0x000fe400078f08ff */
[----:B--2---:R-:W-:-:S03]  /*f380*/  @!P1 LOP3.LUT R11, R19, 0xfffffffe, RZ, 0xc0, !PT ;  /* 0xfffffffe130b9812 */ /* 0x004fc600078ec0ff */
[----:B------:R-:W-:Y:S02]  /*f390*/  @!P3 LEA.HI R21, R21, R21, RZ, 0x1 ;  /* 0x000000151515b211 */ /* 0x000fe400078f08ff */
[----:B------:R-:W-:Y:S02]  /*f3a0*/  @!P4 LEA.HI R12, R12, R12, RZ, 0x1 ;  /* 0x0000000c0c0cc211 */ /* 0x000fe400078f08ff */
[----:B------:R-:W-:Y:S02]  /*f3b0*/  @!P6 LEA.HI R10, R9, R9, RZ, 0x1 ;  /* 0x00000009090ae211 */ /* 0x000fe400078f08ff */
[----:B------:R-:W-:Y:S02]  /*f3c0*/  @!P5 LEA.HI R8, R13, R13, RZ, 0x1 ;  /* 0x0000000d0d08d211 */ /* 0x000fe400078f08ff */
[----:B------:R-:W-:Y:S02]  /*f3d0*/  @!P0 LOP3.LUT R9, R18, 0xfffffffe, RZ, 0xc0, !PT ;  /* 0xfffffffe12098812 */ /* 0x000fe400078ec0ff */
[----:B------:R-:W-:-:S02]  /*f3e0*/  @!P2 LOP3.LUT R13, R20, 0xfffffffe, RZ, 0xc0, !PT ;  /* 0xfffffffe140da812 */ /* 0x000fc400078ec0ff */
[----:B----4-:R-:W-:Y:S02]  /*f3f0*/  @!P3 LOP3.LUT R15, R21, 0xfffffffe, RZ, 0xc0, !PT ;  /* 0xfffffffe150fb812 */ /* 0x010fe400078ec0ff */
[----:B-----5:R-:W-:Y:S01]  /*f400*/  @!P4 LOP3.LUT R17, R12, 0xfffffffe, RZ, 0xc0, !PT ;  /* 0xfffffffe0c11c812 */ /* 0x020fe200078ec0ff */
        /* <DEDUP_REMOVED lines=16> */
.L_x_4278:
[----:B------:R-:W-:Y:S05]  /*f510*/  BSYNC B0 ;  /* 0x0000000000007941 */ /* 0x000fea0003800000 */
.L_x_4277:
[----:B------:R-:W-:Y:S01]  /*f520*/  VIADD R7, R7, 0x8 ;  /* 0x0000000807077836 */ /* 0x000fe20000000000 */
[----:B-1-3--:R3:W4:Y:S04]  /*f530*/  SHFL.IDX PT, R3, R5, 0x1, 0x1c1f ;  /* 0x003c1f0005037f89 */ /* 0x00a72800000e0000 */
[----:B------:R-:W-:Y:S01]  /*f540*/  ISETP.GE.AND P0, PT, R7, R6, PT ;  /* 0x000000060700720c */ /* 0x000fe20003f06270 */
[----:B--2---:R3:W2:-:S12]  /*f550*/  SHFL.IDX PT, R2, R4, 0x1, 0x1c1f ;  /* 0x003c1f0004027f89 */ /* 0x00469800000e0000 */
[----:B---3--:R-:W-:Y:S05]  /*f560*/  @P0 BRA `(.L_x_4229) ;  /* 0x0000005400b80947 */ /* 0x008fea0003800000 */
        /* <DEDUP_REMOVED lines=14> */
[----:B------:R-:W-:-:S02]  /*f650*/  VIADD R16, R0, 0x48 ;  /* 0x0000004800107836 */ /* 0x000fc40000000000 */
[C---:B------:R-:W-:Y:S01]  /*f660*/  @!P0 LEA.HI R4, R0.reuse, R0, RZ, 0x1 ;  /* 0x0000000000048211 */ /* 0x040fe200078f08ff */
[C---:B------:R-:W-:Y:S01]  /*f670*/  VIADD R18, R0.reuse, 0x50 ;  /* 0x0000005000127836 */ /* 0x040fe20000000000 */
[----:B------:R-:W-:Y:S01]  /*f680*/  @!P1 LEA.HI R6, R5, R5, RZ, 0x1 ;  /* 0x0000000505069211 */ /* 0x000fe200078f08ff */
[C---:B------:R-:W-:Y:S01]  /*f690*/  VIADD R19, R0.reuse, 0x58 ;  /* 0x0000005800137836 */ /* 0x040fe20000000000 */
[----:B------:R-:W-:Y:S01]  /*f6a0*/  @!P2 LEA.HI R8, R7, R7, RZ, 0x1 ;  /* 0x000000070708a211 */ /* 0x000fe200078f08ff */
[----:B------:R-:W-:Y:S01]  /*f6b0*/  VIADD R20, R0, 0x80 ;  /* 0x0000008000147836 */ /* 0x000fe20000000000 */
[----:B------:R-:W-:Y:S02]  /*f6c0*/  @!P0 LOP3.LUT R5, R4, 0xfffffffe, RZ, 0xc0, !PT ;  /* 0xfffffffe04058812 */ /* 0x000fe400078ec0ff */
[----:B------:R-:W-:Y:S02]  /*f6d0*/  @!P1 LOP3.LUT R7, R6, 0xfffffffe, RZ, 0xc0, !PT ;  /* 0xfffffffe06079812 */ /* 0x000fe400078ec0ff */
[----:B------:R-:W-:Y:S01]  /*f6e0*/  @!P2 LOP3.LUT R9, R8, 0xfffffffe, RZ, 0xc0, !PT ;  /* 0xfffffffe0809a812 */ /* 0x000fe200078ec0ff */
[----:B--2-4-:R-:W-:Y:S01]  /*f6f0*/  @!P0 IMAD.WIDE R4, R5, 0x4, R2 ;  /* 0x0000000405048825 */ /* 0x014fe200078e0202 */
        /* <DEDUP_REMOVED lines=13> */
[----:B-1----:R-:W-:Y:S02]  /*f7d0*/  @!P5 LOP3.LUT R5, R10, 0xfffffffe, RZ, 0xc0, !PT ;  /* 0xfffffffe0a05d812 */ /* 0x002fe400078ec0ff */
[----:B------:R-:W-:Y:S02]  /*f7e0*/  @!P0 LEA.HI R12, R12, R12, RZ, 0x1 ;  /* 0x0000000c0c0c8211 */ /* 0x000fe400078f08ff */
[----:B--2---:R-:W-:Y:S01]  /*f7f0*/  @!P6 LOP3.LUT R7, R11, 0xfffffffe, RZ, 0xc0, !PT ;  /* 0xfffffffe0b07e812 */ /* 0x004fe200078ec0ff */
[----:B------:R-:W-:Y:S01]  /*f800*/  @!P5 IMAD.WIDE R4, R5, 0x4, R2 ;  /* 0x000000040504d825 */ /* 0x000fe200078e0202 */
[----:B------:R-:W-:-:S02]  /*f810*/  @!P1 LEA.HI R13, R13, R13, RZ, 0x1 ;  /* 0x0000000d0d0d9211 */ /* 0x000fc400078f08ff */
[----:B------:R-:W-:Y:S01]  /*f820*/  @!P2 LEA.HI R14, R14, R14, RZ, 0x1 ;  /* 0x0000000e0e0ea211 */ /* 0x000fe200078f08ff */
[----:B------:R-:W-:Y:S01]  /*f830*/  @!P6 IMAD.WIDE R6, R7, 0x4, R2 ;  /* 0x000000040706e825 */ /* 0x000fe200078e0202 */
[----:B------:R-:W-:Y:S01]  /*f840*/  @!P4 LEA.HI R16, R16, R16, RZ, 0x1 ;  /* 0x000000101010c211 */ /* 0x000fe200078f08ff */
[----:B------:R1:W-:Y:S01]  /*f850*/  @!P5 ST.E.64 desc[UR36][R4.64], R38 ;  /* 0x000000260400d985 */ /* 0x0003e2000c101b24 */
[----:B---3--:R-:W-:Y:S02]  /*f860*/  @!P0 LOP3.LUT R9, R12, 0xfffffffe, RZ, 0xc0, !PT ;  /* 0xfffffffe0c098812 */ /* 0x008fe400078ec0ff */
[----:B------:R-:W-:Y:S01]  /*f870*/  @!P1 LOP3.LUT R13, R13, 0xfffffffe, RZ, 0xc0, !PT ;  /* 0xfffffffe0d0d9812 */ /* 0x000fe200078ec0ff */
[----:B------:R2:W-:Y:S01]  /*f880*/  @!P6 ST.E.64 desc[UR36][R6.64], R42 ;  /* 0x0000002a0600e985 */ /* 0x0005e2000c101b24 */
[----:B------:R-:W-:Y:S02]  /*f890*/  @!P2 LOP3.LUT R11, R14, 0xfffffffe, RZ, 0xc0, !PT ;  /* 0xfffffffe0e0ba812 */ /* 0x000fe400078ec0ff */
[----:B------:R-:W-:-:S02]  /*f8a0*/  @!P3 LOP3.LUT R15, R15, 0xfffffffe, RZ, 0xc0, !PT ;  /* 0xfffffffe0f0fb812 */ /* 0x000fc400078ec0ff */
[----:B------:R-:W-:Y:S01]  /*f8b0*/  @!P4 LOP3.LUT R17, R16, 0xfffffffe, RZ, 0xc0, !PT ;  /* 0xfffffffe1011c812 */ /* 0x000fe200078ec0ff */
[----:B------:R-:W-:Y:S01]  /*f8c0*/  VIADD R16, R0, 0x70 ;  /* 0x0000007000107836 */ /* 0x000fe20000000000 */
[----:B------:R-:W-:Y:S02]  /*f8d0*/  ISETP.GE.AND P5, PT, R18, UR4, PT ;  /* 0x0000000412007c0c */ /* 0x000fe4000bfa6270 */
[----:B------:R-:W-:Y:S01]  /*f8e0*/  ISETP.GE.AND P6, PT, R19, UR4, PT ;  /* 0x0000000413007c0c */ /* 0x000fe2000bfc6270 */
[----:B-1----:R-:W-:Y:S01]  /*f8f0*/  @!P0 IMAD.WIDE R4, R9, 0x4, R2 ;  /* 0x0000000409048825 */ /* 0x002fe200078e0202 */
[----:B------:R-:W-:-:S03]  /*f900*/  IADD3 R14, R0, 0x60, RZ ;  /* 0x00000060000e7810 */ /* 0x000fc60007ffe0ff */
[--C-:B--2---:R-:W-:Y:S01]  /*f910*/  @!P1 IMAD.WIDE R6, R13, 0x4, R2.reuse ;  /* 0x000000040d069825 */ /* 0x104fe200078e0202 */
        /* <DEDUP_REMOVED lines=17> */
[----:B-1----:R-:W-:Y:S01]  /*fa30*/  @!P5 LOP3.LUT R5, R18, 0xfffffffe, RZ, 0xc0, !PT ;  /* 0xfffffffe1205d812 */ /* 0x002fe200078ec0ff */
[C---:B------:R-:W-:Y:S01]  /*fa40*/  VIADD R18, R0.reuse, 0x88 ;  /* 0x0000008800127836 */ /* 0x040fe20000000000 */
[----:B--2---:R-:W-:Y:S01]  /*fa50*/  @!P6 LOP3.LUT R7, R19, 0xfffffffe, RZ, 0xc0, !PT ;  /* 0xfffffffe1307e812 */ /* 0x004fe200078ec0ff */
        /* <DEDUP_REMOVED lines=9> */
[----:B---3--:R-:W-:Y:S01]  /*faf0*/  @!P4 LOP3.LUT R9, R14, 0xfffffffe, RZ, 0xc0, !PT ;  /* 0xfffffffe0e09c812 */ /* 0x008fe200078ec0ff */
[----:B------:R2:W-:Y:S01]  /*fb00*/  @!P6 ST.E.64 desc[UR36][R6.64], R70 ;  /* 0x000000460600e985 */ /* 0x0005e2000c101b24 */
[----:B------:R-:W-:Y:S01]  /*fb10*/  @!P3 LOP3.LUT R15, R15, 0xfffffffe, RZ, 0xc0, !PT ;  /* 0xfffffffe0f0fb812 */ /* 0x000fe200078ec0ff */
[----:B------:R-:W-:Y:S01]  /*fb20*/  VIADD R14, R0, 0x98 ;  /* 0x00000098000e7836 */ /* 0x000fe20000000000 */
[----:B----4-:R-:W-:Y:S02]  /*fb30*/  @!P2 LOP3.LUT R11, R16, 0xfffffffe, RZ, 0xc0, !PT ;  /* 0xfffffffe100ba812 */ /* 0x010fe400078ec0ff */
[----:B------:R-:W-:Y:S02]  /*fb40*/  @!P1 LOP3.LUT R17, R17, 0xfffffffe, RZ, 0xc0, !PT ;  /* 0xfffffffe11119812 */ /* 0x000fe400078ec0ff */
[----:B-----5:R-:W-:Y:S01]  /*fb50*/  @!P0 LOP3.LUT R13, R20, 0xfffffffe, RZ, 0xc0, !PT ;  /* 0xfffffffe140d8812 */ /* 0x020fe200078ec0ff */
[----:B------:R-:W-:Y:S01]  /*fb60*/  VIADD R20, R0, 0xb8 ;  /* 0x000000b800147836 */ /* 0x000fe20000000000 */
[----:B------:R-:W-:Y:S01]  /*fb70*/  ISETP.GE.AND P6, PT, R18, UR4, PT ;  /* 0x0000000412007c0c */ /* 0x000fe2000bfc6270 */
[----:B-1----:R-:W-:Y:S01]  /*fb80*/  @!P4 IMAD.WIDE R4, R9, 0x4, R2 ;  /* 0x000000040904c825 */ /* 0x002fe200078e0202 */
[----:B------:R-:W-:-:S02]  /*fb90*/  ISETP.GE.AND P5, PT, R19, UR4, PT ;  /* 0x0000000413007c0c */ /* 0x000fc4000bfa6270 */
[----:B------:R-:W-:Y:S01]  /*fba0*/  IADD3 R16, R0, 0xa8, RZ ;  /* 0x000000a800107810 */ /* 0x000fe20007ffe0ff */
[--C-:B--2---:R-:W-:Y:S01]  /*fbb0*/  @!P3 IMAD.WIDE R6, R15, 0x4, R2.reuse ;  /* 0x000000040f06b825 */ /* 0x104fe200078e0202 */
        /* <DEDUP_REMOVED lines=33> */
[----:B----4-:R-:W-:Y:S01]  /*fdd0*/  @!P3 LOP3.LUT R11, R16, 0xfffffffe, RZ, 0xc0, !PT ;  /* 0xfffffffe100bb812 */ /* 0x010fe200078ec0ff */
[----:B------:R-:W-:Y:S01]  /*fde0*/  VIADD R16, R0, 0xe0 ;  /* 0x000000e000107836 */ /* 0x000fe20000000000 */
[----:B------:R-:W-:Y:S02]  /*fdf0*/  @!P2 LOP3.LUT R17, R17, 0xfffffffe, RZ, 0xc0, !PT ;  /* 0xfffffffe1111a812 */ /* 0x000fe400078ec0ff */
[----:B-----5:R-:W-:Y:S02]  /*fe00*/  @!P1 LOP3.LUT R13, R20, 0xfffffffe, RZ, 0xc0, !PT ;  /* 0xfffffffe140d9812 */ /* 0x020fe400078ec0ff */
[----:B------:R-:W-:Y:S01]  /*fe10*/  ISETP.GE.AND P5, PT, R18, UR4, PT ;  /* 0x0000000412007c0c */ /* 0x000fe2000bfa6270 */
[----:B-1----:R-:W-:Y:S01]  /*fe20*/  @!P0 IMAD.WIDE R4, R9, 0x4, R2 ;  /* 0x0000000409048825 */ /* 0x002fe200078e0202 */
[----:B------:R-:W-:-:S02]  /*fe30*/  ISETP.GE.AND P6, PT, R19, UR4, PT ;  /* 0x0000000413007c0c */ /* 0x000fc4000bfc6270 */
[----:B------:R-:W-:Y:S01]  /*fe40*/  IADD3 R20, R0, 0xf0, RZ ;  /* 0x000000f000147810 */ /* 0x000fe20007ffe0ff */
        /* <DEDUP_REMOVED lines=14> */
[C---:B------:R-:W-:Y:S01]  /*ff30*/  VIADD R17, R0.reuse, 0xe8 ;  /* 0x000000e800117836 */ /* 0x040fe20000000000 */
[----:B------:R-:W-:Y:S01]  /*ff40*/  @!P6 LEA.HI R19, R19, R19, RZ, 0x1 ;  /* 0x000000131313e211 */ /* 0x000fe200078f08ff */
[----:B------:R-:W-:Y:S01]  /*ff50*/  VIADD R0, R0, 0xf8 ;  /* 0x000000f800007836 */ /* 0x000fe20000000000 */
[----:B------:R-:W-:Y:S02]  /*ff60*/  ISETP.GE.AND P1, PT, R15, UR4, PT ;  /* 0x000000040f007c0c */ /* 0x000fe4000bf26270 */
[----:B------:R-:W-:-:S02]  /*ff70*/  ISETP.GE.AND P3, PT, R17, UR4, PT ;  /* 0x0000000411007c0c */ /* 0x000fc4000bf66270 */
[----:B-1----:R-:W-:Y:S02]  /*ff80*/  @!P5 LOP3.LUT R5, R18, 0xfffffffe, RZ, 0xc0, !PT ;  /* 0xfffffffe1205d812 */ /* 0x002fe400078ec0ff */
[----:B--2---:R-:W-:Y:S02]  /*ff90*/  @!P6 LOP3.LUT R7, R19, 0xfffffffe, RZ, 0xc0, !PT ;  /* 0xfffffffe1307e812 */ /* 0x004fe400078ec0ff */
        /* <DEDUP_REMOVED lines=10> */
[----:B------:R-:W-:Y:S02]  /*10040*/  @!P1 LOP3.LUT R15, R15, 0xfffffffe, RZ, 0xc0, !PT ;  /* 0xfffffffe0f0f9812 */ /* 0x000fe400078ec0ff */
[----:B----4-:R-:W-:Y:S02]  /*10050*/  @!P2 LOP3.LUT R11, R16, 0xfffffffe, RZ, 0xc0, !PT ;  /* 0xfffffffe100ba812 */ /* 0x010fe400078ec0ff */
[----:B------:R-:W-:Y:S02]  /*10060*/  @!P3 LOP3.LUT R17, R17, 0xfffffffe, RZ, 0xc0, !PT ;  /* 0xfffffffe1111b812 */ /* 0x000fe400078ec0ff */
[----:B-----5:R-:W-:Y:S01]  /*10070*/  @!P4 LOP3.LUT R13, R20, 0xfffffffe, RZ, 0xc0, !PT ;  /* 0xfffffffe140dc812 */ /* 0x020fe200078ec0ff */
[----:B-1----:R-:W-:-:S04]  /*10080*/  @!P0 IMAD.WIDE R4, R9, 0x4, R2 ;  /* 0x0000000409048825 */ /* 0x002fc800078e0202 */
[--C-:B--2---:R-:W-:Y:S01]  /*10090*/  @!P1 IMAD.WIDE R6, R15, 0x4, R2.reuse ;  /* 0x000000040f069825 */ /* 0x104fe200078e0202 */
        /* <DEDUP_REMOVED lines=15> */
.L_x_4275:
        /* <DEDUP_REMOVED lines=8> */
[----:B--2---:R-:W-:Y:S02]  /*10210*/  IMAD R3, R6, UR4, RZ ;  /* 0x0000000406037c24 */ /* 0x004fe4000f8e02ff */
[----:B------:R-:W-:-:S05]  /*10220*/  VIADD R0, R0, 0xffffff80 ;  /* 0xffffff8000007836 */ /* 0x000fca0000000000 */
[----:B------:R-:W-:-:S13]  /*10230*/  ISETP.GE.AND P0, PT, R0, R3, PT ;  /* 0x000000030000720c */ /* 0x000fda0003f06270 */
[----:B------:R-:W-:Y:S05]  /*10240*/  @P0 BRA `(.L_x_4229) ;  /* 0x0000004800800947 */ /* 0x000fea0003800000 */
[----:B------:R-:W2:Y:S01]  /*10250*/  LDL R4, [R1] ;  /* 0x0000000001047983 */ /* 0x000ea20000100800 */
[----:B------:R-:W-:Y:S01]  /*10260*/  ISETP.NE.AND P0, PT, R6, 0x1, PT ;  /* 0x000000010600780c */ /* 0x000fe20003f05270 */
[----:B------:R-:W1:Y:S01]  /*10270*/  S2UR UR7, SR_CTAID.Z ;  /* 0x00000000000779c3 */ /* 0x000e620000002700 */
[----:B------:R-:W-:Y:S01]  /*10280*/  ULDC.64 UR8, c[0x0][0xcd0] ;  /* 0x0003340000087ab9 */ /* 0x000fe20000000a00 */
[----:B------:R-:W-:-:S06]  /*10290*/  IMAD.MOV.U32 R5, RZ, RZ, R0 ;  /* 0x000000ffff057224 */ /* 0x000fcc00078e0000 */
[----:B------:R-:W3:Y:S08]  /*102a0*/  LDC.64 R10, c[0x0][0xcd8] ;  /* 0x00033600ff0a7b82 */ /* 0x000ef00000000a00 */
[----:B------:R-:W4:Y:S08]  /*102b0*/  @P0 LDC R7, c[0x0][0xcec] ;  /* 0x00033b00ff070b82 */ /* 0x000f300000000800 */
[----:B------:R-:W5:Y:S08]  /*102c0*/  @P0 LDC R9, c[0x0][0xcf0] ;  /* 0x00033c00ff090b82 */ /* 0x000f700000000800 */
[----:B------:R-:W0:Y:S08]  /*102d0*/  S2UR UR10, SR_CTAID.Y ;  /* 0x00000000000a79c3 */ /* 0x000e300000002600 */
[----:B------:R-:W0:Y:S01]  /*102e0*/  LDC R8, c[0x0][0xd50] ;  /* 0x00035400ff087b82 */ /* 0x000e220000000800 */
[----:B--2---:R-:W-:Y:S01]  /*102f0*/  R2UR UR11, R4 ;  /* 0x00000000040b72ca */ /* 0x004fe200000e0000 */
[----:B----4-:R-:W-:-:S05]  /*10300*/  @P0 IMAD.HI.U32 R4, R0, R7, RZ ;  /* 0x0000000700040227 */ /* 0x010fca00078e00ff */
[----:B-----5:R-:W-:-:S07]  /*10310*/  @P0 SHF.R.U32.HI R5, RZ, R9, R4 ;  /* 0x00000009ff050219 */ /* 0x020fce0000011604 */
[----:B------:R-:W-:Y:S02]  /*10320*/  USHF.R.S32.HI UR6, URZ, 0x1f, UR11 ;  /* 0x0000001f3f067899 */ /* 0x000fe4000801140b */
[----:B------:R-:W-:Y:S01]  /*10330*/  IADD3 R7, RZ, -UR11, RZ ;  /* 0x8000000bff077c10 */ /* 0x000fe2000fffe0ff */
[----:B------:R-:W-:Y:S02]  /*10340*/  UIMAD.WIDE.U32 UR4, UR11, UR8, URZ ;  /* 0x000000080b0472a5 */ /* 0x000fe4000f8e003f */
[----:B------:R-:W-:Y:S02]  /*10350*/  UIMAD UR6, UR6, UR8, URZ ;  /* 0x00000008060672a4 */ /* 0x000fe4000f8e023f */
[----:B-1----:R-:W-:Y:S01]  /*10360*/  USHF.R.S32.HI UR8, URZ, 0x1f, UR7 ;  /* 0x0000001f3f087899 */ /* 0x002fe20008011407 */
[----:B0-----:R-:W-:Y:S01]  /*10370*/  IMAD R9, R8, R7, UR10 ;  /* 0x0000000a08097e24 */ /* 0x001fe2000f8e0207 */
[----:B------:R-:W-:Y:S01]  /*10380*/  UIMAD UR6, UR11, UR9, UR6 ;  /* 0x000000090b0672a4 */ /* 0x000fe2000f8e0206 */
[----:B------:R-:W-:-:S02]  /*10390*/  IMAD.U32 R3, RZ, RZ, UR5 ;  /* 0x00000005ff037e24 */ /* 0x000fc4000f8e00ff */
[----:B------:R-:W-:Y:S01]  /*103a0*/  IMAD.U32 R2, RZ, RZ, UR4 ;  /* 0x00000004ff027e24 */ /* 0x000fe2000f8e00ff */
[----:B------:R-:W-:Y:S01]  /*103b0*/  UIADD3 UR6, UR5, UR6, URZ ;  /* 0x0000000605067290 */ /* 0x000fe2000fffe03f */
[----:B---3--:R-:W-:Y:S01]  /*103c0*/  IMAD R12, R10, UR8, RZ ;  /* 0x000000080a0c7c24 */ /* 0x008fe2000f8e02ff */
[----:B------:R-:W-:Y:S01]  /*103d0*/  SHF.R.S32.HI R4, RZ, 0x1f, R9 ;  /* 0x0000001fff047819 */ /* 0x000fe20000011409 */
[----:B------:R-:W-:Y:S01]  /*103e0*/  IMAD.MOV R7, RZ, RZ, -R5 ;  /* 0x000000ffff077224 */ /* 0x000fe200078e0a05 */
[----:B------:R-:W-:Y:S01]  /*103f0*/  ULDC.64 UR4, c[0x0][0xce0] ;  /* 0x0003380000047ab9 */ /* 0x000fe20000000a00 */
[----:B------:R-:W-:Y:S02]  /*10400*/  IMAD R11, R11, UR7, R12 ;  /* 0x000000070b0b7c24 */ /* 0x000fe4000f8e020c */
[----:B------:R-:W-:Y:S02]  /*10410*/  IMAD.U32 R3, RZ, RZ, UR6 ;  /* 0x00000006ff037e24 */ /* 0x000fe4000f8e00ff */
[----:B------:R-:W-:-:S02]  /*10420*/  IMAD R4, R4, UR4, RZ ;  /* 0x0000000404047c24 */ /* 0x000fc4000f8e02ff */
[----:B------:R-:W-:-:S04]  /*10430*/  IMAD.WIDE.U32 R2, R10, UR7, R2 ;  /* 0x000000070a027c25 */ /* 0x000fc8000f8e0002 */
[----:B------:R-:W-:Y:S02]  /*10440*/  IMAD.IADD R3, R11, 0x1, R3 ;  /* 0x000000010b037824 */ /* 0x000fe400078e0203 */
[----:B------:R-:W-:Y:S02]  /*10450*/  IMAD R7, R6, R7, R0 ;  /* 0x0000000706077224 */ /* 0x000fe400078e0200 */
[----:B------:R-:W-:-:S03]  /*10460*/  IMAD.WIDE.U32 R2, R9, UR4, R2 ;  /* 0x0000000409027c25 */ /* 0x000fc6000f8e0002 */
[----:B------:R-:W-:Y:S01]  /*10470*/  SHF.R.S32.HI R0, RZ, 0x1f, R7 ;  /* 0x0000001fff007819 */ /* 0x000fe20000011407 */
[----:B------:R-:W-:Y:S01]  /*10480*/  IMAD R4, R9, UR5, R4 ;  /* 0x0000000509047c24 */ /* 0x000fe2000f8e0204 */
[----:B------:R-:W-:Y:S01]  /*10490*/  SHF.R.S32.HI R9, RZ, 0x1f, R5 ;  /* 0x0000001fff097819 */ /* 0x000fe20000011405 */
[----:B------:R-:W-:Y:S01]  /*104a0*/  ULDC.64 UR4, c[0x0][0xcc8] ;  /* 0x0003320000047ab9 */ /* 0x000fe20000000a00 */
[----:B------:R-:W-:Y:S01]  /*104b0*/  IADD3 R2, P0, R5, R2, RZ ;  /* 0x0000000205027210 */ /* 0x000fe20007f1e0ff */
[----:B------:R-:W-:-:S03]  /*104c0*/  IMAD R0, R0, UR4, RZ ;  /* 0x0000000400007c24 */ /* 0x000fc6000f8e02ff */
[----:B------:R-:W-:Y:S01]  /*104d0*/  IADD3.X R3, R9, R3, R4, P0, !PT ;  /* 0x0000000309037210 */ /* 0x000fe200007fe404 */
        /* <DEDUP_REMOVED lines=9> */
.L_x_4227:
        /* <DEDUP_REMOVED lines=18> */
.L_x_4279:
[----:B------:R-:W-:Y:S01]  /*10690*/  ULDC UR43, c[0x0][0xd50] ;  /* 0x00035400002b7ab9 */ /* 0x000fe20000000800 */
[----:B------:R-:W-:Y:S01]  /*106a0*/  UMOV UR39, UR6 ;  /* 0x0000000600277c82 */ /* 0x000fe20008000000 */
[----:B------:R-:W-:-:S11]  /*106b0*/  UISETP.NE.AND UP0, UPT, UR43, 0x1, UPT ;  /* 0x000000012b00788c */ /* 0x000fd6000bf05270 */
[----:B------:R-:W-:Y:S01]  /*106c0*/  @UP0 ULDC UR4, c[0x0][0xd54] ;  /* 0x0003550000040ab9 */ /* 0x000fe20000000800 */
[----:B------:R-:W-:Y:S01]  /*106d0*/  @UP0 ULDC UR7, c[0x0][0xd58] ;  /* 0x0003560000070ab9 */ /* 0x000fe20000000800 */
[----:B------:R-:W-:-:S04]  /*106e0*/  UIMAD.WIDE.U32 UR4, UR6, UR4, URZ ;  /* 0x00000004060472a5 */ /* 0x000fc8000f8e003f */
[----:B------:R-:W-:-:S12]  /*106f0*/  @UP0 USHF.R.U32.HI UR39, URZ, UR7, UR5 ;  /* 0x000000073f270299 */ /* 0x000fd80008011605 */
.L_x_4280:
        /* <DEDUP_REMOVED lines=8> */
[----:B------:R-:W0:Y:S01]  /*10780*/  S2UR UR46, SR_CTAID.X ;  /* 0x00000000002e79c3 */ /* 0x000e220000002500 */
[----:B------:R-:W-:Y:S01]  /*10790*/  UISETP.NE.U32.AND UP0, UPT, UR4, URZ, UPT ;  /* 0x0000003f0400728c */ /* 0x000fe2000bf05070 */
[----:B------:R-:W-:Y:S01]  /*107a0*/  IMAD.MOV.U32 R30, RZ, RZ, RZ ;  /* 0x000000ffff1e7224 */ /* 0x000fe200078e00ff */
[----:B------:R-:W-:Y:S01]  /*107b0*/  ULDC UR6, c[0x0][0x448] ;  /* 0x0001120000067ab9 */ /* 0x000fe20000000800 */
[----:B------:R-:W-:Y:S01]  /*107c0*/  ULDC UR7, c[0x0][0x2f0] ;  /* 0x0000bc0000077ab9 */ /* 0x000fe20000000800 */
[----:B------:R-:W-:Y:S02]  /*107d0*/  UISETP.NE.AND.EX UP0, UPT, UR5, URZ, UPT, UP0 ;  /* 0x0000003f0500728c */ /* 0x000fe4000bf05300 */
[----:B------:R-:W-:-:S04]  /*107e0*/  UISETP.NE.AND UP1, UPT, UR6, 0x1, UPT ;  /* 0x000000010600788c */ /* 0x000fc8000bf25270 */
[----:B------:R-:W-:-:S05]  /*107f0*/  PLOP3.LUT P0, PT, PT, PT, UP0, 0x80, 0x0 ;  /* 0x000000000000781c */ /* 0x000fca0003f0f008 */
[----:B------:R-:W-:Y:S02]  /*10800*/  @UP0 ULDC.64 UR4, c[0x0][0xb20] ;  /* 0x0002c80000040ab9 */ /* 0x000fe40000000a00 */
[----:B------:R-:W-:Y:S01]  /*10810*/  @UP0 UIMAD.WIDE UR4, UR45, 0x4, UR4 ;  /* 0x000000042d0408a5 */ /* 0x000fe2000f8e0204 */
[----:B------:R-:W-:-:S05]  /*10820*/  @UP1 ULDC UR8, c[0x0][0x450] ;  /* 0x0001140000081ab9 */ /* 0x000fca0000000800 */
[----:B------:R-:W-:Y:S01]  /*10830*/  MOV R2, UR4 ;  /* 0x0000000400027c02 */ /* 0x000fe20008000f00 */
[----:B------:R-:W-:Y:S01]  /*10840*/  IMAD.U32 R3, RZ, RZ, UR5 ;  /* 0x00000005ff037e24 */ /* 0x000fe2000f8e00ff */
[----:B------:R-:W-:Y:S02]  /*10850*/  ULDC.64 UR4, c[0x0][0x418] ;  /* 0x0001060000047ab9 */ /* 0x000fe40000000a00 */
[----:B------:R-:W-:Y:S02]  /*10860*/  UISETP.NE.U32.AND UP0, UPT, UR4, URZ, UPT ;  /* 0x0000003f0400728c */ /* 0x000fe4000bf05070 */
[----:B0-----:R-:W-:Y:S01]  /*10870*/  ULEA UR6, UR46, 0x3f, 0x6 ;  /* 0x0000003f2e067891 */ /* 0x001fe2000f8e303f */
[----:B------:R0:W5:Y:S01]  /*10880*/  @P0 LDG.E R30, desc[UR36][R2.64] ;  /* 0x00000024021e0981 */ /* 0x000162000c1e1900 */
[----:B------:R-:W-:Y:S01]  /*10890*/  UISETP.NE.AND.EX UP0, UPT, UR5, URZ, UPT, UP0 ;  /* 0x0000003f0500728c */ /* 0x000fe2000bf05300 */
[----:B------:R-:W-:Y:S01]  /*108a0*/  ULDC UR4, c[0x0][0x424] ;  /* 0x0001090000047ab9 */ /* 0x000fe20000000800 */
[----:B------:R-:W-:-:S02]  /*108b0*/  UP2UR UR47, UPR, URZ, 0x2 ;  /* 0x000000023f2f7883 */ /* 0x000fc40008000000 */
[----:B------:R-:W-:Y:S02]  /*108c0*/  USEL UR40, UR4, 0x1, UP0 ;  /* 0x0000000104287887 */ /* 0x000fe40008000000 */
[----:B------:R-:W-:Y:S01]  /*108d0*/  USHF.R.U32.HI UR9, URZ, 0x10, UR43 ;  /* 0x000000103f097899 */ /* 0x000fe2000801162b */
[----:B------:R-:W-:Y:S01]  /*108e0*/  @UP1 ULDC UR4, c[0x0][0x44c] ;  /* 0x0001130000041ab9 */ /* 0x000fe20000000800 */
[----:B------:R-:W-:Y:S02]  /*108f0*/  UIMAD UR40, UR40, UR7, URZ ;  /* 0x00000007282872a4 */ /* 0x000fe4000f8e023f */
[----:B------:R-:W-:Y:S01]  /*10900*/  UIMAD.WIDE.U32 UR4, UR6, UR4, URZ ;  /* 0x00000004060472a5 */ /* 0x000fe2000f8e003f */
[----:B------:R-:W-:Y:S01]  /*10910*/  ULDC UR7, c[0x0][0x288] ;  /* 0x0000a20000077ab9 */ /* 0x000fe20000000800 */
[----:B------:R-:W-:Y:S02]  /*10920*/  UIADD3 UR4, UR40, 0x3f, URZ ;  /* 0x0000003f28047890 */ /* 0x000fe4000fffe03f */
[----:B------:R-:W-:-:S02]  /*10930*/  UIADD3 UR7, UR40, 0x40, -UR7 ;  /* 0x0000004028077890 */ /* 0x000fc4000fffe807 */
[----:B------:R-:W-:Y:S02]  /*10940*/  @UP1 USHF.R.U32.HI UR6, URZ, UR8, UR5 ;  /* 0x000000083f061299 */ /* 0x000fe40008011605 */
[----:B------:R-:W-:Y:S02]  /*10950*/  USHF.R.S32.HI UR5, URZ, 0x1f, UR4 ;  /* 0x0000001f3f057899 */ /* 0x000fe40008011404 */
[----:B------:R-:W-:Y:S02]  /*10960*/  UIADD3 UR7, UR7, UR6, URZ ;  /* 0x0000000607077290 */ /* 0x000fe4000fffe03f */
[----:B------:R-:W-:Y:S02]  /*10970*/  ULEA.HI UR5, UR5, UR4, URZ, 0x6 ;  /* 0x0000000405057291 */ /* 0x000fe4000f8f303f */
[----:B------:R-:W-:Y:S02]  /*10980*/  USHF.R.S32.HI UR6, URZ, 0x1f, UR7 ;  /* 0x0000001f3f067899 */ /* 0x000fe40008011407 */
[----:B------:R-:W-:-:S02]  /*10990*/  USHF.R.S32.HI UR41, URZ, 0x6, UR5 ;  /* 0x000000063f297899 */ /* 0x000fc40008011405 */
[----:B------:R-:W-:Y:S02]  /*109a0*/  ULEA.HI UR6, UR6, UR7, URZ, 0x6 ;  /* 0x0000000706067291 */ /* 0x000fe4000f8f303f */
[----:B------:R-:W-:Y:S02]  /*109b0*/  ULOP3.LUT UR43, UR43, 0xffff, URZ, 0xc0, !UPT ;  /* 0x0000ffff2b2b7892 */ /* 0x000fe4000f8ec03f */
[----:B------:R-:W-:Y:S01]  /*109c0*/  USHF.R.S32.HI UR42, URZ, 0x6, UR6 ;  /* 0x000000063f2a7899 */ /* 0x000fe20008011406 */
[----:B------:R-:W-:-:S03]  /*109d0*/  UMOV UR38, URZ ;  /* 0x0000003f00267c82 */ /* 0x000fc60008000000 */
[----:B------:R-:W-:-:S04]  /*109e0*/  UISETP.LT.AND UP0, UPT, UR41, UR42, UPT ;  /* 0x0000002a2900728c */ /* 0x000fc8000bf01270 */
[----:B------:R-:W-:Y:S02]  /*109f0*/  USEL UR11, UR41, UR42, UP0 ;  /* 0x0000002a290b7287 */ /* 0x000fe40008000000 */
[----:B------:R-:W-:Y:S02]  /*10a00*/  UISETP.NE.AND UP0, UPT, UR9, URZ, UPT ;  /* 0x0000003f0900728c */ /* 0x000fe4000bf05270 */
[----:B------:R-:W-:-:S06]  /*10a10*/  UISETP.GE.AND UP1, UPT, UR11, 0x1, UPT ;  /* 0x000000010b00788c */ /* 0x000fcc000bf26270 */
[----:B------:R-:W-:-:S03]  /*10a20*/  PLOP3.LUT P0, PT, PT, PT, UP1, 0x80, 0x0 ;  /* 0x000000000000781c */ /* 0x000fc60003f0f018 */
[----:B------:R-:W-:-:S10]  /*10a30*/  @!UP0 ULDC UR9, c[0x0][0xae8] ;  /* 0x0002ba0000098ab9 */ /* 0x000fd40000000800 */
        /* <DEDUP_REMOVED lines=31> */
.L_x_4282:
        /* <DEDUP_REMOVED lines=20> */
[----:B------:R-:W-:Y:S01]  /*10d70*/  ULDC.64 UR4, c[0x4][0x8] ;  /* 0x0100020000047ab9 */ /* 0x000fe20000000a00 */
        /* <DEDUP_REMOVED lines=9> */
[----:B0----5:R-:W-:Y:S05]  /*10e10*/  CALL.ABS.NOINC R2 ;  /* 0x0000000002007343 */ /* 0x021fea0003c00000 */
.L_x_4283:
        /* <DEDUP_REMOVED lines=20> */
.L_x_4285:
[----:B------:R0:W1:Y:S01]  /*10f60*/  LDC.64 R2, c[0x4][R16] ;  /* 0x0100000010027b82 */ /* 0x0000620000000a00 */
[----:B------:R-:W-:Y:S01]  /*10f70*/  ULDC.64 UR4, c[0x4][0x90] ;  /* 0x0100240000047ab9 */ /* 0x000fe20000000a00 */
[----:B------:R-:W-:Y:S01]  /*10f80*/  ULDC.64 UR6, c[0x4][0x98] ;  /* 0x0100260000067ab9 */ /* 0x000fe20000000a00 */
[----:B------:R-:W-:Y:S01]  /*10f90*/  IMAD.U32 R4, RZ, RZ, UR4 ;  /* 0x00000004ff047e24 */ /* 0x000fe2000f8e00ff */
        /* <DEDUP_REMOVED lines=11> */
.L_x_4284:
        /* <DEDUP_REMOVED lines=8> */
[----:B------:R-:W-:Y:S01]  /*110d0*/  MOV R2, UR4 ;  /* 0x0000000400027c02 */ /* 0x000fe20008000f00 */
[----:B------:R-:W-:Y:S01]  /*110e0*/  IMAD.U32 R3, RZ, RZ, UR5 ;  /* 0x00000005ff037e24 */ /* 0x000fe2000f8e00ff */
[C---:B------:R-:W-:Y:S01]  /*110f0*/  LOP3.LUT R6, R24.reuse, 0x7f, RZ, 0xc0, !PT ;  /* 0x0000007f18067812 */ /* 0x040fe200078ec0ff */
[----:B------:R-:W-:Y:S01]  /*11100*/  IMAD.SHL.U32 R0, R24, 0x10, RZ ;  /* 0x0000001018007824 */ /* 0x000fe200078e00ff */
[----:B------:R-:W-:Y:S01]  /*11110*/  LEA R18, R29, 0xffffffc0, 0x6 ;  /* 0xffffffc01d127811 */ /* 0x000fe200078e30ff */
[----:B------:R-:W-:Y:S01]  /*11120*/  ULDC UR4, c[0x0][0x320] ;  /* 0x0000c80000047ab9 */ /* 0x000fe20000000800 */
[----:B------:R1:W2:Y:S01]  /*11130*/  @P0 LDG.E R25, desc[UR36][R2.64] ;  /* 0x0000002402190981 */ /* 0x0002a2000c1e1900 */
[----:B------:R-:W-:Y:S02]  /*11140*/  SHF.R.U32.HI R5, RZ, 0x3, R6 ;  /* 0x00000003ff057819 */ /* 0x000fe40000011606 */
[----:B------:R-:W-:Y:S02]  /*11150*/  LOP3.LUT R4, R0, 0x70, RZ, 0xc0, !PT ;  /* 0x0000007000047812 */ /* 0x000fe400078ec0ff */
[----:B0-----:R-:W-:-:S02]  /*11160*/  ISETP.NE.AND P1, PT, R11, 0x1, PT ;  /* 0x000000010b00780c */ /* 0x001fc40003f25270 */
        /* <DEDUP_REMOVED lines=72> */
.L_x_4332:
[----:B------:R-:W2:Y:S01]  /*115f0*/  LDL R0, [R1+0x4] ;  /* 0x0000040001007983 */ /* 0x000ea20000100800 */
[----:B------:R-:W-:Y:S01]  /*11600*/  ISETP.GT.U32.AND P1, PT, R31, 0x3f, PT ;  /* 0x0000003f1f00780c */ /* 0x000fe20003f24070 */
[----:B------:R-:W-:Y:S01]  /*11610*/  IMAD.U32 R23, RZ, RZ, UR39 ;  /* 0x00000027ff177e24 */ /* 0x000fe2000f8e00ff */
[----:B------:R-:W-:Y:S02]  /*11620*/  LOP3.LUT R16, R16, 0xfffffbff, RZ, 0xc0, !PT ;  /* 0xfffffbff10107812 */ /* 0x000fe400078ec0ff */
[----:B------:R-:W-:Y:S02]  /*11630*/  LOP3.LUT R34, R3, R34, RZ, 0xfc, !PT ;  /* 0x0000002203227212 */ /* 0x000fe400078efcff */
        /* <DEDUP_REMOVED lines=11> */
.L_x_4287:
[----:B------:R-:W-:-:S05]  /*116f0*/  IMAD.MOV.U32 R0, RZ, RZ, 0x1 ;  /* 0x00000001ff007424 */ /* 0x000fca00078e00ff */
[----:B------:R-:W-:-:S04]  /*11700*/  SHF.L.U32 R0, R0, 0x1f, RZ ;  /* 0x0000001f00007819 */ /* 0x000fc800000006ff */
[----:B------:R-:W0:Y:S02]  /*11710*/  SYNCS.PHASECHK.TRANS64.TRYWAIT P0, [UR44+0x38840], R0 ;  /* 0x03884000ff0075a7 */ /* 0x000e24000800016c */
[----:B0-----:R-:W-:Y:S05]  /*11720*/  @!P0 BRA `(.L_x_4288) ;  /* 0x0000003800108947 */ /* 0x001fea0003800000 */
.L_x_4333:
        /* <DEDUP_REMOVED lines=58> */
.L_x_4343:
[----:B------:R-:W-:-:S13]  /*11ad0*/  ISETP.GE.AND P0, PT, R18, 0x31, PT ;  /* 0x000000311200780c */ /* 0x000fda0003f06270 */
[----:B0-2---:R-:W-:-:S04]  /*11ae0*/  @P0 LEA R2, P1, R22, R14, 0x1 ;  /* 0x0000000e16020211 */ /* 0x005fc800078208ff */
[----:B-1----:R-:W-:Y:S02]  /*11af0*/  @P0 IADD3.X R3, RZ, R5, RZ, P1, !PT ;  /* 0x00000005ff030210 */ /* 0x002fe40000ffe4ff */
[----:B------:R-:W-:-:S05]  /*11b00*/  @P0 LEA R5, R24, UR44, 0x1 ;  /* 0x0000002c18050c11 */ /* 0x000fca000f8e08ff */
        /* <DEDUP_REMOVED lines=11> */
.L_x_4290:
        /* <DEDUP_REMOVED lines=13> */
[----:B------:R-:W-:Y:S01]  /*11c90*/  MOV R12, 0x1 ;  /* 0x00000001000c7802 */ /* 0x000fe20000000f00 */
[----:B------:R-:W0:Y:S01]  /*11ca0*/  LDC.64 R2, c[0x4][R2] ;  /* 0x0100000002027b82 */ /* 0x000e220000000a00 */
[----:B------:R-:W-:Y:S02]  /*11cb0*/  IMAD.U32 R5, RZ, RZ, UR5 ;  /* 0x00000005ff057e24 */ /* 0x000fe4000f8e00ff */
[----:B------:R-:W-:Y:S02]  /*11cc0*/  IMAD.U32 R6, RZ, RZ, UR6 ;  /* 0x00000006ff067e24 */ /* 0x000fe4000f8e00ff */
[----:B------:R-:W-:-:S02]  /*11cd0*/  IMAD.U32 R7, RZ, RZ, UR7 ;  /* 0x00000007ff077e24 */ /* 0x000fc4000f8e00ff */
[----:B------:R-:W-:Y:S02]  /*11ce0*/  IMAD.U32 R10, RZ, RZ, UR8 ;  /* 0x00000008ff0a7e24 */ /* 0x000fe4000f8e00ff */
[----:B------:R-:W-:Y:S02]  /*11cf0*/  IMAD.U32 R11, RZ, RZ, UR9 ;  /* 0x00000009ff0b7e24 */ /* 0x000fe4000f8e00ff */
[----:B------:R-:W-:Y:S02]  /*11d00*/  IMAD.MOV.U32 R8, RZ, RZ, 0x70 ;  /* 0x00000070ff087424 */ /* 0x000fe400078e00ff */
[----:B------:R-:W-:-:S07]  /*11d10*/  IMAD.MOV.U32 R13, RZ, RZ, RZ ;  /* 0x000000ffff0d7224 */ /* 0x000fce00078e00ff */
[----:B------:R-:W-:-:S07]  /*11d20*/  LEPC R20, `(.L_x_4291) ;  /* 0x000000001014794e */ /* 0x000fce0000000000 */
[----:B0-----:R-:W-:Y:S05]  /*11d30*/  CALL.ABS.NOINC R2 ;  /* 0x0000000002007343 */ /* 0x001fea0003c00000 */
.L_x_4291:
[----:B------:R-:W-:Y:S01]  /*11d40*/  UISETP.NE.AND UP0, UPT, UR47, URZ, UPT ;  /* 0x0000003f2f00728c */ /* 0x000fe2000bf05270 */
[----:B------:R-:W-:Y:S01]  /*11d50*/  IMAD.U32 R28, RZ, RZ, UR46 ;  /* 0x0000002eff1c7e24 */ /* 0x000fe2000f8e00ff */
[----:B------:R-:W-:Y:S01]  /*11d60*/  R2UR UR6, R23 ;  /* 0x00000000170672ca */ /* 0x000fe200000e0000 */
[----:B------:R-:W-:Y:S01]  /*11d70*/  ULDC.64 UR8, c[0x0][0x2d8] ;  /* 0x0000b60000087ab9 */ /* 0x000fe20000000a00 */
[----:B------:R-:W0:Y:S01]  /*11d80*/  LDC R7, c[0x0][0x448] ;  /* 0x00011200ff077b82 */ /* 0x000e220000000800 */
[----:B------:R-:W-:Y:S01]  /*11d90*/  IMAD R28, R28, 0x40, R31 ;  /* 0x000000401c1c7824 */ /* 0x000fe200078e021f */
[----:B------:R-:W-:Y:S01]  /*11da0*/  PLOP3.LUT P0, PT, PT, PT, UP0, 0x80, 0x0 ;  /* 0x000000000000781c */ /* 0x000fe20003f0f008 */
[----:B------:R-:W1:Y:S02]  /*11db0*/  S2R R20, SR_TID.X ;  /* 0x0000000000147919 */ /* 0x000e640000002100 */
[----:B------:R-:W-:Y:S02]  /*11dc0*/  IMAD.MOV.U32 R11, RZ, RZ, R28 ;  /* 0x000000ffff0b7224 */ /* 0x000fe400078e001c */
[----:B------:R-:W-:-:S04]  /*11dd0*/  @UP0 ULDC UR4, c[0x0][0x44c] ;  /* 0x0001130000040ab9 */ /* 0x000fc80000000800 */
[----:B------:R-:W-:-:S04]  /*11de0*/  UIMAD UR6, UR6, UR8, URZ ;  /* 0x00000008060672a4 */ /* 0x000fc8000f8e023f */
[----:B------:R-:W-:Y:S01]  /*11df0*/  @P0 IMAD.HI.U32 R0, R28, UR4, RZ ;  /* 0x000000041c000c27 */ /* 0x000fe2000f8e00ff */
[----:B------:R-:W-:Y:S01]  /*11e00*/  PLOP3.LUT P0, PT, PT, PT, UP0, 0x80, 0x0 ;  /* 0x000000000000781c */ /* 0x000fe20003f0f008 */
[----:B------:R-:W-:Y:S01]  /*11e10*/  @UP0 ULDC UR4, c[0x0][0x450] ;  /* 0x0001140000040ab9 */ /* 0x000fe20000000800 */
[----:B------:R-:W-:-:S11]  /*11e20*/  UIMAD UR6, UR39, UR9, UR6 ;  /* 0x00000009270672a4 */ /* 0x000fd6000f8e0206 */
[----:B------:R-:W-:Y:S01]  /*11e30*/  @P0 SHF.R.U32.HI R11, RZ, UR4, R0 ;  /* 0x00000004ff0b0c19 */ /* 0x000fe20008011600 */
[----:B------:R-:W-:-:S03]  /*11e40*/  UIMAD.WIDE.U32 UR4, UR39, UR8, URZ ;  /* 0x00000008270472a5 */ /* 0x000fc6000f8e003f */
[----:B------:R-:W-:Y:S01]  /*11e50*/  ULDC.64 UR8, c[0x0][0x2e0] ;  /* 0x0000b80000087ab9 */ /* 0x000fe20000000a00 */
[----:B------:R-:W-:Y:S01]  /*11e60*/  UIADD3 UR5, UR5, UR6, URZ ;  /* 0x0000000605057290 */ /* 0x000fe2000fffe03f */
[----:B------:R-:W-:Y:S01]  /*11e70*/  SHF.R.S32.HI R0, RZ, 0x1f, R11 ;  /* 0x0000001fff007819 */ /* 0x000fe2000001140b */
[----:B------:R-:W-:Y:S01]  /*11e80*/  UIMAD UR6, UR49, UR8, URZ ;  /* 0x00000008310672a4 */ /* 0x000fe2000f8e023f */
[----:B-1----:R-:W-:Y:S01]  /*11e90*/  LOP3.LUT R20, R20, 0x7f, RZ, 0xc0, !PT ;  /* 0x0000007f14147812 */ /* 0x002fe200078ec0ff */
[----:B------:R-:W-:Y:S02]  /*11ea0*/  UIMAD.WIDE.U32 UR4, UR45, UR8, UR4 ;  /* 0x000000082d0472a5 */ /* 0x000fe4000f8e0004 */
[----:B------:R-:W-:Y:S01]  /*11eb0*/  UIMAD UR6, UR45, UR9, UR6 ;  /* 0x000000092d0672a4 */ /* 0x000fe2000f8e0206 */
[----:B------:R-:W-:-:S03]  /*11ec0*/  SHF.R.U32.HI R20, RZ, 0x3, R20 ;  /* 0x00000003ff147819 */ /* 0x000fc60000011614 */
[----:B------:R-:W-:Y:S01]  /*11ed0*/  IMAD.U32 R5, RZ, RZ, UR5 ;  /* 0x00000005ff057e24 */ /* 0x000fe2000f8e00ff */
[----:B------:R-:W-:Y:S01]  /*11ee0*/  UIADD3 UR6, UR5, UR6, URZ ;  /* 0x0000000605067290 */ /* 0x000fe2000fffe03f */
[----:B------:R-:W-:Y:S02]  /*11ef0*/  IMAD.U32 R4, RZ, RZ, UR4 ;  /* 0x00000004ff047e24 */ /* 0x000fe4000f8e00ff */
[----:B------:R-:W-:Y:S01]  /*11f00*/  IMAD.MOV R5, RZ, RZ, -R11 ;  /* 0x000000ffff057224 */ /* 0x000fe200078e0a0b */
[----:B------:R-:W-:Y:S02]  /*11f10*/  ULDC.64 UR4, c[0x0][0x2d0] ;  /* 0x0000b40000047ab9 */ /* 0x000fe40000000a00 */
[----:B------:R-:W-:Y:S01]  /*11f20*/  IMAD R0, R0, UR4, RZ ;  /* 0x0000000400007c24 */ /* 0x000fe2000f8e02ff */
[----:B------:R-:W-:Y:S01]  /*11f30*/  MOV R2, R4 ;  /* 0x0000000400027202 */ /* 0x000fe20000000f00 */
[----:B0-----:R-:W-:Y:S02]  /*11f40*/  IMAD R5, R7, R5, R28 ;  /* 0x0000000507057224 */ /* 0x001fe400078e021c */
[----:B------:R-:W-:-:S02]  /*11f50*/  IMAD.U32 R3, RZ, RZ, UR6 ;  /* 0x00000006ff037e24 */ /* 0x000fc4000f8e00ff */
[C---:B------:R-:W-:Y:S01]  /*11f60*/  IMAD R9, R11.reuse, UR5, R0 ;  /* 0x000000050b097c24 */ /* 0x040fe2000f8e0200 */
[----:B------:R-:W-:Y:S01]  /*11f70*/  SHF.R.S32.HI R0, RZ, 0x1f, R5 ;  /* 0x0000001fff007819 */ /* 0x000fe20000011405 */
[----:B------:R-:W-:Y:S01]  /*11f80*/  IMAD.WIDE.U32 R2, R11, UR4, R2 ;  /* 0x000000040b027c25 */ /* 0x000fe2000f8e0002 */
[----:B------:R-:W-:-:S03]  /*11f90*/  ULDC.64 UR4, c[0x0][0x2c8] ;  /* 0x0000b20000047ab9 */ /* 0x000fc60000000a00 */
        /* <DEDUP_REMOVED lines=13> */
[----:B------:R-:W-:Y:S01]  /*12070*/  IMAD.U32 R6, RZ, RZ, UR46 ;  /* 0x0000002eff067e24 */ /* 0x000fe2000f8e00ff */
[----:B------:R-:W-:Y:S01]  /*12080*/  ULDC UR4, c[0x0][0x288] ;  /* 0x0000a20000047ab9 */ /* 0x000fe20000000800 */
[----:B------:R-:W-:Y:S01]  /*12090*/  LOP3.LUT R16, R16, 0xfffffeff, RZ, 0xc0, !PT ;  /* 0xfffffeff10107812 */ /* 0x000fe200078ec0ff */
[----:B------:R-:W1:Y:S01]  /*120a0*/  SHFL.IDX PT, R2, R4, RZ, 0x181f ;  /* 0x00181fff04027589 */ /* 0x000e6200000e0000 */
[----:B------:R-:W-:Y:S02]  /*120b0*/  IMAD R5, R7, UR4, RZ ;  /* 0x0000000407057c24 */ /* 0x000fe4000f8e02ff */
[----:B------:R-:W-:Y:S01]  /*120c0*/  IMAD R6, R6, 0x40, R20 ;  /* 0x0000004006067824 */ /* 0x000fe200078e0214 */
[----:B------:R-:W2:Y:S03]  /*120d0*/  SHFL.IDX PT, R7, R0, 0x1, 0x181f ;  /* 0x00381f0000077f89 */ /* 0x000ea600000e0000 */
[C---:B------:R-:W-:Y:S01]  /*120e0*/  VIADD R8, R6.reuse, 0x10 ;  /* 0x0000001006087836 */ /* 0x040fe20000000000 */
[-C--:B------:R-:W-:Y:S01]  /*120f0*/  ISETP.GE.AND P2, PT, R6, R5.reuse, PT ;  /* 0x000000050600720c */ /* 0x080fe20003f46270 */
[----:B------:R-:W3:Y:S03]  /*12100*/  SHFL.IDX PT, R9, R4, 0x1, 0x181f ;  /* 0x00381f0004097f89 */ /* 0x000ee600000e0000 */
[----:B------:R-:W-:-:S09]  /*12110*/  ISETP.GE.AND P3, PT, R8, R5, PT ;  /* 0x000000050800720c */ /* 0x000fd20003f66270 */
[----:B0-----:R-:W-:Y:S02]  /*12120*/  @!P2 LEA R3, P1, R22, R14, 0x1 ;  /* 0x0000000e1603a211 */ /* 0x001fe400078208ff */
[----:B------:R-:W-:Y:S01]  /*12130*/  @!P2 LEA R8, R24, UR44, 0x1 ;  /* 0x0000002c1808ac11 */ /* 0x000fe2000f8e08ff */
[----:B------:R-:W-:Y:S01]  /*12140*/  SHFL.IDX PT, R14, R0, 0x3, 0x181f ;  /* 0x00781f00000e7f89 */ /* 0x000fe200000e0000 */
[----:B------:R-:W-:Y:S01]  /*12150*/  @P2 LOP3.LUT R16, R16, 0x100, RZ, 0xfc, !PT ;  /* 0x0000010010102812 */ /* 0x000fe200078efcff */
[----:B-1----:R-:W-:Y:S01]  /*12160*/  @!P2 IMAD.X R2, RZ, RZ, R2, P1 ;  /* 0x000000ffff02a224 */ /* 0x002fe200008e0602 */
[----:B------:R-:W-:Y:S02]  /*12170*/  @!P3 LEA R10, R24, UR44, 0x1 ;  /* 0x0000002c180abc11 */ /* 0x000fe4000f8e08ff */
[----:B--2---:R-:W-:Y:S02]  /*12180*/  @!P3 LEA R7, P1, R22, R7, 0x1 ;  /* 0x000000071607b211 */ /* 0x004fe400078208ff */
[----:B------:R-:W-:-:S02]  /*12190*/  @!P2 LOP3.LUT R3, R3, R2, RZ, 0x3c, !PT ;  /* 0x000000020303a212 */ /* 0x000fc400078e3cff */
[----:B---3--:R-:W-:Y:S02]  /*121a0*/  @!P3 IADD3.X R9, RZ, R9, RZ, P1, !PT ;  /* 0x00000009ff09b210 */ /* 0x008fe40000ffe4ff */
[C---:B------:R-:W-:Y:S02]  /*121b0*/  @!P2 LOP3.LUT R2, R3.reuse, R2, RZ, 0x3c, !PT ;  /* 0x000000020302a212 */ /* 0x040fe400078e3cff */
[----:B------:R-:W-:Y:S02]  /*121c0*/  LOP3.LUT R16, R16, 0xffffff7f, RZ, 0xc0, !PT ;  /* 0xffffff7f10107812 */ /* 0x000fe400078ec0ff */
[----:B------:R-:W-:Y:S02]  /*121d0*/  @!P2 LOP3.LUT R3, R3, R2, RZ, 0x3c, !PT ;  /* 0x000000020303a212 */ /* 0x000fe400078e3cff */
[----:B------:R-:W-:-:S03]  /*121e0*/  @P3 LOP3.LUT R16, R16, 0x80, RZ, 0xfc, !PT ;  /* 0x0000008010103812 */ /* 0x000fc600078efcff */
[----:B------:R0:W-:Y:S01]  /*121f0*/  @!P2 LDGSTS.E.BYPASS.LTC128B.128 [R8+0x20400], desc[UR36][R2.64], !P0 ;  /* 0x204000000208afae */ /* 0x0001e2000c101d64 */
[----:B------:R-:W-:-:S03]  /*12200*/  LOP3.LUT R16, R16, 0xffffffbf, RZ, 0xc0, !PT ;  /* 0xffffffbf10107812 */ /* 0x000fc600078ec0ff */
[----:B0-----:R-:W0:Y:S01]  /*12210*/  SHFL.IDX PT, R8, R0, 0x2, 0x181f ;  /* 0x00581f0000087f89 */ /* 0x001e2200000e0000 */
[----:B------:R-:W-:-:S03]  /*12220*/  VIADD R3, R6, 0x20 ;  /* 0x0000002006037836 */ /* 0x000fc60000000000 */
[----:B------:R-:W1:Y:S02]  /*12230*/  SHFL.IDX PT, R2, R4, 0x2, 0x181f ;  /* 0x00581f0004027f89 */ /* 0x000e6400000e0000 */
[----:B------:R-:W-:Y:S01]  /*12240*/  ISETP.GE.AND P2, PT, R3, R5, PT ;  /* 0x000000050300720c */ /* 0x000fe20003f46270 */
[----:B------:R-:W-:Y:S01]  /*12250*/  @!P3 IMAD.MOV.U32 R3, RZ, RZ, R9 ;  /* 0x000000ffff03b224 */ /* 0x000fe200078e0009 */
[----:B------:R-:W2:Y:S11]  /*12260*/  SHFL.IDX PT, R4, R4, 0x3, 0x181f ;  /* 0x00781f0004047f89 */ /* 0x000eb600000e0000 */
        /* <DEDUP_REMOVED lines=9> */
.L_x_4352:
[----:B------:R-:W-:Y:S01]  /*12300*/  VIADD R6, R6, 0x30 ;  /* 0x0000003006067836 */ /* 0x000fe20000000000 */
[----:B------:R-:W-:-:S04]  /*12310*/  LOP3.LUT R16, R16, 0xffffefff, RZ, 0xc0, !PT ;  /* 0xffffefff10107812 */ /* 0x000fc800078ec0ff */
[----:B------:R-:W-:-:S13]  /*12320*/  ISETP.GE.AND P2, PT, R6, R5, PT ;  /* 0x000000050600720c */ /* 0x000fda0003f46270 */
[----:B0-----:R-:W-:Y:S02]  /*12330*/  @!P2 LEA R2, P1, R22, R14, 0x1 ;  /* 0x0000000e1602a211 */ /* 0x001fe400078208ff */
[----:B------:R-:W-:Y:S02]  /*12340*/  @!P2 LEA R5, R24, UR44, 0x1 ;  /* 0x0000002c1805ac11 */ /* 0x000fe4000f8e08ff */
[----:B------:R-:W-:Y:S02]  /*12350*/  @!P2 IADD3.X R3, RZ, R4, RZ, P1, !PT ;  /* 0x00000004ff03a210 */ /* 0x000fe40000ffe4ff */
[----:B------:R-:W-:-:S03]  /*12360*/  @P2 LOP3.LUT R16, R16, 0x1000, RZ, 0xfc, !PT ;  /* 0x0000100010102812 */ /* 0x000fc600078efcff */
        /* <DEDUP_REMOVED lines=29> */
.L_x_4293:
[----:B------:R-:W-:Y:S01]  /*12540*/  UISETP.NE.AND UP0, UPT, UR47, URZ, UPT ;  /* 0x0000003f2f00728c */ /* 0x000fe2000bf05270 */
[----:B------:R-:W-:Y:S01]  /*12550*/  R2UR UR6, R23 ;  /* 0x00000000170672ca */ /* 0x000fe200000e0000 */
[----:B------:R-:W-:Y:S01]  /*12560*/  ULDC.64 UR8, c[0x0][0x3d8] ;  /* 0x0000f60000087ab9 */ /* 0x000fe20000000a00 */
[----:B------:R-:W-:Y:S01]  /*12570*/  IMAD.MOV.U32 R2, RZ, RZ, R28 ;  /* 0x000000ffff027224 */ /* 0x000fe200078e001c */
[----:B------:R-:W-:Y:S01]  /*12580*/  ULDC UR7, c[0x0][0x448] ;  /* 0x0001120000077ab9 */ /* 0x000fe20000000800 */
[C---:B------:R-:W-:Y:S02]  /*12590*/  LOP3.LUT R20, R22.reuse, 0x180, RZ, 0xfc, !PT ;  /* 0x0000018016147812 */ /* 0x040fe400078efcff */
[----:B------:R-:W-:Y:S02]  /*125a0*/  PLOP3.LUT P0, PT, PT, PT, UP0, 0x80, 0x0 ;  /* 0x000000000000781c */ /* 0x000fe40003f0f008 */
[----:B------:R-:W-:Y:S02]  /*125b0*/  LOP3.LUT R21, R22, 0x80, RZ, 0xfc, !PT ;  /* 0x0000008016157812 */ /* 0x000fe400078efcff */
[----:B------:R-:W-:Y:S01]  /*125c0*/  @UP0 ULDC UR4, c[0x0][0x44c] ;  /* 0x0001130000040ab9 */ /* 0x000fe20000000800 */
[----:B------:R-:W-:-:S02]  /*125d0*/  LOP3.LUT R16, R16, 0xfffff7ff, RZ, 0xc0, !PT ;  /* 0xfffff7ff10107812 */ /* 0x000fc400078ec0ff */
[----:B------:R-:W-:-:S04]  /*125e0*/  UIMAD UR6, UR6, UR8, URZ ;  /* 0x00000008060672a4 */ /* 0x000fc8000f8e023f */
[----:B------:R-:W-:Y:S02]  /*125f0*/  UIMAD UR6, UR39, UR9, UR6 ;  /* 0x00000009270672a4 */ /* 0x000fe4000f8e0206 */
[----:B------:R-:W-:Y:S01]  /*12600*/  @P0 IMAD.HI.U32 R0, R28, UR4, RZ ;  /* 0x000000041c000c27 */ /* 0x000fe2000f8e00ff */
[----:B------:R-:W-:Y:S01]  /*12610*/  PLOP3.LUT P0, PT, PT, PT, UP0, 0x80, 0x0 ;  /* 0x000000000000781c */ /* 0x000fe20003f0f008 */
[----:B------:R-:W-:-:S12]  /*12620*/  @UP0 ULDC UR4, c[0x0][0x450] ;  /* 0x0001140000040ab9 */ /* 0x000fd80000000800 */
[----:B------:R-:W-:Y:S01]  /*12630*/  @P0 SHF.R.U32.HI R2, RZ, UR4, R0 ;  /* 0x00000004ff020c19 */ /* 0x000fe20008011600 */
[----:B------:R-:W-:-:S03]  /*12640*/  UIMAD.WIDE.U32 UR4, UR39, UR8, URZ ;  /* 0x00000008270472a5 */ /* 0x000fc6000f8e003f */
[----:B------:R-:W-:Y:S01]  /*12650*/  ULDC.64 UR8, c[0x0][0x3e0] ;  /* 0x0000f80000087ab9 */ /* 0x000fe20000000a00 */
[----:B------:R-:W-:Y:S01]  /*12660*/  UIADD3 UR5, UR5, UR6, URZ ;  /* 0x0000000605057290 */ /* 0x000fe2000fffe03f */
[--C-:B------:R-:W-:Y:S01]  /*12670*/  IMAD.MOV R5, RZ, RZ, -R2.reuse ;  /* 0x000000ffff057224 */ /* 0x100fe200078e0a02 */
[----:B------:R-:W-:Y:S01]  /*12680*/  UIMAD UR6, UR49, UR8, URZ ;  /* 0x00000008310672a4 */ /* 0x000fe2000f8e023f */
[----:B------:R-:W-:Y:S01]  /*12690*/  SHF.R.S32.HI R0, RZ, 0x1f, R2 ;  /* 0x0000001fff007819 */ /* 0x000fe20000011402 */
[----:B------:R-:W-:Y:S01]  /*126a0*/  UIMAD.WIDE.U32 UR4, UR45, UR8, UR4 ;  /* 0x000000082d0472a5 */ /* 0x000fe2000f8e0004 */
[----:B------:R-:W-:Y:S01]  /*126b0*/  IMAD R5, R5, UR7, R28 ;  /* 0x0000000705057c24 */ /* 0x000fe2000f8e021c */
[----:B------:R-:W-:-:S03]  /*126c0*/  UIMAD UR6, UR45, UR9, UR6 ;  /* 0x000000092d0672a4 */ /* 0x000fc6000f8e0206 */
[----:B------:R-:W-:Y:S01]  /*126d0*/  ULDC.64 UR8, c[0x0][0x3d0] ;  /* 0x0000f40000087ab9 */ /* 0x000fe20000000a00 */
[----:B------:R-:W-:Y:S01]  /*126e0*/  UIADD3 UR5, UR5, UR6, URZ ;  /* 0x0000000605057290 */ /* 0x000fe2000fffe03f */
[----:B------:R-:W-:Y:S01]  /*126f0*/  IMAD R3, R0, UR8, RZ ;  /* 0x0000000800037c24 */ /* 0x000fe2000f8e02ff */
[----:B------:R-:W-:Y:S01]  /*12700*/  SHF.R.S32.HI R0, RZ, 0x1f, R5 ;  /* 0x0000001fff007819 */ /* 0x000fe20000011405 */
[----:B------:R-:W-:Y:S02]  /*12710*/  IMAD.U32 R9, RZ, RZ, UR8 ;  /* 0x00000008ff097e24 */ /* 0x000fe4000f8e00ff */
[C---:B------:R-:W-:Y:S02]  /*12720*/  IMAD R7, R2.reuse, UR9, R3 ;  /* 0x0000000902077c24 */ /* 0x040fe4000f8e0203 */
[----:B------:R-:W-:Y:S01]  /*12730*/  IMAD.WIDE.U32 R2, R2, R9, UR4 ;  /* 0x0000000402027e25 */ /* 0x000fe2000f8e0009 */
        /* <DEDUP_REMOVED lines=10> */
[----:B------:R-:W-:Y:S02]  /*127e0*/  LEA.HI.X R4, R2, UR5, R3, 0x1, P0 ;  /* 0x0000000502047c11 */ /* 0x000fe400080f0c03 */
[----:B------:R-:W-:-:S02]  /*127f0*/  ISETP.GE.AND P0, PT, R20, UR4, PT ;  /* 0x0000000414007c0c */ /* 0x000fc4000bf06270 */
[----:B------:R-:W-:Y:S02]  /*12800*/  LOP3.LUT R20, R22, 0x40, RZ, 0xfc, !PT ;  /* 0x0000004016147812 */ /* 0x000fe400078efcff */
[----:B------:R-:W-:Y:S02]  /*12810*/  ISETP.GE.AND P4, PT, R21, UR4, PT ;  /* 0x0000000415007c0c */ /* 0x000fe4000bf86270 */
[----:B------:R-:W-:Y:S02]  /*12820*/  ISETP.GE.AND P5, PT, R20, UR4, PT ;  /* 0x0000000414007c0c */ /* 0x000fe4000bfa6270 */
[----:B------:R-:W-:Y:S02]  /*12830*/  LOP3.LUT R20, R22, 0xc0, RZ, 0xfc, !PT ;  /* 0x000000c016147812 */ /* 0x000fe400078efcff */
[----:B------:R-:W-:Y:S02]  /*12840*/  SEL R2, RZ, 0x1, P1 ;  /* 0x00000001ff027807 */ /* 0x000fe40000800000 */
[----:B------:R-:W-:-:S02]  /*12850*/  SEL R3, RZ, 0x4, P4 ;  /* 0x00000004ff037807 */ /* 0x000fc40002000000 */
[----:B------:R-:W-:Y:S02]  /*12860*/  SEL R7, RZ, 0x2, P5 ;  /* 0x00000002ff077807 */ /* 0x000fe40002800000 */
[----:B------:R-:W-:Y:S02]  /*12870*/  ISETP.GE.AND P2, PT, R36, UR4, PT ;  /* 0x0000000424007c0c */ /* 0x000fe4000bf46270 */
[----:B------:R-:W-:Y:S02]  /*12880*/  ISETP.GE.AND P3, PT, R20, UR4, PT ;  /* 0x0000000414007c0c */ /* 0x000fe4000bf66270 */
[----:B------:R-:W-:Y:S02]  /*12890*/  IADD3 R7, R3, R7, R2 ;  /* 0x0000000703077210 */ /* 0x000fe40007ffe002 */
[----:B------:R-:W-:Y:S02]  /*128a0*/  @P1 LOP3.LUT R16, R16, 0x800, RZ, 0xfc, !PT ;  /* 0x0000080010101812 */ /* 0x000fe400078efcff */
[----:B------:R-:W-:-:S02]  /*128b0*/  SEL R2, RZ, 0x10, P2 ;  /* 0x00000010ff027807 */ /* 0x000fc40001000000 */
[----:B------:R-:W-:Y:S02]  /*128c0*/  SEL R3, RZ, 0x8, P3 ;  /* 0x00000008ff037807 */ /* 0x000fe40001800000 */
[----:B------:R-:W-:Y:S02]  /*128d0*/  ISETP.GE.AND P1, PT, R35, UR4, PT ;  /* 0x0000000423007c0c */ /* 0x000fe4000bf26270 */
[----:B------:R-:W-:Y:S02]  /*128e0*/  SEL R5, RZ, 0x40, P0 ;  /* 0x00000040ff057807 */ /* 0x000fe40000000000 */
[----:B------:R-:W-:Y:S02]  /*128f0*/  IADD3 R3, R2, R7, R3 ;  /* 0x0000000702037210 */ /* 0x000fe40007ffe003 */
[----:B------:R-:W-:Y:S01]  /*12900*/  ISETP.GE.AND P0, PT, R37, UR4, PT ;  /* 0x0000000425007c0c */ /* 0x000fe2000bf06270 */
[----:B------:R-:W-:Y:S01]  /*12910*/  UMOV UR4, 0xffffffff ;  /* 0xffffffff00047882 */ /* 0x000fe20000000000 */
[----:B------:R-:W-:-:S02]  /*12920*/  SEL R2, RZ, 0x20, P1 ;  /* 0x00000020ff027807 */ /* 0x000fc40000800000 */
[----:B------:R-:W-:Y:S02]  /*12930*/  SEL R6, RZ, 0x80, P0 ;  /* 0x00000080ff067807 */ /* 0x000fe40000000000 */
        /* <DEDUP_REMOVED lines=8> */
[----:B0-----:R-:W-:-:S04]  /*129c0*/  @!P6 LEA R14, P0, R22, R14, 0x1 ;  /* 0x0000000e160ee211 */ /* 0x001fc800078008ff */
[----:B-1----:R-:W-:Y:S02]  /*129d0*/  @!P6 IADD3.X R21, RZ, R2, RZ, P0, !PT ;  /* 0x00000002ff15e210 */ /* 0x002fe400007fe4ff */
        /* <DEDUP_REMOVED lines=58> */
[----:B------:R0:W1:Y:S01]  /*12d80*/  SHFL.IDX PT, R14, R0, 0x3, 0x181f ;  /* 0x00781f00000e7f89 */ /* 0x00006200000e0000 */
[----:B------:R-:W-:Y:S02]  /*12d90*/  @!P0 MOV R3, R7 ;  /* 0x0000000700038202 */ /* 0x000fe40000000f00 */
[----:B------:R-:W-:-:S03]  /*12da0*/  @!P0 SHF.R.U32.HI R20, RZ, 0x2, R20 ;  /* 0x00000002ff148819 */ /* 0x000fc60000011614 */
        /* <DEDUP_REMOVED lines=13> */
.L_x_4362:
        /* <DEDUP_REMOVED lines=24> */
.L_x_4296:
[----:B------:R-:W-:Y:S05]  /*13000*/  BSYNC B0 ;  /* 0x0000000000007941 */ /* 0x000fea0003800000 */
.L_x_4295:
        /* <DEDUP_REMOVED lines=9> */
.L_x_4363:
[----:B------:R-:W-:-:S13]  /*130a0*/  LOP3.LUT P0, RZ, R16, 0x400, RZ, 0xc0, !PT ;  /* 0x0000040010ff7812 */ /* 0x000fda000780c0ff */
[----:B------:R-:W-:Y:S05]  /*130b0*/  @!P0 BRA `(.L_x_4298) ;  /* 0x0000000000048947 */ /* 0x000fea0003800000 */
[----:B------:R-:W-:Y:S01]  /*130c0*/  BPT.TRAP 0x1 ;  /* 0x000000040000795c */ /* 0x000fe20000300000 */
.L_x_4298:
[----:B------:R-:W2:Y:S02]  /*130d0*/  SYNCS.PHASECHK.TRANS64.TRYWAIT P0, [UR44+0x38860], R0 ;  /* 0x03886000ff0075a7 */ /* 0x000ea4000800016c */
[----:B--2---:R-:W-:Y:S05]  /*130e0*/  @!P0 BRA `(.L_x_4299) ;  /* 0x0000003000948947 */ /* 0x004fea0003800000 */
.L_x_4364:
[----:B------:R-:W-:Y:S01]  /*130f0*/  ULDC.64 UR4, c[0x0][0x328] ;  /* 0x0000ca0000047ab9 */ /* 0x000fe20000000a00 */
[----:B------:R-:W-:Y:S01]  /*13100*/  ULDC.64 UR6, c[0x0][0x338] ;  /* 0x0000ce0000067ab9 */ /* 0x000fe20000000a00 */
[----:B0-----:R-:W-:Y:S02]  /*13110*/  IMAD R0, R33, UR4, RZ ;  /* 0x0000000421007c24 */ /* 0x001fe4000f8e02ff */
[----:B-1----:R-:W-:Y:S01]  /*13120*/  IMAD.WIDE.U32 R2, R19, UR4, RZ ;  /* 0x0000000413027c25 */ /* 0x002fe2000f8e00ff */
        /* <DEDUP_REMOVED lines=37> */
[----:B-1----:R-:W-:Y:S02]  /*13380*/  IADD3.X R3, RZ, R3, RZ, P0, !PT ;  /* 0x00000003ff037210 */ /* 0x002fe400007fe4ff */
        /* <DEDUP_REMOVED lines=63> */
.L_x_4374:
        /* <DEDUP_REMOVED lines=30> */
.L_x_4301:
        /* <DEDUP_REMOVED lines=10> */
[----:B------:R-:W-:Y:S01]  /*13a00*/  ULOP3.LUT UR5, URZ, UR42, URZ, 0x33, !UPT ;  /* 0x0000002a3f057292 */ /* 0x000fe2000f8e333f */
[----:B------:R-:W1:Y:S01]  /*13a10*/  S2R R6, SR_TID.X ;  /* 0x0000000000067919 */ /* 0x000e620000002100 */
[----:B------:R-:W-:Y:S01]  /*13a20*/  UIMAD UR4, UR4, UR38, URZ ;  /* 0x00000026040472a4 */ /* 0x000fe2000f8e023f */
[----:B------:R-:W-:Y:S01]  /*13a30*/  LOP3.LUT R28, R17, 0x80, RZ, 0xc0, !PT ;  /* 0x00000080111c7812 */ /* 0x000fe200078ec0ff */
[----:B------:R-:W-:Y:S02]  /*13a40*/  IMAD.MOV.U32 R8, RZ, RZ, 0x1 ;  /* 0x00000001ff087424 */ /* 0x000fe400078e00ff */
[----:B------:R-:W-:Y:S01]  /*13a50*/  IMAD.MOV.U32 R21, RZ, RZ, 0x1 ;  /* 0x00000001ff157424 */ /* 0x000fe200078e00ff */
[----:B------:R-:W-:-:S02]  /*13a60*/  SHF.R.U32.HI R28, RZ, 0x3, R28 ;  /* 0x00000003ff1c7819 */ /* 0x000fc4000001161c */
[----:B------:R-:W-:-:S04]  /*13a70*/  LOP3.LUT R3, RZ, UR4, RZ, 0x33, !PT ;  /* 0x00000004ff037c12 */ /* 0x000fc8000f8e33ff */
[----:B------:R-:W-:-:S04]  /*13a80*/  VIMNMX3 R2, R2, UR5, R3, !PT ;  /* 0x0000000502027c0f */ /* 0x000fc8000f800103 */
[----:B------:R-:W-:Y:S02]  /*13a90*/  IADD3 R22, -R2, -0x2, RZ ;  /* 0xfffffffe02167810 */ /* 0x000fe40007ffe1ff */
[----:B0-----:R-:W-:Y:S02]  /*13aa0*/  SHF.L.U32 R5, R5, 0x4, RZ ;  /* 0x0000000405057819 */ /* 0x001fe400000006ff */
[----:B-1----:R-:W-:Y:S02]  /*13ab0*/  LOP3.LUT R6, R6, 0x7f, RZ, 0xc0, !PT ;  /* 0x0000007f06067812 */ /* 0x002fe400078ec0ff */
[----:B------:R-:W-:Y:S02]  /*13ac0*/  LOP3.LUT R5, R5, 0x70, RZ, 0xc0, !PT ;  /* 0x0000007005057812 */ /* 0x000fe400078ec0ff */
[----:B------:R-:W-:-:S04]  /*13ad0*/  SHF.R.U32.HI R6, RZ, 0x3, R6 ;  /* 0x00000003ff067819 */ /* 0x000fc80000011606 */
[----:B------:R-:W-:Y:S02]  /*13ae0*/  IADD3 R4, R5, R30, R6 ;  /* 0x0000001e05047210 */ /* 0x000fe40007ffe006 */
[----:B------:R-:W-:-:S03]  /*13af0*/  LOP3.LUT R30, R34, 0x40, RZ, 0xc0, !PT ;  /* 0x00000040221e7812 */ /* 0x000fc600078ec0ff */
[----:B------:R-:W-:Y:S01]  /*13b00*/  VIADD R9, R4, 0xffffff40 ;  /* 0xffffff4004097836 */ /* 0x000fe20000000000 */
[----:B------:R-:W-:-:S03]  /*13b10*/  SHF.R.U32.HI R30, RZ, 0x2, R30 ;  /* 0x00000002ff1e7819 */ /* 0x000fc6000001161e */
[----:B------:R-:W-:-:S07]  /*13b20*/  IMAD R9, R2, -0x40, R9 ;  /* 0xffffffc002097824 */ /* 0x000fce00078e0209 */
.L_x_4317:
        /* <DEDUP_REMOVED lines=22> */
.L_x_4304:
[----:B------:R-:W-:Y:S05]  /*13c90*/  BSYNC B1 ;  /* 0x0000000000017941 */ /* 0x000fea0003800000 */
.L_x_4303:
[----:B------:R-:W-:-:S13]  /*13ca0*/  LOP3.LUT P0, RZ, R16, 0x400, RZ, 0xc0, !PT ;  /* 0x0000040010ff7812 */ /* 0x000fda000780c0ff */
[----:B------:R-:W-:Y:S05]  /*13cb0*/  @!P0 BRA `(.L_x_4305) ;  /* 0x0000000000048947 */ /* 0x000fea0003800000 */
[----:B------:R-:W-:Y:S01]  /*13cc0*/  BPT.TRAP 0x1 ;  /* 0x000000040000795c */ /* 0x000fe20000300000 */
.L_x_4305:
[----:B------:R-:W-:Y:S01]  /*13cd0*/  LEA R10, R8, UR44, 0x3 ;  /* 0x0000002c080a7c11 */ /* 0x000fe2000f8e18ff */
[----:B------:R-:W-:Y:S01]  /*13ce0*/  BSSY B1, `(.L_x_4306) ;  /* 0x0000004000017945 */ /* 0x000fe20003800000 */
[----:B------:R-:W-:-:S04]  /*13cf0*/  SHF.L.U32 R20, R21, 0x1f, RZ ;  /* 0x0000001f15147819 */ /* 0x000fc800000006ff */
[----:B------:R-:W1:Y:S02]  /*13d00*/  SYNCS.PHASECHK.TRANS64.TRYWAIT P0, [R10+URZ+0x38840], R20 ;  /* 0x038840140a0075a7 */ /* 0x000e64000800017f */
[----:B-1----:R-:W-:Y:S05]  /*13d10*/  @!P0 BRA `(.L_x_4307) ;  /* 0x0000002c00b08947 */ /* 0x002fea0003800000 */
.L_x_4375:
[----:B------:R-:W-:Y:S05]  /*13d20*/  BSYNC B1 ;  /* 0x0000000000017941 */ /* 0x000fea0003800000 */
.L_x_4306:
        /* <DEDUP_REMOVED lines=47> */
.L_x_4385:
        /* <DEDUP_REMOVED lines=8> */
.L_x_4309:
        /* <DEDUP_REMOVED lines=10> */
.L_x_4310:
[----:B------:R2:W-:Y:S01]  /*14140*/  SYNCS.ARRIVE.TRANS64.A1T0 RZ, [R10+URZ+0x38830], RZ ;  /* 0x038830ff0aff79a7 */ /* 0x0005e2000810003f */
[----:B------:R-:W-:Y:S05]  /*14150*/  @!P2 BRA `(.L_x_4311) ;  /* 0x000000000004a947 */ /* 0x000fea0003800000 */
[----:B------:R-:W-:Y:S01]  /*14160*/  BPT.TRAP 0x1 ;  /* 0x000000040000795c */ /* 0x000fe20000300000 */
.L_x_4311:
[----:B------:R-:W3:Y:S01]  /*14170*/  SYNCS.PHASECHK.TRANS64.TRYWAIT P0, [R10+URZ+0x38860], R20 ;  /* 0x038860140a0075a7 */ /* 0x000ee2000800017f */
[----:B------:R-:W-:Y:S04]  /*14180*/  BSSY B1, `(.L_x_4312) ;  /* 0x0000002000017945 */ /* 0x000fe80003800000 */
[----:B---3--:R-:W-:Y:S05]  /*14190*/  @!P0 BRA `(.L_x_4313) ;  /* 0x0000002c00b08947 */ /* 0x008fea0003800000 */
.L_x_4386:
[----:B------:R-:W-:Y:S05]  /*141a0*/  BSYNC B1 ;  /* 0x0000000000017941 */ /* 0x000fea0003800000 */
.L_x_4312:
        /* <DEDUP_REMOVED lines=77> */
.L_x_4396:
        /* <DEDUP_REMOVED lines=20> */
.L_x_4315:
        /* <DEDUP_REMOVED lines=10> */
.L_x_4316:
        /* <DEDUP_REMOVED lines=10> */
.L_x_4302:
[----:B------:R-:W-:Y:S05]  /*14900*/  BSYNC B0 ;  /* 0x0000000000007941 */ /* 0x000fea0003800000 */
.L_x_4281:
[----:B------:R-:W0:Y:S01]  /*14910*/  S2R R3, SR_CgaCtaId ;  /* 0x0000000000037919 */ /* 0x000e220000008800 */
[----:B------:R-:W-:Y:S01]  /*14920*/  MOV R0, 0x400 ;  /* 0x0000040000007802 */ /* 0x000fe20000000f00 */
[----:B------:R-:W-:Y:S01]  /*14930*/  BSSY B0, `(.L_x_4318) ;  /* 0x0000005000007945 */ /* 0x000fe20003800000 */
[----:B------:R-:W-:Y:S02]  /*14940*/  SHF.L.U32 R4, R4, 0x1f, RZ ;  /* 0x0000001f04047819 */ /* 0x000fe400000006ff */
[----:B0-----:R-:W-:-:S04]  /*14950*/  LEA R5, R3, R0, 0x18 ;  /* 0x0000000003057211 */ /* 0x001fc800078ec0ff */
[----:B------:R-:W0:Y:S02]  /*14960*/  SYNCS.PHASECHK.TRANS64.TRYWAIT P0, [R5+URZ+0x38820], R4 ;  /* 0x03882004050075a7 */ /* 0x000e24000800017f */
[----:B0-----:R-:W-:Y:S05]  /*14970*/  @!P0 BRA `(.L_x_4319) ;  /* 0x0000002c00908947 */ /* 0x001fea0003800000 */
.L_x_4397:
[----:B------:R-:W-:Y:S05]  /*14980*/  BSYNC B0 ;  /* 0x0000000000007941 */ /* 0x000fea0003800000 */
.L_x_4318:
[----:B------:R-:W-:-:S03]  /*14990*/  UMOV UR4, 0xffffffff ;  /* 0xffffffff00047882 */ /* 0x000fc60000000000 */
[----:B------:R-:W-:Y:S05]  /*149a0*/  BRA.DIV UR4, `(.L_x_4320) ;  /* 0x0000002e04987947 */ /* 0x000fea000b800000 */
[----:B------:R-:W1:Y:S02]  /*149b0*/  S2R R0, SR_TID.X ;  /* 0x0000000000007919 */ /* 0x000e640000002100 */
[----:B-1----:R-:W-:-:S04]  /*149c0*/  SHF.R.U32.HI R0, RZ, 0x5, R0 ;  /* 0x00000005ff007819 */ /* 0x002fc80000011600 */
[----:B------:R-:W-:-:S05]  /*149d0*/  LOP3.LUT R0, R0, 0x3, RZ, 0xc0, !PT ;  /* 0x0000000300007812 */ /* 0x000fca00078ec0ff */
[----:B------:R1:W3:Y:S02]  /*149e0*/  SHFL.IDX PT, R14, R0, RZ, 0x1f ;  /* 0x00001fff000e7589 */ /* 0x0002e400000e0000 */
.L_x_4400:
[----:B---3--:R-:W-:-:S13]  /*149f0*/  ISETP.NE.AND P0, PT, R14, RZ, PT ;  /* 0x000000ff0e00720c */ /* 0x008fda0003f05270 */
[----:B------:R-:W-:Y:S05]  /*14a00*/  @P0 BRA `(.L_x_4229) ;  /* 0x0000000000900947 */ /* 0x000fea0003800000 */
[----:B------:R-:W-:-:S03]  /*14a10*/  UMOV UR4, 0xffffffff ;  /* 0xffffffff00047882 */ /* 0x000fc60000000000 */
[----:B------:R-:W-:Y:S05]  /*14a20*/  BRA.DIV UR4, `(.L_x_4321) ;  /* 0x0000002e04ac7947 */ /* 0x000fea000b800000 */
[----:B------:R-:W-:-:S13]  /*14a30*/  ELECT P6, URZ, PT ;  /* 0x00000000003f782f */ /* 0x000fda00038c0000 */
.L_x_4403:
[----:B------:R-:W-:Y:S05]  /*14a40*/  @!P6 BRA `(.L_x_4229) ;  /* 0x000000000080e947 */ /* 0x000fea0003800000 */
[----:B-1----:R-:W3:Y:S02]  /*14a50*/  LDL R0, [R1+0x4] ;  /* 0x0000040001007983 */ /* 0x002ee40000100800 */
[----:B---3--:R-:W-:-:S13]  /*14a60*/  R2UR UR4, R0 ;  /* 0x00000000000472ca */ /* 0x008fda00000e0000 */
[----:B------:R-:W-:-:S06]  /*14a70*/  ULOP3.LUT UR4, UR4, 0x2, URZ, 0xfc, !UPT ;  /* 0x0000000204047892 */ /* 0x000fcc000f8efc3f */
[----:B------:R-:W-:-:S05]  /*14a80*/  IMAD.U32 R0, RZ, RZ, UR4 ;  /* 0x00000004ff007e24 */ /* 0x000fca000f8e00ff */
[----:B------:R-:W-:-:S13]  /*14a90*/  ISETP.NE.AND P0, PT, R0, 0x3, PT ;  /* 0x000000030000780c */ /* 0x000fda0003f05270 */
[----:B------:R-:W-:Y:S05]  /*14aa0*/  @!P0 BRA `(.L_x_4322) ;  /* 0x0000000000048947 */ /* 0x000fea0003800000 */
[----:B------:R-:W-:Y:S01]  /*14ab0*/  BPT.TRAP 0x1 ;  /* 0x000000040000795c */ /* 0x000fe20000300000 */
.L_x_4322:
[C---:B------:R-:W-:Y:S01]  /*14ac0*/  IMAD R3, R8.reuse, 0x8, R5 ;  /* 0x0000000808037824 */ /* 0x040fe200078e0205 */
[----:B------:R-:W-:Y:S01]  /*14ad0*/  SHF.L.U32 R2, R21, 0x1f, RZ ;  /* 0x0000001f15027819 */ /* 0x000fe200000006ff */
[----:B------:R-:W-:-:S03]  /*14ae0*/  VIADD R8, R8, 0x1 ;  /* 0x0000000108087836 */ /* 0x000fc60000000000 */
[----:B------:R-:W1:Y:S02]  /*14af0*/  SYNCS.PHASECHK.TRANS64.TRYWAIT P1, [R3+URZ+0x38840], R2 ;  /* 0x03884002030075a7 */ /* 0x000e64000802017f */
[----:B------:R-:W-:-:S04]  /*14b00*/  ISETP.NE.AND P2, PT, R8, 0x2, PT ;  /* 0x000000020800780c */ /* 0x000fc80003f45270 */
[----:B------:R-:W-:Y:S01]  /*14b10*/  SEL R0, RZ, 0x1, P2 ;  /* 0x00000001ff007807 */ /* 0x000fe20001000000 */
[----:B-1----:R-:W-:Y:S08]  /*14b20*/  @!P1 BRA `(.L_x_4323) ;  /* 0x0000002c008c9947 */ /* 0x002ff00003800000 */
.L_x_4404:
[----:B------:R-:W-:Y:S02]  /*14b30*/  SEL R8, R8, RZ, P2 ;  /* 0x000000ff08087207 */ /* 0x000fe40001000000 */
[----:B------:R-:W-:Y:S01]  /*14b40*/  LOP3.LUT R0, R21, R0, RZ, 0x3c, !PT ;  /* 0x0000000015007212 */ /* 0x000fe200078e3cff */
[----:B------:R-:W-:Y:S06]  /*14b50*/  @!P0 BRA `(.L_x_4324) ;  /* 0x0000000000048947 */ /* 0x000fec0003800000 */
[----:B------:R-:W-:Y:S01]  /*14b60*/  BPT.TRAP 0x1 ;  /* 0x000000040000795c */ /* 0x000fe20000300000 */
.L_x_4324:
[----:B0-----:R-:W-:Y:S02]  /*14b70*/  LEA R5, R8, R5, 0x3 ;  /* 0x0000000508057211 */ /* 0x001fe400078e18ff */
[----:B------:R-:W-:-:S04]  /*14b80*/  SHF.L.U32 R0, R0, 0x1f, RZ ;  /* 0x0000001f00007819 */ /* 0x000fc800000006ff */
[----:B------:R-:W0:Y:S02]  /*14b90*/  SYNCS.PHASECHK.TRANS64.TRYWAIT P1, [R5+URZ+0x38840], R0 ;  /* 0x03884000050075a7 */ /* 0x000e24000802017f */
[----:B0-----:R-:W-:Y:S05]  /*14ba0*/  @!P1 BRA `(.L_x_4325) ;  /* 0x0000002c00809947 */ /* 0x001fea0003800000 */
.L_x_4405:
[----:B------:R-:W-:Y:S05]  /*14bb0*/  @!P0 BRA `(.L_x_4326) ;  /* 0x0000000000048947 */ /* 0x000fea0003800000 */
[----:B------:R-:W-:Y:S01]  /*14bc0*/  BPT.TRAP 0x1 ;  /* 0x000000040000795c */ /* 0x000fe20000300000 */
.L_x_4326:
[----:B------:R-:W3:Y:S02]  /*14bd0*/  SYNCS.PHASECHK.TRANS64.TRYWAIT P1, [R3+URZ+0x38860], R2 ;  /* 0x03886002030075a7 */ /* 0x000ee4000802017f */
[----:B---3--:R-:W-:Y:S05]  /*14be0*/  @!P1 BRA `(.L_x_4327) ;  /* 0x0000002c00849947 */ /* 0x008fea0003800000 */
.L_x_4406:
[----:B------:R-:W-:Y:S05]  /*14bf0*/  @!P0 BRA `(.L_x_4328) ;  /* 0x0000000000048947 */ /* 0x000fea0003800000 */
[----:B------:R-:W-:Y:S01]  /*14c00*/  BPT.TRAP 0x1 ;  /* 0x000000040000795c */ /* 0x000fe20000300000 */
.L_x_4328:
[----:B----4-:R4:W0:Y:S02]  /*14c10*/  SYNCS.PHASECHK.TRANS64.TRYWAIT P0, [R5+URZ+0x38860], R0 ;  /* 0x03886000050075a7 */ /* 0x010824000800017f */
[----:B0-----:R-:W-:Y:S05]  /*14c20*/  @!P0 NANOSLEEP.SYNCS 0x989680 ;  /* 0x009896800000895d */ /* 0x001fea0003900000 */
[----:B------:R-:W0:Y:S02]  /*14c30*/  @!P0 SYNCS.PHASECHK.TRANS64 P0, [R5+URZ+0x38860], R0 ;  /* 0x03886000050085a7 */ /* 0x000e24000800007f */
[----:B0-----:R-:W-:Y:S05]  /*14c40*/  @!P0 BRA `(.L_x_4328) ;  /* 0xfffffffc00f08947 */ /* 0x001fea000383ffff */
.L_x_4229:
[----:B------:R-:W-:Y:S05]  /*14c50*/  BSYNC B6 ;  /* 0x0000000000067941 */ /* 0x000fea0003800000 */
.L_x_4226:
[----:B------:R-:W-:Y:S05]  /*14c60*/  EXIT ;  /* 0x000000000000794d */ /* 0x000fea0003800000 */
.L_x_4239:
[----:B0-----:R0:W1:Y:S02]  /*14c70*/  SYNCS.PHASECHK.TRANS64.TRYWAIT P0, [R198+URZ+0x38800], R3 ;  /* 0x03880003c60075a7 */ /* 0x001064000800017f */
[----:B-1----:R-:W-:Y:S05]  /*14c80*/  @!P0 NANOSLEEP.SYNCS 0x989680 ;  /* 0x009896800000895d */ /* 0x002fea0003900000 */
[----:B------:R-:W1:Y:S02]  /*14c90*/  @!P0 SYNCS.PHASECHK.TRANS64 P0, [R198+URZ+0x38800], R3 ;  /* 0x03880003c60085a7 */ /* 0x000e64000800007f */
[----:B-1----:R-:W-:Y:S05]  /*14ca0*/  @!P0 BRA `(.L_x_4239) ;  /* 0xfffffffc00f08947 */ /* 0x002fea000383ffff */
[----:B------:R-:W-:Y:S05]  /*14cb0*/  BRA `(.L_x_4329) ;  /* 0xfffffee800747947 */ /* 0x000fea000383ffff */
.L_x_4243:
[----:B--2---:R2:W3:Y:S02]  /*14cc0*/  SYNCS.PHASECHK.TRANS64.TRYWAIT P1, [R198+URZ+0x38830], R3 ;  /* 0x03883003c60075a7 */ /* 0x0044e4000802017f */
[----:B---3--:R-:W-:Y:S05]  /*14cd0*/  @!P1 NANOSLEEP.SYNCS 0x989680 ;  /* 0x009896800000995d */ /* 0x008fea0003900000 */
[----:B------:R-:W3:Y:S02]  /*14ce0*/  @!P1 SYNCS.PHASECHK.TRANS64 P1, [R198+URZ+0x38830], R3 ;  /* 0x03883003c60095a7 */ /* 0x000ee4000802007f */
[----:B---3--:R-:W-:Y:S05]  /*14cf0*/  @!P1 BRA `(.L_x_4243) ;  /* 0xfffffffc00f09947 */ /* 0x008fea000383ffff */
[----:B------:R-:W-:Y:S05]  /*14d00*/  BRA `(.L_x_4242) ;  /* 0xfffffee800c07947 */ /* 0x000fea000383ffff */
.L_x_4244:
[----:B---3--:R3:W4:Y:S02]  /*14d10*/  SYNCS.PHASECHK.TRANS64.TRYWAIT P1, [R198+URZ+0x38810], R3 ;  /* 0x03881003c60075a7 */ /* 0x008724000802017f */
[----:B----4-:R-:W-:Y:S05]  /*14d20*/  @!P1 NANOSLEEP.SYNCS 0x989680 ;  /* 0x009896800000995d */ /* 0x010fea0003900000 */
[----:B------:R-:W4:Y:S02]  /*14d30*/  @!P1 SYNCS.PHASECHK.TRANS64 P1, [R198+URZ+0x38810], R3 ;  /* 0x03881003c60095a7 */ /* 0x000f24000802007f */
[----:B----4-:R-:W-:Y:S05]  /*14d40*/  @!P1 BRA `(.L_x_4244) ;  /* 0xfffffffc00f09947 */ /* 0x010fea000383ffff */
[----:B------:R-:W-:Y:S05]  /*14d50*/  BRA `(.L_x_4330) ;  /* 0xfffffeec00b07947 */ /* 0x000fea000383ffff */
.L_x_4248:
[----:B------:R0:W0:Y:S02]  /*14d60*/  SYNCS.PHASECHK.TRANS64.TRYWAIT P1, [R198+URZ+0x38850], R3 ;  /* 0x03885003c60075a7 */ /* 0x000024000802017f */
[----:B0-----:R-:W-:Y:S05]  /*14d70*/  @!P1 NANOSLEEP.SYNCS 0x989680 ;  /* 0x009896800000995d */ /* 0x001fea0003900000 */
[----:B------:R-:W0:Y:S02]  /*14d80*/  @!P1 SYNCS.PHASECHK.TRANS64 P1, [R198+URZ+0x38850], R3 ;  /* 0x03885003c60095a7 */ /* 0x000e24000802007f */
[----:B0-----:R-:W-:Y:S05]  /*14d90*/  @!P1 BRA `(.L_x_4248) ;  /* 0xfffffffc00f09947 */ /* 0x001fea000383ffff */
[----:B------:R-:W-:Y:S05]  /*14da0*/  BRA `(.L_x_4247) ;  /* 0xfffffeec00dc7947 */ /* 0x000fea000383ffff */
.L_x_4255:
[----:B-1----:R1:W2:Y:S02]  /*14db0*/  SYNCS.PHASECHK.TRANS64.TRYWAIT P1, [R201+URZ+0x38830], R206 ;  /* 0x038830cec90075a7 */ /* 0x0022a4000802017f */
[----:B--2---:R-:W-:Y:S05]  /*14dc0*/  @!P1 NANOSLEEP.SYNCS 0x989680 ;  /* 0x009896800000995d */ /* 0x004fea0003900000 */
[----:B------:R-:W2:Y:S02]  /*14dd0*/  @!P1 SYNCS.PHASECHK.TRANS64 P1, [R201+URZ+0x38830], R206 ;  /* 0x038830cec90095a7 */ /* 0x000ea4000802007f */
[----:B--2---:R-:W-:Y:S05]  /*14de0*/  @!P1 BRA `(.L_x_4255) ;  /* 0xfffffffc00f09947 */ /* 0x004fea000383ffff */
[----:B------:R-:W-:Y:S05]  /*14df0*/  BRA `(.L_x_4254) ;  /* 0xffffff1c00ec7947 */ /* 0x000fea000383ffff */
.L_x_4259:
[----:B---3--:R3:W4:Y:S02]  /*14e00*/  SYNCS.PHASECHK.TRANS64.TRYWAIT P1, [R201+URZ+0x38850], R206 ;  /* 0x038850cec90075a7 */ /* 0x008724000802017f */
[----:B----4-:R-:W-:Y:S05]  /*14e10*/  @!P1 NANOSLEEP.SYNCS 0x989680 ;  /* 0x009896800000995d */ /* 0x010fea0003900000 */
[----:B------:R-:W4:Y:S02]  /*14e20*/  @!P1 SYNCS.PHASECHK.TRANS64 P1, [R201+URZ+0x38850], R206 ;  /* 0x038850cec90095a7 */ /* 0x000f24000802007f */
[----:B----4-:R-:W-:Y:S05]  /*14e30*/  @!P1 BRA `(.L_x_4259) ;  /* 0xfffffffc00f09947 */ /* 0x010fea000383ffff */
[----:B------:R-:W-:Y:S05]  /*14e40*/  BRA `(.L_x_4258) ;  /* 0xffffff2000b87947 */ /* 0x000fea000383ffff */
.L_x_4267:
[----:B-1----:R1:W2:Y:S02]  /*14e50*/  SYNCS.PHASECHK.TRANS64.TRYWAIT P1, [R185+URZ+0x38830], R204 ;  /* 0x038830ccb90075a7 */ /* 0x0022a4000802017f */
[----:B--2---:R-:W-:Y:S05]  /*14e60*/  @!P1 NANOSLEEP.SYNCS 0x989680 ;  /* 0x009896800000995d */ /* 0x004fea0003900000 */
[----:B------:R-:W2:Y:S02]  /*14e70*/  @!P1 SYNCS.PHASECHK.TRANS64 P1, [R185+URZ+0x38830], R204 ;  /* 0x038830ccb90095a7 */ /* 0x000ea4000802007f */
[----:B--2---:R-:W-:Y:S05]  /*14e80*/  @!P1 BRA `(.L_x_4267) ;  /* 0xfffffffc00f09947 */ /* 0x004fea000383ffff */
[----:B------:R-:W-:Y:S05]  /*14e90*/  BRA `(.L_x_4266) ;  /* 0xffffff54009c7947 */ /* 0x000fea000383ffff */
.L_x_4271:
[----:B---3--:R3:W4:Y:S02]  /*14ea0*/  SYNCS.PHASECHK.TRANS64.TRYWAIT P1, [R185+URZ+0x38850], R204 ;  /* 0x038850ccb90075a7 */ /* 0x008724000802017f */
[----:B----4-:R-:W-:Y:S05]  /*14eb0*/  @!P1 NANOSLEEP.SYNCS 0x989680 ;  /* 0x009896800000995d */ /* 0x010fea0003900000 */
[----:B------:R-:W4:Y:S02]  /*14ec0*/  @!P1 SYNCS.PHASECHK.TRANS64 P1, [R185+URZ+0x38850], R204 ;  /* 0x038850ccb90095a7 */ /* 0x000f24000802007f */
[----:B----4-:R-:W-:Y:S05]  /*14ed0*/  @!P1 BRA `(.L_x_4271) ;  /* 0xfffffffc00f09947 */ /* 0x010fea000383ffff */
[----:B------:R-:W-:Y:S05]  /*14ee0*/  BRA `(.L_x_4270) ;  /* 0xffffff5800287947 */ /* 0x000fea000383ffff */
.L_x_4286:
[----:B------:R-:W-:Y:S02]  /*14ef0*/  IMAD.MOV.U32 R13, RZ, RZ, R23 ;  /* 0x000000ffff0d7224 */ /* 0x000fe400078e0017 */
[----:B------:R-:W-:Y:S02]  /*14f00*/  IMAD.MOV.U32 R12, RZ, RZ, RZ ;  /* 0x000000ffff0c7224 */ /* 0x000fe400078e00ff */
[----:B------:R-:W-:Y:S02]  /*14f10*/  IMAD.MOV.U32 R11, RZ, RZ, 0x1f ;  /* 0x0000001fff0b7424 */ /* 0x000fe400078e00ff */
[----:B------:R-:W-:-:S07]  /*14f20*/  IMAD.MOV.U32 R15, RZ, RZ, -0x1 ;  /* 0xffffffffff0f7424 */ /* 0x000fce00078e00ff */
[----:B------:R-:W-:Y:S05]  /*14f30*/  WARPSYNC.COLLECTIVE R15, `(.L_x_4331) ;  /* 0x000000000f087348 */ /* 0x000fea0003c00000 */
[----:B------:R0:W1:Y:S02]  /*14f40*/  SHFL.IDX P6, R14, R13, R12, R11 ;  /* 0x0000000c0d0e7389 */ /* 0x00006400000c000b */
[----:B01----:R-:W-:Y:S01]  /*14f50*/  ENDCOLLECTIVE ;  /* 0x000000000000791b */ /* 0x003fe20003800000 */
.L_x_4331:
[----:B------:R-:W-:Y:S05]  /*14f60*/  BRA `(.L_x_4332) ;  /* 0xffffffc400a07947 */ /* 0x000fea000383ffff */
.L_x_4288:
[----:B0-----:R-:W-:-:S04]  /*14f70*/  IMAD.U32 R3, RZ, RZ, UR44 ;  /* 0x0000002cff037e24 */ /* 0x001fc8000f8e00ff */
[----:B------:R0:W1:Y:S03]  /*14f80*/  SYNCS.PHASECHK.TRANS64.TRYWAIT P0, [R3+URZ+0x38840], R0 ;  /* 0x03884000030075a7 */ /* 0x000066000800017f */
[----:B-1----:R-:W-:Y:S05]  /*14f90*/  @!P0 NANOSLEEP.SYNCS 0x989680 ;  /* 0x009896800000895d */ /* 0x002fea0003900000 */
[----:B------:R-:W1:Y:S02]  /*14fa0*/  @!P0 SYNCS.PHASECHK.TRANS64 P0, [R3+URZ+0x38840], R0 ;  /* 0x03884000030085a7 */ /* 0x000e64000800007f */
[----:B-1----:R-:W-:Y:S05]  /*14fb0*/  @!P0 BRA `(.L_x_4288) ;  /* 0xfffffffc00ec8947 */ /* 0x002fea000383ffff */
[----:B------:R-:W-:Y:S05]  /*14fc0*/  BRA `(.L_x_4333) ;  /* 0xffffffc400d87947 */ /* 0x000fea000383ffff */
.L_x_4289:
        /* <DEDUP_REMOVED lines=8> */
.L_x_4335:
[----:B------:R-:W-:Y:S05]  /*15050*/  BSYNC B0 ;  /* 0x0000000000007941 */ /* 0x000fea0003800000 */
.L_x_4334:
        /* <DEDUP_REMOVED lines=9> */
.L_x_4336:
[----:B------:R-:W-:Y:S02]  /*150f0*/  IMAD.MOV.U32 R13, RZ, RZ, R4 ;  /* 0x000000ffff0d7224 */ /* 0x000fe400078e0004 */
[----:B------:R-:W-:Y:S01]  /*15100*/  IMAD.MOV.U32 R12, RZ, RZ, 0x1 ;  /* 0x00000001ff0c7424 */ /* 0x000fe200078e00ff */
[----:B------:R-:W-:-:S05]  /*15110*/  @P0 LEA R14, P1, R22, R14, 0x1 ;  /* 0x0000000e160e0211 */ /* 0x000fca00078208ff */
[----:B------:R-:W-:Y:S01]  /*15120*/  @P0 IMAD.X R3, RZ, RZ, R2, P1 ;  /* 0x000000ffff030224 */ /* 0x000fe200008e0602 */
[----:B------:R-:W-:-:S07]  /*15130*/  @P0 MOV R2, R14 ;  /* 0x0000000e00020202 */ /* 0x000fce0000000f00 */
[----:B------:R-:W-:Y:S05]  /*15140*/  WARPSYNC.COLLECTIVE R15, `(.L_x_4337) ;  /* 0x000000000f087348 */ /* 0x000fea0003c00000 */
[----:B------:R0:W1:Y:S02]  /*15150*/  SHFL.IDX P6, R14, R13, R12, R11 ;  /* 0x0000000c0d0e7389 */ /* 0x00006400000c000b */
[----:B01----:R-:W-:Y:S01]  /*15160*/  ENDCOLLECTIVE ;  /* 0x000000000000791b */ /* 0x003fe20003800000 */
.L_x_4337:
        /* <DEDUP_REMOVED lines=11> */
.L_x_4338:
[----:B------:R-:W-:Y:S02]  /*15220*/  IMAD.MOV.U32 R13, RZ, RZ, R4 ;  /* 0x000000ffff0d7224 */ /* 0x000fe400078e0004 */
[----:B------:R-:W-:Y:S01]  /*15230*/  IMAD.MOV.U32 R12, RZ, RZ, 0x2 ;  /* 0x00000002ff0c7424 */ /* 0x000fe200078e00ff */
[----:B------:R-:W-:-:S13]  /*15240*/  @P0 LEA R2, P1, R22, R14, 0x1 ;  /* 0x0000000e16020211 */ /* 0x000fda00078208ff */
[----:B------:R-:W-:Y:S05]  /*15250*/  WARPSYNC.COLLECTIVE R15, `(.L_x_4339) ;  /* 0x000000000f087348 */ /* 0x000fea0003c00000 */
[----:B------:R0:W1:Y:S02]  /*15260*/  SHFL.IDX P6, R14, R13, R12, R11 ;  /* 0x0000000c0d0e7389 */ /* 0x00006400000c000b */
[----:B01----:R-:W-:Y:S01]  /*15270*/  ENDCOLLECTIVE ;  /* 0x000000000000791b */ /* 0x003fe20003800000 */
.L_x_4339:
[----:B------:R-:W-:-:S05]  /*15280*/  @P0 IMAD.X R3, RZ, RZ, R5, P1 ;  /* 0x000000ffff030224 */ /* 0x000fca00008e0605 */
        /* <DEDUP_REMOVED lines=11> */
.L_x_4340:
[----:B------:R-:W-:Y:S02]  /*15340*/  IMAD.MOV.U32 R13, RZ, RZ, R4 ;  /* 0x000000ffff0d7224 */ /* 0x000fe400078e0004 */
[----:B------:R-:W-:Y:S01]  /*15350*/  IMAD.MOV.U32 R12, RZ, RZ, 0x3 ;  /* 0x00000003ff0c7424 */ /* 0x000fe200078e00ff */
[----:B------:R-:W-:-:S13]  /*15360*/  @P0 LEA R2, P1, R22, R14, 0x1 ;  /* 0x0000000e16020211 */ /* 0x000fda00078208ff */
[----:B------:R-:W-:Y:S05]  /*15370*/  WARPSYNC.COLLECTIVE R15, `(.L_x_4341) ;  /* 0x000000000f087348 */ /* 0x000fea0003c00000 */
[----:B------:R0:W1:Y:S02]  /*15380*/  SHFL.IDX P6, R14, R13, R12, R11 ;  /* 0x0000000c0d0e7389 */ /* 0x00006400000c000b */
[----:B01----:R-:W-:Y:S01]  /*15390*/  ENDCOLLECTIVE ;  /* 0x000000000000791b */ /* 0x003fe20003800000 */
.L_x_4341:
[----:B------:R-:W-:-:S05]  /*153a0*/  @P0 IMAD.X R3, RZ, RZ, R5, P1 ;  /* 0x000000ffff030224 */ /* 0x000fca00008e0605 */
        /* <DEDUP_REMOVED lines=9> */
.L_x_4342:
[----:B------:R-:W-:Y:S05]  /*15440*/  BRA `(.L_x_4343) ;  /* 0xffffffc400a07947 */ /* 0x000fea000383ffff */
.L_x_4292:
[----:B------:R-:W-:Y:S01]  /*15450*/  IMAD.MOV.U32 R13, RZ, RZ, R4 ;  /* 0x000000ffff0d7224 */ /* 0x000fe200078e0004 */
[----:B------:R-:W-:Y:S01]  /*15460*/  MOV R12, RZ ;  /* 0x000000ff000c7202 */ /* 0x000fe20000000f00 */
[----:B------:R-:W-:Y:S01]  /*15470*/  IMAD.MOV.U32 R11, RZ, RZ, 0x181f ;  /* 0x0000181fff0b7424 */ /* 0x000fe200078e00ff */
[----:B------:R-:W-:Y:S01]  /*15480*/  LOP3.LUT R16, R16, 0xfffffeff, RZ, 0xc0, !PT ;  /* 0xfffffeff10107812 */ /* 0x000fe200078ec0ff */
[----:B------:R-:W-:Y:S02]  /*15490*/  IMAD.MOV.U32 R15, RZ, RZ, -0x1 ;  /* 0xffffffffff0f7424 */ /* 0x000fe400078e00ff */
[----:B------:R-:W-:-:S07]  /*154a0*/  IMAD.U32 R6, RZ, RZ, UR46 ;  /* 0x0000002eff067e24 */ /* 0x000fce000f8e00ff */
[----:B------:R-:W-:Y:S05]  /*154b0*/  WARPSYNC.COLLECTIVE R15, `(.L_x_4344) ;  /* 0x000000000f087348 */ /* 0x000fea0003c00000 */
[----:B------:R0:W1:Y:S02]  /*154c0*/  SHFL.IDX P6, R14, R13, R12, R11 ;  /* 0x0000000c0d0e7389 */ /* 0x00006400000c000b */
[----:B01----:R-:W-:Y:S01]  /*154d0*/  ENDCOLLECTIVE ;  /* 0x000000000000791b */ /* 0x003fe20003800000 */
.L_x_4344:
[----:B------:R-:W-:-:S05]  /*154e0*/  IMAD R6, R6, 0x40, R20 ;  /* 0x0000004006067824 */ /* 0x000fca00078e0214 */
[----:B------:R-:W-:Y:S01]  /*154f0*/  IADD3 R10, R6, 0x10, RZ ;  /* 0x00000010060a7810 */ /* 0x000fe20007ffe0ff */
[----:B------:R-:W-:Y:S02]  /*15500*/  IMAD.MOV.U32 R13, RZ, RZ, R0 ;  /* 0x000000ffff0d7224 */ /* 0x000fe400078e0000 */
[----:B------:R-:W-:-:S07]  /*15510*/  IMAD.MOV.U32 R2, RZ, RZ, R14 ;  /* 0x000000ffff027224 */ /* 0x000fce00078e000e */
[----:B------:R-:W-:Y:S05]  /*15520*/  WARPSYNC.COLLECTIVE R15, `(.L_x_4345) ;  /* 0x000000000f087348 */ /* 0x000fea0003c00000 */
[----:B------:R0:W1:Y:S02]  /*15530*/  SHFL.IDX P6, R14, R13, R12, R11 ;  /* 0x0000000c0d0e7389 */ /* 0x00006400000c000b */
[----:B01----:R-:W-:Y:S01]  /*15540*/  ENDCOLLECTIVE ;  /* 0x000000000000791b */ /* 0x003fe20003800000 */
.L_x_4345:
[----:B------:R-:W-:Y:S02]  /*15550*/  ULDC UR4, c[0x0][0x288] ;  /* 0x0000a20000047ab9 */ /* 0x000fe40000000800 */
[----:B------:R-:W-:-:S05]  /*15560*/  IMAD R5, R7, UR4, RZ ;  /* 0x0000000407057c24 */ /* 0x000fca000f8e02ff */
[----:B------:R-:W-:Y:S01]  /*15570*/  ISETP.GE.AND P2, PT, R6, R5, PT ;  /* 0x000000050600720c */ /* 0x000fe20003f46270 */
[----:B------:R-:W-:Y:S02]  /*15580*/  IMAD.MOV.U32 R13, RZ, RZ, R4 ;  /* 0x000000ffff0d7224 */ /* 0x000fe400078e0004 */
[----:B------:R-:W-:-:S10]  /*15590*/  IMAD.MOV.U32 R12, RZ, RZ, 0x1 ;  /* 0x00000001ff0c7424 */ /* 0x000fd400078e00ff */
[----:B------:R-:W-:Y:S02]  /*155a0*/  @!P2 LEA R8, R24, UR44, 0x1 ;  /* 0x0000002c1808ac11 */ /* 0x000fe4000f8e08ff */
[----:B------:R-:W-:Y:S02]  /*155b0*/  @P2 LOP3.LUT R16, R16, 0x100, RZ, 0xfc, !PT ;  /* 0x0000010010102812 */ /* 0x000fe400078efcff */
[----:B------:R-:W-:-:S13]  /*155c0*/  @!P2 LEA R3, P1, R22, R14, 0x1 ;  /* 0x0000000e1603a211 */ /* 0x000fda00078208ff */
[----:B------:R-:W-:Y:S05]  /*155d0*/  WARPSYNC.COLLECTIVE R15, `(.L_x_4346) ;  /* 0x000000000f087348 */ /* 0x000fea0003c00000 */
[----:B------:R0:W1:Y:S02]  /*155e0*/  SHFL.IDX P6, R14, R13, R12, R11 ;  /* 0x0000000c0d0e7389 */ /* 0x00006400000c000b */
[----:B01----:R-:W-:Y:S01]  /*155f0*/  ENDCOLLECTIVE ;  /* 0x000000000000791b */ /* 0x003fe20003800000 */
.L_x_4346:
        /* <DEDUP_REMOVED lines=15> */
.L_x_4347:
[----:B------:R-:W-:Y:S01]  /*156f0*/  VIADD R8, R6, 0x20 ;  /* 0x0000002006087836 */ /* 0x000fe20000000000 */
[----:B------:R-:W-:Y:S02]  /*15700*/  @!P2 LEA R10, R24, UR44, 0x1 ;  /* 0x0000002c180aac11 */ /* 0x000fe4000f8e08ff */
[----:B------:R-:W-:Y:S01]  /*15710*/  @P2 LOP3.LUT R16, R16, 0x80, RZ, 0xfc, !PT ;  /* 0x0000008010102812 */ /* 0x000fe200078efcff */
[----:B------:R-:W-:-:S03]  /*15720*/  IMAD.MOV.U32 R13, RZ, RZ, R4 ;  /* 0x000000ffff0d7224 */ /* 0x000fc600078e0004 */
[----:B------:R-:W-:Y:S01]  /*15730*/  LOP3.LUT R16, R16, 0xffffffbf, RZ, 0xc0, !PT ;  /* 0xffffffbf10107812 */ /* 0x000fe200078ec0ff */
[----:B------:R-:W-:Y:S02]  /*15740*/  IMAD.MOV.U32 R12, RZ, RZ, 0x2 ;  /* 0x00000002ff0c7424 */ /* 0x000fe400078e00ff */
[----:B------:R-:W-:-:S07]  /*15750*/  IMAD.MOV.U32 R7, RZ, RZ, R14 ;  /* 0x000000ffff077224 */ /* 0x000fce00078e000e */
[----:B------:R-:W-:Y:S05]  /*15760*/  WARPSYNC.COLLECTIVE R15, `(.L_x_4348) ;  /* 0x000000000f087348 */ /* 0x000fea0003c00000 */
[----:B------:R0:W1:Y:S02]  /*15770*/  SHFL.IDX P6, R14, R13, R12, R11 ;  /* 0x0000000c0d0e7389 */ /* 0x00006400000c000b */
[----:B01----:R-:W-:Y:S01]  /*15780*/  ENDCOLLECTIVE ;  /* 0x000000000000791b */ /* 0x003fe20003800000 */
.L_x_4348:
[----:B------:R-:W-:-:S05]  /*15790*/  @!P2 LEA R7, P1, R22, R7, 0x1 ;  /* 0x000000071607a211 */ /* 0x000fca00078208ff */
[----:B------:R-:W-:Y:S02]  /*157a0*/  @!P2 IMAD.X R9, RZ, RZ, R9, P1 ;  /* 0x000000ffff09a224 */ /* 0x000fe400008e0609 */
[----:B------:R-:W-:-:S03]  /*157b0*/  @!P2 IMAD.MOV.U32 R2, RZ, RZ, R7 ;  /* 0x000000ffff02a224 */ /* 0x000fc600078e0007 */
[----:B------:R-:W-:Y:S01]  /*157c0*/  @!P2 MOV R3, R9 ;  /* 0x000000090003a202 */ /* 0x000fe20000000f00 */
[----:B------:R-:W-:-:S04]  /*157d0*/  IMAD.MOV.U32 R13, RZ, RZ, R0 ;  /* 0x000000ffff0d7224 */ /* 0x000fc800078e0000 */
        /* <DEDUP_REMOVED lines=9> */
.L_x_4349:
[----:B------:R-:W-:Y:S02]  /*15870*/  @!P2 LEA R7, R24, UR44, 0x1 ;  /* 0x0000002c1807ac11 */ /* 0x000fe4000f8e08ff */
[----:B------:R-:W-:Y:S01]  /*15880*/  @P2 LOP3.LUT R16, R16, 0x40, RZ, 0xfc, !PT ;  /* 0x0000004010102812 */ /* 0x000fe200078efcff */
[----:B------:R-:W-:Y:S02]  /*15890*/  IMAD.MOV.U32 R13, RZ, RZ, R4 ;  /* 0x000000ffff0d7224 */ /* 0x000fe400078e0004 */
[----:B------:R-:W-:Y:S02]  /*158a0*/  IMAD.MOV.U32 R12, RZ, RZ, 0x3 ;  /* 0x00000003ff0c7424 */ /* 0x000fe400078e00ff */
[----:B------:R-:W-:-:S05]  /*158b0*/  IMAD.MOV.U32 R8, RZ, RZ, R14 ;  /* 0x000000ffff087224 */ /* 0x000fca00078e000e */
[----:B------:R-:W-:-:S05]  /*158c0*/  @!P2 LEA R8, P1, R22, R8, 0x1 ;  /* 0x000000081608a211 */ /* 0x000fca00078208ff */
[----:B------:R-:W-:Y:S01]  /*158d0*/  @!P2 IMAD.X R11, RZ, RZ, R2, P1 ;  /* 0x000000ffff0ba224 */ /* 0x000fe200008e0602 */
[----:B------:R-:W-:-:S03]  /*158e0*/  @!P2 MOV R2, R8 ;  /* 0x000000080002a202 */ /* 0x000fc60000000f00 */
        /* <DEDUP_REMOVED lines=9> */
.L_x_4350:
[----:B------:R-:W-:Y:S02]  /*15980*/  IMAD.MOV.U32 R13, RZ, RZ, R0 ;  /* 0x000000ffff0d7224 */ /* 0x000fe400078e0000 */
[----:B------:R-:W-:-:S07]  /*15990*/  IMAD.MOV.U32 R4, RZ, RZ, R14 ;  /* 0x000000ffff047224 */ /* 0x000fce00078e000e */
[----:B------:R-:W-:Y:S05]  /*159a0*/  WARPSYNC.COLLECTIVE R15, `(.L_x_4351) ;  /* 0x000000000f087348 */ /* 0x000fea0003c00000 */
[----:B------:R0:W1:Y:S02]  /*159b0*/  SHFL.IDX P6, R14, R13, R12, R11 ;  /* 0x0000000c0d0e7389 */ /* 0x00006400000c000b */
[----:B01----:R-:W-:Y:S01]  /*159c0*/  ENDCOLLECTIVE ;  /* 0x000000000000791b */ /* 0x003fe20003800000 */
.L_x_4351:
[----:B------:R-:W-:Y:S05]  /*159d0*/  BRA `(.L_x_4352) ;  /* 0xffffffc800487947 */ /* 0x000fea000383ffff */
.L_x_4294:
[----:B------:R-:W-:Y:S01]  /*159e0*/  BSSY B0, `(.L_x_4353) ;  /* 0x0000008000007945 */ /* 0x000fe20003800000 */
[----:B------:R-:W-:Y:S01]  /*159f0*/  IMAD.MOV.U32 R13, RZ, RZ, R4 ;  /* 0x000000ffff0d7224 */ /* 0x000fe200078e0004 */
[----:B------:R-:W-:Y:S01]  /*15a00*/  MOV R12, RZ ;  /* 0x000000ff000c7202 */ /* 0x000fe20000000f00 */
[----:B------:R-:W-:Y:S02]  /*15a10*/  IMAD.MOV.U32 R11, RZ, RZ, 0x181f ;  /* 0x0000181fff0b7424 */ /* 0x000fe400078e00ff */
[----:B------:R-:W-:-:S07]  /*15a20*/  IMAD.MOV.U32 R15, RZ, RZ, -0x1 ;  /* 0xffffffffff0f7424 */ /* 0x000fce00078e00ff */
[----:B------:R-:W-:Y:S05]  /*15a30*/  WARPSYNC.COLLECTIVE R15, `(.L_x_4354) ;  /* 0x000000000f087348 */ /* 0x000fea0003c00000 */
[----:B------:R0:W1:Y:S02]  /*15a40*/  SHFL.IDX P6, R14, R13, R12, R11 ;  /* 0x0000000c0d0e7389 */ /* 0x00006400000c000b */
[----:B01----:R-:W-:Y:S01]  /*15a50*/  ENDCOLLECTIVE ;  /* 0x000000000000791b */ /* 0x003fe20003800000 */
.L_x_4354:
[----:B------:R-:W-:Y:S05]  /*15a60*/  BSYNC B0 ;  /* 0x0000000000007941 */ /* 0x000fea0003800000 */
.L_x_4353:
        /* <DEDUP_REMOVED lines=13> */
.L_x_4355:
[----:B------:R-:W-:Y:S02]  /*15b40*/  IMAD.MOV.U32 R13, RZ, RZ, R4 ;  /* 0x000000ffff0d7224 */ /* 0x000fe400078e0004 */
[----:B------:R-:W-:Y:S01]  /*15b50*/  IMAD.MOV.U32 R12, RZ, RZ, 0x1 ;  /* 0x00000001ff0c7424 */ /* 0x000fe200078e00ff */
[----:B------:R-:W-:-:S04]  /*15b60*/  @!P2 LEA R14, P0, R22, R14, 0x1 ;  /* 0x0000000e160ea211 */ /* 0x000fc800078008ff */
[----:B------:R-:W-:Y:S02]  /*15b70*/  @!P2 IADD3.X R21, RZ, R2, RZ, P0, !PT ;  /* 0x00000002ff15a210 */ /* 0x000fe400007fe4ff */
        /* <DEDUP_REMOVED lines=34> */
.L_x_4356:
[----:B------:R-:W-:-:S04]  /*15da0*/  @!P3 LOP3.LUT R7, R6, 0x80, RZ, 0xc0, !PT ;  /* 0x000000800607b812 */ /* 0x000fc800078ec0ff */
[----:B------:R-:W-:Y:S01]  /*15db0*/  @!P3 SHF.R.U32.HI R7, RZ, 0x3, R7 ;  /* 0x00000003ff07b819 */ /* 0x000fe20000011607 */
[----:B------:R-:W-:Y:S02]  /*15dc0*/  IMAD.MOV.U32 R13, RZ, RZ, R0 ;  /* 0x000000ffff0d7224 */ /* 0x000fe400078e0000 */
[----:B------:R-:W-:-:S07]  /*15dd0*/  IMAD.MOV.U32 R9, RZ, RZ, R14 ;  /* 0x000000ffff097224 */ /* 0x000fce00078e000e */
[----:B------:R-:W-:Y:S05]  /*15de0*/  WARPSYNC.COLLECTIVE R15, `(.L_x_4357) ;  /* 0x000000000f087348 */ /* 0x000fea0003c00000 */
[----:B------:R0:W1:Y:S02]  /*15df0*/  SHFL.IDX P6, R14, R13, R12, R11 ;  /* 0x0000000c0d0e7389 */ /* 0x00006400000c000b */
[----:B01----:R-:W-:Y:S01]  /*15e00*/  ENDCOLLECTIVE ;  /* 0x000000000000791b */ /* 0x003fe20003800000 */
.L_x_4357:
        /* <DEDUP_REMOVED lines=11> */
[----:B------:R-:W-:Y:S01]  /*15ec0*/  @!P0 IMAD.MOV.U32 R3, RZ, RZ, R21 ;  /* 0x000000ffff038224 */ /* 0x000fe200078e0015 */
[----:B------:R-:W-:-:S05]  /*15ed0*/  @!P0 MOV R2, R14 ;  /* 0x0000000e00028202 */ /* 0x000fca0000000f00 */
        /* <DEDUP_REMOVED lines=22> */
.L_x_4358:
[----:B------:R-:W-:-:S04]  /*16040*/  @!P1 LOP3.LUT R9, R6, 0x80, RZ, 0xc0, !PT ;  /* 0x0000008006099812 */ /* 0x000fc800078ec0ff */
[----:B------:R-:W-:Y:S01]  /*16050*/  @!P1 SHF.R.U32.HI R9, RZ, 0x3, R9 ;  /* 0x00000003ff099819 */ /* 0x000fe20000011609 */
[----:B------:R-:W-:Y:S02]  /*16060*/  IMAD.MOV.U32 R13, RZ, RZ, R0 ;  /* 0x000000ffff0d7224 */ /* 0x000fe400078e0000 */
[----:B------:R-:W-:-:S07]  /*16070*/  IMAD.MOV.U32 R7, RZ, RZ, R14 ;  /* 0x000000ffff077224 */ /* 0x000fce00078e000e */
[----:B------:R-:W-:Y:S05]  /*16080*/  WARPSYNC.COLLECTIVE R15, `(.L_x_4359) ;  /* 0x000000000f087348 */ /* 0x000fea0003c00000 */
[----:B------:R0:W1:Y:S02]  /*16090*/  SHFL.IDX P6, R14, R13, R12, R11 ;  /* 0x0000000c0d0e7389 */ /* 0x00006400000c000b */
[----:B01----:R-:W-:Y:S01]  /*160a0*/  ENDCOLLECTIVE ;  /* 0x000000000000791b */ /* 0x003fe20003800000 */
.L_x_4359:
        /* <DEDUP_REMOVED lines=10> */
[----:B------:R-:W-:Y:S01]  /*16150*/  @!P0 IMAD.MOV.U32 R2, RZ, RZ, R14 ;  /* 0x000000ffff028224 */ /* 0x000fe200078e000e */
[----:B------:R-:W-:-:S05]  /*16160*/  @!P0 MOV R3, R7 ;  /* 0x0000000700038202 */ /* 0x000fca0000000f00 */
        /* <DEDUP_REMOVED lines=17> */
.L_x_4360:
[----:B------:R-:W-:Y:S02]  /*16280*/  IMAD.MOV.U32 R13, RZ, RZ, R0 ;  /* 0x000000ffff0d7224 */ /* 0x000fe400078e0000 */
[----:B------:R-:W-:-:S07]  /*16290*/  IMAD.MOV.U32 R4, RZ, RZ, R14 ;  /* 0x000000ffff047224 */ /* 0x000fce00078e000e */
[----:B------:R-:W-:Y:S05]  /*162a0*/  WARPSYNC.COLLECTIVE R15, `(.L_x_4361) ;  /* 0x000000000f087348 */ /* 0x000fea0003c00000 */
[----:B------:R0:W1:Y:S02]  /*162b0*/  SHFL.IDX P6, R14, R13, R12, R11 ;  /* 0x0000000c0d0e7389 */ /* 0x00006400000c000b */
[----:B01----:R-:W-:Y:S01]  /*162c0*/  ENDCOLLECTIVE ;  /* 0x000000000000791b */ /* 0x003fe20003800000 */
.L_x_4361:
[----:B------:R-:W-:Y:S05]  /*162d0*/  BRA `(.L_x_4362) ;  /* 0xffffffc800e87947 */ /* 0x000fea000383ffff */
.L_x_4297:
[----:B01----:R-:W-:-:S04]  /*162e0*/  IMAD.U32 R3, RZ, RZ, UR44 ;  /* 0x0000002cff037e24 */ /* 0x003fc8000f8e00ff */
[----:B------:R0:W1:Y:S03]  /*162f0*/  SYNCS.PHASECHK.TRANS64.TRYWAIT P0, [R3+URZ+0x38820], R0 ;  /* 0x03882000030075a7 */ /* 0x000066000800017f */
[----:B-1----:R-:W-:Y:S05]  /*16300*/  @!P0 NANOSLEEP.SYNCS 0x989680 ;  /* 0x009896800000895d */ /* 0x002fea0003900000 */
[----:B------:R-:W1:Y:S02]  /*16310*/  @!P0 SYNCS.PHASECHK.TRANS64 P0, [R3+URZ+0x38820], R0 ;  /* 0x03882000030085a7 */ /* 0x000e64000800007f */
[----:B-1----:R-:W-:Y:S05]  /*16320*/  @!P0 BRA `(.L_x_4297) ;  /* 0xfffffffc00ec8947 */ /* 0x002fea000383ffff */
[----:B------:R-:W-:Y:S05]  /*16330*/  BRA `(.L_x_4363) ;  /* 0xffffffcc00587947 */ /* 0x000fea000383ffff */
.L_x_4299:
[----:B01----:R-:W-:-:S04]  /*16340*/  IMAD.U32 R3, RZ, RZ, UR44 ;  /* 0x0000002cff037e24 */ /* 0x003fc8000f8e00ff */
[----:B------:R0:W1:Y:S03]  /*16350*/  SYNCS.PHASECHK.TRANS64.TRYWAIT P0, [R3+URZ+0x38860], R0 ;  /* 0x03886000030075a7 */ /* 0x000066000800017f */
[----:B-1----:R-:W-:Y:S05]  /*16360*/  @!P0 NANOSLEEP.SYNCS 0x989680 ;  /* 0x009896800000895d */ /* 0x002fea0003900000 */
[----:B------:R-:W1:Y:S02]  /*16370*/  @!P0 SYNCS.PHASECHK.TRANS64 P0, [R3+URZ+0x38860], R0 ;  /* 0x03886000030085a7 */ /* 0x000e64000800007f */
[----:B-1----:R-:W-:Y:S05]  /*16380*/  @!P0 BRA `(.L_x_4299) ;  /* 0xfffffffc00ec8947 */ /* 0x002fea000383ffff */
[----:B------:R-:W-:Y:S05]  /*16390*/  BRA `(.L_x_4364) ;  /* 0xffffffcc00547947 */ /* 0x000fea000383ffff */
.L_x_4300:
        /* <DEDUP_REMOVED lines=8> */
.L_x_4366:
[----:B------:R-:W-:Y:S05]  /*16420*/  BSYNC B0 ;  /* 0x0000000000007941 */ /* 0x000fea0003800000 */
.L_x_4365:
        /* <DEDUP_REMOVED lines=13> */
.L_x_4367:
        /* <DEDUP_REMOVED lines=38> */
.L_x_4368:
[----:B------:R-:W-:Y:S02]  /*16760*/  IMAD.MOV.U32 R13, RZ, RZ, R6 ;  /* 0x000000ffff0d7224 */ /* 0x000fe400078e0006 */
[----:B------:R-:W-:-:S07]  /*16770*/  IMAD.MOV.U32 R5, RZ, RZ, R14 ;  /* 0x000000ffff057224 */ /* 0x000fce00078e000e */
[----:B------:R-:W-:Y:S05]  /*16780*/  WARPSYNC.COLLECTIVE R15, `(.L_x_4369) ;  /* 0x000000000f087348 */ /* 0x000fea0003c00000 */
[----:B------:R0:W1:Y:S02]  /*16790*/  SHFL.IDX P6, R14, R13, R12, R11 ;  /* 0x0000000c0d0e7389 */ /* 0x00006400000c000b */
[----:B01----:R-:W-:Y:S01]  /*167a0*/  ENDCOLLECTIVE ;  /* 0x000000000000791b */ /* 0x003fe20003800000 */
.L_x_4369:
        /* <DEDUP_REMOVED lines=28> */
.L_x_4370:
[----:B------:R-:W-:Y:S02]  /*16970*/  IMAD.MOV.U32 R13, RZ, RZ, R6 ;  /* 0x000000ffff0d7224 */ /* 0x000fe400078e0006 */
[----:B------:R-:W-:-:S07]  /*16980*/  IMAD.MOV.U32 R9, RZ, RZ, R14 ;  /* 0x000000ffff097224 */ /* 0x000fce00078e000e */
[----:B------:R-:W-:Y:S05]  /*16990*/  WARPSYNC.COLLECTIVE R15, `(.L_x_4371) ;  /* 0x000000000f087348 */ /* 0x000fea0003c00000 */
[----:B------:R0:W1:Y:S02]  /*169a0*/  SHFL.IDX P6, R14, R13, R12, R11 ;  /* 0x0000000c0d0e7389 */ /* 0x00006400000c000b */
[----:B01----:R-:W-:Y:S01]  /*169b0*/  ENDCOLLECTIVE ;  /* 0x000000000000791b */ /* 0x003fe20003800000 */
.L_x_4371:
        /* <DEDUP_REMOVED lines=28> */
.L_x_4372:
[----:B------:R-:W-:Y:S02]  /*16b80*/  IMAD.MOV.U32 R13, RZ, RZ, R6 ;  /* 0x000000ffff0d7224 */ /* 0x000fe400078e0006 */
[----:B------:R-:W-:-:S07]  /*16b90*/  IMAD.MOV.U32 R8, RZ, RZ, R14 ;  /* 0x000000ffff087224 */ /* 0x000fce00078e000e */
[----:B------:R-:W-:Y:S05]  /*16ba0*/  WARPSYNC.COLLECTIVE R15, `(.L_x_4373) ;  /* 0x000000000f087348 */ /* 0x000fea0003c00000 */
[----:B------:R0:W1:Y:S02]  /*16bb0*/  SHFL.IDX P6, R14, R13, R12, R11 ;  /* 0x0000000c0d0e7389 */ /* 0x00006400000c000b */
[----:B01----:R-:W-:Y:S01]  /*16bc0*/  ENDCOLLECTIVE ;  /* 0x000000000000791b */ /* 0x003fe20003800000 */
.L_x_4373:
[----:B------:R-:W-:Y:S05]  /*16bd0*/  BRA `(.L_x_4374) ;  /* 0xffffffc800e87947 */ /* 0x000fea000383ffff */
.L_x_4307:
[----:B-1----:R1:W2:Y:S02]  /*16be0*/  SYNCS.PHASECHK.TRANS64.TRYWAIT P0, [R10+URZ+0x38840], R20 ;  /* 0x038840140a0075a7 */ /* 0x0022a4000800017f */
[----:B--2---:R-:W-:Y:S05]  /*16bf0*/  @!P0 NANOSLEEP.SYNCS 0x989680 ;  /* 0x009896800000895d */ /* 0x004fea0003900000 */
[----:B------:R-:W2:Y:S02]  /*16c00*/  @!P0 SYNCS.PHASECHK.TRANS64 P0, [R10+URZ+0x38840], R20 ;  /* 0x038840140a0085a7 */ /* 0x000ea4000800007f */
[----:B--2---:R-:W-:Y:S05]  /*16c10*/  @!P0 BRA `(.L_x_4307) ;  /* 0xfffffffc00f08947 */ /* 0x004fea000383ffff */
[----:B------:R-:W-:Y:S05]  /*16c20*/  BRA `(.L_x_4375) ;  /* 0xffffffd0003c7947 */ /* 0x000fea000383ffff */
.L_x_4308:
        /* <DEDUP_REMOVED lines=8> */
.L_x_4377:
[----:B------:R-:W-:Y:S05]  /*16cb0*/  BSYNC B1 ;  /* 0x0000000000017941 */ /* 0x000fea0003800000 */
.L_x_4376:
[----:B------:R-:W-:Y:S01]  /*16cc0*/  IMAD.MOV.U32 R13, RZ, RZ, R26 ;  /* 0x000000ffff0d7224 */ /* 0x000fe200078e001a */
[----:B------:R-:W-:Y:S01]  /*16cd0*/  MOV R11, 0x181f ;  /* 0x0000181f000b7802 */ /* 0x000fe20000000f00 */
[----:B------:R-:W-:Y:S01]  /*16ce0*/  IMAD.MOV.U32 R12, RZ, RZ, RZ ;  /* 0x000000ffff0c7224 */ /* 0x000fe200078e00ff */
[----:B------:R-:W-:Y:S01]  /*16cf0*/  LEA R27, R17, UR44, 0x1 ;  /* 0x0000002c111b7c11 */ /* 0x000fe2000f8e08ff */
[----:B------:R-:W-:Y:S02]  /*16d00*/  IMAD.MOV.U32 R15, RZ, RZ, -0x1 ;  /* 0xffffffffff0f7424 */ /* 0x000fe400078e00ff */
[----:B------:R-:W-:-:S07]  /*16d10*/  IMAD.MOV.U32 R3, RZ, RZ, R14 ;  /* 0x000000ffff037224 */ /* 0x000fce00078e000e */
[----:B------:R-:W-:Y:S05]  /*16d20*/  WARPSYNC.COLLECTIVE R15, `(.L_x_4378) ;  /* 0x000000000f087348 */ /* 0x000fea0003c00000 */
[----:B------:R0:W1:Y:S02]  /*16d30*/  SHFL.IDX P6, R14, R13, R12, R11 ;  /* 0x0000000c0d0e7389 */ /* 0x00006400000c000b */
[----:B01----:R-:W-:Y:S01]  /*16d40*/  ENDCOLLECTIVE ;  /* 0x000000000000791b */ /* 0x003fe20003800000 */
.L_x_4378:
[----:B------:R-:W-:Y:S02]  /*16d50*/  IMAD.MOV.U32 R13, RZ, RZ, R29 ;  /* 0x000000ffff0d7224 */ /* 0x000fe400078e001d */
[----:B------:R-:W-:Y:S01]  /*16d60*/  IMAD.MOV.U32 R12, RZ, RZ, 0x1 ;  /* 0x00000001ff0c7424 */ /* 0x000fe200078e00ff */
[----:B------:R-:W-:-:S13]  /*16d70*/  IADD3 R2, P0, R14, R0, RZ ;  /* 0x000000000e027210 */ /* 0x000fda0007f1e0ff */
[----:B------:R-:W-:Y:S05]  /*16d80*/  WARPSYNC.COLLECTIVE R15, `(.L_x_4379) ;  /* 0x000000000f087348 */ /* 0x000fea0003c00000 */
[----:B------:R0:W1:Y:S02]  /*16d90*/  SHFL.IDX P6, R14, R13, R12, R11 ;  /* 0x0000000c0d0e7389 */ /* 0x00006400000c000b */
[----:B01----:R-:W-:Y:S01]  /*16da0*/  ENDCOLLECTIVE ;  /* 0x000000000000791b */ /* 0x003fe20003800000 */
.L_x_4379:
        /* <DEDUP_REMOVED lines=10> */
.L_x_4380:
[----:B------:R-:W-:Y:S01]  /*16e50*/  MOV R13, R29 ;  /* 0x0000001d000d7202 */ /* 0x000fe20000000f00 */
[----:B------:R-:W-:Y:S01]  /*16e60*/  IMAD.MOV.U32 R12, RZ, RZ, 0x2 ;  /* 0x00000002ff0c7424 */ /* 0x000fe200078e00ff */
[----:B------:R-:W-:-:S13]  /*16e70*/  IADD3 R2, P0, R14, R0, RZ ;  /* 0x000000000e027210 */ /* 0x000fda0007f1e0ff */
[----:B------:R-:W-:Y:S05]  /*16e80*/  WARPSYNC.COLLECTIVE R15, `(.L_x_4381) ;  /* 0x000000000f087348 */ /* 0x000fea0003c00000 */
[----:B------:R0:W1:Y:S02]  /*16e90*/  SHFL.IDX P6, R14, R13, R12, R11 ;  /* 0x0000000c0d0e7389 */ /* 0x00006400000c000b */
[----:B01----:R-:W-:Y:S01]  /*16ea0*/  ENDCOLLECTIVE ;  /* 0x000000000000791b */ /* 0x003fe20003800000 */
.L_x_4381:
        /* <DEDUP_REMOVED lines=10> */
.L_x_4382:
[----:B------:R-:W-:Y:S02]  /*16f50*/  IMAD.MOV.U32 R13, RZ, RZ, R29 ;  /* 0x000000ffff0d7224 */ /* 0x000fe400078e001d */
[----:B------:R-:W-:Y:S01]  /*16f60*/  IMAD.MOV.U32 R12, RZ, RZ, 0x3 ;  /* 0x00000003ff0c7424 */ /* 0x000fe200078e00ff */
[----:B------:R-:W-:-:S13]  /*16f70*/  IADD3 R2, P0, R14, R0, RZ ;  /* 0x000000000e027210 */ /* 0x000fda0007f1e0ff */
[----:B------:R-:W-:Y:S05]  /*16f80*/  WARPSYNC.COLLECTIVE R15, `(.L_x_4383) ;  /* 0x000000000f087348 */ /* 0x000fea0003c00000 */
[----:B------:R0:W1:Y:S02]  /*16f90*/  SHFL.IDX P6, R14, R13, R12, R11 ;  /* 0x0000000c0d0e7389 */ /* 0x00006400000c000b */
[----:B01----:R-:W-:Y:S01]  /*16fa0*/  ENDCOLLECTIVE ;  /* 0x000000000000791b */ /* 0x003fe20003800000 */
.L_x_4383:
[----:B------:R-:W-:-:S05]  /*16fb0*/  IMAD.X R3, RZ, RZ, R3, P0 ;  /* 0x000000ffff037224 */ /* 0x000fca00000e0603 */
        /* <DEDUP_REMOVED lines=9> */
.L_x_4384:
[----:B------:R-:W-:Y:S05]  /*17050*/  BRA `(.L_x_4385) ;  /* 0xffffffcc00f07947 */ /* 0x000fea000383ffff */
.L_x_4313:
[----:B---3--:R3:W4:Y:S02]  /*17060*/  SYNCS.PHASECHK.TRANS64.TRYWAIT P0, [R10+URZ+0x38860], R20 ;  /* 0x038860140a0075a7 */ /* 0x008724000800017f */
[----:B----4-:R-:W-:Y:S05]  /*17070*/  @!P0 NANOSLEEP.SYNCS 0x989680 ;  /* 0x009896800000895d */ /* 0x010fea0003900000 */
[----:B------:R-:W4:Y:S02]  /*17080*/  @!P0 SYNCS.PHASECHK.TRANS64 P0, [R10+URZ+0x38860], R20 ;  /* 0x038860140a0085a7 */ /* 0x000f24000800007f */
[----:B----4-:R-:W-:Y:S05]  /*17090*/  @!P0 BRA `(.L_x_4313) ;  /* 0xfffffffc00f08947 */ /* 0x010fea000383ffff */
[----:B------:R-:W-:Y:S05]  /*170a0*/  BRA `(.L_x_4386) ;  /* 0xffffffd0003c7947 */ /* 0x000fea000383ffff */
.L_x_4314:
        /* <DEDUP_REMOVED lines=8> */
.L_x_4388:
[----:B------:R-:W-:Y:S05]  /*17130*/  BSYNC B1 ;  /* 0x0000000000017941 */ /* 0x000fea0003800000 */
.L_x_4387:
[----:B------:R-:W-:Y:S01]  /*17140*/  IMAD.MOV.U32 R13, RZ, RZ, R18 ;  /* 0x000000ffff0d7224 */ /* 0x000fe200078e0012 */
[----:B------:R-:W-:Y:S01]  /*17150*/  MOV R11, 0x181f ;  /* 0x0000181f000b7802 */ /* 0x000fe20000000f00 */
[----:B------:R-:W-:Y:S01]  /*17160*/  IMAD.MOV.U32 R12, RZ, RZ, RZ ;  /* 0x000000ffff0c7224 */ /* 0x000fe200078e00ff */
[----:B------:R-:W-:Y:S01]  /*17170*/  LEA R17, R17, UR44, 0x1 ;  /* 0x0000002c11117c11 */ /* 0x000fe2000f8e08ff */
[----:B------:R-:W-:Y:S01]  /*17180*/  IMAD.MOV.U32 R15, RZ, RZ, -0x1 ;  /* 0xffffffffff0f7424 */ /* 0x000fe200078e00ff */
[C---:B------:R-:W-:Y:S01]  /*17190*/  LOP3.LUT P2, RZ, R16.reuse, 0x20, RZ, 0xc0, !PT ;  /* 0x0000002010ff7812 */ /* 0x040fe2000784c0ff */
[----:B------:R-:W-:Y:S01]  /*171a0*/  IMAD.MOV.U32 R3, RZ, RZ, R14 ;  /* 0x000000ffff037224 */ /* 0x000fe200078e000e */
[----:B------:R-:W-:-:S13]  /*171b0*/  LOP3.LUT P1, RZ, R16, 0x10, RZ, 0xc0, !PT ;  /* 0x0000001010ff7812 */ /* 0x000fda000782c0ff */
[----:B------:R-:W-:Y:S05]  /*171c0*/  WARPSYNC.COLLECTIVE R15, `(.L_x_4389) ;  /* 0x000000000f087348 */ /* 0x000fea0003c00000 */
[----:B------:R0:W1:Y:S02]  /*171d0*/  SHFL.IDX P6, R14, R13, R12, R11 ;  /* 0x0000000c0d0e7389 */ /* 0x00006400000c000b */
[----:B01----:R-:W-:Y:S01]  /*171e0*/  ENDCOLLECTIVE ;  /* 0x000000000000791b */ /* 0x003fe20003800000 */
.L_x_4389:
[----:B------:R-:W-:Y:S01]  /*171f0*/  P2R R4, PR, RZ, 0x20 ;  /* 0x00000020ff047803 */ /* 0x000fe20000000000 */
        /* <DEDUP_REMOVED lines=13> */
.L_x_4390:
        /* <DEDUP_REMOVED lines=16> */
.L_x_4391:
        /* <DEDUP_REMOVED lines=18> */
.L_x_4392:
        /* <DEDUP_REMOVED lines=14> */
.L_x_4393:
        /* <DEDUP_REMOVED lines=17> */
.L_x_4394:
        /* <DEDUP_REMOVED lines=13> */
.L_x_4395:
[----:B------:R-:W-:Y:S05]  /*177b0*/  BRA `(.L_x_4396) ;  /* 0xffffffcc00b07947 */ /* 0x000fea000383ffff */
.L_x_4319:
[----:B0-----:R0:W1:Y:S02]  /*177c0*/  SYNCS.PHASECHK.TRANS64.TRYWAIT P0, [R5+URZ+0x38820], R4 ;  /* 0x03882004050075a7 */ /* 0x001064000800017f */
[----:B-1----:R-:W-:Y:S05]  /*177d0*/  @!P0 NANOSLEEP.SYNCS 0x989680 ;  /* 0x009896800000895d */ /* 0x002fea0003900000 */
[----:B------:R-:W1:Y:S02]  /*177e0*/  @!P0 SYNCS.PHASECHK.TRANS64 P0, [R5+URZ+0x38820], R4 ;  /* 0x03882004050085a7 */ /* 0x000e64000800007f */
[----:B-1----:R-:W-:Y:S05]  /*177f0*/  @!P0 BRA `(.L_x_4319) ;  /* 0xfffffffc00f08947 */ /* 0x002fea000383ffff */
[----:B------:R-:W-:Y:S05]  /*17800*/  BRA `(.L_x_4397) ;  /* 0xffffffd0005c7947 */ /* 0x000fea000383ffff */
.L_x_4320:
        /* <DEDUP_REMOVED lines=11> */
.L_x_4399:
[----:B------:R-:W-:Y:S05]  /*178c0*/  BSYNC B0 ;  /* 0x0000000000007941 */ /* 0x000fea0003800000 */
.L_x_4398:
[----:B------:R-:W-:Y:S05]  /*178d0*/  BRA `(.L_x_4400) ;  /* 0xffffffd000447947 */ /* 0x000fea000383ffff */
.L_x_4321:
[----:B------:R-:W-:Y:S01]  /*178e0*/  BSSY B0, `(.L_x_4401) ;  /* 0x0000006000007945 */ /* 0x000fe20003800000 */
[----:B------:R-:W-:-:S07]  /*178f0*/  IMAD.MOV.U32 R15, RZ, RZ, -0x1 ;  /* 0xffffffffff0f7424 */ /* 0x000fce00078e00ff */
[----:B012--5:R-:W-:Y:S05]  /*17900*/  WARPSYNC.COLLECTIVE R15, `(.L_x_4402) ;  /* 0x000000000f0c7348 */ /* 0x027fea0003c00000 */
[----:B------:R-:W-:Y:S02]  /*17910*/  ELECT P6, UR62, PT ;  /* 0x00000000003e782f */ /* 0x000fe400038c0000 */
[----:B------:R-:W-:Y:S01]  /*17920*/  MOV R14, UR62 ;  /* 0x0000003e000e7c02 */ /* 0x000fe20008000f00 */
[----:B012--5:R-:W-:Y:S10]  /*17930*/  ENDCOLLECTIVE ;  /* 0x000000000000791b */ /* 0x027ff40003800000 */
.L_x_4402:
[----:B------:R-:W-:Y:S05]  /*17940*/  BSYNC B0 ;  /* 0x0000000000007941 */ /* 0x000fea0003800000 */
.L_x_4401:
[----:B------:R-:W-:Y:S05]  /*17950*/  BRA `(.L_x_4403) ;  /* 0xffffffd000387947 */ /* 0x000fea000383ffff */
.L_x_4323:
[----:B-1----:R1:W3:Y:S02]  /*17960*/  SYNCS.PHASECHK.TRANS64.TRYWAIT P1, [R3+URZ+0x38840], R2 ;  /* 0x03884002030075a7 */ /* 0x0022e4000802017f */
[----:B---3--:R-:W-:Y:S05]  /*17970*/  @!P1 NANOSLEEP.SYNCS 0x989680 ;  /* 0x009896800000995d */ /* 0x008fea0003900000 */
[----:B------:R-:W3:Y:S02]  /*17980*/  @!P1 SYNCS.PHASECHK.TRANS64 P1, [R3+URZ+0x38840], R2 ;  /* 0x03884002030095a7 */ /* 0x000ee4000802007f */
[----:B---3--:R-:W-:Y:S05]  /*17990*/  @!P1 BRA `(.L_x_4323) ;  /* 0xfffffffc00f09947 */ /* 0x008fea000383ffff */
[----:B------:R-:W-:Y:S05]  /*179a0*/  BRA `(.L_x_4404) ;  /* 0xffffffd000607947 */ /* 0x000fea000383ffff */
.L_x_4325:
[----:B0-----:R0:W3:Y:S02]  /*179b0*/  SYNCS.PHASECHK.TRANS64.TRYWAIT P1, [R5+URZ+0x38840], R0 ;  /* 0x03884000050075a7 */ /* 0x0010e4000802017f */
[----:B---3--:R-:W-:Y:S05]  /*179c0*/  @!P1 NANOSLEEP.SYNCS 0x989680 ;  /* 0x009896800000995d */ /* 0x008fea0003900000 */
[----:B------:R-:W3:Y:S02]  /*179d0*/  @!P1 SYNCS.PHASECHK.TRANS64 P1, [R5+URZ+0x38840], R0 ;  /* 0x03884000050095a7 */ /* 0x000ee4000802007f */
[----:B---3--:R-:W-:Y:S05]  /*179e0*/  @!P1 BRA `(.L_x_4325) ;  /* 0xfffffffc00f09947 */ /* 0x008fea000383ffff */
[----:B------:R-:W-:Y:S05]  /*179f0*/  BRA `(.L_x_4405) ;  /* 0xffffffd0006c7947 */ /* 0x000fea000383ffff */
.L_x_4327:
[----:B---3--:R3:W4:Y:S02]  /*17a00*/  SYNCS.PHASECHK.TRANS64.TRYWAIT P1, [R3+URZ+0x38860], R2 ;  /* 0x03886002030075a7 */ /* 0x008724000802017f */
[----:B----4-:R-:W-:Y:S05]  /*17a10*/  @!P1 NANOSLEEP.SYNCS 0x989680 ;  /* 0x009896800000995d */ /* 0x010fea0003900000 */
[----:B------:R-:W4:Y:S02]  /*17a20*/  @!P1 SYNCS.PHASECHK.TRANS64 P1, [R3+URZ+0x38860], R2 ;  /* 0x03886002030095a7 */ /* 0x000f24000802007f */
[----:B----4-:R-:W-:Y:S05]  /*17a30*/  @!P1 BRA `(.L_x_4327) ;  /* 0xfffffffc00f09947 */ /* 0x010fea000383ffff */
[----:B------:R-:W-:Y:S05]  /*17a40*/  BRA `(.L_x_4406) ;  /* 0xffffffd000687947 */ /* 0x000fea000383ffff */
.L_x_4407:
        /* <DEDUP_REMOVED lines=11> */
.L_x_5843:


//--------------------- .text._ZN7cutlass13device_kernelIN5flash11enable_sm90INS1_16FlashAttnFwdSm90INS1_25CollectiveMainloopFwdSm90ILi2EN4cute5tupleIJNS5_1CILi1EEES8_S8_EEENS6_IJNS7_ILi64EEESA_SA_EEELi512ENS_10bfloat16_tEfNS_4arch4Sm90ELb1ELb0ELb1ELb1ELb1ELb0ELb0ELb0ELb0ELb1ELb1ELb0EEENS1_21CollectiveEpilogueFwdINS6_IJSA_NS7_ILi512EEESA_EEES9_SC_SE_Li256ELb1ELb1ELb1ELb0EEENS1_36VarlenDynamicPersistentTileSchedulerILi64ELi64ELi256ELi128ELb1ELb1ELb1ELb1ELb1ELb1EEEEEEEEEvNT_6ParamsE --------------------------
	.section	.text._ZN7cutlass13device_kernelIN5flash11enable_sm90INS1_16FlashAttnFwdSm90INS1_25CollectiveMainloopFwdSm90ILi2EN4cute5tupleIJNS5_1CILi1EEES8_S8_EEENS6_IJNS7_ILi64EEESA_SA_EEELi512ENS_10bfloat16_tEfNS_4arch4Sm90ELb1ELb0ELb1ELb1ELb1ELb0ELb0ELb0ELb0ELb1ELb1ELb0EEENS1_21CollectiveEpilogueFwdINS6_IJSA_NS7_ILi512EEESA_EEES9_SC_SE_Li256ELb1ELb1ELb1ELb0EEENS1_36VarlenDynamicPersistentTileSchedulerILi64ELi64ELi256ELi128ELb1ELb1ELb1ELb1ELb1ELb1EEEEEEEEEvNT_6ParamsE,"ax",@progbits
	.align	128
.text._ZN7cutlass13device_kernelIN5flash11enable_sm90INS1_16FlashAttnFwdSm90INS1_25CollectiveMainloopFwdSm90ILi2EN4cute5tupleIJNS5_1CILi1EEES8_S8_EEENS6_IJNS7_ILi64EEESA_SA_EEELi512ENS_10bfloat16_tEfNS_4arch4Sm90ELb1ELb0ELb1ELb1ELb1ELb0ELb0ELb0ELb0ELb1ELb1ELb0EEENS1_21CollectiveEpilogueFwdINS6_IJSA_NS7_ILi512EEESA_EEES9_SC_SE_Li256ELb1ELb1ELb1ELb0EEENS1_36VarlenDynamicPersistentTileSchedulerILi64ELi64ELi256ELi128ELb1ELb1ELb1ELb1ELb1ELb1EEEEEEEEEvNT_6ParamsE:
        .type           _ZN7cutlass13device_kernelIN5flash11enable_sm90INS1_16FlashAttnFwdSm90INS1_25CollectiveMainloopFwdSm90ILi2EN4cute5tupleIJNS5_1CILi1EEES8_S8_EEENS6_IJNS7_ILi64EEESA_SA_EEELi512ENS_10bfloat16_tEfNS_4arch4Sm90ELb1ELb0ELb1ELb1ELb1ELb0ELb0ELb0ELb0ELb1ELb1ELb0EEENS1_21CollectiveEpilogueFwdINS6_IJSA_NS7_ILi512EEESA_EEES9_SC_SE_Li256ELb1ELb1ELb1ELb0EEENS1_36VarlenDynamicPersistentTileSchedulerILi64ELi64ELi256ELi128ELb1ELb1ELb1ELb1ELb1ELb1EEEEEEEEEvNT_6ParamsE,@function
        .size           _ZN7cutlass13device_kernelIN5flash11enable_sm90INS1_16FlashAttnFwdSm90INS1_25CollectiveMainloopFwdSm90ILi2EN4cute5tupleIJNS5_1CILi1EEES8_S8_EEENS6_IJNS7_ILi64EEESA_SA_EEELi512ENS_10bfloat16_tEfNS_4arch4Sm90ELb1ELb0ELb1ELb1ELb1ELb0ELb0ELb0ELb0ELb1ELb1ELb0EEENS1_21CollectiveEpilogueFwdINS6_IJSA_NS7_ILi512EEESA_EEES9_SC_SE_Li256ELb1ELb1ELb1ELb0EEENS1_36VarlenDynamicPersistentTileSchedulerILi64ELi64ELi256ELi128ELb1ELb1ELb1ELb1ELb1ELb1EEEEEEEEEvNT_6ParamsE,(.L_x_5844 - _ZN7cutlass13device_kernelIN5flash11enable_sm90INS1_16FlashAttnFwdSm90INS1_25CollectiveMainloopFwdSm90ILi2EN4cute5tupleIJNS5_1CILi1EEES8_S8_EEENS6_IJNS7_ILi64EEESA_SA_EEELi512ENS_10bfloat16_tEfNS_4arch4Sm90ELb1ELb0ELb1ELb1ELb1ELb0ELb0ELb0ELb0ELb1ELb1ELb0EEENS1_21CollectiveEpilogueFwdINS6_IJSA_NS7_ILi512EEESA_EEES9_SC_SE_Li256ELb1ELb1ELb1ELb0EEENS1_36VarlenDynamicPersistentTileSchedulerILi64ELi64ELi256ELi128ELb1ELb1ELb1ELb1ELb1ELb1EEEEEEEEEvNT_6ParamsE)
        .other          _ZN7cutlass13device_kernelIN5flash11enable_sm90INS1_16FlashAttnFwdSm90INS1_25CollectiveMainloopFwdSm90ILi2EN4cute5tupleIJNS5_1CILi1EEES8_S8_EEENS6_IJNS7_ILi64EEESA_SA_EEELi512ENS_10bfloat16_tEfNS_4arch4Sm90ELb1ELb0ELb1ELb1ELb1ELb0ELb0ELb0ELb0ELb1ELb1ELb0EEENS1_21CollectiveEpilogueFwdINS6_IJSA_NS7_ILi512EEESA_EEES9_SC_SE_Li256ELb1ELb1ELb1ELb0EEENS1_36VarlenDynamicPersistentTileSchedulerILi64ELi64ELi256ELi128ELb1ELb1ELb1ELb1ELb1ELb1EEEEEEEEEvNT_6ParamsE,@"STO_CUDA_ENTRY STV_DEFAULT"
_ZN7cutlass13device_kernelIN5flash11enable_sm90INS1_16FlashAttnFwdSm90INS1_25CollectiveMainloopFwdSm90ILi2EN4cute5tupleIJNS5_1CILi1EEES8_S8_EEENS6_IJNS7_ILi64EEESA_SA_EEELi512ENS_10bfloat16_tEfNS_4arch4Sm90ELb1ELb0ELb1ELb1ELb1ELb0ELb0ELb0ELb0ELb1ELb1ELb0EEENS1_21CollectiveEpilogueFwdINS6_IJSA_NS7_ILi512EEESA_EEES9_SC_SE_Li256ELb1ELb1ELb1ELb0EEENS1_36VarlenDynamicPersistentTileSchedulerILi64ELi64ELi256ELi128ELb1ELb1ELb1ELb1ELb1ELb1EEEEEEEEEvNT_6ParamsE:
        /* <DEDUP_REMOVED lines=41> */
.L_x_4408:
        /* <DEDUP_REMOVED lines=22> */
.L_x_4409:
        /* <DEDUP_REMOVED lines=18> */
.L_x_4410:
        /* <DEDUP_REMOVED lines=22> */
.L_x_4411:
        /* <DEDUP_REMOVED lines=23> */
.L_x_4412:
        /* <DEDUP_REMOVED lines=8> */
.L_x_4414:
        /* <DEDUP_REMOVED lines=32> */
[--C-:B------:R-:W-:Y:S02]  /*0a60*/  SHF.R.S32.HI R6, RZ, 0x5, R5.reuse ;  /* 0x00000005ff067819 */ /* 0x100fe40000011405 */
[----:B------:R-:W-:Y:S02]  /*0a70*/  SHF.R.S32.HI R9, RZ, 0x1f, R5 ;  /* 0x0000001fff097819 */ /* 0x000fe40000011405 */
[----:B------:R-:W-:-:S02]  /*0a80*/  SHF.R.S32.HI R5, RZ, 0x4, R4 ;  /* 0x00000004ff057819 */ /* 0x000fc40000011404 */
[----:B------:R-:W-:Y:S02]  /*0a90*/  LOP3.LUT R3, R4, 0xfffffff0, RZ, 0xc0, !PT ;  /* 0xfffffff004037812 */ /* 0x000fe400078ec0ff */
[----:B------:R-:W-:Y:S02]  /*0aa0*/  LOP3.LUT R15, R8, 0xfffffffc, RZ, 0xc0, !PT ;  /* 0xfffffffc080f7812 */ /* 0x000fe400078ec0ff */
[----:B------:R-:W-:Y:S02]  /*0ab0*/  LOP3.LUT R13, R7, 0xfffffff8, RZ, 0xc0, !PT ;  /* 0xfffffff8070d7812 */ /* 0x000fe400078ec0ff */
[----:B------:R-:W-:Y:S01]  /*0ac0*/  LEA.HI R7, R4, R5, RZ, 0x1 ;  /* 0x0000000504077211 */ /* 0x000fe200078f08ff */
[----:B------:R-:W-:Y:S01]  /*0ad0*/  IMAD.IADD R4, R0, 0x1, -R3 ;  /* 0x0000000100047824 */ /* 0x000fe200078e0a03 */
[----:B------:R-:W-:Y:S01]  /*0ae0*/  LOP3.LUT R11, R2, 0xffffff80, RZ, 0xc0, !PT ;  /* 0xffffff80020b7812 */ /* 0x000fe200078ec0ff */
[C---:B------:R-:W-:Y:S01]  /*0af0*/  IMAD.IADD R15, R0.reuse, 0x1, -R15 ;  /* 0x00000001000f7824 */ /* 0x040fe200078e0a0f */
[----:B------:R-:W-:Y:S01]  /*0b00*/  LOP3.LUT R8, R7, 0x1ffffffe, RZ, 0xc0, !PT ;  /* 0x1ffffffe07087812 */ /* 0x000fe200078ec0ff */
[C---:B------:R-:W-:Y:S01]  /*0b10*/  IMAD.IADD R13, R0.reuse, 0x1, -R13 ;  /* 0x00000001000d7824 */ /* 0x040fe200078e0a0d */
[----:B------:R-:W-:Y:S01]  /*0b20*/  SHF.R.S32.HI R3, RZ, 0x1f, R4 ;  /* 0x0000001fff037819 */ /* 0x000fe20000011404 */
[----:B------:R-:W-:Y:S01]  /*0b30*/  IMAD.IADD R11, R0, 0x1, -R11 ;  /* 0x00000001000b7824 */ /* 0x000fe200078e0a0b */
[----:B------:R-:W-:Y:S01]  /*0b40*/  LEA.HI R0, R15, R15, RZ, 0x1 ;  /* 0x0000000f0f007211 */ /* 0x000fe200078f08ff */
[----:B------:R-:W-:Y:S01]  /*0b50*/  IMAD.IADD R8, R5, 0x1, -R8 ;  /* 0x0000000105087824 */ /* 0x000fe200078e0a08 */
[----:B------:R-:W-:-:S02]  /*0b60*/  LEA.HI R5, R3, R4, RZ, 0x3 ;  /* 0x0000000403057211 */ /* 0x000fc400078f18ff */
[----:B------:R-:W-:Y:S01]  /*0b70*/  LOP3.LUT R10, R0, 0x1ffffffe, RZ, 0xc0, !PT ;  /* 0x1ffffffe000a7812 */ /* 0x000fe200078ec0ff */
[----:B------:R-:W-:Y:S01]  /*0b80*/  IMAD.SHL.U32 R8, R8, 0x8, RZ ;  /* 0x0000000808087824 */ /* 0x000fe200078e00ff */
[----:B------:R-:W-:Y:S02]  /*0b90*/  LEA.HI R9, R9, R6, RZ, 0x2 ;  /* 0x0000000609097211 */ /* 0x000fe400078f10ff */
[----:B------:R-:W-:Y:S01]  /*0ba0*/  SHF.R.S32.HI R0, RZ, 0x1f, R11 ;  /* 0x0000001fff007819 */ /* 0x000fe2000001140b */
[----:B------:R-:W-:Y:S01]  /*0bb0*/  IMAD.IADD R185, R15, 0x1, -R10 ;  /* 0x000000010fb97824 */ /* 0x000fe200078e0a0a */
[----:B------:R-:W-:Y:S02]  /*0bc0*/  SHF.R.S32.HI R219, RZ, 0x7, R2 ;  /* 0x00000007ffdb7819 */ /* 0x000fe40000011402 */
[C---:B------:R-:W-:Y:S01]  /*0bd0*/  LOP3.LUT R7, R5.reuse, 0xfffffff8, RZ, 0xc0, !PT ;  /* 0xfffffff805077812 */ /* 0x040fe200078ec0ff */
[----:B------:R-:W-:Y:S01]  /*0be0*/  IMAD.SHL.U32 R5, R5, 0x40, RZ ;  /* 0x0000004005057824 */ /* 0x000fe200078e00ff */
[----:B------:R-:W-:Y:S01]  /*0bf0*/  LOP3.LUT R9, R9, 0x3ffffc, RZ, 0xc0, !PT ;  /* 0x003ffffc09097812 */ /* 0x000fe200078ec0ff */
[----:B------:R-:W-:Y:S01]  /*0c00*/  IMAD R12, R219, 0x100, R4 ;  /* 0x00000100db0c7824 */ /* 0x000fe200078e0204 */
[-C--:B------:R-:W-:Y:S01]  /*0c10*/  LEA.HI R3, R0, R11.reuse, RZ, 0x2 ;  /* 0x0000000b00037211 */ /* 0x080fe200078f10ff */
[----:B------:R-:W-:Y:S01]  /*0c20*/  IMAD.IADD R7, R4, 0x1, -R7 ;  /* 0x0000000104077824 */ /* 0x000fe200078e0a07 */
[----:B------:R-:W-:Y:S01]  /*0c30*/  LEA.HI R4, R0, R11, RZ, 0x5 ;  /* 0x0000000b00047211 */ /* 0x000fe200078f28ff */
[----:B------:R-:W-:Y:S01]  /*0c40*/  IMAD.IADD R9, R6, 0x1, -R9 ;  /* 0x0000000106097824 */ /* 0x000fe200078e0a09 */
[----:B------:R-:W-:-:S02]  /*0c50*/  LOP3.LUT R10, R3, 0x7ffffffc, RZ, 0xc0, !PT ;  /* 0x7ffffffc030a7812 */ /* 0x000fc400078ec0ff */
[--C-:B------:R-:W-:Y:S01]  /*0c60*/  SHF.R.S32.HI R0, RZ, 0x2, R3.reuse ;  /* 0x00000002ff007819 */ /* 0x100fe20000011403 */
[----:B------:R-:W-:Y:S01]  /*0c70*/  IMAD R17, R9, 0x10, R12 ;  /* 0x0000001009117824 */ /* 0x000fe200078e020c */
[----:B------:R-:W-:Y:S01]  /*0c80*/  SHF.R.S32.HI R3, RZ, 0x1f, R3 ;  /* 0x0000001fff037819 */ /* 0x000fe20000011403 */
[----:B------:R-:W-:Y:S01]  /*0c90*/  IMAD.IADD R10, R11, 0x1, -R10 ;  /* 0x000000010b0a7824 */ /* 0x000fe200078e0a0a */
[----:B------:R-:W-:Y:S01]  /*0ca0*/  LOP3.LUT R9, R5, 0x7ffffe00, RZ, 0xc0, !PT ;  /* 0x7ffffe0005097812 */ /* 0x000fe200078ec0ff */
[----:B------:R-:W-:Y:S01]  /*0cb0*/  IMAD.SHL.U32 R5, R7, 0x40, RZ ;  /* 0x0000004007057824 */ /* 0x000fe200078e00ff */
[----:B------:R-:W-:Y:S01]  /*0cc0*/  LEA.HI R3, R3, R0, RZ, 0x3 ;  /* 0x0000000003037211 */ /* 0x000fe200078f18ff */
[----:B------:R-:W-:Y:S01]  /*0cd0*/  IMAD.SHL.U32 R184, R10, 0x2, RZ ;  /* 0x000000020ab87824 */ /* 0x000fe200078e00ff */
[----:B------:R-:W-:Y:S01]  /*0ce0*/  LEA.HI R2, R2, R219, RZ, 0x1 ;  /* 0x000000db02027211 */ /* 0x000fe200078f08ff */
[----:B------:R-:W-:Y:S01]  /*0cf0*/  IMAD R9, R6, 0x400, R9 ;  /* 0x0000040006097824 */ /* 0x000fe200078e0209 */
[----:B------:R-:W-:Y:S01]  /*0d00*/  LOP3.LUT R3, R3, 0xfffffff8, RZ, 0xc0, !PT ;  /* 0xfffffff803037812 */ /* 0x000fe200078ec0ff */
[----:B------:R-:W-:Y:S01]  /*0d10*/  IMAD.U32 R6, R17, 0x40, R8 ;  /* 0x0000004011067824 */ /* 0x000fe200078e0008 */
[----:B------:R-:W-:-:S02]  /*0d20*/  LOP3.LUT R2, R2, 0xfffffe, RZ, 0xc0, !PT ;  /* 0x00fffffe02027812 */ /* 0x000fc400078ec0ff */
[----:B------:R-:W-:Y:S01]  /*0d30*/  LOP3.LUT R5, R5, 0x1c0, RZ, 0xc0, !PT ;  /* 0x000001c005057812 */ /* 0x000fe200078ec0ff */
[----:B------:R-:W-:Y:S01]  /*0d40*/  IMAD.IADD R3, R0, 0x1, -R3 ;  /* 0x0000000100037824 */ /* 0x000fe200078e0a03 */
[----:B------:R0:W-:Y:S01]  /*0d50*/  STL [R1+0x34], R6 ;  /* 0x0000340601007387 */ /* 0x0001e20000100800 */
[----:B------:R-:W-:Y:S01]  /*0d60*/  IMAD.IADD R0, R219, 0x1, -R2 ;  /* 0x00000001db007824 */ /* 0x000fe200078e0a02 */
[----:B------:R-:W-:Y:S01]  /*0d70*/  LOP3.LUT R8, R5, 0x8, R8, 0xf8, !PT ;  /* 0x0000000805087812 */ /* 0x000fe200078ef808 */
[----:B------:R-:W-:Y:S01]  /*0d80*/  IMAD.SHL.U32 R2, R13, 0x8, RZ ;  /* 0x000000080d027824 */ /* 0x000fe200078e00ff */
[----:B------:R-:W-:Y:S02]  /*0d90*/  SHF.R.U32.HI R5, RZ, 0x3, R5 ;  /* 0x00000003ff057819 */ /* 0x000fe40000011605 */
[----:B------:R-:W-:Y:S01]  /*0da0*/  R2P PR, R7, 0x6 ;  /* 0x0000000607007804 */ /* 0x000fe20000000000 */
[----:B------:R-:W-:Y:S01]  /*0db0*/  VIADD R187, R2, 0x40 ;  /* 0x0000004002bb7836 */ /* 0x000fe20000000000 */
[----:B------:R-:W-:Y:S01]  /*0dc0*/  LOP3.LUT R8, R8, R5, RZ, 0x3c, !PT ;  /* 0x0000000508087212 */ /* 0x000fe200078e3cff */
[----:B------:R-:W-:Y:S01]  /*0dd0*/  VIADD R186, R2, 0x80 ;  /* 0x0000008002ba7836 */ /* 0x000fe20000000000 */
[----:B------:R-:W-:Y:S01]  /*0de0*/  SHF.R.S32.HI R4, RZ, 0x5, R4 ;  /* 0x00000005ff047819 */ /* 0x000fe20000011404 */
[----:B0-----:R-:W-:Y:S01]  /*0df0*/  IMAD.SHL.U32 R6, R0, 0x100, RZ ;  /* 0x0000010000067824 */ /* 0x001fe200078e00ff */
[----:B------:R-:W-:Y:S01]  /*0e00*/  SEL R22, R22, 0xffffffc0, !P2 ;  /* 0xffffffc016167807 */ /* 0x000fe20005000000 */
[----:B------:R-:W-:-:S02]  /*0e10*/  IMAD.IADD R8, R9, 0x1, R8 ;  /* 0x0000000109087824 */ /* 0x000fc400078e0208 */
[----:B------:R-:W-:Y:S01]  /*0e20*/  IMAD.IADD R17, R184, 0x1, R6 ;  /* 0x00000001b8117824 */ /* 0x000fe200078e0206 */
[----:B------:R0:W-:Y:S01]  /*0e30*/  STL [R1+0x30], R6 ;  /* 0x0000300601007387 */ /* 0x0001e20000100800 */
[----:B------:R-:W-:Y:S01]  /*0e40*/  IMAD R16, R4, 0x10, R3 ;  /* 0x0000001004107824 */ /* 0x000fe200078e0203 */
[----:B------:R-:W-:Y:S01]  /*0e50*/  LEA R18, R8, UR40, 0x1 ;  /* 0x0000002808127c11 */ /* 0x000fe2000f8e08ff */
        /* <DEDUP_REMOVED lines=28> */
[----:B------:R-:W-:-:S02]  /*1020*/  VIADD R205, R17, 0x70 ;  /* 0x0000007011cd7836 */ /* 0x000fc40000000000 */
        /* <DEDUP_REMOVED lines=39> */
[----:B------:R-:W-:Y:S02]  /*12a0*/  IMAD R185, R185, 0x8, R16 ;  /* 0x00000008b9b97824 */ /* 0x000fe400078e0210 */
[----:B0-----:R-:W-:-:S07]  /*12b0*/  IMAD.IADD R22, R22, 0x1, R19 ;  /* 0x0000000116167824 */ /* 0x001fce00078e0213 */
.L_x_4483:
[----:B------:R-:W-:Y:S01]  /*12c0*/  ULDC.64 UR8, c[0x0][0xc88] ;  /* 0x0003220000087ab9 */ /* 0x000fe20000000a00 */
[----:B------:R-:W-:Y:S01]  /*12d0*/  ULDC.64 UR10, c[0x0][0xa18] ;  /* 0x00028600000a7ab9 */ /* 0x000fe20000000a00 */
[----:B------:R-:W-:Y:S02]  /*12e0*/  UIMAD.WIDE UR8, UR7, 0x4, UR8 ;  /* 0x00000004070878a5 */ /* 0x000fe4000f8e0208 */
[----:B------:R-:W-:Y:S02]  /*12f0*/  UISETP.NE.U32.AND UP1, UPT, UR10, URZ, UPT ;  /* 0x0000003f0a00728c */ /* 0x000fe4000bf25070 */
[----:B------:R-:W-:Y:S02]  /*1300*/  ULOP3.LUT UR4, UR6, 0xff000000, URZ, 0xc0, !UPT ;  /* 0xff00000006047892 */ /* 0x000fe4000f8ec03f */
[----:B01-3--:R-:W-:Y:S01]  /*1310*/  IMAD.U32 R4, RZ, RZ, UR8 ;  /* 0x00000008ff047e24 */ /* 0x00bfe2000f8e00ff */
[----:B------:R-:W-:Y:S01]  /*1320*/  ULDC UR7, c[0x0][0x424] ;  /* 0x0001090000077ab9 */ /* 0x000fe20000000800 */
[----:B----4-:R-:W-:Y:S01]  /*1330*/  IMAD.U32 R5, RZ, RZ, UR9 ;  /* 0x00000009ff057e24 */ /* 0x010fe2000f8e00ff */
[----:B------:R-:W-:-:S04]  /*1340*/  ULDC.64 UR8, c[0x0][0xa28] ;  /* 0x00028a0000087ab9 */ /* 0x000fc80000000a00 */
[----:B--2---:R-:W2:Y:S01]  /*1350*/  LDG.E R4, desc[UR50][R4.64] ;  /* 0x0000003204047981 */ /* 0x004ea2000c1e1900 */
        /* <DEDUP_REMOVED lines=16> */
[----:B------:R-:W2:Y:S01]  /*1460*/  @P0 LDG.E R4, desc[UR50][R4.64] ;  /* 0x0000003204040981 */ /* 0x000ea2000c1e1900 */
[----:B------:R-:W-:Y:S02]  /*1470*/  UISETP.NE.U32.AND UP0, UPT, UR8, URZ, UPT ;  /* 0x0000003f0800728c */ /* 0x000fe4000bf05070 */
[----:B------:R-:W-:Y:S01]  /*1480*/  ULOP3.LUT UR43, UR6, 0xff0000, URZ, 0xc0, !UPT ;  /* 0x00ff0000062b7892 */ /* 0x000fe2000f8ec03f */
[----:B------:R-:W3:Y:S01]  /*1490*/  @P2 LDG.E R6, desc[UR50][R6.64] ;  /* 0x0000003206062981 */ /* 0x000ee2000c1e1900 */
[----:B------:R-:W-:Y:S02]  /*14a0*/  UISETP.NE.AND.EX UP0, UPT, UR9, URZ, UPT, UP0 ;  /* 0x0000003f0900728c */ /* 0x000fe4000bf05300 */
[----:B------:R-:W-:Y:S01]  /*14b0*/  USHF.R.U32.HI UR4, URZ, 0x8, UR4 ;  /* 0x000000083f047899 */ /* 0x000fe20008011604 */
[----:B------:R-:W-:Y:S01]  /*14c0*/  ULDC.64 UR8, c[0x0][0xa20] ;  /* 0x0002880000087ab9 */ /* 0x000fe20000000a00 */
[----:B------:R-:W-:Y:S01]  /*14d0*/  USEL UR7, UR7, 0x1, UP0 ;  /* 0x0000000107077887 */ /* 0x000fe20008000000 */
[----:B------:R-:W-:Y:S01]  /*14e0*/  ISETP.NE.U32.AND P1, PT, RZ, UR8, PT ;  /* 0x00000008ff007c0c */ /* 0x000fe2000bf25070 */
[----:B------:R-:W-:Y:S01]  /*14f0*/  ULDC UR10, c[0x0][0x2f0] ;  /* 0x0000bc00000a7ab9 */ /* 0x000fe20000000800 */
[----:B------:R-:W-:Y:S01]  /*1500*/  UMOV UR52, URZ ;  /* 0x0000003f00347c82 */ /* 0x000fe20008000000 */
[----:B------:R-:W-:Y:S01]  /*1510*/  ULEA.HI UR43, UR43, UR4, URZ, 0x10 ;  /* 0x000000042b2b7291 */ /* 0x000fe2000f8f803f */
[----:B------:R-:W-:Y:S01]  /*1520*/  ISETP.NE.AND.EX P1, PT, RZ, UR9, PT, P1 ;  /* 0x00000009ff007c0c */ /* 0x000fe2000bf25310 */
[----:B------:R-:W-:-:S02]  /*1530*/  UIMAD UR4, UR7, UR10, URZ ;  /* 0x0000000a070472a4 */ /* 0x000fc4000f8e023f */
        /* <DEDUP_REMOVED lines=18> */
.L_x_4415:
[----:B------:R-:W-:Y:S05]  /*1660*/  @!P1 BRA `(.L_x_4416) ;  /* 0x00000000001c9947 */ /* 0x000fea0003800000 */
[----:B------:R-:W-:-:S04]  /*1670*/  ULEA UR8, UP0, UR41, UR8, 0x2 ;  /* 0x0000000829087291 */ /* 0x000fc8000f80103f */
[----:B------:R-:W-:Y:S02]  /*1680*/  ULEA.HI.X UR9, UR41, UR9, UR42, 0x2, UP0 ;  /* 0x0000000929097291 */ /* 0x000fe400080f142a */
[----:B------:R-:W-:-:S04]  /*1690*/  IMAD.U32 R4, RZ, RZ, UR8 ;  /* 0x00000008ff047e24 */ /* 0x000fc8000f8e00ff */
[----:B------:R-:W-:-:S05]  /*16a0*/  IMAD.U32 R5, RZ, RZ, UR9 ;  /* 0x00000009ff057e24 */ /* 0x000fca000f8e00ff */
[----:B------:R-:W2:Y:S02]  /*16b0*/  LDG.E R4, desc[UR50][R4.64] ;  /* 0x0000003204047981 */ /* 0x000ea4000c1e1900 */
[----:B--2---:R-:W-:Y:S01]  /*16c0*/  R2UR UR4, R4 ;  /* 0x00000000040472ca */ /* 0x004fe200000e0000 */
[----:B------:R-:W-:-:S14]  /*16d0*/  BRA `(.L_x_4417) ;  /* 0x0000000000347947 */ /* 0x000fdc0003800000 */
.L_x_4416:
        /* <DEDUP_REMOVED lines=13> */
.L_x_4417:
[----:B------:R-:W-:Y:S02]  /*17b0*/  UISETP.NE.AND UP0, UPT, UR47, 0x1, UPT ;  /* 0x000000012f00788c */ /* 0x000fe4000bf05270 */
[----:B------:R-:W-:Y:S02]  /*17c0*/  UIADD3 UR52, -UR52, UR4, URZ ;  /* 0x0000000434347290 */ /* 0x000fe4000fffe13f */
        /* <DEDUP_REMOVED lines=10> */
[----:B------:R-:W-:Y:S02]  /*1870*/  UIADD3 UR52, UR52, 0x40, -UR53 ;  /* 0x0000004034347890 */ /* 0x000fe4000fffe835 */
[----:B------:R-:W-:-:S07]  /*1880*/  ULOP3.LUT UR20, UR43, 0xff, URZ, 0xc0, !UPT ;  /* 0x000000ff2b147892 */ /* 0x000fce000f8ec03f */
[----:B------:R-:W-:Y:S01]  /*1890*/  @UP0 ULDC UR4, c[0x0][0x44c] ;  /* 0x0001130000040ab9 */ /* 0x000fe20000000800 */
[----:B------:R-:W-:Y:S01]  /*18a0*/  @UP0 ULDC UR8, c[0x0][0x450] ;  /* 0x0001140000080ab9 */ /* 0x000fe20000000800 */
[----:B------:R-:W-:-:S04]  /*18b0*/  UIMAD.WIDE.U32 UR4, UR6, UR4, URZ ;  /* 0x00000004060472a5 */ /* 0x000fc8000f8e003f */
[----:B------:R-:W-:-:S04]  /*18c0*/  @UP0 USHF.R.U32.HI UR6, URZ, UR8, UR5 ;  /* 0x000000083f060299 */ /* 0x000fc80008011605 */
[----:B------:R-:W-:-:S04]  /*18d0*/  UIADD3 UR6, UR52, UR6, URZ ;  /* 0x0000000634067290 */ /* 0x000fc8000fffe03f */
[----:B------:R-:W-:-:S04]  /*18e0*/  USHF.R.S32.HI UR4, URZ, 0x1f, UR6 ;  /* 0x0000001f3f047899 */ /* 0x000fc80008011406 */
[----:B------:R-:W-:-:S04]  /*18f0*/  ULEA.HI UR4, UR4, UR6, URZ, 0x6 ;  /* 0x0000000604047291 */ /* 0x000fc8000f8f303f */
[----:B------:R-:W-:-:S04]  /*1900*/  USHF.R.S32.HI UR4, URZ, 0x6, UR4 ;  /* 0x000000063f047899 */ /* 0x000fc80008011404 */
[----:B------:R-:W-:-:S04]  /*1910*/  UISETP.LT.AND UP0, UPT, UR7, UR4, UPT ;  /* 0x000000040700728c */ /* 0x000fc8000bf01270 */
[----:B------:R-:W-:-:S03]  /*1920*/  USEL UR9, UR7, UR4, UP0 ;  /* 0x0000000407097287 */ /* 0x000fc60008000000 */
[----:B------:R-:W-:Y:S01]  /*1930*/  UMOV UR4, URZ ;  /* 0x0000003f00047c82 */ /* 0x000fe20008000000 */
[----:B------:R-:W-:-:S06]  /*1940*/  UISETP.GE.AND UP0, UPT, UR9, 0x1, UPT ;  /* 0x000000010900788c */ /* 0x000fcc000bf06270 */
[----:B------:R-:W-:-:S13]  /*1950*/  PLOP3.LUT P0, PT, PT, PT, UP0, 0x80, 0x0 ;  /* 0x000000000000781c */ /* 0x000fda0003f0f008 */
[----:B------:R-:W-:Y:S05]  /*1960*/  @!P0 BRA `(.L_x_4419) ;  /* 0x0000000000908947 */ /* 0x000fea0003800000 */
[----:B------:R-:W-:Y:S01]  /*1970*/  USHF.R.U32.HI UR10, URZ, 0x10, UR43 ;  /* 0x000000103f0a7899 */ /* 0x000fe2000801162b */
[----:B------:R-:W-:-:S03]  /*1980*/  UMOV UR4, URZ ;  /* 0x0000003f00047c82 */ /* 0x000fc60008000000 */
[----:B------:R-:W-:-:S11]  /*1990*/  UISETP.NE.AND UP0, UPT, UR10, URZ, UPT ;  /* 0x0000003f0a00728c */ /* 0x000fd6000bf05270 */
[----:B------:R-:W-:Y:S02]  /*19a0*/  @!UP0 ULDC UR10, c[0x0][0x9f0] ;  /* 0x00027c00000a8ab9 */ /* 0x000fe40000000800 */
[----:B------:R-:W-:Y:S01]  /*19b0*/  IMAD.U32 R4, RZ, RZ, UR10 ;  /* 0x0000000aff047e24 */ /* 0x000fe2000f8e00ff */
[----:B------:R-:W-:-:S04]  /*19c0*/  UIADD3 UR6, UR10, -0x1, UR9 ;  /* 0xffffffff0a067890 */ /* 0x000fc8000fffe009 */
        /* <DEDUP_REMOVED lines=30> */
.L_x_4419:
        /* <DEDUP_REMOVED lines=91> */
.L_x_4421:
[----:B------:R-:W-:Y:S01]  /*2160*/  ULEA UR23, UR37, UR40, 0x3 ;  /* 0x0000002825177291 */ /* 0x000fe2000f8e183f */
[----:B------:R-:W-:-:S05]  /*2170*/  IMAD.U32 R0, RZ, RZ, UR36 ;  /* 0x00000024ff007e24 */ /* 0x000fca000f8e00ff */
[----:B------:R-:W-:-:S04]  /*2180*/  SHF.L.U32 R0, R0, 0x1f, RZ ;  /* 0x0000001f00007819 */ /* 0x000fc800000006ff */
[----:B------:R-:W0:Y:S02]  /*2190*/  SYNCS.PHASECHK.TRANS64.TRYWAIT P1, [UR23+0x28c50], R0 ;  /* 0x028c5000ff0075a7 */ /* 0x000e240008020157 */
[----:B0-----:R-:W-:Y:S05]  /*21a0*/  @!P1 BRA `(.L_x_4422) ;  /* 0x0000013400189947 */ /* 0x001fea0003800000 */
.L_x_4570:
        /* <DEDUP_REMOVED lines=38> */
.L_x_4423:
        /* <DEDUP_REMOVED lines=8> */
.L_x_4430:
        /* <DEDUP_REMOVED lines=144> */
.L_x_4425:
[----:B------:R-:W-:Y:S01]  /*2d90*/  ULEA UR23, UR37, UR40, 0x3 ;  /* 0x0000002825177291 */ /* 0x000fe2000f8e183f */
[----:B------:R-:W-:-:S05]  /*2da0*/  IMAD.U32 R0, RZ, RZ, UR36 ;  /* 0x00000024ff007e24 */ /* 0x000fca000f8e00ff */
[----:B------:R-:W-:-:S04]  /*2db0*/  SHF.L.U32 R0, R0, 0x1f, RZ ;  /* 0x0000001f00007819 */ /* 0x000fc800000006ff */
[----:B------:R0:W1:Y:S01]  /*2dc0*/  SYNCS.PHASECHK.TRANS64.TRYWAIT P1, [UR23+0x28c50], R0 ;  /* 0x028c5000ff0075a7 */ /* 0x0000620008020157 */
[----:B------:R-:W-:Y:S05]  /*2dd0*/  @!P0 BRA `(.L_x_4426) ;  /* 0x0000000000048947 */ /* 0x000fea0003800000 */
[----:B------:R-:W-:Y:S01]  /*2de0*/  BPT.TRAP 0x1 ;  /* 0x000000040000795c */ /* 0x000fe20000300000 */
.L_x_4426:
[----:B-1----:R-:W-:Y:S05]  /*2df0*/  @P1 BRA `(.L_x_4427) ;  /* 0x0000000000081947 */ /* 0x002fea0003800000 */
[----:B------:R-:W1:Y:S02]  /*2e00*/  SYNCS.PHASECHK.TRANS64.TRYWAIT P1, [UR23+0x28c50], R0 ;  /* 0x028c5000ff0075a7 */ /* 0x000e640008020157 */
[----:B-1----:R-:W-:Y:S05]  /*2e10*/  @!P1 BRA `(.L_x_4428) ;  /* 0x0000012800149947 */ /* 0x002fea0003800000 */
.L_x_4427:
        /* <DEDUP_REMOVED lines=26> */
.L_x_4429:
[----:B------:R-:W-:Y:S01]  /*2fc0*/  UIADD3 UR6, UR23, 0x28c60, URZ ;  /* 0x00028c6017067890 */ /* 0x000fe2000fffe03f */
[----:B------:R-:W-:-:S03]  /*2fd0*/  PLOP3.LUT P1, PT, PT, PT, UP1, 0x80, 0x0 ;  /* 0x000000000000781c */ /* 0x000fc60003f2f018 */
[----:B------:R-:W-:-:S09]  /*2fe0*/  UPRMT UR6, UR39, 0x654, UR6 ;  /* 0x0000065427067896 */ /* 0x000fd20008000006 */
[----:B------:R-:W-:Y:S01]  /*2ff0*/  SYNCS.ARRIVE.TRANS64.RED.A1T0 RZ, [UR6], RZ ;  /* 0x000000ffffff79a7 */ /* 0x000fe20008100406 */
[----:B------:R-:W-:Y:S05]  /*3000*/  @P1 BRA `(.L_x_4430) ;  /* 0xfffffff400201947 */ /* 0x000fea000383ffff */
.L_x_4424:
        /* <DEDUP_REMOVED lines=143> */
.L_x_4418:
[----:B------:R-:W-:Y:S01]  /*3900*/  ULDC UR4, c[0x0][0x448] ;  /* 0x0001120000047ab9 */ /* 0x000fe20000000800 */
[----:B------:R-:W-:Y:S02]  /*3910*/  UIADD3 UR6, UR45, 0x3f, URZ ;  /* 0x0000003f2d067890 */ /* 0x000fe4000fffe03f */
[----:B------:R-:W-:Y:S02]  /*3920*/  UISETP.NE.AND UP0, UPT, UR4, 0x1, UPT ;  /* 0x000000010400788c */ /* 0x000fe4000bf05270 */
[----:B------:R-:W-:Y:S02]  /*3930*/  UIADD3 UR8, UR52, 0x40, -UR53 ;  /* 0x0000004034087890 */ /* 0x000fe4000fffe835 */
[----:B------:R-:W-:Y:S02]  /*3940*/  UP2UR UR54, UPR, URZ, 0x1 ;  /* 0x000000013f367883 */ /* 0x000fe40008000000 */
[----:B------:R-:W-:-:S05]  /*3950*/  ULOP3.LUT UR48, UR43, 0xff, URZ, 0xc0, !UPT ;  /* 0x000000ff2b307892 */ /* 0x000fca000f8ec03f */
        /* <DEDUP_REMOVED lines=50> */
.L_x_4431:
        /* <DEDUP_REMOVED lines=104> */
.L_x_4432:
        /* <DEDUP_REMOVED lines=12> */
.L_x_4571:
[----:B------:R-:W-:Y:S05]  /*43c0*/  @!P0 BRA `(.L_x_4434) ;  /* 0x0000000000048947 */ /* 0x000fea0003800000 */
[----:B------:R-:W-:Y:S01]  /*43d0*/  BPT.TRAP 0x1 ;  /* 0x000000040000795c */ /* 0x000fe20000300000 */
.L_x_4434:
[----:B------:R-:W-:Y:S02]  /*43e0*/  IMAD.U32 R7, RZ, RZ, UR37 ;  /* 0x00000025ff077e24 */ /* 0x000fe4000f8e00ff */
[----:B------:R-:W-:-:S03]  /*43f0*/  IMAD.U32 R8, RZ, RZ, UR36 ;  /* 0x00000024ff087e24 */ /* 0x000fc6000f8e00ff */
[----:B------:R-:W-:Y:S02]  /*4400*/  LEA R7, R7, UR40, 0x3 ;  /* 0x0000002807077c11 */ /* 0x000fe4000f8e18ff */
[----:B------:R-:W-:-:S04]  /*4410*/  SHF.L.U32 R8, R8, 0x1f, RZ ;  /* 0x0000001f08087819 */ /* 0x000fc800000006ff */
[----:B------:R1:W2:Y:S01]  /*4420*/  SYNCS.PHASECHK.TRANS64.TRYWAIT P1, [R7+URZ+0x28c30], R8 ;  /* 0x028c3008070075a7 */ /* 0x0002a2000802017f */
[----:B------:R-:W-:Y:S05]  /*4430*/  @!P0 BRA `(.L_x_4435) ;  /* 0x0000000000048947 */ /* 0x000fea0003800000 */
[----:B------:R-:W-:Y:S01]  /*4440*/  BPT.TRAP 0x1 ;  /* 0x000000040000795c */ /* 0x000fe20000300000 */
.L_x_4435:
[----:B--2---:R-:W-:Y:S05]  /*4450*/  @P1 BRA `(.L_x_4436) ;  /* 0x0000000000081947 */ /* 0x004fea0003800000 */
[----:B------:R-:W2:Y:S02]  /*4460*/  SYNCS.PHASECHK.TRANS64.TRYWAIT P1, [R7+URZ+0x28c30], R8 ;  /* 0x028c3008070075a7 */ /* 0x000ea4000802017f */
[----:B--2---:R-:W-:Y:S05]  /*4470*/  @!P1 BRA `(.L_x_4437) ;  /* 0x0000011000ac9947 */ /* 0x004fea0003800000 */
.L_x_4436:
        /* <DEDUP_REMOVED lines=40> */
.L_x_4438:
[----:B------:R-:W-:Y:S01]  /*4700*/  UISETP.NE.AND UP0, UPT, UR54, URZ, UPT ;  /* 0x0000003f3600728c */ /* 0x000fe2000bf05270 */
[----:B------:R-:W-:Y:S01]  /*4710*/  VIADD R3, R185, UR45 ;  /* 0x0000002db9037c36 */ /* 0x000fe20008000000 */
[----:B------:R-:W-:Y:S02]  /*4720*/  ULDC UR10, c[0x0][0x9d8] ;  /* 0x00027600000a7ab9 */ /* 0x000fe40000000800 */
[----:B------:R-:W-:Y:S01]  /*4730*/  FMUL.FTZ R26, R26, UR10 ;  /* 0x0000000a1a1a7c20 */ /* 0x000fe20008410000 */
[----:B------:R-:W-:Y:S01]  /*4740*/  FMUL.FTZ R27, R27, UR10 ;  /* 0x0000000a1b1b7c20 */ /* 0x000fe20008410000 */
[----:B------:R-:W-:Y:S01]  /*4750*/  PLOP3.LUT P1, PT, PT, PT, UP0, 0x80, 0x0 ;  /* 0x000000000000781c */ /* 0x000fe20003f2f008 */
[----:B------:R-:W-:Y:S01]  /*4760*/  FMUL.FTZ R30, R30, UR10 ;  /* 0x0000000a1e1e7c20 */ /* 0x000fe20008410000 */
[----:B------:R-:W-:Y:S01]  /*4770*/  PLOP3.LUT P2, PT, PT, PT, UP0, 0x80, 0x0 ;  /* 0x000000000000781c */ /* 0x000fe20003f4f008 */
[----:B------:R-:W-:Y:S01]  /*4780*/  MUFU.TANH R9, R27 ;  /* 0x0000001b00097308 */ /* 0x000fe20000002400 */
[----:B------:R-:W-:Y:S01]  /*4790*/  FMUL.FTZ R31, R31, UR10 ;  /* 0x0000000a1f1f7c20 */ /* 0x000fe20008410000 */
[----:B------:R-:W-:Y:S01]  /*47a0*/  @UP0 ULDC UR6, c[0x0][0x44c] ;  /* 0x0001130000060ab9 */ /* 0x000fe20000000800 */
[----:B------:R-:W-:Y:S01]  /*47b0*/  FMUL.FTZ R34, R34, UR10 ;  /* 0x0000000a22227c20 */ /* 0x000fe20008410000 */
[----:B------:R-:W-:Y:S01]  /*47c0*/  FMUL.FTZ R35, R35, UR10 ;  /* 0x0000000a23237c20 */ /* 0x000fe20008410000 */
[----:B------:R-:W-:Y:S01]  /*47d0*/  FMUL.FTZ R28, R28, UR10 ;  /* 0x0000000a1c1c7c20 */ /* 0x000fe20008410000 */
[----:B------:R-:W-:Y:S01]  /*47e0*/  FMUL.FTZ R38, R38, UR10 ;  /* 0x0000000a26267c20 */ /* 0x000fe20008410000 */
[----:B------:R-:W-:Y:S01]  /*47f0*/  FMUL.FTZ R39, R39, UR10 ;  /* 0x0000000a27277c20 */ /* 0x000fe20008410000 */
[----:B------:R-:W0:Y:S01]  /*4800*/  MUFU.TANH R26, R26 ;  /* 0x0000001a001a7308 */ /* 0x000e220000002400 */
[----:B------:R-:W-:Y:S01]  /*4810*/  FMUL.FTZ R42, R42, UR10 ;  /* 0x0000000a2a2a7c20 */ /* 0x000fe20008410000 */
[----:B------:R-:W-:Y:S01]  /*4820*/  @P1 IMAD.HI.U32 R4, R3, UR6, RZ ;  /* 0x0000000603041c27 */ /* 0x000fe2000f8e00ff */
[----:B------:R-:W-:-:S03]  /*4830*/  @UP0 ULDC UR6, c[0x0][0x450] ;  /* 0x0001140000060ab9 */ /* 0x000fc60000000800 */
[----:B------:R-:W-:Y:S01]  /*4840*/  FMUL.FTZ R43, R43, UR10 ;  /* 0x0000000a2b2b7c20 */ /* 0x000fe20008410000 */
[----:B------:R-:W-:Y:S01]  /*4850*/  FMUL.FTZ R46, R46, UR10 ;  /* 0x0000000a2e2e7c20 */ /* 0x000fe20008410000 */
[----:B------:R-:W-:Y:S01]  /*4860*/  FMUL.FTZ R47, R47, UR10 ;  /* 0x0000000a2f2f7c20 */ /* 0x000fe20008410000 */
[----:B------:R-:W-:Y:S01]  /*4870*/  @P2 SHF.R.U32.HI R3, RZ, UR6, R4 ;  /* 0x00000006ff032c19 */ /* 0x000fe20008011604 */
[----:B------:R-:W-:Y:S01]  /*4880*/  UMOV UR6, 0xffffffc0 ;  /* 0xffffffc000067882 */ /* 0x000fe20000000000 */
[----:B------:R-:W3:Y:S01]  /*4890*/  MUFU.TANH R30, R30 ;  /* 0x0000001e001e7308 */ /* 0x000ee20000002400 */
[----:B------:R-:W-:Y:S01]  /*48a0*/  UIMAD UR6, UR55, UR6, 0x40 ;  /* 0x00000040370674a4 */ /* 0x000fe2000f8e0206 */
[----:B------:R-:W-:Y:S01]  /*48b0*/  FMUL.FTZ R50, R50, UR10 ;  /* 0x0000000a32327c20 */ /* 0x000fe20008410000 */
[----:B------:R-:W4:Y:S01]  /*48c0*/  SHFL.IDX PT, R6, R3, 0x1, 0x1c1f ;  /* 0x003c1f0003067f89 */ /* 0x000f2200000e0000 */
[----:B------:R-:W-:Y:S01]  /*48d0*/  FMUL.FTZ R51, R51, UR10 ;  /* 0x0000000a33337c20 */ /* 0x000fe20008410000 */
[----:B------:R-:W-:Y:S01]  /*48e0*/  UIADD3 UR7, UR52, 0x1, UR6 ;  /* 0x0000000134077890 */ /* 0x000fe2000fffe006 */
[----:B------:R-:W-:Y:S01]  /*48f0*/  FMUL.FTZ R54, R54, UR10 ;  /* 0x0000000a36367c20 */ /* 0x000fe20008410000 */
[----:B------:R-:W-:Y:S01]  /*4900*/  IMAD.U32 R5, RZ, RZ, UR6 ;  /* 0x00000006ff057e24 */ /* 0x000fe2000f8e00ff */
[----:B------:R-:W5:Y:S01]  /*4910*/  MUFU.TANH R31, R31 ;  /* 0x0000001f001f7308 */ /* 0x000f620000002400 */
[----:B------:R-:W-:Y:S01]  /*4920*/  FMUL.FTZ R55, R55, UR10 ;  /* 0x0000000a37377c20 */ /* 0x000fe20008410000 */
[----:B------:R-:W1:Y:S01]  /*4930*/  SHFL.IDX PT, R3, R3, RZ, 0x1c1f ;  /* 0x001c1fff03037589 */ /* 0x000e6200000e0000 */
[----:B------:R-:W-:Y:S01]  /*4940*/  IMAD.U32 R13, RZ, RZ, UR7 ;  /* 0x00000007ff0d7e24 */ /* 0x000fe2000f8e00ff */
[----:B------:R-:W-:Y:S01]  /*4950*/  IADD3 R4, -R184, UR52, R5 ;  /* 0x00000034b8047c10 */ /* 0x000fe2000fffe105 */
[----:B------:R-:W-:Y:S01]  /*4960*/  FMUL.FTZ R24, R24, UR10 ;  /* 0x0000000a18187c20 */ /* 0x000fe20008410000 */
[----:B------:R-:W-:Y:S01]  /*4970*/  FMUL.FTZ R25, R25, UR10 ;  /* 0x0000000a19197c20 */ /* 0x000fe20008410000 */
[----:B------:R-:W-:Y:S01]  /*4980*/  FMUL.FTZ R29, R29, UR10 ;  /* 0x0000000a1d1d7c20 */ /* 0x000fe20008410000 */
[----:B------:R-:W-:Y:S01]  /*4990*/  IADD3 R5, R13, -UR53, -R184 ;  /* 0x800000350d057c10 */ /* 0x000fe2000fffe8b8 */
        /* <DEDUP_REMOVED lines=8> */
[----:B------:R3:W-:Y:S01]  /*4a20*/  MUFU.TANH R11, R28 ;  /* 0x0000001c000b7308 */ /* 0x0007e20000002400 */
[----:B------:R-:W-:Y:S01]  /*4a30*/  FMUL.FTZ R45, R45, UR10 ;  /* 0x0000000a2d2d7c20 */ /* 0x000fe20008410000 */
[----:B----4-:R-:W-:Y:S01]  /*4a40*/  VIADDMNMX R6, R6, R5, R4, PT ;  /* 0x0000000506067246 */ /* 0x010fe20003800104 */
[----:B------:R-:W-:Y:S01]  /*4a50*/  FMUL.FTZ R48, R48, UR10 ;  /* 0x0000000a30307c20 */ /* 0x000fe20008410000 */
[----:B------:R-:W-:Y:S01]  /*4a60*/  FMUL.FTZ R49, R49, UR10 ;  /* 0x0000000a31317c20 */ /* 0x000fe20008410000 */
[----:B------:R-:W-:Y:S01]  /*4a70*/  FMUL.FTZ R52, R52, UR10 ;  /* 0x0000000a34347c20 */ /* 0x000fe20008410000 */
[C---:B------:R-:W-:Y:S01]  /*4a80*/  ISETP.GT.AND P1, PT, R6.reuse, RZ, PT ;  /* 0x000000ff0600720c */ /* 0x040fe20003f24270 */
[----:B------:R-:W-:Y:S01]  /*4a90*/  FMUL.FTZ R53, R53, UR10 ;  /* 0x0000000a35357c20 */ /* 0x000fe20008410000 */
[C---:B------:R-:W-:Y:S01]  /*4aa0*/  ISETP.GT.AND P2, PT, R6.reuse, 0x1, PT ;  /* 0x000000010600780c */ /* 0x040fe20003f44270 */
[----:B------:R-:W4:Y:S01]  /*4ab0*/  MUFU.TANH R35, R35 ;  /* 0x0000002300237308 */ /* 0x000f220000002400 */
[----:B------:R-:W-:Y:S01]  /*4ac0*/  ISETP.GT.AND P3, PT, R6, 0x8, PT ;  /* 0x000000080600780c */ /* 0x000fe20003f64270 */
[----:B------:R-:W-:Y:S01]  /*4ad0*/  ULDC UR10, c[0x0][0x988] ;  /* 0x00026200000a7ab9 */ /* 0x000fe20000000800 */
[----:B0-----:R-:W-:-:S02]  /*4ae0*/  FSEL R27, R26, -INF , P1 ;  /* 0xff8000001a1b7808 */ /* 0x001fc40000800000 */
[----:B---3--:R-:W-:Y:S02]  /*4af0*/  FSEL R28, R9, -INF , P2 ;  /* 0xff800000091c7808 */ /* 0x008fe40001000000 */
[----:B------:R-:W-:Y:S01]  /*4b00*/  ISETP.GT.AND P1, PT, R6, 0x9, PT ;  /* 0x000000090600780c */ /* 0x000fe20003f24270 */
[----:B------:R-:W0:Y:S01]  /*4b10*/  MUFU.TANH R38, R38 ;  /* 0x0000002600267308 */ /* 0x000e220000002400 */
[----:B------:R-:W-:Y:S02]  /*4b20*/  FSEL R30, R30, -INF , P3 ;  /* 0xff8000001e1e7808 */ /* 0x000fe40001800000 */
[----:B------:R-:W-:Y:S02]  /*4b30*/  FMNMX.FTZ R9, R27, R28, !PT ;  /* 0x0000001c1b097209 */ /* 0x000fe40007810000 */
[----:B------:R-:W-:Y:S02]  /*4b40*/  ISETP.GT.AND P2, PT, R6, 0x10, PT ;  /* 0x000000100600780c */ /* 0x000fe40003f44270 */
[----:B-----5:R-:W-:Y:S01]  /*4b50*/  FSEL R31, R31, -INF , P1 ;  /* 0xff8000001f1f7808 */ /* 0x020fe20000800000 */
[----:B------:R-:W3:Y:S01]  /*4b60*/  MUFU.TANH R39, R39 ;  /* 0x0000002700277308 */ /* 0x000ee20000002400 */
[----:B------:R-:W-:-:S02]  /*4b70*/  FMNMX.FTZ R10, R30, R9, !PT ;  /* 0x000000091e0a7209 */ /* 0x000fc40007810000 */
[----:B------:R-:W-:Y:S02]  /*4b80*/  ISETP.GT.AND P1, PT, R6, 0x11, PT ;  /* 0x000000110600780c */ /* 0x000fe40003f24270 */
[----:B--2---:R-:W-:Y:S02]  /*4b90*/  FSEL R34, R34, -INF , P2 ;  /* 0xff80000022227808 */ /* 0x004fe40001000000 */
[----:B------:R-:W-:Y:S01]  /*4ba0*/  FMNMX.FTZ R9, R31, R10, !PT ;  /* 0x0000000a1f097209 */ /* 0x000fe20007810000 */
[----:B------:R-:W2:Y:S01]  /*4bb0*/  MUFU.TANH R42, R42 ;  /* 0x0000002a002a7308 */ /* 0x000ea20000002400 */
[----:B------:R-:W-:Y:S02]  /*4bc0*/  ISETP.GT.AND P2, PT, R6, 0x18, PT ;  /* 0x000000180600780c */ /* 0x000fe40003f44270 */
[----:B----4-:R-:W-:Y:S02]  /*4bd0*/  FSEL R35, R35, -INF , P1 ;  /* 0xff80000023237808 */ /* 0x010fe40000800000 */
[----:B------:R-:W-:-:S02]  /*4be0*/  FMNMX.FTZ R10, R34, R9, !PT ;  /* 0x00000009220a7209 */ /* 0x000fc40007810000 */
[----:B------:R-:W-:Y:S01]  /*4bf0*/  ISETP.GT.AND P1, PT, R6, 0x19, PT ;  /* 0x000000190600780c */ /* 0x000fe20003f24270 */
[----:B------:R-:W4:Y:S01]  /*4c00*/  MUFU.TANH R43, R43 ;  /* 0x0000002b002b7308 */ /* 0x000f220000002400 */
[----:B0-----:R-:W-:Y:S02]  /*4c10*/  FSEL R38, R38, -INF , P2 ;  /* 0xff80000026267808 */ /* 0x001fe40001000000 */
[----:B------:R-:W-:Y:S02]  /*4c20*/  FMNMX.FTZ R9, R35, R10, !PT ;  /* 0x0000000a23097209 */ /* 0x000fe40007810000 */
[----:B------:R-:W-:Y:S02]  /*4c30*/  ISETP.GT.AND P2, PT, R6, 0x20, PT ;  /* 0x000000200600780c */ /* 0x000fe40003f44270 */
[----:B---3--:R-:W-:Y:S01]  /*4c40*/  FSEL R39, R39, -INF , P1 ;  /* 0xff80000027277808 */ /* 0x008fe20000800000 */
[----:B------:R-:W0:Y:S01]  /*4c50*/  MUFU.TANH R46, R46 ;  /* 0x0000002e002e7308 */ /* 0x000e220000002400 */
        /* <DEDUP_REMOVED lines=9> */
[----:B------:R-:W3:Y:S01]  /*4cf0*/  MUFU.TANH R50, R50 ;  /* 0x0000003200327308 */ /* 0x000ee20000002400 */
[----:B0-----:R-:W-:Y:S02]  /*4d00*/  FSEL R46, R46, -INF , P2 ;  /* 0xff8000002e2e7808 */ /* 0x001fe40001000000 */
[----:B------:R-:W-:Y:S02]  /*4d10*/  FMNMX.FTZ R9, R43, R10, !PT ;  /* 0x0000000a2b097209 */ /* 0x000fe40007810000 */
[----:B------:R-:W-:Y:S02]  /*4d20*/  ISETP.GT.AND P2, PT, R6, 0x30, PT ;  /* 0x000000300600780c */ /* 0x000fe40003f44270 */
[----:B------:R-:W-:Y:S01]  /*4d30*/  FMNMX.FTZ R10, R46, R9, !PT ;  /* 0x000000092e0a7209 */ /* 0x000fe20007810000 */
[----:B------:R-:W0:Y:S01]  /*4d40*/  MUFU.TANH R51, R51 ;  /* 0x0000003300337308 */ /* 0x000e220000002400 */
[----:B--2---:R-:W-:-:S02]  /*4d50*/  FSEL R47, R47, -INF , P1 ;  /* 0xff8000002f2f7808 */ /* 0x004fc40000800000 */
[----:B------:R-:W-:Y:S02]  /*4d60*/  ISETP.GT.AND P1, PT, R6, 0x31, PT ;  /* 0x000000310600780c */ /* 0x000fe40003f24270 */
[----:B------:R-:W-:Y:S02]  /*4d70*/  FMNMX.FTZ R9, R47, R10, !PT ;  /* 0x0000000a2f097209 */ /* 0x000fe40007810000 */
[----:B-1----:R-:W-:Y:S01]  /*4d80*/  VIADDMNMX R4, R3, R5, R4, PT ;  /* 0x0000000503047246 */ /* 0x002fe20003800104 */
[----:B------:R-:W1:Y:S01]  /*4d90*/  MUFU.TANH R54, R54 ;  /* 0x0000003600367308 */ /* 0x000e620000002400 */
[----:B---3--:R-:W-:Y:S02]  /*4da0*/  FSEL R50, R50, -INF , P2 ;  /* 0xff80000032327808 */ /* 0x008fe40001000000 */
[----:B------:R-:W-:Y:S02]  /*4db0*/  ISETP.GT.AND P2, PT, R6, 0x38, PT ;  /* 0x000000380600780c */ /* 0x000fe40003f44270 */
[----:B------:R-:W-:-:S02]  /*4dc0*/  FMNMX.FTZ R10, R50, R9, !PT ;  /* 0x00000009320a7209 */ /* 0x000fc40007810000 */
[----:B------:R-:W-:Y:S01]  /*4dd0*/  ISETP.GT.AND P3, PT, R4, 0x8, PT ;  /* 0x000000080400780c */ /* 0x000fe20003f64270 */
[----:B------:R-:W2:Y:S01]  /*4de0*/  MUFU.TANH R55, R55 ;  /* 0x0000003700377308 */ /* 0x000ea20000002400 */
[----:B0-----:R-:W-:Y:S02]  /*4df0*/  FSEL R51, R51, -INF , P1 ;  /* 0xff80000033337808 */ /* 0x001fe40000800000 */
[----:B------:R-:W-:Y:S02]  /*4e00*/  ISETP.GT.AND P1, PT, R6, 0x39, PT ;  /* 0x000000390600780c */ /* 0x000fe40003f24270 */
[----:B------:R-:W-:Y:S02]  /*4e10*/  FMNMX.FTZ R9, R51, R10, !PT ;  /* 0x0000000a33097209 */ /* 0x000fe40007810000 */
[----:B------:R-:W-:Y:S01]  /*4e20*/  R2UR UR6, R7 ;  /* 0x00000000070672ca */ /* 0x000fe200000e0000 */
[----:B------:R-:W0:Y:S01]  /*4e30*/  MUFU.TANH R24, R24 ;  /* 0x0000001800187308 */ /* 0x000e220000002400 */
[----:B-1----:R-:W-:-:S02]  /*4e40*/  FSEL R54, R54, -INF , P2 ;  /* 0xff80000036367808 */ /* 0x002fc40001000000 */
[----:B------:R-:W-:Y:S02]  /*4e50*/  ISETP.GT.AND P2, PT, R4, 0x1, PT ;  /* 0x000000010400780c */ /* 0x000fe40003f44270 */
[----:B------:R-:W-:-:S03]  /*4e60*/  FMNMX.FTZ R6, R54, R9, !PT ;  /* 0x0000000936067209 */ /* 0x000fc60007810000 */
[----:B------:R-:W1:Y:S01]  /*4e70*/  MUFU.TANH R25, R25 ;  /* 0x0000001900197308 */ /* 0x000e620000002400 */
[----:B--2---:R-:W-:Y:S02]  /*4e80*/  FSEL R55, R55, -INF , P1 ;  /* 0xff80000037377808 */ /* 0x004fe40000800000 */
[----:B------:R-:W-:Y:S01]  /*4e90*/  ISETP.GT.AND P1, PT, R4, RZ, PT ;  /* 0x000000ff0400720c */ /* 0x000fe20003f24270 */
[----:B------:R-:W-:Y:S01]  /*4ea0*/  UIADD3 UR6, UR6, 0x28c40, URZ ;  /* 0x00028c4006067890 */ /* 0x000fe2000fffe03f */
[----:B------:R-:W-:-:S03]  /*4eb0*/  FMNMX.FTZ R6, R55, R6, !PT ;  /* 0x0000000637067209 */ /* 0x000fc60007810000 */
[----:B------:R-:W-:Y:S01]  /*4ec0*/  MUFU.TANH R29, R29 ;  /* 0x0000001d001d7308 */ /* 0x000fe20000002400 */
[----:B0-----:R-:W-:Y:S01]  /*4ed0*/  FSEL R5, R24, -INF , P1 ;  /* 0xff80000018057808 */ /* 0x001fe20000800000 */
[----:B------:R-:W0:Y:S01]  /*4ee0*/  SHFL.BFLY PT, R9, R6, 0x2, 0x1f ;  /* 0x0c401f0006097f89 */ /* 0x000e2200000e0000 */
[----:B------:R-:W-:Y:S01]  /*4ef0*/  ISETP.GT.AND P1, PT, R4, 0x9, PT ;  /* 0x000000090400780c */ /* 0x000fe20003f24270 */
[----:B------:R-:W-:-:S04]  /*4f00*/  UPRMT UR6, UR39, 0x654, UR6 ;  /* 0x0000065427067896 */ /* 0x000fc80008000006 */
[----:B------:R-:W2:Y:S01]  /*4f10*/  MUFU.TANH R12, R32 ;  /* 0x00000020000c7308 */ /* 0x000ea20000002400 */
[----:B-1----:R-:W-:Y:S02]  /*4f20*/  FSEL R10, R25, -INF , P2 ;  /* 0xff800000190a7808 */ /* 0x002fe40001000000 */
[----:B------:R-:W-:Y:S02]  /*4f30*/  ISETP.GT.AND P2, PT, R4, 0x10, PT ;  /* 0x000000100400780c */ /* 0x000fe40003f44270 */
[----:B------:R-:W-:Y:S03]  /*4f40*/  SYNCS.ARRIVE.TRANS64.RED.A1T0 RZ, [UR6], RZ ;  /* 0x000000ffffff79a7 */ /* 0x000fe60008100406 */
[----:B------:R-:W1:Y:S08]  /*4f50*/  MUFU.TANH R33, R33 ;  /* 0x0000002100217308 */ /* 0x000e700000002400 */
[----:B------:R-:W3:Y:S01]  /*4f60*/  MUFU.TANH R36, R36 ;  /* 0x0000002400247308 */ /* 0x000ee20000002400 */
[----:B--2---:R-:W-:-:S02]  /*4f70*/  FSEL R12, R12, -INF , P2 ;  /* 0xff8000000c0c7808 */ /* 0x004fc40001000000 */
[----:B0-----:R-:W-:Y:S02]  /*4f80*/  FMNMX.FTZ R13, R6, R9, !PT ;  /* 0x00000009060d7209 */ /* 0x001fe40007810000 */
[----:B------:R-:W-:Y:S02]  /*4f90*/  FSEL R9, R11, -INF , P3 ;  /* 0xff8000000b097808 */ /* 0x000fe40001800000 */
[----:B------:R-:W-:Y:S01]  /*4fa0*/  FMNMX.FTZ R6, R5, R10, !PT ;  /* 0x0000000a05067209 */ /* 0x000fe20007810000 */
[----:B------:R-:W0:Y:S01]  /*4fb0*/  SHFL.BFLY PT, R14, R13, 0x1, 0x1f ;  /* 0x0c201f000d0e7f89 */ /* 0x000e2200000e0000 */
[----:B------:R-:W2:Y:S01]  /*4fc0*/  MUFU.TANH R37, R37 ;  /* 0x0000002500257308 */ /* 0x000ea20000002400 */
[----:B------:R-:W-:Y:S02]  /*4fd0*/  FSEL R11, R29, -INF , P1 ;  /* 0xff8000001d0b7808 */ /* 0x000fe40000800000 */
[----:B------:R-:W-:Y:S02]  /*4fe0*/  FMNMX.FTZ R6, R9, R6, !PT ;  /* 0x0000000609067209 */ /* 0x000fe40007810000 */
[----:B------:R-:W-:-:S02]  /*4ff0*/  ISETP.GT.AND P1, PT, R4, 0x11, PT ;  /* 0x000000110400780c */ /* 0x000fc40003f24270 */
[----:B------:R-:W-:Y:S01]  /*5000*/  FMNMX.FTZ R15, R11, R6, !PT ;  /* 0x000000060b0f7209 */ /* 0x000fe20007810000 */
[----:B------:R-:W4:Y:S01]  /*5010*/  MUFU.TANH R20, R40 ;  /* 0x0000002800147308 */ /* 0x000f220000002400 */
[----:B------:R-:W-:Y:S02]  /*5020*/  ISETP.GT.AND P2, PT, R4, 0x18, PT ;  /* 0x000000180400780c */ /* 0x000fe40003f44270 */
[----:B------:R-:W-:Y:S02]  /*5030*/  FMNMX.FTZ R6, R12, R15, !PT ;  /* 0x0000000f0c067209 */ /* 0x000fe40007810000 */
[----:B------:R-:W-:-:S03]  /*5040*/  ISETP.GT.AND P3, PT, R4, 0x29, PT ;  /* 0x000000290400780c */ /* 0x000fc60003f64270 */
[----:B------:R-:W5:Y:S01]  /*5050*/  MUFU.TANH R41, R41 ;  /* 0x0000002900297308 */ /* 0x000f620000002400 */
[----:B0-----:R-:W-:-:S07]  /*5060*/  FMNMX.FTZ R3, R13, R14, !PT ;  /* 0x0000000e0d037209 */ /* 0x001fce0007810000 */
[----:B------:R-:W0:Y:S01]  /*5070*/  MUFU.TANH R44, R44 ;  /* 0x0000002c002c7308 */ /* 0x000e220000002400 */
[----:B-1----:R-:W-:Y:S02]  /*5080*/  FSEL R13, R33, -INF , P1 ;  /* 0xff800000210d7808 */ /* 0x002fe40000800000 */
[----:B------:R-:W-:Y:S02]  /*5090*/  ISETP.GT.AND P1, PT, R4, 0x19, PT ;  /* 0x000000190400780c */ /* 0x000fe40003f24270 */
[----:B---3--:R-:W-:Y:S02]  /*50a0*/  FSEL R14, R36, -INF , P2 ;  /* 0xff800000240e7808 */ /* 0x008fe40001000000 */
[----:B------:R-:W-:Y:S01]  /*50b0*/  FMNMX.FTZ R21, R13, R6, !PT ;  /* 0x000000060d157209 */ /* 0x000fe20007810000 */
[----:B------:R-:W1:Y:S01]  /*50c0*/  MUFU.TANH R45, R45 ;  /* 0x0000002d002d7308 */ /* 0x000e620000002400 */
[----:B------:R-:W-:Y:S02]  /*50d0*/  ISETP.GT.AND P2, PT, R4, 0x20, PT ;  /* 0x000000200400780c */ /* 0x000fe40003f44270 */
[----:B--2---:R-:W-:-:S02]  /*50e0*/  FSEL R15, R37, -INF , P1 ;  /* 0xff800000250f7808 */ /* 0x004fc40000800000 */
[----:B------:R-:W-:Y:S02]  /*50f0*/  FMNMX.FTZ R6, R14, R21, !PT ;  /* 0x000000150e067209 */ /* 0x000fe40007810000 */
[----:B------:R-:W-:Y:S01]  /*5100*/  ISETP.GT.AND P1, PT, R4, 0x21, PT ;  /* 0x000000210400780c */ /* 0x000fe20003f24270 */
[----:B------:R-:W2:Y:S01]  /*5110*/  MUFU.TANH R26, R48 ;  /* 0x00000030001a7308 */ /* 0x000ea20000002400 */
[----:B----4-:R-:W-:Y:S02]  /*5120*/  FSEL R20, R20, -INF , P2 ;  /* 0xff80000014147808 */ /* 0x010fe40001000000 */
[----:B------:R-:W-:Y:S01]  /*5130*/  FMNMX.FTZ R25, R15, R6, !PT ;  /* 0x000000060f197209 */ /* 0x000fe20007810000 */
[----:B------:R-:W-:Y:S01]  /*5140*/  BAR.SYNC.DEFER_BLOCKING 0xf, 0x100 ;  /* 0x03c4000000007b1d */ /* 0x000fe20000010000 */
[----:B------:R-:W-:Y:S02]  /*5150*/  ISETP.GT.AND P2, PT, R4, 0x28, PT ;  /* 0x000000280400780c */ /* 0x000fe40003f44270 */
[----:B-----5:R-:W-:-:S02]  /*5160*/  FSEL R21, R41, -INF , P1 ;  /* 0xff80000029157808 */ /* 0x020fc40000800000 */
[----:B------:R-:W-:Y:S01]  /*5170*/  FMNMX.FTZ R6, R20, R25, !PT ;  /* 0x0000001914067209 */ /* 0x000fe20007810000 */
[----:B------:R-:W3:Y:S01]  /*5180*/  MUFU.TANH R49, R49 ;  /* 0x0000003100317308 */ /* 0x000ee20000002400 */
[C---:B------:R-:W-:Y:S01]  /*5190*/  FMUL.FTZ R25, R3.reuse, UR10 ;  /* 0x0000000a03197c20 */ /* 0x040fe20008410000 */
[----:B------:R-:W-:Y:S02]  /*51a0*/  FSETP.NEU.FTZ.AND P4, PT, R3, -INF , PT ;  /* 0xff8000000300780b */ /* 0x000fe40003f9d000 */
[----:B0-----:R-:W-:Y:S02]  /*51b0*/  FSEL R24, R44, -INF , P2 ;  /* 0xff8000002c187808 */ /* 0x001fe40001000000 */
[----:B------:R-:W-:Y:S02]  /*51c0*/  FMNMX.FTZ R29, R21, R6, !PT ;  /* 0x00000006151d7209 */ /* 0x000fe40007810000 */
[----:B------:R-:W0:Y:S01]  /*51d0*/  MUFU.TANH R52, R52 ;  /* 0x0000003400347308 */ /* 0x000e220000002400 */
[----:B------:R-:W-:-:S02]  /*51e0*/  FSEL R32, R25, RZ, P4 ;  /* 0x000000ff19207208 */ /* 0x000fc40002000000 */
[----:B------:R-:W-:Y:S02]  /*51f0*/  ISETP.GT.AND P1, PT, R4, 0x30, PT ;  /* 0x000000300400780c */ /* 0x000fe40003f24270 */
[----:B-1----:R-:W-:Y:S01]  /*5200*/  FSEL R25, R45, -INF , P3 ;  /* 0xff8000002d197808 */ /* 0x002fe20001800000 */
[--C-:B------:R-:W-:Y:S01]  /*5210*/  FFMA.FTZ R33, R27, UR10, -R32.reuse ;  /* 0x0000000a1b217c23 */ /* 0x100fe20008010820 */
[----:B------:R-:W-:Y:S01]  /*5220*/  FMNMX.FTZ R6, R24, R29, !PT ;  /* 0x0000001d18067209 */ /* 0x000fe20007810000 */
[----:B------:R-:W1:Y:S01]  /*5230*/  MUFU.TANH R53, R53 ;  /* 0x0000003500357308 */ /* 0x000e620000002400 */
[----:B------:R-:W-:Y:S01]  /*5240*/  ISETP.GT.AND P2, PT, R4, 0x31, PT ;  /* 0x000000310400780c */ /* 0x000fe20003f44270 */
[--C-:B------:R-:W-:Y:S01]  /*5250*/  FFMA.FTZ R36, R28, UR10, -R32.reuse ;  /* 0x0000000a1c247c23 */ /* 0x100fe20008010820 */
[----:B--2---:R-:W-:Y:S01]  /*5260*/  FSEL R26, R26, -INF , P1 ;  /* 0xff8000001a1a7808 */ /* 0x004fe20000800000 */
[--C-:B------:R-:W-:Y:S01]  /*5270*/  FFMA.FTZ R30, R30, UR10, -R32.reuse ;  /* 0x0000000a1e1e7c23 */ /* 0x100fe20008010820 */
[----:B------:R-:W-:Y:S01]  /*5280*/  FMNMX.FTZ R29, R25, R6, !PT ;  /* 0x00000006191d7209 */ /* 0x000fe20007810000 */
[--C-:B------:R-:W-:Y:S01]  /*5290*/  FFMA.FTZ R31, R31, UR10, -R32.reuse ;  /* 0x0000000a1f1f7c23 */ /* 0x100fe20008010820 */
[----:B------:R-:W-:Y:S01]  /*52a0*/  ISETP.GT.AND P1, PT, R4, 0x38, PT ;  /* 0x000000380400780c */ /* 0x000fe20003f24270 */
[----:B------:R-:W-:Y:S01]  /*52b0*/  MUFU.EX2 R155, R30 ;  /* 0x0000001e009b7308 */ /* 0x000fe20000000800 */
[----:B---3--:R-:W-:Y:S01]  /*52c0*/  FSEL R27, R49, -INF , P2 ;  /* 0xff800000311b7808 */ /* 0x008fe20001000000 */
[--C-:B------:R-:W-:Y:S01]  /*52d0*/  FFMA.FTZ R34, R34, UR10, -R32.reuse ;  /* 0x0000000a22227c23 */ /* 0x100fe20008010820 */
[----:B------:R-:W-:Y:S01]  /*52e0*/  FMNMX.FTZ R6, R26, R29, !PT ;  /* 0x0000001d1a067209 */ /* 0x000fe20007810000 */
[--C-:B------:R-:W-:Y:S01]  /*52f0*/  FFMA.FTZ R35, R35, UR10, -R32.reuse ;  /* 0x0000000a23237c23 */ /* 0x100fe20008010820 */
[----:B------:R-:W-:Y:S01]  /*5300*/  ISETP.GT.AND P2, PT, R4, 0x39, PT ;  /* 0x000000390400780c */ /* 0x000fe20003f44270 */
[--C-:B------:R-:W-:Y:S01]  /*5310*/  FFMA.FTZ R38, R38, UR10, -R32.reuse ;  /* 0x0000000a26267c23 */ /* 0x100fe20008010820 */
[----:B0-----:R-:W-:Y:S01]  /*5320*/  FSEL R4, R52, -INF , P1 ;  /* 0xff80000034047808 */ /* 0x001fe20000800000 */
[----:B------:R-:W-:Y:S01]  /*5330*/  MUFU.EX2 R33, R33 ;  /* 0x0000002100217308 */ /* 0x000fe20000000800 */
[----:B------:R-:W-:Y:S01]  /*5340*/  FMNMX.FTZ R29, R27, R6, !PT ;  /* 0x000000061b1d7209 */ /* 0x000fe20007810000 */
[--C-:B------:R-:W-:Y:S01]  /*5350*/  FFMA.FTZ R39, R39, UR10, -R32.reuse ;  /* 0x0000000a27277c23 */ /* 0x100fe20008010820 */
[----:B-1----:R-:W-:Y:S01]  /*5360*/  FSEL R28, R53, -INF , P2 ;  /* 0xff800000351c7808 */ /* 0x002fe20001000000 */
[--C-:B------:R-:W-:Y:S01]  /*5370*/  FFMA.FTZ R42, R42, UR10, -R32.reuse ;  /* 0x0000000a2a2a7c23 */ /* 0x100fe20008010820 */
[----:B------:R-:W-:Y:S01]  /*5380*/  FMNMX.FTZ R29, R4, R29, !PT ;  /* 0x0000001d041d7209 */ /* 0x000fe20007810000 */
[--C-:B------:R-:W-:Y:S01]  /*5390*/  FFMA.FTZ R43, R43, UR10, -R32.reuse ;  /* 0x0000000a2b2b7c23 */ /* 0x100fe20008010820 */
[--C-:B------:R-:W-:Y:S01]  /*53a0*/  FFMA.FTZ R46, R46, UR10, -R32.reuse ;  /* 0x0000000a2e2e7c23 */ /* 0x100fe20008010820 */
[----:B------:R-:W0:Y:S01]  /*53b0*/  MUFU.EX2 R36, R36 ;  /* 0x0000002400247308 */ /* 0x000e220000000800 */
[----:B------:R-:W-:Y:S01]  /*53c0*/  FMNMX.FTZ R29, R28, R29, !PT ;  /* 0x0000001d1c1d7209 */ /* 0x000fe20007810000 */
[--C-:B------:R-:W-:Y:S01]  /*53d0*/  FFMA.FTZ R47, R47, UR10, -R32.reuse ;  /* 0x0000000a2f2f7c23 */ /* 0x100fe20008010820 */
[--C-:B------:R-:W-:Y:S01]  /*53e0*/  FFMA.FTZ R50, R50, UR10, -R32.reuse ;  /* 0x0000000a32327c23 */ /* 0x100fe20008010820 */
[--C-:B------:R-:W-:Y:S01]  /*53f0*/  FFMA.FTZ R51, R51, UR10, -R32.reuse ;  /* 0x0000000a33337c23 */ /* 0x100fe20008010820 */
[--C-:B------:R-:W-:Y:S01]  /*5400*/  FFMA.FTZ R54, R54, UR10, -R32.reuse ;  /* 0x0000000a36367c23 */ /* 0x100fe20008010820 */
[----:B------:R-:W1:Y:S01]  /*5410*/  SHFL.BFLY PT, R6, R29, 0x2, 0x1f ;  /* 0x0c401f001d067f89 */ /* 0x000e6200000e0000 */
[----:B------:R-:W-:Y:S01]  /*5420*/  FFMA.FTZ R32, R55, UR10, -R32 ;  /* 0x0000000a37207c23 */ /* 0x000fe20008010820 */
[----:B------:R-:W-:Y:S08]  /*5430*/  MUFU.EX2 R40, R31 ;  /* 0x0000001f00287308 */ /* 0x000ff00000000800 */
[----:B------:R-:W-:Y:S01]  /*5440*/  MUFU.EX2 R34, R34 ;  /* 0x0000002200227308 */ /* 0x000fe20000000800 */
[----:B0-----:R-:W-:-:S07]  /*5450*/  F2FP.BF16.F32.PACK_AB R153, R36, R33 ;  /* 0x000000212499723e */ /* 0x001fce00000010ff */
[----:B------:R-:W0:Y:S01]  /*5460*/  MUFU.EX2 R35, R35 ;  /* 0x0000002300237308 */ /* 0x000e220000000800 */
[----:B-1----:R-:W-:-:S07]  /*5470*/  FMNMX.FTZ R30, R29, R6, !PT ;  /* 0x000000061d1e7209 */ /* 0x002fce0007810000 */
[----:B------:R-:W-:Y:S01]  /*5480*/  MUFU.EX2 R38, R38 ;  /* 0x0000002600267308 */ /* 0x000fe20000000800 */
[----:B------:R-:W1:Y:S07]  /*5490*/  SHFL.BFLY PT, R29, R30, 0x1, 0x1f ;  /* 0x0c201f001e1d7f89 */ /* 0x000e6e00000e0000 */
[----:B------:R-:W2:Y:S01]  /*54a0*/  MUFU.EX2 R39, R39 ;  /* 0x0000002700277308 */ /* 0x000ea20000000800 */
[----:B0-----:R-:W-:-:S07]  /*54b0*/  F2FP.BF16.F32.PACK_AB R157, R35, R34 ;  /* 0x00000022239d723e */ /* 0x001fce00000010ff */
[----:B------:R-:W-:Y:S08]  /*54c0*/  MUFU.EX2 R42, R42 ;  /* 0x0000002a002a7308 */ /* 0x000ff00000000800 */
[----:B------:R-:W-:Y:S01]  /*54d0*/  MUFU.EX2 R31, R32 ;  /* 0x00000020001f7308 */ /* 0x000fe20000000800 */
[----:B--2---:R-:W-:Y:S02]  /*54e0*/  F2FP.BF16.F32.PACK_AB R159, R39, R38 ;  /* 0x00000026279f723e */ /* 0x004fe400000010ff */
[----:B-1----:R-:W-:Y:S01]  /*54f0*/  FMNMX.FTZ R6, R30, R29, !PT ;  /* 0x0000001d1e067209 */ /* 0x002fe20007810000 */
[----:B------:R-:W-:-:S03]  /*5500*/  FADD.FTZ R30, R33, R36 ;  /* 0x00000024211e7221 */ /* 0x000fc60000010000 */
[C---:B------:R-:W-:Y:S01]  /*5510*/  FSETP.NEU.FTZ.AND P1, PT, R6.reuse, -INF , PT ;  /* 0xff8000000600780b */ /* 0x040fe20003f3d000 */
[----:B------:R-:W-:Y:S01]  /*5520*/  FMUL.FTZ R29, R6, UR10 ;  /* 0x0000000a061d7c20 */ /* 0x000fe20008410000 */
[----:B------:R-:W0:Y:S04]  /*5530*/  MUFU.EX2 R43, R43 ;  /* 0x0000002b002b7308 */ /* 0x000e280000000800 */
[----:B------:R-:W-:-:S04]  /*5540*/  FSEL R29, R29, RZ, P1 ;  /* 0x000000ff1d1d7208 */ /* 0x000fc80000800000 */
        /* <DEDUP_REMOVED lines=18> */
[----:B------:R-:W-:Y:S01]  /*5670*/  FFMA.FTZ R28, R28, UR10, -R29 ;  /* 0x0000000a1c1c7c23 */ /* 0x000fe2000801081d */
[----:B0-----:R-:W-:-:S05]  /*5680*/  F2FP.BF16.F32.PACK_AB R161, R43, R42 ;  /* 0x0000002a2ba1723e */ /* 0x001fca00000010ff */
        /* <DEDUP_REMOVED lines=25> */
[----:B--2---:R-:W-:Y:S01]  /*5820*/  FADD.FTZ R30, R14, R11 ;  /* 0x0000000b0e1e7221 */ /* 0x004fe20000010000 */
[----:B------:R-:W-:-:S06]  /*5830*/  FADD.FTZ R12, R46, R33 ;  /* 0x000000212e0c7221 */ /* 0x000fcc0000010000 */
        /* <DEDUP_REMOVED lines=11> */
[----:B------:R-:W-:Y:S01]  /*58f0*/  MUFU.EX2 R50, R50 ;  /* 0x0000003200327308 */ /* 0x000fe20000000800 */
[C---:B0-----:R-:W-:Y:S01]  /*5900*/  F2FP.BF16.F32.PACK_AB R163, R47.reuse, R46 ;  /* 0x0000002e2fa3723e */ /* 0x041fe200000010ff */
[----:B------:R-:W-:-:S06]  /*5910*/  FADD.FTZ R47, R47, R12 ;  /* 0x0000000c2f2f7221 */ /* 0x000fcc0000010000 */
[----:B------:R-:W0:Y:S01]  /*5920*/  MUFU.EX2 R51, R51 ;  /* 0x0000003300337308 */ /* 0x000e220000000800 */
[C---:B--2---:R-:W-:Y:S01]  /*5930*/  F2FP.BF16.F32.PACK_AB R162, R25.reuse, R24 ;  /* 0x0000001819a2723e */ /* 0x044fe200000010ff */
[----:B------:R-:W-:-:S04]  /*5940*/  FADD.FTZ R25, R25, R10 ;  /* 0x0000000a19197221 */ /* 0x000fc80000010000 */
[----:B------:R1:W-:Y:S02]  /*5950*/  STSM.16.M88.4 [R23], R160 ;  /* 0x000000a017007844 */ /* 0x0003e40000000200 */
[----:B------:R-:W-:Y:S08]  /*5960*/  MUFU.EX2 R26, R26 ;  /* 0x0000001a001a7308 */ /* 0x000ff00000000800 */
[----:B------:R-:W2:Y:S01]  /*5970*/  MUFU.EX2 R27, R27 ;  /* 0x0000001b001b7308 */ /* 0x000ea20000000800 */
[----:B0-----:R-:W-:Y:S01]  /*5980*/  F2FP.BF16.F32.PACK_AB R165, R51, R50 ;  /* 0x0000003233a5723e */ /* 0x001fe200000010ff */
[----:B------:R-:W-:-:S04]  /*5990*/  FADD.FTZ R50, R50, R47 ;  /* 0x0000002f32327221 */ /* 0x000fc80000010000 */
[----:B------:R-:W-:Y:S02]  /*59a0*/  FADD.FTZ R51, R51, R50 ;  /* 0x0000003233337221 */ /* 0x000fe40000010000 */
[----:B------:R-:W0:Y:S08]  /*59b0*/  MUFU.EX2 R54, R54 ;  /* 0x0000003600367308 */ /* 0x000e300000000800 */
[----:B------:R-:W3:Y:S01]  /*59c0*/  MUFU.EX2 R4, R4 ;  /* 0x0000000400047308 */ /* 0x000ee20000000800 */
[----:B--2---:R-:W-:Y:S01]  /*59d0*/  F2FP.BF16.F32.PACK_AB R164, R27, R26 ;  /* 0x0000001a1ba4723e */ /* 0x004fe200000010ff */
[----:B------:R-:W-:-:S04]  /*59e0*/  FADD.FTZ R26, R26, R25 ;  /* 0x000000191a1a7221 */ /* 0x000fc80000010000 */
[----:B------:R-:W-:Y:S02]  /*59f0*/  FADD.FTZ R27, R27, R26 ;  /* 0x0000001a1b1b7221 */ /* 0x000fe40000010000 */
[----:B------:R-:W2:Y:S01]  /*5a00*/  MUFU.EX2 R11, R28 ;  /* 0x0000001c000b7308 */ /* 0x000ea20000000800 */
[----:B0-----:R-:W-:Y:S01]  /*5a10*/  F2FP.BF16.F32.PACK_AB R167, R31, R54 ;  /* 0x000000361fa7723e */ /* 0x001fe200000010ff */
[----:B------:R-:W-:Y:S01]  /*5a20*/  FADD.FTZ R54, R54, R51 ;  /* 0x0000003336367221 */ /* 0x000fe20000010000 */
[----:B---3--:R-:W-:Y:S01]  /*5a30*/  FADD.FTZ R10, R4, R27 ;  /* 0x0000001b040a7221 */ /* 0x008fe20000010000 */
[----:B--2---:R-:W-:Y:S02]  /*5a40*/  F2FP.BF16.F32.PACK_AB R166, R11, R4 ;  /* 0x000000040ba6723e */ /* 0x004fe400000010ff */
[----:B------:R-:W-:Y:S01]  /*5a50*/  FADD.FTZ R4, R31, R54 ;  /* 0x000000361f047221 */ /* 0x000fe20000010000 */
[----:B------:R-:W-:Y:S02]  /*5a60*/  FADD.FTZ R5, R11, R10 ;  /* 0x0000000a0b057221 */ /* 0x000fe40000010000 */
[----:B------:R1:W-:Y:S01]  /*5a70*/  STSM.16.M88.4 [R22], R164 ;  /* 0x000000a416007844 */ /* 0x0003e20000000200 */
[----:B------:R-:W-:Y:S05]  /*5a80*/  @!P0 BRA `(.L_x_4439) ;  /* 0x0000000000048947 */ /* 0x000fea0003800000 */
[----:B------:R-:W-:Y:S01]  /*5a90*/  BPT.TRAP 0x1 ;  /* 0x000000040000795c */ /* 0x000fe20000300000 */
.L_x_4439:
[----:B------:R0:W2:Y:S01]  /*5aa0*/  SYNCS.PHASECHK.TRANS64.TRYWAIT P1, [R7+URZ+0x28c50], R8 ;  /* 0x028c5008070075a7 */ /* 0x0000a2000802017f */
[----:B------:R-:W-:Y:S05]  /*5ab0*/  @!P0 BRA `(.L_x_4440) ;  /* 0x0000000000048947 */ /* 0x000fea0003800000 */
[----:B------:R-:W-:Y:S01]  /*5ac0*/  BPT.TRAP 0x1 ;  /* 0x000000040000795c */ /* 0x000fe20000300000 */
.L_x_4440:
[----:B--2---:R-:W-:Y:S05]  /*5ad0*/  @P1 BRA `(.L_x_4441) ;  /* 0x0000000000081947 */ /* 0x004fea0003800000 */
[----:B------:R-:W2:Y:S02]  /*5ae0*/  SYNCS.PHASECHK.TRANS64.TRYWAIT P1, [R7+URZ+0x28c50], R8 ;  /* 0x028c5008070075a7 */ /* 0x000ea4000802017f */
[----:B--2---:R-:W-:Y:S05]  /*5af0*/  @!P1 BRA `(.L_x_4442) ;  /* 0x000000fc00209947 */ /* 0x004fea0003800000 */
.L_x_4441:
        /* <DEDUP_REMOVED lines=34> */
.L_x_4443:
[----:B------:R-:W-:Y:S01]  /*5d20*/  UISETP.NE.AND UP0, UPT, UR54, URZ, UPT ;  /* 0x0000003f3600728c */ /* 0x000fe2000bf05270 */
[----:B------:R-:W-:Y:S01]  /*5d30*/  R2UR UR14, R7 ;  /* 0x00000000070e72ca */ /* 0x000fe200000e0000 */
[----:B------:R-:W-:Y:S01]  /*5d40*/  UMOV UR11, UR45 ;  /* 0x0000002d000b7c82 */ /* 0x000fe20008000000 */
[----:B------:R-:W-:-:S08]  /*5d50*/  UIADD3 UR21, UR55, -0x2, URZ ;  /* 0xfffffffe37157890 */ /* 0x000fd0000fffe03f */
[----:B------:R-:W-:Y:S01]  /*5d60*/  @UP0 ULDC UR6, c[0x0][0x44c] ;  /* 0x0001130000060ab9 */ /* 0x000fe20000000800 */
[----:B------:R-:W-:Y:S01]  /*5d70*/  @UP0 ULDC UR15, c[0x0][0x450] ;  /* 0x00011400000f0ab9 */ /* 0x000fe20000000800 */
[----:B------:R-:W-:Y:S02]  /*5d80*/  UIMAD.WIDE.U32 UR6, UR45, UR6, URZ ;  /* 0x000000062d0672a5 */ /* 0x000fe4000f8e003f */
[----:B------:R-:W-:Y:S02]  /*5d90*/  UIADD3 UR6, UR14, 0x28c60, URZ ;  /* 0x00028c600e067890 */ /* 0x000fe4000fffe03f */
[----:B------:R-:W-:Y:S02]  /*5da0*/  @UP0 USHF.R.U32.HI UR11, URZ, UR15, UR7 ;  /* 0x0000000f3f0b0299 */ /* 0x000fe40008011607 */
[----:B------:R-:W-:Y:S02]  /*5db0*/  UPRMT UR6, UR39, 0x654, UR6 ;  /* 0x0000065427067896 */ /* 0x000fe40008000006 */
[----:B------:R-:W-:-:S04]  /*5dc0*/  UIADD3 UR7, UR11, UR52, -UR53 ;  /* 0x000000340b077290 */ /* 0x000fc8000fffe835 */
[----:B------:R-:W-:-:S03]  /*5dd0*/  USHF.R.S32.HI UR11, URZ, 0x1f, UR7 ;  /* 0x0000001f3f0b7899 */ /* 0x000fc60008011407 */
[----:B------:R-:W-:Y:S01]  /*5de0*/  SYNCS.ARRIVE.TRANS64.RED.A1T0 RZ, [UR6], RZ ;  /* 0x000000ffffff79a7 */ /* 0x000fe20008100406 */
        /* <DEDUP_REMOVED lines=9> */
[----:B0-2---:R-:W-:Y:S01]  /*5e80*/  IMAD.MOV.U32 R8, RZ, RZ, R6 ;  /* 0x000000ffff087224 */ /* 0x005fe200078e0006 */
[----:B------:R-:W-:Y:S01]  /*5e90*/  ULDC UR25, c[0x0][0x9d8] ;  /* 0x0002760000197ab9 */ /* 0x000fe20000000800 */
[----:B------:R-:W-:-:S05]  /*5ea0*/  ULDC UR22, c[0x0][0x988] ;  /* 0x0002620000167ab9 */ /* 0x000fca0000000800 */
.L_x_4455:
[----:B------:R-:W-:-:S04]  /*5eb0*/  UIADD3 UR37, UR24, 0x1, URZ ;  /* 0x0000000118257890 */ /* 0x000fc8000fffe03f */
[----:B------:R-:W-:-:S04]  /*5ec0*/  UISETP.NE.AND UP0, UPT, UR37, 0x2, UPT ;  /* 0x000000022500788c */ /* 0x000fc8000bf05270 */
[----:B------:R-:W-:Y:S02]  /*5ed0*/  USEL UR6, URZ, 0x1, UP0 ;  /* 0x000000013f067887 */ /* 0x000fe40008000000 */
[----:B------:R-:W-:Y:S02]  /*5ee0*/  USEL UR37, UR37, URZ, UP0 ;  /* 0x0000003f25257287 */ /* 0x000fe40008000000 */
[----:B------:R-:W-:Y:S01]  /*5ef0*/  ULOP3.LUT UR36, UR36, UR6, URZ, 0x3c, !UPT ;  /* 0x0000000624247292 */ /* 0x000fe2000f8e3c3f */
[----:B012---:R-:W-:Y:S11]  /*5f00*/  @!P0 BRA `(.L_x_4445) ;  /* 0x0000000000048947 */ /* 0x007ff60003800000 */
[----:B------:R-:W-:Y:S01]  /*5f10*/  BPT.TRAP 0x1 ;  /* 0x000000040000795c */ /* 0x000fe20000300000 */
.L_x_4445:
[----:B------:R-:W-:Y:S01]  /*5f20*/  ULEA UR23, UR37, UR40, 0x3 ;  /* 0x0000002825177291 */ /* 0x000fe2000f8e183f */
[----:B------:R-:W-:-:S05]  /*5f30*/  IMAD.U32 R7, RZ, RZ, UR36 ;  /* 0x00000024ff077e24 */ /* 0x000fca000f8e00ff */
[----:B------:R-:W-:-:S04]  /*5f40*/  SHF.L.U32 R7, R7, 0x1f, RZ ;  /* 0x0000001f07077819 */ /* 0x000fc800000006ff */
[----:B------:R0:W2:Y:S01]  /*5f50*/  SYNCS.PHASECHK.TRANS64.TRYWAIT P1, [UR23+0x28c30], R7 ;  /* 0x028c3007ff0075a7 */ /* 0x0000a20008020157 */
[----:B------:R-:W-:Y:S05]  /*5f60*/  @!P0 BRA `(.L_x_4446) ;  /* 0x0000000000048947 */ /* 0x000fea0003800000 */
[----:B------:R-:W-:Y:S01]  /*5f70*/  BPT.TRAP 0x1 ;  /* 0x000000040000795c */ /* 0x000fe20000300000 */
.L_x_4446:
[----:B--2---:R-:W-:Y:S05]  /*5f80*/  @P1 BRA `(.L_x_4447) ;  /* 0x0000000000081947 */ /* 0x004fea0003800000 */
[----:B------:R-:W2:Y:S02]  /*5f90*/  SYNCS.PHASECHK.TRANS64.TRYWAIT P1, [UR23+0x28c30], R7 ;  /* 0x028c3007ff0075a7 */ /* 0x000ea40008020157 */
[----:B--2---:R-:W-:Y:S05]  /*5fa0*/  @!P1 BRA `(.L_x_4448) ;  /* 0x000000f800089947 */ /* 0x004fea0003800000 */
.L_x_4447:
        /* <DEDUP_REMOVED lines=23> */
.L_x_4449:
[----:B------:R-:W-:Y:S01]  /*6120*/  UISETP.NE.AND UP0, UPT, UR54, URZ, UPT ;  /* 0x0000003f3600728c */ /* 0x000fe2000bf05270 */
[----:B------:R-:W-:Y:S01]  /*6130*/  FMUL.FTZ R12, R153, UR25 ;  /* 0x00000019990c7c20 */ /* 0x000fe20008410000 */
[----:B------:R-:W-:Y:S01]  /*6140*/  FMUL.FTZ R153, R154, UR25 ;  /* 0x000000199a997c20 */ /* 0x000fe20008410000 */
[----:B------:R-:W-:Y:S02]  /*6150*/  VIADD R154, R185, UR45 ;  /* 0x0000002db99a7c36 */ /* 0x000fe40008000000 */
        /* <DEDUP_REMOVED lines=13> */
[----:B------:R-:W1:Y:S01]  /*6230*/  MUFU.TANH R10, R10 ;  /* 0x0000000a000a7308 */ /* 0x000e620000002400 */
        /* <DEDUP_REMOVED lines=8> */
[----:B------:R-:W-:Y:S01]  /*62c0*/  IMAD.U32 R3, RZ, RZ, UR52 ;  /* 0x00000034ff037e24 */ /* 0x000fe2000f8e00ff */
[----:B------:R-:W-:Y:S01]  /*62d0*/  UIMAD UR6, UR21, UR6, 0x1 ;  /* 0x00000001150674a4 */ /* 0x000fe2000f8e0206 */
[----:B------:R-:W-:Y:S01]  /*62e0*/  MUFU.TANH R156, R159 ;  /* 0x0000009f009c7308 */ /* 0x000fe20000002400 */
[----:B--2---:R-:W2:Y:S01]  /*62f0*/  SHFL.IDX PT, R6, R154, RZ, 0x1c1f ;  /* 0x001c1fff9a067589 */ /* 0x004ea200000e0000 */
[----:B------:R-:W-:Y:S01]  /*6300*/  FMUL.FTZ R171, R171, UR25 ;  /* 0x00000019abab7c20 */ /* 0x000fe20008410000 */
[----:B------:R-:W-:Y:S01]  /*6310*/  FMUL.FTZ R174, R174, UR25 ;  /* 0x00000019aeae7c20 */ /* 0x000fe20008410000 */
[----:B------:R-:W-:Y:S01]  /*6320*/  FMUL.FTZ R175, R175, UR25 ;  /* 0x00000019afaf7c20 */ /* 0x000fe20008410000 */
[----:B------:R-:W3:Y:S01]  /*6330*/  SHFL.IDX PT, R154, R154, 0x1, 0x1c1f ;  /* 0x003c1f009a9a7f89 */ /* 0x000ee200000e0000 */
[----:B------:R-:W-:Y:S01]  /*6340*/  IADD3 R3, R3, UR6, -R184 ;  /* 0x0000000603037c10 */ /* 0x000fe2000fffe8b8 */
[----:B------:R-:W-:Y:S01]  /*6350*/  FMUL.FTZ R21, R164, UR25 ;  /* 0x00000019a4157c20 */ /* 0x000fe20008410000 */
[----:B------:R-:W-:Y:S01]  /*6360*/  MUFU.TANH R157, R162 ;  /* 0x000000a2009d7308 */ /* 0x000fe20000002400 */
[----:B------:R-:W-:Y:S01]  /*6370*/  FMUL.FTZ R178, R178, UR25 ;  /* 0x00000019b2b27c20 */ /* 0x000fe20008410000 */
[----:B------:R-:W-:Y:S01]  /*6380*/  FMUL.FTZ R13, R165, UR25 ;  /* 0x00000019a50d7c20 */ /* 0x000fe20008410000 */
[----:B------:R-:W-:-:S02]  /*6390*/  VIADD R3, R3, -UR53 ;  /* 0x8000003503037c36 */ /* 0x000fc40008000000 */
[----:B------:R-:W-:Y:S01]  /*63a0*/  FMUL.FTZ R179, R179, UR25 ;  /* 0x00000019b3b37c20 */ /* 0x000fe20008410000 */
[----:B------:R-:W-:Y:S01]  /*63b0*/  FMUL.FTZ R182, R182, UR25 ;  /* 0x00000019b6b67c20 */ /* 0x000fe20008410000 */
[----:B------:R-:W-:Y:S01]  /*63c0*/  FMUL.FTZ R183, R183, UR25 ;  /* 0x00000019b7b77c20 */ /* 0x000fe20008410000 */
[----:B------:R-:W-:Y:S01]  /*63d0*/  FMUL.FTZ R20, R168, UR25 ;  /* 0x00000019a8147c20 */ /* 0x000fe20008410000 */
[----:B------:R-:W-:Y:S01]  /*63e0*/  MUFU.TANH R159, R166 ;  /* 0x000000a6009f7308 */ /* 0x000fe20000002400 */
[----:B------:R-:W-:Y:S01]  /*63f0*/  UMOV UR10, UR22 ;  /* 0x00000016000a7c82 */ /* 0x000fe20008000000 */
[----:B------:R-:W-:Y:S01]  /*6400*/  FMUL.FTZ R169, R169, UR25 ;  /* 0x00000019a9a97c20 */ /* 0x000fe20008410000 */
[----:B------:R-:W-:Y:S01]  /*6410*/  FMUL.FTZ R172, R172, UR25 ;  /* 0x00000019acac7c20 */ /* 0x000fe20008410000 */
[----:B------:R-:W-:Y:S01]  /*6420*/  FMUL.FTZ R173, R173, UR25 ;  /* 0x00000019adad7c20 */ /* 0x000fe20008410000 */
[----:B------:R-:W-:Y:S01]  /*6430*/  FMUL.FTZ R177, R177, UR25 ;  /* 0x00000019b1b17c20 */ /* 0x000fe20008410000 */
[----:B------:R-:W-:Y:S01]  /*6440*/  FMUL.FTZ R180, R180, UR25 ;  /* 0x00000019b4b47c20 */ /* 0x000fe20008410000 */
[----:B------:R-:W-:Y:S01]  /*6450*/  FMUL.FTZ R181, R181, UR25 ;  /* 0x00000019b5b57c20 */ /* 0x000fe20008410000 */
[----:B------:R-:W-:Y:S01]  /*6460*/  MUFU.TANH R160, R167 ;  /* 0x000000a700a07308 */ /* 0x000fe20000002400 */
[C---:B--2---:R-:W-:Y:S01]  /*6470*/  IMAD.IADD R6, R3.reuse, 0x1, R6 ;  /* 0x0000000103067824 */ /* 0x044fe200078e0206 */
[----:B------:R-:W-:Y:S01]  /*6480*/  UIADD3 UR6, UR23, 0x28c40, URZ ;  /* 0x00028c4017067890 */ /* 0x000fe2000fffe03f */
[----:B---3--:R-:W-:-:S03]  /*6490*/  IMAD.IADD R3, R3, 0x1, R154 ;  /* 0x0000000103037824 */ /* 0x008fc600078e029a */
[C---:B------:R-:W-:Y:S01]  /*64a0*/  ISETP.GT.AND P6, PT, R6.reuse, 0x9, PT ;  /* 0x000000090600780c */ /* 0x040fe20003fc4270 */
[----:B------:R-:W-:Y:S01]  /*64b0*/  UPRMT UR6, UR39, 0x654, UR6 ;  /* 0x0000065427067896 */ /* 0x000fe20008000006 */
[----:B------:R-:W2:Y:S01]  /*64c0*/  MUFU.TANH R154, R155 ;  /* 0x0000009b009a7308 */ /* 0x000ea20000002400 */
[----:B------:R-:W-:Y:S02]  /*64d0*/  ISETP.GT.AND P3, PT, R6, RZ, PT ;  /* 0x000000ff0600720c */ /* 0x000fe40003f64270 */
[----:B-1----:R-:W-:Y:S02]  /*64e0*/  FSEL R10, R10, -INF , P6 ;  /* 0xff8000000a0a7808 */ /* 0x002fe40003000000 */
[----:B------:R-:W-:Y:S02]  /*64f0*/  ISETP.GT.AND P6, PT, R3, RZ, PT ;  /* 0x000000ff0300720c */ /* 0x000fe40003fc4270 */
[----:B------:R-:W-:Y:S01]  /*6500*/  ISETP.GT.AND P2, PT, R6, 0x1, PT ;  /* 0x000000010600780c */ /* 0x000fe20003f44270 */
[----:B------:R-:W1:Y:S01]  /*6510*/  MUFU.TANH R155, R158 ;  /* 0x0000009e009b7308 */ /* 0x000e620000002400 */
[----:B------:R-:W-:Y:S01]  /*6520*/  FSEL R153, R153, -INF , P6 ;  /* 0xff80000099997808 */ /* 0x000fe20003000000 */
[----:B------:R-:W-:Y:S01]  /*6530*/  SYNCS.ARRIVE.TRANS64.RED.A1T0 RZ, [UR6], RZ ;  /* 0x000000ffffff79a7 */ /* 0x000fe20008100406 */
[----:B------:R-:W-:-:S02]  /*6540*/  ISETP.GT.AND P6, PT, R3, 0x1, PT ;  /* 0x000000010300780c */ /* 0x000fc40003fc4270 */
[C---:B------:R-:W-:Y:S02]  /*6550*/  ISETP.GT.AND P1, PT, R6.reuse, 0x8, PT ;  /* 0x000000080600780c */ /* 0x040fe40003f24270 */
[----:B------:R-:W-:Y:S01]  /*6560*/  ISETP.GT.AND P5, PT, R6, 0x10, PT ;  /* 0x000000100600780c */ /* 0x000fe20003fa4270 */
[----:B------:R-:W3:Y:S01]  /*6570*/  MUFU.TANH R158, R163 ;  /* 0x000000a3009e7308 */ /* 0x000ee20000002400 */
[----:B--2---:R-:W-:Y:S02]  /*6580*/  FSEL R154, R154, -INF , P6 ;  /* 0xff8000009a9a7808 */ /* 0x004fe40003000000 */
[----:B------:R-:W-:Y:S02]  /*6590*/  ISETP.GT.AND P6, PT, R3, 0x8, PT ;  /* 0x000000080300780c */ /* 0x000fe40003fc4270 */
[----:B------:R-:W-:-:S03]  /*65a0*/  ISETP.GT.AND P4, PT, R6, 0x11, PT ;  /* 0x000000110600780c */ /* 0x000fc60003f84270 */
[----:B------:R-:W2:Y:S01]  /*65b0*/  MUFU.TANH R161, R170 ;  /* 0x000000aa00a17308 */ /* 0x000ea20000002400 */
[----:B-1----:R-:W-:Y:S02]  /*65c0*/  FSEL R155, R155, -INF , P6 ;  /* 0xff8000009b9b7808 */ /* 0x002fe40003000000 */
[----:B------:R-:W-:-:S04]  /*65d0*/  ISETP.GT.AND P6, PT, R3, 0x9, PT ;  /* 0x000000090300780c */ /* 0x000fc80003fc4270 */
[----:B------:R-:W-:Y:S01]  /*65e0*/  FSEL R156, R156, -INF , P6 ;  /* 0xff8000009c9c7808 */ /* 0x000fe20003000000 */
[----:B------:R-:W1:Y:S01]  /*65f0*/  MUFU.TANH R162, R171 ;  /* 0x000000ab00a27308 */ /* 0x000e620000002400 */
[----:B------:R-:W-:-:S04]  /*6600*/  ISETP.GT.AND P6, PT, R3, 0x10, PT ;  /* 0x000000100300780c */ /* 0x000fc80003fc4270 */
[----:B------:R-:W-:Y:S02]  /*6610*/  FSEL R157, R157, -INF , P6 ;  /* 0xff8000009d9d7808 */ /* 0x000fe40003000000 */
[C---:B------:R-:W-:Y:S01]  /*6620*/  ISETP.GT.AND P6, PT, R3.reuse, 0x11, PT ;  /* 0x000000110300780c */ /* 0x040fe20003fc4270 */
[----:B------:R-:W4:Y:S03]  /*6630*/  MUFU.TANH R163, R174 ;  /* 0x000000ae00a37308 */ /* 0x000f260000002400 */
[----:B---3--:R-:W-:Y:S02]  /*6640*/  FSEL R158, R158, -INF , P6 ;  /* 0xff8000009e9e7808 */ /* 0x008fe40003000000 */
[----:B------:R-:W-:-:S03]  /*6650*/  ISETP.GT.AND P6, PT, R3, 0x18, PT ;  /* 0x000000180300780c */ /* 0x000fc60003fc4270 */
[----:B------:R-:W3:Y:S01]  /*6660*/  MUFU.TANH R164, R175 ;  /* 0x000000af00a47308 */ /* 0x000ee20000002400 */
[----:B------:R-:W-:Y:S02]  /*6670*/  FSEL R159, R159, -INF , P6 ;  /* 0xff8000009f9f7808 */ /* 0x000fe40003000000 */
[----:B------:R-:W-:-:S04]  /*6680*/  ISETP.GT.AND P6, PT, R3, 0x19, PT ;  /* 0x000000190300780c */ /* 0x000fc80003fc4270 */
[----:B------:R-:W-:Y:S01]  /*6690*/  FSEL R160, R160, -INF , P6 ;  /* 0xff800000a0a07808 */ /* 0x000fe20003000000 */
[----:B------:R-:W5:Y:S01]  /*66a0*/  MUFU.TANH R165, R178 ;  /* 0x000000b200a57308 */ /* 0x000f620000002400 */
[----:B------:R-:W-:-:S04]  /*66b0*/  ISETP.GT.AND P6, PT, R3, 0x20, PT ;  /* 0x000000200300780c */ /* 0x000fc80003fc4270 */
[----:B--2---:R-:W-:Y:S02]  /*66c0*/  FSEL R161, R161, -INF , P6 ;  /* 0xff800000a1a17808 */ /* 0x004fe40003000000 */
[C---:B------:R-:W-:Y:S01]  /*66d0*/  ISETP.GT.AND P6, PT, R3.reuse, 0x21, PT ;  /* 0x000000210300780c */ /* 0x040fe20003fc4270 */
[----:B------:R-:W2:Y:S03]  /*66e0*/  MUFU.TANH R166, R179 ;  /* 0x000000b300a67308 */ /* 0x000ea60000002400 */
[----:B-1----:R-:W-:Y:S02]  /*66f0*/  FSEL R162, R162, -INF , P6 ;  /* 0xff800000a2a27808 */ /* 0x002fe40003000000 */
[----:B------:R-:W-:-:S03]  /*6700*/  ISETP.GT.AND P6, PT, R3, 0x28, PT ;  /* 0x000000280300780c */ /* 0x000fc60003fc4270 */
[----:B------:R-:W1:Y:S01]  /*6710*/  MUFU.TANH R167, R182 ;  /* 0x000000b600a77308 */ /* 0x000e620000002400 */
[----:B----4-:R-:W-:Y:S02]  /*6720*/  FSEL R163, R163, -INF , P6 ;  /* 0xff800000a3a37808 */ /* 0x010fe40003000000 */
[----:B------:R-:W-:-:S04]  /*6730*/  ISETP.GT.AND P6, PT, R3, 0x29, PT ;  /* 0x000000290300780c */ /* 0x000fc80003fc4270 */
[----:B---3--:R-:W-:Y:S01]  /*6740*/  FSEL R164, R164, -INF , P6 ;  /* 0xff800000a4a47808 */ /* 0x008fe20003000000 */
[----:B------:R-:W3:Y:S01]  /*6750*/  MUFU.TANH R168, R183 ;  /* 0x000000b700a87308 */ /* 0x000ee20000002400 */
[----:B------:R-:W-:-:S04]  /*6760*/  ISETP.GT.AND P6, PT, R3, 0x30, PT ;  /* 0x000000300300780c */ /* 0x000fc80003fc4270 */
[----:B-----5:R-:W-:Y:S02]  /*6770*/  FSEL R165, R165, -INF , P6 ;  /* 0xff800000a5a57808 */ /* 0x020fe40003000000 */
[C---:B------:R-:W-:Y:S01]  /*6780*/  ISETP.GT.AND P6, PT, R3.reuse, 0x31, PT ;  /* 0x000000310300780c */ /* 0x040fe20003fc4270 */
[----:B------:R-:W4:Y:S03]  /*6790*/  MUFU.TANH R11, R11 ;  /* 0x0000000b000b7308 */ /* 0x000f260000002400 */
[----:B--2---:R-:W-:Y:S02]  /*67a0*/  FSEL R166, R166, -INF , P6 ;  /* 0xff800000a6a67808 */ /* 0x004fe40003000000 */
[----:B------:R-:W-:-:S03]  /*67b0*/  ISETP.GT.AND P6, PT, R3, 0x38, PT ;  /* 0x000000380300780c */ /* 0x000fc60003fc4270 */
[----:B------:R-:W2:Y:S01]  /*67c0*/  MUFU.TANH R12, R12 ;  /* 0x0000000c000c7308 */ /* 0x000ea20000002400 */
[----:B-1----:R-:W-:Y:S02]  /*67d0*/  FSEL R167, R167, -INF , P6 ;  /* 0xff800000a7a77808 */ /* 0x002fe40003000000 */
[----:B------:R-:W-:Y:S02]  /*67e0*/  ISETP.GT.AND P6, PT, R3, 0x39, PT ;  /* 0x000000390300780c */ /* 0x000fe40003fc4270 */
[----:B------:R-:W-:Y:S02]  /*67f0*/  FMNMX.FTZ R3, R153, R9, !PT ;  /* 0x0000000999037209 */ /* 0x000fe40007810000 */
[----:B---3--:R-:W-:Y:S01]  /*6800*/  FSEL R168, R168, -INF , P6 ;  /* 0xff800000a8a87808 */ /* 0x008fe20003000000 */
[----:B------:R-:W1:Y:S01]  /*6810*/  MUFU.TANH R15, R15 ;  /* 0x0000000f000f7308 */ /* 0x000e620000002400 */
[----:B------:R-:W-:Y:S02]  /*6820*/  FMNMX.FTZ R3, R154, R3, !PT ;  /* 0x000000039a037209 */ /* 0x000fe40007810000 */
[----:B----4-:R-:W-:-:S02]  /*6830*/  FSEL R11, R11, -INF , P3 ;  /* 0xff8000000b0b7808 */ /* 0x010fc40001800000 */
[----:B------:R-:W-:Y:S02]  /*6840*/  FMNMX.FTZ R3, R155, R3, !PT ;  /* 0x000000039b037209 */ /* 0x000fe40007810000 */
[----:B------:R-:W-:Y:S01]  /*6850*/  ISETP.GT.AND P3, PT, R6, 0x18, PT ;  /* 0x000000180600780c */ /* 0x000fe20003f64270 */
[----:B------:R-:W3:Y:S01]  /*6860*/  MUFU.TANH R152, R152 ;  /* 0x0000009800987308 */ /* 0x000ee20000002400 */
[----:B------:R-:W-:Y:S02]  /*6870*/  FMNMX.FTZ R3, R156, R3, !PT ;  /* 0x000000039c037209 */ /* 0x000fe40007810000 */
[----:B--2---:R-:W-:Y:S02]  /*6880*/  FSEL R12, R12, -INF , P2 ;  /* 0xff8000000c0c7808 */ /* 0x004fe40001000000 */
[----:B------:R-:W-:Y:S02]  /*6890*/  FMNMX.FTZ R3, R157, R3, !PT ;  /* 0x000000039d037209 */ /* 0x000fe40007810000 */
[----:B------:R-:W-:Y:S01]  /*68a0*/  ISETP.GT.AND P2, PT, R6, 0x19, PT ;  /* 0x000000190600780c */ /* 0x000fe20003f44270 */
[----:B------:R-:W2:Y:S01]  /*68b0*/  MUFU.TANH R14, R14 ;  /* 0x0000000e000e7308 */ /* 0x000ea20000002400 */
[----:B------:R-:W-:-:S02]  /*68c0*/  FMNMX.FTZ R3, R158, R3, !PT ;  /* 0x000000039e037209 */ /* 0x000fc40007810000 */
[----:B-1----:R-:W-:Y:S02]  /*68d0*/  FSEL R15, R15, -INF , P1 ;  /* 0xff8000000f0f7808 */ /* 0x002fe40000800000 */
[----:B------:R-:W-:Y:S02]  /*68e0*/  FMNMX.FTZ R3, R159, R3, !PT ;  /* 0x000000039f037209 */ /* 0x000fe40007810000 */
[----:B------:R-:W-:Y:S01]  /*68f0*/  ISETP.GT.AND P1, PT, R6, 0x20, PT ;  /* 0x000000200600780c */ /* 0x000fe20003f24270 */
[----:B------:R-:W1:Y:S01]  /*6900*/  MUFU.TANH R21, R21 ;  /* 0x0000001500157308 */ /* 0x000e620000002400 */
[----:B------:R-:W-:Y:S02]  /*6910*/  FMNMX.FTZ R3, R160, R3, !PT ;  /* 0x00000003a0037209 */ /* 0x000fe40007810000 */
[----:B---3--:R-:W-:Y:S02]  /*6920*/  FSEL R152, R152, -INF , P5 ;  /* 0xff80000098987808 */ /* 0x008fe40002800000 */
[----:B------:R-:W-:-:S02]  /*6930*/  FMNMX.FTZ R3, R161, R3, !PT ;  /* 0x00000003a1037209 */ /* 0x000fc40007810000 */
        /* <DEDUP_REMOVED lines=10> */
[----:B------:R-:W-:Y:S02]  /*69e0*/  ISETP.GT.AND P3, PT, R6, 0x31, PT ;  /* 0x000000310600780c */ /* 0x000fe40003f64270 */
[----:B------:R-:W-:Y:S02]  /*69f0*/  FMNMX.FTZ R3, R166, R3, !PT ;  /* 0x00000003a6037209 */ /* 0x000fe40007810000 */
[----:B---3--:R-:W-:Y:S02]  /*6a00*/  FSEL R13, R13, -INF , P2 ;  /* 0xff8000000d0d7808 */ /* 0x008fe40001000000 */
[----:B------:R-:W-:-:S02]  /*6a10*/  FMNMX.FTZ R3, R167, R3, !PT ;  /* 0x00000003a7037209 */ /* 0x000fc40007810000 */
[----:B------:R-:W-:Y:S02]  /*6a20*/  ISETP.GT.AND P2, PT, R6, 0x38, PT ;  /* 0x000000380600780c */ /* 0x000fe40003f44270 */
[----:B------:R-:W-:Y:S02]  /*6a30*/  FMNMX.FTZ R3, R168, R3, !PT ;  /* 0x00000003a8037209 */ /* 0x000fe40007810000 */
[----:B--2---:R-:W-:Y:S02]  /*6a40*/  FSEL R20, R20, -INF , P1 ;  /* 0xff80000014147808 */ /* 0x004fe40000800000 */
[----:B------:R-:W-:Y:S01]  /*6a50*/  ISETP.GT.AND P1, PT, R6, 0x39, PT ;  /* 0x000000390600780c */ /* 0x000fe20003f24270 */
[----:B------:R-:W1:Y:S02]  /*6a60*/  SHFL.BFLY PT, R170, R3, 0x2, 0x1f ;  /* 0x0c401f0003aa7f89 */ /* 0x000e6400000e0000 */
[----:B-1----:R-:W-:-:S05]  /*6a70*/  FMNMX.FTZ R3, R3, R170, !PT ;  /* 0x000000aa03037209 */ /* 0x002fca0007810000 */
[----:B------:R-:W1:Y:S02]  /*6a80*/  SHFL.BFLY PT, R170, R3, 0x1, 0x1f ;  /* 0x0c201f0003aa7f89 */ /* 0x000e6400000e0000 */
[----:B-1----:R-:W-:-:S04]  /*6a90*/  FMNMX.FTZ R3, R3, R170, !PT ;  /* 0x000000aa03037209 */ /* 0x002fc80007810000 */
[C---:B------:R-:W-:Y:S01]  /*6aa0*/  FSETP.NEU.FTZ.AND P6, PT, R3.reuse, -INF , PT ;  /* 0xff8000000300780b */ /* 0x040fe20003fdd000 */
[----:B------:R-:W-:-:S03]  /*6ab0*/  FMUL.FTZ R171, R3, UR10 ;  /* 0x0000000a03ab7c20 */ /* 0x000fc60008410000 */
[----:B------:R-:W-:Y:S02]  /*6ac0*/  FSEL R170, R3, RZ, P6 ;  /* 0x000000ff03aa7208 */ /* 0x000fe40003000000 */
[----:B------:R-:W-:Y:S02]  /*6ad0*/  FSEL R171, R171, RZ, P6 ;  /* 0x000000ffabab7208 */ /* 0x000fe40003000000 */
[----:B------:R-:W-:Y:S01]  /*6ae0*/  ISETP.GT.AND P6, PT, R6, 0x21, PT ;  /* 0x000000210600780c */ /* 0x000fe20003fc4270 */
[----:B------:R-:W-:Y:S02]  /*6af0*/  FADD.FTZ R170, -R170, R9 ;  /* 0x00000009aaaa7221 */ /* 0x000fe40000010100 */
        /* <DEDUP_REMOVED lines=16> */
[----:B------:R-:W-:Y:S01]  /*6c00*/  FMUL.FTZ R168, R170, UR10 ;  /* 0x0000000aaaa87c20 */ /* 0x000fe20008410000 */
[----:B------:R-:W-:Y:S08]  /*6c10*/  MUFU.EX2 R153, R153 ;  /* 0x0000009900997308 */ /* 0x000ff00000000800 */
[----:B------:R-:W1:Y:S08]  /*6c20*/  MUFU.EX2 R168, R168 ;  /* 0x000000a800a87308 */ /* 0x000e700000000800 */
[----:B------:R2:W3:Y:S08]  /*6c30*/  MUFU.TANH R9, R169 ;  /* 0x000000a900097308 */ /* 0x0004f00000002400 */
[----:B------:R-:W4:Y:S01]  /*6c40*/  MUFU.EX2 R154, R154 ;  /* 0x0000009a009a7308 */ /* 0x000f220000000800 */
[----:B--2---:R-:W-:Y:S01]  /*6c50*/  FMNMX.FTZ R169, R11, R8, !PT ;  /* 0x000000080ba97209 */ /* 0x004fe20007810000 */
[----:B-1----:R-:W-:Y:S01]  /*6c60*/  FFMA.FTZ R4, R168, R4, R153 ;  /* 0x00000004a8047223 */ /* 0x002fe20000010099 */
[-C--:B------:R-:W-:Y:S01]  /*6c70*/  FMUL.FTZ R26, R26, R168.reuse ;  /* 0x000000a81a1a7220 */ /* 0x080fe20000410000 */
[-C--:B------:R-:W-:Y:S01]  /*6c80*/  FMUL.FTZ R27, R27, R168.reuse ;  /* 0x000000a81b1b7220 */ /* 0x080fe20000410000 */
[----:B------:R-:W-:Y:S01]  /*6c90*/  FMNMX.FTZ R170, R12, R169, !PT ;  /* 0x000000a90caa7209 */ /* 0x000fe20007810000 */
[-C--:B------:R-:W-:Y:S01]  /*6ca0*/  FMUL.FTZ R30, R30, R168.reuse ;  /* 0x000000a81e1e7220 */ /* 0x080fe20000410000 */
[----:B------:R-:W-:Y:S01]  /*6cb0*/  FMUL.FTZ R31, R31, R168 ;  /* 0x000000a81f1f7220 */ /* 0x000fe20000410000 */
[----:B------:R1:W-:Y:S01]  /*6cc0*/  MUFU.TANH R169, R173 ;  /* 0x000000ad00a97308 */ /* 0x0003e20000002400 */
[----:B------:R-:W-:Y:S01]  /*6cd0*/  FMNMX.FTZ R170, R15, R170, !PT ;  /* 0x000000aa0faa7209 */ /* 0x000fe20007810000 */
[-C--:B------:R-:W-:Y:S01]  /*6ce0*/  FMUL.FTZ R34, R34, R168.reuse ;  /* 0x000000a822227220 */ /* 0x080fe20000410000 */
[----:B---3--:R-:W-:Y:S01]  /*6cf0*/  FSEL R9, R9, -INF , P6 ;  /* 0xff80000009097808 */ /* 0x008fe20003000000 */
[----:B------:R-:W-:Y:S01]  /*6d00*/  FMUL.FTZ R35, R35, R168 ;  /* 0x000000a823237220 */ /* 0x000fe20000410000 */
[----:B------:R-:W-:Y:S01]  /*6d10*/  FMNMX.FTZ R170, R10, R170, !PT ;  /* 0x000000aa0aaa7209 */ /* 0x000fe20007810000 */
[----:B------:R-:W-:Y:S01]  /*6d20*/  FMUL.FTZ R38, R38, R168 ;  /* 0x000000a826267220 */ /* 0x000fe20000410000 */
[----:B------:R-:W-:Y:S01]  /*6d30*/  ISETP.GT.AND P6, PT, R6, 0x28, PT ;  /* 0x000000280600780c */ /* 0x000fe20003fc4270 */
[----:B------:R-:W-:Y:S01]  /*6d40*/  MUFU.EX2 R155, R155 ;  /* 0x0000009b009b7308 */ /* 0x000fe20000000800 */
[----:B------:R-:W-:Y:S01]  /*6d50*/  FMNMX.FTZ R170, R152, R170, !PT ;  /* 0x000000aa98aa7209 */ /* 0x000fe20007810000 */
[C---:B----4-:R-:W-:Y:S01]  /*6d60*/  FADD.FTZ R4, R154.reuse, R4 ;  /* 0x000000049a047221 */ /* 0x050fe20000010000 */
[----:B------:R-:W-:Y:S01]  /*6d70*/  F2FP.BF16.F32.PACK_AB R153, R154, R153 ;  /* 0x000000999a99723e */ /* 0x000fe200000010ff */
[----:B------:R-:W-:Y:S01]  /*6d80*/  FMUL.FTZ R39, R39, R168 ;  /* 0x000000a827277220 */ /* 0x000fe20000410000 */
[----:B-1----:R-:W-:Y:S01]  /*6d90*/  FMNMX.FTZ R173, R14, R170, !PT ;  /* 0x000000aa0ead7209 */ /* 0x002fe20007810000 */
[-C--:B------:R-:W-:Y:S01]  /*6da0*/  FMUL.FTZ R42, R42, R168.reuse ;  /* 0x000000a82a2a7220 */ /* 0x080fe20000410000 */
[-C--:B------:R-:W-:Y:S01]  /*6db0*/  FMUL.FTZ R43, R43, R168.reuse ;  /* 0x000000a82b2b7220 */ /* 0x080fe20000410000 */
[----:B------:R1:W2:Y:S01]  /*6dc0*/  MUFU.TANH R154, R172 ;  /* 0x000000ac009a7308 */ /* 0x0002a20000002400 */
[----:B------:R-:W-:Y:S01]  /*6dd0*/  FMNMX.FTZ R173, R21, R173, !PT ;  /* 0x000000ad15ad7209 */ /* 0x000fe20007810000 */
[-C--:B------:R-:W-:Y:S01]  /*6de0*/  FMUL.FTZ R46, R46, R168.reuse ;  /* 0x000000a82e2e7220 */ /* 0x080fe20000410000 */
[-C--:B------:R-:W-:Y:S01]  /*6df0*/  FMUL.FTZ R47, R47, R168.reuse ;  /* 0x000000a82f2f7220 */ /* 0x080fe20000410000 */
[-C--:B------:R-:W-:Y:S01]  /*6e00*/  FMUL.FTZ R50, R50, R168.reuse ;  /* 0x000000a832327220 */ /* 0x080fe20000410000 */
[----:B------:R-:W-:Y:S01]  /*6e10*/  FMNMX.FTZ R173, R13, R173, !PT ;  /* 0x000000ad0dad7209 */ /* 0x000fe20007810000 */
[-C--:B------:R-:W-:Y:S01]  /*6e20*/  FMUL.FTZ R51, R51, R168.reuse ;  /* 0x000000a833337220 */ /* 0x080fe20000410000 */
[-C--:B------:R-:W-:Y:S01]  /*6e30*/  FMUL.FTZ R54, R54, R168.reuse ;  /* 0x000000a836367220 */ /* 0x080fe20000410000 */
[----:B------:R-:W3:Y:S01]  /*6e40*/  MUFU.TANH R170, R177 ;  /* 0x000000b100aa7308 */ /* 0x000ee20000002400 */
[----:B-1----:R-:W-:Y:S01]  /*6e50*/  FMUL.FTZ R172, R176, UR25 ;  /* 0x00000019b0ac7c20 */ /* 0x002fe20008410000 */
[----:B------:R-:W-:Y:S01]  /*6e60*/  FMNMX.FTZ R174, R20, R173, !PT ;  /* 0x000000ad14ae7209 */ /* 0x000fe20007810000 */
[-C--:B------:R-:W-:Y:S01]  /*6e70*/  FMUL.FTZ R55, R55, R168.reuse ;  /* 0x000000a837377220 */ /* 0x080fe20000410000 */
[-C--:B------:R-:W-:Y:S01]  /*6e80*/  FMUL.FTZ R58, R58, R168.reuse ;  /* 0x000000a83a3a7220 */ /* 0x080fe20000410000 */
[----:B------:R-:W-:Y:S01]  /*6e90*/  FMUL.FTZ R59, R59, R168 ;  /* 0x000000a83b3b7220 */ /* 0x000fe20000410000 */
[----:B------:R-:W-:Y:S01]  /*6ea0*/  FMNMX.FTZ R175, R9, R174, !PT ;  /* 0x000000ae09af7209 */ /* 0x000fe20007810000 */
[-C--:B------:R-:W-:Y:S01]  /*6eb0*/  FMUL.FTZ R62, R62, R168.reuse ;  /* 0x000000a83e3e7220 */ /* 0x080fe20000410000 */
[----:B------:R-:W1:Y:S01]  /*6ec0*/  MUFU.TANH R172, R172 ;  /* 0x000000ac00ac7308 */ /* 0x000e620000002400 */
[----:B--2---:R-:W-:Y:S01]  /*6ed0*/  FSEL R173, R154, -INF , P6 ;  /* 0xff8000009aad7808 */ /* 0x004fe20003000000 */
[-C--:B------:R-:W-:Y:S01]  /*6ee0*/  FMUL.FTZ R63, R63, R168.reuse ;  /* 0x000000a83f3f7220 */ /* 0x080fe20000410000 */
[----:B------:R-:W-:Y:S01]  /*6ef0*/  FSEL R154, R169, -INF , P5 ;  /* 0xff800000a99a7808 */ /* 0x000fe20002800000 */
[-C--:B------:R-:W-:Y:S01]  /*6f00*/  FMUL.FTZ R66, R66, R168.reuse ;  /* 0x000000a842427220 */ /* 0x080fe20000410000 */
[----:B------:R-:W-:Y:S01]  /*6f10*/  FMNMX.FTZ R175, R173, R175, !PT ;  /* 0x000000afadaf7209 */ /* 0x000fe20007810000 */
[-C--:B------:R-:W-:Y:S01]  /*6f20*/  FMUL.FTZ R67, R67, R168.reuse ;  /* 0x000000a843437220 */ /* 0x080fe20000410000 */
[-C--:B------:R-:W-:Y:S01]  /*6f30*/  FMUL.FTZ R70, R70, R168.reuse ;  /* 0x000000a846467220 */ /* 0x080fe20000410000 */
[----:B------:R-:W2:Y:S01]  /*6f40*/  MUFU.TANH R6, R180 ;  /* 0x000000b400067308 */ /* 0x000ea20000002400 */
[----:B------:R-:W-:Y:S01]  /*6f50*/  FMNMX.FTZ R175, R154, R175, !PT ;  /* 0x000000af9aaf7209 */ /* 0x000fe20007810000 */
[-C--:B------:R-:W-:Y:S01]  /*6f60*/  FMUL.FTZ R71, R71, R168.reuse ;  /* 0x000000a847477220 */ /* 0x080fe20000410000 */
[----:B---3--:R-:W-:Y:S01]  /*6f70*/  FSEL R169, R170, -INF , P3 ;  /* 0xff800000aaa97808 */ /* 0x008fe20001800000 */
[-C--:B------:R-:W-:Y:S01]  /*6f80*/  FMUL.FTZ R74, R74, R168.reuse ;  /* 0x000000a84a4a7220 */ /* 0x080fe20000410000 */
[-C--:B------:R-:W-:Y:S01]  /*6f90*/  FMUL.FTZ R75, R75, R168.reuse ;  /* 0x000000a84b4b7220 */ /* 0x080fe20000410000 */
[-C--:B------:R-:W-:Y:S01]  /*6fa0*/  FMUL.FTZ R78, R78, R168.reuse ;  /* 0x000000a84e4e7220 */ /* 0x080fe20000410000 */
[-C--:B------:R-:W-:Y:S01]  /*6fb0*/  FMUL.FTZ R79, R79, R168.reuse ;  /* 0x000000a84f4f7220 */ /* 0x080fe20000410000 */
[----:B------:R-:W3:Y:S01]  /*6fc0*/  MUFU.TANH R174, R181 ;  /* 0x000000b500ae7308 */ /* 0x000ee20000002400 */
[----:B-1----:R-:W-:Y:S01]  /*6fd0*/  FSEL R172, R172, -INF , P4 ;  /* 0xff800000acac7808 */ /* 0x002fe20002000000 */
[-C--:B------:R-:W-:Y:S01]  /*6fe0*/  FMUL.FTZ R82, R82, R168.reuse ;  /* 0x000000a852527220 */ /* 0x080fe20000410000 */
[-C--:B------:R-:W-:Y:S01]  /*6ff0*/  FMUL.FTZ R83, R83, R168.reuse ;  /* 0x000000a853537220 */ /* 0x080fe20000410000 */
[-C--:B------:R-:W-:Y:S01]  /*7000*/  FMUL.FTZ R86, R86, R168.reuse ;  /* 0x000000a856567220 */ /* 0x080fe20000410000 */
[----:B------:R-:W-:Y:S01]  /*7010*/  FMNMX.FTZ R175, R172, R175, !PT ;  /* 0x000000afacaf7209 */ /* 0x000fe20007810000 */
[-C--:B------:R-:W-:Y:S01]  /*7020*/  FMUL.FTZ R87, R87, R168.reuse ;  /* 0x000000a857577220 */ /* 0x080fe20000410000 */
[-C--:B------:R-:W-:Y:S01]  /*7030*/  FMUL.FTZ R90, R90, R168.reuse ;  /* 0x000000a85a5a7220 */ /* 0x080fe20000410000 */
[----:B------:R-:W-:Y:S01]  /*7040*/  MUFU.EX2 R156, R156 ;  /* 0x0000009c009c7308 */ /* 0x000fe20000000800 */
[----:B--2---:R-:W-:Y:S01]  /*7050*/  FSEL R170, R6, -INF , P2 ;  /* 0xff80000006aa7808 */ /* 0x004fe20001000000 */
[-C--:B------:R-:W-:Y:S01]  /*7060*/  FMUL.FTZ R91, R91, R168.reuse ;  /* 0x000000a85b5b7220 */ /* 0x080fe20000410000 */
[----:B------:R-:W-:Y:S01]  /*7070*/  FMNMX.FTZ R175, R169, R175, !PT ;  /* 0x000000afa9af7209 */ /* 0x000fe20007810000 */
[-C--:B------:R-:W-:Y:S01]  /*7080*/  FMUL.FTZ R94, R94, R168.reuse ;  /* 0x000000a85e5e7220 */ /* 0x080fe20000410000 */
[-C--:B------:R-:W-:Y:S01]  /*7090*/  FMUL.FTZ R95, R95, R168.reuse ;  /* 0x000000a85f5f7220 */ /* 0x080fe20000410000 */
[-C--:B------:R-:W-:Y:S01]  /*70a0*/  FMUL.FTZ R98, R98, R168.reuse ;  /* 0x000000a862627220 */ /* 0x080fe20000410000 */
[----:B------:R-:W-:Y:S01]  /*70b0*/  FMNMX.FTZ R6, R170, R175, !PT ;  /* 0x000000afaa067209 */ /* 0x000fe20007810000 */
[----:B------:R-:W-:Y:S01]  /*70c0*/  MUFU.EX2 R157, R157 ;  /* 0x0000009d009d7308 */ /* 0x000fe20000000800 */
[----:B---3--:R-:W-:Y:S01]  /*70d0*/  FSEL R174, R174, -INF , P1 ;  /* 0xff800000aeae7808 */ /* 0x008fe20000800000 */
[-C--:B------:R-:W-:Y:S01]  /*70e0*/  FMUL.FTZ R99, R99, R168.reuse ;  /* 0x000000a863637220 */ /* 0x080fe20000410000 */
[----:B------:R-:W-:Y:S01]  /*70f0*/  ISETP.NE.AND P1, PT, R17, RZ, PT ;  /* 0x000000ff1100720c */ /* 0x000fe20003f25270 */
[----:B------:R-:W-:Y:S01]  /*7100*/  FMUL.FTZ R102, R102, R168 ;  /* 0x000000a866667220 */ /* 0x000fe20000410000 */
[----:B------:R-:W-:Y:S01]  /*7110*/  FMNMX.FTZ R6, R174, R6, !PT ;  /* 0x00000006ae067209 */ /* 0x000fe20007810000 */
[-C--:B------:R-:W-:Y:S01]  /*7120*/  FMUL.FTZ R103, R103, R168.reuse ;  /* 0x000000a867677220 */ /* 0x080fe20000410000 */
[-C--:B------:R-:W-:Y:S01]  /*7130*/  FMUL.FTZ R106, R106, R168.reuse ;  /* 0x000000a86a6a7220 */ /* 0x080fe20000410000 */
[----:B------:R-:W-:Y:S01]  /*7140*/  MUFU.EX2 R158, R158 ;  /* 0x0000009e009e7308 */ /* 0x000fe20000000800 */
[-C--:B------:R-:W-:Y:S01]  /*7150*/  FMUL.FTZ R107, R107, R168.reuse ;  /* 0x000000a86b6b7220 */ /* 0x080fe20000410000 */
[----:B------:R-:W1:Y:S01]  /*7160*/  SHFL.BFLY PT, R175, R6, 0x2, 0x1f ;  /* 0x0c401f0006af7f89 */ /* 0x000e6200000e0000 */
        /* <DEDUP_REMOVED lines=23> */
[----:B-1----:R-:W-:Y:S01]  /*72e0*/  FMNMX.FTZ R6, R6, R175, !PT ;  /* 0x000000af06067209 */ /* 0x002fe20007810000 */
[-C--:B------:R-:W-:Y:S01]  /*72f0*/  FMUL.FTZ R150, R150, R168.reuse ;  /* 0x000000a896967220 */ /* 0x080fe20000410000 */
[----:B------:R-:W-:-:S03]  /*7300*/  FMUL.FTZ R151, R151, R168 ;  /* 0x000000a897977220 */ /* 0x000fc60000410000 */
[----:B------:R-:W1:Y:S01]  /*7310*/  SHFL.BFLY PT, R175, R6, 0x1, 0x1f ;  /* 0x0c201f0006af7f89 */ /* 0x000e6200000e0000 */
[----:B------:R-:W-:Y:S08]  /*7320*/  MUFU.EX2 R162, R162 ;  /* 0x000000a200a27308 */ /* 0x000ff00000000800 */
[----:B------:R-:W-:Y:S08]  /*7330*/  MUFU.EX2 R163, R163 ;  /* 0x000000a300a37308 */ /* 0x000ff00000000800 */
[----:B------:R-:W-:Y:S01]  /*7340*/  MUFU.EX2 R164, R164 ;  /* 0x000000a400a47308 */ /* 0x000fe20000000800 */
[----:B-1----:R-:W-:-:S07]  /*7350*/  FMNMX.FTZ R6, R6, R175, !PT ;  /* 0x000000af06067209 */ /* 0x002fce0007810000 */
[----:B------:R-:W-:Y:S01]  /*7360*/  MUFU.EX2 R165, R165 ;  /* 0x000000a500a57308 */ /* 0x000fe20000000800 */
[----:B------:R-:W-:-:S04]  /*7370*/  FSETP.NEU.FTZ.AND P2, PT, R6, -INF , PT ;  /* 0xff8000000600780b */ /* 0x000fc80003f5d000 */
[----:B------:R-:W-:-:S03]  /*7380*/  FSEL R175, R6, RZ, P2 ;  /* 0x000000ff06af7208 */ /* 0x000fc60001000000 */
[----:B------:R-:W-:Y:S02]  /*7390*/  MUFU.EX2 R166, R166 ;  /* 0x000000a600a67308 */ /* 0x000fe40000000800 */
[----:B------:R-:W-:-:S04]  /*73a0*/  FADD.FTZ R175, -R175, R8 ;  /* 0x00000008afaf7221 */ /* 0x000fc80000010100 */
[----:B------:R-:W-:Y:S01]  /*73b0*/  FMUL.FTZ R8, R175, UR10 ;  /* 0x0000000aaf087c20 */ /* 0x000fe20008410000 */
[----:B------:R-:W-:Y:S01]  /*73c0*/  IMAD.U32 R175, RZ, RZ, UR24 ;  /* 0x00000018ffaf7e24 */ /* 0x000fe2000f8e00ff */
[----:B------:R-:W-:Y:S03]  /*73d0*/  MUFU.EX2 R167, R167 ;  /* 0x000000a700a77308 */ /* 0x000fe60000000800 */
[----:B------:R-:W-:-:S05]  /*73e0*/  @!P1 IMAD R175, R175, 0x40, R16 ;  /* 0x00000040afaf9824 */ /* 0x000fca00078e0210 */
[----:B------:R-:W1:Y:S01]  /*73f0*/  MUFU.EX2 R8, R8 ;  /* 0x0000000800087308 */ /* 0x000e620000000800 */
[----:B------:R-:W-:-:S05]  /*7400*/  @!P1 LEA R175, R175, UR40, 0x2 ;  /* 0x00000028afaf9c11 */ /* 0x000fca000f8e10ff */
[----:B------:R-:W-:Y:S02]  /*7410*/  @!P1 STS [R175+0x28820], R168 ;  /* 0x028820a8af009388 */ /* 0x000fe40000000800 */
[----:B------:R-:W-:Y:S02]  /*7420*/  MUFU.EX2 R171, R171 ;  /* 0x000000ab00ab7308 */ /* 0x000fe40000000800 */
        /* <DEDUP_REMOVED lines=10> */
[----:B-1----:R-:W-:Y:S01]  /*74d0*/  FMUL.FTZ R175, R6, UR10 ;  /* 0x0000000a06af7c20 */ /* 0x002fe20008410000 */
[-C--:B------:R-:W-:Y:S01]  /*74e0*/  FMUL.FTZ R41, R41, R8.reuse ;  /* 0x0000000829297220 */ /* 0x080fe20000410000 */
[-C--:B------:R-:W-:Y:S01]  /*74f0*/  FMUL.FTZ R44, R44, R8.reuse ;  /* 0x000000082c2c7220 */ /* 0x080fe20000410000 */
[-C--:B------:R-:W-:Y:S01]  /*7500*/  FMUL.FTZ R45, R45, R8.reuse ;  /* 0x000000082d2d7220 */ /* 0x080fe20000410000 */
[-C--:B------:R-:W-:Y:S01]  /*7510*/  FMUL.FTZ R48, R48, R8.reuse ;  /* 0x0000000830307220 */ /* 0x080fe20000410000 */
[----:B------:R-:W-:Y:S01]  /*7520*/  FSEL R175, R175, RZ, P2 ;  /* 0x000000ffafaf7208 */ /* 0x000fe20001000000 */
[-C--:B------:R-:W-:Y:S01]  /*7530*/  FMUL.FTZ R49, R49, R8.reuse ;  /* 0x0000000831317220 */ /* 0x080fe20000410000 */
[-C--:B------:R-:W-:Y:S01]  /*7540*/  FMUL.FTZ R52, R52, R8.reuse ;  /* 0x0000000834347220 */ /* 0x080fe20000410000 */
[-C--:B------:R-:W-:Y:S01]  /*7550*/  FMUL.FTZ R53, R53, R8.reuse ;  /* 0x0000000835357220 */ /* 0x080fe20000410000 */
[-C--:B------:R-:W-:Y:S01]  /*7560*/  FMUL.FTZ R56, R56, R8.reuse ;  /* 0x0000000838387220 */ /* 0x080fe20000410000 */
        /* <DEDUP_REMOVED lines=17> */
[----:B------:R-:W-:Y:S01]  /*7680*/  FFMA.FTZ R174, R174, UR10, -R175 ;  /* 0x0000000aaeae7c23 */ /* 0x000fe200080108af */
[-C--:B------:R-:W-:Y:S01]  /*7690*/  FMUL.FTZ R57, R57, R8.reuse ;  /* 0x0000000839397220 */ /* 0x080fe20000410000 */
[-C--:B------:R-:W-:Y:S01]  /*76a0*/  FMUL.FTZ R60, R60, R8.reuse ;  /* 0x000000083c3c7220 */ /* 0x080fe20000410000 */
[-C--:B------:R-:W-:Y:S01]  /*76b0*/  FMUL.FTZ R61, R61, R8.reuse ;  /* 0x000000083d3d7220 */ /* 0x080fe20000410000 */
[-C--:B------:R-:W-:Y:S01]  /*76c0*/  FMUL.FTZ R64, R64, R8.reuse ;  /* 0x0000000840407220 */ /* 0x080fe20000410000 */
[----:B------:R-:W3:Y:S01]  /*76d0*/  MUFU.EX2 R15, R15 ;  /* 0x0000000f000f7308 */ /* 0x000ee20000000800 */
[----:B-1----:R-:W-:Y:S01]  /*76e0*/  FFMA.FTZ R5, R8, R5, R11 ;  /* 0x0000000508057223 */ /* 0x002fe2000001000b */
        /* <DEDUP_REMOVED lines=16> */
[----:B------:R-:W-:Y:S01]  /*77f0*/  FADD.FTZ R5, R155, R4 ;  /* 0x000000049b057221 */ /* 0x000fe20000010000 */
[----:B------:R-:W-:Y:S01]  /*7800*/  F2FP.BF16.F32.PACK_AB R155, R156, R155 ;  /* 0x0000009b9c9b723e */ /* 0x000fe200000010ff */
[-C--:B------:R-:W-:Y:S01]  /*7810*/  FMUL.FTZ R88, R88, R8.reuse ;  /* 0x0000000858587220 */ /* 0x080fe20000410000 */
[-C--:B------:R-:W-:Y:S01]  /*7820*/  FMUL.FTZ R89, R89, R8.reuse ;  /* 0x0000000859597220 */ /* 0x080fe20000410000 */
[----:B------:R-:W-:Y:S01]  /*7830*/  FADD.FTZ R5, R156, R5 ;  /* 0x000000059c057221 */ /* 0x000fe20000010000 */
[-C--:B------:R-:W-:Y:S01]  /*7840*/  FMUL.FTZ R92, R92, R8.reuse ;  /* 0x000000085c5c7220 */ /* 0x080fe20000410000 */
[----:B------:R-:W3:Y:S01]  /*7850*/  MUFU.EX2 R14, R14 ;  /* 0x0000000e000e7308 */ /* 0x000ee20000000800 */
[----:B-1----:R-:W-:Y:S01]  /*7860*/  FADD.FTZ R4, R10, R12 ;  /* 0x0000000c0a047221 */ /* 0x002fe20000010000 */
[----:B------:R-:W-:Y:S01]  /*7870*/  FADD.FTZ R5, R157, R5 ;  /* 0x000000059d057221 */ /* 0x000fe20000010000 */
[----:B------:R-:W-:Y:S01]  /*7880*/  F2FP.BF16.F32.PACK_AB R157, R158, R157 ;  /* 0x0000009d9e9d723e */ /* 0x000fe200000010ff */
[-C--:B------:R-:W-:Y:S01]  /*7890*/  FMUL.FTZ R93, R93, R8.reuse ;  /* 0x000000085d5d7220 */ /* 0x080fe20000410000 */
[-C--:B------:R-:W-:Y:S01]  /*78a0*/  FMUL.FTZ R96, R96, R8.reuse ;  /* 0x0000000860607220 */ /* 0x080fe20000410000 */
[----:B------:R-:W-:Y:S01]  /*78b0*/  FADD.FTZ R5, R158, R5 ;  /* 0x000000059e057221 */ /* 0x000fe20000010000 */
[-C--:B------:R-:W-:Y:S01]  /*78c0*/  FMUL.FTZ R97, R97, R8.reuse ;  /* 0x0000000861617220 */ /* 0x080fe20000410000 */
[----:B------:R-:W1:Y:S01]  /*78d0*/  MUFU.EX2 R21, R21 ;  /* 0x0000001500157308 */ /* 0x000e620000000800 */
        /* <DEDUP_REMOVED lines=9> */
[----:B------:R-:W-:Y:S01]  /*7970*/  FADD.FTZ R5, R161, R5 ;  /* 0x00000005a1057221 */ /* 0x000fe20000010000 */
[----:B------:R-:W-:Y:S01]  /*7980*/  F2FP.BF16.F32.PACK_AB R156, R14, R176 ;  /* 0x000000b00e9c723e */ /* 0x000fe200000010ff */
[-C--:B------:R-:W-:Y:S01]  /*7990*/  FMUL.FTZ R105, R105, R8.reuse ;  /* 0x0000000869697220 */ /* 0x080fe20000410000 */
[C---:B------:R-:W-:Y:S01]  /*79a0*/  F2FP.BF16.F32.PACK_AB R161, R162.reuse, R161 ;  /* 0x000000a1a2a1723e */ /* 0x040fe200000010ff */
        /* <DEDUP_REMOVED lines=15> */
[C---:B------:R-:W-:Y:S01]  /*7aa0*/  F2FP.BF16.F32.PACK_AB R165, R166.reuse, R165 ;  /* 0x000000a5a6a5723e */ /* 0x040fe200000010ff */
        /* <DEDUP_REMOVED lines=10> */
[----:B------:R3:W4:Y:S01]  /*7b50*/  MUFU.EX2 R11, R154 ;  /* 0x0000009a000b7308 */ /* 0x0007220000000800 */
        /* <DEDUP_REMOVED lines=9> */
[----:B---3--:R-:W-:Y:S01]  /*7bf0*/  F2FP.BF16.F32.PACK_AB R154, R10, R15 ;  /* 0x0000000f0a9a723e */ /* 0x008fe200000010ff */
[----:B------:R-:W-:Y:S01]  /*7c00*/  BAR.SYNC.DEFER_BLOCKING 0xf, 0x100 ;  /* 0x03c4000000007b1d */ /* 0x000fe20000010000 */
[-C--:B------:R-:W-:Y:S01]  /*7c10*/  FMUL.FTZ R141, R141, R8.reuse ;  /* 0x000000088d8d7220 */ /* 0x080fe20000410000 */
[-C--:B------:R-:W-:Y:S01]  /*7c20*/  FMUL.FTZ R144, R144, R8.reuse ;  /* 0x0000000890907220 */ /* 0x080fe20000410000 */
[-C--:B------:R-:W-:Y:S01]  /*7c30*/  FMUL.FTZ R145, R145, R8.reuse ;  /* 0x0000000891917220 */ /* 0x080fe20000410000 */
[-C--:B------:R-:W-:Y:S01]  /*7c40*/  FMUL.FTZ R148, R148, R8.reuse ;  /* 0x0000000894947220 */ /* 0x080fe20000410000 */
[----:B------:R-:W-:Y:S01]  /*7c50*/  FMUL.FTZ R149, R149, R8 ;  /* 0x0000000895957220 */ /* 0x000fe20000410000 */
[----:B------:R-:W2:Y:S01]  /*7c60*/  MUFU.EX2 R169, R169 ;  /* 0x000000a900a97308 */ /* 0x000ea20000000800 */
[C---:B----4-:R-:W-:Y:S01]  /*7c70*/  FADD.FTZ R4, R11.reuse, R4 ;  /* 0x000000040b047221 */ /* 0x050fe20000010000 */
[----:B------:R-:W-:-:S06]  /*7c80*/  F2FP.BF16.F32.PACK_AB R162, R11, R173 ;  /* 0x000000ad0ba2723e */ /* 0x000fcc00000010ff */
[----:B------:R-:W3:Y:S01]  /*7c90*/  MUFU.EX2 R170, R170 ;  /* 0x000000aa00aa7308 */ /* 0x000ee20000000800 */
[----:B-1----:R-:W-:-:S07]  /*7ca0*/  FADD.FTZ R4, R172, R4 ;  /* 0x00000004ac047221 */ /* 0x002fce0000010000 */
[----:B------:R-:W1:Y:S01]  /*7cb0*/  MUFU.EX2 R174, R174 ;  /* 0x000000ae00ae7308 */ /* 0x000e620000000800 */
[C---:B--2---:R-:W-:Y:S01]  /*7cc0*/  FADD.FTZ R4, R169.reuse, R4 ;  /* 0x00000004a9047221 */ /* 0x044fe20000010000 */
[----:B------:R-:W-:Y:S01]  /*7cd0*/  F2FP.BF16.F32.PACK_AB R164, R169, R172 ;  /* 0x000000aca9a4723e */ /* 0x000fe200000010ff */
[----:B------:R2:W-:Y:S04]  /*7ce0*/  STSM.16.M88.4 [R18+0x26800], R152 ;  /* 0x0268009812007844 */ /* 0x0005e80000000200 */
[----:B------:R2:W-:Y:S01]  /*7cf0*/  STSM.16.M88.4 [R19], R156 ;  /* 0x0000009c13007844 */ /* 0x0005e20000000200 */
[----:B---3--:R-:W-:Y:S01]  /*7d00*/  FADD.FTZ R9, R170, R4 ;  /* 0x00000004aa097221 */ /* 0x008fe20000010000 */
[----:B------:R-:W-:Y:S01]  /*7d10*/  FADD.FTZ R4, R167, R5 ;  /* 0x00000005a7047221 */ /* 0x000fe20000010000 */
[C---:B------:R-:W-:Y:S01]  /*7d20*/  F2FP.BF16.F32.PACK_AB R167, R171.reuse, R167 ;  /* 0x000000a7aba7723e */ /* 0x040fe200000010ff */
[----:B------:R2:W-:Y:S02]  /*7d30*/  STSM.16.M88.4 [R23], R160 ;  /* 0x000000a017007844 */ /* 0x0005e40000000200 */
[----:B------:R-:W-:Y:S01]  /*7d40*/  FADD.FTZ R4, R171, R4 ;  /* 0x00000004ab047221 */ /* 0x000fe20000010000 */
[C---:B-1----:R-:W-:Y:S01]  /*7d50*/  F2FP.BF16.F32.PACK_AB R166, R174.reuse, R170 ;  /* 0x000000aaaea6723e */ /* 0x042fe200000010ff */
[----:B------:R-:W-:-:S04]  /*7d60*/  FADD.FTZ R5, R174, R9 ;  /* 0x00000009ae057221 */ /* 0x000fc80000010000 */
[----:B------:R2:W-:Y:S01]  /*7d70*/  STSM.16.M88.4 [R22], R164 ;  /* 0x000000a416007844 */ /* 0x0005e20000000200 */
[----:B------:R-:W-:Y:S05]  /*7d80*/  @!P0 BRA `(.L_x_4450) ;  /* 0x0000000000048947 */ /* 0x000fea0003800000 */
[----:B------:R-:W-:Y:S01]  /*7d90*/  BPT.TRAP 0x1 ;  /* 0x000000040000795c */ /* 0x000fe20000300000 */
.L_x_4450:
[----:B------:R1:W3:Y:S01]  /*7da0*/  SYNCS.PHASECHK.TRANS64.TRYWAIT P1, [UR23+0x28c50], R7 ;  /* 0x028c5007ff0075a7 */ /* 0x0002e20008020157 */
[----:B------:R-:W-:Y:S05]  /*7db0*/  @!P0 BRA `(.L_x_4451) ;  /* 0x0000000000048947 */ /* 0x000fea0003800000 */
[----:B------:R-:W-:Y:S01]  /*7dc0*/  BPT.TRAP 0x1 ;  /* 0x000000040000795c */ /* 0x000fe20000300000 */
.L_x_4451:
[----:B---3--:R-:W-:Y:S05]  /*7dd0*/  @P1 BRA `(.L_x_4452) ;  /* 0x0000000000081947 */ /* 0x008fea0003800000 */
[----:B------:R-:W3:Y:S02]  /*7de0*/  SYNCS.PHASECHK.TRANS64.TRYWAIT P1, [UR23+0x28c50], R7 ;  /* 0x028c5007ff0075a7 */ /* 0x000ee40008020157 */
[----:B---3--:R-:W-:Y:S05]  /*7df0*/  @!P1 BRA `(.L_x_4453) ;  /* 0x000000d8008c9947 */ /* 0x008fea0003800000 */
.L_x_4452:
        /* <DEDUP_REMOVED lines=34> */
.L_x_4454:
[----:B------:R-:W-:Y:S01]  /*8020*/  UISETP.GT.AND UP0, UPT, UR21, UR20, UPT ;  /* 0x000000141500728c */ /* 0x000fe2000bf04270 */
[----:B------:R-:W-:Y:S01]  /*8030*/  IMAD.MOV.U32 R9, RZ, RZ, R3 ;  /* 0x000000ffff097224 */ /* 0x000fe200078e0003 */
[----:B------:R-:W-:Y:S01]  /*8040*/  UIADD3 UR23, UR23, 0x28c60, URZ ;  /* 0x00028c6017177890 */ /* 0x000fe2000fffe03f */
[----:B---3--:R-:W-:Y:S01]  /*8050*/  IMAD.MOV.U32 R8, RZ, RZ, R6 ;  /* 0x000000ffff087224 */ /* 0x008fe200078e0006 */
[----:B------:R-:W-:Y:S02]  /*8060*/  UIADD3 UR21, UR21, -0x1, URZ ;  /* 0xffffffff15157890 */ /* 0x000fe4000fffe03f */
[----:B------:R-:W-:Y:S01]  /*8070*/  PLOP3.LUT P1, PT, PT, PT, UP0, 0x80, 0x0 ;  /* 0x000000000000781c */ /* 0x000fe20003f2f008 */
[----:B------:R-:W-:Y:S01]  /*8080*/  UPRMT UR23, UR39, 0x654, UR23 ;  /* 0x0000065427177896 */ /* 0x000fe20008000017 */
[----:B------:R-:W-:-:S08]  /*8090*/  UMOV UR24, UR37 ;  /* 0x0000002500187c82 */ /* 0x000fd00008000000 */
[----:B------:R-:W-:Y:S03]  /*80a0*/  SYNCS.ARRIVE.TRANS64.RED.A1T0 RZ, [UR23], RZ ;  /* 0x000000ffffff79a7 */ /* 0x000fe60008100417 */
[----:B------:R-:W-:Y:S05]  /*80b0*/  @P1 BRA `(.L_x_4455) ;  /* 0xffffffdc007c1947 */ /* 0x000fea000383ffff */
.L_x_4444:
[----:B------:R-:W-:-:S06]  /*80c0*/  UISETP.GE.AND UP0, UPT, UR21, UR48, UPT ;  /* 0x000000301500728c */ /* 0x000fcc000bf06270 */
[----:B------:R-:W-:-:S13]  /*80d0*/  PLOP3.LUT P1, PT, PT, PT, UP0, 0x80, 0x0 ;  /* 0x000000000000781c */ /* 0x000fda0003f2f008 */
[----:B------:R-:W-:Y:S05]  /*80e0*/  @!P1 BRA `(.L_x_4456) ;  /* 0x0000001c003c9947 */ /* 0x000fea0003800000 */
[----:B0-2---:R-:W-:Y:S01]  /*80f0*/  IMAD.MOV.U32 R8, RZ, RZ, R3 ;  /* 0x000000ffff087224 */ /* 0x005fe200078e0003 */
[----:B------:R-:W-:Y:S01]  /*8100*/  UMOV UR23, UR37 ;  /* 0x0000002500177c82 */ /* 0x000fe20008000000 */
[----:B------:R-:W-:Y:S01]  /*8110*/  IMAD.MOV.U32 R9, RZ, RZ, R6 ;  /* 0x000000ffff097224 */ /* 0x000fe200078e0006 */
[----:B------:R-:W-:Y:S01]  /*8120*/  ULDC UR24, c[0x0][0x9d8] ;  /* 0x0002760000187ab9 */ /* 0x000fe20000000800 */
[----:B------:R-:W-:-:S05]  /*8130*/  ULDC UR20, c[0x0][0x988] ;  /* 0x0002620000147ab9 */ /* 0x000fca0000000800 */
.L_x_4467:
[----:B------:R-:W-:-:S04]  /*8140*/  UIADD3 UR37, UR23, 0x1, URZ ;  /* 0x0000000117257890 */ /* 0x000fc8000fffe03f */
[----:B------:R-:W-:-:S04]  /*8150*/  UISETP.NE.AND UP0, UPT, UR37, 0x2, UPT ;  /* 0x000000022500788c */ /* 0x000fc8000bf05270 */
[----:B------:R-:W-:Y:S02]  /*8160*/  USEL UR6, URZ, 0x1, UP0 ;  /* 0x000000013f067887 */ /* 0x000fe40008000000 */
[----:B------:R-:W-:Y:S02]  /*8170*/  USEL UR37, UR37, URZ, UP0 ;  /* 0x0000003f25257287 */ /* 0x000fe40008000000 */
[----:B------:R-:W-:Y:S01]  /*8180*/  ULOP3.LUT UR36, UR36, UR6, URZ, 0x3c, !UPT ;  /* 0x0000000624247292 */ /* 0x000fe2000f8e3c3f */
[----:B0-2---:R-:W-:Y:S11]  /*8190*/  @!P0 BRA `(.L_x_4457) ;  /* 0x0000000000048947 */ /* 0x005ff60003800000 */
[----:B------:R-:W-:Y:S01]  /*81a0*/  BPT.TRAP 0x1 ;  /* 0x000000040000795c */ /* 0x000fe20000300000 */
.L_x_4457:
[----:B------:R-:W-:Y:S01]  /*81b0*/  ULEA UR22, UR37, UR40, 0x3 ;  /* 0x0000002825167291 */ /* 0x000fe2000f8e183f */
[----:B-1----:R-:W-:-:S05]  /*81c0*/  IMAD.U32 R7, RZ, RZ, UR36 ;  /* 0x00000024ff077e24 */ /* 0x002fca000f8e00ff */
[----:B------:R-:W-:-:S04]  /*81d0*/  SHF.L.U32 R7, R7, 0x1f, RZ ;  /* 0x0000001f07077819 */ /* 0x000fc800000006ff */
[----:B------:R0:W1:Y:S01]  /*81e0*/  SYNCS.PHASECHK.TRANS64.TRYWAIT P1, [UR22+0x28c30], R7 ;  /* 0x028c3007ff0075a7 */ /* 0x0000620008020156 */
[----:B------:R-:W-:Y:S05]  /*81f0*/  @!P0 BRA `(.L_x_4458) ;  /* 0x0000000000048947 */ /* 0x000fea0003800000 */
[----:B------:R-:W-:Y:S01]  /*8200*/  BPT.TRAP 0x1 ;  /* 0x000000040000795c */ /* 0x000fe20000300000 */
.L_x_4458:
[----:B-1----:R-:W-:Y:S05]  /*8210*/  @P1 BRA `(.L_x_4459) ;  /* 0x0000000000081947 */ /* 0x002fea0003800000 */
[----:B------:R-:W1:Y:S02]  /*8220*/  SYNCS.PHASECHK.TRANS64.TRYWAIT P1, [UR22+0x28c30], R7 ;  /* 0x028c3007ff0075a7 */ /* 0x000e640008020156 */
[----:B-1----:R-:W-:Y:S05]  /*8230*/  @!P1 BRA `(.L_x_4460) ;  /* 0x000000d400949947 */ /* 0x002fea0003800000 */
.L_x_4459:
        /* <DEDUP_REMOVED lines=23> */
.L_x_4461:
        /* <DEDUP_REMOVED lines=297> */
[----:B------:R-:W-:Y:S01]  /*9640*/  FADD.FTZ R4, R21, R4 ;  /* 0x0000000415047221 */ /* 0x000fe20000010000 */
[-C--:B------:R-:W-:Y:S01]  /*9650*/  FMUL.FTZ R91, R91, R10.reuse ;  /* 0x0000000a5b5b7220 */ /* 0x080fe20000410000 */
[-C--:B------:R-:W-:Y:S01]  /*9660*/  FMUL.FTZ R94, R94, R10.reuse ;  /* 0x0000000a5e5e7220 */ /* 0x080fe20000410000 */
[----:B------:R-:W1:Y:S01]  /*9670*/  MUFU.EX2 R12, R12 ;  /* 0x0000000c000c7308 */ /* 0x000e620000000800 */
[----:B--2---:R-:W-:Y:S01]  /*9680*/  FADD.FTZ R11, R159, R11 ;  /* 0x0000000b9f0b7221 */ /* 0x004fe20000010000 */
[----:B------:R-:W-:Y:S01]  /*9690*/  FADD.FTZ R4, R168, R4 ;  /* 0x00000004a8047221 */ /* 0x000fe20000010000 */
[----:B---3--:R-:W-:Y:S01]  /*96a0*/  F2FP.BF16.F32.PACK_AB R158, R20, R15 ;  /* 0x0000000f149e723e */ /* 0x008fe200000010ff */
[-C--:B------:R-:W-:Y:S01]  /*96b0*/  FMUL.FTZ R95, R95, R10.reuse ;  /* 0x0000000a5f5f7220 */ /* 0x080fe20000410000 */
[-C--:B------:R-:W-:Y:S01]  /*96c0*/  FMUL.FTZ R98, R98, R10.reuse ;  /* 0x0000000a62627220 */ /* 0x080fe20000410000 */
[----:B------:R-:W-:Y:S01]  /*96d0*/  FADD.FTZ R4, R8, R4 ;  /* 0x0000000408047221 */ /* 0x000fe20000010000 */
[-C--:B------:R-:W-:Y:S01]  /*96e0*/  FMUL.FTZ R99, R99, R10.reuse ;  /* 0x0000000a63637220 */ /* 0x080fe20000410000 */
[----:B------:R-:W2:Y:S01]  /*96f0*/  MUFU.EX2 R161, R166 ;  /* 0x000000a600a17308 */ /* 0x000ea20000000800 */
[C---:B----4-:R-:W-:Y:S01]  /*9700*/  FADD.FTZ R11, R5.reuse, R11 ;  /* 0x0000000b050b7221 */ /* 0x050fe20000010000 */
        /* <DEDUP_REMOVED lines=9> */
[----:B------:R1:W-:Y:S01]  /*97a0*/  STSM.16.M88.4 [R18+0x26800], R152 ;  /* 0x0268009812007844 */ /* 0x0003e20000000200 */
[-C--:B------:R-:W-:Y:S01]  /*97b0*/  FMUL.FTZ R107, R107, R10.reuse ;  /* 0x0000000a6b6b7220 */ /* 0x080fe20000410000 */
[-C--:B------:R-:W-:Y:S01]  /*97c0*/  FMUL.FTZ R110, R110, R10.reuse ;  /* 0x0000000a6e6e7220 */ /* 0x080fe20000410000 */
[----:B------:R-:W-:Y:S01]  /*97d0*/  FMUL.FTZ R111, R111, R10 ;  /* 0x0000000a6f6f7220 */ /* 0x000fe20000410000 */
[----:B------:R1:W-:Y:S01]  /*97e0*/  STSM.16.M88.4 [R19], R156 ;  /* 0x0000009c13007844 */ /* 0x0003e20000000200 */
[----:B------:R-:W4:Y:S01]  /*97f0*/  MUFU.EX2 R169, R169 ;  /* 0x000000a900a97308 */ /* 0x000f220000000800 */
        /* <DEDUP_REMOVED lines=44> */
.L_x_4462:
[----:B------:R2:W3:Y:S01]  /*9ac0*/  SYNCS.PHASECHK.TRANS64.TRYWAIT P1, [UR22+0x28c50], R7 ;  /* 0x028c5007ff0075a7 */ /* 0x0004e20008020156 */
[----:B------:R-:W-:Y:S05]  /*9ad0*/  @!P0 BRA `(.L_x_4463) ;  /* 0x0000000000048947 */ /* 0x000fea0003800000 */
[----:B------:R-:W-:Y:S01]  /*9ae0*/  BPT.TRAP 0x1 ;  /* 0x000000040000795c */ /* 0x000fe20000300000 */
.L_x_4463:
[----:B---3--:R-:W-:Y:S05]  /*9af0*/  @P1 BRA `(.L_x_4464) ;  /* 0x0000000000081947 */ /* 0x008fea0003800000 */
[----:B------:R-:W3:Y:S02]  /*9b00*/  SYNCS.PHASECHK.TRANS64.TRYWAIT P1, [UR22+0x28c50], R7 ;  /* 0x028c5007ff0075a7 */ /* 0x000ee40008020156 */
[----:B---3--:R-:W-:Y:S05]  /*9b10*/  @!P1 BRA `(.L_x_4465) ;  /* 0x000000bc00749947 */ /* 0x008fea0003800000 */
.L_x_4464:
        /* <DEDUP_REMOVED lines=34> */
.L_x_4466:
[----:B------:R-:W-:Y:S01]  /*9d40*/  UISETP.GT.AND UP0, UPT, UR21, UR48, UPT ;  /* 0x000000301500728c */ /* 0x000fe2000bf04270 */
[----:B---3--:R-:W-:Y:S01]  /*9d50*/  IMAD.MOV.U32 R8, RZ, RZ, R3 ;  /* 0x000000ffff087224 */ /* 0x008fe200078e0003 */
        /* <DEDUP_REMOVED lines=8> */
.L_x_4456:
[----:B------:R-:W3:Y:S01]  /*9de0*/  SHFL.BFLY PT, R0, R5, 0x2, 0x1f ;  /* 0x0c401f0005007f89 */ /* 0x000ee200000e0000 */
[----:B------:R-:W-:Y:S01]  /*9df0*/  IMAD.U32 R12, RZ, RZ, UR10 ;  /* 0x0000000aff0c7e24 */ /* 0x000fe2000f8e00ff */
[----:B------:R-:W-:Y:S08]  /*9e00*/  BAR.ARV 0x8, 0x100 ;  /* 0x0204000000007b1d */ /* 0x000ff00000002000 */
[----:B------:R-:W-:Y:S01]  /*9e10*/  BAR.SYNC.DEFER_BLOCKING 0xf, 0x100 ;  /* 0x03c4000000007b1d */ /* 0x000fe20000010000 */
[----:B------:R-:W-:Y:S01]  /*9e20*/  ISETP.NE.AND P2, PT, R17, RZ, PT ;  /* 0x000000ff1100720c */ /* 0x000fe20003f45270 */
[----:B------:R-:W-:Y:S01]  /*9e30*/  IMAD.MOV.U32 R13, RZ, RZ, -0x800000 ;  /* 0xff800000ff0d7424 */ /* 0x000fe200078e00ff */
[----:B------:R-:W-:-:S03]  /*9e40*/  UIADD3 UR46, UR46, 0x1, URZ ;  /* 0x000000012e2e7890 */ /* 0x000fc6000fffe03f */
[----:B------:R-:W4:Y:S01]  /*9e50*/  SHFL.BFLY PT, R9, R4, 0x2, 0x1f ;  /* 0x0c401f0004097f89 */ /* 0x000f2200000e0000 */
[----:B---3--:R-:W-:-:S05]  /*9e60*/  FADD.FTZ R0, R0, R5 ;  /* 0x0000000500007221 */ /* 0x008fca0000010000 */
[----:B012---:R-:W0:Y:S01]  /*9e70*/  SHFL.BFLY PT, R7, R0, 0x1, 0x1f ;  /* 0x0c201f0000077f89 */ /* 0x007e2200000e0000 */
[----:B----4-:R-:W-:Y:S01]  /*9e80*/  FADD.FTZ R9, R9, R4 ;  /* 0x0000000409097221 */ /* 0x010fe20000010000 */
[----:B------:R-:W-:-:S04]  /*9e90*/  IMAD.MOV.U32 R4, RZ, RZ, RZ ;  /* 0x000000ffff047224 */ /* 0x000fc800078e00ff */
[----:B------:R-:W1:Y:S01]  /*9ea0*/  SHFL.BFLY PT, R8, R9, 0x1, 0x1f ;  /* 0x0c201f0009087f89 */ /* 0x000e6200000e0000 */
[----:B0-----:R-:W-:Y:S01]  /*9eb0*/  FADD.FTZ R10, R0, R7 ;  /* 0x00000007000a7221 */ /* 0x001fe20000010000 */
[----:B------:R-:W-:-:S04]  /*9ec0*/  IMAD.MOV.U32 R0, RZ, RZ, RZ ;  /* 0x000000ffff007224 */ /* 0x000fc800078e00ff */
[----:B------:R-:W-:-:S13]  /*9ed0*/  FSETP.NE.FTZ.AND P0, PT, R10, RZ, PT ;  /* 0x000000ff0a00720b */ /* 0x000fda0003f15000 */
[----:B------:R-:W0:Y:S01]  /*9ee0*/  @P0 MUFU.LG2 R7, R10 ;  /* 0x0000000a00070308 */ /* 0x000e220000000c00 */
[----:B------:R-:W-:Y:S01]  /*9ef0*/  @P0 FMUL.FTZ R5, R12, 0.69314718246459960938 ;  /* 0x3f3172180c050820 */ /* 0x000fe20000410000 */
[----:B-1----:R-:W-:Y:S01]  /*9f00*/  FADD.FTZ R11, R9, R8 ;  /* 0x00000008090b7221 */ /* 0x002fe20000010000 */
[----:B------:R-:W-:-:S04]  /*9f10*/  IMAD.MOV.U32 R12, RZ, RZ, -0x800000 ;  /* 0xff800000ff0c7424 */ /* 0x000fc800078e00ff */
[----:B------:R-:W-:Y:S01]  /*9f20*/  FSETP.NE.FTZ.AND P1, PT, R11, RZ, PT ;  /* 0x000000ff0b00720b */ /* 0x000fe20003f35000 */
[----:B------:R-:W1:Y:S01]  /*9f30*/  @P0 MUFU.RCP R4, R10 ;  /* 0x0000000a00040308 */ /* 0x000e620000001000 */
[----:B0-----:R-:W-:-:S11]  /*9f40*/  @P0 FMUL.FTZ R8, R7, 0.69314718246459960938 ;  /* 0x3f31721807080820 */ /* 0x001fd60000410000 */
[----:B------:R-:W0:Y:S01]  /*9f50*/  @P1 MUFU.RCP R0, R11 ;  /* 0x0000000b00001308 */ /* 0x000e220000001000 */
[----:B------:R-:W-:Y:S01]  /*9f60*/  @P0 FFMA.FTZ R12, R5, R6, R8 ;  /* 0x00000006050c0223 */ /* 0x000fe20000010008 */
[----:B------:R-:W-:Y:S01]  /*9f70*/  IMAD.U32 R5, RZ, RZ, UR37 ;  /* 0x00000025ff057e24 */ /* 0x000fe2000f8e00ff */
[----:B------:R-:W-:Y:S01]  /*9f80*/  UIADD3 UR37, UR37, 0x1, URZ ;  /* 0x0000000125257890 */ /* 0x000fe2000fffe03f */
[----:B------:R-:W-:Y:S02]  /*9f90*/  IMAD.U32 R6, RZ, RZ, UR10 ;  /* 0x0000000aff067e24 */ /* 0x000fe4000f8e00ff */
[-C--:B-1----:R-:W-:Y:S01]  /*9fa0*/  FMUL.FTZ R24, R24, R4.reuse ;  /* 0x0000000418187220 */ /* 0x082fe20000410000 */
[----:B------:R-:W-:Y:S01]  /*9fb0*/  @!P2 IMAD R5, R5, 0x40, R16 ;  /* 0x000000400505a824 */ /* 0x000fe200078e0210 */
[----:B------:R-:W-:Y:S01]  /*9fc0*/  UISETP.NE.AND UP0, UPT, UR37, 0x2, UPT ;  /* 0x000000022500788c */ /* 0x000fe2000bf05270 */
[-C--:B------:R-:W-:Y:S01]  /*9fd0*/  FMUL.FTZ R25, R25, R4.reuse ;  /* 0x0000000419197220 */ /* 0x080fe20000410000 */
[-C--:B------:R-:W-:Y:S01]  /*9fe0*/  FMUL.FTZ R28, R28, R4.reuse ;  /* 0x000000041c1c7220 */ /* 0x080fe20000410000 */
[-C--:B------:R-:W-:Y:S01]  /*9ff0*/  FMUL.FTZ R29, R29, R4.reuse ;  /* 0x000000041d1d7220 */ /* 0x080fe20000410000 */
[----:B------:R-:W-:Y:S01]  /*a000*/  @!P2 LEA R7, R5, UR40, 0x2 ;  /* 0x000000280507ac11 */ /* 0x000fe2000f8e10ff */
[-C--:B------:R-:W-:Y:S01]  /*a010*/  FMUL.FTZ R32, R32, R4.reuse ;  /* 0x0000000420207220 */ /* 0x080fe20000410000 */
[----:B------:R-:W1:Y:S01]  /*a020*/  @P1 MUFU.LG2 R5, R11 ;  /* 0x0000000b00051308 */ /* 0x000e620000000c00 */
[-C--:B------:R-:W-:Y:S01]  /*a030*/  FMUL.FTZ R33, R33, R4.reuse ;  /* 0x0000000421217220 */ /* 0x080fe20000410000 */
[-C--:B------:R-:W-:Y:S01]  /*a040*/  FMUL.FTZ R36, R36, R4.reuse ;  /* 0x0000000424247220 */ /* 0x080fe20000410000 */
[----:B------:R1:W-:Y:S01]  /*a050*/  @!P2 STS [R7+0x28800], R4 ;  /* 0x028800040700a388 */ /* 0x0003e20000000800 */
        /* <DEDUP_REMOVED lines=59> */
[----:B-1----:R-:W-:Y:S01]  /*a410*/  @P1 FMUL.FTZ R4, R5, 0.69314718246459960938 ;  /* 0x3f31721805041820 */ /* 0x002fe20000410000 */
[----:B------:R-:W-:Y:S01]  /*a420*/  USEL UR4, URZ, 0x1, UP0 ;  /* 0x000000013f047887 */ /* 0x000fe20008000000 */
        /* <DEDUP_REMOVED lines=66> */
[----:B------:R-:W-:-:S02]  /*a850*/  USEL UR37, UR37, URZ, UP0 ;  /* 0x0000003f25257287 */ /* 0x000fc40008000000 */
[----:B------:R-:W-:Y:S01]  /*a860*/  ULOP3.LUT UR36, UR36, UR4, URZ, 0x3c, !UPT ;  /* 0x0000000424247292 */ /* 0x000fe2000f8e3c3f */
[----:B0-----:R-:W-:Y:S11]  /*a870*/  BAR.ARV 0xe, 0x100 ;  /* 0x0384000000007b1d */ /* 0x001ff60000002000 */
.L_x_4420:
        /* <DEDUP_REMOVED lines=33> */
[----:B------:R-:W-:-:S04]  /*aa90*/  UIADD3 UR4, UP0, UR4, UR12, URZ ;  /* 0x0000000c04047290 */ /* 0x000fc8000ff1e03f */
[----:B------:R-:W-:Y:S01]  /*aaa0*/  UIADD3.X UR8, UR8, UR13, URZ, UP0, !UPT ;  /* 0x0000000d08087290 */ /* 0x000fe200087fe43f */
        /* <DEDUP_REMOVED lines=174> */
[----:B0-----:R-:W-:Y:S02]  /*b590*/  IMAD.U32 R4, RZ, RZ, UR10 ;  /* 0x0000000aff047e24 */ /* 0x001fe4000f8e00ff */
        /* <DEDUP_REMOVED lines=8> */
[----:B------:R-:W-:Y:S02]  /*b620*/  ULOP3.LUT UR43, UR43, 0xff, URZ, 0xc0, !UPT ;  /* 0x000000ff2b2b7892 */ /* 0x000fe4000f8ec03f */
        /* <DEDUP_REMOVED lines=9> */
.L_x_4470:
        /* <DEDUP_REMOVED lines=22> */
[----:B------:R-:W-:-:S04]  /*b820*/  USEL UR42, UR42, URZ, !UP0 ;  /* 0x0000003f2a2a7287 */ /* 0x000fc8000c000000 */
[----:B------:R-:W-:Y:S01]  /*b830*/  ULDC.64 UR14, c[0x0][UR19+0x228] ;  /* 0x00008a00130e7abb */ /* 0x000fe20008000a00 */
[----:B------:R-:W-:Y:S01]  /*b840*/  ULDC.64 UR12, c[0x0][UR19+0x220] ;  /* 0x00008800130c7abb */ /* 0x000fe20008000a00 */
[----:B------:R-:W-:Y:S02]  /*b850*/  UIMAD.WIDE.U32 UR20, UR14, UR16, URZ ;  /* 0x000000100e1472a5 */ /* 0x000fe4000f8e003f */
[----:B------:R-:W-:Y:S01]  /*b860*/  UIMAD UR22, UR15, UR16, URZ ;  /* 0x000000100f1672a4 */ /* 0x000fe2000f8e023f */
[----:B0-----:R-:W-:Y:S01]  /*b870*/  ISETP.NE.AND P0, PT, R0, 0x1, PT ;  /* 0x000000010000780c */ /* 0x001fe20003f05270 */
[----:B------:R-:W-:Y:S01]  /*b880*/  UIMAD.WIDE.U32 UR14, UR12, UR41, URZ ;  /* 0x000000290c0e72a5 */ /* 0x000fe2000f8e003f */
[----:B------:R-:W-:Y:S01]  /*b890*/  ULDC.64 UR10, c[0x0][UR19+0x218] ;  /* 0x00008600130a7abb */ /* 0x000fe20008000a00 */
[----:B------:R-:W-:Y:S02]  /*b8a0*/  UIMAD UR41, UR13, UR41, URZ ;  /* 0x000000290d2972a4 */ /* 0x000fe4000f8e023f */
[----:B------:R-:W-:-:S02]  /*b8b0*/  UIMAD.WIDE.U32 UR16, UR10, UR44, URZ ;  /* 0x0000002c0a1072a5 */ /* 0x000fc4000f8e003f */
[----:B------:R-:W-:Y:S02]  /*b8c0*/  UIMAD UR10, UR11, UR44, URZ ;  /* 0x0000002c0b0a72a4 */ /* 0x000fe4000f8e023f */
[----:B------:R-:W-:Y:S02]  /*b8d0*/  UIMAD UR41, UR12, UR42, UR41 ;  /* 0x0000002a0c2972a4 */ /* 0x000fe4000f8e0229 */
[----:B------:R-:W-:Y:S02]  /*b8e0*/  UIADD3 UR22, UR21, UR22, URZ ;  /* 0x0000001615167290 */ /* 0x000fe4000fffe03f */
[----:B------:R-:W0:Y:S01]  /*b8f0*/  @P0 LDC R4, c[0x0][0xbec] ;  /* 0x0002fb00ff040b82 */ /* 0x000e220000000800 */
[----:B------:R-:W-:Y:S02]  /*b900*/  UIADD3 UR11, UR17, UR10, URZ ;  /* 0x0000000a110b7290 */ /* 0x000fe4000fffe03f */
[----:B------:R-:W-:Y:S02]  /*b910*/  UIADD3 UR16, UP0, UP2, UR14, UR16, UR4 ;  /* 0x000000100e107290 */ /* 0x000fe4000fa1e004 */
[----:B------:R-:W-:Y:S01]  /*b920*/  UIADD3 UR10, UR15, UR41, URZ ;  /* 0x000000290f0a7290 */ /* 0x000fe2000fffe03f */
[----:B------:R-:W-:-:S02]  /*b930*/  IMAD.U32 R6, RZ, RZ, UR22 ;  /* 0x00000016ff067e24 */ /* 0x000fc4000f8e00ff */
[----:B------:R-:W1:Y:S01]  /*b940*/  @P0 LDC R5, c[0x0][0xbf0] ;  /* 0x0002fc00ff050b82 */ /* 0x000e620000000800 */
[----:B------:R-:W-:Y:S01]  /*b950*/  UIADD3.X UR10, UR10, UR11, UR18, UP0, UP2 ;  /* 0x0000000b0a0a7290 */ /* 0x000fe200087e4412 */
[----:B0-----:R-:W-:-:S05]  /*b960*/  @P0 IMAD.HI.U32 R4, R9, R4, RZ ;  /* 0x0000000409040227 */ /* 0x001fca00078e00ff */
[----:B-1----:R-:W-:Y:S01]  /*b970*/  @P0 SHF.R.U32.HI R3, RZ, R5, R4 ;  /* 0x00000005ff030219 */ /* 0x002fe20000011604 */
[----:B------:R-:W-:-:S04]  /*b980*/  IMAD.U32 R4, RZ, RZ, UR20 ;  /* 0x00000014ff047e24 */ /* 0x000fc8000f8e00ff */
        /* <DEDUP_REMOVED lines=18> */
[----:B------:R-:W0:Y:S04]  /*bab0*/  SHFL.IDX PT, R5, R9, RZ, 0x1c1f ;  /* 0x001c1fff09057589 */ /* 0x000e2800000e0000 */
[----:B------:R-:W1:Y:S01]  /*bac0*/  SHFL.IDX PT, R7, R9, 0x1, 0x1c1f ;  /* 0x003c1f0009077f89 */ /* 0x000e6200000e0000 */
[----:B--2---:R-:W-:-:S05]  /*bad0*/  IMAD.MOV R3, RZ, RZ, -R10 ;  /* 0x000000ffff037224 */ /* 0x004fca00078e0a0a */
[----:B------:R-:W-:Y:S01]  /*bae0*/  ISETP.NE.AND P0, PT, R184, R3, PT ;  /* 0x00000003b800720c */ /* 0x000fe20003f05270 */
[----:B------:R-:W-:Y:S02]  /*baf0*/  IMAD R3, R0, UR8, RZ ;  /* 0x0000000800037c24 */ /* 0x000fe4000f8e02ff */
[----:B------:R-:W-:-:S05]  /*bb00*/  VIADD R0, R16, UR45 ;  /* 0x0000002d10007c36 */ /* 0x000fca0008000000 */
[C---:B------:R-:W-:Y:S01]  /*bb10*/  ISETP.GE.OR P2, PT, R0.reuse, R3, P0 ;  /* 0x000000030000720c */ /* 0x040fe20000746670 */
[----:B------:R-:W-:-:S05]  /*bb20*/  VIADD R0, R0, 0x8 ;  /* 0x0000000800007836 */ /* 0x000fca0000000000 */
[----:B------:R-:W-:-:S07]  /*bb30*/  ISETP.GE.OR P0, PT, R0, R3, P0 ;  /* 0x000000030000720c */ /* 0x000fce0000706670 */
[----:B0-----:R0:W-:Y:S06]  /*bb40*/  @!P2 ST.E desc[UR50][R4.64], R12 ;  /* 0x0000000c0400a985 */ /* 0x0011ec000c101932 */
[----:B-1----:R0:W-:Y:S02]  /*bb50*/  @!P0 ST.E desc[UR50][R6.64], R13 ;  /* 0x0000000d06008985 */ /* 0x0021e4000c101932 */
.L_x_4471:
        /* <DEDUP_REMOVED lines=12> */
[C---:B------:R-:W-:Y:S02]  /*bc20*/  IADD3 R33, P0, R14.reuse, 0x5000, RZ ;  /* 0x000050000e217810 */ /* 0x040fe40007f1e0ff */
[----:B------:R-:W-:Y:S02]  /*bc30*/  LOP3.LUT R40, R41, 0x380, RZ, 0xc0, !PT ;  /* 0x0000038029287812 */ /* 0x000fe400078ec0ff */
[----:B------:R-:W-:Y:S02]  /*bc40*/  LOP3.LUT R32, R33, 0x380, RZ, 0xc0, !PT ;  /* 0x0000038021207812 */ /* 0x000fe400078ec0ff */
[----:B------:R-:W-:Y:S02]  /*bc50*/  IADD3 R37, P1, R14, 0x6000, RZ ;  /* 0x000060000e257810 */ /* 0x000fe40007f3e0ff */
[----:B------:R-:W-:-:S02]  /*bc60*/  SHF.R.U64 R40, R40, 0x3, RZ ;  /* 0x0000000328287819 */ /* 0x000fc400000012ff */
[----:B------:R-:W-:Y:S02]  /*bc70*/  SHF.R.U64 R32, R32, 0x3, RZ ;  /* 0x0000000320207819 */ /* 0x000fe400000012ff */
[----:B------:R-:W-:Y:S02]  /*bc80*/  LOP3.LUT R36, R37, 0x380, RZ, 0xc0, !PT ;  /* 0x0000038025247812 */ /* 0x000fe400078ec0ff */
[----:B------:R-:W-:Y:S01]  /*bc90*/  LOP3.LUT R40, R40, R41, RZ, 0x3c, !PT ;  /* 0x0000002928287212 */ /* 0x000fe200078e3cff */
[--C-:B------:R-:W-:Y:S01]  /*bca0*/  IMAD.X R41, RZ, RZ, R15.reuse, P2 ;  /* 0x000000ffff297224 */ /* 0x100fe200010e060f */
[----:B------:R-:W-:Y:S01]  /*bcb0*/  LOP3.LUT R32, R32, R33, RZ, 0x3c, !PT ;  /* 0x0000002120207212 */ /* 0x000fe200078e3cff */
[--C-:B------:R-:W-:Y:S01]  /*bcc0*/  IMAD.X R33, RZ, RZ, R15.reuse, P0 ;  /* 0x000000ffff217224 */ /* 0x100fe200000e060f */
[----:B------:R-:W-:Y:S02]  /*bcd0*/  IADD3 R69, P2, R14, 0xe000, RZ ;  /* 0x0000e0000e457810 */ /* 0x000fe40007f5e0ff */
[----:B------:R-:W-:Y:S01]  /*bce0*/  SHF.R.U64 R36, R36, 0x3, RZ ;  /* 0x0000000324247819 */ /* 0x000fe200000012ff */
[----:B------:R-:W-:Y:S01]  /*bcf0*/  UIMAD UR18, UR18, UR12, URZ ;  /* 0x0000000c121272a4 */ /* 0x000fe2000f8e023f */
[----:B------:R-:W-:Y:S01]  /*bd00*/  IADD3 R61, P0, R14, 0xc000, RZ ;  /* 0x0000c0000e3d7810 */ /* 0x000fe20007f1e0ff */
[----:B------:R-:W-:Y:S01]  /*bd10*/  UIMAD.WIDE.U32 UR10, UR4, UR12, URZ ;  /* 0x0000000c040a72a5 */ /* 0x000fe2000f8e003f */
[----:B------:R-:W-:Y:S01]  /*bd20*/  LOP3.LUT R68, R69, 0x380, RZ, 0xc0, !PT ;  /* 0x0000038045447812 */ /* 0x000fe200078ec0ff */
[----:B------:R-:W-:Y:S01]  /*bd30*/  VIADD R89, R2, 0xc0 ;  /* 0x000000c002597836 */ /* 0x000fe20000000000 */
[----:B------:R-:W-:Y:S01]  /*bd40*/  LOP3.LUT R36, R36, R37, RZ, 0x3c, !PT ;  /* 0x0000002524247212 */ /* 0x000fe200078e3cff */
[----:B------:R-:W-:Y:S01]  /*bd50*/  IMAD.X R37, RZ, RZ, R15, P1 ;  /* 0x000000ffff257224 */ /* 0x000fe200008e060f */
[----:B------:R-:W-:Y:S01]  /*bd60*/  LOP3.LUT R60, R61, 0x380, RZ, 0xc0, !PT ;  /* 0x000003803d3c7812 */ /* 0x000fe200078ec0ff */
[----:B------:R-:W-:Y:S01]  /*bd70*/  VIADD R87, R2, 0x100 ;  /* 0x0000010002577836 */ /* 0x000fe20000000000 */
[----:B------:R-:W-:Y:S01]  /*bd80*/  IADD3 R65, P1, R14, 0xd000, RZ ;  /* 0x0000d0000e417810 */ /* 0x000fe20007f3e0ff */
[----:B------:R-:W-:Y:S01]  /*bd90*/  VIADD R95, R2, 0x140 ;  /* 0x00000140025f7836 */ /* 0x000fe20000000000 */
[----:B------:R-:W-:-:S02]  /*bda0*/  SHF.R.U64 R68, R68, 0x3, RZ ;  /* 0x0000000344447819 */ /* 0x000fc400000012ff */
[----:B------:R-:W-:Y:S02]  /*bdb0*/  IADD3 R9, P3, R14, 0x1000, RZ ;  /* 0x000010000e097810 */ /* 0x000fe40007f7e0ff */
[----:B------:R-:W-:Y:S02]  /*bdc0*/  LOP3.LUT R77, R20, 0xfffffff8, RZ, 0xc0, !PT ;  /* 0xfffffff8144d7812 */ /* 0x000fe400078ec0ff */
[C---:B------:R-:W-:Y:S02]  /*bdd0*/  IADD3 R13, P4, R14.reuse, 0x2000, RZ ;  /* 0x000020000e0d7810 */ /* 0x040fe40007f9e0ff */
[C---:B------:R-:W-:Y:S02]  /*bde0*/  IADD3 R25, P5, R14.reuse, 0x3000, RZ ;  /* 0x000030000e197810 */ /* 0x040fe40007fbe0ff */
[----:B------:R-:W-:Y:S01]  /*bdf0*/  IADD3 R29, P6, R14, 0x4000, RZ ;  /* 0x000040000e1d7810 */ /* 0x000fe20007fde0ff */
[----:B------:R-:W-:Y:S01]  /*be00*/  UIMAD UR18, UR4, UR13, UR18 ;  /* 0x0000000d041272a4 */ /* 0x000fe2000f8e0212 */
[----:B------:R-:W-:Y:S01]  /*be10*/  SHF.R.U64 R60, R60, 0x3, RZ ;  /* 0x000000033c3c7819 */ /* 0x000fe200000012ff */
[----:B------:R-:W-:Y:S01]  /*be20*/  VIADD R97, R2, 0x180 ;  /* 0x0000018002617836 */ /* 0x000fe20000000000 */
[----:B------:R-:W-:Y:S01]  /*be30*/  LOP3.LUT R64, R65, 0x380, RZ, 0xc0, !PT ;  /* 0x0000038041407812 */ /* 0x000fe200078ec0ff */
[----:B------:R-:W-:Y:S01]  /*be40*/  ULDC.64 UR12, c[0x0][0xae8] ;  /* 0x0002ba00000c7ab9 */ /* 0x000fe20000000a00 */
[----:B------:R-:W-:Y:S01]  /*be50*/  LOP3.LUT R68, R68, R69, RZ, 0x3c, !PT ;  /* 0x0000004544447212 */ /* 0x000fe200078e3cff */
[--C-:B------:R-:W-:Y:S01]  /*be60*/  IMAD.X R69, RZ, RZ, R15.reuse, P2 ;  /* 0x000000ffff457224 */ /* 0x100fe200010e060f */
[----:B------:R-:W-:Y:S01]  /*be70*/  LOP3.LUT R60, R60, R61, RZ, 0x3c, !PT ;  /* 0x0000003d3c3c7212 */ /* 0x000fe200078e3cff */
[----:B------:R-:W-:Y:S01]  /*be80*/  IMAD.X R61, RZ, RZ, R15, P0 ;  /* 0x000000ffff3d7224 */ /* 0x000fe200000e060f */
[----:B--2---:R-:W-:Y:S01]  /*be90*/  ISETP.NE.AND P2, PT, R82, 0x1, PT ;  /* 0x000000015200780c */ /* 0x004fe20003f45270 */
[----:B------:R-:W5:Y:S01]  /*bea0*/  LD.E.128 R32, desc[UR50][R32.64] ;  /* 0x0000003220207980 */ /* 0x000f62000c101d00 */
[----:B------:R-:W-:-:S02]  /*beb0*/  SHF.R.U64 R64, R64, 0x3, RZ ;  /* 0x0000000340407819 */ /* 0x000fc400000012ff */
[----:B------:R-:W-:Y:S01]  /*bec0*/  ISETP.GE.AND P0, PT, R187, UR14, PT ;  /* 0x0000000ebb007c0c */ /* 0x000fe2000bf06270 */
[----:B------:R-:W5:Y:S01]  /*bed0*/  LD.E.128 R36, desc[UR50][R36.64] ;  /* 0x0000003224247980 */ /* 0x000f62000c101d00 */
[----:B------:R-:W-:Y:S01]  /*bee0*/  LOP3.LUT R64, R64, R65, RZ, 0x3c, !PT ;  /* 0x0000004140407212 */ /* 0x000fe200078e3cff */
[----:B------:R-:W-:Y:S01]  /*bef0*/  IMAD.X R65, RZ, RZ, R15, P1 ;  /* 0x000000ffff417224 */ /* 0x000fe200008e060f */
[----:B------:R-:W-:Y:S01]  /*bf00*/  SEL R76, RZ, 0xffffffff, P0 ;  /* 0xffffffffff4c7807 */ /* 0x000fe20000000000 */
[----:B------:R-:W5:Y:S01]  /*bf10*/  LD.E.128 R40, desc[UR50][R40.64] ;  /* 0x0000003228287980 */ /* 0x000f62000c101d00 */
[----:B------:R-:W-:Y:S02]  /*bf20*/  ISETP.GE.AND P1, PT, R2, UR14, PT ;  /* 0x0000000e02007c0c */ /* 0x000fe4000bf26270 */
[----:B------:R-:W-:Y:S01]  /*bf30*/  LOP3.LUT R8, R9, 0x380, RZ, 0xc0, !PT ;  /* 0x0000038009087812 */ /* 0x000fe200078ec0ff */
[----:B------:R-:W-:Y:S01]  /*bf40*/  IMAD.SHL.U32 R76, R76, 0x2, RZ ;  /* 0x000000024c4c7824 */ /* 0x000fe200078e00ff */
[----:B------:R-:W-:Y:S01]  /*bf50*/  SEL R21, RZ, 0x1, P1 ;  /* 0x00000001ff157807 */ /* 0x000fe20000800000 */
[----:B------:R-:W0:Y:S01]  /*bf60*/  @P2 LDC R79, c[0x0][0xbec] ;  /* 0x0002fb00ff4f2b82 */ /* 0x000e220000000800 */
[----:B------:R-:W-:-:S02]  /*bf70*/  ISETP.GE.AND P0, PT, R186, UR14, PT ;  /* 0x0000000eba007c0c */ /* 0x000fc4000bf06270 */
[----:B------:R-:W-:Y:S02]  /*bf80*/  LOP3.LUT R12, R13, 0x380, RZ, 0xc0, !PT ;  /* 0x000003800d0c7812 */ /* 0x000fe400078ec0ff */
[----:B------:R-:W-:Y:S02]  /*bf90*/  LOP3.LUT R24, R25, 0x380, RZ, 0xc0, !PT ;  /* 0x0000038019187812 */ /* 0x000fe400078ec0ff */
[----:B------:R-:W-:Y:S01]  /*bfa0*/  LOP3.LUT R28, R29, 0x380, RZ, 0xc0, !PT ;  /* 0x000003801d1c7812 */ /* 0x000fe200078ec0ff */
[----:B------:R-:W1:Y:S01]  /*bfb0*/  @P2 LDC R81, c[0x0][0xbf0] ;  /* 0x0002fc00ff512b82 */ /* 0x000e620000000800 */
[----:B------:R-:W-:Y:S01]  /*bfc0*/  SHF.R.U64 R8, R8, 0x3, RZ ;  /* 0x0000000308087819 */ /* 0x000fe200000012ff */
[----:B------:R-:W-:Y:S01]  /*bfd0*/  UIADD3 UR11, UR11, UR18, URZ ;  /* 0x000000120b0b7290 */ /* 0x000fe2000fffe03f */
[----:B------:R-:W-:Y:S01]  /*bfe0*/  LOP3.LUT R21, R76, 0x2, R21, 0xe2, !PT ;  /* 0x000000024c157812 */ /* 0x000fe200078ee215 */
[----:B------:R-:W-:Y:S01]  /*bff0*/  IMAD.IADD R76, R0, 0x1, -R77 ;  /* 0x00000001004c7824 */ /* 0x000fe200078e0a4d */
[----:B------:R-:W-:Y:S01]  /*c000*/  SEL R0, RZ, 0xffffffff, P0 ;  /* 0xffffffffff007807 */ /* 0x000fe20000000000 */
[----:B------:R-:W-:Y:S01]  /*c010*/  USHF.R.S32.HI UR4, URZ, 0x1f, UR9 ;  /* 0x0000001f3f047899 */ /* 0x000fe20008011409 */
[----:B------:R-:W-:Y:S01]  /*c020*/  LOP3.LUT R8, R8, R9, RZ, 0x3c, !PT ;  /* 0x0000000908087212 */ /* 0x000fe200078e3cff */
[----:B------:R-:W-:Y:S01]  /*c030*/  IMAD.X R9, RZ, RZ, R15, P3 ;  /* 0x000000ffff097224 */ /* 0x000fe200018e060f */
[----:B------:R-:W-:Y:S01]  /*c040*/  IADD3 R45, P3, R14, 0x8000, RZ ;  /* 0x000080000e2d7810 */ /* 0x000fe20007f7e0ff */
[----:B------:R-:W-:Y:S01]  /*c050*/  IMAD.SHL.U32 R0, R0, 0x4, RZ ;  /* 0x0000000400007824 */ /* 0x000fe200078e00ff */
[----:B------:R-:W-:Y:S01]  /*c060*/  SHF.R.U64 R12, R12, 0x3, RZ ;  /* 0x000000030c0c7819 */ /* 0x000fe200000012ff */
[----:B------:R-:W5:Y:S01]  /*c070*/  LD.E.128 R60, desc[UR50][R60.64] ;  /* 0x000000323c3c7980 */ /* 0x000f62000c101d00 */
[----:B------:R-:W-:-:S02]  /*c080*/  LOP3.LUT R44, R45, 0x380, RZ, 0xc0, !PT ;  /* 0x000003802d2c7812 */ /* 0x000fc400078ec0ff */
[----:B------:R-:W-:Y:S01]  /*c090*/  LOP3.LUT R21, R0, 0x4, R21, 0xe2, !PT ;  /* 0x0000000400157812 */ /* 0x000fe200078ee215 */
[----:B------:R-:W-:Y:S01]  /*c0a0*/  IMAD R0, R76, 0x20, R3 ;  /* 0x000000204c007824 */ /* 0x000fe200078e0203 */
[----:B------:R-:W-:Y:S01]  /*c0b0*/  SHF.R.U64 R24, R24, 0x3, RZ ;  /* 0x0000000318187819 */ /* 0x000fe200000012ff */
[----:B------:R-:W5:Y:S01]  /*c0c0*/  LD.E.128 R64, desc[UR50][R64.64] ;  /* 0x0000003240407980 */ /* 0x000f62000c101d00 */
[----:B------:R-:W-:Y:S02]  /*c0d0*/  SHF.R.U64 R28, R28, 0x3, RZ ;  /* 0x000000031c1c7819 */ /* 0x000fe400000012ff */
[----:B------:R-:W-:Y:S01]  /*c0e0*/  SHF.R.U64 R44, R44, 0x3, RZ ;  /* 0x000000032c2c7819 */ /* 0x000fe200000012ff */
[----:B------:R-:W-:Y:S01]  /*c0f0*/  UIMAD.WIDE.U32 UR10, UR44, UR12, UR10 ;  /* 0x0000000c2c0a72a5 */ /* 0x000fe2000f8e000a */
[----:B------:R-:W-:Y:S01]  /*c100*/  ISETP.GE.AND P1, PT, R89, UR14, PT ;  /* 0x0000000e59007c0c */ /* 0x000fe2000bf26270 */
[----:B------:R-:W-:Y:S01]  /*c110*/  VIADD R80, R0, UR45 ;  /* 0x0000002d00507c36 */ /* 0x000fe20008000000 */
        /* <DEDUP_REMOVED lines=9> */
[----:B------:R-:W-:Y:S01]  /*c1b0*/  UIMAD UR11, UR44, UR13, UR11 ;  /* 0x0000000d2c0b72a4 */ /* 0x000fe2000f8e020b */
[----:B------:R-:W-:Y:S01]  /*c1c0*/  IADD3 R53, P5, R14, 0xa000, RZ ;  /* 0x0000a0000e357810 */ /* 0x000fe20007fbe0ff */
[----:B0-----:R-:W-:Y:S01]  /*c1d0*/  @P2 IMAD.HI.U32 R0, R80, R79, RZ ;  /* 0x0000004f50002227 */ /* 0x001fe200078e00ff */
[C---:B------:R-:W-:Y:S01]  /*c1e0*/  IADD3 R57, P6, R14.reuse, 0xb000, RZ ;  /* 0x0000b0000e397810 */ /* 0x040fe20007fde0ff */
[----:B------:R-:W-:Y:S01]  /*c1f0*/  ULDC.64 UR12, c[0x0][0xaf0] ;  /* 0x0002bc00000c7ab9 */ /* 0x000fe20000000a00 */
[----:B------:R-:W-:Y:S01]  /*c200*/  IADD3 R7, P3, R14, 0xf000, RZ ;  /* 0x0000f0000e077810 */ /* 0x000fe20007f7e0ff */
[----:B------:R-:W5:Y:S01]  /*c210*/  LD.E.128 R8, desc[UR50][R8.64] ;  /* 0x0000003208087980 */ /* 0x000f62000c101d00 */
[----:B------:R-:W-:Y:S01]  /*c220*/  SEL R20, RZ, 0xffffffff, P1 ;  /* 0xffffffffff147807 */ /* 0x000fe20000800000 */
[----:B------:R-:W-:Y:S01]  /*c230*/  UIMAD UR4, UR4, UR12, URZ ;  /* 0x0000000c040472a4 */ /* 0x000fe2000f8e023f */
[----:B------:R-:W-:-:S02]  /*c240*/  ISETP.GE.AND P0, PT, R87, UR14, PT ;  /* 0x0000000e57007c0c */ /* 0x000fc4000bf06270 */
[----:B------:R-:W-:Y:S01]  /*c250*/  LOP3.LUT R5, R14, 0x380, RZ, 0xc0, !PT ;  /* 0x000003800e057812 */ /* 0x000fe200078ec0ff */
[----:B------:R-:W-:Y:S01]  /*c260*/  IMAD.MOV.U32 R77, RZ, RZ, R80 ;  /* 0x000000ffff4d7224 */ /* 0x000fe200078e0050 */
[----:B------:R-:W-:Y:S01]  /*c270*/  LOP3.LUT R48, R49, 0x380, RZ, 0xc0, !PT ;  /* 0x0000038031307812 */ /* 0x000fe200078ec0ff */
[----:B------:R-:W5:Y:S01]  /*c280*/  LD.E.128 R24, desc[UR50][R24.64] ;  /* 0x0000003218187980 */ /* 0x000f62000c101d00 */
[----:B------:R-:W-:Y:S02]  /*c290*/  LOP3.LUT R52, R53, 0x380, RZ, 0xc0, !PT ;  /* 0x0000038035347812 */ /* 0x000fe400078ec0ff */
[----:B------:R-:W-:Y:S01]  /*c2a0*/  LOP3.LUT R56, R57, 0x380, RZ, 0xc0, !PT ;  /* 0x0000038039387812 */ /* 0x000fe200078ec0ff */
[----:B------:R-:W-:Y:S01]  /*c2b0*/  IMAD.SHL.U32 R76, R20, 0x8, RZ ;  /* 0x00000008144c7824 */ /* 0x000fe200078e00ff */
[----:B------:R-:W-:Y:S01]  /*c2c0*/  LOP3.LUT R6, R7, 0x380, RZ, 0xc0, !PT ;  /* 0x0000038007067812 */ /* 0x000fe200078ec0ff */
[----:B------:R-:W-:Y:S01]  /*c2d0*/  UIMAD.WIDE.U32 UR10, UR9, UR12, UR10 ;  /* 0x0000000c090a72a5 */ /* 0x000fe2000f8e000a */
[----:B------:R-:W-:Y:S01]  /*c2e0*/  SEL R20, RZ, 0xffffffff, P0 ;  /* 0xffffffffff147807 */ /* 0x000fe20000000000 */
[----:B------:R-:W-:Y:S01]  /*c2f0*/  UIMAD UR4, UR9, UR13, UR4 ;  /* 0x0000000d090472a4 */ /* 0x000fe2000f8e0204 */
[----:B-1----:R-:W-:Y:S01]  /*c300*/  @P2 SHF.R.U32.HI R77, RZ, R81, R0 ;  /* 0x00000051ff4d2219 */ /* 0x002fe20000011600 */
[----:B------:R-:W-:Y:S01]  /*c310*/  IMAD.X R73, RZ, RZ, R15, P3 ;  /* 0x000000ffff497224 */ /* 0x000fe200018e060f */
[----:B------:R-:W-:Y:S01]  /*c320*/  SHF.R.U64 R48, R48, 0x3, RZ ;  /* 0x0000000330307819 */ /* 0x000fe200000012ff */
        /* <DEDUP_REMOVED lines=8> */
[----:B------:R-:W-:Y:S01]  /*c3b0*/  IMAD.SHL.U32 R83, R20, 0x10, RZ ;  /* 0x0000001014537824 */ /* 0x000fe200078e00ff */
[--C-:B------:R-:W-:Y:S01]  /*c3c0*/  SHF.R.S32.HI R78, RZ, 0x1f, R77.reuse ;  /* 0x0000001fff4e7819 */ /* 0x100fe2000001144d */
[----:B------:R-:W-:Y:S01]  /*c3d0*/  IMAD.MOV R79, RZ, RZ, -R77 ;  /* 0x000000ffff4f7224 */ /* 0x000fe200078e0a4d */
        /* <DEDUP_REMOVED lines=10> */
[----:B------:R-:W-:Y:S01]  /*c480*/  LOP3.LUT R72, R6, R7, RZ, 0x3c, !PT ;  /* 0x0000000706487212 */ /* 0x000fe200078e3cff */
[----:B------:R-:W-:Y:S01]  /*c490*/  IMAD.U32 R21, RZ, RZ, UR11 ;  /* 0x0000000bff157e24 */ /* 0x000fe2000f8e00ff */
[----:B------:R-:W-:Y:S01]  /*c4a0*/  ULDC.64 UR10, c[0x0][0xae0] ;  /* 0x0002b800000a7ab9 */ /* 0x000fe20000000a00 */
[----:B------:R-:W-:Y:S01]  /*c4b0*/  SEL R0, RZ, 0xffffffff, P0 ;  /* 0xffffffffff007807 */ /* 0x000fe20000000000 */
[----:B------:R-:W-:Y:S01]  /*c4c0*/  IMAD R79, R82, R79, R80 ;  /* 0x0000004f524f7224 */ /* 0x000fe200078e0250 */
[----:B------:R-:W5:Y:S01]  /*c4d0*/  LD.E.128 R4, desc[UR50][R4.64] ;  /* 0x0000003204047980 */ /* 0x000f62000c101d00 */
[----:B------:R-:W-:Y:S01]  /*c4e0*/  IMAD R78, R78, UR10, RZ ;  /* 0x0000000a4e4e7c24 */ /* 0x000fe2000f8e02ff */
[----:B------:R-:W-:Y:S01]  /*c4f0*/  LOP3.LUT R76, R83, 0x10, R76, 0xe2, !PT ;  /* 0x00000010534c7812 */ /* 0x000fe200078ee24c */
[----:B------:R-:W-:Y:S01]  /*c500*/  IMAD.U32 R21, RZ, RZ, UR4 ;  /* 0x00000004ff157e24 */ /* 0x000fe2000f8e00ff */
[----:B------:R-:W5:Y:S01]  /*c510*/  LD.E.128 R12, desc[UR50][R12.64] ;  /* 0x000000320c0c7980 */ /* 0x000f62000c101d00 */
[----:B------:R-:W-:Y:S01]  /*c520*/  IMAD.SHL.U32 R83, R0, 0x20, RZ ;  /* 0x0000002000537824 */ /* 0x000fe200078e00ff */
[----:B------:R-:W-:Y:S01]  /*c530*/  ISETP.GE.AND P0, PT, R97, UR14, PT ;  /* 0x0000000e61007c0c */ /* 0x000fe2000bf06270 */
[----:B------:R-:W-:Y:S01]  /*c540*/  IMAD R81, R77, UR11, R78 ;  /* 0x0000000b4d517c24 */ /* 0x000fe2000f8e024e */
[----:B------:R-:W5:Y:S01]  /*c550*/  LD.E.128 R48, desc[UR50][R48.64] ;  /* 0x0000003230307980 */ /* 0x000f62000c101d00 */
[----:B------:R-:W-:-:S03]  /*c560*/  SHF.R.S32.HI R78, RZ, 0x1f, R79 ;  /* 0x0000001fff4e7819 */ /* 0x000fc6000001144f */
[----:B------:R-:W5:Y:S01]  /*c570*/  LD.E.128 R52, desc[UR50][R52.64] ;  /* 0x0000003234347980 */ /* 0x000f62000c101d00 */
[----:B------:R-:W-:Y:S01]  /*c580*/  IMAD.WIDE.U32 R20, R77, UR10, R20 ;  /* 0x0000000a4d147c25 */ /* 0x000fe2000f8e0014 */
[----:B------:R-:W-:Y:S02]  /*c590*/  ULDC.64 UR10, c[0x0][0xad8] ;  /* 0x0002b600000a7ab9 */ /* 0x000fe40000000a00 */
        /* <DEDUP_REMOVED lines=11> */
[----:B------:R-:W-:Y:S01]  /*c650*/  IMAD.IADD R21, R21, 0x1, R81 ;  /* 0x0000000115157824 */ /* 0x000fe200078e0251 */
[----:B------:R-:W-:Y:S01]  /*c660*/  SEL R77, RZ, 0x40, P0 ;  /* 0x00000040ff4d7807 */ /* 0x000fe20000000000 */
[----:B------:R-:W-:Y:S01]  /*c670*/  IMAD R78, R78, UR10, RZ ;  /* 0x0000000a4e4e7c24 */ /* 0x000fe2000f8e02ff */
[----:B------:R-:W-:Y:S01]  /*c680*/  ISETP.GE.AND P0, PT, R93, UR14, PT ;  /* 0x0000000e5d007c0c */ /* 0x000fe2000bf06270 */
[----:B------:R-:W-:-:S02]  /*c690*/  IMAD R91, R82, UR8, RZ ;  /* 0x00000008525b7c24 */ /* 0x000fc4000f8e02ff */
[----:B------:R-:W-:Y:S01]  /*c6a0*/  VIADD R90, R3, UR45 ;  /* 0x0000002d035a7c36 */ /* 0x000fe20008000000 */
        /* <DEDUP_REMOVED lines=55> */
.L_x_4474:
[----:B------:R-:W-:Y:S05]  /*ca20*/  BSYNC B1 ;  /* 0x0000000000017941 */ /* 0x000fea0003800000 */
.L_x_4473:
        /* <DEDUP_REMOVED lines=44> */
.L_x_4472:
        /* <DEDUP_REMOVED lines=44> */
[----:B------:R-:W-:Y:S01]  /*cfb0*/  UIADD3 UR4, UR40, 0x28c20, URZ ;  /* 0x00028c2028047890 */ /* 0x000fe2000fffe03f */
[----:B------:R-:W-:Y:S01]  /*cfc0*/  IMAD R7, R7, UR14, R4 ;  /* 0x0000000e07077c24 */ /* 0x000fe2000f8e0204 */
[----:B------:R-:W-:Y:S01]  /*cfd0*/  SHF.R.S32.HI R162, RZ, 0x1f, R209 ;  /* 0x0000001fffa27819 */ /* 0x000fe200000114d1 */
[----:B------:R-:W-:Y:S01]  /*cfe0*/  IMAD R0, R0, UR12, RZ ;  /* 0x0000000c00007c24 */ /* 0x000fe2000f8e02ff */
[----:B------:R-:W-:Y:S01]  /*cff0*/  UPRMT UR4, URZ, 0x654, UR4 ;  /* 0x000006543f047896 */ /* 0x000fe20008000004 */
[----:B------:R-:W-:Y:S01]  /*d000*/  IMAD.U32 R4, RZ, RZ, UR10 ;  /* 0x0000000aff047e24 */ /* 0x000fe2000f8e00ff */
[----:B------:R-:W-:Y:S01]  /*d010*/  ULDC.64 UR10, c[0x0][0xb28] ;  /* 0x0002ca00000a7ab9 */ /* 0x000fe20000000a00 */
[C---:B------:R-:W-:Y:S01]  /*d020*/  IMAD R9, R3.reuse, UR13, R0 ;  /* 0x0000000d03097c24 */ /* 0x040fe2000f8e0200 */
[----:B------:R-:W-:Y:S01]  /*d030*/  SHF.R.S32.HI R0, RZ, 0x1f, R7 ;  /* 0x0000001fff007819 */ /* 0x000fe20000011407 */
[----:B------:R-:W-:Y:S01]  /*d040*/  IMAD.WIDE.U32 R4, R3, UR12, R4 ;  /* 0x0000000c03047c25 */ /* 0x000fe2000f8e0004 */
[----:B------:R-:W-:-:S02]  /*d050*/  SHF.R.S32.HI R163, RZ, 0x1f, R210 ;  /* 0x0000001fffa37819 */ /* 0x000fc400000114d2 */
[----:B------:R-:W-:Y:S01]  /*d060*/  SHF.R.S32.HI R164, RZ, 0x1f, R211 ;  /* 0x0000001fffa47819 */ /* 0x000fe200000114d3 */
[----:B------:R-:W-:Y:S01]  /*d070*/  IMAD R0, R0, UR10, RZ ;  /* 0x0000000a00007c24 */ /* 0x000fe2000f8e02ff */
[----:B------:R-:W-:Y:S01]  /*d080*/  SYNCS.ARRIVE.TRANS64.RED.A1T0 RZ, [UR4], RZ ;  /* 0x000000ffffff79a7 */ /* 0x000fe20008100404 */
[----:B------:R-:W-:Y:S01]  /*d090*/  IMAD.IADD R5, R5, 0x1, R9 ;  /* 0x0000000105057824 */ /* 0x000fe200078e0209 */
[----:B------:R-:W-:Y:S01]  /*d0a0*/  SHF.R.S32.HI R165, RZ, 0x1f, R212 ;  /* 0x0000001fffa57819 */ /* 0x000fe200000114d4 */
[C---:B------:R-:W-:Y:S01]  /*d0b0*/  IMAD R3, R7.reuse, UR11, R0 ;  /* 0x0000000b07037c24 */ /* 0x040fe2000f8e0200 */
        /* <DEDUP_REMOVED lines=15> */
[----:B------:R-:W-:Y:S01]  /*d1b0*/  SHF.R.S32.HI R170, RZ, 0x1f, R17 ;  /* 0x0000001fffaa7819 */ /* 0x000fe20000011411 */
[----:B------:R-:W-:Y:S06]  /*d1c0*/  @P0 BRA `(.L_x_4477) ;  /* 0x0000000800040947 */ /* 0x000fec0003800000 */
        /* <DEDUP_REMOVED lines=129> */
.L_x_4477:
[----:B------:R-:W-:Y:S05]  /*d9e0*/  BSYNC B1 ;  /* 0x0000000000017941 */ /* 0x000fea0003800000 */
.L_x_4476:
        /* <DEDUP_REMOVED lines=136> */
.L_x_4469:
        /* <DEDUP_REMOVED lines=33> */
.L_x_4478:
[----:B------:R-:W-:Y:S01]  /*e480*/  USEL UR41, UR41, URZ, !UP0 ;  /* 0x0000003f29297287 */ /* 0x000fe2000c000000 */
[----:B------:R-:W-:Y:S01]  /*e490*/  BSSY B1, `(.L_x_4479) ;  /* 0x0000039000017945 */ /* 0x000fe20003800000 */
[----:B------:R-:W-:-:S03]  /*e4a0*/  USEL UR42, UR42, URZ, !UP0 ;  /* 0x0000003f2a2a7287 */ /* 0x000fc6000c000000 */
[----:B------:R-:W-:Y:S09]  /*e4b0*/  @P0 BRA `(.L_x_4480) ;  /* 0x0000000000d80947 */ /* 0x000ff20003800000 */
[----:B------:R-:W0:Y:S01]  /*e4c0*/  S2R R6, SR_TID.X ;  /* 0x0000000000067919 */ /* 0x000e220000002100 */
[----:B------:R-:W1:Y:S01]  /*e4d0*/  LDC R9, c[0x0][0xbe8] ;  /* 0x0002fa00ff097b82 */ /* 0x000e620000000800 */
[----:B------:R-:W-:Y:S02]  /*e4e0*/  IMAD.U32 R5, RZ, RZ, UR45 ;  /* 0x0000002dff057e24 */ /* 0x000fe4000f8e00ff */
[----:B-1---5:R-:W-:-:S03]  /*e4f0*/  IMAD R3, R0, R9, RZ ;  /* 0x0000000900037224 */ /* 0x022fc600078e02ff */
[----:B0-----:R-:W-:-:S04]  /*e500*/  IADD3 R6, R5, -0x80, R6 ;  /* 0xffffff8005067810 */ /* 0x001fc80007ffe006 */
        /* <DEDUP_REMOVED lines=13> */
[----:B------:R-:W-:Y:S02]  /*e5e0*/  UIMAD UR15, UR15, UR41, URZ ;  /* 0x000000290f0f72a4 */ /* 0x000fe4000f8e023f */
[----:B------:R-:W-:-:S02]  /*e5f0*/  UIMAD.WIDE.U32 UR12, UR10, UR44, URZ ;  /* 0x0000002c0a0c72a5 */ /* 0x000fc4000f8e003f */
        /* <DEDUP_REMOVED lines=14> */
[----:B------:R-:W-:Y:S01]  /*e6e0*/  UIADD3.X UR8, UR8, UR19, UR22, UP1, UP2 ;  /* 0x0000001308087290 */ /* 0x000fe20008fe4416 */
[----:B------:R-:W-:Y:S01]  /*e6f0*/  IMAD.U32 R5, RZ, RZ, UR21 ;  /* 0x00000015ff057e24 */ /* 0x000fe2000f8e00ff */
[--C-:B------:R-:W-:Y:S01]  /*e700*/  SHF.R.S32.HI R5, RZ, 0x1f, R3.reuse ;  /* 0x0000001fff057819 */ /* 0x100fe20000011403 */
[----:B------:R-:W-:Y:S01]  /*e710*/  IMAD.MOV R7, RZ, RZ, -R3 ;  /* 0x000000ffff077224 */ /* 0x000fe200078e0a03 */
[----:B------:R-:W-:Y:S01]  /*e720*/  IADD3 R4, P0, P1, R3, UR12, R4 ;  /* 0x0000000c03047c10 */ /* 0x000fe2000f91e004 */
[----:B------:R-:W-:Y:S01]  /*e730*/  ULDC.64 UR10, c[0x0][UR18+0x210] ;  /* 0x00008400120a7abb */ /* 0x000fe20008000a00 */
[----:B------:R-:W-:Y:S01]  /*e740*/  ULDC.64 UR12, c[0x0][0xba8] ;  /* 0x0002ea00000c7ab9 */ /* 0x000fe20000000a00 */
[----:B------:R-:W-:Y:S01]  /*e750*/  IMAD R7, R9, R7, R6 ;  /* 0x0000000709077224 */ /* 0x000fe200078e0206 */
[----:B------:R-:W-:Y:S01]  /*e760*/  IADD3.X R5, R5, UR8, R10, P0, P1 ;  /* 0x0000000805057c10 */ /* 0x000fe200087e240a */
[----:B------:R-:W-:Y:S01]  /*e770*/  @!UP0 ULDC UR12, c[0x0][0xb50] ;  /* 0x0002d400000c8ab9 */ /* 0x000fe20000000800 */
[----:B------:R-:W-:Y:S01]  /*e780*/  @!UP0 ULDC UR13, c[0x0][0xb54] ;  /* 0x0002d500000d8ab9 */ /* 0x000fe20000000800 */
[C---:B------:R-:W-:Y:S01]  /*e790*/  IMAD R6, R7.reuse, UR11, RZ ;  /* 0x0000000b07067c24 */ /* 0x040fe2000f8e02ff */
[----:B------:R-:W-:Y:S01]  /*e7a0*/  SHF.R.S32.HI R3, RZ, 0x1f, R7 ;  /* 0x0000001fff037819 */ /* 0x000fe20000011407 */
[----:B------:R-:W-:-:S04]  /*e7b0*/  IMAD.WIDE.U32 R4, R7, UR10, R4 ;  /* 0x0000000a07047c25 */ /* 0x000fc8000f8e0004 */
[----:B------:R-:W-:Y:S01]  /*e7c0*/  IMAD R3, R3, UR10, R6 ;  /* 0x0000000a03037c24 */ /* 0x000fe2000f8e0206 */
[----:B------:R-:W-:-:S03]  /*e7d0*/  LEA R6, P0, R4, UR12, 0x2 ;  /* 0x0000000c04067c11 */ /* 0x000fc6000f8010ff */
[----:B------:R-:W-:-:S05]  /*e7e0*/  IMAD.IADD R3, R5, 0x1, R3 ;  /* 0x0000000105037824 */ /* 0x000fca00078e0203 */
[----:B------:R-:W-:Y:S01]  /*e7f0*/  LEA.HI.X R7, R4, UR13, R3, 0x2, P0 ;  /* 0x0000000d04077c11 */ /* 0x000fe200080f1403 */
[----:B------:R-:W-:-:S05]  /*e800*/  IMAD.MOV.U32 R3, RZ, RZ, -0x800000 ;  /* 0xff800000ff037424 */ /* 0x000fca00078e00ff */
[----:B------:R0:W-:Y:S02]  /*e810*/  STG.E desc[UR50][R6.64], R3 ;  /* 0x0000000306007986 */ /* 0x0001e4000c101932 */
.L_x_4480:
[----:B------:R-:W-:Y:S05]  /*e820*/  BSYNC B1 ;  /* 0x0000000000017941 */ /* 0x000fea0003800000 */
.L_x_4479:
[----:B------:R-:W-:-:S06]  /*e830*/  UISETP.GT.AND UP0, UPT, UR9, 0x1, UPT ;  /* 0x000000010900788c */ /* 0x000fcc000bf04270 */
[----:B------:R-:W-:-:S13]  /*e840*/  PLOP3.LUT P0, PT, PT, PT, UP0, 0x80, 0x0 ;  /* 0x000000000000781c */ /* 0x000fda0003f0f008 */
[----:B------:R-:W-:Y:S05]  /*e850*/  @P0 BRA `(.L_x_4475) ;  /* 0x00000008008c0947 */ /* 0x000fea0003800000 */
[----:B------:R-:W1:Y:S01]  /*e860*/  LDC R11, c[0x0][0xbe8] ;  /* 0x0002fa00ff0b7b82 */ /* 0x000e620000000800 */
[----:B0-----:R-:W-:Y:S01]  /*e870*/  SHF.R.S32.HI R3, RZ, 0x1f, R8 ;  /* 0x0000001fff037819 */ /* 0x001fe20000011408 */
[----:B------:R-:W-:Y:S01]  /*e880*/  ULDC UR14, c[0x0][0xac8] ;  /* 0x0002b200000e7ab9 */ /* 0x000fe20000000800 */
[----:B------:R-:W-:Y:S01]  /*e890*/  ULDC.64 UR12, c[0x0][0xaa0] ;  /* 0x0002a800000c7ab9 */ /* 0x000fe20000000a00 */
[----:B------:R-:W-:Y:S01]  /*e8a0*/  ISETP.GE.AND P1, PT, R187, UR14, PT ;  /* 0x0000000ebb007c0c */ /* 0x000fe2000bf26270 */
[----:B------:R-:W-:Y:S01]  /*e8b0*/  UIMAD UR10, UR22, UR12, URZ ;  /* 0x0000000c160a72a4 */ /* 0x000fe2000f8e023f */
[----:B------:R-:W-:Y:S01]  /*e8c0*/  LEA.HI R6, R3, R8, RZ, 0x3 ;  /* 0x0000000803067211 */ /* 0x000fe200078f18ff */
[----:B------:R-:W-:Y:S01]  /*e8d0*/  UIMAD.WIDE.U32 UR8, UR4, UR12, URZ ;  /* 0x0000000c040872a5 */ /* 0x000fe2000f8e003f */
[----:B------:R-:W-:Y:S01]  /*e8e0*/  SEL R4, RZ, 0xffffffff, P1 ;  /* 0xffffffffff047807 */ /* 0x000fe20000800000 */
[----:B------:R-:W-:Y:S01]  /*e8f0*/  UIMAD UR10, UR4, UR13, UR10 ;  /* 0x0000000d040a72a4 */ /* 0x000fe2000f8e020a */
[----:B------:R-:W-:Y:S01]  /*e900*/  LOP3.LUT R3, R6, 0xfffffff8, RZ, 0xc0, !PT ;  /* 0xfffffff806037812 */ /* 0x000fe200078ec0ff */
[C---:B------:R-:W-:Y:S01]  /*e910*/  VIADD R35, R2.reuse, 0xc0 ;  /* 0x000000c002237836 */ /* 0x040fe20000000000 */
[----:B------:R-:W-:Y:S01]  /*e920*/  ISETP.GE.AND P2, PT, R2, UR14, PT ;  /* 0x0000000e02007c0c */ /* 0x000fe2000bf46270 */
[----:B------:R-:W-:Y:S01]  /*e930*/  IMAD.SHL.U32 R4, R4, 0x2, RZ ;  /* 0x0000000204047824 */ /* 0x000fe200078e00ff */
[----:B------:R-:W-:Y:S01]  /*e940*/  SHF.R.S32.HI R13, RZ, 0x3, R6 ;  /* 0x00000003ff0d7819 */ /* 0x000fe20000011406 */
[----:B------:R-:W-:Y:S01]  /*e950*/  IMAD.IADD R8, R8, 0x1, -R3 ;  /* 0x0000000108087824 */ /* 0x000fe200078e0a03 */
[----:B------:R-:W-:Y:S01]  /*e960*/  SEL R3, RZ, 0x1, P2 ;  /* 0x00000001ff037807 */ /* 0x000fe20001000000 */
[----:B------:R-:W-:Y:S01]  /*e970*/  UIADD3 UR9, UR9, UR10, URZ ;  /* 0x0000000a09097290 */ /* 0x000fe2000fffe03f */
[----:B------:R-:W-:Y:S01]  /*e980*/  ISETP.GE.AND P1, PT, R186, UR14, PT ;  /* 0x0000000eba007c0c */ /* 0x000fe2000bf26270 */
[----:B------:R-:W-:Y:S01]  /*e990*/  ULDC.64 UR12, c[0x0][0xae8] ;  /* 0x0002ba00000c7ab9 */ /* 0x000fe20000000a00 */
[----:B------:R-:W-:Y:S01]  /*e9a0*/  LOP3.LUT R6, R4, 0x2, R3, 0xe2, !PT ;  /* 0x0000000204067812 */ /* 0x000fe200078ee203 */
[----:B------:R-:W-:Y:S01]  /*e9b0*/  IMAD R3, R8, 0x20, R13 ;  /* 0x0000002008037824 */ /* 0x000fe200078e020d */
[----:B------:R-:W-:Y:S01]  /*e9c0*/  SEL R4, RZ, 0xffffffff, P1 ;  /* 0xffffffffff047807 */ /* 0x000fe20000800000 */
[----:B------:R-:W-:Y:S01]  /*e9d0*/  UIMAD.WIDE.U32 UR8, UR44, UR12, UR8 ;  /* 0x0000000c2c0872a5 */ /* 0x000fe2000f8e0008 */
[----:B-1----:R-:W-:Y:S01]  /*e9e0*/  ISETP.NE.AND P0, PT, R11, 0x1, PT ;  /* 0x000000010b00780c */ /* 0x002fe20003f05270 */
[----:B------:R-:W-:Y:S01]  /*e9f0*/  VIADD R8, R3, UR45 ;  /* 0x0000002d03087c36 */ /* 0x000fe20008000000 */
[----:B------:R-:W-:Y:S01]  /*ea00*/  ISETP.GE.AND P1, PT, R35, UR14, PT ;  /* 0x0000000e23007c0c */ /* 0x000fe2000bf26270 */
[----:B------:R-:W-:Y:S01]  /*ea10*/  IMAD.SHL.U32 R9, R4, 0x4, RZ ;  /* 0x0000000404097824 */ /* 0x000fe200078e00ff */
[----:B------:R-:W-:Y:S01]  /*ea20*/  ULDC.64 UR10, c[0x0][0xaf0] ;  /* 0x0002bc00000a7ab9 */ /* 0x000fe20000000a00 */
[----:B------:R-:W-:Y:S01]  /*ea30*/  UIMAD UR9, UR44, UR13, UR9 ;  /* 0x0000000d2c0972a4 */ /* 0x000fe2000f8e0209 */
[----:B------:R-:W-:Y:S01]  /*ea40*/  IMAD.MOV.U32 R3, RZ, RZ, R8 ;  /* 0x000000ffff037224 */ /* 0x000fe200078e0008 */
[----:B------:R-:W-:Y:S01]  /*ea50*/  UIMAD UR42, UR42, UR10, URZ ;  /* 0x0000000a2a2a72a4 */ /* 0x000fe2000f8e023f */
[C---:B------:R-:W-:Y:S01]  /*ea60*/  VIADD R29, R2.reuse, 0x100 ;  /* 0x00000100021d7836 */ /* 0x040fe20000000000 */
[----:B------:R-:W-:Y:S01]  /*ea70*/  UIMAD.WIDE.U32 UR8, UR41, UR10, UR8 ;  /* 0x0000000a290872a5 */ /* 0x000fe2000f8e0008 */
[----:B------:R-:W-:Y:S01]  /*ea80*/  LOP3.LUT R6, R9, 0x4, R6, 0xe2, !PT ;  /* 0x0000000409067812 */ /* 0x000fe200078ee206 */
[----:B------:R-:W-:Y:S01]  /*ea90*/  UIMAD UR4, UR41, UR11, UR42 ;  /* 0x0000000b290472a4 */ /* 0x000fe2000f8e022a */
[C---:B------:R-:W-:Y:S01]  /*eaa0*/  VIADD R33, R2.reuse, 0x140 ;  /* 0x0000014002217836 */ /* 0x040fe20000000000 */
[----:B------:R-:W0:Y:S01]  /*eab0*/  @P0 LDC R5, c[0x0][0xbec] ;  /* 0x0002fb00ff050b82 */ /* 0x000e220000000800 */
[----:B------:R-:W-:Y:S01]  /*eac0*/  VIADD R31, R2, 0x180 ;  /* 0x00000180021f7836 */ /* 0x000fe20000000000 */
[----:B------:R-:W-:Y:S01]  /*ead0*/  UIADD3 UR4, UR9, UR4, URZ ;  /* 0x0000000409047290 */ /* 0x000fe2000fffe03f */
[----:B-----5:R-:W-:Y:S01]  /*eae0*/  IMAD R25, R0, R11, RZ ;  /* 0x0000000b00197224 */ /* 0x020fe200078e02ff */
[----:B------:R-:W-:Y:S01]  /*eaf0*/  BSSY B1, `(.L_x_4481) ;  /* 0x0000055000017945 */ /* 0x000fe20003800000 */
[----:B------:R-:W-:Y:S01]  /*eb00*/  VIADD R26, R13, UR45 ;  /* 0x0000002d0d1a7c36 */ /* 0x000fe20008000000 */
[----:B------:R-:W-:Y:S01]  /*eb10*/  SHF.R.S32.HI R37, RZ, 0x1f, R186 ;  /* 0x0000001fff257819 */ /* 0x000fe200000114ba */
[----:B------:R-:W-:Y:S01]  /*eb20*/  VIADD R27, R2, 0x1c0 ;  /* 0x000001c0021b7836 */ /* 0x000fe20000000000 */
[----:B------:R-:W1:Y:S01]  /*eb30*/  @P0 LDC R7, c[0x0][0xbf0] ;  /* 0x0002fc00ff070b82 */ /* 0x000e620000000800 */
[----:B------:R-:W-:-:S02]  /*eb40*/  SHF.R.S32.HI R28, RZ, 0x1f, R29 ;  /* 0x0000001fff1c7819 */ /* 0x000fc4000001141d */
[----:B------:R-:W-:Y:S02]  /*eb50*/  SHF.R.S32.HI R30, RZ, 0x1f, R31 ;  /* 0x0000001fff1e7819 */ /* 0x000fe4000001141f */
[----:B------:R-:W-:Y:S02]  /*eb60*/  SHF.R.S32.HI R32, RZ, 0x1f, R33 ;  /* 0x0000001fff207819 */ /* 0x000fe40000011421 */
[----:B------:R-:W-:Y:S02]  /*eb70*/  SHF.R.S32.HI R34, RZ, 0x1f, R35 ;  /* 0x0000001fff227819 */ /* 0x000fe40000011423 */
[----:B------:R-:W-:Y:S02]  /*eb80*/  SHF.R.S32.HI R36, RZ, 0x1f, R27 ;  /* 0x0000001fff247819 */ /* 0x000fe4000001141b */
[----:B------:R-:W-:Y:S01]  /*eb90*/  SHF.R.S32.HI R38, RZ, 0x1f, R187 ;  /* 0x0000001fff267819 */ /* 0x000fe200000114bb */
[----:B0-----:R-:W-:Y:S01]  /*eba0*/  @P0 IMAD.HI.U32 R4, R8, R5, RZ ;  /* 0x0000000508040227 */ /* 0x001fe200078e00ff */
[----:B------:R-:W-:-:S02]  /*ebb0*/  SEL R5, RZ, 0xffffffff, P1 ;  /* 0xffffffffff057807 */ /* 0x000fc40000800000 */
        /* <DEDUP_REMOVED lines=72> */
.L_x_4482:
[----:B------:R-:W-:Y:S05]  /*f040*/  BSYNC B1 ;  /* 0x0000000000017941 */ /* 0x000fea0003800000 */
.L_x_4481:
        /* <DEDUP_REMOVED lines=36> */
.L_x_4475:
[----:B------:R-:W-:Y:S05]  /*f290*/  BSYNC B0 ;  /* 0x0000000000007941 */ /* 0x000fea0003800000 */
.L_x_4468:
[----:B------:R-:W-:Y:S02]  /*f2a0*/  ULDC UR4, c[0x0][0xc3c] ;  /* 0x00030f0000047ab9 */ /* 0x000fe40000000800 */
[----:B------:R-:W-:-:S06]  /*f2b0*/  UISETP.GE.AND UP0, UPT, UR7, UR4, UPT ;  /* 0x000000040700728c */ /* 0x000fcc000bf06270 */
[----:B------:R-:W-:-:S13]  /*f2c0*/  PLOP3.LUT P0, PT, PT, PT, UP0, 0x80, 0x0 ;  /* 0x000000000000781c */ /* 0x000fda0003f0f008 */
[----:B------:R-:W-:Y:S05]  /*f2d0*/  @!P0 BRA `(.L_x_4483) ;  /* 0xffffff1c00f88947 */ /* 0x000fea000383ffff */
[----:B------:R-:W-:Y:S05]  /*f2e0*/  EXIT ;  /* 0x000000000000794d */ /* 0x000fea0003800000 */
.L_x_4413:
        /* <DEDUP_REMOVED lines=13> */
[----:B------:R-:W1:Y:S01]  /*f3c0*/  LDS.128 R24, [UR4+0x28cd0] ;  /* 0x028cd004ff187984 */ /* 0x000e620008000c00 */
[----:B------:R-:W-:Y:S06]  /*f3d0*/  BAR.ARV 0x4, 0x180 ;  /* 0x0106000000007b1d */ /* 0x000fec0000002000 */
[----:B------:R-:W-:Y:S05]  /*f3e0*/  BRA `(.L_x_4485) ;  /* 0x0000000c00907947 */ /* 0x000fea0003800000 */
.L_x_4484:
        /* <DEDUP_REMOVED lines=30> */
[----:B-1----:R-:W-:-:S04]  /*f5d0*/  SEL R2, R2, RZ, P4 ;  /* 0x000000ff02027207 */ /* 0x002fc80002000000 */
[----:B------:R-:W-:-:S05]  /*f5e0*/  IADD3 R2, R3, R2, RZ ;  /* 0x0000000203027210 */ /* 0x000fca0007ffe0ff */
        /* <DEDUP_REMOVED lines=11> */
.L_x_4488:
        /* <DEDUP_REMOVED lines=35> */
.L_x_4486:
        /* <DEDUP_REMOVED lines=13> */
.L_x_4489:
        /* <DEDUP_REMOVED lines=62> */
.L_x_4490:
        /* <DEDUP_REMOVED lines=61> */
.L_x_4491:
[----:B------:R-:W-:-:S05]  /*10150*/  LOP3.LUT R25, RZ, R2, RZ, 0x33, !PT ;  /* 0x00000002ff197212 */ /* 0x000fca00078e33ff */
[----:B------:R-:W-:Y:S01]  /*10160*/  IMAD.IADD R25, R6, 0x1, R25 ;  /* 0x0000000106197824 */ /* 0x000fe200078e0219 */
[----:B------:R-:W-:Y:S06]  /*10170*/  BRA `(.L_x_4492) ;  /* 0x0000000000147947 */ /* 0x000fec0003800000 */
.L_x_4487:
[----:B------:R-:W-:Y:S01]  /*10180*/  ULDC UR4, c[0x0][0xc3c] ;  /* 0x00030f0000047ab9 */ /* 0x000fe20000000800 */
[----:B------:R-:W-:Y:S02]  /*10190*/  IMAD.MOV.U32 R25, RZ, RZ, RZ ;  /* 0x000000ffff197224 */ /* 0x000fe400078e00ff */
[----:B------:R-:W-:Y:S02]  /*101a0*/  IMAD.U32 R24, RZ, RZ, UR6 ;  /* 0x00000006ff187e24 */ /* 0x000fe4000f8e00ff */
[----:B------:R-:W-:Y:S02]  /*101b0*/  IMAD.MOV.U32 R26, RZ, RZ, RZ ;  /* 0x000000ffff1a7224 */ /* 0x000fe400078e00ff */
[----:B------:R-:W-:-:S07]  /*101c0*/  IMAD.U32 R27, RZ, RZ, UR4 ;  /* 0x00000004ff1b7e24 */ /* 0x000fce000f8e00ff */
.L_x_4492:
[----:B------:R-:W-:-:S13]  /*101d0*/  ISETP.NE.AND P0, PT, R7, RZ, PT ;  /* 0x000000ff0700720c */ /* 0x000fda0003f05270 */
[----:B------:R-:W0:Y:S01]  /*101e0*/  @!P0 S2R R3, SR_CgaCtaId ;  /* 0x0000000000038919 */ /* 0x000e220000008800 */
[----:B------:R-:W-:-:S04]  /*101f0*/  @!P0 MOV R2, 0x400 ;  /* 0x0000040000028802 */ /* 0x000fc80000000f00 */
[----:B0-----:R-:W-:-:S05]  /*10200*/  @!P0 LEA R2, R3, R2, 0x18 ;  /* 0x0000000203028211 */ /* 0x001fca00078ec0ff */
[----:B------:R0:W-:Y:S01]  /*10210*/  @!P0 STS.128 [R2+0x28cd0], R24 ;  /* 0x028cd01802008388 */ /* 0x0001e20000000c00 */
[----:B------:R-:W-:Y:S06]  /*10220*/  BAR.ARV 0x5, 0x180 ;  /* 0x0146000000007b1d */ /* 0x000fec0000002000 */
.L_x_4485:
[----:B------:R2:W-:Y:S01]  /*10230*/  STL [R1+0x20], RZ ;  /* 0x000020ff01007387 */ /* 0x0005e20000100800 */
[----:B------:R-:W-:Y:S01]  /*10240*/  ULDC UR4, c[0x0][0xc3c] ;  /* 0x00030f0000047ab9 */ /* 0x000fe20000000800 */
[----:B------:R-:W-:Y:S01]  /*10250*/  IMAD.MOV.U32 R22, RZ, RZ, 0x1 ;  /* 0x00000001ff167424 */ /* 0x000fe200078e00ff */
[----:B-1----:R-:W-:Y:S01]  /*10260*/  ISETP.GE.AND P0, PT, R27, UR4, PT ;  /* 0x000000041b007c0c */ /* 0x002fe2000bf06270 */
[----:B------:R-:W-:-:S12]  /*10270*/  IMAD.MOV.U32 R18, RZ, RZ, RZ ;  /* 0x000000ffff127224 */ /* 0x000fd800078e00ff */
[----:B--2---:R-:W-:Y:S05]  /*10280*/  @P0 BRA `(.L_x_4493) ;  /* 0x0000004c00f80947 */ /* 0x004fea0003800000 */
[----:B------:R-:W1:Y:S01]  /*10290*/  S2UR UR5, SR_CgaCtaId ;  /* 0x00000000000579c3 */ /* 0x000e620000008800 */
[C---:B0-----:R-:W-:Y:S01]  /*102a0*/  IMAD.SHL.U32 R2, R0.reuse, 0x8, RZ ;  /* 0x0000000800027824 */ /* 0x041fe200078e00ff */
        /* <DEDUP_REMOVED lines=18> */
[----:B-1----:R-:W-:Y:S01]  /*103d0*/  ULEA UR4, UR5, UR4, 0x18 ;  /* 0x0000000405047291 */ /* 0x002fe2000f8ec03f */
[C---:B------:R-:W-:Y:S02]  /*103e0*/  LOP3.LUT R2, R0.reuse, 0x100, RZ, 0xfc, !PT ;  /* 0x0000010000027812 */ /* 0x040fe400078efcff */
[C---:B------:R-:W-:Y:S02]  /*103f0*/  LOP3.LUT R4, R0.reuse, 0x140, RZ, 0xfc, !PT ;  /* 0x0000014000047812 */ /* 0x040fe400078efcff */
[C---:B------:R-:W-:Y:S01]  /*10400*/  LOP3.LUT R3, R0.reuse, 0x180, RZ, 0xfc, !PT ;  /* 0x0000018000037812 */ /* 0x040fe200078efcff */
[----:B------:R-:W-:Y:S01]  /*10410*/  IMAD.U32 R17, RZ, RZ, UR4 ;  /* 0x00000004ff117e24 */ /* 0x000fe2000f8e00ff */
[----:B------:R-:W-:-:S03]  /*10420*/  LOP3.LUT R2, R0, 0x1c0, RZ, 0xfc, !PT ;  /* 0x000001c000027812 */ /* 0x000fc600078efcff */
[----:B------:R-:W-:-:S05]  /*10430*/  IMAD R0, R33, 0x2, R17 ;  /* 0x0000000221007824 */ /* 0x000fca00078e0211 */
[----:B------:R0:W-:Y:S02]  /*10440*/  STL [R1+0x28], R0 ;  /* 0x0000280001007387 */ /* 0x0001e40000100800 */
.L_x_4556:
[----:B-1----:R-:W1:Y:S02]  /*10450*/  LDC.64 R2, c[0x0][0xc88] ;  /* 0x00032200ff027b82 */ /* 0x002e640000000a00 */
[----:B-1----:R-:W-:-:S05]  /*10460*/  IMAD.WIDE R2, R27, 0x4, R2 ;  /* 0x000000041b027825 */ /* 0x002fca00078e0202 */
[----:B------:R-:W0:Y:S01]  /*10470*/  LDG.E R29, desc[UR50][R2.64] ;  /* 0x00000032021d7981 */ /* 0x000e22000c1e1900 */
[----:B------:R-:W-:Y:S05]  /*10480*/  YIELD ;  /* 0x0000000000007946 */ /* 0x000fea0003800000 */
[----:B------:R-:W-:Y:S01]  /*10490*/  ULDC.64 UR4, c[0x0][0xa28] ;  /* 0x00028a0000047ab9 */ /* 0x000fe20000000a00 */
[----:B------:R-:W-:Y:S01]  /*104a0*/  IMAD.MOV.U32 R31, RZ, RZ, RZ ;  /* 0x000000ffff1f7224 */ /* 0x000fe200078e00ff */
[----:B------:R-:W-:Y:S01]  /*104b0*/  ISETP.NE.U32.AND P0, PT, RZ, UR4, PT ;  /* 0x00000004ff007c0c */ /* 0x000fe2000bf05070 */
[----:B------:R-:W-:-:S03]  /*104c0*/  ULDC.64 UR6, c[0x0][0xa18] ;  /* 0x0002860000067ab9 */ /* 0x000fc60000000a00 */
[----:B------:R-:W-:Y:S01]  /*104d0*/  ISETP.NE.AND.EX P0, PT, RZ, UR5, PT, P0 ;  /* 0x00000005ff007c0c */ /* 0x000fe2000bf05300 */
[----:B------:R-:W-:Y:S01]  /*104e0*/  IMAD.MOV.U32 R37, RZ, RZ, RZ ;  /* 0x000000ffff257224 */ /* 0x000fe200078e00ff */
[----:B0-----:R-:W-:-:S11]  /*104f0*/  SHF.R.S32.HI R0, RZ, 0x1f, R29 ;  /* 0x0000001fff007819 */ /* 0x001fd6000001141d */
        /* <DEDUP_REMOVED lines=37> */
.L_x_4494:
        /* <DEDUP_REMOVED lines=9> */
.L_x_4495:
        /* <DEDUP_REMOVED lines=9> */
.L_x_4496:
[----:B------:R-:W3:Y:S01]  /*10870*/  LDL R4, [R1+0x4] ;  /* 0x0000040001047983 */ /* 0x000ee20000100800 */
[----:B012---:R-:W0:Y:S01]  /*10880*/  LDC R0, c[0x0][0x448] ;  /* 0x00011200ff007b82 */ /* 0x007e220000000800 */
[----:B-----5:R-:W-:Y:S01]  /*10890*/  IMAD.IADD R28, R28, 0x1, -R31 ;  /* 0x000000011c1c7824 */ /* 0x020fe200078e0a1f */
[----:B------:R-:W-:Y:S01]  /*108a0*/  LOP3.LUT R16, R16, 0xfffffdff, RZ, 0xc0, !PT ;  /* 0xfffffdff10107812 */ /* 0x000fe200078ec0ff */
[----:B------:R-:W-:Y:S01]  /*108b0*/  BSSY B0, `(.L_x_4497) ;  /* 0x0000037000007945 */ /* 0x000fe20003800000 */
[----:B0-----:R-:W-:Y:S01]  /*108c0*/  ISETP.NE.AND P0, PT, R0, 0x1, PT ;  /* 0x000000010000780c */ /* 0x001fe20003f05270 */
[----:B------:R-:W-:-:S04]  /*108d0*/  IMAD.SHL.U32 R0, R25, 0x40, RZ ;  /* 0x0000004019007824 */ /* 0x000fc800078e00ff */
[----:B------:R-:W-:-:S08]  /*108e0*/  VIADD R0, R0, 0x3f ;  /* 0x0000003f00007836 */ /* 0x000fd00000000000 */
[----:B------:R-:W0:Y:S01]  /*108f0*/  @P0 LDC R3, c[0x0][0x44c] ;  /* 0x00011300ff030b82 */ /* 0x000e220000000800 */
[----:B------:R-:W-:-:S07]  /*10900*/  @P0 LOP3.LUT R16, R16, 0x200, RZ, 0xfc, !PT ;  /* 0x0000020010100812 */ /* 0x000fce00078efcff */
[----:B------:R-:W1:Y:S01]  /*10910*/  @P0 LDC R2, c[0x0][0x450] ;  /* 0x00011400ff020b82 */ /* 0x000e620000000800 */
[----:B0-----:R-:W-:-:S05]  /*10920*/  @P0 IMAD.HI.U32 R3, R0, R3, RZ ;  /* 0x0000000300030227 */ /* 0x001fca00078e00ff */
[----:B-1----:R-:W-:Y:S01]  /*10930*/  @P0 SHF.R.U32.HI R0, RZ, R2, R3 ;  /* 0x00000002ff000219 */ /* 0x002fe20000011603 */
[C---:B------:R-:W-:Y:S01]  /*10940*/  VIADD R2, R28.reuse, 0x3f ;  /* 0x0000003f1c027836 */ /* 0x040fe20000000000 */
[----:B---3--:R-:W-:-:S05]  /*10950*/  IADD3 R3, R28, 0x40, -R4 ;  /* 0x000000401c037810 */ /* 0x008fca0007ffe804 */
[----:B------:R-:W-:-:S05]  /*10960*/  IMAD.IADD R0, R3, 0x1, R0 ;  /* 0x0000000103007824 */ /* 0x000fca00078e0200 */
[----:B------:R-:W-:-:S04]  /*10970*/  SHF.R.S32.HI R3, RZ, 0x1f, R0 ;  /* 0x0000001fff037819 */ /* 0x000fc80000011400 */
[----:B------:R-:W-:Y:S02]  /*10980*/  LEA.HI R0, R3, R0, RZ, 0x6 ;  /* 0x0000000003007211 */ /* 0x000fe400078f30ff */
[----:B------:R-:W-:Y:S02]  /*10990*/  SHF.R.S32.HI R3, RZ, 0x1f, R2 ;  /* 0x0000001fff037819 */ /* 0x000fe40000011402 */
[----:B------:R-:W-:Y:S02]  /*109a0*/  SHF.R.S32.HI R0, RZ, 0x6, R0 ;  /* 0x00000006ff007819 */ /* 0x000fe40000011400 */
[----:B------:R-:W-:Y:S02]  /*109b0*/  LEA.HI R3, R3, R2, RZ, 0x6 ;  /* 0x0000000203037211 */ /* 0x000fe400078f30ff */
[----:B------:R-:W-:Y:S02]  /*109c0*/  LOP3.LUT R2, R26, 0xff000000, RZ, 0xc0, !PT ;  /* 0xff0000001a027812 */ /* 0x000fe400078ec0ff */
[----:B------:R-:W-:-:S02]  /*109d0*/  SHF.R.S32.HI R3, RZ, 0x6, R3 ;  /* 0x00000006ff037819 */ /* 0x000fc40000011403 */
[----:B------:R-:W-:Y:S02]  /*109e0*/  SHF.R.U32.HI R2, RZ, 0x8, R2 ;  /* 0x00000008ff027819 */ /* 0x000fe40000011602 */
[----:B------:R-:W-:Y:S02]  /*109f0*/  VIMNMX R0, R3, R0, PT ;  /* 0x0000000003007248 */ /* 0x000fe40003fe0100 */
[----:B------:R-:W-:Y:S02]  /*10a00*/  LOP3.LUT R3, R26, 0xff0000, RZ, 0xc0, !PT ;  /* 0x00ff00001a037812 */ /* 0x000fe400078ec0ff */
[----:B------:R-:W-:Y:S02]  /*10a10*/  ISETP.GE.AND P0, PT, R0, 0x1, PT ;  /* 0x000000010000780c */ /* 0x000fe40003f06270 */
[----:B------:R-:W-:Y:S01]  /*10a20*/  LEA.HI R4, R3, R2, RZ, 0x10 ;  /* 0x0000000203047211 */ /* 0x000fe200078f80ff */
[----:B------:R-:W-:-:S10]  /*10a30*/  IMAD.MOV.U32 R2, RZ, RZ, RZ ;  /* 0x000000ffff027224 */ /* 0x000fd400078e00ff */
[----:B------:R-:W-:Y:S05]  /*10a40*/  @!P0 BRA `(.L_x_4498) ;  /* 0x0000000000748947 */ /* 0x000fea0003800000 */
        /* <DEDUP_REMOVED lines=29> */
.L_x_4498:
[----:B------:R-:W-:Y:S05]  /*10c20*/  BSYNC B0 ;  /* 0x0000000000007941 */ /* 0x000fea0003800000 */
.L_x_4497:
        /* <DEDUP_REMOVED lines=24> */
.L_x_4500:
        /* <DEDUP_REMOVED lines=20> */
.L_x_4503:
[----:B------:R-:W-:Y:S05]  /*10ef0*/  BSYNC B6 ;  /* 0x0000000000067941 */ /* 0x000fea0003800000 */
.L_x_4502:
        /* <DEDUP_REMOVED lines=20> */
.L_x_4506:
        /* <DEDUP_REMOVED lines=15> */
.L_x_4505:
[----:B------:R-:W-:Y:S05]  /*11130*/  BSYNC B6 ;  /* 0x0000000000067941 */ /* 0x000fea0003800000 */
.L_x_4504:
[----:B------:R-:W0:Y:S01]  /*11140*/  S2R R34, SR_TID.X ;  /* 0x0000000000227919 */ /* 0x000e220000002100 */
[----:B------:R-:W-:Y:S01]  /*11150*/  ULDC.64 UR4, c[0x0][0x9f8] ;  /* 0x00027e0000047ab9 */ /* 0x000fe20000000a00 */
[----:B------:R-:W1:Y:S01]  /*11160*/  LDC R20, c[0x0][0x430] ;  /* 0x00010c00ff147b82 */ /* 0x000e620000000800 */
[----:B------:R-:W-:-:S04]  /*11170*/  ISETP.NE.U32.AND P0, PT, RZ, UR4, PT ;  /* 0x00000004ff007c0c */ /* 0x000fc8000bf05070 */
[----:B------:R-:W-:Y:S01]  /*11180*/  ISETP.NE.AND.EX P0, PT, RZ, UR5, PT, P0 ;  /* 0x00000005ff007c0c */ /* 0x000fe2000bf05300 */
[----:B------:R-:W2:-:S12]  /*11190*/  S2R R21, SR_TID.X ;  /* 0x0000000000157919 */ /* 0x000e980000002100 */
[----:B------:R-:W-:Y:S01]  /*111a0*/  @P0 IADD3 R2, P1, R19, UR4, RZ ;  /* 0x0000000413020c10 */ /* 0x000fe2000ff3e0ff */
[----:B------:R-:W-:-:S03]  /*111b0*/  ULDC UR4, c[0x0][0x320] ;  /* 0x0000c80000047ab9 */ /* 0x000fc60000000800 */
[----:B------:R-:W-:-:S05]  /*111c0*/  @P0 IADD3.X R3, R32, UR5, RZ, P1, !PT ;  /* 0x0000000520030c10 */ /* 0x000fca0008ffe4ff */
[----:B------:R3:W5:Y:S01]  /*111d0*/  @P0 LDG.E R23, desc[UR50][R2.64] ;  /* 0x0000003202170981 */ /* 0x000762000c1e1900 */
[----:B------:R-:W-:Y:S01]  /*111e0*/  LOP3.LUT R16, R16, 0xffffffbf, RZ, 0xc0, !PT ;  /* 0xffffffbf10107812 */ /* 0x000fe200078ec0ff */
[----:B------:R-:W-:Y:S01]  /*111f0*/  UMOV UR5, 0xffffffff ;  /* 0xffffffff00057882 */ /* 0x000fe20000000000 */
[----:B0-----:R-:W-:-:S05]  /*11200*/  IMAD.SHL.U32 R34, R34, 0x8, RZ ;  /* 0x0000000822227824 */ /* 0x001fca00078e00ff */
[----:B------:R-:W-:Y:S01]  /*11210*/  LOP3.LUT R34, R34, 0x38, RZ, 0xc0, !PT ;  /* 0x0000003822227812 */ /* 0x000fe200078ec0ff */
[----:B--2---:R-:W-:-:S03]  /*11220*/  IMAD.SHL.U32 R21, R21, 0x8, RZ ;  /* 0x0000000815157824 */ /* 0x004fc600078e00ff */
[C---:B------:R-:W-:Y:S02]  /*11230*/  LOP3.LUT R0, R34.reuse, 0x40, RZ, 0xfc, !PT ;  /* 0x0000004022007812 */ /* 0x040fe400078efcff */
[----:B------:R-:W-:Y:S02]  /*11240*/  LOP3.LUT R4, R34, 0x180, RZ, 0xfc, !PT ;  /* 0x0000018022047812 */ /* 0x000fe400078efcff */
[----:B------:R-:W-:Y:S02]  /*11250*/  ISETP.GE.AND P3, PT, R0, UR4, PT ;  /* 0x0000000400007c0c */ /* 0x000fe4000bf66270 */
[----:B------:R-:W0:Y:S01]  /*11260*/  S2R R0, SR_TID.X ;  /* 0x0000000000007919 */ /* 0x000e220000002100 */
[----:B------:R-:W-:Y:S02]  /*11270*/  LOP3.LUT R34, R34, 0x1c0, RZ, 0xfc, !PT ;  /* 0x000001c022227812 */ /* 0x000fe400078efcff */
[----:B------:R-:W-:Y:S02]  /*11280*/  LOP3.LUT R21, R21, 0x38, RZ, 0xc0, !PT ;  /* 0x0000003815157812 */ /* 0x000fe400078ec0ff */
[----:B------:R-:W-:-:S02]  /*11290*/  ISETP.GE.AND P0, PT, R34, UR4, PT ;  /* 0x0000000422007c0c */ /* 0x000fc4000bf06270 */
[----:B------:R-:W2:Y:S01]  /*112a0*/  S2R R34, SR_TID.X ;  /* 0x0000000000227919 */ /* 0x000ea20000002100 */
[----:B------:R-:W-:Y:S02]  /*112b0*/  ISETP.GE.AND P2, PT, R21, UR4, PT ;  /* 0x0000000415007c0c */ /* 0x000fe4000bf46270 */
[----:B------:R-:W-:Y:S02]  /*112c0*/  ISETP.GE.AND P1, PT, R4, UR4, PT ;  /* 0x0000000404007c0c */ /* 0x000fe4000bf26270 */
[----:B------:R-:W-:Y:S02]  /*112d0*/  @P3 LOP3.LUT R16, R16, 0x40, RZ, 0xfc, !PT ;  /* 0x0000004010103812 */ /* 0x000fe400078efcff */
[----:B------:R-:W-:Y:S02]  /*112e0*/  SEL R7, RZ, 0x40, P1 ;  /* 0x00000040ff077807 */ /* 0x000fe40000800000 */
[----:B------:R-:W-:Y:S02]  /*112f0*/  LOP3.LUT R16, R16, 0xffffff7f, RZ, 0xc0, !PT ;  /* 0xffffff7f10107812 */ /* 0x000fe400078ec0ff */
[----:B------:R-:W-:-:S03]  /*11300*/  SEL R8, RZ, 0x80, P0 ;  /* 0x00000080ff087807 */ /* 0x000fc60000000000 */
[----:B------:R-:W-:-:S04]  /*11310*/  @P2 LOP3.LUT R16, R16, 0x80, RZ, 0xfc, !PT ;  /* 0x0000008010102812 */ /* 0x000fc800078efcff */
[----:B------:R-:W-:Y:S01]  /*11320*/  LOP3.LUT R16, R16, 0xffffffdf, RZ, 0xc0, !PT ;  /* 0xffffffdf10107812 */ /* 0x000fe200078ec0ff */
[----:B0-----:R-:W-:-:S05]  /*11330*/  IMAD.SHL.U32 R0, R0, 0x8, RZ ;  /* 0x0000000800007824 */ /* 0x001fca00078e00ff */
[----:B------:R-:W-:Y:S01]  /*11340*/  LOP3.LUT R0, R0, 0x38, RZ, 0xc0, !PT ;  /* 0x0000003800007812 */ /* 0x000fe200078ec0ff */
[----:B--2---:R-:W-:-:S03]  /*11350*/  IMAD.SHL.U32 R34, R34, 0x8, RZ ;  /* 0x0000000822227824 */ /* 0x004fc600078e00ff */
[----:B------:R-:W-:Y:S02]  /*11360*/  LOP3.LUT R0, R0, 0x80, RZ, 0xfc, !PT ;  /* 0x0000008000007812 */ /* 0x000fe400078efcff */
[----:B------:R-:W-:Y:S02]  /*11370*/  LOP3.LUT R34, R34, 0x38, RZ, 0xc0, !PT ;  /* 0x0000003822227812 */ /* 0x000fe400078ec0ff */
[----:B------:R-:W-:Y:S02]  /*11380*/  ISETP.GE.AND P5, PT, R0, UR4, PT ;  /* 0x0000000400007c0c */ /* 0x000fe4000bfa6270 */
[----:B------:R-:W-:Y:S02]  /*11390*/  LOP3.LUT R34, R34, 0xc0, RZ, 0xfc, !PT ;  /* 0x000000c022227812 */ /* 0x000fe400078efcff */
[----:B------:R-:W-:Y:S02]  /*113a0*/  LEA R0, R35, 0xffffffc0, 0x6 ;  /* 0xffffffc023007811 */ /* 0x000fe400078e30ff */
        /* <DEDUP_REMOVED lines=12> */
[----:B-1-3--:R-:W-:Y:S06]  /*11470*/  BRA.DIV UR5, `(.L_x_4507) ;  /* 0x0000004605347947 */ /* 0x00afec000b800000 */
.L_x_4574:
        /* <DEDUP_REMOVED lines=56> */
.L_x_4508:
[----:B------:R-:W-:Y:S01]  /*11800*/  IADD3 R28, -R36, R28, -R0 ;  /* 0x0000001c241c7210 */ /* 0x000fe20007ffe900 */
[----:B------:R-:W-:Y:S01]  /*11810*/  IMAD R19, R18, 0x8, R17 ;  /* 0x0000000812137824 */ /* 0x000fe200078e0211 */
[----:B------:R-:W-:Y:S01]  /*11820*/  SHF.L.U32 R0, R22, 0x1f, RZ ;  /* 0x0000001f16007819 */ /* 0x000fe200000006ff */
[----:B------:R-:W-:Y:S03]  /*11830*/  BSSY B0, `(.L_x_4509) ;  /* 0x0000003000007945 */ /* 0x000fe60003800000 */
[----:B------:R-:W0:Y:S02]  /*11840*/  SYNCS.PHASECHK.TRANS64.TRYWAIT P0, [R19+URZ+0x28c40], R0 ;  /* 0x028c4000130075a7 */ /* 0x000e24000800017f */
[----:B0-----:R-:W-:Y:S05]  /*11850*/  @!P0 BRA `(.L_x_4510) ;  /* 0x0000004000708947 */ /* 0x001fea0003800000 */
.L_x_4575:
[----:B------:R-:W-:Y:S05]  /*11860*/  BSYNC B0 ;  /* 0x0000000000007941 */ /* 0x000fea0003800000 */
.L_x_4509:
        /* <DEDUP_REMOVED lines=63> */
.L_x_4585:
        /* <DEDUP_REMOVED lines=10> */
.L_x_4512:
        /* <DEDUP_REMOVED lines=11> */
.L_x_4513:
        /* <DEDUP_REMOVED lines=39> */
.L_x_4515:
[----:B------:R-:W-:Y:S05]  /*12020*/  BSYNC B6 ;  /* 0x0000000000067941 */ /* 0x000fea0003800000 */
.L_x_4514:
        /* <DEDUP_REMOVED lines=28> */
[----:B--2---:R-:W-:Y:S02]  /*121f0*/  @P6 SHF.R.U32.HI R4, RZ, R0, R6 ;  /* 0x00000000ff046219 */ /* 0x004fe40000011606 */
        /* <DEDUP_REMOVED lines=49> */
[----:B0-----:R-:W-:-:S04]  /*12510*/  @!P0 LEA R3, P2, R8, R3, 0x1 ;  /* 0x0000000308038211 */ /* 0x001fc800078408ff */
[----:B-1----:R-:W-:-:S04]  /*12520*/  @!P0 IADD3.X R2, RZ, R2, RZ, P2, !PT ;  /* 0x00000002ff028210 */ /* 0x002fc800017fe4ff */
[----:B------:R-:W-:-:S04]  /*12530*/  @!P0 LOP3.LUT R3, R3, R2, RZ, 0x3c, !PT ;  /* 0x0000000203038212 */ /* 0x000fc800078e3cff */
[----:B------:R-:W-:-:S04]  /*12540*/  @!P0 LOP3.LUT R2, R3, R2, RZ, 0x3c, !PT ;  /* 0x0000000203028212 */ /* 0x000fc800078e3cff */
[----:B------:R-:W-:-:S05]  /*12550*/  @!P0 LOP3.LUT R3, R3, R2, RZ, 0x3c, !PT ;  /* 0x0000000203038212 */ /* 0x000fca00078e3cff */
[----:B--2---:R0:W-:Y:S02]  /*12560*/  @!P0 LDGSTS.E.BYPASS.LTC128B.128 [R7+0x21400], desc[UR50][R2.64], !P1 ;  /* 0x2140000002078fae */ /* 0x0041e4000c901d72 */
.L_x_4594:
        /* <DEDUP_REMOVED lines=10> */
.L_x_4517:
        /* <DEDUP_REMOVED lines=18> */
.L_x_4595:
[----:B------:R-:W-:Y:S05]  /*12730*/  BSYNC B0 ;  /* 0x0000000000007941 */ /* 0x000fea0003800000 */
.L_x_4518:
[----:B------:R-:W-:-:S05]  /*12740*/  IMAD.U32 R2, RZ, RZ, UR36 ;  /* 0x00000024ff027e24 */ /* 0x000fca000f8e00ff */
[----:B------:R-:W-:-:S13]  /*12750*/  ISETP.NE.AND P0, PT, R2, 0x3, PT ;  /* 0x000000030200780c */ /* 0x000fda0003f05270 */
[----:B------:R-:W-:Y:S05]  /*12760*/  @!P0 BRA `(.L_x_4520) ;  /* 0x0000000000048947 */ /* 0x000fea0003800000 */
[----:B------:R-:W-:Y:S01]  /*12770*/  BPT.TRAP 0x1 ;  /* 0x000000040000795c */ /* 0x000fe20000300000 */
.L_x_4520:
[----:B0-----:R-:W-:Y:S01]  /*12780*/  SHF.L.U32 R0, R22, 0x1f, RZ ;  /* 0x0000001f16007819 */ /* 0x001fe200000006ff */
[----:B------:R-:W-:Y:S03]  /*12790*/  BSSY B0, `(.L_x_4521) ;  /* 0x0000003000007945 */ /* 0x000fe60003800000 */
[----:B------:R-:W0:Y:S02]  /*127a0*/  SYNCS.PHASECHK.TRANS64.TRYWAIT P0, [R19+URZ+0x28c60], R0 ;  /* 0x028c6000130075a7 */ /* 0x000e24000800017f */
[----:B0-----:R-:W-:Y:S05]  /*127b0*/  @!P0 BRA `(.L_x_4522) ;  /* 0x0000003c00548947 */ /* 0x001fea0003800000 */
.L_x_4596:
[----:B------:R-:W-:Y:S05]  /*127c0*/  BSYNC B0 ;  /* 0x0000000000007941 */ /* 0x000fea0003800000 */
.L_x_4521:
        /* <DEDUP_REMOVED lines=109> */
.L_x_4606:
        /* <DEDUP_REMOVED lines=34> */
.L_x_4524:
        /* <DEDUP_REMOVED lines=11> */
.L_x_4525:
        /* <DEDUP_REMOVED lines=12> */
.L_x_4540:
        /* <DEDUP_REMOVED lines=41> */
.L_x_4528:
[----:B------:R-:W-:Y:S01]  /*134c0*/  IMAD R6, R18, 0x8, R17 ;  /* 0x0000000812067824 */ /* 0x000fe200078e0211 */
[----:B------:R-:W-:Y:S01]  /*134d0*/  SHF.L.U32 R19, R22, 0x1f, RZ ;  /* 0x0000001f16137819 */ /* 0x000fe200000006ff */
[----:B------:R-:W-:Y:S01]  /*134e0*/  BSSY B1, `(.L_x_4529) ;  /* 0x0000004000017945 */ /* 0x000fe20003800000 */
[----:B------:R-:W-:Y:S02]  /*134f0*/  SHF.R.S32.HI R9, RZ, 0x1f, R5 ;  /* 0x0000001fff097819 */ /* 0x000fe40000011405 */
[----:B------:R-:W0:Y:S02]  /*13500*/  SYNCS.PHASECHK.TRANS64.TRYWAIT P0, [R6+URZ+0x28c40], R19 ;  /* 0x028c4013060075a7 */ /* 0x000e24000800017f */
[----:B0-----:R-:W-:Y:S05]  /*13510*/  @!P0 BRA `(.L_x_4530) ;  /* 0x00000038003c8947 */ /* 0x001fea0003800000 */
.L_x_4607:
[----:B------:R-:W-:Y:S05]  /*13520*/  BSYNC B1 ;  /* 0x0000000000017941 */ /* 0x000fea0003800000 */
.L_x_4529:
        /* <DEDUP_REMOVED lines=40> */
.L_x_4617:
        /* <DEDUP_REMOVED lines=8> */
.L_x_4532:
        /* <DEDUP_REMOVED lines=11> */
.L_x_4533:
[----:B------:R2:W-:Y:S01]  /*138e0*/  SYNCS.ARRIVE.TRANS64.A1T0 RZ, [R6+URZ+0x28c30], RZ ;  /* 0x028c30ff06ff79a7 */ /* 0x0005e2000810003f */
[----:B------:R-:W-:Y:S05]  /*138f0*/  @!P2 BRA `(.L_x_4534) ;  /* 0x000000000004a947 */ /* 0x000fea0003800000 */
[----:B------:R-:W-:Y:S01]  /*13900*/  BPT.TRAP 0x1 ;  /* 0x000000040000795c */ /* 0x000fe20000300000 */
.L_x_4534:
[----:B------:R-:W3:Y:S01]  /*13910*/  SYNCS.PHASECHK.TRANS64.TRYWAIT P0, [R6+URZ+0x28c60], R19 ;  /* 0x028c6013060075a7 */ /* 0x000ee2000800017f */
[----:B------:R-:W-:Y:S04]  /*13920*/  BSSY B1, `(.L_x_4535) ;  /* 0x0000002000017945 */ /* 0x000fe80003800000 */
[----:B---3--:R-:W-:Y:S05]  /*13930*/  @!P0 BRA `(.L_x_4536) ;  /* 0x0000003800648947 */ /* 0x008fea0003800000 */
.L_x_4618:
[----:B------:R-:W-:Y:S05]  /*13940*/  BSYNC B1 ;  /* 0x0000000000017941 */ /* 0x000fea0003800000 */
.L_x_4535:
        /* <DEDUP_REMOVED lines=79> */
.L_x_4628:
        /* <DEDUP_REMOVED lines=25> */
.L_x_4538:
        /* <DEDUP_REMOVED lines=11> */
.L_x_4539:
[----:B------:R3:W-:Y:S01]  /*14080*/  SYNCS.ARRIVE.TRANS64.A1T0 RZ, [R6+URZ+0x28c50], RZ ;  /* 0x028c50ff06ff79a7 */ /* 0x0007e2000810003f */
[----:B------:R-:W-:Y:S05]  /*14090*/  @P3 BRA `(.L_x_4540) ;  /* 0xfffffff000643947 */ /* 0x000fea000383ffff */
.L_x_4527:
[----:B------:R-:W-:Y:S05]  /*140a0*/  BSYNC B0 ;  /* 0x0000000000007941 */ /* 0x000fea0003800000 */
.L_x_4526:
        /* <DEDUP_REMOVED lines=21> */
.L_x_4542:
[----:B------:R-:W-:Y:S05]  /*14200*/  BSYNC B0 ;  /* 0x0000000000007941 */ /* 0x000fea0003800000 */
.L_x_4541:
[----:B------:R-:W-:-:S07]  /*14210*/  SEL R18, R18, RZ, P0 ;  /* 0x000000ff12127207 */ /* 0x000fce0000000000 */
.L_x_4501:
[----:B------:R-:W-:Y:S05]  /*14220*/  BSYNC B7 ;  /* 0x0000000000077941 */ /* 0x000fea0003800000 */
.L_x_4499:
        /* <DEDUP_REMOVED lines=11> */
.L_x_4543:
        /* <DEDUP_REMOVED lines=43> */
.L_x_4638:
[----:B------:R-:W-:Y:S02]  /*14590*/  ULDC UR4, c[0x0][0xc38] ;  /* 0x00030e0000047ab9 */ /* 0x000fe40000000800 */
[----:B------:R-:W-:-:S04]  /*145a0*/  IMAD.U32 R4, RZ, RZ, UR4 ;  /* 0x00000004ff047e24 */ /* 0x000fc8000f8e00ff */
[----:B--2---:R-:W-:-:S04]  /*145b0*/  IMAD R5, R14, R4, RZ ;  /* 0x000000040e057224 */ /* 0x004fc800078e02ff */
[----:B------:R-:W-:-:S05]  /*145c0*/  IMAD.IADD R6, R6, 0x1, R5 ;  /* 0x0000000106067824 */ /* 0x000fca00078e0205 */
[----:B------:R-:W-:-:S13]  /*145d0*/  ISETP.GT.AND P6, PT, R6, R0, PT ;  /* 0x000000000600720c */ /* 0x000fda0003fc4270 */
[----:B------:R-:W-:Y:S05]  /*145e0*/  @P6 BRA `(.L_x_4546) ;  /* 0x0000000000a46947 */ /* 0x000fea0003800000 */
.L_x_4549:
        /* <DEDUP_REMOVED lines=11> */
[----:B------:R-:W-:Y:S02]  /*146a0*/  IMAD.MOV.U32 R8, RZ, RZ, RZ ;  /* 0x000000ffff087224 */ /* 0x000fe400078e00ff */
[----:B0-----:R-:W-:-:S05]  /*146b0*/  @!P6 IMAD.WIDE R2, R7, 0x4, R2 ;  /* 0x000000040702e825 */ /* 0x001fca00078e0202 */
[----:B------:R2:W3:Y:S02]  /*146c0*/  @!P6 LDG.E R25, desc[UR50][R2.64] ;  /* 0x000000320219e981 */ /* 0x0004e4000c1e1900 */
[----:B--2---:R-:W-:-:S05]  /*146d0*/  @!P6 IMAD.WIDE R2, R7, 0x4, R4 ;  /* 0x000000040702e825 */ /* 0x004fca00078e0204 */
        /* <DEDUP_REMOVED lines=20> */
.L_x_4646:
[----:B------:R-:W-:Y:S02]  /*14820*/  ULDC UR4, c[0x0][0xc38] ;  /* 0x00030e0000047ab9 */ /* 0x000fe40000000800 */
[----:B------:R-:W-:-:S04]  /*14830*/  IMAD.U32 R4, RZ, RZ, UR4 ;  /* 0x00000004ff047e24 */ /* 0x000fc8000f8e00ff */
[----:B--2---:R-:W-:-:S04]  /*14840*/  IMAD R5, R14, R4, RZ ;  /* 0x000000040e057224 */ /* 0x004fc800078e02ff */
[----:B------:R-:W-:-:S05]  /*14850*/  IMAD.IADD R6, R5, 0x1, R6 ;  /* 0x0000000105067824 */ /* 0x000fca00078e0206 */
[----:B------:R-:W-:-:S13]  /*14860*/  ISETP.GT.AND P6, PT, R6, R0, PT ;  /* 0x000000000600720c */ /* 0x000fda0003fc4270 */
[----:B------:R-:W-:Y:S05]  /*14870*/  @!P6 BRA `(.L_x_4549) ;  /* 0xfffffffc005ce947 */ /* 0x000fea000383ffff */
.L_x_4546:
[----:B------:R-:W-:Y:S01]  /*14880*/  IMAD.IADD R5, R6, 0x1, -R5 ;  /* 0x0000000106057824 */ /* 0x000fe200078e0a05 */
[----:B------:R-:W-:-:S03]  /*14890*/  UMOV UR4, 0xffffffff ;  /* 0xffffffff00047882 */ /* 0x000fc60000000000 */
[----:B------:R-:W-:-:S05]  /*148a0*/  IMAD R7, R3, R4, R5 ;  /* 0x0000000403077224 */ /* 0x000fca00078e0205 */
[----:B------:R-:W-:Y:S01]  /*148b0*/  ISETP.GT.AND P6, PT, R7, R0, PT ;  /* 0x000000000700720c */ /* 0x000fe20003fc4270 */
[----:B------:R-:W-:-:S12]  /*148c0*/  BRA.DIV UR4, `(.L_x_4550) ;  /* 0x0000003a04607947 */ /* 0x000fd8000b800000 */
[----:B------:R-:W-:-:S04]  /*148d0*/  VOTE.ANY R2, PT, !P6 ;  /* 0x0000000000027806 */ /* 0x000fc800070e0100 */
[----:B------:R-:W2:Y:S02]  /*148e0*/  POPC R12, R2 ;  /* 0x00000002000c7309 */ /* 0x000ea40000000000 */
[----:B--2---:R2:W3:Y:S01]  /*148f0*/  SHFL.IDX PT, R25, R25, R12, 0x1f ;  /* 0x00001f0c19197589 */ /* 0x0044e200000e0000 */
[----:B------:R-:W-:-:S03]  /*14900*/  IMAD.IADD R27, R12, 0x1, R27 ;  /* 0x000000010c1b7824 */ /* 0x000fc600078e021b */
[----:B------:R2:W4:Y:S04]  /*14910*/  SHFL.IDX PT, R8, R8, R12, 0x1f ;  /* 0x00001f0c08087589 */ /* 0x00052800000e0000 */
.L_x_4651:
[----:B------:R-:W-:-:S13]  /*14920*/  ISETP.NE.AND P0, PT, R2, RZ, PT ;  /* 0x000000ff0200720c */ /* 0x000fda0003f05270 */
[----:B------:R-:W-:Y:S05]  /*14930*/  @!P0 BRA `(.L_x_4551) ;  /* 0x0000000000108947 */ /* 0x000fea0003800000 */
[----:B------:R-:W-:Y:S01]  /*14940*/  UMOV UR4, 0xffffffff ;  /* 0xffffffff00047882 */ /* 0x000fe20000000000 */
[----:B--2---:R-:W-:Y:S02]  /*14950*/  VIADD R12, R12, 0xffffffff ;  /* 0xffffffff0c0c7836 */ /* 0x004fe40000000000 */
[----:B------:R-:W-:Y:S05]  /*14960*/  BRA.DIV UR4, `(.L_x_4552) ;  /* 0x0000003a04947947 */ /* 0x000fea000b800000 */
[----:B------:R2:W0:Y:S02]  /*14970*/  SHFL.IDX PT, R24, R3, R12, 0x1f ;  /* 0x00001f0c03187589 */ /* 0x00042400000e0000 */
.L_x_4551:
[----:B----4-:R-:W-:Y:S01]  /*14980*/  ISETP.NE.AND P0, PT, R8, 0x1, PT ;  /* 0x000000010800780c */ /* 0x010fe20003f05270 */
[----:B0-----:R-:W-:-:S04]  /*14990*/  IMAD R24, R24, R4, R5 ;  /* 0x0000000418187224 */ /* 0x001fc800078e0205 */
[----:B------:R-:W-:-:S08]  /*149a0*/  IMAD.IADD R0, R0, 0x1, -R24 ;  /* 0x0000000100007824 */ /* 0x000fd000078e0a18 */
[----:B------:R-:W-:Y:S05]  /*149b0*/  @!P0 BRA `(.L_x_4553) ;  /* 0x0000000000dc8947 */ /* 0x000fea0003800000 */
[----:B---3--:R-:W-:Y:S02]  /*149c0*/  IABS R4, R25 ;  /* 0x0000001900047213 */ /* 0x008fe40000000000 */
[----:B------:R-:W-:Y:S02]  /*149d0*/  IABS R5, R8 ;  /* 0x0000000800057213 */ /* 0x000fe40000000000 */
[----:B------:R-:W0:Y:S08]  /*149e0*/  I2F.RP R6, R4 ;  /* 0x0000000400067306 */ /* 0x000e300000209400 */
[----:B------:R-:W3:Y:S08]  /*149f0*/  I2F.RP R9, R5 ;  /* 0x0000000500097306 */ /* 0x000ef00000209400 */
[----:B0-----:R-:W0:Y:S08]  /*14a00*/  MUFU.RCP R6, R6 ;  /* 0x0000000600067308 */ /* 0x001e300000001000 */
[----:B---3--:R-:W-:Y:S01]  /*14a10*/  MUFU.RCP R9, R9 ;  /* 0x0000000900097308 */ /* 0x008fe20000001000 */
[----:B0-----:R-:W-:-:S07]  /*14a20*/  VIADD R2, R6, 0xffffffe ;  /* 0x0ffffffe06027836 */ /* 0x001fce0000000000 */
[----:B--2---:R0:W2:Y:S02]  /*14a30*/  F2I.FTZ.U32.TRUNC.NTZ R3, R2 ;  /* 0x0000000200037305 */ /* 0x0040a4000021f000 */
[----:B0-----:R-:W-:Y:S02]  /*14a40*/  IMAD.MOV.U32 R2, RZ, RZ, RZ ;  /* 0x000000ffff027224 */ /* 0x001fe400078e00ff */
[----:B--2---:R-:W-:-:S04]  /*14a50*/  IMAD.MOV R7, RZ, RZ, -R3 ;  /* 0x000000ffff077224 */ /* 0x004fc800078e0a03 */
        /* <DEDUP_REMOVED lines=45> */
.L_x_4553:
[----:B--2---:R-:W0:Y:S02]  /*14d30*/  LDC.64 R2, c[0x0][0xc90] ;  /* 0x00032400ff027b82 */ /* 0x004e240000000a00 */
[----:B0-----:R-:W-:-:S05]  /*14d40*/  IMAD.WIDE R2, R27, 0x4, R2 ;  /* 0x000000041b027825 */ /* 0x001fca00078e0202 */
[----:B------:R0:W3:Y:S02]  /*14d50*/  LDG.E R6, desc[UR50][R2.64] ;  /* 0x0000003202067981 */ /* 0x0000e4000c1e1900 */
[----:B0-----:R-:W-:Y:S02]  /*14d60*/  IMAD.MOV.U32 R2, RZ, RZ, RZ ;  /* 0x000000ffff027224 */ /* 0x001fe400078e00ff */
[----:B---3--:R-:W-:-:S05]  /*14d70*/  IMAD R5, R25, R6, RZ ;  /* 0x0000000619057224 */ /* 0x008fca00078e02ff */
        /* <DEDUP_REMOVED lines=55> */
.L_x_4554:
[----:B------:R-:W-:-:S05]  /*150f0*/  LOP3.LUT R0, RZ, R3, RZ, 0x33, !PT ;  /* 0x00000003ff007212 */ /* 0x000fca00078e33ff */
[----:B------:R-:W-:Y:S01]  /*15100*/  IMAD.IADD R25, R25, 0x1, R0 ;  /* 0x0000000119197824 */ /* 0x000fe200078e0200 */
[----:B------:R-:W-:Y:S06]  /*15110*/  BRA `(.L_x_4555) ;  /* 0x00000000001c7947 */ /* 0x000fec0003800000 */
.L_x_4547:
[----:B------:R-:W-:Y:S01]  /*15120*/  UMOV UR4, URZ ;  /* 0x0000003f00047c82 */ /* 0x000fe20008000000 */
[----:B------:R-:W-:Y:S01]  /*15130*/  UMOV UR5, URZ ;  /* 0x0000003f00057c82 */ /* 0x000fe20008000000 */
[----:B------:R-:W-:Y:S01]  /*15140*/  ULDC UR6, c[0x0][0xc3c] ;  /* 0x00030f0000067ab9 */ /* 0x000fe20000000800 */
[----:B------:R-:W-:Y:S02]  /*15150*/  IMAD.MOV.U32 R24, RZ, RZ, R0 ;  /* 0x000000ffff187224 */ /* 0x000fe400078e0000 */
[----:B------:R-:W-:Y:S02]  /*15160*/  IMAD.U32 R25, RZ, RZ, UR4 ;  /* 0x00000004ff197e24 */ /* 0x000fe4000f8e00ff */
[----:B------:R-:W-:Y:S02]  /*15170*/  IMAD.U32 R26, RZ, RZ, UR5 ;  /* 0x00000005ff1a7e24 */ /* 0x000fe4000f8e00ff */
[----:B------:R-:W-:-:S07]  /*15180*/  IMAD.U32 R27, RZ, RZ, UR6 ;  /* 0x00000006ff1b7e24 */ /* 0x000fce000f8e00ff */
.L_x_4555:
        /* <DEDUP_REMOVED lines=10> */
.L_x_4544:
[----:B------:R-:W-:Y:S02]  /*15230*/  ULDC UR4, c[0x0][0xc3c] ;  /* 0x00030f0000047ab9 */ /* 0x000fe40000000800 */
[----:B0-----:R-:W-:-:S13]  /*15240*/  ISETP.GE.AND P0, PT, R27, UR4, PT ;  /* 0x000000041b007c0c */ /* 0x001fda000bf06270 */
[----:B------:R-:W-:Y:S05]  /*15250*/  @!P0 BRA `(.L_x_4556) ;  /* 0xffffffb0007c8947 */ /* 0x000fea000383ffff */
[----:B------:R-:W-:Y:S05]  /*15260*/  BSYNC B8 ;  /* 0x0000000000087941 */ /* 0x000fea0003800000 */
.L_x_4493:
[----:B------:R-:W5:Y:S01]  /*15270*/  LDL.LU R0, [R1+0x20] ;  /* 0x0000200001007983 */ /* 0x000f620000300800 */
[----:B------:R-:W-:Y:S01]  /*15280*/  BSSY B0, `(.L_x_4557) ;  /* 0x000000b000007945 */ /* 0x000fe20003800000 */
[----:B------:R-:W1:Y:S01]  /*15290*/  S2R R5, SR_CgaCtaId ;  /* 0x0000000000057919 */ /* 0x000e620000008800 */
[----:B-----5:R-:W-:-:S05]  /*152a0*/  VIADD R0, R0, 0x1 ;  /* 0x0000000100007836 */ /* 0x020fca0000000000 */
[----:B0-----:R-:W-:-:S04]  /*152b0*/  LEA.HI R2, R0, R0, RZ, 0x1 ;  /* 0x0000000000027211 */ /* 0x001fc800078f08ff */
[----:B------:R-:W-:Y:S02]  /*152c0*/  LOP3.LUT R3, R2, 0xfffffffe, RZ, 0xc0, !PT ;  /* 0xfffffffe02037812 */ /* 0x000fe400078ec0ff */
[----:B------:R-:W-:-:S03]  /*152d0*/  MOV R2, 0x400 ;  /* 0x0000040000027802 */ /* 0x000fc60000000f00 */
[----:B------:R-:W-:Y:S01]  /*152e0*/  IMAD.IADD R0, R0, 0x1, -R3 ;  /* 0x0000000100007824 */ /* 0x000fe200078e0a03 */
[----:B-1----:R-:W-:-:S04]  /*152f0*/  LEA R7, R5, R2, 0x18 ;  /* 0x0000000205077211 */ /* 0x002fc800078ec0ff */
[----:B------:R-:W-:-:S04]  /*15300*/  SHF.L.U32 R0, R0, 0x1f, RZ ;  /* 0x0000001f00007819 */ /* 0x000fc800000006ff */
[----:B------:R-:W0:Y:S02]  /*15310*/  SYNCS.PHASECHK.TRANS64.TRYWAIT P0, [R7+URZ+0x28c20], R0 ;  /* 0x028c2000070075a7 */ /* 0x000e24000800017f */
[----:B0-----:R-:W-:Y:S05]  /*15320*/  @!P0 BRA `(.L_x_4558) ;  /* 0x00000030004c8947 */ /* 0x001fea0003800000 */
.L_x_4654:
[----:B------:R-:W-:Y:S05]  /*15330*/  BSYNC B0 ;  /* 0x0000000000007941 */ /* 0x000fea0003800000 */
.L_x_4557:
[----:B------:R-:W-:-:S03]  /*15340*/  UMOV UR4, 0xffffffff ;  /* 0xffffffff00047882 */ /* 0x000fc60000000000 */
[----:B------:R-:W-:Y:S05]  /*15350*/  BRA.DIV UR4, `(.L_x_4559) ;  /* 0x0000003204547947 */ /* 0x000fea000b800000 */
[----:B0-----:R-:W0:Y:S02]  /*15360*/  S2R R0, SR_TID.X ;  /* 0x0000000000007919 */ /* 0x001e240000002100 */
[----:B0-----:R-:W-:-:S04]  /*15370*/  SHF.R.U32.HI R0, RZ, 0x5, R0 ;  /* 0x00000005ff007819 */ /* 0x001fc80000011600 */
[----:B------:R-:W-:-:S05]  /*15380*/  LOP3.LUT R0, R0, 0x3, RZ, 0xc0, !PT ;  /* 0x0000000300007812 */ /* 0x000fca00078ec0ff */
[----:B------:R0:W1:Y:S02]  /*15390*/  SHFL.IDX PT, R14, R0, RZ, 0x1f ;  /* 0x00001fff000e7589 */ /* 0x00006400000e0000 */
.L_x_4657:
[----:B-1----:R-:W-:Y:S01]  /*153a0*/  ISETP.NE.AND P0, PT, R14, RZ, PT ;  /* 0x000000ff0e00720c */ /* 0x002fe20003f05270 */
[----:B------:R-:W-:-:S12]  /*153b0*/  BSSY B0, `(.L_x_4560) ;  /* 0x0000024000007945 */ /* 0x000fd80003800000 */
[----:B------:R-:W-:Y:S05]  /*153c0*/  @P0 BRA `(.L_x_4561) ;  /* 0x0000000000880947 */ /* 0x000fea0003800000 */
[----:B------:R-:W-:-:S03]  /*153d0*/  UMOV UR4, 0xffffffff ;  /* 0xffffffff00047882 */ /* 0x000fc60000000000 */
[----:B------:R-:W-:Y:S05]  /*153e0*/  BRA.DIV UR4, `(.L_x_4562) ;  /* 0x0000003204647947 */ /* 0x000fea000b800000 */
[----:B------:R-:W-:-:S13]  /*153f0*/  ELECT P6, URZ, PT ;  /* 0x00000000003f782f */ /* 0x000fda00038c0000 */
.L_x_4660:
[----:B------:R-:W-:Y:S05]  /*15400*/  @!P6 BRA `(.L_x_4561) ;  /* 0x000000000078e947 */ /* 0x000fea0003800000 */
[----:B------:R-:W-:-:S06]  /*15410*/  ULOP3.LUT UR4, UR38, 0x2, URZ, 0xfc, !UPT ;  /* 0x0000000226047892 */ /* 0x000fcc000f8efc3f */
[----:B0-----:R-:W-:-:S05]  /*15420*/  IMAD.U32 R0, RZ, RZ, UR4 ;  /* 0x00000004ff007e24 */ /* 0x001fca000f8e00ff */
[----:B------:R-:W-:-:S13]  /*15430*/  ISETP.NE.AND P0, PT, R0, 0x3, PT ;  /* 0x000000030000780c */ /* 0x000fda0003f05270 */
[----:B------:R-:W-:Y:S05]  /*15440*/  @!P0 BRA `(.L_x_4563) ;  /* 0x0000000000048947 */ /* 0x000fea0003800000 */
[----:B------:R-:W-:Y:S01]  /*15450*/  BPT.TRAP 0x1 ;  /* 0x000000040000795c */ /* 0x000fe20000300000 */
.L_x_4563:
[----:B------:R-:W-:Y:S01]  /*15460*/  IMAD R5, R18, 0x8, R7 ;  /* 0x0000000812057824 */ /* 0x000fe200078e0207 */
[----:B------:R-:W-:Y:S01]  /*15470*/  SHF.L.U32 R0, R22, 0x1f, RZ ;  /* 0x0000001f16007819 */ /* 0x000fe200000006ff */
[----:B------:R-:W-:-:S03]  /*15480*/  VIADD R18, R18, 0x1 ;  /* 0x0000000112127836 */ /* 0x000fc60000000000 */
[----:B------:R-:W0:Y:S02]  /*15490*/  SYNCS.PHASECHK.TRANS64.TRYWAIT P1, [R5+URZ+0x28c40], R0 ;  /* 0x028c4000050075a7 */ /* 0x000e24000802017f */
[----:B------:R-:W-:-:S04]  /*154a0*/  ISETP.NE.AND P2, PT, R18, 0x2, PT ;  /* 0x000000021200780c */ /* 0x000fc80003f45270 */
[----:B------:R-:W-:Y:S01]  /*154b0*/  SEL R3, RZ, 0x1, P2 ;  /* 0x00000001ff037807 */ /* 0x000fe20001000000 */
[----:B0-----:R-:W-:Y:S08]  /*154c0*/  @!P1 BRA `(.L_x_4564) ;  /* 0x00000030004c9947 */ /* 0x001ff00003800000 */
.L_x_4661:
[----:B------:R-:W-:Y:S02]  /*154d0*/  SEL R18, R18, RZ, P2 ;  /* 0x000000ff12127207 */ /* 0x000fe40001000000 */
[----:B------:R-:W-:Y:S01]  /*154e0*/  LOP3.LUT R2, R22, R3, RZ, 0x3c, !PT ;  /* 0x0000000316027212 */ /* 0x000fe200078e3cff */
[----:B------:R-:W-:Y:S06]  /*154f0*/  @!P0 BRA `(.L_x_4565) ;  /* 0x0000000000048947 */ /* 0x000fec0003800000 */
[----:B------:R-:W-:Y:S01]  /*15500*/  BPT.TRAP 0x1 ;  /* 0x000000040000795c */ /* 0x000fe20000300000 */
.L_x_4565:
[----:B------:R-:W-:Y:S01]  /*15510*/  IMAD R3, R18, 0x8, R7 ;  /* 0x0000000812037824 */ /* 0x000fe200078e0207 */
[----:B------:R-:W-:-:S04]  /*15520*/  SHF.L.U32 R2, R2, 0x1f, RZ ;  /* 0x0000001f02027819 */ /* 0x000fc800000006ff */
[----:B------:R-:W1:Y:S02]  /*15530*/  SYNCS.PHASECHK.TRANS64.TRYWAIT P1, [R3+URZ+0x28c40], R2 ;  /* 0x028c4002030075a7 */ /* 0x000e64000802017f */
[----:B-1----:R-:W-:Y:S05]  /*15540*/  @!P1 BRA `(.L_x_4566) ;  /* 0x0000003000409947 */ /* 0x002fea0003800000 */
.L_x_4662:
[----:B------:R-:W-:Y:S05]  /*15550*/  @!P0 BRA `(.L_x_4567) ;  /* 0x0000000000048947 */ /* 0x000fea0003800000 */
[----:B------:R-:W-:Y:S01]  /*15560*/  BPT.TRAP 0x1 ;  /* 0x000000040000795c */ /* 0x000fe20000300000 */
.L_x_4567:
[----:B------:R-:W5:Y:S02]  /*15570*/  SYNCS.PHASECHK.TRANS64.TRYWAIT P1, [R5+URZ+0x28c60], R0 ;  /* 0x028c6000050075a7 */ /* 0x000f64000802017f */
[----:B-----5:R-:W-:Y:S05]  /*15580*/  @!P1 BRA `(.L_x_4568) ;  /* 0x0000003000449947 */ /* 0x020fea0003800000 */
.L_x_4663:
[----:B------:R-:W-:Y:S05]  /*15590*/  @!P0 BRA `(.L_x_4569) ;  /* 0x0000000000048947 */ /* 0x000fea0003800000 */
[----:B------:R-:W-:Y:S01]  /*155a0*/  BPT.TRAP 0x1 ;  /* 0x000000040000795c */ /* 0x000fe20000300000 */
.L_x_4569:
[----:B------:R0:W0:Y:S02]  /*155b0*/  SYNCS.PHASECHK.TRANS64.TRYWAIT P0, [R3+URZ+0x28c60], R2 ;  /* 0x028c6002030075a7 */ /* 0x000024000800017f */
[----:B0-----:R-:W-:Y:S05]  /*155c0*/  @!P0 NANOSLEEP.SYNCS 0x989680 ;  /* 0x009896800000895d */ /* 0x001fea0003900000 */
[----:B------:R-:W0:Y:S02]  /*155d0*/  @!P0 SYNCS.PHASECHK.TRANS64 P0, [R3+URZ+0x28c60], R2 ;  /* 0x028c6002030085a7 */ /* 0x000e24000800007f */
[----:B0-----:R-:W-:Y:S05]  /*155e0*/  @!P0 BRA `(.L_x_4569) ;  /* 0xfffffffc00f08947 */ /* 0x001fea000383ffff */
.L_x_4561:
[----:B------:R-:W-:Y:S05]  /*155f0*/  BSYNC B0 ;  /* 0x0000000000007941 */ /* 0x000fea0003800000 */
.L_x_4560:
[----:B------:R-:W-:Y:S05]  /*15600*/  EXIT ;  /* 0x000000000000794d */ /* 0x000fea0003800000 */
.L_x_4422:
[----:B0-----:R-:W-:-:S04]  /*15610*/  IMAD.U32 R3, RZ, RZ, UR23 ;  /* 0x00000017ff037e24 */ /* 0x001fc8000f8e00ff */
[----:B------:R0:W1:Y:S03]  /*15620*/  SYNCS.PHASECHK.TRANS64.TRYWAIT P1, [R3+URZ+0x28c50], R0 ;  /* 0x028c5000030075a7 */ /* 0x000066000802017f */
[----:B-1----:R-:W-:Y:S05]  /*15630*/  @!P1 NANOSLEEP.SYNCS 0x989680 ;  /* 0x009896800000995d */ /* 0x002fea0003900000 */
[----:B------:R-:W1:Y:S02]  /*15640*/  @!P1 SYNCS.PHASECHK.TRANS64 P1, [R3+URZ+0x28c50], R0 ;  /* 0x028c5000030095a7 */ /* 0x000e64000802007f */
[----:B-1----:R-:W-:Y:S05]  /*15650*/  @!P1 BRA `(.L_x_4422) ;  /* 0xfffffffc00ec9947 */ /* 0x002fea000383ffff */
[----:B------:R-:W-:Y:S05]  /*15660*/  BRA `(.L_x_4570) ;  /* 0xfffffec800d07947 */ /* 0x000fea000383ffff */
.L_x_4428:
[----:B-1----:R-:W-:-:S04]  /*15670*/  IMAD.U32 R3, RZ, RZ, UR23 ;  /* 0x00000017ff037e24 */ /* 0x002fc8000f8e00ff */
[----:B------:R1:W2:Y:S03]  /*15680*/  SYNCS.PHASECHK.TRANS64.TRYWAIT P1, [R3+URZ+0x28c50], R0 ;  /* 0x028c5000030075a7 */ /* 0x0002a6000802017f */
[----:B--2---:R-:W-:Y:S05]  /*15690*/  @!P1 NANOSLEEP.SYNCS 0x989680 ;  /* 0x009896800000995d */ /* 0x004fea0003900000 */
[----:B------:R-:W2:Y:S02]  /*156a0*/  @!P1 SYNCS.PHASECHK.TRANS64 P1, [R3+URZ+0x28c50], R0 ;  /* 0x028c5000030095a7 */ /* 0x000ea4000802007f */
[----:B--2---:R-:W-:Y:S05]  /*156b0*/  @!P1 BRA `(.L_x_4428) ;  /* 0xfffffffc00ec9947 */ /* 0x004fea000383ffff */
[----:B------:R-:W-:Y:S05]  /*156c0*/  BRA `(.L_x_4427) ;  /* 0xfffffed400d47947 */ /* 0x000fea000383ffff */
.L_x_4433:
[----:B0-----:R-:W-:-:S04]  /*156d0*/  IMAD.U32 R3, RZ, RZ, UR40 ;  /* 0x00000028ff037e24 */ /* 0x001fc8000f8e00ff */
[----:B------:R0:W1:Y:S03]  /*156e0*/  SYNCS.PHASECHK.TRANS64.TRYWAIT P1, [R3+URZ+0x28c00], R0 ;  /* 0x028c0000030075a7 */ /* 0x000066000802017f */
[----:B-1----:R-:W-:Y:S05]  /*156f0*/  @!P1 NANOSLEEP.SYNCS 0x989680 ;  /* 0x009896800000995d */ /* 0x002fea0003900000 */
[----:B------:R-:W1:Y:S02]  /*15700*/  @!P1 SYNCS.PHASECHK.TRANS64 P1, [R3+URZ+0x28c00], R0 ;  /* 0x028c0000030095a7 */ /* 0x000e64000802007f */
[----:B-1----:R-:W-:Y:S05]  /*15710*/  @!P1 BRA `(.L_x_4433) ;  /* 0xfffffffc00ec9947 */ /* 0x002fea000383ffff */
[----:B------:R-:W-:Y:S05]  /*15720*/  BRA `(.L_x_4571) ;  /* 0xfffffeec00247947 */ /* 0x000fea000383ffff */
.L_x_4437:
[----:B--2---:R2:W3:Y:S02]  /*15730*/  SYNCS.PHASECHK.TRANS64.TRYWAIT P1, [R7+URZ+0x28c30], R8 ;  /* 0x028c3008070075a7 */ /* 0x0044e4000802017f */
[----:B---3--:R-:W-:Y:S05]  /*15740*/  @!P1 NANOSLEEP.SYNCS 0x989680 ;  /* 0x009896800000995d */ /* 0x008fea0003900000 */
[----:B------:R-:W3:Y:S02]  /*15750*/  @!P1 SYNCS.PHASECHK.TRANS64 P1, [R7+URZ+0x28c30], R8 ;  /* 0x028c3008070095a7 */ /* 0x000ee4000802007f */
[----:B---3--:R-:W-:Y:S05]  /*15760*/  @!P1 BRA `(.L_x_4437) ;  /* 0xfffffffc00f09947 */ /* 0x008fea000383ffff */
[----:B------:R-:W-:Y:S05]  /*15770*/  BRA `(.L_x_4436) ;  /* 0xfffffeec00407947 */ /* 0x000fea000383ffff */
.L_x_4442:
[----:B--2---:R2:W3:Y:S02]  /*15780*/  SYNCS.PHASECHK.TRANS64.TRYWAIT P1, [R7+URZ+0x28c50], R8 ;  /* 0x028c5008070075a7 */ /* 0x0044e4000802017f */
[----:B---3--:R-:W-:Y:S05]  /*15790*/  @!P1 NANOSLEEP.SYNCS 0x989680 ;  /* 0x009896800000995d */ /* 0x008fea0003900000 */
[----:B------:R-:W3:Y:S02]  /*157a0*/  @!P1 SYNCS.PHASECHK.TRANS64 P1, [R7+URZ+0x28c50], R8 ;  /* 0x028c5008070095a7 */ /* 0x000ee4000802007f */
[----:B---3--:R-:W-:Y:S05]  /*157b0*/  @!P1 BRA `(.L_x_4442) ;  /* 0xfffffffc00f09947 */ /* 0x008fea000383ffff */
[----:B------:R-:W-:Y:S05]  /*157c0*/  BRA `(.L_x_4441) ;  /* 0xffffff0000cc7947 */ /* 0x000fea000383ffff */
.L_x_4448:
[----:B--2---:R-:W-:-:S04]  /*157d0*/  IMAD.U32 R6, RZ, RZ, UR23 ;  /* 0x00000017ff067e24 */ /* 0x004fc8000f8e00ff */
[----:B------:R2:W3:Y:S03]  /*157e0*/  SYNCS.PHASECHK.TRANS64.TRYWAIT P1, [R6+URZ+0x28c30], R7 ;  /* 0x028c3007060075a7 */ /* 0x0004e6000802017f */
[----:B---3--:R-:W-:Y:S05]  /*157f0*/  @!P1 NANOSLEEP.SYNCS 0x989680 ;  /* 0x009896800000995d */ /* 0x008fea0003900000 */
[----:B------:R-:W3:Y:S02]  /*15800*/  @!P1 SYNCS.PHASECHK.TRANS64 P1, [R6+URZ+0x28c30], R7 ;  /* 0x028c3007060095a7 */ /* 0x000ee4000802007f */
[----:B---3--:R-:W-:Y:S05]  /*15810*/  @!P1 BRA `(.L_x_4448) ;  /* 0xfffffffc00ec9947 */ /* 0x008fea000383ffff */
[----:B------:R-:W-:Y:S05]  /*15820*/  BRA `(.L_x_4447) ;  /* 0xffffff0400e07947 */ /* 0x000fea000383ffff */
.L_x_4453:
[----:B---3--:R-:W-:-:S04]  /*15830*/  IMAD.U32 R8, RZ, RZ, UR23 ;  /* 0x00000017ff087e24 */ /* 0x008fc8000f8e00ff */
[----:B------:R3:W4:Y:S03]  /*15840*/  SYNCS.PHASECHK.TRANS64.TRYWAIT P1, [R8+URZ+0x28c50], R7 ;  /* 0x028c5007080075a7 */ /* 0x000726000802017f */
[----:B----4-:R-:W-:Y:S05]  /*15850*/  @!P1 NANOSLEEP.SYNCS 0x989680 ;  /* 0x009896800000995d */ /* 0x010fea0003900000 */
[----:B------:R-:W4:Y:S02]  /*15860*/  @!P1 SYNCS.PHASECHK.TRANS64 P1, [R8+URZ+0x28c50], R7 ;  /* 0x028c5007080095a7 */ /* 0x000f24000802007f */
[----:B----4-:R-:W-:Y:S05]  /*15870*/  @!P1 BRA `(.L_x_4453) ;  /* 0xfffffffc00ec9947 */ /* 0x010fea000383ffff */
[----:B------:R-:W-:Y:S05]  /*15880*/  BRA `(.L_x_4452) ;  /* 0xffffff24005c7947 */ /* 0x000fea000383ffff */
.L_x_4460:
[----:B-1----:R-:W-:-:S04]  /*15890*/  IMAD.U32 R6, RZ, RZ, UR22 ;  /* 0x00000016ff067e24 */ /* 0x002fc8000f8e00ff */
[----:B------:R1:W2:Y:S03]  /*158a0*/  SYNCS.PHASECHK.TRANS64.TRYWAIT P1, [R6+URZ+0x28c30], R7 ;  /* 0x028c3007060075a7 */ /* 0x0002a6000802017f */
[----:B--2---:R-:W-:Y:S05]  /*158b0*/  @!P1 NANOSLEEP.SYNCS 0x989680 ;  /* 0x009896800000995d */ /* 0x004fea0003900000 */
[----:B------:R-:W2:Y:S02]  /*158c0*/  @!P1 SYNCS.PHASECHK.TRANS64 P1, [R6+URZ+0x28c30], R7 ;  /* 0x028c3007060095a7 */ /* 0x000ea4000802007f */
[----:B--2---:R-:W-:Y:S05]  /*158d0*/  @!P1 BRA `(.L_x_4460) ;  /* 0xfffffffc00ec9947 */ /* 0x004fea000383ffff */
[----:B------:R-:W-:Y:S05]  /*158e0*/  BRA `(.L_x_4459) ;  /* 0xffffff2800547947 */ /* 0x000fea000383ffff */
.L_x_4465:
[----:B---3--:R-:W-:-:S04]  /*158f0*/  IMAD.U32 R8, RZ, RZ, UR22 ;  /* 0x00000016ff087e24 */ /* 0x008fc8000f8e00ff */
[----:B------:R3:W4:Y:S03]  /*15900*/  SYNCS.PHASECHK.TRANS64.TRYWAIT P1, [R8+URZ+0x28c50], R7 ;  /* 0x028c5007080075a7 */ /* 0x000726000802017f */
[----:B----4-:R-:W-:Y:S05]  /*15910*/  @!P1 NANOSLEEP.SYNCS 0x989680 ;  /* 0x009896800000995d */ /* 0x010fea0003900000 */
[----:B------:R-:W4:Y:S02]  /*15920*/  @!P1 SYNCS.PHASECHK.TRANS64 P1, [R8+URZ+0x28c50], R7 ;  /* 0x028c5007080095a7 */ /* 0x000f24000802007f */
[----:B----4-:R-:W-:Y:S05]  /*15930*/  @!P1 BRA `(.L_x_4465) ;  /* 0xfffffffc00ec9947 */ /* 0x010fea000383ffff */
[----:B------:R-:W-:Y:S05]  /*15940*/  BRA `(.L_x_4464) ;  /* 0xffffff4000747947 */ /* 0x000fea000383ffff */
.L_x_4507:
        /* <DEDUP_REMOVED lines=11> */
.L_x_4573:
[----:B------:R-:W-:Y:S05]  /*15a00*/  BSYNC B0 ;  /* 0x0000000000007941 */ /* 0x000fea0003800000 */
.L_x_4572:
[----:B------:R-:W-:Y:S05]  /*15a10*/  BRA `(.L_x_4574) ;  /* 0xffffffb800987947 */ /* 0x000fea000383ffff */
.L_x_4510:
[----:B0-----:R0:W1:Y:S02]  /*15a20*/  SYNCS.PHASECHK.TRANS64.TRYWAIT P0, [R19+URZ+0x28c40], R0 ;  /* 0x028c4000130075a7 */ /* 0x001064000800017f */
[----:B-1----:R-:W-:Y:S05]  /*15a30*/  @!P0 NANOSLEEP.SYNCS 0x989680 ;  /* 0x009896800000895d */ /* 0x002fea0003900000 */
[----:B------:R-:W1:Y:S02]  /*15a40*/  @!P0 SYNCS.PHASECHK.TRANS64 P0, [R19+URZ+0x28c40], R0 ;  /* 0x028c4000130085a7 */ /* 0x000e64000800007f */
[----:B-1----:R-:W-:Y:S05]  /*15a50*/  @!P0 BRA `(.L_x_4510) ;  /* 0xfffffffc00f08947 */ /* 0x002fea000383ffff */
[----:B------:R-:W-:Y:S05]  /*15a60*/  BRA `(.L_x_4575) ;  /* 0xffffffbc007c7947 */ /* 0x000fea000383ffff */
.L_x_4511:
        /* <DEDUP_REMOVED lines=8> */
.L_x_4577:
[----:B------:R-:W-:Y:S05]  /*15af0*/  BSYNC B0 ;  /* 0x0000000000007941 */ /* 0x000fea0003800000 */
.L_x_4576:
        /* <DEDUP_REMOVED lines=9> */
.L_x_4578:
[----:B------:R-:W-:Y:S02]  /*15b90*/  IMAD.MOV.U32 R13, RZ, RZ, R5 ;  /* 0x000000ffff0d7224 */ /* 0x000fe400078e0005 */
[----:B------:R-:W-:Y:S02]  /*15ba0*/  IMAD.MOV.U32 R12, RZ, RZ, 0x1 ;  /* 0x00000001ff0c7424 */ /* 0x000fe400078e00ff */
[----:B------:R-:W-:-:S07]  /*15bb0*/  IMAD.MOV.U32 R3, RZ, RZ, R14 ;  /* 0x000000ffff037224 */ /* 0x000fce00078e000e */
[----:B------:R-:W-:Y:S05]  /*15bc0*/  WARPSYNC.COLLECTIVE R15, `(.L_x_4579) ;  /* 0x000000000f087348 */ /* 0x000fea0003c00000 */
[----:B------:R0:W1:Y:S02]  /*15bd0*/  SHFL.IDX P6, R14, R13, R12, R11 ;  /* 0x0000000c0d0e7389 */ /* 0x00006400000c000b */
[----:B01----:R-:W-:Y:S01]  /*15be0*/  ENDCOLLECTIVE ;  /* 0x000000000000791b */ /* 0x003fe20003800000 */
.L_x_4579:
        /* <DEDUP_REMOVED lines=15> */
.L_x_4580:
[----:B------:R-:W-:Y:S02]  /*15ce0*/  @P0 IMAD R6, R4, 0x2, R17 ;  /* 0x0000000204060824 */ /* 0x000fe400078e0211 */
[----:B------:R-:W-:Y:S02]  /*15cf0*/  IMAD.MOV.U32 R13, RZ, RZ, R5 ;  /* 0x000000ffff0d7224 */ /* 0x000fe400078e0005 */
[----:B------:R-:W-:Y:S02]  /*15d00*/  IMAD.MOV.U32 R12, RZ, RZ, 0x2 ;  /* 0x00000002ff0c7424 */ /* 0x000fe400078e00ff */
[----:B------:R-:W-:-:S07]  /*15d10*/  IMAD.MOV.U32 R3, RZ, RZ, R14 ;  /* 0x000000ffff037224 */ /* 0x000fce00078e000e */
[----:B------:R-:W-:Y:S05]  /*15d20*/  WARPSYNC.COLLECTIVE R15, `(.L_x_4581) ;  /* 0x000000000f087348 */ /* 0x000fea0003c00000 */
[----:B------:R0:W1:Y:S02]  /*15d30*/  SHFL.IDX P6, R14, R13, R12, R11 ;  /* 0x0000000c0d0e7389 */ /* 0x00006400000c000b */
[----:B01----:R-:W-:Y:S01]  /*15d40*/  ENDCOLLECTIVE ;  /* 0x000000000000791b */ /* 0x003fe20003800000 */
.L_x_4581:
        /* <DEDUP_REMOVED lines=15> */
.L_x_4582:
[----:B------:R-:W-:Y:S02]  /*15e40*/  @P0 IMAD R6, R4, 0x2, R17 ;  /* 0x0000000204060824 */ /* 0x000fe400078e0211 */
[----:B------:R-:W-:Y:S02]  /*15e50*/  IMAD.MOV.U32 R13, RZ, RZ, R5 ;  /* 0x000000ffff0d7224 */ /* 0x000fe400078e0005 */
[----:B------:R-:W-:Y:S02]  /*15e60*/  IMAD.MOV.U32 R12, RZ, RZ, 0x3 ;  /* 0x00000003ff0c7424 */ /* 0x000fe400078e00ff */
[----:B------:R-:W-:-:S07]  /*15e70*/  IMAD.MOV.U32 R3, RZ, RZ, R14 ;  /* 0x000000ffff037224 */ /* 0x000fce00078e000e */
[----:B------:R-:W-:Y:S05]  /*15e80*/  WARPSYNC.COLLECTIVE R15, `(.L_x_4583) ;  /* 0x000000000f087348 */ /* 0x000fea0003c00000 */
[----:B------:R0:W1:Y:S02]  /*15e90*/  SHFL.IDX P6, R14, R13, R12, R11 ;  /* 0x0000000c0d0e7389 */ /* 0x00006400000c000b */
[----:B01----:R-:W-:Y:S01]  /*15ea0*/  ENDCOLLECTIVE ;  /* 0x000000000000791b */ /* 0x003fe20003800000 */
.L_x_4583:
        /* <DEDUP_REMOVED lines=10> */
.L_x_4584:
[----:B------:R-:W-:Y:S01]  /*15f50*/  @!PT LDS RZ, [RZ] ;  /* 0x00000000fffff984 */ /* 0x000fe20000000800 */
[----:B------:R-:W-:Y:S01]  /*15f60*/  @!PT LDS RZ, [RZ] ;  /* 0x00000000fffff984 */ /* 0x000fe20000000800 */
[----:B------:R-:W-:Y:S01]  /*15f70*/  @!PT LDS RZ, [RZ] ;  /* 0x00000000fffff984 */ /* 0x000fe20000000800 */
[----:B------:R0:W-:Y:S01]  /*15f80*/  @P0 LDGSTS.E.BYPASS.LTC128B.128 [R6+0x23400], desc[UR50][R2.64], !P2 ;  /* 0x2340000002060fae */ /* 0x0001e2000d101d72 */
[----:B------:R-:W-:Y:S01]  /*15f90*/  IMAD.MOV.U32 R0, RZ, RZ, R14 ;  /* 0x000000ffff007224 */ /* 0x000fe200078e000e */
[----:B------:R-:W-:Y:S06]  /*15fa0*/  BRA `(.L_x_4585) ;  /* 0xffffffbc002c7947 */ /* 0x000fec000383ffff */
.L_x_4516:
[----:B------:R-:W-:Y:S01]  /*15fb0*/  IMAD.MOV.U32 R13, RZ, RZ, R4 ;  /* 0x000000ffff0d7224 */ /* 0x000fe200078e0004 */
[----:B------:R-:W-:Y:S01]  /*15fc0*/  LEA R25, R25, R36, 0x6 ;  /* 0x0000002419197211 */ /* 0x000fe200078e30ff */
[----:B------:R-:W-:Y:S02]  /*15fd0*/  IMAD.MOV.U32 R12, RZ, RZ, RZ ;  /* 0x000000ffff0c7224 */ /* 0x000fe400078e00ff */
[----:B------:R-:W-:Y:S02]  /*15fe0*/  IMAD.MOV.U32 R11, RZ, RZ, 0x181f ;  /* 0x0000181fff0b7424 */ /* 0x000fe400078e00ff */
[----:B------:R-:W-:Y:S02]  /*15ff0*/  IMAD.MOV.U32 R15, RZ, RZ, -0x1 ;  /* 0xffffffffff0f7424 */ /* 0x000fe400078e00ff */
[----:B-----5:R-:W-:Y:S02]  /*16000*/  IMAD R5, R9, R6, RZ ;  /* 0x0000000609057224 */ /* 0x020fe400078e02ff */
[----:B------:R-:W-:-:S07]  /*16010*/  VIADD R6, R25, 0x10 ;  /* 0x0000001019067836 */ /* 0x000fce0000000000 */
[----:B------:R-:W-:Y:S05]  /*16020*/  WARPSYNC.COLLECTIVE R15, `(.L_x_4586) ;  /* 0x000000000f087348 */ /* 0x000fea0003c00000 */
[----:B------:R0:W1:Y:S02]  /*16030*/  SHFL.IDX P6, R14, R13, R12, R11 ;  /* 0x0000000c0d0e7389 */ /* 0x00006400000c000b */
[----:B01----:R-:W-:Y:S01]  /*16040*/  ENDCOLLECTIVE ;  /* 0x000000000000791b */ /* 0x003fe20003800000 */
.L_x_4586:
[----:B------:R-:W-:Y:S01]  /*16050*/  ISETP.GE.AND P0, PT, R25, R5, PT ;  /* 0x000000051900720c */ /* 0x000fe20003f06270 */
[----:B------:R-:W-:Y:S02]  /*16060*/  IMAD.MOV.U32 R13, RZ, RZ, R0 ;  /* 0x000000ffff0d7224 */ /* 0x000fe400078e0000 */
[----:B------:R-:W-:-:S10]  /*16070*/  IMAD.MOV.U32 R2, RZ, RZ, R14 ;  /* 0x000000ffff027224 */ /* 0x000fd400078e000e */
[----:B------:R-:W-:Y:S05]  /*16080*/  WARPSYNC.COLLECTIVE R15, `(.L_x_4587) ;  /* 0x000000000f087348 */ /* 0x000fea0003c00000 */
[----:B------:R0:W1:Y:S02]  /*16090*/  SHFL.IDX P6, R14, R13, R12, R11 ;  /* 0x0000000c0d0e7389 */ /* 0x00006400000c000b */
[----:B01----:R-:W-:Y:S01]  /*160a0*/  ENDCOLLECTIVE ;  /* 0x000000000000791b */ /* 0x003fe20003800000 */
.L_x_4587:
[----:B------:R-:W-:Y:S02]  /*160b0*/  IMAD.MOV.U32 R13, RZ, RZ, R4 ;  /* 0x000000ffff0d7224 */ /* 0x000fe400078e0004 */
[----:B------:R-:W-:Y:S02]  /*160c0*/  IMAD.MOV.U32 R12, RZ, RZ, 0x1 ;  /* 0x00000001ff0c7424 */ /* 0x000fe400078e00ff */
[----:B------:R-:W-:-:S07]  /*160d0*/  IMAD.MOV.U32 R3, RZ, RZ, R14 ;  /* 0x000000ffff037224 */ /* 0x000fce00078e000e */
[----:B------:R-:W-:Y:S05]  /*160e0*/  WARPSYNC.COLLECTIVE R15, `(.L_x_4588) ;  /* 0x000000000f087348 */ /* 0x000fea0003c00000 */
[----:B------:R0:W1:Y:S02]  /*160f0*/  SHFL.IDX P6, R14, R13, R12, R11 ;  /* 0x0000000c0d0e7389 */ /* 0x00006400000c000b */
[----:B01----:R-:W-:Y:S01]  /*16100*/  ENDCOLLECTIVE ;  /* 0x000000000000791b */ /* 0x003fe20003800000 */
.L_x_4588:
        /* <DEDUP_REMOVED lines=15> */
.L_x_4589:
[----:B------:R-:W-:Y:S02]  /*16200*/  IMAD.MOV.U32 R13, RZ, RZ, R4 ;  /* 0x000000ffff0d7224 */ /* 0x000fe400078e0004 */
[----:B------:R-:W-:Y:S02]  /*16210*/  IMAD.MOV.U32 R12, RZ, RZ, 0x2 ;  /* 0x00000002ff0c7424 */ /* 0x000fe400078e00ff */
[----:B------:R-:W-:-:S07]  /*16220*/  IMAD.MOV.U32 R3, RZ, RZ, R14 ;  /* 0x000000ffff037224 */ /* 0x000fce00078e000e */
[----:B------:R-:W-:Y:S05]  /*16230*/  WARPSYNC.COLLECTIVE R15, `(.L_x_4590) ;  /* 0x000000000f087348 */ /* 0x000fea0003c00000 */
[----:B------:R0:W1:Y:S02]  /*16240*/  SHFL.IDX P6, R14, R13, R12, R11 ;  /* 0x0000000c0d0e7389 */ /* 0x00006400000c000b */
[----:B01----:R-:W-:Y:S01]  /*16250*/  ENDCOLLECTIVE ;  /* 0x000000000000791b */ /* 0x003fe20003800000 */
.L_x_4590:
        /* <DEDUP_REMOVED lines=16> */
.L_x_4591:
[----:B------:R-:W-:Y:S02]  /*16360*/  IMAD.MOV.U32 R13, RZ, RZ, R4 ;  /* 0x000000ffff0d7224 */ /* 0x000fe400078e0004 */
[----:B------:R-:W-:Y:S02]  /*16370*/  IMAD.MOV.U32 R12, RZ, RZ, 0x3 ;  /* 0x00000003ff0c7424 */ /* 0x000fe400078e00ff */
[----:B------:R-:W-:-:S07]  /*16380*/  IMAD.MOV.U32 R3, RZ, RZ, R14 ;  /* 0x000000ffff037224 */ /* 0x000fce00078e000e */
[----:B------:R-:W-:Y:S05]  /*16390*/  WARPSYNC.COLLECTIVE R15, `(.L_x_4592) ;  /* 0x000000000f087348 */ /* 0x000fea0003c00000 */
[----:B------:R0:W1:Y:S02]  /*163a0*/  SHFL.IDX P6, R14, R13, R12, R11 ;  /* 0x0000000c0d0e7389 */ /* 0x00006400000c000b */
[----:B01----:R-:W-:Y:S01]  /*163b0*/  ENDCOLLECTIVE ;  /* 0x000000000000791b */ /* 0x003fe20003800000 */
.L_x_4592:
        /* <DEDUP_REMOVED lines=10> */
.L_x_4593:
[----:B------:R-:W-:Y:S01]  /*16460*/  @!PT LDS RZ, [RZ] ;  /* 0x00000000fffff984 */ /* 0x000fe20000000800 */
[----:B------:R-:W-:Y:S01]  /*16470*/  @!PT LDS RZ, [RZ] ;  /* 0x00000000fffff984 */ /* 0x000fe20000000800 */
[----:B------:R-:W-:Y:S01]  /*16480*/  @!PT LDS RZ, [RZ] ;  /* 0x00000000fffff984 */ /* 0x000fe20000000800 */
[----:B------:R1:W-:Y:S01]  /*16490*/  @!P0 LDGSTS.E.BYPASS.LTC128B.128 [R7+0x21400], desc[UR50][R2.64], !P1 ;  /* 0x2140000002078fae */ /* 0x0003e2000c901d72 */
[----:B------:R-:W-:Y:S01]  /*164a0*/  IMAD.MOV.U32 R0, RZ, RZ, R14 ;  /* 0x000000ffff007224 */ /* 0x000fe200078e000e */
[----:B------:R-:W-:Y:S06]  /*164b0*/  BRA `(.L_x_4594) ;  /* 0xffffffc0002c7947 */ /* 0x000fec000383ffff */
.L_x_4519:
[----:B0-----:R0:W1:Y:S02]  /*164c0*/  SYNCS.PHASECHK.TRANS64.TRYWAIT P0, [R17+URZ+0x28c20], R0 ;  /* 0x028c2000110075a7 */ /* 0x001064000800017f */
[----:B-1----:R-:W-:Y:S05]  /*164d0*/  @!P0 NANOSLEEP.SYNCS 0x989680 ;  /* 0x009896800000895d */ /* 0x002fea0003900000 */
[----:B------:R-:W1:Y:S02]  /*164e0*/  @!P0 SYNCS.PHASECHK.TRANS64 P0, [R17+URZ+0x28c20], R0 ;  /* 0x028c2000110085a7 */ /* 0x000e64000800007f */
[----:B-1----:R-:W-:Y:S05]  /*164f0*/  @!P0 BRA `(.L_x_4519) ;  /* 0xfffffffc00f08947 */ /* 0x002fea000383ffff */
[----:B------:R-:W-:Y:S05]  /*16500*/  BRA `(.L_x_4595) ;  /* 0xffffffc000887947 */ /* 0x000fea000383ffff */
.L_x_4522:
[----:B0-----:R0:W1:Y:S02]  /*16510*/  SYNCS.PHASECHK.TRANS64.TRYWAIT P0, [R19+URZ+0x28c60], R0 ;  /* 0x028c6000130075a7 */ /* 0x001064000800017f */
[----:B-1----:R-:W-:Y:S05]  /*16520*/  @!P0 NANOSLEEP.SYNCS 0x989680 ;  /* 0x009896800000895d */ /* 0x002fea0003900000 */
[----:B------:R-:W1:Y:S02]  /*16530*/  @!P0 SYNCS.PHASECHK.TRANS64 P0, [R19+URZ+0x28c60], R0 ;  /* 0x028c6000130085a7 */ /* 0x000e64000800007f */
[----:B-1----:R-:W-:Y:S05]  /*16540*/  @!P0 BRA `(.L_x_4522) ;  /* 0xfffffffc00f08947 */ /* 0x002fea000383ffff */
[----:B------:R-:W-:Y:S05]  /*16550*/  BRA `(.L_x_4596) ;  /* 0xffffffc000987947 */ /* 0x000fea000383ffff */
.L_x_4523:
        /* <DEDUP_REMOVED lines=8> */
.L_x_4598:
[----:B------:R-:W-:Y:S05]  /*165e0*/  BSYNC B0 ;  /* 0x0000000000007941 */ /* 0x000fea0003800000 */
.L_x_4597:
        /* <DEDUP_REMOVED lines=15> */
.L_x_4599:
        /* <DEDUP_REMOVED lines=40> */
.L_x_4600:
[----:B------:R-:W-:Y:S02]  /*16960*/  IMAD.MOV.U32 R13, RZ, RZ, R4 ;  /* 0x000000ffff0d7224 */ /* 0x000fe400078e0004 */
[----:B------:R-:W-:-:S07]  /*16970*/  IMAD.MOV.U32 R3, RZ, RZ, R14 ;  /* 0x000000ffff037224 */ /* 0x000fce00078e000e */
[----:B------:R-:W-:Y:S05]  /*16980*/  WARPSYNC.COLLECTIVE R15, `(.L_x_4601) ;  /* 0x000000000f087348 */ /* 0x000fea0003c00000 */
[----:B------:R0:W1:Y:S02]  /*16990*/  SHFL.IDX P6, R14, R13, R12, R11 ;  /* 0x0000000c0d0e7389 */ /* 0x00006400000c000b */
[----:B01----:R-:W-:Y:S01]  /*169a0*/  ENDCOLLECTIVE ;  /* 0x000000000000791b */ /* 0x003fe20003800000 */
.L_x_4601:
        /* <DEDUP_REMOVED lines=29> */
.L_x_4602:
[----:B------:R-:W-:Y:S02]  /*16b80*/  IMAD.MOV.U32 R13, RZ, RZ, R4 ;  /* 0x000000ffff0d7224 */ /* 0x000fe400078e0004 */
[----:B------:R-:W-:-:S07]  /*16b90*/  IMAD.MOV.U32 R7, RZ, RZ, R14 ;  /* 0x000000ffff077224 */ /* 0x000fce00078e000e */
[----:B------:R-:W-:Y:S05]  /*16ba0*/  WARPSYNC.COLLECTIVE R15, `(.L_x_4603) ;  /* 0x000000000f087348 */ /* 0x000fea0003c00000 */
[----:B------:R0:W1:Y:S02]  /*16bb0*/  SHFL.IDX P6, R14, R13, R12, R11 ;  /* 0x0000000c0d0e7389 */ /* 0x00006400000c000b */
[----:B01----:R-:W-:Y:S01]  /*16bc0*/  ENDCOLLECTIVE ;  /* 0x000000000000791b */ /* 0x003fe20003800000 */
.L_x_4603:
        /* <DEDUP_REMOVED lines=29> */
.L_x_4604:
[----:B------:R-:W-:Y:S02]  /*16da0*/  IMAD.MOV.U32 R13, RZ, RZ, R4 ;  /* 0x000000ffff0d7224 */ /* 0x000fe400078e0004 */
[----:B------:R-:W-:-:S07]  /*16db0*/  IMAD.MOV.U32 R6, RZ, RZ, R14 ;  /* 0x000000ffff067224 */ /* 0x000fce00078e000e */
[----:B------:R-:W-:Y:S05]  /*16dc0*/  WARPSYNC.COLLECTIVE R15, `(.L_x_4605) ;  /* 0x000000000f087348 */ /* 0x000fea0003c00000 */
[----:B------:R0:W1:Y:S02]  /*16dd0*/  SHFL.IDX P6, R14, R13, R12, R11 ;  /* 0x0000000c0d0e7389 */ /* 0x00006400000c000b */
[----:B01----:R-:W-:Y:S01]  /*16de0*/  ENDCOLLECTIVE ;  /* 0x000000000000791b */ /* 0x003fe20003800000 */
.L_x_4605:
[----:B------:R-:W-:Y:S01]  /*16df0*/  IMAD.MOV.U32 R2, RZ, RZ, R14 ;  /* 0x000000ffff027224 */ /* 0x000fe200078e000e */
[----:B------:R-:W-:Y:S06]  /*16e00*/  BRA `(.L_x_4606) ;  /* 0xffffffc000247947 */ /* 0x000fec000383ffff */
.L_x_4530:
[----:B0-----:R0:W1:Y:S02]  /*16e10*/  SYNCS.PHASECHK.TRANS64.TRYWAIT P0, [R6+URZ+0x28c40], R19 ;  /* 0x028c4013060075a7 */ /* 0x001064000800017f */
[----:B-1----:R-:W-:Y:S05]  /*16e20*/  @!P0 NANOSLEEP.SYNCS 0x989680 ;  /* 0x009896800000895d */ /* 0x002fea0003900000 */
[----:B------:R-:W1:Y:S02]  /*16e30*/  @!P0 SYNCS.PHASECHK.TRANS64 P0, [R6+URZ+0x28c40], R19 ;  /* 0x028c4013060085a7 */ /* 0x000e64000800007f */
[----:B-1----:R-:W-:Y:S05]  /*16e40*/  @!P0 BRA `(.L_x_4530) ;  /* 0xfffffffc00f08947 */ /* 0x002fea000383ffff */
[----:B------:R-:W-:Y:S05]  /*16e50*/  BRA `(.L_x_4607) ;  /* 0xffffffc400b07947 */ /* 0x000fea000383ffff */
.L_x_4531:
        /* <DEDUP_REMOVED lines=8> */
.L_x_4609:
[----:B------:R-:W-:Y:S05]  /*16ee0*/  BSYNC B1 ;  /* 0x0000000000017941 */ /* 0x000fea0003800000 */
.L_x_4608:
        /* <DEDUP_REMOVED lines=9> */
.L_x_4610:
[----:B------:R-:W-:Y:S02]  /*16f80*/  IMAD.MOV.U32 R13, RZ, RZ, R25 ;  /* 0x000000ffff0d7224 */ /* 0x000fe400078e0019 */
[----:B------:R-:W-:Y:S02]  /*16f90*/  IMAD.MOV.U32 R12, RZ, RZ, 0x1 ;  /* 0x00000001ff0c7424 */ /* 0x000fe400078e00ff */
[----:B------:R-:W-:-:S07]  /*16fa0*/  IMAD.MOV.U32 R2, RZ, RZ, R14 ;  /* 0x000000ffff027224 */ /* 0x000fce00078e000e */
[----:B------:R-:W-:Y:S05]  /*16fb0*/  WARPSYNC.COLLECTIVE R15, `(.L_x_4611) ;  /* 0x000000000f087348 */ /* 0x000fea0003c00000 */
[----:B------:R0:W1:Y:S02]  /*16fc0*/  SHFL.IDX P6, R14, R13, R12, R11 ;  /* 0x0000000c0d0e7389 */ /* 0x00006400000c000b */
[----:B01----:R-:W-:Y:S01]  /*16fd0*/  ENDCOLLECTIVE ;  /* 0x000000000000791b */ /* 0x003fe20003800000 */
.L_x_4611:
        /* <DEDUP_REMOVED lines=11> */
.L_x_4612:
[----:B------:R-:W-:Y:S02]  /*17090*/  IMAD.MOV.U32 R13, RZ, RZ, R25 ;  /* 0x000000ffff0d7224 */ /* 0x000fe400078e0019 */
[----:B------:R-:W-:Y:S02]  /*170a0*/  IMAD.MOV.U32 R12, RZ, RZ, 0x2 ;  /* 0x00000002ff0c7424 */ /* 0x000fe400078e00ff */
[----:B------:R-:W-:-:S07]  /*170b0*/  IMAD.MOV.U32 R2, RZ, RZ, R14 ;  /* 0x000000ffff027224 */ /* 0x000fce00078e000e */
[----:B------:R-:W-:Y:S05]  /*170c0*/  WARPSYNC.COLLECTIVE R15, `(.L_x_4613) ;  /* 0x000000000f087348 */ /* 0x000fea0003c00000 */
[----:B------:R0:W1:Y:S02]  /*170d0*/  SHFL.IDX P6, R14, R13, R12, R11 ;  /* 0x0000000c0d0e7389 */ /* 0x00006400000c000b */
[----:B01----:R-:W-:Y:S01]  /*170e0*/  ENDCOLLECTIVE ;  /* 0x000000000000791b */ /* 0x003fe20003800000 */
.L_x_4613:
        /* <DEDUP_REMOVED lines=11> */
.L_x_4614:
[----:B------:R-:W-:Y:S02]  /*171a0*/  IMAD.MOV.U32 R13, RZ, RZ, R25 ;  /* 0x000000ffff0d7224 */ /* 0x000fe400078e0019 */
[----:B------:R-:W-:Y:S02]  /*171b0*/  IMAD.MOV.U32 R12, RZ, RZ, 0x3 ;  /* 0x00000003ff0c7424 */ /* 0x000fe400078e00ff */
[----:B------:R-:W-:-:S07]  /*171c0*/  IMAD.MOV.U32 R2, RZ, RZ, R14 ;  /* 0x000000ffff027224 */ /* 0x000fce00078e000e */
[----:B------:R-:W-:Y:S05]  /*171d0*/  WARPSYNC.COLLECTIVE R15, `(.L_x_4615) ;  /* 0x000000000f087348 */ /* 0x000fea0003c00000 */
[----:B------:R0:W1:Y:S02]  /*171e0*/  SHFL.IDX P6, R14, R13, R12, R11 ;  /* 0x0000000c0d0e7389 */ /* 0x00006400000c000b */
[----:B01----:R-:W-:Y:S01]  /*171f0*/  ENDCOLLECTIVE ;  /* 0x000000000000791b */ /* 0x003fe20003800000 */
.L_x_4615:
        /* <DEDUP_REMOVED lines=11> */
.L_x_4616:
[----:B------:R-:W-:Y:S01]  /*172b0*/  IMAD.MOV.U32 R2, RZ, RZ, R14 ;  /* 0x000000ffff027224 */ /* 0x000fe200078e000e */
[----:B------:R-:W-:Y:S06]  /*172c0*/  BRA `(.L_x_4617) ;  /* 0xffffffc400387947 */ /* 0x000fec000383ffff */
.L_x_4536:
[----:B---3--:R3:W4:Y:S02]  /*172d0*/  SYNCS.PHASECHK.TRANS64.TRYWAIT P0, [R6+URZ+0x28c60], R19 ;  /* 0x028c6013060075a7 */ /* 0x008724000800017f */
[----:B----4-:R-:W-:Y:S05]  /*172e0*/  @!P0 NANOSLEEP.SYNCS 0x989680 ;  /* 0x009896800000895d */ /* 0x010fea0003900000 */
[----:B------:R-:W4:Y:S02]  /*172f0*/  @!P0 SYNCS.PHASECHK.TRANS64 P0, [R6+URZ+0x28c60], R19 ;  /* 0x028c6013060085a7 */ /* 0x000f24000800007f */
[----:B----4-:R-:W-:Y:S05]  /*17300*/  @!P0 BRA `(.L_x_4536) ;  /* 0xfffffffc00f08947 */ /* 0x010fea000383ffff */
[----:B------:R-:W-:Y:S05]  /*17310*/  BRA `(.L_x_4618) ;  /* 0xffffffc400887947 */ /* 0x000fea000383ffff */
.L_x_4537:
        /* <DEDUP_REMOVED lines=8> */
.L_x_4620:
[----:B------:R-:W-:Y:S05]  /*173a0*/  BSYNC B1 ;  /* 0x0000000000017941 */ /* 0x000fea0003800000 */
.L_x_4619:
        /* <DEDUP_REMOVED lines=13> */
.L_x_4621:
        /* <DEDUP_REMOVED lines=17> */
.L_x_4622:
        /* <DEDUP_REMOVED lines=16> */
.L_x_4623:
        /* <DEDUP_REMOVED lines=19> */
.L_x_4624:
        /* <DEDUP_REMOVED lines=14> */
.L_x_4625:
        /* <DEDUP_REMOVED lines=16> */
.L_x_4626:
        /* <DEDUP_REMOVED lines=14> */
.L_x_4627:
[----:B------:R-:W-:Y:S05]  /*17a80*/  BRA `(.L_x_4628) ;  /* 0xffffffc000ec7947 */ /* 0x000fea000383ffff */
.L_x_4545:
        /* <DEDUP_REMOVED lines=8> */
.L_x_4630:
[----:B------:R-:W-:Y:S05]  /*17b10*/  BSYNC B0 ;  /* 0x0000000000007941 */ /* 0x000fea0003800000 */
.L_x_4629:
        /* <DEDUP_REMOVED lines=9> */
.L_x_4631:
        /* <DEDUP_REMOVED lines=23> */
.L_x_4632:
[----:B------:R-:W-:Y:S01]  /*17d20*/  IMAD.MOV.U32 R12, RZ, RZ, 0x2 ;  /* 0x00000002ff0c7424 */ /* 0x000fe200078e00ff */
[----:B------:R-:W-:-:S05]  /*17d30*/  SEL R4, R14, RZ, P1 ;  /* 0x000000ff0e047207 */ /* 0x000fca0000800000 */
[----:B------:R-:W-:-:S04]  /*17d40*/  IMAD.IADD R4, R13, 0x1, R4 ;  /* 0x000000010d047824 */ /* 0x000fc800078e0204 */
[----:B------:R-:W-:-:S07]  /*17d50*/  IMAD.MOV.U32 R13, RZ, RZ, R4 ;  /* 0x000000ffff0d7224 */ /* 0x000fce00078e0004 */
[----:B------:R-:W-:Y:S05]  /*17d60*/  WARPSYNC.COLLECTIVE R15, `(.L_x_4633) ;  /* 0x000000000f087348 */ /* 0x000fea0003c00000 */
[----:B------:R0:W1:Y:S02]  /*17d70*/  SHFL.UP P6, R14, R13, R12, R11 ;  /* 0x0400000c0d0e7389 */ /* 0x00006400000c000b */
[----:B01----:R-:W-:Y:S01]  /*17d80*/  ENDCOLLECTIVE ;  /* 0x000000000000791b */ /* 0x003fe20003800000 */
.L_x_4633:
[----:B------:R-:W-:Y:S01]  /*17d90*/  IMAD.MOV.U32 R12, RZ, RZ, 0x4 ;  /* 0x00000004ff0c7424 */ /* 0x000fe200078e00ff */
[----:B------:R-:W-:-:S05]  /*17da0*/  SEL R3, R14, RZ, P2 ;  /* 0x000000ff0e037207 */ /* 0x000fca0001000000 */
[----:B------:R-:W-:-:S04]  /*17db0*/  IMAD.IADD R2, R4, 0x1, R3 ;  /* 0x0000000104027824 */ /* 0x000fc800078e0203 */
[----:B------:R-:W-:-:S07]  /*17dc0*/  IMAD.MOV.U32 R13, RZ, RZ, R2 ;  /* 0x000000ffff0d7224 */ /* 0x000fce00078e0002 */
[----:B------:R-:W-:Y:S05]  /*17dd0*/  WARPSYNC.COLLECTIVE R15, `(.L_x_4634) ;  /* 0x000000000f087348 */ /* 0x000fea0003c00000 */
[----:B------:R0:W1:Y:S02]  /*17de0*/  SHFL.UP P6, R14, R13, R12, R11 ;  /* 0x0400000c0d0e7389 */ /* 0x00006400000c000b */
[----:B01----:R-:W-:Y:S01]  /*17df0*/  ENDCOLLECTIVE ;  /* 0x000000000000791b */ /* 0x003fe20003800000 */
.L_x_4634:
[----:B------:R-:W-:Y:S01]  /*17e00*/  IMAD.MOV.U32 R12, RZ, RZ, 0x8 ;  /* 0x00000008ff0c7424 */ /* 0x000fe200078e00ff */
[----:B------:R-:W-:-:S05]  /*17e10*/  SEL R3, R14, RZ, P3 ;  /* 0x000000ff0e037207 */ /* 0x000fca0001800000 */
[----:B------:R-:W-:-:S04]  /*17e20*/  IMAD.IADD R3, R2, 0x1, R3 ;  /* 0x0000000102037824 */ /* 0x000fc800078e0203 */
[----:B------:R-:W-:-:S07]  /*17e30*/  IMAD.MOV.U32 R13, RZ, RZ, R3 ;  /* 0x000000ffff0d7224 */ /* 0x000fce00078e0003 */
[----:B------:R-:W-:Y:S05]  /*17e40*/  WARPSYNC.COLLECTIVE R15, `(.L_x_4635) ;  /* 0x000000000f087348 */ /* 0x000fea0003c00000 */
[----:B------:R0:W1:Y:S02]  /*17e50*/  SHFL.UP P6, R14, R13, R12, R11 ;  /* 0x0400000c0d0e7389 */ /* 0x00006400000c000b */
[----:B01----:R-:W-:Y:S01]  /*17e60*/  ENDCOLLECTIVE ;  /* 0x000000000000791b */ /* 0x003fe20003800000 */
.L_x_4635:
[----:B------:R-:W-:Y:S01]  /*17e70*/  IMAD.MOV.U32 R12, RZ, RZ, 0x10 ;  /* 0x00000010ff0c7424 */ /* 0x000fe200078e00ff */
[----:B------:R-:W-:-:S05]  /*17e80*/  SEL R4, R14, RZ, P4 ;  /* 0x000000ff0e047207 */ /* 0x000fca0002000000 */
[----:B------:R-:W-:-:S04]  /*17e90*/  IMAD.IADD R4, R3, 0x1, R4 ;  /* 0x0000000103047824 */ /* 0x000fc800078e0204 */
[----:B------:R-:W-:-:S07]  /*17ea0*/  IMAD.MOV.U32 R13, RZ, RZ, R4 ;  /* 0x000000ffff0d7224 */ /* 0x000fce00078e0004 */
[----:B------:R-:W-:Y:S05]  /*17eb0*/  WARPSYNC.COLLECTIVE R15, `(.L_x_4636) ;  /* 0x000000000f087348 */ /* 0x000fea0003c00000 */
[----:B------:R0:W1:Y:S02]  /*17ec0*/  SHFL.UP P6, R14, R13, R12, R11 ;  /* 0x0400000c0d0e7389 */ /* 0x00006400000c000b */
[----:B01----:R-:W-:Y:S01]  /*17ed0*/  ENDCOLLECTIVE ;  /* 0x000000000000791b */ /* 0x003fe20003800000 */
.L_x_4636:
        /* <DEDUP_REMOVED lines=8> */
.L_x_4637:
[----:B------:R-:W-:Y:S05]  /*17f60*/  BRA `(.L_x_4638) ;  /* 0xffffffc400887947 */ /* 0x000fea000383ffff */
.L_x_4548:
[----:B------:R-:W-:Y:S01]  /*17f70*/  BSSY B0, `(.L_x_4639) ;  /* 0x0000007000007945 */ /* 0x000fe20003800000 */
[----:B------:R-:W-:Y:S02]  /*17f80*/  IMAD.MOV.U32 R12, RZ, RZ, 0x1 ;  /* 0x00000001ff0c7424 */ /* 0x000fe400078e00ff */
[----:B------:R-:W-:Y:S02]  /*17f90*/  IMAD.MOV.U32 R11, RZ, RZ, RZ ;  /* 0x000000ffff0b7224 */ /* 0x000fe400078e00ff */
[----:B------:R-:W-:-:S07]  /*17fa0*/  IMAD.MOV.U32 R15, RZ, RZ, -0x1 ;  /* 0xffffffffff0f7424 */ /* 0x000fce00078e00ff */
[----:B-1----:R-:W-:Y:S05]  /*17fb0*/  WARPSYNC.COLLECTIVE R15, `(.L_x_4640) ;  /* 0x000000000f087348 */ /* 0x002fea0003c00000 */
[----:B------:R0:W2:Y:S02]  /*17fc0*/  SHFL.UP P6, R14, R13, R12, R11 ;  /* 0x0400000c0d0e7389 */ /* 0x0000a400000c000b */
[----:B012---:R-:W-:Y:S01]  /*17fd0*/  ENDCOLLECTIVE ;  /* 0x000000000000791b */ /* 0x007fe20003800000 */
.L_x_4640:
[----:B------:R-:W-:Y:S05]  /*17fe0*/  BSYNC B0 ;  /* 0x0000000000007941 */ /* 0x000fea0003800000 */
.L_x_4639:
        /* <DEDUP_REMOVED lines=8> */
.L_x_4641:
[----:B------:R-:W-:Y:S01]  /*18070*/  IMAD.MOV.U32 R12, RZ, RZ, 0x4 ;  /* 0x00000004ff0c7424 */ /* 0x000fe200078e00ff */
[----:B------:R-:W-:-:S05]  /*18080*/  SEL R2, R14, RZ, P2 ;  /* 0x000000ff0e027207 */ /* 0x000fca0001000000 */
[----:B------:R-:W-:-:S04]  /*18090*/  IMAD.IADD R2, R13, 0x1, R2 ;  /* 0x000000010d027824 */ /* 0x000fc800078e0202 */
[----:B------:R-:W-:-:S07]  /*180a0*/  IMAD.MOV.U32 R13, RZ, RZ, R2 ;  /* 0x000000ffff0d7224 */ /* 0x000fce00078e0002 */
[----:B------:R-:W-:Y:S05]  /*180b0*/  WARPSYNC.COLLECTIVE R15, `(.L_x_4642) ;  /* 0x000000000f087348 */ /* 0x000fea0003c00000 */
[----:B------:R0:W1:Y:S02]  /*180c0*/  SHFL.UP P6, R14, R13, R12, R11 ;  /* 0x0400000c0d0e7389 */ /* 0x00006400000c000b */
[----:B01----:R-:W-:Y:S01]  /*180d0*/  ENDCOLLECTIVE ;  /* 0x000000000000791b */ /* 0x003fe20003800000 */
.L_x_4642:
[----:B------:R-:W-:Y:S01]  /*180e0*/  IMAD.MOV.U32 R12, RZ, RZ, 0x8 ;  /* 0x00000008ff0c7424 */ /* 0x000fe200078e00ff */
[----:B------:R-:W-:-:S05]  /*180f0*/  SEL R3, R14, RZ, P3 ;  /* 0x000000ff0e037207 */ /* 0x000fca0001800000 */
[----:B------:R-:W-:-:S04]  /*18100*/  IMAD.IADD R3, R2, 0x1, R3 ;  /* 0x0000000102037824 */ /* 0x000fc800078e0203 */
[----:B------:R-:W-:-:S07]  /*18110*/  IMAD.MOV.U32 R13, RZ, RZ, R3 ;  /* 0x000000ffff0d7224 */ /* 0x000fce00078e0003 */
[----:B------:R-:W-:Y:S05]  /*18120*/  WARPSYNC.COLLECTIVE R15, `(.L_x_4643) ;  /* 0x000000000f087348 */ /* 0x000fea0003c00000 */
[----:B------:R0:W1:Y:S02]  /*18130*/  SHFL.UP P6, R14, R13, R12, R11 ;  /* 0x0400000c0d0e7389 */ /* 0x00006400000c000b */
[----:B01----:R-:W-:Y:S01]  /*18140*/  ENDCOLLECTIVE ;  /* 0x000000000000791b */ /* 0x003fe20003800000 */
.L_x_4643:
[----:B------:R-:W-:Y:S01]  /*18150*/  IMAD.MOV.U32 R12, RZ, RZ, 0x10 ;  /* 0x00000010ff0c7424 */ /* 0x000fe200078e00ff */
[----:B------:R-:W-:-:S05]  /*18160*/  SEL R4, R14, RZ, P4 ;  /* 0x000000ff0e047207 */ /* 0x000fca0002000000 */
[----:B------:R-:W-:-:S04]  /*18170*/  IMAD.IADD R4, R3, 0x1, R4 ;  /* 0x0000000103047824 */ /* 0x000fc800078e0204 */
[----:B------:R-:W-:-:S07]  /*18180*/  IMAD.MOV.U32 R13, RZ, RZ, R4 ;  /* 0x000000ffff0d7224 */ /* 0x000fce00078e0004 */
[----:B------:R-:W-:Y:S05]  /*18190*/  WARPSYNC.COLLECTIVE R15, `(.L_x_4644) ;  /* 0x000000000f087348 */ /* 0x000fea0003c00000 */
[----:B------:R0:W1:Y:S02]  /*181a0*/  SHFL.UP P6, R14, R13, R12, R11 ;  /* 0x0400000c0d0e7389 */ /* 0x00006400000c000b */
[----:B01----:R-:W-:Y:S01]  /*181b0*/  ENDCOLLECTIVE ;  /* 0x000000000000791b */ /* 0x003fe20003800000 */
.L_x_4644:
        /* <DEDUP_REMOVED lines=8> */
.L_x_4645:
[----:B------:R-:W-:Y:S05]  /*18240*/  BRA `(.L_x_4646) ;  /* 0xffffffc400747947 */ /* 0x000fea000383ffff */
.L_x_4550:
[----:B------:R-:W-:Y:S01]  /*18250*/  BSSY B0, `(.L_x_4647) ;  /* 0x0000006000007945 */ /* 0x000fe20003800000 */
[----:B------:R-:W-:Y:S01]  /*18260*/  PLOP3.LUT P6, PT, P6, PT, PT, 0x8, 0x0 ;  /* 0x000000000000781c */ /* 0x000fe200037ce170 */
[----:B------:R-:W-:-:S12]  /*18270*/  IMAD.MOV.U32 R15, RZ, RZ, -0x1 ;  /* 0xffffffffff0f7424 */ /* 0x000fd800078e00ff */
[----:B01----:R-:W-:Y:S05]  /*18280*/  WARPSYNC.COLLECTIVE R15, `(.L_x_4648) ;  /* 0x000000000f087348 */ /* 0x003fea0003c00000 */
[----:B------:R-:W-:Y:S01]  /*18290*/  VOTE.ANY R14, PT, P6 ;  /* 0x00000000000e7806 */ /* 0x000fe200030e0100 */
[----:B01----:R-:W-:Y:S06]  /*182a0*/  ENDCOLLECTIVE ;  /* 0x000000000000791b */ /* 0x003fec0003800000 */
.L_x_4648:
[----:B------:R-:W-:Y:S05]  /*182b0*/  BSYNC B0 ;  /* 0x0000000000007941 */ /* 0x000fea0003800000 */
.L_x_4647:
        /* <DEDUP_REMOVED lines=8> */
.L_x_4649:
[----:B------:R-:W-:Y:S02]  /*18340*/  IMAD.IADD R27, R12, 0x1, R27 ;  /* 0x000000010c1b7824 */ /* 0x000fe400078e021b */
[----:B------:R-:W-:Y:S02]  /*18350*/  IMAD.MOV.U32 R13, RZ, RZ, R8 ;  /* 0x000000ffff0d7224 */ /* 0x000fe400078e0008 */
[----:B------:R-:W-:-:S07]  /*18360*/  IMAD.MOV.U32 R25, RZ, RZ, R14 ;  /* 0x000000ffff197224 */ /* 0x000fce00078e000e */
[----:B------:R-:W-:Y:S05]  /*18370*/  WARPSYNC.COLLECTIVE R15, `(.L_x_4650) ;  /* 0x000000000f087348 */ /* 0x000fea0003c00000 */
[----:B------:R0:W1:Y:S02]  /*18380*/  SHFL.IDX P6, R14, R13, R12, R11 ;  /* 0x0000000c0d0e7389 */ /* 0x00006400000c000b */
[----:B01----:R-:W-:Y:S01]  /*18390*/  ENDCOLLECTIVE ;  /* 0x000000000000791b */ /* 0x003fe20003800000 */
.L_x_4650:
[----:B------:R-:W-:Y:S01]  /*183a0*/  IMAD.MOV.U32 R8, RZ, RZ, R14 ;  /* 0x000000ffff087224 */ /* 0x000fe200078e000e */
[----:B------:R-:W-:Y:S06]  /*183b0*/  BRA `(.L_x_4651) ;  /* 0xffffffc400587947 */ /* 0x000fec000383ffff */
.L_x_4552:
[----:B------:R-:W-:Y:S01]  /*183c0*/  BSSY B0, `(.L_x_4652) ;  /* 0x0000007000007945 */ /* 0x000fe20003800000 */
[----:B------:R-:W-:Y:S02]  /*183d0*/  IMAD.MOV.U32 R13, RZ, RZ, R3 ;  /* 0x000000ffff0d7224 */ /* 0x000fe400078e0003 */
[----:B------:R-:W-:Y:S02]  /*183e0*/  IMAD.MOV.U32 R11, RZ, RZ, 0x1f ;  /* 0x0000001fff0b7424 */ /* 0x000fe400078e00ff */
[----:B------:R-:W-:-:S07]  /*183f0*/  IMAD.MOV.U32 R15, RZ, RZ, -0x1 ;  /* 0xffffffffff0f7424 */ /* 0x000fce00078e00ff */
[----:B01-34-:R-:W-:Y:S05]  /*18400*/  WARPSYNC.COLLECTIVE R15, `(.L_x_4653) ;  /* 0x000000000f087348 */ /* 0x01bfea0003c00000 */
[----:B------:R2:W0:Y:S02]  /*18410*/  SHFL.IDX P6, R14, R13, R12, R11 ;  /* 0x0000000c0d0e7389 */ /* 0x00042400000c000b */
[----:B01234-:R-:W-:Y:S01]  /*18420*/  ENDCOLLECTIVE ;  /* 0x000000000000791b */ /* 0x01ffe20003800000 */
.L_x_4653:
[----:B------:R-:W-:Y:S05]  /*18430*/  BSYNC B0 ;  /* 0x0000000000007941 */ /* 0x000fea0003800000 */
.L_x_4652:
[----:B------:R-:W-:Y:S01]  /*18440*/  IMAD.MOV.U32 R24, RZ, RZ, R14 ;  /* 0x000000ffff187224 */ /* 0x000fe200078e000e */
[----:B------:R-:W-:Y:S06]  /*18450*/  BRA `(.L_x_4551) ;  /* 0xffffffc400487947 */ /* 0x000fec000383ffff */
.L_x_4558:
[----:B0-----:R0:W1:Y:S02]  /*18460*/  SYNCS.PHASECHK.TRANS64.TRYWAIT P0, [R7+URZ+0x28c20], R0 ;  /* 0x028c2000070075a7 */ /* 0x001064000800017f */
[----:B-1----:R-:W-:Y:S05]  /*18470*/  @!P0 NANOSLEEP.SYNCS 0x989680 ;  /* 0x009896800000895d */ /* 0x002fea0003900000 */
[----:B------:R-:W1:Y:S02]  /*18480*/  @!P0 SYNCS.PHASECHK.TRANS64 P0, [R7+URZ+0x28c20], R0 ;  /* 0x028c2000070085a7 */ /* 0x000e64000800007f */
[----:B-1----:R-:W-:Y:S05]  /*18490*/  @!P0 BRA `(.L_x_4558) ;  /* 0xfffffffc00f08947 */ /* 0x002fea000383ffff */
[----:B------:R-:W-:Y:S05]  /*184a0*/  BRA `(.L_x_4654) ;  /* 0xffffffcc00a07947 */ /* 0x000fea000383ffff */
.L_x_4559:
        /* <DEDUP_REMOVED lines=11> */
.L_x_4656:
[----:B------:R-:W-:Y:S05]  /*18560*/  BSYNC B0 ;  /* 0x0000000000007941 */ /* 0x000fea0003800000 */
.L_x_4655:
[----:B------:R-:W-:Y:S05]  /*18570*/  BRA `(.L_x_4657) ;  /* 0xffffffcc00887947 */ /* 0x000fea000383ffff */
.L_x_4562:
[----:B------:R-:W-:Y:S01]  /*18580*/  BSSY B1, `(.L_x_4658) ;  /* 0x0000006000017945 */ /* 0x000fe20003800000 */
[----:B------:R-:W-:-:S07]  /*18590*/  IMAD.MOV.U32 R15, RZ, RZ, -0x1 ;  /* 0xffffffffff0f7424 */ /* 0x000fce00078e00ff */
[----:B0-234-:R-:W-:Y:S05]  /*185a0*/  WARPSYNC.COLLECTIVE R15, `(.L_x_4659) ;  /* 0x000000000f0c7348 */ /* 0x01dfea0003c00000 */
[----:B------:R-:W-:Y:S02]  /*185b0*/  ELECT P6, UR62, PT ;  /* 0x00000000003e782f */ /* 0x000fe400038c0000 */
[----:B------:R-:W-:Y:S01]  /*185c0*/  MOV R14, UR62 ;  /* 0x0000003e000e7c02 */ /* 0x000fe20008000f00 */
[----:B0-234-:R-:W-:Y:S10]  /*185d0*/  ENDCOLLECTIVE ;  /* 0x000000000000791b */ /* 0x01dff40003800000 */
.L_x_4659:
[----:B------:R-:W-:Y:S05]  /*185e0*/  BSYNC B1 ;  /* 0x0000000000017941 */ /* 0x000fea0003800000 */
.L_x_4658:
[----:B------:R-:W-:Y:S05]  /*185f0*/  BRA `(.L_x_4660) ;  /* 0xffffffcc00807947 */ /* 0x000fea000383ffff */
.L_x_4564:
[----:B0-----:R0:W1:Y:S02]  /*18600*/  SYNCS.PHASECHK.TRANS64.TRYWAIT P1, [R5+URZ+0x28c40], R0 ;  /* 0x028c4000050075a7 */ /* 0x001064000802017f */
[----:B-1----:R-:W-:Y:S05]  /*18610*/  @!P1 NANOSLEEP.SYNCS 0x989680 ;  /* 0x009896800000995d */ /* 0x002fea0003900000 */
[----:B------:R-:W1:Y:S02]  /*18620*/  @!P1 SYNCS.PHASECHK.TRANS64 P1, [R5+URZ+0x28c40], R0 ;  /* 0x028c4000050095a7 */ /* 0x000e64000802007f */
[----:B-1----:R-:W-:Y:S05]  /*18630*/  @!P1 BRA `(.L_x_4564) ;  /* 0xfffffffc00f09947 */ /* 0x002fea000383ffff */
[----:B------:R-:W-:Y:S05]  /*18640*/  BRA `(.L_x_4661) ;  /* 0xffffffcc00a07947 */ /* 0x000fea000383ffff */
.L_x_4566:
[----:B-1----:R1:W0:Y:S02]  /*18650*/  SYNCS.PHASECHK.TRANS64.TRYWAIT P1, [R3+URZ+0x28c40], R2 ;  /* 0x028c4002030075a7 */ /* 0x002224000802017f */
[----:B0-----:R-:W-:Y:S05]  /*18660*/  @!P1 NANOSLEEP.SYNCS 0x989680 ;  /* 0x009896800000995d */ /* 0x001fea0003900000 */
[----:B------:R-:W0:Y:S02]  /*18670*/  @!P1 SYNCS.PHASECHK.TRANS64 P1, [R3+URZ+0x28c40], R2 ;  /* 0x028c4002030095a7 */ /* 0x000e24000802007f */
[----:B0-----:R-:W-:Y:S05]  /*18680*/  @!P1 BRA `(.L_x_4566) ;  /* 0xfffffffc00f09947 */ /* 0x001fea000383ffff */
[----:B------:R-:W-:Y:S05]  /*18690*/  BRA `(.L_x_4662) ;  /* 0xffffffcc00ac7947 */ /* 0x000fea000383ffff */
.L_x_4568:
[----:B------:R0:W0:Y:S02]  /*186a0*/  SYNCS.PHASECHK.TRANS64.TRYWAIT P1, [R5+URZ+0x28c60], R0 ;  /* 0x028c6000050075a7 */ /* 0x000024000802017f */
[----:B0-----:R-:W-:Y:S05]  /*186b0*/  @!P1 NANOSLEEP.SYNCS 0x989680 ;  /* 0x009896800000995d */ /* 0x001fea0003900000 */
[----:B------:R-:W0:Y:S02]  /*186c0*/  @!P1 SYNCS.PHASECHK.TRANS64 P1, [R5+URZ+0x28c60], R0 ;  /* 0x028c6000050095a7 */ /* 0x000e24000802007f */
[----:B0-----:R-:W-:Y:S05]  /*186d0*/  @!P1 BRA `(.L_x_4568) ;  /* 0xfffffffc00f09947 */ /* 0x001fea000383ffff */
[----:B------:R-:W-:Y:S05]  /*186e0*/  BRA `(.L_x_4663) ;  /* 0xffffffcc00a87947 */ /* 0x000fea000383ffff */
.L_x_4664:
        /* <DEDUP_REMOVED lines=9> */
.L_x_5844:


//--------------------- .text._ZN7cutlass13device_kernelIN5flash11enable_sm90INS1_16FlashAttnFwdSm90INS1_25CollectiveMainloopFwdSm90ILi2EN4cute5tupleIJNS5_1CILi1EEES8_S8_EEENS6_IJNS7_ILi64EEESA_SA_EEELi512ENS_10bfloat16_tEfNS_4arch4Sm90ELb1ELb0ELb1ELb1ELb1ELb1ELb0ELb0ELb0ELb1ELb1ELb0EEENS1_21CollectiveEpilogueFwdINS6_IJSA_NS7_ILi512EEESA_EEES9_SC_SE_Li256ELb1ELb1ELb1ELb0EEENS1_36VarlenDynamicPersistentTileSchedulerILi64ELi64ELi256ELi128ELb1ELb1ELb1ELb1ELb1ELb1EEEEEEEEEvNT_6ParamsE --------------------------
	.section	.text._ZN7cutlass13device_kernelIN5flash11enable_sm90INS1_16FlashAttnFwdSm90INS1_25CollectiveMainloopFwdSm90ILi2EN4cute5tupleIJNS5_1CILi1EEES8_S8_EEENS6_IJNS7_ILi64EEESA_SA_EEELi512ENS_10bfloat16_tEfNS_4arch4Sm90ELb1ELb0ELb1ELb1ELb1ELb1ELb0ELb0ELb0ELb1ELb1ELb0EEENS1_21CollectiveEpilogueFwdINS6_IJSA_NS7_ILi512EEESA_EEES9_SC_SE_Li256ELb1ELb1ELb1ELb0EEENS1_36VarlenDynamicPersistentTileSchedulerILi64ELi64ELi256ELi128ELb1ELb1ELb1ELb1ELb1ELb1EEEEEEEEEvNT_6ParamsE,"ax",@progbits
	.align	128
.text._ZN7cutlass13device_kernelIN5flash11enable_sm90INS1_16FlashAttnFwdSm90INS1_25CollectiveMainloopFwdSm90ILi2EN4cute5tupleIJNS5_1CILi1EEES8_S8_EEENS6_IJNS7_ILi64EEESA_SA_EEELi512ENS_10bfloat16_tEfNS_4arch4Sm90ELb1ELb0ELb1ELb1ELb1ELb1ELb0ELb0ELb0ELb1ELb1ELb0EEENS1_21CollectiveEpilogueFwdINS6_IJSA_NS7_ILi512EEESA_EEES9_SC_SE_Li256ELb1ELb1ELb1ELb0EEENS1_36VarlenDynamicPersistentTileSchedulerILi64ELi64ELi256ELi128ELb1ELb1ELb1ELb1ELb1ELb1EEEEEEEEEvNT_6ParamsE:
        .type           _ZN7cutlass13device_kernelIN5flash11enable_sm90INS1_16FlashAttnFwdSm90INS1_25CollectiveMainloopFwdSm90ILi2EN4cute5tupleIJNS5_1CILi1EEES8_S8_EEENS6_IJNS7_ILi64EEESA_SA_EEELi512ENS_10bfloat16_tEfNS_4arch4Sm90ELb1ELb0ELb1ELb1ELb1ELb1ELb0ELb0ELb0ELb1ELb1ELb0EEENS1_21CollectiveEpilogueFwdINS6_IJSA_NS7_ILi512EEESA_EEES9_SC_SE_Li256ELb1ELb1ELb1ELb0EEENS1_36VarlenDynamicPersistentTileSchedulerILi64ELi64ELi256ELi128ELb1ELb1ELb1ELb1ELb1ELb1EEEEEEEEEvNT_6ParamsE,@function
        .size           _ZN7cutlass13device_kernelIN5flash11enable_sm90INS1_16FlashAttnFwdSm90INS1_25CollectiveMainloopFwdSm90ILi2EN4cute5tupleIJNS5_1CILi1EEES8_S8_EEENS6_IJNS7_ILi64EEESA_SA_EEELi512ENS_10bfloat16_tEfNS_4arch4Sm90ELb1ELb0ELb1ELb1ELb1ELb1ELb0ELb0ELb0ELb1ELb1ELb0EEENS1_21CollectiveEpilogueFwdINS6_IJSA_NS7_ILi512EEESA_EEES9_SC_SE_Li256ELb1ELb1ELb1ELb0EEENS1_36VarlenDynamicPersistentTileSchedulerILi64ELi64ELi256ELi128ELb1ELb1ELb1ELb1ELb1ELb1EEEEEEEEEvNT_6ParamsE,(.L_x_5845 - _ZN7cutlass13device_kernelIN5flash11enable_sm90INS1_16FlashAttnFwdSm90INS1_25CollectiveMainloopFwdSm90ILi2EN4cute5tupleIJNS5_1CILi1EEES8_S8_EEENS6_IJNS7_ILi64EEESA_SA_EEELi512ENS_10bfloat16_tEfNS_4arch4Sm90ELb1ELb0ELb1ELb1ELb1ELb1ELb0ELb0ELb0ELb1ELb1ELb0EEENS1_21CollectiveEpilogueFwdINS6_IJSA_NS7_ILi512EEESA_EEES9_SC_SE_Li256ELb1ELb1ELb1ELb0EEENS1_36VarlenDynamicPersistentTileSchedulerILi64ELi64ELi256ELi128ELb1ELb1ELb1ELb1ELb1ELb1EEEEEEEEEvNT_6ParamsE)
        .other          _ZN7cutlass13device_kernelIN5flash11enable_sm90INS1_16FlashAttnFwdSm90INS1_25CollectiveMainloopFwdSm90ILi2EN4cute5tupleIJNS5_1CILi1EEES8_S8_EEENS6_IJNS7_ILi64EEESA_SA_EEELi512ENS_10bfloat16_tEfNS_4arch4Sm90ELb1ELb0ELb1ELb1ELb1ELb1ELb0ELb0ELb0ELb1ELb1ELb0EEENS1_21CollectiveEpilogueFwdINS6_IJSA_NS7_ILi512EEESA_EEES9_SC_SE_Li256ELb1ELb1ELb1ELb0EEENS1_36VarlenDynamicPersistentTileSchedulerILi64ELi64ELi256ELi128ELb1ELb1ELb1ELb1ELb1ELb1EEEEEEEEEvNT_6ParamsE,@"STO_CUDA_ENTRY STV_DEFAULT"
_ZN7cutlass13device_kernelIN5flash11enable_sm90INS1_16FlashAttnFwdSm90INS1_25CollectiveMainloopFwdSm90ILi2EN4cute5tupleIJNS5_1CILi1EEES8_S8_EEENS6_IJNS7_ILi64EEESA_SA_EEELi512ENS_10bfloat16_tEfNS_4arch4Sm90ELb1ELb0ELb1ELb1ELb1ELb1ELb0ELb0ELb0ELb1ELb1ELb0EEENS1_21CollectiveEpilogueFwdINS6_IJSA_NS7_ILi512EEESA_EEES9_SC_SE_Li256ELb1ELb1ELb1ELb0EEENS1_36VarlenDynamicPersistentTileSchedulerILi64ELi64ELi256ELi128ELb1ELb1ELb1ELb1ELb1ELb1EEEEEEEEEvNT_6ParamsE:
        /* <DEDUP_REMOVED lines=18> */
.L_x_4666:
[----:B------:R-:W-:Y:S05]  /*0120*/  BSYNC B0 ;  /* 0x0000000000007941 */ /* 0x000fea0003800000 */
.L_x_4665:
        /* <DEDUP_REMOVED lines=37> */
.L_x_4667:
        /* <DEDUP_REMOVED lines=22> */
.L_x_4668:
        /* <DEDUP_REMOVED lines=18> */
.L_x_4669:
        /* <DEDUP_REMOVED lines=22> */
.L_x_4670:
        /* <DEDUP_REMOVED lines=22> */
.L_x_4671:
        /* <DEDUP_REMOVED lines=8> */
.L_x_4674:
        /* <DEDUP_REMOVED lines=30> */
[----:B------:R-:W-:Y:S02]  /*0b20*/  LOP3.LUT R9, R4, 0xffffff80, RZ, 0xc0, !PT ;  /* 0xffffff8004097812 */ /* 0x000fe400078ec0ff */
[----:B------:R-:W-:Y:S02]  /*0b30*/  LOP3.LUT R15, R3, 0xfffffff8, RZ, 0xc0, !PT ;  /* 0xfffffff8030f7812 */ /* 0x000fe400078ec0ff */
[----:B------:R-:W-:Y:S01]  /*0b40*/  LOP3.LUT R3, R5, 0xfffffff0, RZ, 0xc0, !PT ;  /* 0xfffffff005037812 */ /* 0x000fe200078ec0ff */
[C---:B------:R-:W-:Y:S01]  /*0b50*/  IMAD.IADD R9, R0.reuse, 0x1, -R9 ;  /* 0x0000000100097824 */ /* 0x040fe200078e0a09 */
[----:B------:R-:W-:Y:S01]  /*0b60*/  SHF.R.S32.HI R8, RZ, 0x4, R5 ;  /* 0x00000004ff087819 */ /* 0x000fe20000011405 */
[C---:B------:R-:W-:Y:S01]  /*0b70*/  IMAD.IADD R15, R0.reuse, 0x1, -R15 ;  /* 0x00000001000f7824 */ /* 0x040fe200078e0a0f */
[----:B------:R-:W-:Y:S01]  /*0b80*/  LOP3.LUT R11, R13, 0xfffffffc, RZ, 0xc0, !PT ;  /* 0xfffffffc0d0b7812 */ /* 0x000fe200078ec0ff */
[C---:B------:R-:W-:Y:S01]  /*0b90*/  IMAD.IADD R3, R0.reuse, 0x1, -R3 ;  /* 0x0000000100037824 */ /* 0x040fe200078e0a03 */
[--C-:B------:R-:W-:Y:S01]  /*0ba0*/  SHF.R.S32.HI R206, RZ, 0x5, R6.reuse ;  /* 0x00000005ffce7819 */ /* 0x100fe20000011406 */
[----:B------:R-:W-:Y:S01]  /*0bb0*/  IMAD.SHL.U32 R193, R15, 0x8, RZ ;  /* 0x000000080fc17824 */ /* 0x000fe200078e00ff */
[----:B------:R-:W-:Y:S01]  /*0bc0*/  SHF.R.S32.HI R7, RZ, 0x1f, R6 ;  /* 0x0000001fff077819 */ /* 0x000fe20000011406 */
[----:B------:R-:W-:Y:S01]  /*0bd0*/  IMAD.IADD R188, R0, 0x1, -R11 ;  /* 0x0000000100bc7824 */ /* 0x000fe200078e0a0b */
[----:B------:R-:W-:Y:S01]  /*0be0*/  LEA.HI R5, R5, R8, RZ, 0x1 ;  /* 0x0000000805057211 */ /* 0x000fe200078f08ff */
[C---:B------:R-:W-:Y:S01]  /*0bf0*/  VIADD R33, R193.reuse, 0x40 ;  /* 0x00000040c1217836 */ /* 0x040fe20000000000 */
[----:B------:R-:W-:Y:S01]  /*0c00*/  SHF.R.S32.HI R6, RZ, 0x1f, R3 ;  /* 0x0000001fff067819 */ /* 0x000fe20000011403 */
[----:B------:R-:W-:Y:S01]  /*0c10*/  IMAD.SHL.U32 R16, R188, 0x8, RZ ;  /* 0x00000008bc107824 */ /* 0x000fe200078e00ff */
[----:B------:R-:W-:Y:S01]  /*0c20*/  SHF.R.S32.HI R0, RZ, 0x1f, R9 ;  /* 0x0000001fff007819 */ /* 0x000fe20000011409 */
[----:B------:R-:W-:Y:S01]  /*0c30*/  VIADD R32, R193, 0x80 ;  /* 0x00000080c1207836 */ /* 0x000fe20000000000 */
[----:B------:R-:W-:Y:S01]  /*0c40*/  LOP3.LUT R5, R5, 0x1ffffffe, RZ, 0xc0, !PT ;  /* 0x1ffffffe05057812 */ /* 0x000fe200078ec0ff */
[C---:B------:R-:W-:Y:S01]  /*0c50*/  VIADD R229, R16.reuse, 0x40 ;  /* 0x0000004010e57836 */ /* 0x040fe20000000000 */
[----:B------:R-:W-:Y:S01]  /*0c60*/  LEA.HI R7, R7, R206, RZ, 0x2 ;  /* 0x000000ce07077211 */ /* 0x000fe200078f10ff */
[----:B------:R-:W-:Y:S01]  /*0c70*/  VIADD R228, R16, 0x60 ;  /* 0x0000006010e47836 */ /* 0x000fe20000000000 */
[----:B------:R-:W-:Y:S01]  /*0c80*/  LEA.HI R10, R6, R3, RZ, 0x3 ;  /* 0x00000003060a7211 */ /* 0x000fe200078f18ff */
[----:B------:R-:W-:Y:S01]  /*0c90*/  IMAD.IADD R5, R8, 0x1, -R5 ;  /* 0x0000000108057824 */ /* 0x000fe200078e0a05 */
[-C--:B------:R-:W-:Y:S01]  /*0ca0*/  LEA.HI R6, R0, R9.reuse, RZ, 0x2 ;  /* 0x0000000900067211 */ /* 0x080fe200078f10ff */
[C---:B------:R-:W-:Y:S01]  /*0cb0*/  VIADD R227, R16.reuse, 0x80 ;  /* 0x0000008010e37836 */ /* 0x040fe20000000000 */
[----:B------:R-:W-:Y:S01]  /*0cc0*/  SHF.R.S32.HI R23, RZ, 0x7, R4 ;  /* 0x00000007ff177819 */ /* 0x000fe20000011404 */
[----:B------:R-:W-:Y:S01]  /*0cd0*/  IMAD.SHL.U32 R5, R5, 0x8, RZ ;  /* 0x0000000805057824 */ /* 0x000fe200078e00ff */
[----:B------:R-:W-:Y:S01]  /*0ce0*/  LOP3.LUT R7, R7, 0x3ffffc, RZ, 0xc0, !PT ;  /* 0x003ffffc07077812 */ /* 0x000fe200078ec0ff */
[----:B------:R-:W-:Y:S01]  /*0cf0*/  VIADD R226, R16, 0xa0 ;  /* 0x000000a010e27836 */ /* 0x000fe20000000000 */
[--C-:B------:R-:W-:Y:S01]  /*0d00*/  SHF.R.S32.HI R8, RZ, 0x2, R6.reuse ;  /* 0x00000002ff087819 */ /* 0x100fe20000011406 */
[----:B------:R-:W-:Y:S01]  /*0d10*/  IMAD R14, R23, 0x100, R3 ;  /* 0x00000100170e7824 */ /* 0x000fe200078e0203 */
[----:B------:R-:W-:Y:S01]  /*0d20*/  SHF.R.S32.HI R11, RZ, 0x1f, R6 ;  /* 0x0000001fff0b7819 */ /* 0x000fe20000011406 */
[----:B------:R-:W-:Y:S01]  /*0d30*/  IMAD.IADD R7, R206, 0x1, -R7 ;  /* 0x00000001ce077824 */ /* 0x000fe200078e0a07 */
[----:B------:R-:W-:Y:S01]  /*0d40*/  SHF.R.S32.HI R186, RZ, 0x2, R13 ;  /* 0x00000002ffba7819 */ /* 0x000fe2000001140d */
[----:B------:R-:W-:Y:S01]  /*0d50*/  STL [R1+0x54], R23 ;  /* 0x0000541701007387 */ /* 0x000fe20000100800 */
[----:B------:R-:W-:Y:S01]  /*0d60*/  LEA.HI R11, R11, R8, RZ, 0x3 ;  /* 0x000000080b0b7211 */ /* 0x000fe200078f18ff */
[----:B------:R-:W-:Y:S01]  /*0d70*/  IMAD R20, R7, 0x10, R14 ;  /* 0x0000001007147824 */ /* 0x000fe200078e020e */
[----:B------:R-:W-:Y:S01]  /*0d80*/  LEA.HI R0, R0, R9, RZ, 0x5 ;  /* 0x0000000900007211 */ /* 0x000fe200078f28ff */
[----:B------:R-:W-:Y:S01]  /*0d90*/  VIADD R7, R186, 0x20 ;  /* 0x00000020ba077836 */ /* 0x000fe20000000000 */
[----:B------:R-:W-:Y:S01]  /*0da0*/  LOP3.LUT R11, R11, 0xfffffff8, RZ, 0xc0, !PT ;  /* 0xfffffff80b0b7812 */ /* 0x000fe200078ec0ff */
[----:B------:R-:W-:Y:S01]  /*0db0*/  VIADD R225, R16, 0xc0 ;  /* 0x000000c010e17836 */ /* 0x000fe20000000000 */
[C---:B------:R-:W-:Y:S01]  /*0dc0*/  LOP3.LUT R12, R10.reuse, 0xfffffff8, RZ, 0xc0, !PT ;  /* 0xfffffff80a0c7812 */ /* 0x040fe200078ec0ff */
[----:B------:R-:W-:Y:S01]  /*0dd0*/  IMAD.SHL.U32 R10, R10, 0x40, RZ ;  /* 0x000000400a0a7824 */ /* 0x000fe200078e00ff */
[----:B------:R-:W-:Y:S01]  /*0de0*/  SHF.R.S32.HI R0, RZ, 0x5, R0 ;  /* 0x00000005ff007819 */ /* 0x000fe20000011400 */
[----:B------:R-:W-:Y:S01]  /*0df0*/  IMAD.IADD R11, R8, 0x1, -R11 ;  /* 0x00000001080b7824 */ /* 0x000fe200078e0a0b */
[----:B------:R-:W-:Y:S01]  /*0e00*/  SHF.R.S32.HI R14, RZ, 0x1f, R7 ;  /* 0x0000001fff0e7819 */ /* 0x000fe20000011407 */
[----:B------:R-:W-:Y:S01]  /*0e10*/  IMAD.IADD R12, R3, 0x1, -R12 ;  /* 0x00000001030c7824 */ /* 0x000fe200078e0a0c */
[----:B------:R-:W-:Y:S01]  /*0e20*/  LEA.HI R4, R4, R23, RZ, 0x1 ;  /* 0x0000001704047211 */ /* 0x000fe200078f08ff */
[----:B------:R-:W-:Y:S01]  /*0e30*/  IMAD R191, R0, 0x10, R11 ;  /* 0x0000001000bf7824 */ /* 0x000fe200078e020b */
[----:B------:R-:W-:Y:S01]  /*0e40*/  LOP3.LUT R6, R6, 0x7ffffffc, RZ, 0xc0, !PT ;  /* 0x7ffffffc06067812 */ /* 0x000fe200078ec0ff */
[----:B------:R-:W-:Y:S01]  /*0e50*/  IMAD.SHL.U32 R3, R12, 0x40, RZ ;  /* 0x000000400c037824 */ /* 0x000fe200078e00ff */
[----:B------:R-:W-:Y:S01]  /*0e60*/  LEA.HI R14, R14, R7, RZ, 0x3 ;  /* 0x000000070e0e7211 */ /* 0x000fe200078f18ff */
[----:B------:R-:W-:Y:S01]  /*0e70*/  IMAD.SHL.U32 R7, R7, 0x40, RZ ;  /* 0x0000004007077824 */ /* 0x000fe200078e00ff */
[----:B------:R-:W-:Y:S01]  /*0e80*/  LEA.HI R0, R188, R188, RZ, 0x1 ;  /* 0x000000bcbc007211 */ /* 0x000fe200078f08ff */
[----:B------:R-:W-:Y:S01]  /*0e90*/  IMAD.IADD R207, R9, 0x1, -R6 ;  /* 0x0000000109cf7824 */ /* 0x000fe200078e0a06 */
[----:B------:R-:W-:Y:S01]  /*0ea0*/  LOP3.LUT R4, R4, 0xfffffe, RZ, 0xc0, !PT ;  /* 0x00fffffe04047812 */ /* 0x000fe200078ec0ff */
[----:B------:R-:W-:Y:S01]  /*0eb0*/  IMAD.SHL.U32 R14, R14, 0x40, RZ ;  /* 0x000000400e0e7824 */ /* 0x000fe200078e00ff */
[----:B------:R-:W-:Y:S01]  /*0ec0*/  SHF.R.S32.HI R13, RZ, 0x1f, R13 ;  /* 0x0000001fff0d7819 */ /* 0x000fe2000001140d */
[----:B------:R-:W-:Y:S01]  /*0ed0*/  VIADD R224, R16, 0xe0 ;  /* 0x000000e010e07836 */ /* 0x000fe20000000000 */
[----:B------:R-:W-:Y:S01]  /*0ee0*/  LOP3.LUT R9, R0, 0x1ffffffe, RZ, 0xc0, !PT ;  /* 0x1ffffffe00097812 */ /* 0x000fe200078ec0ff */
[----:B------:R-:W-:Y:S01]  /*0ef0*/  IMAD.IADD R4, R23, 0x1, -R4 ;  /* 0x0000000117047824 */ /* 0x000fe200078e0a04 */
[----:B------:R-:W-:Y:S01]  /*0f00*/  LOP3.LUT R7, R7, 0x1c0, RZ, 0xc0, !PT ;  /* 0x000001c007077812 */ /* 0x000fe200078ec0ff */
[----:B------:R-:W-:Y:S01]  /*0f10*/  VIADD R221, R16, 0x100 ;  /* 0x0000010010dd7836 */ /* 0x000fe20000000000 */
[----:B------:R-:W-:Y:S01]  /*0f20*/  LOP3.LUT R6, R3, 0x1c0, RZ, 0xc0, !PT ;  /* 0x000001c003067812 */ /* 0x000fe200078ec0ff */
[----:B------:R-:W-:Y:S01]  /*0f30*/  IMAD.U32 R3, R20, 0x40, R5 ;  /* 0x0000004014037824 */ /* 0x000fe200078e0005 */
[----:B------:R-:W-:Y:S01]  /*0f40*/  SHF.R.S32.HI R0, RZ, 0x1f, R229 ;  /* 0x0000001fff007819 */ /* 0x000fe200000114e5 */
[----:B------:R-:W-:Y:S01]  /*0f50*/  IMAD.IADD R208, R188, 0x1, -R9 ;  /* 0x00000001bcd07824 */ /* 0x000fe200078e0a09 */
[----:B------:R-:W-:Y:S01]  /*0f60*/  LEA.HI R13, R13, R186, RZ, 0x3 ;  /* 0x000000ba0d0d7211 */ /* 0x000fe200078f18ff */
[----:B------:R-:W-:Y:S01]  /*0f70*/  IMAD.SHL.U32 R20, R4, 0x100, RZ ;  /* 0x0000010004147824 */ /* 0x000fe200078e00ff */
[----:B------:R-:W-:Y:S01]  /*0f80*/  SHF.R.U32.HI R8, RZ, 0x3, R7 ;  /* 0x00000003ff087819 */ /* 0x000fe20000011607 */
[----:B------:R-:W-:Y:S01]  /*0f90*/  STL [R1+0x60], R3 ;  /* 0x0000600301007387 */ /* 0x000fe20000100800 */
[----:B------:R-:W-:Y:S01]  /*0fa0*/  SHF.R.S32.HI R9, RZ, 0x1f, R228 ;  /* 0x0000001fff097819 */ /* 0x000fe200000114e4 */
[C---:B------:R-:W-:Y:S01]  /*0fb0*/  VIADD R217, R16.reuse, 0x120 ;  /* 0x0000012010d97836 */ /* 0x040fe20000000000 */
[----:B------:R-:W-:Y:S01]  /*0fc0*/  SHF.L.U64.HI R0, R229, 0x1, R0 ;  /* 0x00000001e5007819 */ /* 0x000fe20000010200 */
[----:B------:R-:W-:Y:S01]  /*0fd0*/  STL [R1+0x4c], RZ ;  /* 0x00004cff01007387 */ /* 0x000fe20000100800 */
[----:B------:R-:W-:Y:S01]  /*0fe0*/  LOP3.LUT R7, R7, 0x38, R16, 0xf8, !PT ;  /* 0x0000003807077812 */ /* 0x000fe200078ef810 */
[----:B------:R-:W-:Y:S01]  /*0ff0*/  VIADD R216, R16, 0x140 ;  /* 0x0000014010d87836 */ /* 0x000fe20000000000 */
[----:B------:R-:W-:Y:S01]  /*1000*/  LOP3.LUT R14, R14, 0xfffffe00, RZ, 0xc0, !PT ;  /* 0xfffffe000e0e7812 */ /* 0x000fe200078ec0ff */
[----:B------:R-:W-:Y:S01]  /*1010*/  STL [R1+0x5c], R20 ;  /* 0x00005c1401007387 */ /* 0x000fe20000100800 */
[----:B------:R-:W-:Y:S01]  /*1020*/  LOP3.LUT R13, R13, 0xfffffff8, RZ, 0xc0, !PT ;  /* 0xfffffff80d0d7812 */ /* 0x000fe200078ec0ff */
[----:B------:R-:W-:Y:S01]  /*1030*/  VIADD R215, R16, 0x160 ;  /* 0x0000016010d77836 */ /* 0x000fe20000000000 */
[----:B------:R-:W-:Y:S01]  /*1040*/  SHF.R.S32.HI R4, RZ, 0x1f, R227 ;  /* 0x0000001fff047819 */ /* 0x000fe200000114e3 */
[----:B------:R0:W-:Y:S01]  /*1050*/  STL [R1], R0 ;  /* 0x0000000001007387 */ /* 0x0001e20000100800 */
[----:B------:R-:W-:Y:S01]  /*1060*/  SHF.R.S32.HI R11, RZ, 0x1f, R226 ;  /* 0x0000001fff0b7819 */ /* 0x000fe200000114e2 */
[----:B------:R-:W-:Y:S01]  /*1070*/  IMAD.IADD R192, R186, 0x1, -R13 ;  /* 0x00000001bac07824 */ /* 0x000fe200078e0a0d */
[----:B------:R-:W-:Y:S01]  /*1080*/  SHF.L.U64.HI R9, R228, 0x1, R9 ;  /* 0x00000001e4097819 */ /* 0x000fe20000010209 */
[----:B------:R-:W-:Y:S01]  /*1090*/  VIADD R214, R16, 0x180 ;  /* 0x0000018010d67836 */ /* 0x000fe20000000000 */
[----:B------:R-:W-:Y:S01]  /*10a0*/  LOP3.LUT R21, R14, R7, R8, 0xf6, !PT ;  /* 0x000000070e157212 */ /* 0x000fe200078ef608 */
[C---:B------:R-:W-:Y:S01]  /*10b0*/  VIADD R212, R16.reuse, 0x1a0 ;  /* 0x000001a010d47836 */ /* 0x040fe20000000000 */
[----:B------:R-:W-:Y:S01]  /*10c0*/  SHF.L.U64.HI R4, R227, 0x1, R4 ;  /* 0x00000001e3047819 */ /* 0x000fe20000010204 */
[----:B------:R-:W-:Y:S01]  /*10d0*/  STL [R1+0x4], R9 ;  /* 0x0000040901007387 */ /* 0x000fe20000100800 */
[----:B------:R-:W-:Y:S01]  /*10e0*/  SHF.R.S32.HI R8, RZ, 0x1f, R225 ;  /* 0x0000001fff087819 */ /* 0x000fe200000114e1 */
[----:B------:R-:W-:Y:S01]  /*10f0*/  VIADD R211, R16, 0x1c0 ;  /* 0x000001c010d37836 */ /* 0x000fe20000000000 */
[----:B0-----:R-:W-:Y:S01]  /*1100*/  SHF.L.U64.HI R0, R226, 0x1, R11 ;  /* 0x00000001e2007819 */ /* 0x001fe2000001020b */
[----:B------:R0:W-:Y:S01]  /*1110*/  STL [R1+0x8], R4 ;  /* 0x0000080401007387 */ /* 0x0001e20000100800 */
[----:B------:R-:W-:Y:S01]  /*1120*/  LOP3.LUT R3, R10, 0x7ffffe00, RZ, 0xc0, !PT ;  /* 0x7ffffe000a037812 */ /* 0x000fe200078ec0ff */
[----:B------:R-:W-:Y:S01]  /*1130*/  VIADD R210, R16, 0x1e0 ;  /* 0x000001e010d27836 */ /* 0x000fe20000000000 */
[----:B------:R-:W-:Y:S01]  /*1140*/  SHF.R.S32.HI R13, RZ, 0x1f, R224 ;  /* 0x0000001fff0d7819 */ /* 0x000fe200000114e0 */
[----:B------:R1:W-:Y:S01]  /*1150*/  STL [R1+0xc], R0 ;  /* 0x00000c0001007387 */ /* 0x0003e20000100800 */
[----:B------:R-:W-:Y:S01]  /*1160*/  SHF.R.S32.HI R10, RZ, 0x1f, R221 ;  /* 0x0000001fff0a7819 */ /* 0x000fe200000114dd */
[----:B------:R-:W-:Y:S01]  /*1170*/  IMAD R3, R206, 0x400, R3 ;  /* 0x00000400ce037824 */ /* 0x000fe200078e0203 */
[----:B------:R-:W-:Y:S01]  /*1180*/  LOP3.LUT R5, R6, 0x8, R5, 0xf8, !PT ;  /* 0x0000000806057812 */ /* 0x000fe200078ef805 */
[----:B------:R-:W-:Y:S01]  /*1190*/  IMAD.SHL.U32 R207, R207, 0x2, RZ ;  /* 0x00000002cfcf7824 */ /* 0x000fe200078e00ff */
[----:B------:R-:W-:Y:S01]  /*11a0*/  SHF.R.U32.HI R6, RZ, 0x3, R6 ;  /* 0x00000003ff067819 */ /* 0x000fe20000011606 */
[----:B------:R-:W-:Y:S01]  /*11b0*/  VIADD R31, R193, 0xc0 ;  /* 0x000000c0c11f7836 */ /* 0x000fe20000000000 */
[----:B------:R-:W-:Y:S01]  /*11c0*/  SHF.L.U64.HI R8, R225, 0x1, R8 ;  /* 0x00000001e1087819 */ /* 0x000fe20000010208 */
[C---:B------:R-:W-:Y:S01]  /*11d0*/  VIADD R30, R193.reuse, 0x100 ;  /* 0x00000100c11e7836 */ /* 0x040fe20000000000 */
[----:B------:R-:W-:Y:S01]  /*11e0*/  R2P PR, R12, 0x6 ;  /* 0x000000060c007804 */ /* 0x000fe20000000000 */
[C---:B------:R-:W-:Y:S01]  /*11f0*/  VIADD R28, R193.reuse, 0x140 ;  /* 0x00000140c11c7836 */ /* 0x040fe20000000000 */
[----:B0-----:R-:W-:Y:S01]  /*1200*/  SHF.L.U64.HI R4, R224, 0x1, R13 ;  /* 0x00000001e0047819 */ /* 0x001fe2000001020d */
[----:B------:R0:W-:Y:S01]  /*1210*/  STL [R1+0x10], R8 ;  /* 0x0000100801007387 */ /* 0x0001e20000100800 */
[----:B------:R-:W-:Y:S01]  /*1220*/  SHF.R.S32.HI R12, RZ, 0x1f, R217 ;  /* 0x0000001fff0c7819 */ /* 0x000fe200000114d9 */
[----:B------:R-:W-:Y:S01]  /*1230*/  VIADD R26, R193, 0x180 ;  /* 0x00000180c11a7836 */ /* 0x000fe20000000000 */
[----:B-1----:R-:W-:Y:S01]  /*1240*/  SHF.L.U64.HI R0, R221, 0x1, R10 ;  /* 0x00000001dd007819 */ /* 0x002fe2000001020a */
[----:B------:R1:W-:Y:S01]  /*1250*/  STL [R1+0x14], R4 ;  /* 0x0000140401007387 */ /* 0x0003e20000100800 */
[----:B------:R-:W-:Y:S01]  /*1260*/  SHF.R.S32.HI R15, RZ, 0x1f, R216 ;  /* 0x0000001fff0f7819 */ /* 0x000fe200000114d8 */
[----:B------:R-:W-:Y:S01]  /*1270*/  VIADD R24, R193, 0x1c0 ;  /* 0x000001c0c1187836 */ /* 0x000fe20000000000 */
[----:B------:R-:W-:Y:S01]  /*1280*/  LOP3.LUT R6, R5, R6, RZ, 0x3c, !PT ;  /* 0x0000000605067212 */ /* 0x000fe200078e3cff */
[----:B------:R2:W-:Y:S01]  /*1290*/  STL [R1+0x18], R0 ;  /* 0x0000180001007387 */ /* 0x0005e20000100800 */
[----:B------:R-:W-:Y:S01]  /*12a0*/  SHF.R.S32.HI R14, RZ, 0x1f, R215 ;  /* 0x0000001fff0e7819 */ /* 0x000fe200000114d7 */
[----:B------:R-:W-:Y:S01]  /*12b0*/  IMAD.IADD R197, R207, 0x1, R20 ;  /* 0x00000001cfc57824 */ /* 0x000fe200078e0214 */
[----:B0-----:R-:W-:Y:S01]  /*12c0*/  SHF.L.U64.HI R8, R217, 0x1, R12 ;  /* 0x00000001d9087819 */ /* 0x001fe2000001020c */
[----:B------:R-:W-:Y:S01]  /*12d0*/  IMAD.IADD R3, R3, 0x1, R6 ;  /* 0x0000000103037824 */ /* 0x000fe200078e0206 */
[----:B------:R-:W-:Y:S01]  /*12e0*/  SHF.R.S32.HI R25, RZ, 0x1f, R214 ;  /* 0x0000001fff197819 */ /* 0x000fe200000114d6 */
[----:B------:R-:W-:Y:S01]  /*12f0*/  IMAD.MOV.U32 R6, RZ, RZ, R18 ;  /* 0x000000ffff067224 */ /* 0x000fe200078e0012 */
[----:B-1----:R-:W-:Y:S01]  /*1300*/  SHF.L.U64.HI R4, R216, 0x1, R15 ;  /* 0x00000001d8047819 */ /* 0x002fe2000001020f */
[----:B------:R0:W-:Y:S01]  /*1310*/  STL [R1+0x1c], R8 ;  /* 0x00001c0801007387 */ /* 0x0001e20000100800 */
[----:B------:R-:W-:Y:S01]  /*1320*/  SHF.R.S32.HI R27, RZ, 0x1f, R212 ;  /* 0x0000001fff1b7819 */ /* 0x000fe200000114d4 */
[----:B------:R-:W-:Y:S01]  /*1330*/  IMAD R201, R3, 0x2, R2 ;  /* 0x0000000203c97824 */ /* 0x000fe200078e0202 */
[----:B--2---:R-:W-:Y:S01]  /*1340*/  SHF.L.U64.HI R0, R215, 0x1, R14 ;  /* 0x00000001d7007819 */ /* 0x004fe2000001020e */
[----:B------:R1:W-:Y:S01]  /*1350*/  STL [R1+0x20], R4 ;  /* 0x0000200401007387 */ /* 0x0003e20000100800 */
[----:B------:R-:W-:Y:S01]  /*1360*/  SHF.R.S32.HI R18, RZ, 0x1f, R211 ;  /* 0x0000001fff127819 */ /* 0x000fe200000114d3 */
[----:B------:R-:W-:Y:S01]  /*1370*/  VIADD R204, R201, 0x26800 ;  /* 0x00026800c9cc7836 */ /* 0x000fe20000000000 */
[----:B------:R-:W-:Y:S01]  /*1380*/  SHF.R.S32.HI R29, RZ, 0x1f, R210 ;  /* 0x0000001fff1d7819 */ /* 0x000fe200000114d2 */
[----:B------:R2:W-:Y:S01]  /*1390*/  STL [R1+0x24], R0 ;  /* 0x0000240001007387 */ /* 0x0005e20000100800 */
[C---:B------:R-:W-:Y:S01]  /*13a0*/  VIADD R11, R197.reuse, 0xd0 ;  /* 0x000000d0c50b7836 */ /* 0x040fe20000000000 */
[----:B0-----:R-:W-:Y:S01]  /*13b0*/  SHF.L.U64.HI R8, R214, 0x1, R25 ;  /* 0x00000001d6087819 */ /* 0x001fe20000010219 */
[----:B------:R-:W-:Y:S01]  /*13c0*/  VIADD R9, R197, 0xe0 ;  /* 0x000000e0c5097836 */ /* 0x000fe20000000000 */
[----:B------:R-:W-:Y:S01]  /*13d0*/  SHF.R.S32.HI R33, RZ, 0x1f, R33 ;  /* 0x0000001fff217819 */ /* 0x000fe20000011421 */
[----:B------:R-:W-:Y:S01]  /*13e0*/  VIADD R23, R16, 0x20 ;  /* 0x0000002010177836 */ /* 0x000fe20000000000 */
[----:B-1----:R-:W-:Y:S01]  /*13f0*/  SHF.L.U64.HI R4, R211, 0x1, R18 ;  /* 0x00000001d3047819 */ /* 0x002fe20000010212 */
[----:B------:R-:W-:Y:S01]  /*1400*/  STL [R1+0x28], R8 ;  /* 0x0000280801007387 */ /* 0x000fe20000100800 */
[----:B------:R-:W-:Y:S01]  /*1410*/  SHF.R.S32.HI R32, RZ, 0x1f, R32 ;  /* 0x0000001fff207819 */ /* 0x000fe20000011420 */
[C---:B------:R-:W-:Y:S01]  /*1420*/  VIADD R41, R197.reuse, 0x8 ;  /* 0x00000008c5297836 */ /* 0x040fe20000000000 */
[----:B--2---:R-:W-:Y:S01]  /*1430*/  SHF.L.U64.HI R0, R212, 0x1, R27 ;  /* 0x00000001d4007819 */ /* 0x004fe2000001021b */
[C---:B------:R-:W-:Y:S01]  /*1440*/  VIADD R40, R197.reuse, 0x10 ;  /* 0x00000010c5287836 */ /* 0x040fe20000000000 */
[----:B------:R-:W-:Y:S01]  /*1450*/  SHF.R.S32.HI R31, RZ, 0x1f, R31 ;  /* 0x0000001fff1f7819 */ /* 0x000fe2000001141f */
[C---:B------:R-:W-:Y:S01]  /*1460*/  VIADD R39, R197.reuse, 0x18 ;  /* 0x00000018c5277836 */ /* 0x040fe20000000000 */
[----:B------:R-:W-:Y:S01]  /*1470*/  SHF.R.S32.HI R30, RZ, 0x1f, R30 ;  /* 0x0000001fff1e7819 */ /* 0x000fe2000001141e */
[----:B------:R0:W-:Y:S01]  /*1480*/  STL [R1+0x2c], R0 ;  /* 0x00002c0001007387 */ /* 0x0001e20000100800 */
[----:B------:R-:W-:Y:S01]  /*1490*/  SHF.R.S32.HI R28, RZ, 0x1f, R28 ;  /* 0x0000001fff1c7819 */ /* 0x000fe2000001141c */
[C---:B------:R-:W-:Y:S01]  /*14a0*/  VIADD R38, R197.reuse, 0x20 ;  /* 0x00000020c5267836 */ /* 0x040fe20000000000 */
[----:B------:R-:W-:Y:S01]  /*14b0*/  SHF.R.S32.HI R26, RZ, 0x1f, R26 ;  /* 0x0000001fff1a7819 */ /* 0x000fe2000001141a */
[----:B------:R1:W-:Y:S01]  /*14c0*/  STL [R1+0x30], R4 ;  /* 0x0000300401007387 */ /* 0x0003e20000100800 */
[----:B------:R-:W-:Y:S01]  /*14d0*/  SHF.R.S32.HI R24, RZ, 0x1f, R24 ;  /* 0x0000001fff187819 */ /* 0x000fe20000011418 */
[----:B------:R-:W-:Y:S01]  /*14e0*/  VIADD R37, R197, 0x28 ;  /* 0x00000028c5257836 */ /* 0x000fe20000000000 */
[----:B------:R-:W-:Y:S01]  /*14f0*/  SEL R203, R203, 0xffffffc0, !P2 ;  /* 0xffffffc0cbcb7807 */ /* 0x000fe20005000000 */
[C---:B------:R-:W-:Y:S01]  /*1500*/  VIADD R36, R197.reuse, 0x30 ;  /* 0x00000030c5247836 */ /* 0x040fe20000000000 */
[----:B------:R-:W-:Y:S01]  /*1510*/  SHF.R.S32.HI R3, RZ, 0x1f, R11 ;  /* 0x0000001fff037819 */ /* 0x000fe2000001140b */
[C---:B------:R-:W-:Y:S01]  /*1520*/  VIADD R35, R197.reuse, 0x38 ;  /* 0x00000038c5237836 */ /* 0x040fe20000000000 */
[----:B0-----:R-:W-:Y:S01]  /*1530*/  SHF.L.U64.HI R0, R210, 0x1, R29 ;  /* 0x00000001d2007819 */ /* 0x001fe2000001021d */
[----:B------:R-:W-:Y:S01]  /*1540*/  VIADD R34, R197, 0x40 ;  /* 0x00000040c5227836 */ /* 0x000fe20000000000 */
[----:B------:R-:W-:Y:S01]  /*1550*/  SHF.R.S32.HI R3, RZ, 0x1f, R9 ;  /* 0x0000001fff037819 */ /* 0x000fe20000011409 */
[----:B-1----:R-:W-:Y:S01]  /*1560*/  IMAD R4, R21, 0x2, R2 ;  /* 0x0000000215047824 */ /* 0x002fe200078e0202 */
[----:B------:R-:W-:Y:S01]  /*1570*/  SHF.R.S32.HI R194, RZ, 0x1f, R23 ;  /* 0x0000001fffc27819 */ /* 0x000fe20000011417 */
        /* <DEDUP_REMOVED lines=49> */
[----:B------:R-:W-:Y:S01]  /*1890*/  IMAD.MOV.U32 R5, RZ, RZ, R17 ;  /* 0x000000ffff057224 */ /* 0x000fe200078e0011 */
[----:B------:R-:W-:Y:S01]  /*18a0*/  SHF.R.S32.HI R17, RZ, 0x1f, R16 ;  /* 0x0000001fff117819 */ /* 0x000fe20000011410 */
[----:B------:R-:W-:Y:S01]  /*18b0*/  IMAD.MOV.U32 R7, RZ, RZ, R19 ;  /* 0x000000ffff077224 */ /* 0x000fe200078e0013 */
[----:B------:R-:W-:Y:S01]  /*18c0*/  SHF.R.S32.HI R14, RZ, 0x1f, R14 ;  /* 0x0000001fff0e7819 */ /* 0x000fe2000001140e */
[----:B------:R-:W-:Y:S01]  /*18d0*/  IMAD.IADD R204, R204, 0x1, R203 ;  /* 0x00000001cccc7824 */ /* 0x000fe200078e02cb */
[----:B------:R-:W-:Y:S01]  /*18e0*/  SHF.R.S32.HI R13, RZ, 0x1f, R13 ;  /* 0x0000001fff0d7819 */ /* 0x000fe2000001140d */
[----:B------:R-:W-:Y:S01]  /*18f0*/  IMAD.MOV.U32 R19, RZ, RZ, RZ ;  /* 0x000000ffff137224 */ /* 0x000fe200078e00ff */
[----:B------:R-:W-:Y:S01]  /*1900*/  SHF.R.S32.HI R12, RZ, 0x1f, R12 ;  /* 0x0000001fff0c7819 */ /* 0x000fe2000001140c */
[----:B------:R-:W-:Y:S01]  /*1910*/  VIADD R196, R188, 0x10 ;  /* 0x00000010bcc47836 */ /* 0x000fe20000000000 */
[----:B------:R-:W-:Y:S01]  /*1920*/  SHF.R.S32.HI R10, RZ, 0x1f, R10 ;  /* 0x0000001fff0a7819 */ /* 0x000fe2000001140a */
[----:B------:R-:W-:Y:S01]  /*1930*/  IMAD R208, R208, 0x8, R191 ;  /* 0x00000008d0d07824 */ /* 0x000fe200078e02bf */
[----:B------:R-:W-:Y:S01]  /*1940*/  SHF.R.S32.HI R8, RZ, 0x1f, R8 ;  /* 0x0000001fff087819 */ /* 0x000fe20000011408 */
[----:B------:R-:W-:Y:S01]  /*1950*/  IMAD.IADD R203, R203, 0x1, R202 ;  /* 0x00000001cbcb7824 */ /* 0x000fe200078e02ca */
[----:B------:R-:W-:-:S02]  /*1960*/  SHF.R.S32.HI R3, RZ, 0x1f, R4 ;  /* 0x0000001fff037819 */ /* 0x000fc40000011404 */
[----:B------:R-:W-:-:S07]  /*1970*/  SHF.R.S32.HI R0, RZ, 0x1f, R0 ;  /* 0x0000001fff007819 */ /* 0x000fce0000011400 */
.L_x_4831:
[----:B0--34-:R-:W0:Y:S01]  /*1980*/  LDC.64 R8, c[0x0][0xc88] ;  /* 0x00032200ff087b82 */ /* 0x019e220000000a00 */
        /* <DEDUP_REMOVED lines=12> */
[----:B------:R-:W-:Y:S01]  /*1a50*/  ISETP.NE.AND.EX P1, PT, RZ, UR9, PT, P1 ;  /* 0x00000009ff007c0c */ /* 0x000fe2000bf25310 */
[C---:B--2---:R-:W-:Y:S01]  /*1a60*/  IMAD.SHL.U32 R28, R26.reuse, 0x4, RZ ;  /* 0x000000041a1c7824 */ /* 0x044fe200078e00ff */
[----:B------:R-:W-:Y:S01]  /*1a70*/  SHF.R.S32.HI R0, RZ, 0x1f, R26 ;  /* 0x0000001fff007819 */ /* 0x000fe2000001141a */
[----:B------:R-:W-:Y:S04]  /*1a80*/  STL [R1+0x3c], R26 ;  /* 0x00003c1a01007387 */ /* 0x000fe80000100800 */
[C---:B-1----:R-:W-:Y:S02]  /*1a90*/  @P2 LEA R10, P3, R26.reuse, UR4, 0x2 ;  /* 0x000000041a0a2c11 */ /* 0x042fe4000f8610ff */
[--C-:B------:R-:W-:Y:S01]  /*1aa0*/  SHF.L.U64.HI R27, R26, 0x2, R0.reuse ;  /* 0x000000021a1b7819 */ /* 0x100fe20000010200 */
[----:B------:R0:W-:Y:S01]  /*1ab0*/  STL [R1+0x50], R0 ;  /* 0x0000500001007387 */ /* 0x0001e20000100800 */
[----:B------:R-:W-:Y:S01]  /*1ac0*/  IADD3 R8, P4, R28, UR6, RZ ;  /* 0x000000061c087c10 */ /* 0x000fe2000ff9e0ff */
[----:B------:R-:W-:Y:S01]  /*1ad0*/  ULDC UR4, c[0x0][0x288] ;  /* 0x0000a20000047ab9 */ /* 0x000fe20000000800 */
[----:B------:R-:W-:Y:S01]  /*1ae0*/  @P2 LEA.HI.X R11, R26, UR5, R0, 0x2, P3 ;  /* 0x000000051a0b2c11 */ /* 0x000fe200098f1400 */
[----:B------:R1:W-:Y:S01]  /*1af0*/  STL [R1+0x40], R28 ;  /* 0x0000401c01007387 */ /* 0x0003e20000100800 */
[----:B------:R-:W-:Y:S01]  /*1b00*/  IADD3.X R9, R27, UR7, RZ, P4, !PT ;  /* 0x000000071b097c10 */ /* 0x000fe2000a7fe4ff */
[----:B------:R-:W-:Y:S01]  /*1b10*/  IMAD.U32 R198, RZ, RZ, UR4 ;  /* 0x00000004ffc67e24 */ /* 0x000fe2000f8e00ff */
[----:B------:R-:W-:Y:S01]  /*1b20*/  ULDC.64 UR4, c[0x0][0x418] ;  /* 0x0001060000047ab9 */ /* 0x000fe20000000a00 */
[----:B------:R1:W-:Y:S04]  /*1b30*/  STL [R1+0x44], R27 ;  /* 0x0000441b01007387 */ /* 0x0003e80000100800 */
[----:B------:R-:W5:Y:S01]  /*1b40*/  @P0 LDG.E R24, desc[UR42][R8.64] ;  /* 0x0000002a08180981 */ /* 0x000f62000c1e1900 */
[----:B------:R-:W-:-:S03]  /*1b50*/  UISETP.NE.U32.AND UP0, UPT, UR4, URZ, UPT ;  /* 0x0000003f0400728c */ /* 0x000fc6000bf05070 */
[----:B------:R2:W5:Y:S01]  /*1b60*/  @P2 LDG.E R4, desc[UR42][R10.64] ;  /* 0x0000002a0a042981 */ /* 0x000562000c1e1900 */
[----:B------:R-:W-:Y:S01]  /*1b70*/  UISETP.NE.AND.EX UP0, UPT, UR5, URZ, UPT, UP0 ;  /* 0x0000003f0500728c */ /* 0x000fe2000bf05300 */
[----:B------:R-:W-:Y:S01]  /*1b80*/  ULDC UR4, c[0x0][0x424] ;  /* 0x0001090000047ab9 */ /* 0x000fe20000000800 */
[----:B------:R-:W-:Y:S02]  /*1b90*/  LOP3.LUT R3, R6, 0xff000000, RZ, 0xc0, !PT ;  /* 0xff00000006037812 */ /* 0x000fe400078ec0ff */
[----:B--2---:R-:W-:Y:S01]  /*1ba0*/  @P1 IADD3 R10, P2, R28, UR8, RZ ;  /* 0x000000081c0a1c10 */ /* 0x004fe2000ff5e0ff */
[----:B------:R-:W-:Y:S01]  /*1bb0*/  USEL UR4, UR4, 0x1, UP0 ;  /* 0x0000000104047887 */ /* 0x000fe20008000000 */
[----:B------:R-:W-:Y:S02]  /*1bc0*/  ULDC UR5, c[0x0][0x2f0] ;  /* 0x0000bc0000057ab9 */ /* 0x000fe40000000800 */
[----:B------:R-:W-:Y:S01]  /*1bd0*/  @P1 IADD3.X R11, R27, UR9, RZ, P2, !PT ;  /* 0x000000091b0b1c10 */ /* 0x000fe200097fe4ff */
[----:B------:R-:W-:-:S02]  /*1be0*/  ULDC.64 UR8, c[0x0][0xa20] ;  /* 0x0002880000087ab9 */ /* 0x000fc40000000a00 */
[----:B------:R-:W-:Y:S01]  /*1bf0*/  ISETP.NE.U32.AND P2, PT, RZ, UR8, PT ;  /* 0x00000008ff007c0c */ /* 0x000fe2000bf45070 */
[----:B------:R-:W-:Y:S01]  /*1c00*/  UIMAD UR4, UR4, UR5, URZ ;  /* 0x00000005040472a4 */ /* 0x000fe2000f8e023f */
[C---:B0-----:R-:W-:Y:S01]  /*1c10*/  LOP3.LUT R0, R6.reuse, 0xff0000, RZ, 0xc0, !PT ;  /* 0x00ff000006007812 */ /* 0x041fe200078ec0ff */
[----:B------:R0:W5:Y:S01]  /*1c20*/  @P1 LDG.E R198, desc[UR42][R10.64] ;  /* 0x0000002a0ac61981 */ /* 0x000162000c1e1900 */
[----:B------:R-:W-:Y:S01]  /*1c30*/  SHF.R.U32.HI R3, RZ, 0x8, R3 ;  /* 0x00000008ff037819 */ /* 0x000fe20000011603 */
[----:B------:R-:W-:Y:S01]  /*1c40*/  ULDC UR5, c[0x0][0x348] ;  /* 0x0000d20000057ab9 */ /* 0x000fe20000000800 */
[----:B------:R-:W-:Y:S02]  /*1c50*/  ISETP.NE.AND.EX P2, PT, RZ, UR9, PT, P2 ;  /* 0x00000009ff007c0c */ /* 0x000fe4000bf45320 */
[----:B------:R-:W-:Y:S02]  /*1c60*/  LOP3.LUT R185, R6, 0xffff, RZ, 0xc0, !PT ;  /* 0x0000ffff06b97812 */ /* 0x000fe400078ec0ff */
[----:B0-----:R-:W-:Y:S01]  /*1c70*/  LEA.HI R10, R0, R3, RZ, 0x10 ;  /* 0x00000003000a7211 */ /* 0x001fe200078f80ff */
[----:B-1----:R-:W-:Y:S08]  /*1c80*/  @P1 BRA `(.L_x_4676) ;  /* 0x0000000000241947 */ /* 0x002ff00003800000 */
        /* <DEDUP_REMOVED lines=9> */
.L_x_4676:
[----:B------:R-:W-:Y:S02]  /*1d20*/  IMAD.U32 R34, RZ, RZ, UR5 ;  /* 0x00000005ff227e24 */ /* 0x000fe4000f8e00ff */
[----:B------:R-:W-:Y:S01]  /*1d30*/  IMAD.U32 R25, RZ, RZ, UR4 ;  /* 0x00000004ff197e24 */ /* 0x000fe2000f8e00ff */
[----:B------:R-:W-:Y:S06]  /*1d40*/  @!P2 BRA `(.L_x_4677) ;  /* 0x000000000010a947 */ /* 0x000fec0003800000 */
[----:B------:R-:W-:-:S04]  /*1d50*/  IADD3 R6, P0, R28, UR8, RZ ;  /* 0x000000081c067c10 */ /* 0x000fc8000ff1e0ff */
[----:B------:R-:W-:-:S05]  /*1d60*/  IADD3.X R7, R27, UR9, RZ, P0, !PT ;  /* 0x000000091b077c10 */ /* 0x000fca00087fe4ff */
[----:B------:R0:W5:Y:S01]  /*1d70*/  LDG.E R25, desc[UR42][R6.64] ;  /* 0x0000002a06197981 */ /* 0x000162000c1e1900 */
[----:B------:R-:W-:Y:S05]  /*1d80*/  BRA `(.L_x_4678) ;  /* 0x0000000000107947 */ /* 0x000fea0003800000 */
.L_x_4677:
[----:B------:R-:W-:Y:S05]  /*1d90*/  @!P0 BRA `(.L_x_4678) ;  /* 0x00000000000c8947 */ /* 0x000fea0003800000 */
[----:B------:R-:W2:Y:S04]  /*1da0*/  LDG.E R0, desc[UR42][R8.64] ;  /* 0x0000002a08007981 */ /* 0x000ea8000c1e1900 */
[----:B------:R-:W2:Y:S02]  /*1db0*/  LDG.E R25, desc[UR42][R8.64+0x4] ;  /* 0x0000042a08197981 */ /* 0x000ea4000c1e1900 */
[----:B--2---:R-:W-:-:S07]  /*1dc0*/  IMAD.IADD R25, R25, 0x1, -R0 ;  /* 0x0000000119197824 */ /* 0x004fce00078e0a00 */
.L_x_4678:
[----:B------:R-:W-:Y:S01]  /*1dd0*/  ULDC.64 UR4, c[0x0][0xa10] ;  /* 0x0002840000047ab9 */ /* 0x000fe20000000a00 */
[----:B------:R-:W1:Y:S01]  /*1de0*/  LDC R8, c[0x0][0x448] ;  /* 0x00011200ff087b82 */ /* 0x000e620000000800 */
[----:B------:R-:W-:-:S04]  /*1df0*/  ISETP.NE.U32.AND P0, PT, RZ, UR4, PT ;  /* 0x00000004ff007c0c */ /* 0x000fc8000bf05070 */
[----:B------:R-:W-:Y:S01]  /*1e00*/  ISETP.NE.AND.EX P0, PT, RZ, UR5, PT, P0 ;  /* 0x00000005ff007c0c */ /* 0x000fe2000bf05300 */
[----:B------:R-:W-:-:S12]  /*1e10*/  ULDC.64 UR4, c[0x0][0xa30] ;  /* 0x00028c0000047ab9 */ /* 0x000fd80000000a00 */
[----:B0-----:R-:W0:Y:S02]  /*1e20*/  @P0 LDC.64 R6, c[0x0][0xa10] ;  /* 0x00028400ff060b82 */ /* 0x001e240000000a00 */
[----:B0-----:R-:W-:-:S05]  /*1e30*/  @P0 IMAD.WIDE R6, R26, 0x4, R6 ;  /* 0x000000041a060825 */ /* 0x001fca00078e0206 */
[----:B------:R-:W2:Y:S04]  /*1e40*/  @P0 LDG.E R0, desc[UR42][R6.64] ;  /* 0x0000002a06000981 */ /* 0x000ea8000c1e1900 */
[----:B------:R0:W2:Y:S01]  /*1e50*/  @P0 LDG.E R3, desc[UR42][R6.64+0x4] ;  /* 0x0000042a06030981 */ /* 0x0000a2000c1e1900 */
[----:B------:R-:W-:Y:S01]  /*1e60*/  ISETP.NE.U32.AND P1, PT, RZ, UR4, PT ;  /* 0x00000004ff007c0c */ /* 0x000fe2000bf25070 */
[----:B-----5:R-:W-:-:S03]  /*1e70*/  IMAD.MOV.U32 R152, RZ, RZ, R25 ;  /* 0x000000ffff987224 */ /* 0x020fc600078e0019 */
[----:B------:R-:W-:-:S13]  /*1e80*/  ISETP.NE.AND.EX P1, PT, RZ, UR5, PT, P1 ;  /* 0x00000005ff007c0c */ /* 0x000fda000bf25310 */
[----:B0-----:R-:W-:-:S04]  /*1e90*/  @P1 IADD3 R6, P2, R28, UR4, RZ ;  /* 0x000000041c061c10 */ /* 0x001fc8000ff5e0ff */
[----:B------:R-:W-:-:S05]  /*1ea0*/  @P1 IADD3.X R7, R27, UR5, RZ, P2, !PT ;  /* 0x000000051b071c10 */ /* 0x000fca00097fe4ff */
[----:B------:R0:W5:Y:S01]  /*1eb0*/  @P1 LDG.E R152, desc[UR42][R6.64] ;  /* 0x0000002a06981981 */ /* 0x000162000c1e1900 */
[----:B-1----:R-:W-:Y:S01]  /*1ec0*/  ISETP.NE.AND P1, PT, R8, 0x1, PT ;  /* 0x000000010800780c */ /* 0x002fe20003f25270 */
[----:B------:R-:W-:Y:S01]  /*1ed0*/  IMAD.SHL.U32 R199, R5, 0x40, RZ ;  /* 0x0000004005c77824 */ /* 0x000fe200078e00ff */
[----:B------:R-:W-:Y:S01]  /*1ee0*/  LOP3.LUT R13, R10, 0xff, RZ, 0xc0, !PT ;  /* 0x000000ff0a0d7812 */ /* 0x000fe200078ec0ff */
[----:B------:R-:W-:Y:S01]  /*1ef0*/  IMAD.IADD R11, R25, 0x1, -R4 ;  /* 0x00000001190b7824 */ /* 0x000fe200078e0a04 */
[----:B------:R-:W-:Y:S01]  /*1f00*/  SHF.R.U32.HI R12, RZ, 0x10, R10 ;  /* 0x00000010ff0c7819 */ /* 0x000fe2000001160a */
[----:B------:R-:W-:Y:S01]  /*1f10*/  VIADD R5, R199, 0x3f ;  /* 0x0000003fc7057836 */ /* 0x000fe20000000000 */
[----:B------:R-:W-:Y:S01]  /*1f20*/  BSSY B0, `(.L_x_4679) ;  /* 0x0000033000007945 */ /* 0x000fe20003800000 */
[----:B------:R0:W-:Y:S04]  /*1f30*/  STL [R1+0x48], R13 ;  /* 0x0000480d01007387 */ /* 0x0001e80000100800 */
[----:B------:R0:W-:Y:S02]  /*1f40*/  STL [R1+0x38], R12 ;  /* 0x0000380c01007387 */ /* 0x0001e40000100800 */
[----:B------:R-:W1:Y:S08]  /*1f50*/  @P1 LDC R8, c[0x0][0x44c] ;  /* 0x00011300ff081b82 */ /* 0x000e700000000800 */
[----:B------:R-:W3:Y:S01]  /*1f60*/  @P1 LDC R9, c[0x0][0x450] ;  /* 0x00011400ff091b82 */ /* 0x000ee20000000800 */
[----:B--2---:R-:W-:-:S02]  /*1f70*/  @P0 IMAD.IADD R34, R3, 0x1, -R0 ;  /* 0x0000000103220824 */ /* 0x004fc400078e0a00 */
[----:B-1----:R-:W-:-:S04]  /*1f80*/  @P1 IMAD.HI.U32 R0, R5, R8, RZ ;  /* 0x0000000805001227 */ /* 0x002fc800078e00ff */
[----:B------:R-:W-:Y:S01]  /*1f90*/  IMAD.IADD R200, R11, 0x1, R34 ;  /* 0x000000010bc87824 */ /* 0x000fe200078e0222 */
[----:B---3--:R-:W-:-:S03]  /*1fa0*/  @P1 SHF.R.U32.HI R5, RZ, R9, R0 ;  /* 0x00000009ff051219 */ /* 0x008fc60000011600 */
[C---:B------:R-:W-:Y:S01]  /*1fb0*/  VIADD R0, R200.reuse, 0x3f ;  /* 0x0000003fc8007836 */ /* 0x040fe20000000000 */
[----:B------:R-:W-:-:S04]  /*1fc0*/  IADD3 R38, R200, 0x40, -R198 ;  /* 0x00000040c8267810 */ /* 0x000fc80007ffe8c6 */
[----:B------:R-:W-:Y:S01]  /*1fd0*/  SHF.R.S32.HI R3, RZ, 0x1f, R0 ;  /* 0x0000001fff037819 */ /* 0x000fe20000011400 */
[----:B------:R-:W-:-:S03]  /*1fe0*/  IMAD.IADD R5, R38, 0x1, R5 ;  /* 0x0000000126057824 */ /* 0x000fc600078e0205 */
[----:B------:R-:W-:Y:S01]  /*1ff0*/  LEA.HI R3, R3, R0, RZ, 0x6 ;  /* 0x0000000003037211 */ /* 0x000fe200078f30ff */
[----:B------:R-:W-:Y:S01]  /*2000*/  IMAD.MOV.U32 R0, RZ, RZ, RZ ;  /* 0x000000ffff007224 */ /* 0x000fe200078e00ff */
[----:B------:R-:W-:Y:S02]  /*2010*/  SHF.R.S32.HI R4, RZ, 0x1f, R5 ;  /* 0x0000001fff047819 */ /* 0x000fe40000011405 */
[----:B------:R-:W-:Y:S02]  /*2020*/  SHF.R.S32.HI R37, RZ, 0x6, R3 ;  /* 0x00000006ff257819 */ /* 0x000fe40000011403 */
[----:B------:R-:W-:-:S04]  /*2030*/  LEA.HI R4, R4, R5, RZ, 0x6 ;  /* 0x0000000504047211 */ /* 0x000fc800078f30ff */
[----:B------:R-:W-:-:S04]  /*2040*/  SHF.R.S32.HI R4, RZ, 0x6, R4 ;  /* 0x00000006ff047819 */ /* 0x000fc80000011404 */
[----:B------:R-:W-:-:S04]  /*2050*/  VIMNMX R9, R37, R4, PT ;  /* 0x0000000425097248 */ /* 0x000fc80003fe0100 */
[----:B------:R-:W-:-:S13]  /*2060*/  ISETP.GE.AND P0, PT, R9, 0x1, PT ;  /* 0x000000010900780c */ /* 0x000fda0003f06270 */
        /* <DEDUP_REMOVED lines=30> */
.L_x_4680:
[----:B------:R-:W-:Y:S05]  /*2250*/  BSYNC B0 ;  /* 0x0000000000007941 */ /* 0x000fea0003800000 */
.L_x_4679:
[----:B------:R-:W-:-:S05]  /*2260*/  IMAD R3, R13, R0, RZ ;  /* 0x000000000d037224 */ /* 0x000fca00078e02ff */
        /* <DEDUP_REMOVED lines=35> */
.L_x_4683:
[----:B------:R-:W-:Y:S05]  /*24a0*/  BSYNC B6 ;  /* 0x0000000000067941 */ /* 0x000fea0003800000 */
.L_x_4682:
        /* <DEDUP_REMOVED lines=20> */
.L_x_4685:
[----:B------:R-:W-:Y:S05]  /*25f0*/  BSYNC B6 ;  /* 0x0000000000067941 */ /* 0x000fea0003800000 */
.L_x_4684:
        /* <DEDUP_REMOVED lines=17> */
[----:B------:R-:W-:Y:S01]  /*2710*/  SHF.L.U64.HI R40, R6, 0x6, R7 ;  /* 0x0000000606287819 */ /* 0x000fe20000010207 */
        /* <DEDUP_REMOVED lines=8> */
[----:B------:R-:W-:Y:S01]  /*27a0*/  ISETP.GE.AND P2, PT, R16, UR4, PT ;  /* 0x0000000410007c0c */ /* 0x000fe2000bf46270 */
[----:B------:R-:W-:Y:S01]  /*27b0*/  IMAD.IADD R3, R24, 0x1, R25 ;  /* 0x0000000118037824 */ /* 0x000fe200078e0219 */
[----:B------:R-:W-:Y:S01]  /*27c0*/  LEA.HI R13, R13, R8, RZ, 0x2 ;  /* 0x000000080d0d7211 */ /* 0x000fe200078f10ff */
[----:B------:R-:W-:Y:S01]  /*27d0*/  IMAD.IADD R21, R21, 0x1, R11 ;  /* 0x0000000115157824 */ /* 0x000fe200078e020b */
[----:B------:R-:W-:Y:S01]  /*27e0*/  ISETP.GE.AND P1, PT, R23, UR4, PT ;  /* 0x0000000417007c0c */ /* 0x000fe2000bf26270 */
[----:B------:R-:W-:Y:S01]  /*27f0*/  IMAD.IADD R29, R11, 0x1, R29 ;  /* 0x000000010b1d7824 */ /* 0x000fe200078e021d */
[----:B------:R-:W-:Y:S01]  /*2800*/  LOP3.LUT R13, R13, 0xfffffffc, RZ, 0xc0, !PT ;  /* 0xfffffffc0d0d7812 */ /* 0x000fe200078ec0ff */
[----:B-----5:R-:W-:Y:S01]  /*2810*/  IMAD.WIDE.U32 R20, R152, R6, R20 ;  /* 0x0000000698147225 */ /* 0x020fe200078e0014 */
[----:B------:R-:W-:-:S03]  /*2820*/  SHF.R.S32.HI R11, RZ, 0x1f, R152 ;  /* 0x0000001fff0b7819 */ /* 0x000fc60000011498 */
[----:B------:R-:W-:Y:S01]  /*2830*/  IMAD.IADD R49, R8, 0x1, -R13 ;  /* 0x0000000108317824 */ /* 0x000fe200078e0a0d */
[----:B---3--:R-:W-:Y:S01]  /*2840*/  LEA.HI R46, R46, 0x8, RZ, 0x19 ;  /* 0x000000082e2e7811 */ /* 0x008fe200078fc8ff */
[-C--:B------:R-:W-:Y:S02]  /*2850*/  IMAD R10, R11, R6.reuse, RZ ;  /* 0x000000060b0a7224 */ /* 0x080fe400078e02ff */
[----:B------:R-:W-:-:S04]  /*2860*/  IMAD.WIDE.U32 R28, R152, R6, R28 ;  /* 0x00000006981c7225 */ /* 0x000fc800078e001c */
        /* <DEDUP_REMOVED lines=33> */
.L_x_4718:
        /* <DEDUP_REMOVED lines=91> */
.L_x_4690:
[----:B------:R-:W-:Y:S05]  /*3030*/  BSYNC B1 ;  /* 0x0000000000017941 */ /* 0x000fea0003800000 */
.L_x_4689:
        /* <DEDUP_REMOVED lines=17> */
.L_x_4691:
[----:B------:R-:W-:Y:S01]  /*3150*/  IMAD R60, R184, 0x8, R2 ;  /* 0x00000008b83c7824 */ /* 0x000fe200078e0202 */
[----:B------:R-:W-:Y:S01]  /*3160*/  SHF.L.U32 R67, R190, 0x1f, RZ ;  /* 0x0000001fbe437819 */ /* 0x000fe200000006ff */
[----:B------:R-:W-:Y:S03]  /*3170*/  BSSY B1, `(.L_x_4692) ;  /* 0x0000003000017945 */ /* 0x000fe60003800000 */
[----:B------:R-:W0:Y:S02]  /*3180*/  SYNCS.PHASECHK.TRANS64.TRYWAIT P6, [R60+URZ+0x28c90], R67 ;  /* 0x028c90433c0075a7 */ /* 0x000e2400080c017f */
[----:B0-----:R-:W-:Y:S05]  /*3190*/  @!P6 BRA `(.L_x_4693) ;  /* 0x000001b80018e947 */ /* 0x001fea0003800000 */
.L_x_4964:
[----:B------:R-:W-:Y:S05]  /*31a0*/  BSYNC B1 ;  /* 0x0000000000017941 */ /* 0x000fea0003800000 */
.L_x_4692:
[----:B------:R-:W-:-:S03]  /*31b0*/  UMOV UR4, 0xffffffff ;  /* 0xffffffff00047882 */ /* 0x000fc60000000000 */
[----:B------:R-:W-:Y:S05]  /*31c0*/  BRA.DIV UR4, `(.L_x_4694) ;  /* 0x000001ba04207947 */ /* 0x000fea000b800000 */
[----:B------:R1:W2:Y:S04]  /*31d0*/  SHFL.IDX PT, R71, R14, RZ, 0x1c1f ;  /* 0x001c1fff0e477589 */ /* 0x0002a800000e0000 */
[----:B------:R-:W3:Y:S02]  /*31e0*/  SHFL.IDX PT, R68, R68, RZ, 0x1c1f ;  /* 0x001c1fff44447589 */ /* 0x000ee400000e0000 */
.L_x_4968:
        /* <DEDUP_REMOVED lines=10> */
[----:B01----:R-:W-:Y:S01]  /*3290*/  IMAD.U32 R14, R5, 0x10000, RZ ;  /* 0x00010000050e7824 */ /* 0x003fe200078e00ff */
[----:B------:R-:W-:Y:S02]  /*32a0*/  SHF.R.U64 R12, R26, 0x10, R27 ;  /* 0x000000101a0c7819 */ /* 0x000fe4000000121b */
        /* <DEDUP_REMOVED lines=12> */
[-C--:B------:R-:W-:Y:S02]  /*3370*/  FMUL.FTZ R26, R26, R27.reuse ;  /* 0x0000001b1a1a7220 */ /* 0x080fe40000410000 */
[----:B------:R-:W-:Y:S01]  /*3380*/  FFMA.FTZ R5, R14, R27, -R5 ;  /* 0x0000001b0e057223 */ /* 0x000fe20000010805 */
[----:B------:R-:W-:-:S02]  /*3390*/  IMAD.U32 R27, R6, 0x10000, RZ ;  /* 0x00010000061b7824 */ /* 0x000fc400078e00ff */
[----:B------:R-:W-:Y:S01]  /*33a0*/  FFMA.FTZ R14, R14, R55, R26 ;  /* 0x000000370e0e7223 */ /* 0x000fe2000001001a */
[----:B------:R-:W-:Y:S01]  /*33b0*/  LOP3.LUT R26, R6, 0xffff0000, RZ, 0xc0, !PT ;  /* 0xffff0000061a7812 */ /* 0x000fe200078ec0ff */
[----:B------:R-:W-:Y:S02]  /*33c0*/  IMAD.U32 R55, R70, 0x10000, RZ ;  /* 0x0001000046377824 */ /* 0x000fe400078e00ff */
[C---:B------:R-:W-:Y:S01]  /*33d0*/  IMAD.U32 R54, R15.reuse, 0x10000, RZ ;  /* 0x000100000f367824 */ /* 0x040fe200078e00ff */
[----:B------:R-:W-:Y:S01]  /*33e0*/  LOP3.LUT R15, R15, 0xffff0000, RZ, 0xc0, !PT ;  /* 0xffff00000f0f7812 */ /* 0x000fe200078ec0ff */
[----:B------:R-:W-:Y:S01]  /*33f0*/  FMUL.FTZ R6, R26, R55 ;  /* 0x000000371a067220 */ /* 0x000fe20000410000 */
[----:B------:R-:W-:Y:S01]  /*3400*/  F2FP.BF16.F32.PACK_AB R5, R14, R5 ;  /* 0x000000050e05723e */ /* 0x000fe200000010ff */
[-C--:B------:R-:W-:Y:S02]  /*3410*/  FMUL.FTZ R26, R26, R54.reuse ;  /* 0x000000361a1a7220 */ /* 0x080fe40000410000 */
[----:B------:R-:W-:Y:S01]  /*3420*/  FFMA.FTZ R6, R27, R54, -R6 ;  /* 0x000000361b067223 */ /* 0x000fe20000010806 */
[----:B------:R-:W-:Y:S01]  /*3430*/  LOP3.LUT R54, R7, 0xffff0000, RZ, 0xc0, !PT ;  /* 0xffff000007367812 */ /* 0x000fe200078ec0ff */
[----:B------:R-:W-:Y:S01]  /*3440*/  FFMA.FTZ R27, R27, R55, R26 ;  /* 0x000000371b1b7223 */ /* 0x000fe2000001001a */
[----:B------:R-:W-:Y:S01]  /*3450*/  LOP3.LUT R55, R70, 0xffff0000, RZ, 0xc0, !PT ;  /* 0xffff000046377812 */ /* 0x000fe200078ec0ff */
[----:B------:R-:W-:-:S02]  /*3460*/  IMAD.U32 R26, R7, 0x10000, RZ ;  /* 0x00010000071a7824 */ /* 0x000fc400078e00ff */
[C---:B------:R-:W-:Y:S01]  /*3470*/  IMAD.U32 R7, R4.reuse, 0x10000, RZ ;  /* 0x0001000004077824 */ /* 0x040fe200078e00ff */
[----:B------:R-:W-:Y:S01]  /*3480*/  LOP3.LUT R4, R4, 0xffff0000, RZ, 0xc0, !PT ;  /* 0xffff000004047812 */ /* 0x000fe200078ec0ff */
[C---:B------:R-:W-:Y:S01]  /*3490*/  FMUL.FTZ R73, R54.reuse, R55 ;  /* 0x0000003736497220 */ /* 0x040fe20000410000 */
[----:B------:R-:W-:Y:S01]  /*34a0*/  FMUL.FTZ R70, R54, R15 ;  /* 0x0000000f36467220 */ /* 0x000fe20000410000 */
[----:B------:R-:W-:Y:S02]  /*34b0*/  F2FP.BF16.F32.PACK_AB R6, R27, R6 ;  /* 0x000000061b06723e */ /* 0x000fe400000010ff */
[----:B------:R-:W-:Y:S01]  /*34c0*/  FMUL.FTZ R54, R4, R13 ;  /* 0x0000000d04367220 */ /* 0x000fe20000410000 */
[----:B------:R-:W-:Y:S01]  /*34d0*/  FFMA.FTZ R73, R26, R15, -R73 ;  /* 0x0000000f1a497223 */ /* 0x000fe20000010849 */
[-C--:B------:R-:W-:Y:S01]  /*34e0*/  FMUL.FTZ R4, R4, R12.reuse ;  /* 0x0000000c04047220 */ /* 0x080fe20000410000 */
[----:B------:R-:W-:Y:S01]  /*34f0*/  FFMA.FTZ R70, R26, R55, R70 ;  /* 0x000000371a467223 */ /* 0x000fe20000010046 */
[----:B------:R-:W-:-:S02]  /*3500*/  FFMA.FTZ R54, R7, R12, -R54 ;  /* 0x0000000c07367223 */ /* 0x000fc40000010836 */
[----:B------:R-:W-:Y:S02]  /*3510*/  FFMA.FTZ R7, R7, R13, R4 ;  /* 0x0000000d07077223 */ /* 0x000fe40000010004 */
[----:B------:R-:W-:-:S03]  /*3520*/  F2FP.BF16.F32.PACK_AB R70, R70, R73 ;  /* 0x000000494646723e */ /* 0x000fc600000010ff */
[----:B------:R-:W-:Y:S02]  /*3530*/  F2FP.BF16.F32.PACK_AB R4, R7, R54 ;  /* 0x000000360704723e */ /* 0x000fe400000010ff */
[----:B------:R-:W-:-:S07]  /*3540*/  IMAD.MOV.U32 R7, RZ, RZ, R70 ;  /* 0x000000ffff077224 */ /* 0x000fce00078e0046 */
.L_x_4699:
[----:B------:R-:W-:Y:S05]  /*3550*/  BSYNC B2 ;  /* 0x0000000000027941 */ /* 0x000fea0003800000 */
.L_x_4698:
[----:B0-----:R4:W-:Y:S02]  /*3560*/  ST.E.128 desc[UR42][R10.64], R4 ;  /* 0x000000040a007985 */ /* 0x0019e4000c101d2a */
.L_x_4697:
[----:B------:R-:W-:Y:S05]  /*3570*/  BSYNC B1 ;  /* 0x0000000000017941 */ /* 0x000fea0003800000 */
.L_x_4696:
        /* <DEDUP_REMOVED lines=13> */
[----:B-1----:R-:W-:Y:S02]  /*3650*/  SHF.R.U64 R14, R8, 0x10, R9 ;  /* 0x00000010080e7819 */ /* 0x002fe40000001209 */
        /* <DEDUP_REMOVED lines=13> */
[----:B------:R-:W-:Y:S01]  /*3730*/  LOP3.LUT R13, R6, 0xffff0000, RZ, 0xc0, !PT ;  /* 0xffff0000060d7812 */ /* 0x000fe200078ec0ff */
        /* <DEDUP_REMOVED lines=29> */
.L_x_4701:
[----:B------:R-:W-:Y:S05]  /*3910*/  BSYNC B1 ;  /* 0x0000000000017941 */ /* 0x000fea0003800000 */
.L_x_4700:
[----:B--2---:R2:W-:Y:S01]  /*3920*/  ST.E.128 desc[UR42][R10.64], R4 ;  /* 0x000000040a007985 */ /* 0x0045e2000c101d2a */
[----:B------:R-:W-:Y:S05]  /*3930*/  BRA `(.L_x_4695) ;  /* 0x0000000c00a07947 */ /* 0x000fea0003800000 */
.L_x_4688:
        /* <DEDUP_REMOVED lines=43> */
.L_x_4702:
[----:B------:R-:W-:Y:S01]  /*3bf0*/  IMAD R60, R184, 0x8, R2 ;  /* 0x00000008b83c7824 */ /* 0x000fe200078e0202 */
[----:B------:R-:W-:Y:S01]  /*3c00*/  SHF.L.U32 R67, R190, 0x1f, RZ ;  /* 0x0000001fbe437819 */ /* 0x000fe200000006ff */
[----:B------:R-:W-:Y:S03]  /*3c10*/  BSSY B1, `(.L_x_4703) ;  /* 0x0000003000017945 */ /* 0x000fe60003800000 */
[----:B------:R-:W0:Y:S02]  /*3c20*/  SYNCS.PHASECHK.TRANS64.TRYWAIT P6, [R60+URZ+0x28c90], R67 ;  /* 0x028c90433c0075a7 */ /* 0x000e2400080c017f */
[----:B0-----:R-:W-:Y:S05]  /*3c30*/  @!P6 BRA `(.L_x_4704) ;  /* 0x000001ac00d0e947 */ /* 0x001fea0003800000 */
.L_x_4969:
[----:B------:R-:W-:Y:S05]  /*3c40*/  BSYNC B1 ;  /* 0x0000000000017941 */ /* 0x000fea0003800000 */
.L_x_4703:
[----:B------:R-:W-:-:S03]  /*3c50*/  UMOV UR4, 0xffffffff ;  /* 0xffffffff00047882 */ /* 0x000fc60000000000 */
[----:B------:R-:W-:Y:S05]  /*3c60*/  BRA.DIV UR4, `(.L_x_4705) ;  /* 0x000001ae04d87947 */ /* 0x000fea000b800000 */
[----:B------:R1:W2:Y:S04]  /*3c70*/  SHFL.IDX PT, R69, R14, RZ, 0x1c1f ;  /* 0x001c1fff0e457589 */ /* 0x0002a800000e0000 */
[----:B------:R-:W3:Y:S02]  /*3c80*/  SHFL.IDX PT, R68, R68, RZ, 0x1c1f ;  /* 0x001c1fff44447589 */ /* 0x000ee400000e0000 */
.L_x_4973:
        /* <DEDUP_REMOVED lines=117> */
.L_x_4707:
[----:B------:R-:W-:Y:S05]  /*43e0*/  BSYNC B1 ;  /* 0x0000000000017941 */ /* 0x000fea0003800000 */
.L_x_4706:
        /* <DEDUP_REMOVED lines=8> */
.L_x_4687:
[----:B------:R-:W-:-:S06]  /*4470*/  UISETP.NE.AND UP0, UPT, UR37, 0x3, UPT ;  /* 0x000000032500788c */ /* 0x000fcc000bf05270 */
[----:B------:R-:W-:-:S13]  /*4480*/  PLOP3.LUT P5, PT, PT, PT, UP0, 0x80, 0x0 ;  /* 0x000000000000781c */ /* 0x000fda0003faf008 */
[----:B------:R-:W-:Y:S05]  /*4490*/  @!P5 BRA `(.L_x_4708) ;  /* 0x000000000004d947 */ /* 0x000fea0003800000 */
[----:B------:R-:W-:Y:S01]  /*44a0*/  BPT.TRAP 0x1 ;  /* 0x000000040000795c */ /* 0x000fe20000300000 */
.L_x_4708:
[----:B------:R-:W-:Y:S01]  /*44b0*/  IMAD R60, R184, 0x8, R2 ;  /* 0x00000008b83c7824 */ /* 0x000fe200078e0202 */
[----:B------:R-:W-:Y:S01]  /*44c0*/  SHF.L.U32 R67, R190, 0x1f, RZ ;  /* 0x0000001fbe437819 */ /* 0x000fe200000006ff */
[----:B------:R-:W-:Y:S01]  /*44d0*/  BSSY B1, `(.L_x_4709) ;  /* 0x0000004000017945 */ /* 0x000fe20003800000 */
[----:B------:R-:W-:Y:S02]  /*44e0*/  SHF.R.S32.HI R64, RZ, 0x1f, R62 ;  /* 0x0000001fff407819 */ /* 0x000fe4000001143e */
[----:B------:R-:W0:Y:S02]  /*44f0*/  SYNCS.PHASECHK.TRANS64.TRYWAIT P0, [R60+URZ+0x28c90], R67 ;  /* 0x028c90433c0075a7 */ /* 0x000e24000800017f */
[----:B0-----:R-:W-:Y:S05]  /*4500*/  @!P0 BRA `(.L_x_4710) ;  /* 0x000001a400fc8947 */ /* 0x001fea0003800000 */
.L_x_4974:
[----:B------:R-:W-:Y:S05]  /*4510*/  BSYNC B1 ;  /* 0x0000000000017941 */ /* 0x000fea0003800000 */
.L_x_4709:
        /* <DEDUP_REMOVED lines=24> */
.L_x_4978:
        /* <DEDUP_REMOVED lines=18> */
.L_x_4695:
[----:B------:R-:W-:Y:S05]  /*47c0*/  BSYNC B0 ;  /* 0x0000000000007941 */ /* 0x000fea0003800000 */
.L_x_4686:
        /* <DEDUP_REMOVED lines=17> */
.L_x_4713:
[----:B------:R-:W-:Y:S05]  /*48e0*/  BSYNC B0 ;  /* 0x0000000000007941 */ /* 0x000fea0003800000 */
.L_x_4712:
[----:B------:R-:W2:Y:S01]  /*48f0*/  SYNCS.PHASECHK.TRANS64.TRYWAIT P5, [R60+URZ+0x28cb0], R67 ;  /* 0x028cb0433c0075a7 */ /* 0x000ea200080a017f */
[----:B------:R-:W-:Y:S04]  /*4900*/  BSSY B0, `(.L_x_4714) ;  /* 0x0000002000007945 */ /* 0x000fe80003800000 */
[----:B--2---:R-:W-:Y:S05]  /*4910*/  @!P5 BRA `(.L_x_4715) ;  /* 0x000001a40050d947 */ /* 0x004fea0003800000 */
.L_x_4979:
[----:B------:R-:W-:Y:S05]  /*4920*/  BSYNC B0 ;  /* 0x0000000000007941 */ /* 0x000fea0003800000 */
.L_x_4714:
        /* <DEDUP_REMOVED lines=21> */
[----:B------:R-:W5:Y:S01]  /*4a80*/  LDL R25, [R1] ;  /* 0x0000000001197983 */ /* 0x000f620000100800 */
[----:B------:R-:W-:-:S03]  /*4a90*/  ULDC UR4, c[0x0][0x320] ;  /* 0x0000c80000047ab9 */ /* 0x000fc60000000800 */
[----:B------:R-:W2:Y:S04]  /*4aa0*/  LDL R24, [R1+0x4] ;  /* 0x0000040001187983 */ /* 0x000ea80000100800 */
[----:B------:R-:W2:Y:S01]  /*4ab0*/  LDL R54, [R1+0x8] ;  /* 0x0000080001367983 */ /* 0x000ea20000100800 */
[----:B------:R-:W-:Y:S01]  /*4ac0*/  ISETP.GE.AND P6, PT, R16, UR4, PT ;  /* 0x0000000410007c0c */ /* 0x000fe2000bfc6270 */
[----:B------:R-:W-:Y:S02]  /*4ad0*/  IMAD R9, R184, 0x8000, R48 ;  /* 0x00008000b8097824 */ /* 0x000fe400078e0230 */
[----:B------:R-:W2:Y:S02]  /*4ae0*/  LDL R27, [R1+0xc] ;  /* 0x00000c00011b7983 */ /* 0x000ea40000100800 */
[----:B------:R-:W-:-:S02]  /*4af0*/  IMAD R13, R9, 0x2, R2 ;  /* 0x00000002090d7824 */ /* 0x000fc400078e0202 */
[----:B------:R-:W2:Y:S01]  /*4b00*/  LDL R26, [R1+0x10] ;  /* 0x00001000011a7983 */ /* 0x000ea20000100800 */
[----:B------:R-:W-:Y:S01]  /*4b10*/  LOP3.LUT P5, RZ, R192, 0x4, RZ, 0xc0, !PT ;  /* 0x00000004c0ff7812 */ /* 0x000fe200078ac0ff */
[C---:B------:R-:W-:Y:S02]  /*4b20*/  VIADD R15, R9.reuse, 0x20 ;  /* 0x00000020090f7836 */ /* 0x040fe40000000000 */
[C---:B---3--:R-:W-:Y:S02]  /*4b30*/  VIADD R14, R16.reuse, 0x40 ;  /* 0x00000040100e7836 */ /* 0x048fe40000000000 */
[----:B------:R-:W3:Y:S08]  /*4b40*/  @!P6 LDS.128 R4, [R13+0x400] ;  /* 0x000400000d04e984 */ /* 0x000ef00000000c00 */
[----:B------:R-:W-:Y:S01]  /*4b50*/  @P5 VIADD R15, R9, 0xffffffe0 ;  /* 0xffffffe0090f5836 */ /* 0x000fe20000000000 */
[----:B-1----:R-:W-:-:S03]  /*4b60*/  @!P6 LEA R8, P5, R16, R11, 0x1 ;  /* 0x0000000b1008e211 */ /* 0x002fc600078a08ff */
[----:B------:R-:W-:Y:S01]  /*4b70*/  IMAD R12, R15, 0x2, R2 ;  /* 0x000000020f0c7824 */ /* 0x000fe200078e0202 */
[----:B----4-:R-:W-:Y:S01]  /*4b80*/  @!P6 LEA.HI.X R9, R16, R10, R17, 0x1, P5 ;  /* 0x0000000a1009e211 */ /* 0x010fe200028f0c11 */
[----:B------:R-:W4:Y:S01]  /*4b90*/  LDL R15, [R1+0x1c] ;  /* 0x00001c00010f7983 */ /* 0x000f220000100800 */
[----:B------:R-:W-:-:S03]  /*4ba0*/  ISETP.GE.AND P5, PT, R23, UR4, PT ;  /* 0x0000000417007c0c */ /* 0x000fc6000bfa6270 */
[----:B---3--:R1:W-:Y:S10]  /*4bb0*/  @!P6 ST.E.128 desc[UR42][R8.64], R4 ;  /* 0x000000040800e985 */ /* 0x0083f4000c101d2a */
[----:B------:R-:W3:Y:S01]  /*4bc0*/  @!P5 LDS.128 R4, [R12+0x400] ;  /* 0x000400000c04d984 */ /* 0x000ee20000000c00 */
[----:B-1----:R-:W-:-:S04]  /*4bd0*/  @!P5 LEA R8, P6, R23, R11, 0x1 ;  /* 0x0000000b1708d211 */ /* 0x002fc800078c08ff */
[----:B------:R-:W-:Y:S02]  /*4be0*/  @!P5 LEA.HI.X R9, R23, R10, R194, 0x1, P6 ;  /* 0x0000000a1709d211 */ /* 0x000fe400030f0cc2 */
[----:B------:R-:W-:Y:S01]  /*4bf0*/  ISETP.GE.AND P6, PT, R14, UR4, PT ;  /* 0x000000040e007c0c */ /* 0x000fe2000bfc6270 */
[----:B------:R-:W-:Y:S02]  /*4c00*/  VIADD R14, R16, 0x60 ;  /* 0x00000060100e7836 */ /* 0x000fe40000000000 */
[----:B---3--:R1:W-:Y:S10]  /*4c10*/  @!P5 ST.E.128 desc[UR42][R8.64], R4 ;  /* 0x000000040800d985 */ /* 0x0083f4000c101d2a */
[----:B------:R-:W3:Y:S01]  /*4c20*/  @!P6 LDS.128 R4, [R13+0x2400] ;  /* 0x002400000d04e984 */ /* 0x000ee20000000c00 */
[----:B-1----:R-:W-:-:S05]  /*4c30*/  @!P6 LEA R8, P5, R229, R11, 0x1 ;  /* 0x0000000be508e211 */ /* 0x002fca00078a08ff */
[----:B-----5:R-:W-:Y:S02]  /*4c40*/  @!P6 IMAD.X R9, R10, 0x1, R25, P5 ;  /* 0x000000010a09e824 */ /* 0x020fe400028e0619 */
[----:B------:R-:W5:Y:S01]  /*4c50*/  LDL R25, [R1+0x14] ;  /* 0x0000140001197983 */ /* 0x000f620000100800 */
[----:B------:R-:W-:Y:S01]  /*4c60*/  ISETP.GE.AND P5, PT, R14, UR4, PT ;  /* 0x000000040e007c0c */ /* 0x000fe2000bfa6270 */
[----:B------:R-:W-:Y:S02]  /*4c70*/  VIADD R14, R16, 0x80 ;  /* 0x00000080100e7836 */ /* 0x000fe40000000000 */
[----:B---3--:R1:W-:Y:S10]  /*4c80*/  @!P6 ST.E.128 desc[UR42][R8.64], R4 ;  /* 0x000000040800e985 */ /* 0x0083f4000c101d2a */
[----:B------:R-:W3:Y:S01]  /*4c90*/  @!P5 LDS.128 R4, [R12+0x2400] ;  /* 0x002400000c04d984 */ /* 0x000ee20000000c00 */
[----:B-1----:R-:W-:-:S05]  /*4ca0*/  @!P5 LEA R8, P6, R228, R11, 0x1 ;  /* 0x0000000be408d211 */ /* 0x002fca00078c08ff */
[----:B--2---:R-:W-:Y:S02]  /*4cb0*/  @!P5 IMAD.X R9, R10, 0x1, R24, P6 ;  /* 0x000000010a09d824 */ /* 0x004fe400030e0618 */
[----:B------:R-:W2:Y:S01]  /*4cc0*/  LDL R24, [R1+0x18] ;  /* 0x0000180001187983 */ /* 0x000ea20000100800 */
[----:B------:R-:W-:Y:S01]  /*4cd0*/  ISETP.GE.AND P6, PT, R14, UR4, PT ;  /* 0x000000040e007c0c */ /* 0x000fe2000bfc6270 */
[----:B------:R-:W-:Y:S02]  /*4ce0*/  VIADD R14, R16, 0xa0 ;  /* 0x000000a0100e7836 */ /* 0x000fe40000000000 */
[----:B---3--:R1:W-:Y:S10]  /*4cf0*/  @!P5 ST.E.128 desc[UR42][R8.64], R4 ;  /* 0x000000040800d985 */ /* 0x0083f4000c101d2a */
[----:B------:R-:W3:Y:S01]  /*4d00*/  @!P6 LDS.128 R4, [R13+0x4400] ;  /* 0x004400000d04e984 */ /* 0x000ee20000000c00 */
[----:B-1----:R-:W-:-:S05]  /*4d10*/  @!P6 LEA R8, P5, R227, R11, 0x1 ;  /* 0x0000000be308e211 */ /* 0x002fca00078a08ff */
[----:B------:R-:W-:Y:S02]  /*4d20*/  @!P6 IMAD.X R9, R10, 0x1, R54, P5 ;  /* 0x000000010a09e824 */ /* 0x000fe400028e0636 */
[----:B------:R-:W4:Y:S01]  /*4d30*/  LDL R54, [R1+0x20] ;  /* 0x0000200001367983 */ /* 0x000f220000100800 */
[----:B------:R-:W-:-:S03]  /*4d40*/  ISETP.GE.AND P5, PT, R14, UR4, PT ;  /* 0x000000040e007c0c */ /* 0x000fc6000bfa6270 */
[----:B---3--:R1:W-:Y:S10]  /*4d50*/  @!P6 ST.E.128 desc[UR42][R8.64], R4 ;  /* 0x000000040800e985 */ /* 0x0083f4000c101d2a */
[----:B------:R-:W3:Y:S01]  /*4d60*/  @!P5 LDS.128 R4, [R12+0x4400] ;  /* 0x004400000c04d984 */ /* 0x000ee20000000c00 */
[----:B-1----:R-:W-:-:S05]  /*4d70*/  @!P5 LEA R8, P6, R226, R11, 0x1 ;  /* 0x0000000be208d211 */ /* 0x002fca00078c08ff */
[----:B------:R-:W-:Y:S02]  /*4d80*/  @!P5 IMAD.X R9, R10, 0x1, R27, P6 ;  /* 0x000000010a09d824 */ /* 0x000fe400030e061b */
[----:B------:R-:W4:Y:S01]  /*4d90*/  LDL R27, [R1+0x24] ;  /* 0x00002400011b7983 */ /* 0x000f220000100800 */
[----:B------:R-:W-:-:S05]  /*4da0*/  VIADD R14, R16, 0xc0 ;  /* 0x000000c0100e7836 */ /* 0x000fca0000000000 */
[----:B------:R-:W-:Y:S01]  /*4db0*/  ISETP.GE.AND P6, PT, R14, UR4, PT ;  /* 0x000000040e007c0c */ /* 0x000fe2000bfc6270 */
[----:B---3--:R1:W-:-:S12]  /*4dc0*/  @!P5 ST.E.128 desc[UR42][R8.64], R4 ;  /* 0x000000040800d985 */ /* 0x0083d8000c101d2a */
        /* <DEDUP_REMOVED lines=8> */
[----:B-1----:R-:W-:Y:S01]  /*4e50*/  @!P5 LEA R8, P6, R224, R11, 0x1 ;  /* 0x0000000be008d211 */ /* 0x002fe200078c08ff */
[----:B------:R-:W-:-:S04]  /*4e60*/  VIADD R14, R16, 0x100 ;  /* 0x00000100100e7836 */ /* 0x000fc80000000000 */
[----:B-----5:R-:W-:Y:S02]  /*4e70*/  @!P5 IMAD.X R9, R10, 0x1, R25, P6 ;  /* 0x000000010a09d824 */ /* 0x020fe400030e0619 */
[----:B------:R-:W5:Y:S01]  /*4e80*/  LDL R25, [R1+0x2c] ;  /* 0x00002c0001197983 */ /* 0x000f620000100800 */
[----:B------:R-:W-:-:S03]  /*4e90*/  ISETP.GE.AND P6, PT, R14, UR4, PT ;  /* 0x000000040e007c0c */ /* 0x000fc6000bfc6270 */
[----:B---3--:R1:W-:Y:S10]  /*4ea0*/  @!P5 ST.E.128 desc[UR42][R8.64], R4 ;  /* 0x000000040800d985 */ /* 0x0083f4000c101d2a */
[----:B------:R-:W3:Y:S01]  /*4eb0*/  @!P6 LDS.128 R4, [R13+0x8400] ;  /* 0x008400000d04e984 */ /* 0x000ee20000000c00 */
[----:B-1----:R-:W-:-:S05]  /*4ec0*/  @!P6 LEA R8, P5, R221, R11, 0x1 ;  /* 0x0000000bdd08e211 */ /* 0x002fca00078a08ff */
[----:B--2---:R-:W-:Y:S02]  /*4ed0*/  @!P6 IMAD.X R9, R10, 0x1, R24, P5 ;  /* 0x000000010a09e824 */ /* 0x004fe400028e0618 */
[----:B------:R-:W2:Y:S01]  /*4ee0*/  LDL R24, [R1+0x30] ;  /* 0x0000300001187983 */ /* 0x000ea20000100800 */
[----:B------:R-:W-:-:S05]  /*4ef0*/  VIADD R14, R16, 0x120 ;  /* 0x00000120100e7836 */ /* 0x000fca0000000000 */
[----:B------:R-:W-:Y:S01]  /*4f00*/  ISETP.GE.AND P5, PT, R14, UR4, PT ;  /* 0x000000040e007c0c */ /* 0x000fe2000bfa6270 */
[----:B---3--:R1:W-:-:S12]  /*4f10*/  @!P6 ST.E.128 desc[UR42][R8.64], R4 ;  /* 0x000000040800e985 */ /* 0x0083d8000c101d2a */
[----:B------:R-:W3:Y:S01]  /*4f20*/  @!P5 LDS.128 R4, [R12+0x8400] ;  /* 0x008400000c04d984 */ /* 0x000ee20000000c00 */
[----:B-1----:R-:W-:-:S05]  /*4f30*/  @!P5 LEA R8, P6, R217, R11, 0x1 ;  /* 0x0000000bd908d211 */ /* 0x002fca00078c08ff */
[----:B----4-:R-:W-:Y:S02]  /*4f40*/  @!P5 IMAD.X R9, R10, 0x1, R15, P6 ;  /* 0x000000010a09d824 */ /* 0x010fe400030e060f */
[----:B------:R-:W4:Y:S01]  /*4f50*/  LDL R15, [R1+0x34] ;  /* 0x00003400010f7983 */ /* 0x000f220000100800 */
[----:B------:R-:W-:-:S05]  /*4f60*/  VIADD R14, R16, 0x140 ;  /* 0x00000140100e7836 */ /* 0x000fca0000000000 */
[----:B------:R-:W-:Y:S01]  /*4f70*/  ISETP.GE.AND P6, PT, R14, UR4, PT ;  /* 0x000000040e007c0c */ /* 0x000fe2000bfc6270 */
[----:B---3--:R1:W-:-:S12]  /*4f80*/  @!P5 ST.E.128 desc[UR42][R8.64], R4 ;  /* 0x000000040800d985 */ /* 0x0083d8000c101d2a */
[----:B------:R-:W3:Y:S01]  /*4f90*/  @!P6 LDS.128 R4, [R13+0xa400] ;  /* 0x00a400000d04e984 */ /* 0x000ee20000000c00 */
[----:B------:R-:W-:Y:S01]  /*4fa0*/  VIADD R14, R16, 0x160 ;  /* 0x00000160100e7836 */ /* 0x000fe20000000000 */
[----:B-1----:R-:W-:-:S05]  /*4fb0*/  @!P6 LEA R8, P5, R216, R11, 0x1 ;  /* 0x0000000bd808e211 */ /* 0x002fca00078a08ff */
[----:B------:R-:W-:Y:S01]  /*4fc0*/  @!P6 IMAD.X R9, R10, 0x1, R54, P5 ;  /* 0x000000010a09e824 */ /* 0x000fe200028e0636 */
[----:B------:R-:W-:-:S04]  /*4fd0*/  ISETP.GE.AND P5, PT, R14, UR4, PT ;  /* 0x000000040e007c0c */ /* 0x000fc8000bfa6270 */
[----:B---3--:R1:W-:Y:S09]  /*4fe0*/  @!P6 ST.E.128 desc[UR42][R8.64], R4 ;  /* 0x000000040800e985 */ /* 0x0083f2000c101d2a */
        /* <DEDUP_REMOVED lines=15> */
[----:B-----5:R-:W-:Y:S01]  /*50e0*/  @!P5 IMAD.X R9, R10, 0x1, R25, P6 ;  /* 0x000000010a09d824 */ /* 0x020fe200030e0619 */
[----:B------:R-:W-:-:S04]  /*50f0*/  ISETP.GE.AND P6, PT, R14, UR4, PT ;  /* 0x000000040e007c0c */ /* 0x000fc8000bfc6270 */
[----:B---3--:R1:W-:Y:S09]  /*5100*/  @!P5 ST.E.128 desc[UR42][R8.64], R4 ;  /* 0x000000040800d985 */ /* 0x0083f2000c101d2a */
[----:B------:R-:W3:Y:S01]  /*5110*/  @!P6 LDS.128 R4, [R13+0xe400] ;  /* 0x00e400000d04e984 */ /* 0x000ee20000000c00 */
[----:B------:R-:W-:Y:S01]  /*5120*/  VIADD R14, R16, 0x1e0 ;  /* 0x000001e0100e7836 */ /* 0x000fe20000000000 */
[----:B-1----:R-:W-:-:S05]  /*5130*/  @!P6 LEA R8, P5, R211, R11, 0x1 ;  /* 0x0000000bd308e211 */ /* 0x002fca00078a08ff */
[----:B--2---:R-:W-:Y:S01]  /*5140*/  @!P6 IMAD.X R9, R10, 0x1, R24, P5 ;  /* 0x000000010a09e824 */ /* 0x004fe200028e0618 */
[----:B------:R-:W-:-:S04]  /*5150*/  ISETP.GE.AND P5, PT, R14, UR4, PT ;  /* 0x000000040e007c0c */ /* 0x000fc8000bfa6270 */
[----:B---3--:R1:W-:Y:S09]  /*5160*/  @!P6 ST.E.128 desc[UR42][R8.64], R4 ;  /* 0x000000040800e985 */ /* 0x0083f2000c101d2a */
[----:B------:R-:W2:Y:S01]  /*5170*/  @!P5 LDS.128 R4, [R12+0xe400] ;  /* 0x00e400000c04d984 */ /* 0x000ea20000000c00 */
[----:B-1----:R-:W-:-:S05]  /*5180*/  @!P5 LEA R8, P6, R210, R11, 0x1 ;  /* 0x0000000bd208d211 */ /* 0x002fca00078c08ff */
[----:B----4-:R-:W-:-:S05]  /*5190*/  @!P5 IMAD.X R9, R10, 0x1, R15, P6 ;  /* 0x000000010a09d824 */ /* 0x010fca00030e060f */
[----:B--2---:R1:W-:Y:S03]  /*51a0*/  @!P5 ST.E.128 desc[UR42][R8.64], R4 ;  /* 0x000000040800d985 */ /* 0x0043e6000c101d2a */
.L_x_4717:
[----:B------:R-:W-:Y:S05]  /*51b0*/  BSYNC B0 ;  /* 0x0000000000007941 */ /* 0x000fea0003800000 */
.L_x_4716:
        /* <DEDUP_REMOVED lines=17> */
.L_x_4681:
[----:B------:R-:W-:Y:S04]  /*52d0*/  BSSY B0, `(.L_x_4719) ;  /* 0x0000004000007945 */ /* 0x000fe80003800000 */
[----:B------:R-:W-:Y:S05]  /*52e0*/  @P0 BRA `(.L_x_4720) ;  /* 0x0000000000080947 */ /* 0x000fea0003800000 */
[----:B------:R-:W1:Y:S02]  /*52f0*/  FENCE.VIEW.ASYNC.G ;  /* 0x00000000000073c6 */ /* 0x000e640000000100 */
[----:B-1----:R-:W-:Y:S06]  /*5300*/  BAR.ARV 0xc, 0x180 ;  /* 0x0306000000007b1d */ /* 0x002fec0000002000 */
.L_x_4720:
[----:B------:R-:W-:Y:S05]  /*5310*/  BSYNC B0 ;  /* 0x0000000000007941 */ /* 0x000fea0003800000 */
.L_x_4719:
[----:B------:R-:W-:Y:S01]  /*5320*/  UISETP.NE.AND UP0, UPT, UR39, 0x1, UPT ;  /* 0x000000012700788c */ /* 0x000fe2000bf05270 */
[----:B------:R-:W-:Y:S05]  /*5330*/  BSSY B7, `(.L_x_4721) ;  /* 0x0000c46000077945 */ /* 0x000fea0003800000 */
[----:B------:R-:W-:-:S13]  /*5340*/  PLOP3.LUT P0, PT, PT, PT, UP0, 0x80, 0x0 ;  /* 0x000000000000781c */ /* 0x000fda0003f0f008 */
[----:B------:R-:W-:Y:S05]  /*5350*/  @!P0 BRA `(.L_x_4722) ;  /* 0x0000002000708947 */ /* 0x000fea0003800000 */
[----:B------:R-:W1:Y:S01]  /*5360*/  LDC R0, c[0x0][0x448] ;  /* 0x00011200ff007b82 */ /* 0x000e620000000800 */
[----:B------:R-:W-:Y:S01]  /*5370*/  VIADD R3, R199, 0x3f ;  /* 0x0000003fc7037836 */ /* 0x000fe20000000000 */
[----:B------:R-:W-:Y:S01]  /*5380*/  BSSY B0, `(.L_x_4723) ;  /* 0x000002c000007945 */ /* 0x000fe20003800000 */
[----:B-1----:R-:W-:-:S13]  /*5390*/  ISETP.NE.AND P0, PT, R0, 0x1, PT ;  /* 0x000000010000780c */ /* 0x002fda0003f05270 */
[----:B------:R-:W1:Y:S08]  /*53a0*/  @P0 LDC R0, c[0x0][0x44c] ;  /* 0x00011300ff000b82 */ /* 0x000e700000000800 */
[----:B------:R-:W2:Y:S01]  /*53b0*/  @P0 LDC R5, c[0x0][0x450] ;  /* 0x00011400ff050b82 */ /* 0x000ea20000000800 */
[----:B-1----:R-:W-:-:S05]  /*53c0*/  @P0 IMAD.HI.U32 R0, R3, R0, RZ ;  /* 0x0000000003000227 */ /* 0x002fca00078e00ff */
[----:B--2---:R-:W-:-:S05]  /*53d0*/  @P0 SHF.R.U32.HI R3, RZ, R5, R0 ;  /* 0x00000005ff030219 */ /* 0x004fca0000011600 */
[----:B------:R-:W-:-:S05]  /*53e0*/  IMAD.IADD R3, R38, 0x1, R3 ;  /* 0x0000000126037824 */ /* 0x000fca00078e0203 */
[----:B------:R-:W-:-:S04]  /*53f0*/  SHF.R.S32.HI R0, RZ, 0x1f, R3 ;  /* 0x0000001fff007819 */ /* 0x000fc80000011403 */
[----:B------:R-:W-:Y:S01]  /*5400*/  LEA.HI R0, R0, R3, RZ, 0x6 ;  /* 0x0000000300007211 */ /* 0x000fe200078f30ff */
[----:B------:R-:W-:-:S03]  /*5410*/  IMAD.MOV.U32 R3, RZ, RZ, RZ ;  /* 0x000000ffff037224 */ /* 0x000fc600078e00ff */
[----:B------:R-:W-:-:S04]  /*5420*/  SHF.R.S32.HI R0, RZ, 0x6, R0 ;  /* 0x00000006ff007819 */ /* 0x000fc80000011400 */
[----:B------:R-:W-:-:S04]  /*5430*/  VIMNMX R37, R37, R0, PT ;  /* 0x0000000025257248 */ /* 0x000fc80003fe0100 */
[----:B------:R-:W-:-:S13]  /*5440*/  ISETP.GE.AND P0, PT, R37, 0x1, PT ;  /* 0x000000012500780c */ /* 0x000fda0003f06270 */
[----:B------:R-:W-:Y:S05]  /*5450*/  @!P0 BRA `(.L_x_4724) ;  /* 0x0000000000788947 */ /* 0x000fea0003800000 */
[----:B------:R-:W2:Y:S01]  /*5460*/  LDL R4, [R1+0x38] ;  /* 0x0000380001047983 */ /* 0x000ea20000100800 */
[----:B------:R-:W-:Y:S01]  /*5470*/  ULDC UR4, c[0x0][0x9f0] ;  /* 0x00027c0000047ab9 */ /* 0x000fe20000000800 */
[----:B--2---:R-:W-:-:S04]  /*5480*/  ISETP.NE.AND P0, PT, R4, RZ, PT ;  /* 0x000000ff0400720c */ /* 0x004fc80003f05270 */
[----:B------:R-:W-:-:S04]  /*5490*/  SEL R9, R4, UR4, P0 ;  /* 0x0000000404097c07 */ /* 0x000fc80008000000 */
[-C--:B------:R-:W-:Y:S02]  /*54a0*/  IABS R6, R9.reuse ;  /* 0x0000000900067213 */ /* 0x080fe40000000000 */
[----:B------:R-:W-:Y:S02]  /*54b0*/  IADD3 R0, R9, -0x1, R37 ;  /* 0xffffffff09007810 */ /* 0x000fe40007ffe025 */
[----:B------:R-:W1:Y:S01]  /*54c0*/  I2F.RP R3, R6 ;  /* 0x0000000600037306 */ /* 0x000e620000209400 */
[-C--:B----4-:R-:W-:Y:S02]  /*54d0*/  IABS R10, R9.reuse ;  /* 0x00000009000a7213 */ /* 0x090fe40000000000 */
[----:B------:R-:W-:Y:S02]  /*54e0*/  IABS R8, R0 ;  /* 0x0000000000087213 */ /* 0x000fe40000000000 */
[----:B------:R-:W-:-:S04]  /*54f0*/  LOP3.LUT R0, R0, R9, RZ, 0x3c, !PT ;  /* 0x0000000900007212 */ /* 0x000fc800078e3cff */
[----:B------:R-:W-:Y:S01]  /*5500*/  ISETP.GE.AND P2, PT, R0, RZ, PT ;  /* 0x000000ff0000720c */ /* 0x000fe20003f46270 */
[----:B-1----:R-:W1:Y:S02]  /*5510*/  MUFU.RCP R3, R3 ;  /* 0x0000000300037308 */ /* 0x002e640000001000 */
[----:B-1----:R-:W-:Y:S02]  /*5520*/  VIADD R4, R3, 0xffffffe ;  /* 0x0ffffffe03047836 */ /* 0x002fe40000000000 */
[----:B------:R-:W-:-:S04]  /*5530*/  IMAD.MOV R3, RZ, RZ, -R10 ;  /* 0x000000ffff037224 */ /* 0x000fc800078e0a0a */
[----:B------:R1:W2:Y:S02]  /*5540*/  F2I.FTZ.U32.TRUNC.NTZ R5, R4 ;  /* 0x0000000400057305 */ /* 0x0002a4000021f000 */
[----:B-1----:R-:W-:Y:S02]  /*5550*/  IMAD.MOV.U32 R4, RZ, RZ, RZ ;  /* 0x000000ffff047224 */ /* 0x002fe400078e00ff */
[----:B--2---:R-:W-:-:S04]  /*5560*/  IMAD.MOV R7, RZ, RZ, -R5 ;  /* 0x000000ffff077224 */ /* 0x004fc800078e0a05 */
        /* <DEDUP_REMOVED lines=13> */
.L_x_4724:
[----:B------:R-:W-:Y:S05]  /*5640*/  BSYNC B0 ;  /* 0x0000000000007941 */ /* 0x000fea0003800000 */
.L_x_4723:
        /* <DEDUP_REMOVED lines=48> */
[----:B0-----:R-:W-:-:S02]  /*5950*/  CS2R R60, SRZ ;  /* 0x00000000003c7805 */ /* 0x001fc4000001ff00 */
        /* <DEDUP_REMOVED lines=17> */
[----:B--2---:R-:W-:-:S05]  /*5a70*/  IMAD R0, R0, R3, RZ ;  /* 0x0000000300007224 */ /* 0x004fca00078e02ff */
        /* <DEDUP_REMOVED lines=18> */
.L_x_4726:
        /* <DEDUP_REMOVED lines=11> */
.L_x_4980:
[----:B------:R-:W-:Y:S05]  /*5c50*/  BSYNC B0 ;  /* 0x0000000000007941 */ /* 0x000fea0003800000 */
.L_x_4727:
[----:B------:R-:W-:Y:S01]  /*5c60*/  BAR.SYNC.DEFER_BLOCKING 0xe, 0x100 ;  /* 0x0384000000007b1d */ /* 0x000fe20000010000 */
[----:B0-----:R-:W-:Y:S01]  /*5c70*/  IMAD.MOV.U32 R5, RZ, RZ, 0x40000040 ;  /* 0x40000040ff057424 */ /* 0x001fe200078e00ff */
[C---:B------:R-:W-:Y:S01]  /*5c80*/  R2UR UR6, R6.reuse ;  /* 0x00000000060672ca */ /* 0x040fe200000e0000 */
[----:B----4-:R-:W-:Y:S01]  /*5c90*/  VIADD R10, R6, 0x100 ;  /* 0x00000100060a7836 */ /* 0x010fe20000000000 */
        /* <DEDUP_REMOVED lines=44> */
.L_x_4729:
[----:B------:R-:W-:Y:S01]  /*5f60*/  VIADD R3, R3, 0xfffffffe ;  /* 0xfffffffe03037836 */ /* 0x000fe20000000000 */
[----:B------:R-:W-:Y:S01]  /*5f70*/  BSSY B0, `(.L_x_4730) ;  /* 0x00000cc000007945 */ /* 0x000fe20003800000 */
[----:B------:R-:W-:-:S03]  /*5f80*/  VIADD R12, R12, 0x28c60 ;  /* 0x00028c600c0c7836 */ /* 0x000fc60000000000 */
[----:B------:R-:W-:Y:S02]  /*5f90*/  ISETP.GE.AND P1, PT, R3, R0, PT ;  /* 0x000000000300720c */ /* 0x000fe40003f26270 */
[----:B------:R-:W-:-:S04]  /*5fa0*/  PRMT R12, R187, 0x654, R12 ;  /* 0x00000654bb0c7816 */ /* 0x000fc8000000000c */
[----:B------:R0:W-:Y:S07]  /*5fb0*/  SYNCS.ARRIVE.TRANS64.RED.A1T0 RZ, [R12+URZ], RZ ;  /* 0x000000ff0cff79a7 */ /* 0x0001ee000810043f */
[----:B------:R-:W-:Y:S05]  /*5fc0*/  @!P1 BRA `(.L_x_4731) ;  /* 0x0000000c00189947 */ /* 0x000fea0003800000 */
.L_x_4738:
        /* <DEDUP_REMOVED lines=142> */
.L_x_4732:
[----:B------:R-:W-:Y:S01]  /*68b0*/  IMAD R21, R19, 0x8, R2 ;  /* 0x0000000813157824 */ /* 0x000fe200078e0202 */
[----:B------:R-:W-:-:S04]  /*68c0*/  SHF.L.U32 R12, R22, 0x1f, RZ ;  /* 0x0000001f160c7819 */ /* 0x000fc800000006ff */
[----:B------:R0:W1:Y:S01]  /*68d0*/  SYNCS.PHASECHK.TRANS64.TRYWAIT P1, [R21+URZ+0x28c50], R12 ;  /* 0x028c500c150075a7 */ /* 0x000062000802017f */
[----:B------:R-:W-:Y:S05]  /*68e0*/  @!P0 BRA `(.L_x_4733) ;  /* 0x0000000000048947 */ /* 0x000fea0003800000 */
[----:B------:R-:W-:Y:S01]  /*68f0*/  BPT.TRAP 0x1 ;  /* 0x000000040000795c */ /* 0x000fe20000300000 */
.L_x_4733:
[----:B------:R-:W-:Y:S04]  /*6900*/  BSSY B1, `(.L_x_4734) ;  /* 0x0000004000017945 */ /* 0x000fe80003800000 */
[----:B-1----:R-:W-:Y:S05]  /*6910*/  @P1 BRA `(.L_x_4735) ;  /* 0x0000000000081947 */ /* 0x002fea0003800000 */
[----:B------:R-:W1:Y:S02]  /*6920*/  SYNCS.PHASECHK.TRANS64.TRYWAIT P1, [R21+URZ+0x28c50], R12 ;  /* 0x028c500c150075a7 */ /* 0x000e64000802017f */
[----:B-1----:R-:W-:Y:S05]  /*6930*/  @!P1 BRA `(.L_x_4736) ;  /* 0x0000018400709947 */ /* 0x002fea0003800000 */
.L_x_4735:
[----:B------:R-:W-:Y:S05]  /*6940*/  BSYNC B1 ;  /* 0x0000000000017941 */ /* 0x000fea0003800000 */
.L_x_4734:
        /* <DEDUP_REMOVED lines=42> */
.L_x_4737:
[----:B------:R-:W-:-:S05]  /*6bf0*/  VIADD R21, R21, 0x28c60 ;  /* 0x00028c6015157836 */ /* 0x000fca0000000000 */
[----:B------:R-:W-:-:S04]  /*6c00*/  PRMT R21, R187, 0x654, R21 ;  /* 0x00000654bb157816 */ /* 0x000fc80000000015 */
[----:B------:R1:W-:Y:S01]  /*6c10*/  SYNCS.ARRIVE.TRANS64.RED.A1T0 RZ, [R21+URZ], RZ ;  /* 0x000000ff15ff79a7 */ /* 0x0003e2000810043f */
[----:B------:R-:W-:Y:S05]  /*6c20*/  @P2 BRA `(.L_x_4738) ;  /* 0xfffffff000e82947 */ /* 0x000fea000383ffff */
.L_x_4731:
[----:B------:R-:W-:Y:S05]  /*6c30*/  BSYNC B0 ;  /* 0x0000000000007941 */ /* 0x000fea0003800000 */
.L_x_4730:
        /* <DEDUP_REMOVED lines=142> */
.L_x_4722:
        /* <DEDUP_REMOVED lines=10> */
[----:B------:R-:W-:-:S04]  /*75c0*/  LEA.HI R0, R0, R3, RZ, 0x6 ;  /* 0x0000000300007211 */ /* 0x000fc800078f30ff */
[----:B------:R-:W-:-:S04]  /*75d0*/  SHF.R.S32.HI R0, RZ, 0x6, R0 ;  /* 0x00000006ff007819 */ /* 0x000fc80000011400 */
[----:B------:R-:W-:Y:S01]  /*75e0*/  VIMNMX R37, R37, R0, PT ;  /* 0x0000000025257248 */ /* 0x000fe20003fe0100 */
[----:B------:R-:W-:-:S03]  /*75f0*/  IMAD.MOV.U32 R0, RZ, RZ, RZ ;  /* 0x000000ffff007224 */ /* 0x000fc600078e00ff */
        /* <DEDUP_REMOVED lines=32> */
.L_x_4740:
[----:B------:R-:W-:Y:S05]  /*7800*/  BSYNC B0 ;  /* 0x0000000000007941 */ /* 0x000fea0003800000 */
.L_x_4739:
        /* <DEDUP_REMOVED lines=95> */
[----:B------:R-:W-:Y:S02]  /*7e00*/  IMAD.U32 R11, RZ, RZ, UR5 ;  /* 0x00000005ff0b7e24 */ /* 0x000fe4000f8e00ff */
[----:B------:R-:W-:Y:S02]  /*7e10*/  IMAD.MOV.U32 R8, RZ, RZ, 0x70 ;  /* 0x00000070ff087424 */ /* 0x000fe400078e00ff */
[----:B------:R-:W-:Y:S02]  /*7e20*/  IMAD.MOV.U32 R12, RZ, RZ, 0x1 ;  /* 0x00000001ff0c7424 */ /* 0x000fe400078e00ff */
[----:B------:R-:W-:-:S07]  /*7e30*/  IMAD.MOV.U32 R13, RZ, RZ, RZ ;  /* 0x000000ffff0d7224 */ /* 0x000fce00078e00ff */
[----:B------:R-:W-:-:S07]  /*7e40*/  LEPC R20, `(.L_x_4742) ;  /* 0x000000001014794e */ /* 0x000fce0000000000 */
[----:B0----5:R-:W-:Y:S05]  /*7e50*/  CALL.ABS.NOINC R14 ;  /* 0x000000000e007343 */ /* 0x021fea0003c00000 */
.L_x_4742:
[----:B------:R-:W-:Y:S05]  /*7e60*/  BSYNC B6 ;  /* 0x0000000000067941 */ /* 0x000fea0003800000 */
.L_x_4741:
        /* <DEDUP_REMOVED lines=13> */
.L_x_4746:
[----:B-1----:R1:W2:Y:S02]  /*7f40*/  SYNCS.PHASECHK.TRANS64.TRYWAIT P0, [R2+URZ+0x28c00], R3 ;  /* 0x028c0003020075a7 */ /* 0x0022a4000800017f */
[----:B--2---:R-:W-:Y:S05]  /*7f50*/  @!P0 NANOSLEEP.SYNCS 0x989680 ;  /* 0x009896800000895d */ /* 0x004fea0003900000 */
[----:B------:R-:W2:Y:S02]  /*7f60*/  @!P0 SYNCS.PHASECHK.TRANS64 P0, [R2+URZ+0x28c00], R3 ;  /* 0x028c0003020085a7 */ /* 0x000ea4000800007f */
[----:B--2---:R-:W-:Y:S05]  /*7f70*/  @!P0 BRA `(.L_x_4746) ;  /* 0xfffffffc00f08947 */ /* 0x004fea000383ffff */
.L_x_4745:
[----:B------:R-:W-:Y:S05]  /*7f80*/  BSYNC B0 ;  /* 0x0000000000007941 */ /* 0x000fea0003800000 */
.L_x_4744:
[----:B------:R-:W-:Y:S05]  /*7f90*/  BRA `(.L_x_4747) ;  /* 0x0000002c00bc7947 */ /* 0x000fea0003800000 */
.L_x_4743:
        /* <DEDUP_REMOVED lines=31> */
.L_x_4749:
[----:B------:R-:W-:Y:S05]  /*8190*/  BSYNC B6 ;  /* 0x0000000000067941 */ /* 0x000fea0003800000 */
.L_x_4748:
[----:B------:R-:W-:Y:S01]  /*81a0*/  ULDC.U8 UR4, c[0x0][0x410] ;  /* 0x0001040000047ab9 */ /* 0x000fe20000000000 */
[----:B------:R-:W-:Y:S01]  /*81b0*/  BSSY B0, `(.L_x_4750) ;  /* 0x00002c5000007945 */ /* 0x000fe20003800000 */
[----:B------:R-:W-:Y:S01]  /*81c0*/  ISETP.NE.AND P0, PT, RZ, UR4, PT ;  /* 0x00000004ff007c0c */ /* 0x000fe2000bf05270 */
[----:B------:R-:W-:-:S12]  /*81d0*/  IMAD.IADD R35, R186, 0x1, R199 ;  /* 0x00000001ba237824 */ /* 0x000fd800078e02c7 */
[----:B------:R-:W-:Y:S05]  /*81e0*/  @!P0 BRA `(.L_x_4751) ;  /* 0x0000001400b08947 */ /* 0x000fea0003800000 */
[----:B------:R-:W0:Y:S01]  /*81f0*/  LDC R5, c[0x0][0x448] ;  /* 0x00011200ff057b82 */ /* 0x000e220000000800 */
[----:B------:R-:W1:Y:S01]  /*8200*/  S2R R0, SR_TID.X ;  /* 0x0000000000007919 */ /* 0x000e620000002100 */
[----:B------:R-:W-:Y:S01]  /*8210*/  ULDC.64 UR4, c[0x0][0x3f8] ;  /* 0x0000fe0000047ab9 */ /* 0x000fe20000000a00 */
[----:B------:R-:W-:Y:S01]  /*8220*/  ULDC.64 UR6, c[0x0][0x408] ;  /* 0x0001020000067ab9 */ /* 0x000fe20000000a00 */
[----:B------:R-:W-:Y:S02]  /*8230*/  IMAD.MOV.U32 R25, RZ, RZ, R27 ;  /* 0x000000ffff197224 */ /* 0x000fe400078e001b */
[----:B------:R-:W-:Y:S01]  /*8240*/  IMAD.MOV.U32 R153, RZ, RZ, R29 ;  /* 0x000000ffff997224 */ /* 0x000fe200078e001d */
[----:B0-----:R-:W-:Y:S01]  /*8250*/  ISETP.NE.AND P0, PT, R5, 0x1, PT ;  /* 0x000000010500780c */ /* 0x001fe20003f05270 */
[----:B-1----:R-:W-:-:S12]  /*8260*/  VIADD R3, R0, 0xffffff80 ;  /* 0xffffff8000037836 */ /* 0x002fd80000000000 */
[----:B------:R-:W0:Y:S01]  /*8270*/  @P0 LDC R0, c[0x0][0x44c] ;  /* 0x00011300ff000b82 */ /* 0x000e220000000800 */
[----:B------:R-:W-:-:S04]  /*8280*/  SHF.R.S32.HI R4, RZ, 0x1f, R3 ;  /* 0x0000001fff047819 */ /* 0x000fc80000011403 */
[----:B------:R-:W-:-:S03]  /*8290*/  LEA.HI R4, R4, R3, RZ, 0x2 ;  /* 0x0000000304047211 */ /* 0x000fc600078f10ff */
[----:B------:R-:W1:Y:S01]  /*82a0*/  @P0 LDC R7, c[0x0][0x450] ;  /* 0x00011400ff070b82 */ /* 0x000e620000000800 */
[----:B------:R-:W-:-:S05]  /*82b0*/  LOP3.LUT R4, R4, 0xfffffffc, RZ, 0xc0, !PT ;  /* 0xfffffffc04047812 */ /* 0x000fca00078ec0ff */
[----:B------:R-:W-:-:S04]  /*82c0*/  IMAD.IADD R4, R3, 0x1, -R4 ;  /* 0x0000000103047824 */ /* 0x000fc800078e0a04 */
[----:B------:R-:W-:-:S04]  /*82d0*/  IMAD R3, R4, 0x20, R35 ;  /* 0x0000002004037824 */ /* 0x000fc800078e0223 */
        /* <DEDUP_REMOVED lines=23> */
.L_x_4986:
        /* <DEDUP_REMOVED lines=9> */
[----:B--2---:R-:W-:Y:S01]  /*84e0*/  IMAD.MOV.U32 R4, RZ, RZ, R3 ;  /* 0x000000ffff047224 */ /* 0x004fe200078e0003 */
[----:B------:R-:W-:Y:S01]  /*84f0*/  ISETP.GE.AND P2, PT, R188, UR4, PT ;  /* 0x00000004bc007c0c */ /* 0x000fe2000bf46270 */
[----:B-1----:R-:W-:Y:S01]  /*8500*/  IMAD.MOV.U32 R5, RZ, RZ, R0 ;  /* 0x000000ffff057224 */ /* 0x002fe200078e0000 */
[----:B------:R-:W-:Y:S02]  /*8510*/  ISETP.GE.AND P3, PT, R196, UR4, PT ;  /* 0x00000004c4007c0c */ /* 0x000fe4000bf66270 */
[----:B------:R-:W-:Y:S02]  /*8520*/  CS2R R28, SRZ ;  /* 0x00000000001c7805 */ /* 0x000fe4000001ff00 */
[----:B------:R-:W-:Y:S01]  /*8530*/  SHF.R.S32.HI R11, RZ, 0x1f, R196 ;  /* 0x0000001fff0b7819 */ /* 0x000fe200000114c4 */
[----:B---3--:R-:W-:-:S06]  /*8540*/  IMAD.MOV.U32 R9, RZ, RZ, R7 ;  /* 0x000000ffff097224 */ /* 0x008fcc00078e0007 */
[----:B------:R-:W-:Y:S02]  /*8550*/  @!P2 IMAD.WIDE R4, R188, 0x2, R4 ;  /* 0x00000002bc04a825 */ /* 0x000fe400078e0204 */
[C---:B------:R-:W-:Y:S02]  /*8560*/  @!P3 SHF.L.U64.HI R11, R196.reuse, 0x1, R11 ;  /* 0x00000001c40bb819 */ /* 0x040fe4000001020b */
[----:B------:R-:W-:Y:S01]  /*8570*/  @!P3 IMAD.SHL.U32 R6, R196, 0x2, RZ ;  /* 0x00000002c406b824 */ /* 0x000fe200078e00ff */
[----:B------:R1:W5:Y:S01]  /*8580*/  @!P2 LD.E.64 R28, desc[UR42][R4.64] ;  /* 0x0000002a041ca980 */ /* 0x000362000c101b00 */
[----:B------:R-:W-:Y:S02]  /*8590*/  CS2R R26, SRZ ;  /* 0x00000000001a7805 */ /* 0x000fe4000001ff00 */
[----:B------:R-:W-:Y:S02]  /*85a0*/  CS2R R20, SRZ ;  /* 0x0000000000147805 */ /* 0x000fe4000001ff00 */
[----:B------:R-:W-:-:S02]  /*85b0*/  CS2R R24, SRZ ;  /* 0x0000000000187805 */ /* 0x000fc4000001ff00 */
[-C--:B-1----:R-:W-:Y:S02]  /*85c0*/  @!P3 IADD3 R4, P0, R3, R6.reuse, RZ ;  /* 0x000000060304b210 */ /* 0x082fe40007f1e0ff */
[----:B----4-:R-:W-:Y:S01]  /*85d0*/  @!P3 IADD3 R6, P1, R8, R6, RZ ;  /* 0x000000060806b210 */ /* 0x010fe20007f3e0ff */
[----:B------:R-:W-:-:S04]  /*85e0*/  @!P2 IMAD.WIDE R8, R188, 0x2, R8 ;  /* 0x00000002bc08a825 */ /* 0x000fc800078e0208 */
[--C-:B------:R-:W-:Y:S01]  /*85f0*/  @!P3 IMAD.X R5, R0, 0x1, R11.reuse, P0 ;  /* 0x000000010005b824 */ /* 0x100fe200000e060b */
[----:B------:R1:W5:Y:S01]  /*8600*/  @!P2 LD.E.64 R26, desc[UR42][R8.64] ;  /* 0x0000002a081aa980 */ /* 0x000362000c101b00 */
[----:B------:R-:W-:-:S03]  /*8610*/  @!P3 IMAD.X R7, R7, 0x1, R11, P1 ;  /* 0x000000010707b824 */ /* 0x000fc600008e060b */
[----:B------:R1:W5:Y:S04]  /*8620*/  @!P3 LD.E.64 R20, desc[UR42][R4.64] ;  /* 0x0000002a0414b980 */ /* 0x000368000c101b00 */
[----:B------:R1:W5:Y:S02]  /*8630*/  @!P3 LD.E.64 R24, desc[UR42][R6.64] ;  /* 0x0000002a0618b980 */ /* 0x000364000c101b00 */
.L_x_4754:
[----:B------:R-:W-:Y:S05]  /*8640*/  BSYNC B1 ;  /* 0x0000000000017941 */ /* 0x000fea0003800000 */
.L_x_4753:
[----:B-1---5:R-:W-:Y:S01]  /*8650*/  IMAD.MOV.U32 R0, RZ, RZ, R26 ;  /* 0x000000ffff007224 */ /* 0x022fe200078e001a */
[----:B------:R-:W-:Y:S01]  /*8660*/  UMOV UR4, 0xffffffff ;  /* 0xffffffff00047882 */ /* 0x000fe20000000000 */
[----:B--2---:R-:W-:Y:S01]  /*8670*/  IMAD.MOV.U32 R3, RZ, RZ, R27 ;  /* 0x000000ffff037224 */ /* 0x004fe200078e001b */
[----:B----4-:R-:W-:Y:S01]  /*8680*/  CS2R R8, SRZ ;  /* 0x0000000000087805 */ /* 0x010fe2000001ff00 */
        /* <DEDUP_REMOVED lines=14> */
[----:B------:R1:W4:Y:S04]  /*8770*/  SHFL.IDX PT, R3, R10, 0x1, 0x1c1f ;  /* 0x003c1f000a037f89 */ /* 0x00032800000e0000 */
[----:B---3--:R1:W3:Y:S04]  /*8780*/  SHFL.IDX PT, R7, R152, 0x1, 0x1c1f ;  /* 0x003c1f0098077f89 */ /* 0x0082e800000e0000 */
[----:B0-----:R-:W0:Y:S02]  /*8790*/  SHFL.IDX PT, R30, R30, 0x1, 0x1c1f ;  /* 0x003c1f001e1e7f89 */ /* 0x001e2400000e0000 */
.L_x_4992:
[----:B------:R-:W5:Y:S01]  /*87a0*/  LDL R5, [R1+0x4c] ;  /* 0x00004c0001057983 */ /* 0x000f620000100800 */
[----:B------:R-:W-:Y:S01]  /*87b0*/  VIADD R35, R35, 0x20 ;  /* 0x0000002023237836 */ /* 0x000fe20000000000 */
[----:B------:R-:W-:Y:S01]  /*87c0*/  BSSY B1, `(.L_x_4756) ;  /* 0x0000023000017945 */ /* 0x000fe20003800000 */
[----:B------:R-:W-:Y:S01]  /*87d0*/  IMAD.SHL.U32 R33, R192, 0x40, RZ ;  /* 0x00000040c0217824 */ /* 0x000fe200078e00ff */
[----:B-1----:R-:W-:Y:S02]  /*87e0*/  CS2R R10, SRZ ;  /* 0x00000000000a7805 */ /* 0x002fe4000001ff00 */
[----:B------:R-:W-:Y:S02]  /*87f0*/  CS2R R14, SRZ ;  /* 0x00000000000e7805 */ /* 0x000fe4000001ff00 */
[----:B------:R-:W-:Y:S02]  /*8800*/  ISETP.GE.AND P0, PT, R35, R34, PT ;  /* 0x000000222300720c */ /* 0x000fe40003f06270 */
[----:B------:R-:W-:-:S02]  /*8810*/  CS2R R12, SRZ ;  /* 0x00000000000c7805 */ /* 0x000fc4000001ff00 */
[----:B-----5:R-:W-:-:S04]  /*8820*/  LEA.HI R4, R5, R5, RZ, 0x1 ;  /* 0x0000000505047211 */ /* 0x020fc800078f08ff */
[----:B------:R-:W-:-:S05]  /*8830*/  LOP3.LUT R4, R4, 0xfffffffe, RZ, 0xc0, !PT ;  /* 0xfffffffe04047812 */ /* 0x000fca00078ec0ff */
[----:B------:R-:W-:-:S05]  /*8840*/  IMAD.IADD R4, R5, 0x1, -R4 ;  /* 0x0000000105047824 */ /* 0x000fca00078e0a04 */
[----:B------:R-:W-:Y:S01]  /*8850*/  SHF.L.U32 R35, R4, 0x1f, RZ ;  /* 0x0000001f04237819 */ /* 0x000fe200000006ff */
[----:B------:R-:W-:Y:S06]  /*8860*/  @P0 BRA `(.L_x_4757) ;  /* 0x0000000000600947 */ /* 0x000fec0003800000 */
[----:B------:R-:W-:Y:S01]  /*8870*/  ULDC UR4, c[0x0][0x3f4] ;  /* 0x0000fd0000047ab9 */ /* 0x000fe20000000800 */
[----:B----4-:R-:W-:Y:S01]  /*8880*/  IMAD.MOV.U32 R4, RZ, RZ, R3 ;  /* 0x000000ffff047224 */ /* 0x010fe200078e0003 */
[----:B------:R-:W-:Y:S01]  /*8890*/  ISETP.GE.AND P2, PT, R188, UR4, PT ;  /* 0x00000004bc007c0c */ /* 0x000fe2000bf46270 */
[----:B--2---:R-:W-:Y:S01]  /*88a0*/  IMAD.MOV.U32 R5, RZ, RZ, R0 ;  /* 0x000000ffff057224 */ /* 0x004fe200078e0000 */
[----:B------:R-:W-:Y:S02]  /*88b0*/  ISETP.GE.AND P3, PT, R196, UR4, PT ;  /* 0x00000004c4007c0c */ /* 0x000fe4000bf66270 */
[----:B------:R-:W-:Y:S02]  /*88c0*/  CS2R R14, SRZ ;  /* 0x00000000000e7805 */ /* 0x000fe4000001ff00 */
[----:B------:R-:W-:Y:S01]  /*88d0*/  SHF.R.S32.HI R9, RZ, 0x1f, R196 ;  /* 0x0000001fff097819 */ /* 0x000fe200000114c4 */
[----:B0-----:R-:W-:Y:S02]  /*88e0*/  IMAD.MOV.U32 R10, RZ, RZ, R30 ;  /* 0x000000ffff0a7224 */ /* 0x001fe400078e001e */
[----:B---3--:R-:W-:-:S04]  /*88f0*/  IMAD.MOV.U32 R11, RZ, RZ, R7 ;  /* 0x000000ffff0b7224 */ /* 0x008fc800078e0007 */
        /* <DEDUP_REMOVED lines=15> */
.L_x_4757:
[----:B------:R-:W-:Y:S05]  /*89f0*/  BSYNC B1 ;  /* 0x0000000000017941 */ /* 0x000fea0003800000 */
.L_x_4756:
[----:B------:R-:W3:Y:S01]  /*8a00*/  SYNCS.PHASECHK.TRANS64.TRYWAIT P0, [R2+URZ+0x28c00], R35 ;  /* 0x028c0023020075a7 */ /* 0x000ee2000800017f */
[----:B------:R-:W-:Y:S01]  /*8a10*/  LOP3.LUT R33, R33, 0x1c0, RZ, 0xc0, !PT ;  /* 0x000001c021217812 */ /* 0x000fe200078ec0ff */
[----:B----45:R-:W-:Y:S01]  /*8a20*/  IMAD.MOV.U32 R3, RZ, RZ, R8 ;  /* 0x000000ffff037224 */ /* 0x030fe200078e0008 */
[----:B-1----:R-:W-:Y:S01]  /*8a30*/  VIADDMNMX R31, R34, -R199, 0x40, PT ;  /* 0x00000040221f7446 */ /* 0x002fe200038009c7 */
        /* <DEDUP_REMOVED lines=12> */
[----:B0-----:R-:W-:Y:S01]  /*8b00*/  PRMT R30, R4, 0x5410, R0 ;  /* 0x00005410041e7816 */ /* 0x001fe20000000000 */
        /* <DEDUP_REMOVED lines=9> */
[----:B---3--:R-:W-:Y:S06]  /*8ba0*/  @!P0 BRA `(.L_x_4759) ;  /* 0x0000016400d08947 */ /* 0x008fec0003800000 */
.L_x_4993:
[----:B------:R-:W-:Y:S05]  /*8bb0*/  BSYNC B1 ;  /* 0x0000000000017941 */ /* 0x000fea0003800000 */
.L_x_4758:
        /* <DEDUP_REMOVED lines=9> */
[----:B------:R-:W1:Y:S01]  /*8c50*/  LDS.128 R4, [R3+0x20400] ;  /* 0x0204000003047984 */ /* 0x000e620000000c00 */
        /* <DEDUP_REMOVED lines=45> */
.L_x_4763:
[----:B------:R-:W-:Y:S05]  /*8f30*/  BSYNC B2 ;  /* 0x0000000000027941 */ /* 0x000fea0003800000 */
.L_x_4762:
[----:B------:R-:W-:Y:S05]  /*8f40*/  @P1 BRA `(.L_x_4761) ;  /* 0x0000000000b81947 */ /* 0x000fea0003800000 */
[----:B-1----:R-:W1:Y:S01]  /*8f50*/  LDS.128 R4, [R0] ;  /* 0x0000000000047984 */ /* 0x002e620000000c00 */
        /* <DEDUP_REMOVED lines=45> */
.L_x_4761:
[----:B------:R-:W-:Y:S05]  /*9230*/  BSYNC B1 ;  /* 0x0000000000017941 */ /* 0x000fea0003800000 */
.L_x_4760:
        /* <DEDUP_REMOVED lines=54> */
.L_x_4766:
[----:B------:R-:W-:Y:S05]  /*95a0*/  BSYNC B1 ;  /* 0x0000000000017941 */ /* 0x000fea0003800000 */
.L_x_4765:
[----:B------:R-:W-:Y:S05]  /*95b0*/  @P1 BRA `(.L_x_4764) ;  /* 0x0000001800101947 */ /* 0x000fea0003800000 */
[----:B-1----:R-:W1:Y:S01]  /*95c0*/  LDS.128 R4, [R0+0x1000] ;  /* 0x0010000000047984 */ /* 0x002e620000000c00 */
        /* <DEDUP_REMOVED lines=46> */
.L_x_4751:
        /* <DEDUP_REMOVED lines=39> */
[----:B------:R-:W5:Y:S01]  /*9b20*/  SHFL.IDX PT, R5, R25, RZ, 0x1c1f ;  /* 0x001c1fff19057589 */ /* 0x000f6200000e0000 */
[----:B0-----:R-:W-:-:S04]  /*9b30*/  ISETP.GE.AND P0, PT, R16, R39, PT ;  /* 0x000000271000720c */ /* 0x001fc80003f06270 */
[----:B------:R-:W-:-:S13]  /*9b40*/  ISETP.GE.OR P1, PT, R35, R0, P0 ;  /* 0x000000002300720c */ /* 0x000fda0000726670 */
[C---:B------:R-:W-:Y:S01]  /*9b50*/  @!P1 IMAD.SHL.U32 R7, R16.reuse, 0x2, RZ ;  /* 0x0000000210079824 */ /* 0x040fe200078e00ff */
[----:B------:R-:W-:-:S04]  /*9b60*/  @!P1 SHF.L.U64.HI R6, R16, 0x1, R17 ;  /* 0x0000000110069819 */ /* 0x000fc80000010211 */
[----:B-1----:R-:W-:-:S05]  /*9b70*/  @!P1 IADD3 R8, P2, R4, R7, RZ ;  /* 0x0000000704089210 */ /* 0x002fca0007f5e0ff */
[----:B--2---:R-:W-:-:S06]  /*9b80*/  @!P1 IMAD.X R9, R3, 0x1, R6, P2 ;  /* 0x0000000103099824 */ /* 0x004fcc00010e0606 */
[----:B----4-:R-:W2:Y:S01]  /*9b90*/  @!P1 LD.E.128 R8, desc[UR42][R8.64] ;  /* 0x0000002a08089980 */ /* 0x010ea2000c101d00 */
[----:B---3--:R-:W-:-:S05]  /*9ba0*/  @!P1 IADD3 R4, P2, R14, R7, RZ ;  /* 0x000000070e049210 */ /* 0x008fca0007f5e0ff */
[----:B-----5:R-:W-:-:S06]  /*9bb0*/  @!P1 IMAD.X R5, R5, 0x1, R6, P2 ;  /* 0x0000000105059824 */ /* 0x020fcc00010e0606 */
        /* <DEDUP_REMOVED lines=31> */
[----:B012-4-:R-:W-:-:S07]  /*9db0*/  PRMT R44, R6, 0x5410, R7 ;  /* 0x00005410062c7816 */ /* 0x017fce0000000007 */
.L_x_5003:
        /* <DEDUP_REMOVED lines=24> */
.L_x_4769:
[----:B------:R-:W-:Y:S05]  /*9f40*/  BSYNC B1 ;  /* 0x0000000000017941 */ /* 0x000fea0003800000 */
.L_x_4768:
        /* <DEDUP_REMOVED lines=20> */
.L_x_5004:
[----:B------:R-:W-:Y:S05]  /*a090*/  BSYNC B1 ;  /* 0x0000000000017941 */ /* 0x000fea0003800000 */
.L_x_4770:
[----:B------:R-:W-:Y:S04]  /*a0a0*/  BSSY B1, `(.L_x_4772) ;  /* 0x000006a000017945 */ /* 0x000fe80003800000 */
[----:B------:R-:W-:Y:S05]  /*a0b0*/  @P2 BRA `(.L_x_4773) ;  /* 0x0000000400a02947 */ /* 0x000fea0003800000 */
[----:B------:R-:W-:Y:S01]  /*a0c0*/  IMAD.SHL.U32 R12, R192, 0x40, RZ ;  /* 0x00000040c00c7824 */ /* 0x000fe200078e00ff */
[----:B------:R-:W-:Y:S01]  /*a0d0*/  SHF.R.U64 R47, R30, 0x10, R31 ;  /* 0x000000101e2f7819 */ /* 0x000fe2000000121f */
[----:B------:R-:W-:Y:S01]  /*a0e0*/  IMAD.IADD R14, R16, 0x1, R39 ;  /* 0x00000001100e7824 */ /* 0x000fe200078e0227 */
[--C-:B------:R-:W-:Y:S02]  /*a0f0*/  SHF.R.U64 R46, R20, 0x10, R21.reuse ;  /* 0x00000010142e7819 */ /* 0x100fe40000001215 */
[----:B------:R-:W-:Y:S02]  /*a100*/  LOP3.LUT R15, R12, 0x1c0, RZ, 0xc0, !PT ;  /* 0x000001c00c0f7812 */ /* 0x000fe400078ec0ff */
[----:B------:R-:W-:Y:S02]  /*a110*/  SHF.R.U32.HI R42, RZ, 0x10, R21 ;  /* 0x00000010ff2a7819 */ /* 0x000fe40000011615 */
[----:B------:R-:W-:Y:S02]  /*a120*/  SHF.R.U32.HI R25, RZ, 0x3, R15 ;  /* 0x00000003ff197819 */ /* 0x000fe4000001160f */
[----:B------:R-:W-:-:S02]  /*a130*/  LOP3.LUT R14, R15, 0x38, R14, 0xf8, !PT ;  /* 0x000000380f0e7812 */ /* 0x000fc400078ef80e */
[----:B------:R-:W-:Y:S02]  /*a140*/  LOP3.LUT R12, R15, 0x38, R16, 0xf8, !PT ;  /* 0x000000380f0c7812 */ /* 0x000fe400078ef810 */
[-C--:B------:R-:W-:Y:S02]  /*a150*/  LOP3.LUT R15, R14, R25.reuse, RZ, 0x3c, !PT ;  /* 0x000000190e0f7212 */ /* 0x080fe400078e3cff */
[----:B0-----:R-:W-:Y:S02]  /*a160*/  LOP3.LUT R13, R12, R25, RZ, 0x3c, !PT ;  /* 0x000000190c0d7212 */ /* 0x001fe400078e3cff */
[----:B------:R-:W-:Y:S01]  /*a170*/  SHF.R.U32.HI R40, RZ, 0x10, R29 ;  /* 0x00000010ff287819 */ /* 0x000fe2000001161d */
[C---:B------:R-:W-:Y:S01]  /*a180*/  IMAD R25, R206.reuse, 0x200, R15 ;  /* 0x00000200ce197824 */ /* 0x040fe200078e020f */
[----:B------:R-:W-:Y:S01]  /*a190*/  PRMT R47, R43, 0x5410, R47 ;  /* 0x000054102b2f7816 */ /* 0x000fe2000000002f */
[----:B------:R-:W-:Y:S01]  /*a1a0*/  IMAD R13, R206, 0x200, R13 ;  /* 0x00000200ce0d7824 */ /* 0x000fe200078e020d */
[----:B------:R-:W-:Y:S01]  /*a1b0*/  SHF.R.U64 R41, R28, 0x10, R29 ;  /* 0x000000101c297819 */ /* 0x000fe2000000121d */
[--C-:B------:R-:W-:Y:S01]  /*a1c0*/  IMAD R38, R25, 0x2, R2.reuse ;  /* 0x0000000219267824 */ /* 0x100fe200078e0202 */
[----:B------:R-:W-:Y:S01]  /*a1d0*/  SHF.R.U32.HI R50, RZ, 0x10, R31 ;  /* 0x00000010ff327819 */ /* 0x000fe2000001161f */
[----:B------:R-:W-:Y:S01]  /*a1e0*/  IMAD R35, R13, 0x2, R2 ;  /* 0x000000020d237824 */ /* 0x000fe200078e0202 */
[----:B------:R-:W-:Y:S01]  /*a1f0*/  PRMT R46, R36, 0x5432, R46 ;  /* 0x00005432242e7816 */ /* 0x000fe2000000002e */
[----:B------:R-:W-:Y:S01]  /*a200*/  IMAD.U32 R49, R47, 0x10000, RZ ;  /* 0x000100002f317824 */ /* 0x000fe200078e00ff */
[----:B------:R-:W0:Y:S01]  /*a210*/  LDS.128 R24, [R38+0x20400] ;  /* 0x0204000026187984 */ /* 0x000e220000000c00 */
[----:B------:R-:W-:-:S02]  /*a220*/  PRMT R28, R37, 0x5432, R42 ;  /* 0x00005432251c7816 */ /* 0x000fc4000000002a */
[----:B------:R-:W-:Y:S01]  /*a230*/  PRMT R37, R37, 0x5410, R40 ;  /* 0x0000541025257816 */ /* 0x000fe20000000028 */
[----:B------:R-:W1:Y:S01]  /*a240*/  LDS.128 R12, [R35+0x20400] ;  /* 0x02040000230c7984 */ /* 0x000e620000000c00 */
[--C-:B------:R-:W-:Y:S02]  /*a250*/  SHF.R.U64 R21, R32, 0x10, R33.reuse ;  /* 0x0000001020157819 */ /* 0x100fe40000001221 */
[----:B------:R-:W-:Y:S02]  /*a260*/  SHF.R.U32.HI R20, RZ, 0x10, R33 ;  /* 0x00000010ff147819 */ /* 0x000fe40000011621 */
[----:B------:R-:W-:Y:S02]  /*a270*/  PRMT R50, R43, 0x5432, R50 ;  /* 0x000054322b327816 */ /* 0x000fe40000000032 */
[C---:B------:R-:W-:Y:S02]  /*a280*/  PRMT R21, R44.reuse, 0x5410, R21 ;  /* 0x000054102c157816 */ /* 0x040fe40000000015 */
[----:B------:R-:W-:-:S02]  /*a290*/  PRMT R20, R44, 0x5432, R20 ;  /* 0x000054322c147816 */ /* 0x000fc40000000014 */
[----:B------:R-:W-:Y:S02]  /*a2a0*/  PRMT R36, R36, 0x5410, R41 ;  /* 0x0000541024247816 */ /* 0x000fe40000000029 */
[----:B------:R-:W-:Y:S01]  /*a2b0*/  LOP3.LUT R48, R47, 0xffff0000, RZ, 0xc0, !PT ;  /* 0xffff00002f307812 */ /* 0x000fe200078ec0ff */
[C---:B------:R-:W-:Y:S01]  /*a2c0*/  IMAD.U32 R47, R28.reuse, 0x10000, RZ ;  /* 0x000100001c2f7824 */ /* 0x040fe200078e00ff */
[----:B------:R-:W-:Y:S01]  /*a2d0*/  LOP3.LUT R28, R28, 0xffff0000, RZ, 0xc0, !PT ;  /* 0xffff00001c1c7812 */ /* 0x000fe200078ec0ff */
[C---:B0-----:R-:W-:Y:S01]  /*a2e0*/  IMAD.U32 R40, R24.reuse, 0x10000, RZ ;  /* 0x0001000018287824 */ /* 0x041fe200078e00ff */
[C---:B------:R-:W-:Y:S01]  /*a2f0*/  LOP3.LUT R43, R25.reuse, 0xffff0000, RZ, 0xc0, !PT ;  /* 0xffff0000192b7812 */ /* 0x040fe200078ec0ff */
[----:B------:R-:W-:Y:S01]  /*a300*/  IMAD.U32 R42, R25, 0x10000, RZ ;  /* 0x00010000192a7824 */ /* 0x000fe200078e00ff */
[----:B------:R-:W-:Y:S01]  /*a310*/  LOP3.LUT R41, R24, 0xffff0000, RZ, 0xc0, !PT ;  /* 0xffff000018297812 */ /* 0x000fe200078ec0ff */
[C---:B-1----:R-:W-:Y:S01]  /*a320*/  IMAD.U32 R30, R12.reuse, 0x10000, RZ ;  /* 0x000100000c1e7824 */ /* 0x042fe200078e00ff */
[----:B------:R-:W-:Y:S01]  /*a330*/  LOP3.LUT R31, R12, 0xffff0000, RZ, 0xc0, !PT ;  /* 0xffff00000c1f7812 */ /* 0x000fe200078ec0ff */
[C---:B------:R-:W-:Y:S01]  /*a340*/  IMAD.U32 R32, R13.reuse, 0x10000, RZ ;  /* 0x000100000d207824 */ /* 0x040fe200078e00ff */
        /* <DEDUP_REMOVED lines=9> */
[C---:B------:R-:W-:Y:S01]  /*a3e0*/  IMAD.U32 R45, R27.reuse, 0x10000, RZ ;  /* 0x000100001b2d7824 */ /* 0x040fe200078e00ff */
[----:B------:R-:W-:Y:S01]  /*a3f0*/  LOP3.LUT R26, R27, 0xffff0000, RZ, 0xc0, !PT ;  /* 0xffff00001b1a7812 */ /* 0x000fe200078ec0ff */
[-C--:B------:R-:W-:Y:S01]  /*a400*/  FMUL.FTZ R27, R40, R25.reuse ;  /* 0x00000019281b7220 */ /* 0x080fe20000410000 */
[----:B------:R-:W-:Y:S01]  /*a410*/  LOP3.LUT R46, R46, 0xffff0000, RZ, 0xc0, !PT ;  /* 0xffff00002e2e7812 */ /* 0x000fe200078ec0ff */
[----:B------:R-:W-:Y:S01]  /*a420*/  FFMA.FTZ R24, R30, R25, -R51 ;  /* 0x000000191e187223 */ /* 0x000fe20000010833 */
[----:B------:R-:W-:Y:S02]  /*a430*/  IMAD.U32 R51, R50, 0x10000, RZ ;  /* 0x0001000032337824 */ /* 0x000fe400078e00ff */
[----:B------:R-:W-:Y:S01]  /*a440*/  FFMA.FTZ R25, R30, R49, R27 ;  /* 0x000000311e197223 */ /* 0x000fe2000001001b */
[C---:B------:R-:W-:Y:S01]  /*a450*/  FMUL.FTZ R40, R41.reuse, R48 ;  /* 0x0000003029287220 */ /* 0x040fe20000410000 */
[-C--:B------:R-:W-:Y:S01]  /*a460*/  FMUL.FTZ R30, R41, R46.reuse ;  /* 0x0000002e291e7220 */ /* 0x080fe20000410000 */
[----:B------:R-:W-:Y:S01]  /*a470*/  FMUL.FTZ R41, R42, R51 ;  /* 0x000000332a297220 */ /* 0x000fe20000410000 */
[----:B------:R-:W-:Y:S01]  /*a480*/  LOP3.LUT R50, R50, 0xffff0000, RZ, 0xc0, !PT ;  /* 0xffff000032327812 */ /* 0x000fe200078ec0ff */
[-C--:B------:R-:W-:Y:S01]  /*a490*/  FMUL.FTZ R42, R42, R47.reuse ;  /* 0x0000002f2a2a7220 */ /* 0x080fe20000410000 */
[C---:B------:R-:W-:Y:S01]  /*a4a0*/  FFMA.FTZ R27, R31.reuse, R46, -R40 ;  /* 0x0000002e1f1b7223 */ /* 0x040fe20000010828 */
[----:B------:R-:W-:Y:S01]  /*a4b0*/  FFMA.FTZ R48, R31, R48, R30 ;  /* 0x000000301f307223 */ /* 0x000fe2000001001e */
[C---:B------:R-:W-:Y:S01]  /*a4c0*/  FFMA.FTZ R41, R32.reuse, R47, -R41 ;  /* 0x0000002f20297223 */ /* 0x040fe20000010829 */
[----:B------:R-:W-:Y:S01]  /*a4d0*/  FFMA.FTZ R42, R32, R51, R42 ;  /* 0x00000033202a7223 */ /* 0x000fe2000001002a */
[----:B------:R-:W-:Y:S01]  /*a4e0*/  FMUL.FTZ R32, R43, R50 ;  /* 0x000000322b207220 */ /* 0x000fe20000410000 */
[----:B------:R-:W-:-:S02]  /*a4f0*/  IMAD.U32 R31, R21, 0x10000, RZ ;  /* 0x00010000151f7824 */ /* 0x000fc400078e00ff */
[-C--:B------:R-:W-:Y:S01]  /*a500*/  FMUL.FTZ R46, R43, R28.reuse ;  /* 0x0000001c2b2e7220 */ /* 0x080fe20000410000 */
[----:B------:R-:W-:Y:S02]  /*a510*/  IMAD.U32 R30, R36, 0x10000, RZ ;  /* 0x00010000241e7824 */ /* 0x000fe400078e00ff */
[----:B------:R-:W-:Y:S01]  /*a520*/  FFMA.FTZ R40, R33, R28, -R32 ;  /* 0x0000001c21287223 */ /* 0x000fe20000010820 */
[-C--:B------:R-:W-:Y:S01]  /*a530*/  FMUL.FTZ R52, R44, R31.reuse ;  /* 0x0000001f2c347220 */ /* 0x080fe20000410000 */
[----:B------:R-:W-:Y:S02]  /*a540*/  IMAD.U32 R32, R20, 0x10000, RZ ;  /* 0x0001000014207824 */ /* 0x000fe400078e00ff */
[----:B------:R-:W-:Y:S01]  /*a550*/  FMUL.FTZ R44, R44, R30 ;  /* 0x0000001e2c2c7220 */ /* 0x000fe20000410000 */
[----:B------:R-:W-:Y:S02]  /*a560*/  IMAD.U32 R28, R37, 0x10000, RZ ;  /* 0x00010000251c7824 */ /* 0x000fe400078e00ff */
[----:B------:R-:W-:Y:S01]  /*a570*/  FFMA.FTZ R33, R33, R50, R46 ;  /* 0x0000003221217223 */ /* 0x000fe2000001002e */
[----:B------:R-:W-:Y:S01]  /*a580*/  FFMA.FTZ R52, R29, R30, -R52 ;  /* 0x0000001e1d347223 */ /* 0x000fe20000010834 */
[----:B------:R-:W-:Y:S01]  /*a590*/  FMUL.FTZ R46, R45, R32 ;  /* 0x000000202d2e7220 */ /* 0x000fe20000410000 */
[----:B------:R-:W-:Y:S01]  /*a5a0*/  FFMA.FTZ R44, R29, R31, R44 ;  /* 0x0000001f1d2c7223 */ /* 0x000fe2000001002c */
[-C--:B------:R-:W-:Y:S01]  /*a5b0*/  FMUL.FTZ R30, R45, R28.reuse ;  /* 0x0000001c2d1e7220 */ /* 0x080fe20000410000 */
[----:B------:R-:W-:Y:S01]  /*a5c0*/  LOP3.LUT R21, R21, 0xffff0000, RZ, 0xc0, !PT ;  /* 0xffff000015157812 */ /* 0x000fe200078ec0ff */
[C---:B------:R-:W-:Y:S01]  /*a5d0*/  FFMA.FTZ R46, R13.reuse, R28, -R46 ;  /* 0x0000001c0d2e7223 */ /* 0x040fe2000001082e */
[----:B------:R-:W-:Y:S01]  /*a5e0*/  LOP3.LUT R29, R20, 0xffff0000, RZ, 0xc0, !PT ;  /* 0xffff0000141d7812 */ /* 0x000fe200078ec0ff */
[----:B------:R-:W-:Y:S01]  /*a5f0*/  FFMA.FTZ R30, R13, R32, R30 ;  /* 0x000000200d1e7223 */ /* 0x000fe2000001001e */
[----:B------:R-:W-:Y:S01]  /*a600*/  LOP3.LUT R36, R36, 0xffff0000, RZ, 0xc0, !PT ;  /* 0xffff000024247812 */ /* 0x000fe200078ec0ff */
[----:B------:R-:W-:Y:S01]  /*a610*/  FMUL.FTZ R13, R15, R21 ;  /* 0x000000150f0d7220 */ /* 0x000fe20000410000 */
[----:B------:R-:W-:Y:S01]  /*a620*/  LOP3.LUT R37, R37, 0xffff0000, RZ, 0xc0, !PT ;  /* 0xffff000025257812 */ /* 0x000fe200078ec0ff */
[----:B------:R-:W-:-:S02]  /*a630*/  FMUL.FTZ R31, R26, R29 ;  /* 0x0000001d1a1f7220 */ /* 0x000fc40000410000 */
[-C--:B------:R-:W-:Y:S01]  /*a640*/  FMUL.FTZ R20, R15, R36.reuse ;  /* 0x000000240f147220 */ /* 0x080fe20000410000 */
[----:B------:R-:W-:Y:S01]  /*a650*/  FFMA.FTZ R15, R12, R36, -R13 ;  /* 0x000000240c0f7223 */ /* 0x000fe2000001080d */
[-C--:B------:R-:W-:Y:S01]  /*a660*/  FMUL.FTZ R26, R26, R37.reuse ;  /* 0x000000251a1a7220 */ /* 0x080fe20000410000 */
[----:B------:R-:W-:Y:S01]  /*a670*/  FFMA.FTZ R31, R14, R37, -R31 ;  /* 0x000000250e1f7223 */ /* 0x000fe2000001081f */
[----:B------:R-:W-:Y:S01]  /*a680*/  FFMA.FTZ R21, R12, R21, R20 ;  /* 0x000000150c157223 */ /* 0x000fe20000010014 */
[----:B------:R-:W-:Y:S01]  /*a690*/  F2FP.BF16.F32.PACK_AB R12, R27, R24 ;  /* 0x000000181b0c723e */ /* 0x000fe200000010ff */
[----:B------:R-:W-:Y:S01]  /*a6a0*/  FFMA.FTZ R29, R14, R29, R26 ;  /* 0x0000001d0e1d7223 */ /* 0x000fe2000001001a */
[----:B------:R-:W-:Y:S02]  /*a6b0*/  F2FP.BF16.F32.PACK_AB R14, R15, R52 ;  /* 0x000000340f0e723e */ /* 0x000fe400000010ff */
[----:B------:R-:W-:Y:S02]  /*a6c0*/  F2FP.BF16.F32.PACK_AB R24, R48, R25 ;  /* 0x000000193018723e */ /* 0x000fe400000010ff */
[----:B------:R-:W-:-:S02]  /*a6d0*/  F2FP.BF16.F32.PACK_AB R13, R40, R41 ;  /* 0x00000029280d723e */ /* 0x000fc400000010ff */
[----:B------:R-:W-:Y:S02]  /*a6e0*/  F2FP.BF16.F32.PACK_AB R15, R31, R46 ;  /* 0x0000002e1f0f723e */ /* 0x000fe400000010ff */
[----:B------:R-:W-:Y:S02]  /*a6f0*/  F2FP.BF16.F32.PACK_AB R25, R33, R42 ;  /* 0x0000002a2119723e */ /* 0x000fe400000010ff */
[----:B------:R-:W-:Y:S01]  /*a700*/  F2FP.BF16.F32.PACK_AB R26, R21, R44 ;  /* 0x0000002c151a723e */ /* 0x000fe200000010ff */
[----:B------:R1:W-:Y:S01]  /*a710*/  STS.128 [R35+0x20400], R12 ;  /* 0x0204000c23007388 */ /* 0x0003e20000000c00 */
[----:B------:R-:W-:-:S05]  /*a720*/  F2FP.BF16.F32.PACK_AB R27, R29, R30 ;  /* 0x0000001e1d1b723e */ /* 0x000fca00000010ff */
[----:B------:R1:W-:Y:S02]  /*a730*/  STS.128 [R38+0x20400], R24 ;  /* 0x0204001826007388 */ /* 0x0003e40000000c00 */
.L_x_4773:
[----:B------:R-:W-:Y:S05]  /*a740*/  BSYNC B1 ;  /* 0x0000000000017941 */ /* 0x000fea0003800000 */
.L_x_4772:
[----:B------:R-:W-:Y:S01]  /*a750*/  PRMT R20, R34, 0x5410, R3 ;  /* 0x0000541022147816 */ /* 0x000fe20000000003 */
[----:B------:R-:W-:Y:S06]  /*a760*/  @P0 BRA `(.L_x_4764) ;  /* 0x0000000400a40947 */ /* 0x000fec0003800000 */
[----:B------:R-:W2:Y:S01]  /*a770*/  LDL R41, [R1+0x58] ;  /* 0x0000580001297983 */ /* 0x000ea20000100800 */
[----:B------:R-:W-:Y:S01]  /*a780*/  IMAD.SHL.U32 R3, R0, 0x40, RZ ;  /* 0x0000004000037824 */ /* 0x000fe200078e00ff */
[----:B01----:R-:W-:Y:S01]  /*a790*/  SHF.R.S32.HI R13, RZ, 0x1f, R0 ;  /* 0x0000001fff0d7819 */ /* 0x003fe20000011400 */
[----:B------:R-:W-:Y:S01]  /*a7a0*/  IMAD.IADD R39, R16, 0x1, R39 ;  /* 0x0000000110277824 */ /* 0x000fe200078e0227 */
[----:B------:R-:W-:Y:S02]  /*a7b0*/  SHF.R.U64 R32, R4, 0x10, R5 ;  /* 0x0000001004207819 */ /* 0x000fe40000001205 */
[----:B------:R-:W-:Y:S02]  /*a7c0*/  LEA.HI R13, R13, R0, RZ, 0x3 ;  /* 0x000000000d0d7211 */ /* 0x000fe400078f18ff */
[----:B------:R-:W-:Y:S02]  /*a7d0*/  LOP3.LUT R12, R3, 0x1c0, RZ, 0xc0, !PT ;  /* 0x000001c0030c7812 */ /* 0x000fe400078ec0ff */
[----:B------:R-:W-:Y:S01]  /*a7e0*/  SHF.R.U64 R21, R8, 0x10, R9 ;  /* 0x0000001008157819 */ /* 0x000fe20000001209 */
[----:B------:R-:W-:Y:S01]  /*a7f0*/  IMAD.SHL.U32 R13, R13, 0x40, RZ ;  /* 0x000000400d0d7824 */ /* 0x000fe200078e00ff */
[----:B------:R-:W-:-:S02]  /*a800*/  LOP3.LUT R0, R12, 0x38, R39, 0xf8, !PT ;  /* 0x000000380c007812 */ /* 0x000fc400078ef827 */
[----:B------:R-:W-:Y:S02]  /*a810*/  SHF.R.U32.HI R3, RZ, 0x3, R12 ;  /* 0x00000003ff037819 */ /* 0x000fe4000001160c */
[----:B------:R-:W-:Y:S02]  /*a820*/  PRMT R32, R53, 0x5432, R32 ;  /* 0x0000543235207816 */ /* 0x000fe40000000020 */
[----:B------:R-:W-:Y:S02]  /*a830*/  LOP3.LUT R0, R0, R3, RZ, 0x3c, !PT ;  /* 0x0000000300007212 */ /* 0x000fe400078e3cff */
[----:B------:R-:W-:Y:S01]  /*a840*/  LOP3.LUT R3, R13, 0xfffffe00, RZ, 0xc0, !PT ;  /* 0xfffffe000d037812 */ /* 0x000fe200078ec0ff */
[----:B------:R-:W-:Y:S01]  /*a850*/  IMAD.U32 R34, R32, 0x10000, RZ ;  /* 0x0001000020227824 */ /* 0x000fe200078e00ff */
[----:B------:R-:W-:Y:S02]  /*a860*/  SHF.R.U32.HI R29, RZ, 0x10, R9 ;  /* 0x00000010ff1d7819 */ /* 0x000fe40000011609 */
[----:B------:R-:W-:Y:S01]  /*a870*/  SHF.R.U32.HI R33, RZ, 0x10, R5 ;  /* 0x00000010ff217819 */ /* 0x000fe20000011605 */
[----:B------:R-:W-:Y:S01]  /*a880*/  IMAD.IADD R3, R3, 0x1, R0 ;  /* 0x0000000103037824 */ /* 0x000fe200078e0200 */
[----:B------:R-:W-:-:S02]  /*a890*/  PRMT R21, R56, 0x5410, R21 ;  /* 0x0000541038157816 */ /* 0x000fc40000000015 */
[----:B------:R-:W-:Y:S01]  /*a8a0*/  SHF.R.U32.HI R37, RZ, 0x10, R7 ;  /* 0x00000010ff257819 */ /* 0x000fe20000011607 */
[----:B------:R-:W-:Y:S01]  /*a8b0*/  IMAD R0, R3, 0x2, R2 ;  /* 0x0000000203007824 */ /* 0x000fe200078e0202 */
[----:B------:R-:W-:Y:S01]  /*a8c0*/  PRMT R33, R53, 0x5410, R33 ;  /* 0x0000541035217816 */ /* 0x000fe20000000021 */
[----:B------:R-:W-:Y:S01]  /*a8d0*/  IMAD.U32 R28, R21, 0x10000, RZ ;  /* 0x00010000151c7824 */ /* 0x000fe200078e00ff */
[----:B------:R-:W-:Y:S02]  /*a8e0*/  SHF.R.U32.HI R31, RZ, 0x10, R11 ;  /* 0x00000010ff1f7819 */ /* 0x000fe4000001160b */
[----:B------:R-:W0:Y:S01]  /*a8f0*/  LDS.128 R24, [R0+0x20400] ;  /* 0x0204000000187984 */ /* 0x000e220000000c00 */
[----:B------:R-:W-:Y:S01]  /*a900*/  PRMT R29, R57, 0x5410, R29 ;  /* 0x00005410391d7816 */ /* 0x000fe2000000001d */
[----:B------:R-:W-:Y:S01]  /*a910*/  IMAD.U32 R36, R33, 0x10000, RZ ;  /* 0x0001000021247824 */ /* 0x000fe200078e00ff */
[----:B------:R-:W-:Y:S02]  /*a920*/  SHF.R.U64 R30, R10, 0x10, R11 ;  /* 0x000000100a1e7819 */ /* 0x000fe4000000120b */
[----:B------:R-:W-:-:S02]  /*a930*/  PRMT R37, R55, 0x5410, R37 ;  /* 0x0000541037257816 */ /* 0x000fc40000000025 */
[C---:B------:R-:W-:Y:S02]  /*a940*/  PRMT R31, R20.reuse, 0x5410, R31 ;  /* 0x00005410141f7816 */ /* 0x040fe4000000001f */
        /* <DEDUP_REMOVED lines=75> */
.L_x_4764:
[----:B------:R-:W-:Y:S05]  /*ae00*/  BSYNC B0 ;  /* 0x0000000000007941 */ /* 0x000fea0003800000 */
.L_x_4750:
        /* <DEDUP_REMOVED lines=8> */
.L_x_4747:
[----:B--23--:R-:W-:-:S05]  /*ae90*/  IMAD.U32 R0, RZ, RZ, UR37 ;  /* 0x00000025ff007e24 */ /* 0x00cfca000f8e00ff */
[----:B------:R-:W-:-:S13]  /*aea0*/  ISETP.NE.AND P0, PT, R0, 0x3, PT ;  /* 0x000000030000780c */ /* 0x000fda0003f05270 */
[----:B------:R-:W-:Y:S05]  /*aeb0*/  @!P0 BRA `(.L_x_4774) ;  /* 0x0000000000048947 */ /* 0x000fea0003800000 */
[----:B------:R-:W-:Y:S01]  /*aec0*/  BPT.TRAP 0x1 ;  /* 0x000000040000795c */ /* 0x000fe20000300000 */
.L_x_4774:
[----:B------:R-:W-:Y:S01]  /*aed0*/  IMAD R20, R19, 0x8, R2 ;  /* 0x0000000813147824 */ /* 0x000fe200078e0202 */
[----:B------:R-:W-:-:S04]  /*aee0*/  SHF.L.U32 R21, R22, 0x1f, RZ ;  /* 0x0000001f16157819 */ /* 0x000fc800000006ff */
[----:B------:R2:W3:Y:S01]  /*aef0*/  SYNCS.PHASECHK.TRANS64.TRYWAIT P1, [R20+URZ+0x28c30], R21 ;  /* 0x028c3015140075a7 */ /* 0x0004e2000802017f */
[----:B------:R-:W-:Y:S05]  /*af00*/  @!P0 BRA `(.L_x_4775) ;  /* 0x0000000000048947 */ /* 0x000fea0003800000 */
[----:B------:R-:W-:Y:S01]  /*af10*/  BPT.TRAP 0x1 ;  /* 0x000000040000795c */ /* 0x000fe20000300000 */
.L_x_4775:
[C---:B------:R-:W-:Y:S02]  /*af20*/  VIADD R0, R2.reuse, 0x22400 ;  /* 0x0002240002007836 */ /* 0x040fe40000000000 */
[----:B01----:R-:W-:-:S03]  /*af30*/  VIADD R3, R2, 0x20400 ;  /* 0x0002040002037836 */ /* 0x003fc60000000000 */
[----:B------:R-:W-:Y:S02]  /*af40*/  SHF.R.U32.HI R0, RZ, 0x4, R0 ;  /* 0x00000004ff007819 */ /* 0x000fe40000011600 */
[----:B------:R-:W-:Y:S02]  /*af50*/  SHF.R.U32.HI R3, RZ, 0x4, R3 ;  /* 0x00000004ff037819 */ /* 0x000fe40000011603 */
[----:B------:R-:W-:Y:S02]  /*af60*/  LOP3.LUT R0, R0, 0x3fff, RZ, 0xc0, !PT ;  /* 0x00003fff00007812 */ /* 0x000fe400078ec0ff */
[----:B------:R-:W-:Y:S02]  /*af70*/  LOP3.LUT R3, R3, 0x3fff, RZ, 0xc0, !PT ;  /* 0x00003fff03037812 */ /* 0x000fe400078ec0ff */
[----:B------:R-:W-:Y:S01]  /*af80*/  LOP3.LUT R12, R0, 0x10000, RZ, 0xfc, !PT ;  /* 0x00010000000c7812 */ /* 0x000fe200078efcff */
[----:B---3--:R-:W-:Y:S06]  /*af90*/  @P1 BRA `(.L_x_4776) ;  /* 0x0000000000081947 */ /* 0x008fec0003800000 */
[----:B------:R-:W0:Y:S02]  /*afa0*/  SYNCS.PHASECHK.TRANS64.TRYWAIT P1, [R20+URZ+0x28c30], R21 ;  /* 0x028c3015140075a7 */ /* 0x000e24000802017f */
[----:B0-----:R-:W-:Y:S05]  /*afb0*/  @!P1 BRA `(.L_x_4777) ;  /* 0x0000014800549947 */ /* 0x001fea0003800000 */
.L_x_4776:
        /* <DEDUP_REMOVED lines=47> */
.L_x_4778:
[----:B------:R-:W1:Y:S01]  /*b2b0*/  LDC R0, c[0x0][0x448] ;  /* 0x00011200ff007b82 */ /* 0x000e620000000800 */
[----:B------:R-:W-:Y:S01]  /*b2c0*/  ULDC UR4, c[0x0][0x9d8] ;  /* 0x0002760000047ab9 */ /* 0x000fe20000000800 */
[----:B------:R-:W-:Y:S02]  /*b2d0*/  IMAD.MOV.U32 R14, RZ, RZ, -0x40 ;  /* 0xffffffc0ff0e7424 */ /* 0x000fe400078e00ff */
[----:B------:R-:W-:Y:S01]  /*b2e0*/  FMUL.FTZ R15, R25, UR4 ;  /* 0x00000004190f7c20 */ /* 0x000fe20008410000 */
[----:B------:R-:W-:Y:S02]  /*b2f0*/  IMAD.IADD R25, R208, 0x1, R199 ;  /* 0x00000001d0197824 */ /* 0x000fe400078e02c7 */
[----:B------:R-:W-:Y:S01]  /*b300*/  FMUL.FTZ R27, R27, UR4 ;  /* 0x000000041b1b7c20 */ /* 0x000fe20008410000 */
[----:B------:R-:W-:Y:S01]  /*b310*/  FMUL.FTZ R26, R26, UR4 ;  /* 0x000000041a1a7c20 */ /* 0x000fe20008410000 */
[----:B------:R-:W-:Y:S01]  /*b320*/  FMUL.FTZ R30, R30, UR4 ;  /* 0x000000041e1e7c20 */ /* 0x000fe20008410000 */
[----:B------:R-:W-:Y:S01]  /*b330*/  FMUL.FTZ R31, R31, UR4 ;  /* 0x000000041f1f7c20 */ /* 0x000fe20008410000 */
[----:B------:R3:W-:Y:S01]  /*b340*/  MUFU.TANH R62, R27 ;  /* 0x0000001b003e7308 */ /* 0x0007e20000002400 */
[----:B------:R-:W-:Y:S01]  /*b350*/  FMUL.FTZ R34, R34, UR4 ;  /* 0x0000000422227c20 */ /* 0x000fe20008410000 */
[----:B------:R-:W-:Y:S01]  /*b360*/  LOP3.LUT R18, R18, 0xfffffffd, RZ, 0xc0, !PT ;  /* 0xfffffffd12127812 */ /* 0x000fe200078ec0ff */
[----:B------:R-:W-:Y:S01]  /*b370*/  FMUL.FTZ R35, R35, UR4 ;  /* 0x0000000423237c20 */ /* 0x000fe20008410000 */
[----:B------:R-:W-:Y:S01]  /*b380*/  FMUL.FTZ R38, R38, UR4 ;  /* 0x0000000426267c20 */ /* 0x000fe20008410000 */
[----:B------:R-:W-:Y:S01]  /*b390*/  FMUL.FTZ R39, R39, UR4 ;  /* 0x0000000427277c20 */ /* 0x000fe20008410000 */
[----:B------:R-:W-:Y:S01]  /*b3a0*/  FMUL.FTZ R42, R42, UR4 ;  /* 0x000000042a2a7c20 */ /* 0x000fe20008410000 */
[----:B------:R-:W-:Y:S01]  /*b3b0*/  FMUL.FTZ R43, R43, UR4 ;  /* 0x000000042b2b7c20 */ /* 0x000fe20008410000 */
[----:B------:R-:W4:Y:S01]  /*b3c0*/  MUFU.TANH R3, R26 ;  /* 0x0000001a00037308 */ /* 0x000f220000002400 */
[----:B---3--:R-:W-:-:S02]  /*b3d0*/  IMAD R27, R209, R14, 0x40 ;  /* 0x00000040d11b7424 */ /* 0x008fc400078e020e */
[----:B------:R-:W-:Y:S01]  /*b3e0*/  FMUL.FTZ R13, R24, UR4 ;  /* 0x00000004180d7c20 */ /* 0x000fe20008410000 */
[----:B------:R-:W-:Y:S01]  /*b3f0*/  FMUL.FTZ R46, R46, UR4 ;  /* 0x000000042e2e7c20 */ /* 0x000fe20008410000 */
[----:B------:R-:W-:Y:S01]  /*b400*/  FMUL.FTZ R14, R50, UR4 ;  /* 0x00000004320e7c20 */ /* 0x000fe20008410000 */
[----:B------:R-:W-:Y:S01]  /*b410*/  FMUL.FTZ R47, R47, UR4 ;  /* 0x000000042f2f7c20 */ /* 0x000fe20008410000 */
[----:B------:R-:W-:Y:S01]  /*b420*/  IADD3 R64, R200, 0x1, R27 ;  /* 0x00000001c8407810 */ /* 0x000fe20007ffe01b */
[----:B------:R-:W-:Y:S01]  /*b430*/  FMUL.FTZ R51, R51, UR4 ;  /* 0x0000000433337c20 */ /* 0x000fe20008410000 */
[----:B-1----:R-:W-:Y:S01]  /*b440*/  ISETP.NE.AND P1, PT, R0, 0x1, PT ;  /* 0x000000010000780c */ /* 0x002fe20003f25270 */
[----:B------:R-:W1:Y:S01]  /*b450*/  MUFU.TANH R30, R30 ;  /* 0x0000001e001e7308 */ /* 0x000e620000002400 */
[----:B------:R-:W-:Y:S01]  /*b460*/  IADD3 R27, -R207, R27, R200 ;  /* 0x0000001bcf1b7210 */ /* 0x000fe20007ffe1c8 */
[----:B------:R-:W-:Y:S01]  /*b470*/  FMUL.FTZ R54, R54, UR4 ;  /* 0x0000000436367c20 */ /* 0x000fe20008410000 */
[----:B------:R-:W-:Y:S01]  /*b480*/  IADD3 R64, -R198, R64, -R207 ;  /* 0x00000040c6407210 */ /* 0x000fe20007ffe9cf */
[----:B------:R-:W-:Y:S01]  /*b490*/  FMUL.FTZ R55, R55, UR4 ;  /* 0x0000000437377c20 */ /* 0x000fe20008410000 */
[----:B------:R-:W-:Y:S01]  /*b4a0*/  FMUL.FTZ R68, R40, UR4 ;  /* 0x0000000428447c20 */ /* 0x000fe20008410000 */
[----:B------:R-:W-:Y:S01]  /*b4b0*/  FMUL.FTZ R66, R37, UR4 ;  /* 0x0000000425427c20 */ /* 0x000fe20008410000 */
[----:B------:R-:W-:Y:S01]  /*b4c0*/  FMUL.FTZ R72, R44, UR4 ;  /* 0x000000042c487c20 */ /* 0x000fe20008410000 */
[----:B------:R3:W0:Y:S01]  /*b4d0*/  MUFU.TANH R58, R31 ;  /* 0x0000001f003a7308 */ /* 0x0006220000002400 */
[----:B------:R-:W-:Y:S01]  /*b4e0*/  FMUL.FTZ R45, R45, UR4 ;  /* 0x000000042d2d7c20 */ /* 0x000fe20008410000 */
[----:B------:R-:W-:Y:S01]  /*b4f0*/  FMUL.FTZ R49, R49, UR4 ;  /* 0x0000000431317c20 */ /* 0x000fe20008410000 */
[----:B------:R-:W-:Y:S01]  /*b500*/  FMUL.FTZ R53, R53, UR4 ;  /* 0x0000000435357c20 */ /* 0x000fe20008410000 */
[----:B------:R-:W2:Y:S01]  /*b510*/  @P1 LDC R0, c[0x0][0x44c] ;  /* 0x00011300ff001b82 */ /* 0x000ea20000000800 */
[----:B------:R-:W-:-:S03]  /*b520*/  @P1 LOP3.LUT R18, R18, 0x2, RZ, 0xfc, !PT ;  /* 0x0000000212121812 */ /* 0x000fc600078efcff */
[----:B------:R-:W0:Y:S04]  /*b530*/  MUFU.TANH R34, R34 ;  /* 0x0000002200227308 */ /* 0x000e280000002400 */
[----:B------:R-:W4:Y:S04]  /*b540*/  @P1 LDC R57, c[0x0][0x450] ;  /* 0x00011400ff391b82 */ /* 0x000f280000000800 */
[----:B------:R-:W0:Y:S08]  /*b550*/  MUFU.TANH R35, R35 ;  /* 0x0000002300237308 */ /* 0x000e300000002400 */
[----:B------:R-:W0:Y:S01]  /*b560*/  MUFU.TANH R38, R38 ;  /* 0x0000002600267308 */ /* 0x000e220000002400 */
[----:B--2---:R-:W-:-:S07]  /*b570*/  @P1 IMAD.HI.U32 R0, R25, R0, RZ ;  /* 0x0000000019001227 */ /* 0x004fce00078e00ff */
[----:B------:R-:W2:Y:S01]  /*b580*/  MUFU.TANH R39, R39 ;  /* 0x0000002700277308 */ /* 0x000ea20000002400 */
[----:B----4-:R-:W-:-:S07]  /*b590*/  @P1 SHF.R.U32.HI R25, RZ, R57, R0 ;  /* 0x00000039ff191219 */ /* 0x010fce0000011600 */
[----:B------:R-:W4:Y:S01]  /*b5a0*/  MUFU.TANH R24, R42 ;  /* 0x0000002a00187308 */ /* 0x000f220000002400 */
[----:B------:R-:W1:Y:S04]  /*b5b0*/  SHFL.IDX PT, R0, R25, 0x1, 0x1c1f ;  /* 0x003c1f0019007f89 */ /* 0x000e6800000e0000 */
[----:B------:R-:W4:Y:S03]  /*b5c0*/  SHFL.IDX PT, R25, R25, RZ, 0x1c1f ;  /* 0x001c1fff19197589 */ /* 0x000f2600000e0000 */
[----:B------:R-:W4:Y:S08]  /*b5d0*/  MUFU.TANH R43, R43 ;  /* 0x0000002b002b7308 */ /* 0x000f300000002400 */
[----:B------:R2:W4:Y:S08]  /*b5e0*/  MUFU.TANH R26, R46 ;  /* 0x0000002e001a7308 */ /* 0x0005300000002400 */
[----:B------:R-:W4:Y:S01]  /*b5f0*/  MUFU.TANH R47, R47 ;  /* 0x0000002f002f7308 */ /* 0x000f220000002400 */
[----:B-1----:R-:W-:-:S04]  /*b600*/  VIADDMNMX R0, R0, R64, R27, PT ;  /* 0x0000004000007246 */ /* 0x002fc8000380011b */
[C---:B------:R-:W-:Y:S02]  /*b610*/  ISETP.GT.AND P1, PT, R0.reuse, RZ, PT ;  /* 0x000000ff0000720c */ /* 0x040fe40003f24270 */
[C---:B------:R-:W-:Y:S01]  /*b620*/  ISETP.GT.AND P2, PT, R0.reuse, 0x1, PT ;  /* 0x000000010000780c */ /* 0x040fe20003f44270 */
[----:B------:R-:W1:Y:S01]  /*b630*/  MUFU.TANH R14, R14 ;  /* 0x0000000e000e7308 */ /* 0x000e620000002400 */
[----:B------:R-:W-:Y:S02]  /*b640*/  ISETP.GT.AND P3, PT, R0, 0x8, PT ;  /* 0x000000080000780c */ /* 0x000fe40003f64270 */
[----:B------:R-:W-:Y:S02]  /*b650*/  FSEL R3, R3, -INF , P1 ;  /* 0xff80000003037808 */ /* 0x000fe40000800000 */
[----:B------:R-:W-:Y:S02]  /*b660*/  FSEL R62, R62, -INF , P2 ;  /* 0xff8000003e3e7808 */ /* 0x000fe40001000000 */
[----:B------:R-:W-:Y:S01]  /*b670*/  ISETP.GT.AND P1, PT, R0, 0x9, PT ;  /* 0x000000090000780c */ /* 0x000fe20003f24270 */
[----:B------:R-:W1:Y:S01]  /*b680*/  MUFU.TANH R51, R51 ;  /* 0x0000003300337308 */ /* 0x000e620000002400 */
[----:B------:R-:W-:-:S02]  /*b690*/  FSEL R60, R30, -INF , P3 ;  /* 0xff8000001e3c7808 */ /* 0x000fc40001800000 */
[----:B---3--:R-:W-:Y:S02]  /*b6a0*/  FMNMX.FTZ R31, R3, R62, !PT ;  /* 0x0000003e031f7209 */ /* 0x008fe40007810000 */
[----:B------:R-:W-:Y:S02]  /*b6b0*/  ISETP.GT.AND P2, PT, R0, 0x10, PT ;  /* 0x000000100000780c */ /* 0x000fe40003f44270 */
[----:B0-----:R-:W-:Y:S01]  /*b6c0*/  FSEL R58, R58, -INF , P1 ;  /* 0xff8000003a3a7808 */ /* 0x001fe20000800000 */
[----:B------:R-:W-:Y:S01]  /*b6d0*/  MUFU.TANH R55, R55 ;  /* 0x0000003700377308 */ /* 0x000fe20000002400 */
[----:B------:R-:W-:Y:S02]  /*b6e0*/  FMNMX.FTZ R31, R60, R31, !PT ;  /* 0x0000001f3c1f7209 */ /* 0x000fe40007810000 */
[----:B------:R-:W-:Y:S02]  /*b6f0*/  ISETP.GT.AND P1, PT, R0, 0x11, PT ;  /* 0x000000110000780c */ /* 0x000fe40003f24270 */
[----:B------:R-:W-:-:S02]  /*b700*/  FSEL R56, R34, -INF , P2 ;  /* 0xff80000022387808 */ /* 0x000fc40001000000 */
[----:B------:R-:W-:Y:S01]  /*b710*/  FMNMX.FTZ R31, R58, R31, !PT ;  /* 0x0000001f3a1f7209 */ /* 0x000fe20007810000 */
[----:B------:R-:W-:Y:S01]  /*b720*/  MUFU.TANH R13, R13 ;  /* 0x0000000d000d7308 */ /* 0x000fe20000002400 */
[----:B------:R-:W-:Y:S02]  /*b730*/  ISETP.GT.AND P2, PT, R0, 0x18, PT ;  /* 0x000000180000780c */ /* 0x000fe40003f44270 */
[----:B------:R-:W-:Y:S02]  /*b740*/  FSEL R50, R35, -INF , P1 ;  /* 0xff80000023327808 */ /* 0x000fe40000800000 */
[----:B------:R-:W-:Y:S02]  /*b750*/  FMNMX.FTZ R31, R56, R31, !PT ;  /* 0x0000001f381f7209 */ /* 0x000fe40007810000 */
[----:B------:R-:W-:Y:S01]  /*b760*/  ISETP.GT.AND P1, PT, R0, 0x19, PT ;  /* 0x000000190000780c */ /* 0x000fe20003f24270 */
[----:B------:R-:W-:Y:S01]  /*b770*/  MUFU.TANH R15, R15 ;  /* 0x0000000f000f7308 */ /* 0x000fe20000002400 */
[----:B--2---:R-:W-:-:S02]  /*b780*/  FSEL R46, R38, -INF , P2 ;  /* 0xff800000262e7808 */ /* 0x004fc40001000000 */
[----:B------:R-:W-:Y:S02]  /*b790*/  FMNMX.FTZ R31, R50, R31, !PT ;  /* 0x0000001f321f7209 */ /* 0x000fe40007810000 */
[----:B------:R-:W-:Y:S02]  /*b7a0*/  ISETP.GT.AND P2, PT, R0, 0x20, PT ;  /* 0x000000200000780c */ /* 0x000fe40003f44270 */
[----:B------:R-:W-:Y:S01]  /*b7b0*/  FSEL R42, R39, -INF , P1 ;  /* 0xff800000272a7808 */ /* 0x000fe20000800000 */
[----:B------:R-:W-:Y:S01]  /*b7c0*/  MUFU.TANH R66, R66 ;  /* 0x0000004200427308 */ /* 0x000fe20000002400 */
[----:B------:R-:W-:Y:S02]  /*b7d0*/  FMNMX.FTZ R31, R46, R31, !PT ;  /* 0x0000001f2e1f7209 */ /* 0x000fe40007810000 */
[----:B------:R-:W-:Y:S02]  /*b7e0*/  ISETP.GT.AND P1, PT, R0, 0x21, PT ;  /* 0x000000210000780c */ /* 0x000fe40003f24270 */
[----:B----4-:R-:W-:-:S02]  /*b7f0*/  FSEL R38, R24, -INF , P2 ;  /* 0xff80000018267808 */ /* 0x010fc40001000000 */
[----:B------:R-:W-:Y:S01]  /*b800*/  FMNMX.FTZ R31, R42, R31, !PT ;  /* 0x0000001f2a1f7209 */ /* 0x000fe20007810000 */
[----:B------:R0:W2:Y:S01]  /*b810*/  MUFU.TANH R24, R54 ;  /* 0x0000003600187308 */ /* 0x0000a20000002400 */
[----:B------:R-:W-:Y:S02]  /*b820*/  ISETP.GT.AND P2, PT, R0, 0x28, PT ;  /* 0x000000280000780c */ /* 0x000fe40003f44270 */
[----:B------:R-:W-:Y:S02]  /*b830*/  FSEL R30, R43, -INF , P1 ;  /* 0xff8000002b1e7808 */ /* 0x000fe40000800000 */
[----:B------:R-:W-:Y:S02]  /*b840*/  FMNMX.FTZ R31, R38, R31, !PT ;  /* 0x0000001f261f7209 */ /* 0x000fe40007810000 */
[----:B------:R-:W-:Y:S01]  /*b850*/  ISETP.GT.AND P1, PT, R0, 0x29, PT ;  /* 0x000000290000780c */ /* 0x000fe20003f24270 */
[----:B------:R-:W-:Y:S01]  /*b860*/  MUFU.TANH R68, R68 ;  /* 0x0000004400447308 */ /* 0x000fe20000002400 */
[----:B------:R-:W-:Y:S01]  /*b870*/  FSEL R34, R26, -INF , P2 ;  /* 0xff8000001a227808 */ /* 0x000fe20001000000 */
[----:B0-----:R-:W-:Y:S01]  /*b880*/  FMUL.FTZ R54, R33, UR4 ;  /* 0x0000000421367c20 */ /* 0x001fe20008410000 */
[----:B------:R-:W-:Y:S01]  /*b890*/  FMNMX.FTZ R31, R30, R31, !PT ;  /* 0x0000001f1e1f7209 */ /* 0x000fe20007810000 */
[----:B------:R-:W-:Y:S01]  /*b8a0*/  FMUL.FTZ R33, R52, UR4 ;  /* 0x0000000434217c20 */ /* 0x000fe20008410000 */
[----:B------:R-:W-:-:S02]  /*b8b0*/  ISETP.GT.AND P2, PT, R0, 0x30, PT ;  /* 0x000000300000780c */ /* 0x000fc40003f44270 */
[----:B------:R-:W-:Y:S01]  /*b8c0*/  FSEL R26, R47, -INF , P1 ;  /* 0xff8000002f1a7808 */ /* 0x000fe20000800000 */
[----:B------:R-:W-:Y:S01]  /*b8d0*/  MUFU.TANH R54, R54 ;  /* 0x0000003600367308 */ /* 0x000fe20000002400 */
[----:B------:R-:W-:Y:S01]  /*b8e0*/  FMNMX.FTZ R35, R34, R31, !PT ;  /* 0x0000001f22237209 */ /* 0x000fe20007810000 */
[----:B------:R-:W-:Y:S01]  /*b8f0*/  FMUL.FTZ R31, R28, UR4 ;  /* 0x000000041c1f7c20 */ /* 0x000fe20008410000 */
[----:B------:R-:W-:Y:S02]  /*b900*/  ISETP.GT.AND P1, PT, R0, 0x31, PT ;  /* 0x000000310000780c */ /* 0x000fe40003f24270 */
[----:B-1----:R-:W-:Y:S02]  /*b910*/  FSEL R28, R14, -INF , P2 ;  /* 0xff8000000e1c7808 */ /* 0x002fe40001000000 */
[----:B------:R-:W-:Y:S01]  /*b920*/  FMNMX.FTZ R35, R26, R35, !PT ;  /* 0x000000231a237209 */ /* 0x000fe20007810000 */
[----:B------:R-:W0:Y:S01]  /*b930*/  MUFU.TANH R31, R31 ;  /* 0x0000001f001f7308 */ /* 0x000e220000002400 */
[----:B------:R-:W-:-:S02]  /*b940*/  ISETP.GT.AND P2, PT, R0, 0x38, PT ;  /* 0x000000380000780c */ /* 0x000fc40003f44270 */
[----:B------:R-:W-:Y:S02]  /*b950*/  FSEL R14, R51, -INF , P1 ;  /* 0xff800000330e7808 */ /* 0x000fe40000800000 */
[----:B------:R-:W-:Y:S01]  /*b960*/  FMNMX.FTZ R39, R28, R35, !PT ;  /* 0x000000231c277209 */ /* 0x000fe20007810000 */
[----:B------:R-:W-:Y:S01]  /*b970*/  FMUL.FTZ R35, R29, UR4 ;  /* 0x000000041d237c20 */ /* 0x000fe20008410000 */
[----:B------:R-:W-:Y:S01]  /*b980*/  ISETP.GT.AND P1, PT, R0, 0x39, PT ;  /* 0x000000390000780c */ /* 0x000fe20003f24270 */
[----:B------:R-:W-:Y:S01]  /*b990*/  MUFU.TANH R72, R72 ;  /* 0x0000004800487308 */ /* 0x000fe20000002400 */
[----:B--2---:R-:W-:Y:S02]  /*b9a0*/  FSEL R24, R24, -INF , P2 ;  /* 0xff80000018187808 */ /* 0x004fe40001000000 */
[----:B------:R-:W-:Y:S02]  /*b9b0*/  FMNMX.FTZ R39, R14, R39, !PT ;  /* 0x000000270e277209 */ /* 0x000fe40007810000 */
[----:B------:R-:W-:-:S02]  /*b9c0*/  FSEL R0, R55, -INF , P1 ;  /* 0xff80000037007808 */ /* 0x000fc40000800000 */
[----:B------:R-:W-:Y:S01]  /*b9d0*/  FMNMX.FTZ R29, R24, R39, !PT ;  /* 0x00000027181d7209 */ /* 0x000fe20007810000 */
[----:B------:R-:W-:Y:S01]  /*b9e0*/  FMUL.FTZ R39, R32, UR4 ;  /* 0x0000000420277c20 */ /* 0x000fe20008410000 */
[----:B------:R-:W1:Y:S01]  /*b9f0*/  MUFU.TANH R35, R35 ;  /* 0x0000002300237308 */ /* 0x000e620000002400 */
[----:B------:R-:W-:Y:S01]  /*ba00*/  VIADDMNMX R27, R25, R64, R27, PT ;  /* 0x00000040191b7246 */ /* 0x000fe2000380011b */
[----:B------:R-:W-:Y:S01]  /*ba10*/  FMUL.FTZ R32, R36, UR4 ;  /* 0x0000000424207c20 */ /* 0x000fe20008410000 */
[----:B------:R-:W-:Y:S01]  /*ba20*/  FMNMX.FTZ R29, R0, R29, !PT ;  /* 0x0000001d001d7209 */ /* 0x000fe20007810000 */
[----:B------:R-:W-:Y:S01]  /*ba30*/  FMUL.FTZ R25, R48, UR4 ;  /* 0x0000000430197c20 */ /* 0x000fe20008410000 */
[C---:B------:R-:W-:Y:S02]  /*ba40*/  ISETP.GT.AND P1, PT, R27.reuse, RZ, PT ;  /* 0x000000ff1b00720c */ /* 0x040fe40003f24270 */
[C---:B------:R-:W-:Y:S01]  /*ba50*/  ISETP.GT.AND P2, PT, R27.reuse, 0x1, PT ;  /* 0x000000011b00780c */ /* 0x040fe20003f44270 */
[----:B------:R-:W2:Y:S01]  /*ba60*/  SHFL.BFLY PT, R70, R29, 0x2, 0x1f ;  /* 0x0c401f001d467f89 */ /* 0x000ea200000e0000 */
[----:B------:R-:W3:Y:S01]  /*ba70*/  MUFU.TANH R39, R39 ;  /* 0x0000002700277308 */ /* 0x000ee20000002400 */
[----:B------:R-:W-:-:S02]  /*ba80*/  ISETP.GT.AND P3, PT, R27, 0x8, PT ;  /* 0x000000081b00780c */ /* 0x000fc40003f64270 */
[----:B------:R-:W-:Y:S02]  /*ba90*/  FSEL R40, R13, -INF , P1 ;  /* 0xff8000000d287808 */ /* 0x000fe40000800000 */
[----:B------:R-:W-:Y:S02]  /*baa0*/  ISETP.GT.AND P1, PT, R27, 0x9, PT ;  /* 0x000000091b00780c */ /* 0x000fe40003f24270 */
[----:B0-----:R-:W-:Y:S01]  /*bab0*/  FSEL R44, R31, -INF , P3 ;  /* 0xff8000001f2c7808 */ /* 0x001fe20001800000 */
[----:B------:R-:W0:Y:S01]  /*bac0*/  MUFU.TANH R32, R32 ;  /* 0x0000002000207308 */ /* 0x000e220000002400 */
[----:B-1----:R-:W-:Y:S02]  /*bad0*/  FSEL R48, R35, -INF , P1 ;  /* 0xff80000023307808 */ /* 0x002fe40000800000 */
[C---:B------:R-:W-:Y:S02]  /*bae0*/  ISETP.GT.AND P1, PT, R27.reuse, 0x11, PT ;  /* 0x000000111b00780c */ /* 0x040fe40003f24270 */
[----:B------:R-:W-:-:S02]  /*baf0*/  ISETP.GT.AND P3, PT, R27, 0x29, PT ;  /* 0x000000291b00780c */ /* 0x000fc40003f64270 */
[----:B------:R-:W-:Y:S01]  /*bb00*/  FSEL R54, R54, -INF , P1 ;  /* 0xff80000036367808 */ /* 0x000fe20000800000 */
[----:B------:R1:W-:Y:S01]  /*bb10*/  MUFU.TANH R76, R25 ;  /* 0x00000019004c7308 */ /* 0x0003e20000002400 */
[----:B------:R-:W-:-:S04]  /*bb20*/  ISETP.GT.AND P1, PT, R27, 0x19, PT ;  /* 0x000000191b00780c */ /* 0x000fc80003f24270 */
[----:B------:R-:W-:Y:S02]  /*bb30*/  FSEL R66, R66, -INF , P1 ;  /* 0xff80000042427808 */ /* 0x000fe40000800000 */
[----:B--2---:R-:W-:Y:S01]  /*bb40*/  FMNMX.FTZ R36, R29, R70, !PT ;  /* 0x000000461d247209 */ /* 0x004fe20007810000 */
[----:B------:R-:W-:Y:S01]  /*bb50*/  FMUL.FTZ R70, R41, UR4 ;  /* 0x0000000429467c20 */ /* 0x000fe20008410000 */
[----:B------:R-:W-:Y:S01]  /*bb60*/  FSEL R29, R15, -INF , P2 ;  /* 0xff8000000f1d7808 */ /* 0x000fe20001000000 */
[----:B------:R-:W-:Y:S01]  /*bb70*/  MUFU.TANH R45, R45 ;  /* 0x0000002d002d7308 */ /* 0x000fe20000002400 */
[----:B------:R-:W-:Y:S01]  /*bb80*/  ISETP.GT.AND P2, PT, R27, 0x10, PT ;  /* 0x000000101b00780c */ /* 0x000fe20003f44270 */
[----:B------:R-:W2:Y:S01]  /*bb90*/  SHFL.BFLY PT, R37, R36, 0x1, 0x1f ;  /* 0x0c201f0024257f89 */ /* 0x000ea200000e0000 */
[----:B------:R-:W-:Y:S01]  /*bba0*/  FMNMX.FTZ R13, R40, R29, !PT ;  /* 0x0000001d280d7209 */ /* 0x000fe20007810000 */
[----:B------:R-:W-:Y:S01]  /*bbb0*/  ULDC UR4, c[0x0][0x988] ;  /* 0x0002620000047ab9 */ /* 0x000fe20000000800 */
[----:B---3--:R-:W-:-:S02]  /*bbc0*/  FSEL R52, R39, -INF , P2 ;  /* 0xff80000027347808 */ /* 0x008fc40001000000 */
[----:B------:R-:W-:Y:S01]  /*bbd0*/  FMNMX.FTZ R13, R44, R13, !PT ;  /* 0x0000000d2c0d7209 */ /* 0x000fe20007810000 */
[----:B------:R-:W3:Y:S01]  /*bbe0*/  MUFU.TANH R70, R70 ;  /* 0x0000004600467308 */ /* 0x000ee20000002400 */
[C---:B------:R-:W-:Y:S02]  /*bbf0*/  ISETP.GT.AND P2, PT, R27.reuse, 0x18, PT ;  /* 0x000000181b00780c */ /* 0x040fe40003f44270 */
[----:B------:R-:W-:Y:S02]  /*bc00*/  FMNMX.FTZ R13, R48, R13, !PT ;  /* 0x0000000d300d7209 */ /* 0x000fe40007810000 */
[----:B0-----:R-:W-:Y:S02]  /*bc10*/  FSEL R64, R32, -INF , P2 ;  /* 0xff80000020407808 */ /* 0x001fe40001000000 */
[----:B------:R-:W-:Y:S01]  /*bc20*/  FMNMX.FTZ R13, R52, R13, !PT ;  /* 0x0000000d340d7209 */ /* 0x000fe20007810000 */
[----:B------:R-:W-:Y:S01]  /*bc30*/  MUFU.TANH R33, R33 ;  /* 0x0000002100217308 */ /* 0x000fe20000002400 */
[----:B------:R-:W-:-:S02]  /*bc40*/  ISETP.GT.AND P2, PT, R27, 0x20, PT ;  /* 0x000000201b00780c */ /* 0x000fc40003f44270 */
[----:B-1----:R-:W-:Y:S01]  /*bc50*/  FMNMX.FTZ R25, R54, R13, !PT ;  /* 0x0000000d36197209 */ /* 0x002fe20007810000 */
[----:B------:R-:W-:Y:S01]  /*bc60*/  IMAD.U32 R13, RZ, RZ, UR4 ;  /* 0x00000004ff0d7e24 */ /* 0x000fe2000f8e00ff */
[----:B------:R-:W-:Y:S02]  /*bc70*/  ISETP.GT.AND P1, PT, R27, 0x21, PT ;  /* 0x000000211b00780c */ /* 0x000fe40003f24270 */
[----:B------:R-:W-:Y:S01]  /*bc80*/  FMNMX.FTZ R25, R64, R25, !PT ;  /* 0x0000001940197209 */ /* 0x000fe20007810000 */
[----:B------:R-:W-:Y:S01]  /*bc90*/  MUFU.TANH R53, R53 ;  /* 0x0000003500357308 */ /* 0x000fe20000002400 */
[----:B------:R-:W-:Y:S02]  /*bca0*/  FSEL R68, R68, -INF , P2 ;  /* 0xff80000044447808 */ /* 0x000fe40001000000 */
[----:B------:R-:W-:Y:S02]  /*bcb0*/  FMNMX.FTZ R25, R66, R25, !PT ;  /* 0x0000001942197209 */ /* 0x000fe40007810000 */
[----:B--2---:R-:W-:-:S02]  /*bcc0*/  FMNMX.FTZ R15, R36, R37, !PT ;  /* 0x00000025240f7209 */ /* 0x004fc40007810000 */
[----:B------:R-:W-:Y:S01]  /*bcd0*/  ISETP.GT.AND P2, PT, R27, 0x28, PT ;  /* 0x000000281b00780c */ /* 0x000fe20003f44270 */
[----:B------:R-:W0:Y:S01]  /*bce0*/  MUFU.TANH R36, R49 ;  /* 0x0000003100247308 */ /* 0x000e220000002400 */
[----:B---3--:R-:W-:Y:S01]  /*bcf0*/  FSEL R70, R70, -INF , P1 ;  /* 0xff80000046467808 */ /* 0x008fe20000800000 */
[----:B------:R-:W-:Y:S01]  /*bd00*/  FMUL.FTZ R31, R15, R13 ;  /* 0x0000000d0f1f7220 */ /* 0x000fe20000410000 */
[----:B------:R-:W-:Y:S02]  /*bd10*/  FMNMX.FTZ R25, R68, R25, !PT ;  /* 0x0000001944197209 */ /* 0x000fe40007810000 */
[----:B------:R-:W-:Y:S02]  /*bd20*/  FSEL R72, R72, -INF , P2 ;  /* 0xff80000048487808 */ /* 0x000fe40001000000 */
[----:B------:R-:W-:Y:S02]  /*bd30*/  FMNMX.FTZ R25, R70, R25, !PT ;  /* 0x0000001946197209 */ /* 0x000fe40007810000 */
[----:B------:R-:W-:-:S02]  /*bd40*/  ISETP.GT.AND P1, PT, R27, 0x30, PT ;  /* 0x000000301b00780c */ /* 0x000fc40003f24270 */
[----:B------:R-:W-:Y:S02]  /*bd50*/  FSEL R74, R45, -INF , P3 ;  /* 0xff8000002d4a7808 */ /* 0x000fe40001800000 */
[----:B------:R-:W-:Y:S02]  /*bd60*/  FMNMX.FTZ R25, R72, R25, !PT ;  /* 0x0000001948197209 */ /* 0x000fe40007810000 */
[----:B------:R-:W-:Y:S02]  /*bd70*/  ISETP.GT.AND P2, PT, R27, 0x31, PT ;  /* 0x000000311b00780c */ /* 0x000fe40003f44270 */
[----:B------:R-:W-:Y:S02]  /*bd80*/  FSEL R76, R76, -INF , P1 ;  /* 0xff8000004c4c7808 */ /* 0x000fe40000800000 */
[----:B------:R-:W-:Y:S02]  /*bd90*/  FMNMX.FTZ R25, R74, R25, !PT ;  /* 0x000000194a197209 */ /* 0x000fe40007810000 */
[----:B------:R-:W-:-:S02]  /*bda0*/  FSETP.NEU.FTZ.AND P4, PT, R15, -INF , PT ;  /* 0xff8000000f00780b */ /* 0x000fc40003f9d000 */
[----:B------:R-:W-:Y:S02]  /*bdb0*/  ISETP.GT.AND P1, PT, R27, 0x38, PT ;  /* 0x000000381b00780c */ /* 0x000fe40003f24270 */
[----:B0-----:R-:W-:Y:S02]  /*bdc0*/  FSEL R36, R36, -INF , P2 ;  /* 0xff80000024247808 */ /* 0x001fe40001000000 */
[----:B------:R-:W-:Y:S02]  /*bdd0*/  FMNMX.FTZ R25, R76, R25, !PT ;  /* 0x000000194c197209 */ /* 0x000fe40007810000 */
[----:B------:R-:W-:Y:S02]  /*bde0*/  FSEL R31, R31, RZ, P4 ;  /* 0x000000ff1f1f7208 */ /* 0x000fe40002000000 */
[----:B------:R-:W-:Y:S02]  /*bdf0*/  ISETP.GT.AND P2, PT, R27, 0x39, PT ;  /* 0x000000391b00780c */ /* 0x000fe40003f44270 */
[----:B------:R-:W-:Y:S01]  /*be00*/  FSEL R32, R33, -INF , P1 ;  /* 0xff80000021207808 */ /* 0x000fe20000800000 */
[--C-:B------:R-:W-:Y:S01]  /*be10*/  FFMA.FTZ R78, R62, R13, -R31.reuse ;  /* 0x0000000d3e4e7223 */ /* 0x100fe2000001081f */
[----:B------:R-:W-:Y:S01]  /*be20*/  FMNMX.FTZ R25, R36, R25, !PT ;  /* 0x0000001924197209 */ /* 0x000fe20007810000 */
[-CC-:B------:R-:W-:Y:S01]  /*be30*/  FFMA.FTZ R167, R60, R13.reuse, -R31.reuse ;  /* 0x0000000d3ca77223 */ /* 0x180fe2000001081f */
[----:B------:R-:W-:Y:S01]  /*be40*/  FSEL R62, R53, -INF , P2 ;  /* 0xff800000353e7808 */ /* 0x000fe20001000000 */
[--C-:B------:R-:W-:Y:S01]  /*be50*/  FFMA.FTZ R165, R3, R13, -R31.reuse ;  /* 0x0000000d03a57223 */ /* 0x100fe2000001081f */
[----:B------:R-:W-:Y:S01]  /*be60*/  FMNMX.FTZ R25, R32, R25, !PT ;  /* 0x0000001920197209 */ /* 0x000fe20007810000 */
[-CC-:B------:R-:W-:Y:S01]  /*be70*/  FFMA.FTZ R3, R26, R13.reuse, -R31.reuse ;  /* 0x0000000d1a037223 */ /* 0x180fe2000001081f */
[--C-:B------:R-:W-:Y:S01]  /*be80*/  FFMA.FTZ R26, R14, R13, -R31.reuse ;  /* 0x0000000d0e1a7223 */ /* 0x100fe2000001081f */
[----:B------:R-:W-:Y:S01]  /*be90*/  MUFU.EX2 R78, R78 ;  /* 0x0000004e004e7308 */ /* 0x000fe20000000800 */
[----:B------:R-:W-:Y:S01]  /*bea0*/  FMNMX.FTZ R25, R62, R25, !PT ;  /* 0x000000193e197209 */ /* 0x000fe20007810000 */
[-CC-:B------:R-:W-:Y:S01]  /*beb0*/  FFMA.FTZ R58, R58, R13.reuse, -R31.reuse ;  /* 0x0000000d3a3a7223 */ /* 0x180fe2000001081f */
[-CC-:B------:R-:W-:Y:S01]  /*bec0*/  FFMA.FTZ R157, R38, R13.reuse, -R31.reuse ;  /* 0x0000000d269d7223 */ /* 0x180fe2000001081f */
[-CC-:B------:R-:W-:Y:S01]  /*bed0*/  FFMA.FTZ R38, R30, R13.reuse, -R31.reuse ;  /* 0x0000000d1e267223 */ /* 0x180fe2000001081f */
[-CC-:B------:R-:W-:Y:S01]  /*bee0*/  FFMA.FTZ R161, R56, R13.reuse, -R31.reuse ;  /* 0x0000000d38a17223 */ /* 0x180fe2000001081f */
[----:B------:R-:W0:Y:S01]  /*bef0*/  SHFL.BFLY PT, R60, R25, 0x2, 0x1f ;  /* 0x0c401f00193c7f89 */ /* 0x000e2200000e0000 */
[-CC-:B------:R-:W-:Y:S01]  /*bf00*/  FFMA.FTZ R50, R50, R13.reuse, -R31.reuse ;  /* 0x0000000d32327223 */ /* 0x180fe2000001081f */
[----:B------:R-:W1:Y:S01]  /*bf10*/  MUFU.EX2 R165, R165 ;  /* 0x000000a500a57308 */ /* 0x000e620000000800 */
[-CC-:B------:R-:W-:Y:S01]  /*bf20*/  FFMA.FTZ R163, R46, R13.reuse, -R31.reuse ;  /* 0x0000000d2ea37223 */ /* 0x180fe2000001081f */
[-CC-:B------:R-:W-:Y:S01]  /*bf30*/  FFMA.FTZ R42, R42, R13.reuse, -R31.reuse ;  /* 0x0000000d2a2a7223 */ /* 0x180fe2000001081f */
[-CC-:B------:R-:W-:Y:S01]  /*bf40*/  FFMA.FTZ R30, R34, R13.reuse, -R31.reuse ;  /* 0x0000000d221e7223 */ /* 0x180fe2000001081f */
[----:B------:R-:W-:-:S04]  /*bf50*/  FFMA.FTZ R24, R24, R13, -R31 ;  /* 0x0000000d18187223 */ /* 0x000fc8000001081f */
[----:B------:R-:W2:Y:S08]  /*bf60*/  MUFU.EX2 R167, R167 ;  /* 0x000000a700a77308 */ /* 0x000eb00000000800 */
[----:B------:R-:W3:Y:S01]  /*bf70*/  MUFU.EX2 R58, R58 ;  /* 0x0000003a003a7308 */ /* 0x000ee20000000800 */
[----:B-1----:R-:W-:Y:S01]  /*bf80*/  FADD.FTZ R34, R165, R78 ;  /* 0x0000004ea5227221 */ /* 0x002fe20000010000 */
[----:B------:R-:W-:-:S02]  /*bf90*/  F2FP.BF16.F32.PACK_AB R165, R78, R165 ;  /* 0x000000a54ea5723e */ /* 0x000fc400000010ff */
[----:B0-----:R-:W-:Y:S01]  /*bfa0*/  FMNMX.FTZ R60, R25, R60, !PT ;  /* 0x0000003c193c7209 */ /* 0x001fe20007810000 */
[----:B------:R-:W-:-:S03]  /*bfb0*/  FFMA.FTZ R25, R28, R13, -R31 ;  /* 0x0000000d1c197223 */ /* 0x000fc6000001081f */
[----:B------:R-:W0:Y:S01]  /*bfc0*/  MUFU.EX2 R161, R161 ;  /* 0x000000a100a17308 */ /* 0x000e220000000800 */
[----:B--2---:R-:W-:Y:S01]  /*bfd0*/  FADD.FTZ R43, R167, R34 ;  /* 0x00000022a72b7221 */ /* 0x004fe20000010000 */
[----:B------:R-:W-:Y:S01]  /*bfe0*/  VIADD R34, R20, 0x28c40 ;  /* 0x00028c4014227836 */ /* 0x000fe20000000000 */
[----:B------:R-:W1:Y:S04]  /*bff0*/  SHFL.BFLY PT, R27, R60, 0x1, 0x1f ;  /* 0x0c201f003c1b7f89 */ /* 0x000e6800000e0000 */
[----:B------:R-:W-:Y:S01]  /*c000*/  PRMT R34, R187, 0x654, R34 ;  /* 0x00000654bb227816 */ /* 0x000fe20000000022 */
[----:B------:R-:W2:Y:S01]  /*c010*/  MUFU.EX2 R50, R50 ;  /* 0x0000003200327308 */ /* 0x000ea20000000800 */
[----:B---3--:R-:W-:Y:S02]  /*c020*/  F2FP.BF16.F32.PACK_AB R167, R58, R167 ;  /* 0x000000a73aa7723e */ /* 0x008fe400000010ff */
[----:B------:R3:W-:Y:S05]  /*c030*/  SYNCS.ARRIVE.TRANS64.RED.A1T0 RZ, [R34+URZ], RZ ;  /* 0x000000ff22ff79a7 */ /* 0x0007ea000810043f */
[----:B------:R-:W-:Y:S08]  /*c040*/  MUFU.EX2 R163, R163 ;  /* 0x000000a300a37308 */ /* 0x000ff00000000800 */
[----:B------:R-:W-:Y:S01]  /*c050*/  MUFU.EX2 R42, R42 ;  /* 0x0000002a002a7308 */ /* 0x000fe20000000800 */
[----:B-1----:R-:W-:Y:S01]  /*c060*/  FMNMX.FTZ R14, R60, R27, !PT ;  /* 0x0000001b3c0e7209 */ /* 0x002fe20007810000 */
        /* <DEDUP_REMOVED lines=15> */
[----:B------:R-:W-:Y:S01]  /*c160*/  FADD.FTZ R40, R58, R43 ;  /* 0x0000002b3a287221 */ /* 0x000fe20000010000 */
[-CC-:B------:R-:W-:Y:S01]  /*c170*/  FFMA.FTZ R43, R36, R13.reuse, -R33.reuse ;  /* 0x0000000d242b7223 */ /* 0x180fe20000010821 */
[-CC-:B------:R-:W-:Y:S01]  /*c180*/  FFMA.FTZ R156, R68, R13.reuse, -R33.reuse ;  /* 0x0000000d449c7223 */ /* 0x180fe20000010821 */
[-CC-:B------:R-:W-:Y:S01]  /*c190*/  FFMA.FTZ R39, R70, R13.reuse, -R33.reuse ;  /* 0x0000000d46277223 */ /* 0x180fe20000010821 */
[----:B0-----:R-:W-:Y:S01]  /*c1a0*/  FADD.FTZ R47, R161, R40 ;  /* 0x00000028a12f7221 */ /* 0x001fe20000010000 */
[-CC-:B------:R-:W-:Y:S01]  /*c1b0*/  FFMA.FTZ R41, R72, R13.reuse, -R33.reuse ;  /* 0x0000000d48297223 */ /* 0x180fe20000010821 */
[----:B------:R-:W0:Y:S01]  /*c1c0*/  MUFU.EX2 R29, R29 ;  /* 0x0000001d001d7308 */ /* 0x000e220000000800 */
[-CC-:B------:R-:W-:Y:S01]  /*c1d0*/  FFMA.FTZ R0, R74, R13.reuse, -R33.reuse ;  /* 0x0000000d4a007223 */ /* 0x180fe20000010821 */
[-CC-:B------:R-:W-:Y:S01]  /*c1e0*/  FFMA.FTZ R28, R76, R13.reuse, -R33.reuse ;  /* 0x0000000d4c1c7223 */ /* 0x180fe20000010821 */
[-CC-:B------:R-:W-:Y:S01]  /*c1f0*/  FFMA.FTZ R32, R32, R13.reuse, -R33.reuse ;  /* 0x0000000d20207223 */ /* 0x180fe20000010821 */
[----:B------:R-:W-:Y:S01]  /*c200*/  FFMA.FTZ R33, R62, R13, -R33 ;  /* 0x0000000d3e217223 */ /* 0x000fe20000010821 */
[----:B--2---:R-:W-:-:S03]  /*c210*/  F2FP.BF16.F32.PACK_AB R161, R50, R161 ;  /* 0x000000a132a1723e */ /* 0x004fc600000010ff */
[----:B------:R-:W1:Y:S08]  /*c220*/  MUFU.EX2 R166, R166 ;  /* 0x000000a600a67308 */ /* 0x000e700000000800 */
[----:B------:R-:W2:Y:S01]  /*c230*/  MUFU.EX2 R31, R31 ;  /* 0x0000001f001f7308 */ /* 0x000ea20000000800 */
[----:B0-----:R-:W-:Y:S01]  /*c240*/  FADD.FTZ R45, R164, R29 ;  /* 0x0000001da42d7221 */ /* 0x001fe20000010000 */
[----:B------:R-:W-:-:S06]  /*c250*/  F2FP.BF16.F32.PACK_AB R164, R29, R164 ;  /* 0x000000a41da4723e */ /* 0x000fcc00000010ff */
[----:B------:R-:W3:Y:S01]  /*c260*/  MUFU.EX2 R160, R160 ;  /* 0x000000a000a07308 */ /* 0x000ee20000000800 */
[----:B-1----:R-:W-:-:S07]  /*c270*/  FADD.FTZ R36, R166, R45 ;  /* 0x0000002da6247221 */ /* 0x002fce0000010000 */
[----:B------:R-:W0:Y:S01]  /*c280*/  MUFU.EX2 R35, R35 ;  /* 0x0000002300237308 */ /* 0x000e220000000800 */
[C---:B--2---:R-:W-:Y:S01]  /*c290*/  FADD.FTZ R45, R31.reuse, R36 ;  /* 0x000000241f2d7221 */ /* 0x044fe20000010000 */
[----:B------:R-:W-:Y:S01]  /*c2a0*/  FADD.FTZ R36, R50, R47 ;  /* 0x0000002f32247221 */ /* 0x000fe20000010000 */
[----:B------:R-:W-:Y:S01]  /*c2b0*/  F2FP.BF16.F32.PACK_AB R166, R31, R166 ;  /* 0x000000a61fa6723e */ /* 0x000fe200000010ff */
[----:B------:R-:W-:Y:S02]  /*c2c0*/  BAR.SYNC.DEFER_BLOCKING 0xf, 0x100 ;  /* 0x03c4000000007b1d */ /* 0x000fe40000010000 */
[----:B------:R-:W-:Y:S01]  /*c2d0*/  FADD.FTZ R47, R163, R36 ;  /* 0x00000024a32f7221 */ /* 0x000fe20000010000 */
[----:B------:R-:W-:Y:S01]  /*c2e0*/  F2FP.BF16.F32.PACK_AB R163, R42, R163 ;  /* 0x000000a32aa3723e */ /* 0x000fe200000010ff */
[----:B---3--:R-:W-:Y:S02]  /*c2f0*/  FADD.FTZ R34, R160, R45 ;  /* 0x0000002da0227221 */ /* 0x008fe40000010000 */
[----:B------:R-:W1:Y:S01]  /*c300*/  MUFU.EX2 R162, R162 ;  /* 0x000000a200a27308 */ /* 0x000e620000000800 */
[----:B------:R-:W-:-:S04]  /*c310*/  FADD.FTZ R36, R42, R47 ;  /* 0x0000002f2a247221 */ /* 0x000fc80000010000 */
[----:B------:R-:W-:Y:S01]  /*c320*/  FADD.FTZ R47, R157, R36 ;  /* 0x000000249d2f7221 */ /* 0x000fe20000010000 */
[C---:B------:R-:W-:Y:S01]  /*c330*/  F2FP.BF16.F32.PACK_AB R157, R38.reuse, R157 ;  /* 0x0000009d269d723e */ /* 0x040fe200000010ff */
[C---:B0-----:R-:W-:Y:S01]  /*c340*/  FADD.FTZ R45, R35.reuse, R34 ;  /* 0x00000022232d7221 */ /* 0x041fe20000010000 */
[----:B------:R-:W0:Y:S01]  /*c350*/  MUFU.EX2 R37, R37 ;  /* 0x0000002500257308 */ /* 0x000e220000000800 */
[----:B------:R-:W-:Y:S01]  /*c360*/  FADD.FTZ R47, R38, R47 ;  /* 0x0000002f262f7221 */ /* 0x000fe20000010000 */
[----:B------:R-:W-:-:S06]  /*c370*/  F2FP.BF16.F32.PACK_AB R160, R35, R160 ;  /* 0x000000a023a0723e */ /* 0x000fcc00000010ff */
[----:B------:R-:W2:Y:S01]  /*c380*/  MUFU.EX2 R156, R156 ;  /* 0x0000009c009c7308 */ /* 0x000ea20000000800 */
[----:B-1----:R-:W-:Y:S01]  /*c390*/  FADD.FTZ R34, R162, R45 ;  /* 0x0000002da2227221 */ /* 0x002fe20000010000 */
[----:B------:R1:W-:Y:S06]  /*c3a0*/  STSM.16.M88.4 [R201+0x26800], R164 ;  /* 0x026800a4c9007844 */ /* 0x0003ec0000000200 */
[----:B------:R-:W3:Y:S01]  /*c3b0*/  MUFU.EX2 R39, R39 ;  /* 0x0000002700277308 */ /* 0x000ee20000000800 */
[C---:B0-----:R-:W-:Y:S01]  /*c3c0*/  FADD.FTZ R45, R37.reuse, R34 ;  /* 0x00000022252d7221 */ /* 0x041fe20000010000 */
[----:B------:R-:W-:-:S05]  /*c3d0*/  F2FP.BF16.F32.PACK_AB R162, R37, R162 ;  /* 0x000000a225a2723e */ /* 0x000fca00000010ff */
[----:B------:R1:W-:Y:S01]  /*c3e0*/  STSM.16.M88.4 [R202], R160 ;  /* 0x000000a0ca007844 */ /* 0x0003e20000000200 */
[----:B------:R-:W0:Y:S01]  /*c3f0*/  MUFU.EX2 R30, R30 ;  /* 0x0000001e001e7308 */ /* 0x000e220000000800 */
[----:B--2---:R-:W-:-:S07]  /*c400*/  FADD.FTZ R34, R156, R45 ;  /* 0x0000002d9c227221 */ /* 0x004fce0000010000 */
[----:B------:R-:W2:Y:S01]  /*c410*/  MUFU.EX2 R41, R41 ;  /* 0x0000002900297308 */ /* 0x000ea20000000800 */
[C---:B---3--:R-:W-:Y:S01]  /*c420*/  FADD.FTZ R34, R39.reuse, R34 ;  /* 0x0000002227227221 */ /* 0x048fe20000010000 */
[----:B------:R-:W-:-:S06]  /*c430*/  F2FP.BF16.F32.PACK_AB R156, R39, R156 ;  /* 0x0000009c279c723e */ /* 0x000fcc00000010ff */
[----:B------:R-:W3:Y:S01]  /*c440*/  MUFU.EX2 R3, R3 ;  /* 0x0000000300037308 */ /* 0x000ee20000000800 */
[----:B0-----:R-:W-:-:S07]  /*c450*/  FADD.FTZ R36, R30, R47 ;  /* 0x0000002f1e247221 */ /* 0x001fce0000010000 */
[----:B------:R-:W0:Y:S01]  /*c460*/  MUFU.EX2 R0, R0 ;  /* 0x0000000000007308 */ /* 0x000e220000000800 */
[----:B--2---:R-:W-:-:S07]  /*c470*/  FADD.FTZ R29, R41, R34 ;  /* 0x00000022291d7221 */ /* 0x004fce0000010000 */
[----:B------:R-:W-:Y:S01]  /*c480*/  MUFU.EX2 R25, R25 ;  /* 0x0000001900197308 */ /* 0x000fe20000000800 */
[C---:B---3--:R-:W-:Y:S01]  /*c490*/  FADD.FTZ R36, R3.reuse, R36 ;  /* 0x0000002403247221 */ /* 0x048fe20000010000 */
[----:B------:R-:W-:-:S06]  /*c4a0*/  F2FP.BF16.F32.PACK_AB R159, R3, R30 ;  /* 0x0000001e039f723e */ /* 0x000fcc00000010ff */
[----:B------:R-:W2:Y:S01]  /*c4b0*/  MUFU.EX2 R26, R26 ;  /* 0x0000001a001a7308 */ /* 0x000ea20000000800 */
[C---:B0-----:R-:W-:Y:S01]  /*c4c0*/  FADD.FTZ R29, R0.reuse, R29 ;  /* 0x0000001d001d7221 */ /* 0x041fe20000010000 */
[----:B------:R-:W-:-:S05]  /*c4d0*/  F2FP.BF16.F32.PACK_AB R158, R0, R41 ;  /* 0x00000029009e723e */ /* 0x000fca00000010ff */
[----:B------:R1:W-:Y:S01]  /*c4e0*/  STSM.16.M88.4 [R204], R156 ;  /* 0x0000009ccc007844 */ /* 0x0003e20000000200 */
[----:B------:R-:W-:Y:S08]  /*c4f0*/  MUFU.EX2 R28, R28 ;  /* 0x0000001c001c7308 */ /* 0x000ff00000000800 */
[----:B------:R-:W0:Y:S01]  /*c500*/  MUFU.EX2 R43, R43 ;  /* 0x0000002b002b7308 */ /* 0x000e220000000800 */
[----:B--2---:R-:W-:Y:S01]  /*c510*/  F2FP.BF16.F32.PACK_AB R153, R26, R25 ;  /* 0x000000191a99723e */ /* 0x004fe200000010ff */
[----:B------:R-:W-:-:S04]  /*c520*/  FADD.FTZ R25, R25, R36 ;  /* 0x0000002419197221 */ /* 0x000fc80000010000 */
[----:B------:R-:W-:Y:S02]  /*c530*/  FADD.FTZ R25, R26, R25 ;  /* 0x000000191a197221 */ /* 0x000fe40000010000 */
[----:B------:R-:W-:Y:S08]  /*c540*/  MUFU.EX2 R24, R24 ;  /* 0x0000001800187308 */ /* 0x000ff00000000800 */
[----:B------:R-:W2:Y:S01]  /*c550*/  MUFU.EX2 R27, R27 ;  /* 0x0000001b001b7308 */ /* 0x000ea20000000800 */
[----:B0----5:R-:W-:Y:S01]  /*c560*/  F2FP.BF16.F32.PACK_AB R152, R43, R28 ;  /* 0x0000001c2b98723e */ /* 0x021fe200000010ff */
[----:B------:R-:W-:-:S04]  /*c570*/  FADD.FTZ R28, R28, R29 ;  /* 0x0000001d1c1c7221 */ /* 0x000fc80000010000 */
[----:B------:R-:W-:Y:S02]  /*c580*/  FADD.FTZ R43, R43, R28 ;  /* 0x0000001c2b2b7221 */ /* 0x000fe40000010000 */
[----:B------:R-:W0:Y:S08]  /*c590*/  MUFU.EX2 R32, R32 ;  /* 0x0000002000207308 */ /* 0x000e300000000800 */
[----:B------:R-:W3:Y:S01]  /*c5a0*/  MUFU.EX2 R33, R33 ;  /* 0x0000002100217308 */ /* 0x000ee20000000800 */
[----:B--2---:R-:W-:Y:S01]  /*c5b0*/  F2FP.BF16.F32.PACK_AB R155, R27, R24 ;  /* 0x000000181b9b723e */ /* 0x004fe200000010ff */
[----:B------:R-:W-:-:S04]  /*c5c0*/  FADD.FTZ R24, R24, R25 ;  /* 0x0000001918187221 */ /* 0x000fc80000010000 */
[----:B------:R-:W-:Y:S01]  /*c5d0*/  FADD.FTZ R3, R27, R24 ;  /* 0x000000181b037221 */ /* 0x000fe20000010000 */
[----:B0-----:R-:W-:Y:S01]  /*c5e0*/  FADD.FTZ R0, R32, R43 ;  /* 0x0000002b20007221 */ /* 0x001fe20000010000 */
[----:B---3--:R-:W-:-:S03]  /*c5f0*/  F2FP.BF16.F32.PACK_AB R154, R33, R32 ;  /* 0x00000020219a723e */ /* 0x008fc600000010ff */
[----:B------:R-:W-:Y:S02]  /*c600*/  FADD.FTZ R0, R33, R0 ;  /* 0x0000000021007221 */ /* 0x000fe40000010000 */
[----:B------:R1:W-:Y:S01]  /*c610*/  STSM.16.M88.4 [R203], R152 ;  /* 0x00000098cb007844 */ /* 0x0003e20000000200 */
[----:B------:R-:W-:Y:S05]  /*c620*/  @!P0 BRA `(.L_x_4779) ;  /* 0x0000000000048947 */ /* 0x000fea0003800000 */
[----:B------:R-:W-:Y:S01]  /*c630*/  BPT.TRAP 0x1 ;  /* 0x000000040000795c */ /* 0x000fe20000300000 */
.L_x_4779:
[----:B------:R0:W2:Y:S01]  /*c640*/  SYNCS.PHASECHK.TRANS64.TRYWAIT P1, [R20+URZ+0x28c50], R21 ;  /* 0x028c5015140075a7 */ /* 0x0000a2000802017f */
[----:B------:R-:W-:Y:S05]  /*c650*/  @!P0 BRA `(.L_x_4780) ;  /* 0x0000000000048947 */ /* 0x000fea0003800000 */
[----:B------:R-:W-:Y:S01]  /*c660*/  BPT.TRAP 0x1 ;  /* 0x000000040000795c */ /* 0x000fe20000300000 */
.L_x_4780:
[----:B------:R-:W-:Y:S01]  /*c670*/  ULDC UR41, c[0x0][0x9d8] ;  /* 0x0002760000297ab9 */ /* 0x000fe20000000800 */
[----:B------:R-:W-:Y:S01]  /*c680*/  ULDC UR44, c[0x0][0x9d8] ;  /* 0x00027600002c7ab9 */ /* 0x000fe20000000800 */
[----:B------:R-:W-:Y:S01]  /*c690*/  ULDC UR38, c[0x0][0x988] ;  /* 0x0002620000267ab9 */ /* 0x000fe20000000800 */
[----:B------:R-:W-:Y:S01]  /*c6a0*/  ULDC UR40, c[0x0][0x988] ;  /* 0x0002620000287ab9 */ /* 0x000fe20000000800 */
[----:B------:R-:W-:Y:S01]  /*c6b0*/  BSSY B0, `(.L_x_4781) ;  /* 0x0000006000007945 */ /* 0x000fe20003800000 */
[----:B------:R-:W-:Y:S02]  /*c6c0*/  IMAD R28, R19, 0x1000, R195 ;  /* 0x00001000131c7824 */ /* 0x000fe400078e02c3 */
[----:B------:R-:W-:Y:S01]  /*c6d0*/  IMAD.MOV.U32 R29, RZ, RZ, 0x40000040 ;  /* 0x40000040ff1d7424 */ /* 0x000fe200078e00ff */
[----:B--2---:R-:W-:Y:S06]  /*c6e0*/  @P1 BRA `(.L_x_4782) ;  /* 0x0000000000081947 */ /* 0x004fec0003800000 */
[----:B------:R-:W2:Y:S02]  /*c6f0*/  SYNCS.PHASECHK.TRANS64.TRYWAIT P1, [R20+URZ+0x28c50], R21 ;  /* 0x028c5015140075a7 */ /* 0x000ea4000802017f */
[----:B--2---:R-:W-:Y:S05]  /*c700*/  @!P1 BRA `(.L_x_4783) ;  /* 0x0000013000949947 */ /* 0x004fea0003800000 */
.L_x_4782:
[----:B------:R-:W-:Y:S05]  /*c710*/  BSYNC B0 ;  /* 0x0000000000007941 */ /* 0x000fea0003800000 */
.L_x_4781:
        /* <DEDUP_REMOVED lines=14> */
[----:B------:R-:W-:-:S06]  /*c800*/  WARPGROUP.ARRIVE ;  /* 0x00000000000079c5 */ /* 0x000fcc0000000000 */
        /* <DEDUP_REMOVED lines=24> */
.L_x_4784:
[----:B0-2---:R-:W0:Y:S01]  /*c990*/  LDC R21, c[0x0][0x448] ;  /* 0x00011200ff157b82 */ /* 0x005e220000000800 */
[----:B------:R-:W-:Y:S01]  /*c9a0*/  VIADD R20, R20, 0x28c60 ;  /* 0x00028c6014147836 */ /* 0x000fe20000000000 */
[----:B------:R-:W-:Y:S01]  /*c9b0*/  BSSY B1, `(.L_x_4785) ;  /* 0x000024d000017945 */ /* 0x000fe20003800000 */
[----:B-1----:R-:W-:Y:S02]  /*c9c0*/  IMAD.MOV.U32 R152, RZ, RZ, R199 ;  /* 0x000000ffff987224 */ /* 0x002fe400078e00c7 */
[----:B------:R-:W-:Y:S01]  /*c9d0*/  VIADD R209, R209, 0xfffffffe ;  /* 0xfffffffed1d17836 */ /* 0x000fe20000000000 */
[----:B------:R-:W-:-:S04]  /*c9e0*/  PRMT R20, R187, 0x654, R20 ;  /* 0x00000654bb147816 */ /* 0x000fc80000000014 */
[----:B------:R1:W-:Y:S01]  /*c9f0*/  SYNCS.ARRIVE.TRANS64.RED.A1T0 RZ, [R20+URZ], RZ ;  /* 0x000000ff14ff79a7 */ /* 0x0003e2000810043f */
[----:B0-----:R-:W-:-:S13]  /*ca00*/  ISETP.NE.AND P1, PT, R21, 0x1, PT ;  /* 0x000000011500780c */ /* 0x001fda0003f25270 */
[----:B------:R-:W0:Y:S08]  /*ca10*/  @P1 LDC R21, c[0x0][0x44c] ;  /* 0x00011300ff151b82 */ /* 0x000e300000000800 */
[----:B-1----:R-:W1:Y:S01]  /*ca20*/  @P1 LDC R20, c[0x0][0x450] ;  /* 0x00011400ff141b82 */ /* 0x002e620000000800 */
[----:B0-----:R-:W-:-:S05]  /*ca30*/  @P1 IMAD.HI.U32 R21, R199, R21, RZ ;  /* 0x00000015c7151227 */ /* 0x001fca00078e00ff */
[----:B-1----:R-:W-:-:S04]  /*ca40*/  @P1 SHF.R.U32.HI R152, RZ, R20, R21 ;  /* 0x00000014ff981219 */ /* 0x002fc80000011615 */
[----:B------:R-:W-:-:S04]  /*ca50*/  IADD3 R20, R152, R200, -R198 ;  /* 0x000000c898147210 */ /* 0x000fc80007ffe8c6 */
        /* <DEDUP_REMOVED lines=11> */
.L_x_4800:
[----:B------:R-:W-:-:S05]  /*cb10*/  VIADD R19, R220, 0x1 ;  /* 0x00000001dc137836 */ /* 0x000fca0000000000 */
[----:B------:R-:W-:-:S04]  /*cb20*/  ISETP.NE.AND P1, PT, R19, 0x2, PT ;  /* 0x000000021300780c */ /* 0x000fc80003f25270 */
[----:B------:R-:W-:Y:S02]  /*cb30*/  SEL R13, RZ, 0x1, P1 ;  /* 0x00000001ff0d7807 */ /* 0x000fe40000800000 */
[----:B------:R-:W-:Y:S02]  /*cb40*/  SEL R19, R19, RZ, P1 ;  /* 0x000000ff13137207 */ /* 0x000fe40000800000 */
[----:B------:R-:W-:Y:S01]  /*cb50*/  LOP3.LUT R22, R22, R13, RZ, 0x3c, !PT ;  /* 0x0000000d16167212 */ /* 0x000fe200078e3cff */
[----:B0-----:R-:W-:Y:S06]  /*cb60*/  @!P0 BRA `(.L_x_4788) ;  /* 0x0000000000048947 */ /* 0x001fec0003800000 */
[----:B------:R-:W-:Y:S01]  /*cb70*/  BPT.TRAP 0x1 ;  /* 0x000000040000795c */ /* 0x000fe20000300000 */
.L_x_4788:
[----:B------:R-:W-:Y:S01]  /*cb80*/  IMAD R209, R19, 0x8, R2 ;  /* 0x0000000813d17824 */ /* 0x000fe200078e0202 */
[----:B------:R-:W-:-:S04]  /*cb90*/  SHF.L.U32 R213, R22, 0x1f, RZ ;  /* 0x0000001f16d57819 */ /* 0x000fc800000006ff */
[----:B------:R0:W1:Y:S01]  /*cba0*/  SYNCS.PHASECHK.TRANS64.TRYWAIT P1, [R209+URZ+0x28c30], R213 ;  /* 0x028c30d5d10075a7 */ /* 0x000062000802017f */
[----:B------:R-:W-:Y:S05]  /*cbb0*/  @!P0 BRA `(.L_x_4789) ;  /* 0x0000000000048947 */ /* 0x000fea0003800000 */
[----:B------:R-:W-:Y:S01]  /*cbc0*/  BPT.TRAP 0x1 ;  /* 0x000000040000795c */ /* 0x000fe20000300000 */
.L_x_4789:
[----:B------:R-:W-:Y:S01]  /*cbd0*/  BSSY B2, `(.L_x_4790) ;  /* 0x0000006000027945 */ /* 0x000fe20003800000 */
[----:B------:R-:W-:Y:S02]  /*cbe0*/  IMAD R154, R19, 0x200, R12 ;  /* 0x00000200139a7824 */ /* 0x000fe400078e020c */
[----:B------:R-:W-:Y:S01]  /*cbf0*/  IMAD.MOV.U32 R155, RZ, RZ, 0x40000040 ;  /* 0x40000040ff9b7424 */ /* 0x000fe200078e00ff */
[----:B-1----:R-:W-:Y:S06]  /*cc00*/  @P1 BRA `(.L_x_4791) ;  /* 0x0000000000081947 */ /* 0x002fec0003800000 */
[----:B------:R-:W1:Y:S02]  /*cc10*/  SYNCS.PHASECHK.TRANS64.TRYWAIT P1, [R209+URZ+0x28c30], R213 ;  /* 0x028c30d5d10075a7 */ /* 0x000e64000802017f */
[----:B-1----:R-:W-:Y:S05]  /*cc20*/  @!P1 BRA `(.L_x_4792) ;  /* 0x0000012c00609947 */ /* 0x002fea0003800000 */
.L_x_4791:
[----:B------:R-:W-:Y:S05]  /*cc30*/  BSYNC B2 ;  /* 0x0000000000027941 */ /* 0x000fea0003800000 */
.L_x_4790:
        /* <DEDUP_REMOVED lines=14> */
[----:B------:R-:W-:Y:S01]  /*cd20*/  WARPGROUP.ARRIVE ;  /* 0x00000000000079c5 */ /* 0x000fe20000000000 */
[----:B------:R-:W-:Y:S02]  /*cd30*/  R2UR UR8, R10 ;  /* 0x000000000a0872ca */ /* 0x000fe400000e0000 */
[----:B------:R-:W-:Y:S02]  /*cd40*/  R2UR UR9, R11 ;  /* 0x000000000b0972ca */ /* 0x000fe400000e0000 */
[----:B------:R-:W-:Y:S01]  /*cd50*/  R2UR UR14, R14 ;  /* 0x000000000e0e72ca */ /* 0x000fe200000e0000 */
[----:B------:R-:W-:Y:S01]  /*cd60*/  HGMMA.64x64x16.F32.BF16 R152, gdesc[UR4], RZ, !UPT, gsb0 ;  /* 0x00e00000049879f0 */ /* 0x000fe2000c0018ff */
[----:B------:R-:W-:Y:S02]  /*cd70*/  R2UR UR15, R15 ;  /* 0x000000000f0f72ca */ /* 0x000fe400000e0000 */
[----:B------:R-:W-:-:S02]  /*cd80*/  R2UR UR12, R8 ;  /* 0x00000000080c72ca */ /* 0x000fc400000e0000 */
        /* <DEDUP_REMOVED lines=15> */
.L_x_4793:
[----:B------:R-:W2:Y:S01]  /*ce80*/  LDC R13, c[0x0][0x448] ;  /* 0x00011200ff0d7b82 */ /* 0x000ea20000000800 */
[----:B------:R-:W-:Y:S01]  /*ce90*/  FMUL.FTZ R223, R183, UR44 ;  /* 0x0000002cb7df7c20 */ /* 0x000fe20008410000 */
[----:B------:R-:W-:Y:S01]  /*cea0*/  FMUL.FTZ R182, R182, UR44 ;  /* 0x0000002cb6b67c20 */ /* 0x000fe20008410000 */
[----:B------:R-:W-:Y:S01]  /*ceb0*/  FMUL.FTZ R173, R173, UR44 ;  /* 0x0000002cadad7c20 */ /* 0x000fe20008410000 */
[----:B------:R-:W-:Y:S01]  /*cec0*/  FMUL.FTZ R172, R172, UR44 ;  /* 0x0000002cacac7c20 */ /* 0x000fe20008410000 */
[----:B------:R-:W-:Y:S01]  /*ced0*/  FMUL.FTZ R176, R176, UR44 ;  /* 0x0000002cb0b07c20 */ /* 0x000fe20008410000 */
[----:B------:R-:W-:Y:S01]  /*cee0*/  FMUL.FTZ R177, R177, UR44 ;  /* 0x0000002cb1b17c20 */ /* 0x000fe20008410000 */
[----:B------:R-:W-:Y:S01]  /*cef0*/  FMUL.FTZ R181, R181, UR44 ;  /* 0x0000002cb5b57c20 */ /* 0x000fe20008410000 */
[----:B------:R-:W-:Y:S08]  /*cf00*/  MUFU.TANH R182, R182 ;  /* 0x000000b600b67308 */ /* 0x000ff00000002400 */
[----:B------:R-:W-:Y:S01]  /*cf10*/  MUFU.TANH R172, R172 ;  /* 0x000000ac00ac7308 */ /* 0x000fe20000002400 */
[----:B--2---:R-:W-:Y:S01]  /*cf20*/  ISETP.NE.AND P1, PT, R13, 0x1, PT ;  /* 0x000000010d00780c */ /* 0x004fe20003f25270 */
[----:B------:R-:W-:-:S06]  /*cf30*/  IMAD.IADD R13, R208, 0x1, R199 ;  /* 0x00000001d00d7824 */ /* 0x000fcc00078e02c7 */
[----:B------:R-:W-:Y:S06]  /*cf40*/  MUFU.TANH R181, R181 ;  /* 0x000000b500b57308 */ /* 0x000fec0000002400 */
[----:B------:R-:W2:Y:S08]  /*cf50*/  @P1 LDC R15, c[0x0][0x44c] ;  /* 0x00011300ff0f1b82 */ /* 0x000eb00000000800 */
[----:B------:R-:W3:Y:S01]  /*cf60*/  @P1 LDC R14, c[0x0][0x450] ;  /* 0x00011400ff0e1b82 */ /* 0x000ee20000000800 */
[----:B--2---:R-:W-:-:S05]  /*cf70*/  @P1 IMAD.HI.U32 R15, R13, R15, RZ ;  /* 0x0000000f0d0f1227 */ /* 0x004fca00078e00ff */
        /* <DEDUP_REMOVED lines=21> */
[----:B------:R-:W2:Y:S01]  /*d0d0*/  SHFL.IDX PT, R175, R13, RZ, 0x1c1f ;  /* 0x001c1fff0daf7589 */ /* 0x000ea200000e0000 */
[----:B------:R-:W-:Y:S01]  /*d0e0*/  FMUL.FTZ R168, R170, UR44 ;  /* 0x0000002caaa87c20 */ /* 0x000fe20008410000 */
[----:B------:R-:W-:Y:S01]  /*d0f0*/  FMUL.FTZ R170, R174, UR44 ;  /* 0x0000002caeaa7c20 */ /* 0x000fe20008410000 */
[----:B------:R-:W-:Y:S01]  /*d100*/  FMUL.FTZ R174, R178, UR44 ;  /* 0x0000002cb2ae7c20 */ /* 0x000fe20008410000 */
[----:B------:R-:W3:Y:S01]  /*d110*/  MUFU.TANH R155, R155 ;  /* 0x0000009b009b7308 */ /* 0x000ee20000002400 */
[----:B------:R4:W5:Y:S07]  /*d120*/  SHFL.IDX PT, R178, R13, 0x1, 0x1c1f ;  /* 0x003c1f000db27f89 */ /* 0x00096e00000e0000 */
[----:B------:R-:W0:Y:S01]  /*d130*/  MUFU.TANH R166, R166 ;  /* 0x000000a600a67308 */ /* 0x000e220000002400 */
[----:B----4-:R-:W-:Y:S01]  /*d140*/  FMUL.FTZ R13, R179, UR44 ;  /* 0x0000002cb30d7c20 */ /* 0x010fe20008410000 */
[----:B------:R-:W-:-:S04]  /*d150*/  IMAD.MOV.U32 R179, RZ, RZ, -0x40 ;  /* 0xffffffc0ffb37424 */ /* 0x000fc800078e00ff */
[----:B------:R-:W-:Y:S02]  /*d160*/  IMAD R179, R21, R179, 0x1 ;  /* 0x0000000115b37424 */ /* 0x000fe400078e02b3 */
[----:B------:R-:W4:Y:S03]  /*d170*/  MUFU.TANH R14, R14 ;  /* 0x0000000e000e7308 */ /* 0x000f260000002400 */
[----:B------:R-:W-:-:S05]  /*d180*/  IADD3 R179, R200, R179, -R207 ;  /* 0x000000b3c8b37210 */ /* 0x000fca0007ffe8cf */
[----:B------:R-:W-:Y:S01]  /*d190*/  IMAD.IADD R222, R179, 0x1, -R198 ;  /* 0x00000001b3de7824 */ /* 0x000fe200078e0ac6 */
[----:B------:R-:W1:Y:S03]  /*d1a0*/  MUFU.TANH R157, R157 ;  /* 0x0000009d009d7308 */ /* 0x000e660000002400 */
[C---:B--2---:R-:W-:Y:S02]  /*d1b0*/  IMAD.IADD R179, R222.reuse, 0x1, R175 ;  /* 0x00000001deb37824 */ /* 0x044fe400078e02af */
[----:B-----5:R-:W-:-:S03]  /*d1c0*/  IMAD.IADD R183, R222, 0x1, R178 ;  /* 0x00000001deb77824 */ /* 0x020fc600078e02b2 */
[----:B------:R-:W2:Y:S01]  /*d1d0*/  MUFU.TANH R15, R15 ;  /* 0x0000000f000f7308 */ /* 0x000ea20000002400 */
[C---:B------:R-:W-:Y:S02]  /*d1e0*/  ISETP.GT.AND P2, PT, R179.reuse, 0x9, PT ;  /* 0x00000009b300780c */ /* 0x040fe40003f44270 */
[----:B------:R-:W-:Y:S02]  /*d1f0*/  ISETP.GT.AND P4, PT, R179, RZ, PT ;  /* 0x000000ffb300720c */ /* 0x000fe40003f84270 */
[----:B---3--:R-:W-:Y:S02]  /*d200*/  FSEL R155, R155, -INF , P2 ;  /* 0xff8000009b9b7808 */ /* 0x008fe40001000000 */
[C---:B------:R-:W-:Y:S01]  /*d210*/  ISETP.GT.AND P2, PT, R179.reuse, 0x20, PT ;  /* 0x00000020b300780c */ /* 0x040fe20003f44270 */
[----:B------:R-:W3:Y:S01]  /*d220*/  MUFU.TANH R159, R159 ;  /* 0x0000009f009f7308 */ /* 0x000ee20000002400 */
[----:B------:R-:W-:Y:S02]  /*d230*/  ISETP.GT.AND P5, PT, R179, 0x1, PT ;  /* 0x00000001b300780c */ /* 0x000fe40003fa4270 */
[----:B0-----:R-:W-:-:S02]  /*d240*/  FSEL R166, R166, -INF , P2 ;  /* 0xff800000a6a67808 */ /* 0x001fc40001000000 */
[----:B------:R-:W-:Y:S02]  /*d250*/  ISETP.GT.AND P2, PT, R183, 0x9, PT ;  /* 0x00000009b700780c */ /* 0x000fe40003f44270 */
[----:B----4-:R-:W-:Y:S01]  /*d260*/  FSEL R175, R14, -INF , P4 ;  /* 0xff8000000eaf7808 */ /* 0x010fe20002000000 */
[----:B------:R-:W0:Y:S01]  /*d270*/  MUFU.TANH R154, R154 ;  /* 0x0000009a009a7308 */ /* 0x000e220000002400 */
[----:B------:R-:W-:Y:S02]  /*d280*/  ISETP.GT.AND P4, PT, R179, 0x11, PT ;  /* 0x00000011b300780c */ /* 0x000fe40003f84270 */
[----:B-1----:R-:W-:Y:S02]  /*d290*/  FSEL R157, R157, -INF , P2 ;  /* 0xff8000009d9d7808 */ /* 0x002fe40001000000 */
[----:B------:R-:W-:Y:S02]  /*d2a0*/  ISETP.GT.AND P1, PT, R179, 0x8, PT ;  /* 0x00000008b300780c */ /* 0x000fe40003f24270 */
[----:B--2---:R-:W-:Y:S01]  /*d2b0*/  FSEL R178, R15, -INF , P5 ;  /* 0xff8000000fb27808 */ /* 0x004fe20002800000 */
[----:B------:R-:W1:Y:S01]  /*d2c0*/  MUFU.TANH R168, R168 ;  /* 0x000000a800a87308 */ /* 0x000e620000002400 */
[----:B------:R-:W-:-:S02]  /*d2d0*/  ISETP.GT.AND P2, PT, R183, 0x20, PT ;  /* 0x00000020b700780c */ /* 0x000fc40003f44270 */
[----:B------:R-:W-:Y:S02]  /*d2e0*/  ISETP.GT.AND P5, PT, R179, 0x18, PT ;  /* 0x00000018b300780c */ /* 0x000fe40003fa4270 */
[----:B---3--:R-:W-:Y:S02]  /*d2f0*/  FSEL R159, R159, -INF , P4 ;  /* 0xff8000009f9f7808 */ /* 0x008fe40002000000 */
[----:B------:R-:W-:Y:S01]  /*d300*/  ISETP.GT.AND P4, PT, R183, RZ, PT ;  /* 0x000000ffb700720c */ /* 0x000fe20003f84270 */
[----:B------:R-:W2:Y:S01]  /*d310*/  MUFU.TANH R162, R162 ;  /* 0x000000a200a27308 */ /* 0x000ea20000002400 */
[----:B0-----:R-:W-:Y:S02]  /*d320*/  FSEL R154, R154, -INF , P1 ;  /* 0xff8000009a9a7808 */ /* 0x001fe40000800000 */
[C---:B------:R-:W-:Y:S02]  /*d330*/  ISETP.GT.AND P1, PT, R179.reuse, 0x19, PT ;  /* 0x00000019b300780c */ /* 0x040fe40003f24270 */
[----:B------:R-:W-:-:S03]  /*d340*/  ISETP.GT.AND P3, PT, R179, 0x10, PT ;  /* 0x00000010b300780c */ /* 0x000fc60003f64270 */
[----:B------:R-:W0:Y:S01]  /*d350*/  MUFU.TANH R152, R152 ;  /* 0x0000009800987308 */ /* 0x000e220000002400 */
[----:B-1----:R-:W-:Y:S02]  /*d360*/  FSEL R168, R168, -INF , P2 ;  /* 0xff800000a8a87808 */ /* 0x002fe40001000000 */
[----:B------:R-:W-:-:S05]  /*d370*/  ISETP.GT.AND P2, PT, R183, 0x31, PT ;  /* 0x00000031b700780c */ /* 0x000fca0003f44270 */
[----:B------:R-:W1:Y:S01]  /*d380*/  MUFU.TANH R163, R163 ;  /* 0x000000a300a37308 */ /* 0x000e620000002400 */
[----:B--2---:R-:W-:Y:S02]  /*d390*/  FSEL R162, R162, -INF , P5 ;  /* 0xff800000a2a27808 */ /* 0x004fe40002800000 */
[----:B------:R-:W-:-:S05]  /*d3a0*/  ISETP.GT.AND P5, PT, R183, 0x1, PT ;  /* 0x00000001b700780c */ /* 0x000fca0003fa4270 */
[----:B------:R-:W2:Y:S01]  /*d3b0*/  MUFU.TANH R13, R13 ;  /* 0x0000000d000d7308 */ /* 0x000ea20000002400 */
[----:B0-----:R-:W-:Y:S02]  /*d3c0*/  FSEL R152, R152, -INF , P4 ;  /* 0xff80000098987808 */ /* 0x001fe40002000000 */
[----:B------:R-:W-:-:S05]  /*d3d0*/  ISETP.GT.AND P4, PT, R183, 0x11, PT ;  /* 0x00000011b700780c */ /* 0x000fca0003f84270 */
[----:B------:R-:W0:Y:S01]  /*d3e0*/  MUFU.TANH R153, R153 ;  /* 0x0000009900997308 */ /* 0x000e220000002400 */
[----:B-1----:R-:W-:Y:S02]  /*d3f0*/  FSEL R163, R163, -INF , P1 ;  /* 0xff800000a3a37808 */ /* 0x002fe40000800000 */
[----:B------:R-:W-:-:S05]  /*d400*/  ISETP.GT.AND P1, PT, R183, 0x8, PT ;  /* 0x00000008b700780c */ /* 0x000fca0003f24270 */
[----:B------:R-:W1:Y:S01]  /*d410*/  MUFU.TANH R158, R158 ;  /* 0x0000009e009e7308 */ /* 0x000e620000002400 */
[----:B--2---:R-:W-:Y:S02]  /*d420*/  FSEL R14, R13, -INF , P2 ;  /* 0xff8000000d0e7808 */ /* 0x004fe40001000000 */
[----:B------:R-:W-:Y:S02]  /*d430*/  FMNMX.FTZ R13, R152, R219, !PT ;  /* 0x000000db980d7209 */ /* 0x000fe40007810000 */
[----:B------:R-:W-:-:S03]  /*d440*/  ISETP.GT.AND P2, PT, R179, 0x30, PT ;  /* 0x00000030b300780c */ /* 0x000fc60003f44270 */
[----:B------:R-:W2:Y:S01]  /*d450*/  MUFU.TANH R156, R156 ;  /* 0x0000009c009c7308 */ /* 0x000ea20000002400 */
[----:B0-----:R-:W-:Y:S02]  /*d460*/  FSEL R153, R153, -INF , P5 ;  /* 0xff80000099997808 */ /* 0x001fe40002800000 */
[----:B------:R-:W-:Y:S02]  /*d470*/  ISETP.GT.AND P5, PT, R183, 0x18, PT ;  /* 0x00000018b700780c */ /* 0x000fe40003fa4270 */
[----:B------:R-:W-:-:S03]  /*d480*/  FMNMX.FTZ R13, R153, R13, !PT ;  /* 0x0000000d990d7209 */ /* 0x000fc60007810000 */
[----:B------:R-:W0:Y:S01]  /*d490*/  MUFU.TANH R167, R167 ;  /* 0x000000a700a77308 */ /* 0x000e220000002400 */
[----:B-1----:R-:W-:Y:S02]  /*d4a0*/  FSEL R158, R158, -INF , P3 ;  /* 0xff8000009e9e7808 */ /* 0x002fe40001800000 */
[----:B------:R-:W-:-:S05]  /*d4b0*/  ISETP.GT.AND P3, PT, R179, 0x21, PT ;  /* 0x00000021b300780c */ /* 0x000fca0003f64270 */
[----:B------:R-:W1:Y:S01]  /*d4c0*/  MUFU.TANH R160, R160 ;  /* 0x000000a000a07308 */ /* 0x000e620000002400 */
        /* <DEDUP_REMOVED lines=25> */
[----:B------:R-:W-:Y:S02]  /*d660*/  FMNMX.FTZ R13, R168, R13, !PT ;  /* 0x0000000da80d7209 */ /* 0x000fe40007810000 */
[----:B------:R-:W-:Y:S02]  /*d670*/  ISETP.GT.AND P3, PT, R183, 0x38, PT ;  /* 0x00000038b700780c */ /* 0x000fe40003f64270 */
[----:B------:R-:W-:Y:S01]  /*d680*/  FMNMX.FTZ R13, R169, R13, !PT ;  /* 0x0000000da90d7209 */ /* 0x000fe20007810000 */
[----:B------:R-:W2:Y:S01]  /*d690*/  MUFU.TANH R174, R174 ;  /* 0x000000ae00ae7308 */ /* 0x000ea20000002400 */
[----:B0-----:R-:W-:Y:S02]  /*d6a0*/  FSEL R170, R170, -INF , P4 ;  /* 0xff800000aaaa7808 */ /* 0x001fe40002000000 */
[----:B------:R-:W-:-:S02]  /*d6b0*/  ISETP.GT.AND P4, PT, R183, 0x39, PT ;  /* 0x00000039b700780c */ /* 0x000fc40003f84270 */
[----:B------:R-:W-:Y:S02]  /*d6c0*/  FMNMX.FTZ R13, R170, R13, !PT ;  /* 0x0000000daa0d7209 */ /* 0x000fe40007810000 */
[----:B------:R-:W-:Y:S01]  /*d6d0*/  FSEL R182, R182, -INF , P3 ;  /* 0xff800000b6b67808 */ /* 0x000fe20001800000 */
[----:B------:R-:W0:Y:S01]  /*d6e0*/  MUFU.TANH R222, R223 ;  /* 0x000000df00de7308 */ /* 0x000e220000002400 */
[----:B-1----:R-:W-:Y:S02]  /*d6f0*/  FSEL R171, R171, -INF , P5 ;  /* 0xff800000abab7808 */ /* 0x002fe40002800000 */
[----:B------:R-:W-:Y:S02]  /*d700*/  ISETP.GT.AND P3, PT, R179, 0x31, PT ;  /* 0x00000031b300780c */ /* 0x000fe40003f64270 */
[----:B------:R-:W-:Y:S02]  /*d710*/  FMNMX.FTZ R13, R171, R13, !PT ;  /* 0x0000000dab0d7209 */ /* 0x000fe40007810000 */
[----:B------:R-:W-:-:S02]  /*d720*/  ISETP.GT.AND P5, PT, R179, 0x39, PT ;  /* 0x00000039b300780c */ /* 0x000fc40003fa4270 */
[----:B--2---:R-:W-:Y:S02]  /*d730*/  FSEL R174, R174, -INF , P1 ;  /* 0xff800000aeae7808 */ /* 0x004fe40000800000 */
[----:B------:R-:W-:Y:S02]  /*d740*/  ISETP.GT.AND P1, PT, R179, 0x29, PT ;  /* 0x00000029b300780c */ /* 0x000fe40003f24270 */
[----:B------:R-:W-:Y:S02]  /*d750*/  FMNMX.FTZ R13, R174, R13, !PT ;  /* 0x0000000dae0d7209 */ /* 0x000fe40007810000 */
[----:B------:R-:W-:Y:S02]  /*d760*/  FSEL R181, R181, -INF , P5 ;  /* 0xff800000b5b57808 */ /* 0x000fe40002800000 */
[----:B------:R-:W-:Y:S02]  /*d770*/  FMNMX.FTZ R13, R14, R13, !PT ;  /* 0x0000000d0e0d7209 */ /* 0x000fe40007810000 */
[----:B0-----:R-:W-:-:S02]  /*d780*/  FSEL R222, R222, -INF , P4 ;  /* 0xff800000dede7808 */ /* 0x001fc40002000000 */
[----:B------:R-:W-:Y:S02]  /*d790*/  FMNMX.FTZ R13, R182, R13, !PT ;  /* 0x0000000db60d7209 */ /* 0x000fe40007810000 */
[----:B------:R-:W-:Y:S02]  /*d7a0*/  ISETP.GT.AND P4, PT, R179, 0x38, PT ;  /* 0x00000038b300780c */ /* 0x000fe40003f84270 */
[----:B------:R-:W-:-:S05]  /*d7b0*/  FMNMX.FTZ R13, R222, R13, !PT ;  /* 0x0000000dde0d7209 */ /* 0x000fca0007810000 */
[----:B------:R-:W0:Y:S02]  /*d7c0*/  SHFL.BFLY PT, R15, R13, 0x2, 0x1f ;  /* 0x0c401f000d0f7f89 */ /* 0x000e2400000e0000 */
[----:B0-----:R-:W-:-:S05]  /*d7d0*/  FMNMX.FTZ R15, R13, R15, !PT ;  /* 0x0000000f0d0f7209 */ /* 0x001fca0007810000 */
[----:B------:R-:W0:Y:S02]  /*d7e0*/  SHFL.BFLY PT, R13, R15, 0x1, 0x1f ;  /* 0x0c201f000f0d7f89 */ /* 0x000e2400000e0000 */
[----:B0-----:R-:W-:Y:S01]  /*d7f0*/  FMNMX.FTZ R15, R15, R13, !PT ;  /* 0x0000000d0f0f7209 */ /* 0x001fe20007810000 */
[----:B------:R-:W-:-:S03]  /*d800*/  IMAD.U32 R13, RZ, RZ, UR40 ;  /* 0x00000028ff0d7e24 */ /* 0x000fc6000f8e00ff */
[----:B------:R-:W-:-:S04]  /*d810*/  FSETP.NEU.FTZ.AND P6, PT, R15, -INF , PT ;  /* 0xff8000000f00780b */ /* 0x000fc80003fdd000 */
[----:B------:R-:W-:-:S05]  /*d820*/  FSEL R183, R15, RZ, P6 ;  /* 0x000000ff0fb77208 */ /* 0x000fca0003000000 */
[----:B------:R-:W-:Y:S01]  /*d830*/  FADD.FTZ R183, -R183, R219 ;  /* 0x000000dbb7b77221 */ /* 0x000fe20000010100 */
[----:B------:R-:W-:-:S05]  /*d840*/  FMUL.FTZ R219, R15, R13 ;  /* 0x0000000d0fdb7220 */ /* 0x000fca0000410000 */
[----:B------:R-:W-:Y:S02]  /*d850*/  FSEL R219, R219, RZ, P6 ;  /* 0x000000ffdbdb7208 */ /* 0x000fe40003000000 */
[----:B------:R-:W-:-:S03]  /*d860*/  ISETP.GT.AND P6, PT, R179, 0x28, PT ;  /* 0x00000028b300780c */ /* 0x000fc60003fc4270 */
[-CC-:B------:R-:W-:Y:S01]  /*d870*/  FFMA.FTZ R179, R168, R13.reuse, -R219.reuse ;  /* 0x0000000da8b37223 */ /* 0x180fe200000108db */
[-CC-:B------:R-:W-:Y:S01]  /*d880*/  FFMA.FTZ R152, R152, R13.reuse, -R219.reuse ;  /* 0x0000000d98987223 */ /* 0x180fe200000108db */
[-C--:B------:R-:W-:Y:S01]  /*d890*/  FMUL.FTZ R168, R183, R13.reuse ;  /* 0x0000000db7a87220 */ /* 0x080fe20000410000 */
[-CC-:B------:R-:W-:Y:S01]  /*d8a0*/  FFMA.FTZ R153, R153, R13.reuse, -R219.reuse ;  /* 0x0000000d99997223 */ /* 0x180fe200000108db */
[-CC-:B------:R-:W-:Y:S01]  /*d8b0*/  FFMA.FTZ R223, R14, R13.reuse, -R219.reuse ;  /* 0x0000000d0edf7223 */ /* 0x180fe200000108db */
[----:B------:R-:W-:Y:S01]  /*d8c0*/  VIADD R14, R209, 0x28c40 ;  /* 0x00028c40d10e7836 */ /* 0x000fe20000000000 */
[----:B------:R-:W-:Y:S01]  /*d8d0*/  FSEL R172, R172, -INF , P6 ;  /* 0xff800000acac7808 */ /* 0x000fe20003000000 */
[----:B------:R-:W-:Y:S01]  /*d8e0*/  MUFU.EX2 R152, R152 ;  /* 0x0000009800987308 */ /* 0x000fe20000000800 */
[-CC-:B------:R-:W-:Y:S01]  /*d8f0*/  FFMA.FTZ R161, R161, R13.reuse, -R219.reuse ;  /* 0x0000000da1a17223 */ /* 0x180fe200000108db */
[-CC-:B------:R-:W-:Y:S01]  /*d900*/  FFMA.FTZ R165, R165, R13.reuse, -R219.reuse ;  /* 0x0000000da5a57223 */ /* 0x180fe200000108db */
[----:B------:R-:W-:Y:S01]  /*d910*/  PRMT R14, R187, 0x654, R14 ;  /* 0x00000654bb0e7816 */ /* 0x000fe2000000000e */
[-CC-:B------:R-:W-:Y:S01]  /*d920*/  FFMA.FTZ R156, R156, R13.reuse, -R219.reuse ;  /* 0x0000000d9c9c7223 */ /* 0x180fe200000108db */
[-CC-:B------:R-:W-:Y:S01]  /*d930*/  FFMA.FTZ R157, R157, R13.reuse, -R219.reuse ;  /* 0x0000000d9d9d7223 */ /* 0x180fe200000108db */
[-CC-:B------:R-:W-:Y:S01]  /*d940*/  FFMA.FTZ R160, R160, R13.reuse, -R219.reuse ;  /* 0x0000000da0a07223 */ /* 0x180fe200000108db */
[----:B------:R0:W-:Y:S01]  /*d950*/  SYNCS.ARRIVE.TRANS64.RED.A1T0 RZ, [R14+URZ], RZ ;  /* 0x000000ff0eff79a7 */ /* 0x0001e2000810043f */
[----:B------:R-:W1:Y:S01]  /*d960*/  MUFU.EX2 R168, R168 ;  /* 0x000000a800a87308 */ /* 0x000e620000000800 */
[-CC-:B------:R-:W-:Y:S01]  /*d970*/  FFMA.FTZ R164, R164, R13.reuse, -R219.reuse ;  /* 0x0000000da4a47223 */ /* 0x180fe200000108db */
[-CC-:B------:R-:W-:Y:S01]  /*d980*/  FFMA.FTZ R169, R169, R13.reuse, -R219.reuse ;  /* 0x0000000da9a97223 */ /* 0x180fe200000108db */
[-CC-:B------:R-:W-:Y:S01]  /*d990*/  FFMA.FTZ R170, R170, R13.reuse, -R219.reuse ;  /* 0x0000000daaaa7223 */ /* 0x180fe200000108db */
[-CC-:B------:R-:W-:Y:S01]  /*d9a0*/  FFMA.FTZ R171, R171, R13.reuse, -R219.reuse ;  /* 0x0000000dabab7223 */ /* 0x180fe200000108db */
[-CC-:B------:R-:W-:Y:S01]  /*d9b0*/  FFMA.FTZ R174, R174, R13.reuse, -R219.reuse ;  /* 0x0000000daeae7223 */ /* 0x180fe200000108db */
[-CC-:B------:R-:W-:Y:S01]  /*d9c0*/  FFMA.FTZ R182, R182, R13.reuse, -R219.reuse ;  /* 0x0000000db6b67223 */ /* 0x180fe200000108db */
[----:B0-----:R-:W-:Y:S01]  /*d9d0*/  FMNMX.FTZ R14, R175, R218, !PT ;  /* 0x000000daaf0e7209 */ /* 0x001fe20007810000 */
[----:B------:R-:W0:Y:S01]  /*d9e0*/  MUFU.EX2 R153, R153 ;  /* 0x0000009900997308 */ /* 0x000e220000000800 */
[----:B------:R-:W-:-:S07]  /*d9f0*/  FFMA.FTZ R219, R222, R13, -R219 ;  /* 0x0000000ddedb7223 */ /* 0x000fce00000108db */
[----:B------:R-:W-:Y:S01]  /*da00*/  MUFU.EX2 R183, R161 ;  /* 0x000000a100b77308 */ /* 0x000fe20000000800 */
[----:B-1----:R-:W-:Y:S01]  /*da10*/  FFMA.FTZ R3, R168, R3, R152 ;  /* 0x00000003a8037223 */ /* 0x002fe20000010098 */
[-C--:B------:R-:W-:Y:S01]  /*da20*/  FMUL.FTZ R26, R26, R168.reuse ;  /* 0x000000a81a1a7220 */ /* 0x080fe20000410000 */
[-C--:B------:R-:W-:Y:S01]  /*da30*/  FMUL.FTZ R27, R27, R168.reuse ;  /* 0x000000a81b1b7220 */ /* 0x080fe20000410000 */
[-C--:B------:R-:W-:Y:S01]  /*da40*/  FMUL.FTZ R30, R30, R168.reuse ;  /* 0x000000a81e1e7220 */ /* 0x080fe20000410000 */
[-C--:B------:R-:W-:Y:S01]  /*da50*/  FMUL.FTZ R31, R31, R168.reuse ;  /* 0x000000a81f1f7220 */ /* 0x080fe20000410000 */
[-C--:B------:R-:W-:Y:S01]  /*da60*/  FMUL.FTZ R34, R34, R168.reuse ;  /* 0x000000a822227220 */ /* 0x080fe20000410000 */
[----:B------:R-:W-:Y:S01]  /*da70*/  FMUL.FTZ R35, R35, R168 ;  /* 0x000000a823237220 */ /* 0x000fe20000410000 */
[----:B------:R-:W-:Y:S01]  /*da80*/  MUFU.EX2 R222, R165 ;  /* 0x000000a500de7308 */ /* 0x000fe20000000800 */
[C---:B0-----:R-:W-:Y:S01]  /*da90*/  FADD.FTZ R3, R153.reuse, R3 ;  /* 0x0000000399037221 */ /* 0x041fe20000010000 */
[----:B------:R-:W-:Y:S01]  /*daa0*/  F2FP.BF16.F32.PACK_AB R153, R153, R152 ;  /* 0x000000989999723e */ /* 0x000fe200000010ff */
[----:B------:R-:W-:Y:S01]  /*dab0*/  FMUL.FTZ R38, R38, R168 ;  /* 0x000000a826267220 */ /* 0x000fe20000410000 */
[----:B------:R-:W-:Y:S01]  /*dac0*/  FMNMX.FTZ R152, R178, R14, !PT ;  /* 0x0000000eb2987209 */ /* 0x000fe20007810000 */
[-C--:B------:R-:W-:Y:S01]  /*dad0*/  FMUL.FTZ R39, R39, R168.reuse ;  /* 0x000000a827277220 */ /* 0x080fe20000410000 */
[-C--:B------:R-:W-:Y:S01]  /*dae0*/  FMUL.FTZ R42, R42, R168.reuse ;  /* 0x000000a82a2a7220 */ /* 0x080fe20000410000 */
[----:B------:R-:W-:Y:S01]  /*daf0*/  FMUL.FTZ R43, R43, R168 ;  /* 0x000000a82b2b7220 */ /* 0x000fe20000410000 */
[----:B------:R-:W-:Y:S01]  /*db00*/  FMNMX.FTZ R152, R154, R152, !PT ;  /* 0x000000989a987209 */ /* 0x000fe20007810000 */
[----:B------:R0:W-:Y:S01]  /*db10*/  MUFU.TANH R14, R173 ;  /* 0x000000ad000e7308 */ /* 0x0001e20000002400 */
        /* <DEDUP_REMOVED lines=8> */
[----:B0-----:R-:W-:Y:S01]  /*dba0*/  FMNMX.FTZ R173, R155, R152, !PT ;  /* 0x000000989bad7209 */ /* 0x001fe20007810000 */
[-C--:B------:R-:W-:Y:S01]  /*dbb0*/  FMUL.FTZ R59, R59, R168.reuse ;  /* 0x000000a83b3b7220 */ /* 0x080fe20000410000 */
[-C--:B------:R-:W-:Y:S01]  /*dbc0*/  FMUL.FTZ R62, R62, R168.reuse ;  /* 0x000000a83e3e7220 */ /* 0x080fe20000410000 */
[-C--:B------:R-:W-:Y:S01]  /*dbd0*/  FMUL.FTZ R63, R63, R168.reuse ;  /* 0x000000a83f3f7220 */ /* 0x080fe20000410000 */
[----:B------:R-:W-:Y:S01]  /*dbe0*/  FMNMX.FTZ R173, R158, R173, !PT ;  /* 0x000000ad9ead7209 */ /* 0x000fe20007810000 */
[-C--:B------:R-:W-:Y:S01]  /*dbf0*/  FMUL.FTZ R66, R66, R168.reuse ;  /* 0x000000a842427220 */ /* 0x080fe20000410000 */
[-C--:B------:R-:W-:Y:S01]  /*dc00*/  FMUL.FTZ R67, R67, R168.reuse ;  /* 0x000000a843437220 */ /* 0x080fe20000410000 */
[----:B------:R0:W2:Y:S01]  /*dc10*/  MUFU.TANH R152, R176 ;  /* 0x000000b000987308 */ /* 0x0000a20000002400 */
        /* <DEDUP_REMOVED lines=8> */
[----:B0-----:R-:W-:Y:S01]  /*dca0*/  FMNMX.FTZ R176, R159, R173, !PT ;  /* 0x000000ad9fb07209 */ /* 0x001fe20007810000 */
[----:B-1----:R-:W-:Y:S01]  /*dcb0*/  FADD.FTZ R3, R156, R3 ;  /* 0x000000039c037221 */ /* 0x002fe20000010000 */
[-C--:B------:R-:W-:Y:S01]  /*dcc0*/  FMUL.FTZ R83, R83, R168.reuse ;  /* 0x000000a853537220 */ /* 0x080fe20000410000 */
[----:B------:R-:W-:Y:S01]  /*dcd0*/  FMUL.FTZ R86, R86, R168 ;  /* 0x000000a856567220 */ /* 0x000fe20000410000 */
[----:B------:R-:W-:Y:S01]  /*dce0*/  FMNMX.FTZ R176, R162, R176, !PT ;  /* 0x000000b0a2b07209 */ /* 0x000fe20007810000 */
[-C--:B------:R-:W-:Y:S01]  /*dcf0*/  FMUL.FTZ R87, R87, R168.reuse ;  /* 0x000000a857577220 */ /* 0x080fe20000410000 */
[----:B------:R-:W-:Y:S01]  /*dd00*/  FMUL.FTZ R90, R90, R168 ;  /* 0x000000a85a5a7220 */ /* 0x000fe20000410000 */
[----:B------:R0:W1:Y:S01]  /*dd10*/  MUFU.TANH R173, R177 ;  /* 0x000000b100ad7308 */ /* 0x0000620000002400 */
[----:B------:R-:W-:Y:S01]  /*dd20*/  FMNMX.FTZ R176, R163, R176, !PT ;  /* 0x000000b0a3b07209 */ /* 0x000fe20007810000 */
[-C--:B------:R-:W-:Y:S01]  /*dd30*/  FMUL.FTZ R91, R91, R168.reuse ;  /* 0x000000a85b5b7220 */ /* 0x080fe20000410000 */
[----:B--2---:R-:W-:Y:S01]  /*dd40*/  FSEL R152, R152, -INF , P2 ;  /* 0xff80000098987808 */ /* 0x004fe20001000000 */
[----:B------:R-:W-:Y:S01]  /*dd50*/  FMUL.FTZ R94, R94, R168 ;  /* 0x000000a85e5e7220 */ /* 0x000fe20000410000 */
[----:B------:R-:W-:Y:S01]  /*dd60*/  FMNMX.FTZ R176, R166, R176, !PT ;  /* 0x000000b0a6b07209 */ /* 0x000fe20007810000 */
[-C--:B------:R-:W-:Y:S01]  /*dd70*/  FMUL.FTZ R95, R95, R168.reuse ;  /* 0x000000a85f5f7220 */ /* 0x080fe20000410000 */
[----:B------:R-:W-:Y:S01]  /*dd80*/  FMUL.FTZ R98, R98, R168 ;  /* 0x000000a862627220 */ /* 0x000fe20000410000 */
[----:B------:R-:W2:Y:S01]  /*dd90*/  MUFU.EX2 R160, R160 ;  /* 0x000000a000a07308 */ /* 0x000ea20000000800 */
[----:B0-----:R-:W-:Y:S01]  /*dda0*/  FMUL.FTZ R177, R180, UR44 ;  /* 0x0000002cb4b17c20 */ /* 0x001fe20008410000 */
[----:B------:R-:W-:Y:S01]  /*ddb0*/  FMNMX.FTZ R180, R167, R176, !PT ;  /* 0x000000b0a7b47209 */ /* 0x000fe20007810000 */
[----:B---3--:R-:W-:Y:S01]  /*ddc0*/  FADD.FTZ R3, R157, R3 ;  /* 0x000000039d037221 */ /* 0x008fe20000010000 */
[----:B------:R-:W-:Y:S01]  /*ddd0*/  FSEL R176, R14, -INF , P1 ;  /* 0xff8000000eb07808 */ /* 0x000fe20000800000 */
[----:B------:R-:W-:Y:S01]  /*dde0*/  FMUL.FTZ R99, R99, R168 ;  /* 0x000000a863637220 */ /* 0x000fe20000410000 */
[----:B------:R-:W-:Y:S01]  /*ddf0*/  FMNMX.FTZ R180, R172, R180, !PT ;  /* 0x000000b4acb47209 */ /* 0x000fe20007810000 */
[-C--:B------:R-:W-:Y:S01]  /*de00*/  FMUL.FTZ R102, R102, R168.reuse ;  /* 0x000000a866667220 */ /* 0x080fe20000410000 */
[----:B------:R-:W0:Y:S01]  /*de10*/  MUFU.TANH R177, R177 ;  /* 0x000000b100b17308 */ /* 0x000e220000002400 */
[----:B------:R-:W-:Y:S01]  /*de20*/  ISETP.NE.AND P1, PT, R197, RZ, PT ;  /* 0x000000ffc500720c */ /* 0x000fe20003f25270 */
[----:B------:R-:W-:Y:S01]  /*de30*/  FMUL.FTZ R103, R103, R168 ;  /* 0x000000a867677220 */ /* 0x000fe20000410000 */
[----:B------:R-:W-:Y:S01]  /*de40*/  FMNMX.FTZ R14, R176, R180, !PT ;  /* 0x000000b4b00e7209 */ /* 0x000fe20007810000 */
[-C--:B------:R-:W-:Y:S01]  /*de50*/  FMUL.FTZ R106, R106, R168.reuse ;  /* 0x000000a86a6a7220 */ /* 0x080fe20000410000 */
[----:B-1----:R-:W-:Y:S01]  /*de60*/  FSEL R180, R173, -INF , P3 ;  /* 0xff800000adb47808 */ /* 0x002fe20001800000 */
[----:B------:R-:W-:Y:S01]  /*de70*/  FMUL.FTZ R107, R107, R168 ;  /* 0x000000a86b6b7220 */ /* 0x000fe20000410000 */
[----:B------:R-:W-:Y:S01]  /*de80*/  FMNMX.FTZ R14, R152, R14, !PT ;  /* 0x0000000e980e7209 */ /* 0x000fe20007810000 */
[----:B------:R-:W1:Y:S01]  /*de90*/  MUFU.EX2 R164, R164 ;  /* 0x000000a400a47308 */ /* 0x000e620000000800 */
[----:B--2---:R-:W-:Y:S01]  /*dea0*/  FADD.FTZ R3, R160, R3 ;  /* 0x00000003a0037221 */ /* 0x004fe20000010000 */
[----:B------:R-:W-:Y:S01]  /*deb0*/  FMUL.FTZ R110, R110, R168 ;  /* 0x000000a86e6e7220 */ /* 0x000fe20000410000 */
[----:B------:R-:W-:Y:S01]  /*dec0*/  FMNMX.FTZ R14, R180, R14, !PT ;  /* 0x0000000eb40e7209 */ /* 0x000fe20007810000 */
[-C--:B------:R-:W-:Y:S01]  /*ded0*/  FMUL.FTZ R111, R111, R168.reuse ;  /* 0x000000a86f6f7220 */ /* 0x080fe20000410000 */
[----:B------:R-:W-:Y:S01]  /*dee0*/  FADD.FTZ R3, R183, R3 ;  /* 0x00000003b7037221 */ /* 0x000fe20000010000 */
[-C--:B------:R-:W-:Y:S01]  /*def0*/  FMUL.FTZ R114, R114, R168.reuse ;  /* 0x000000a872727220 */ /* 0x080fe20000410000 */
[-C--:B------:R-:W-:Y:S01]  /*df00*/  FMUL.FTZ R115, R115, R168.reuse ;  /* 0x000000a873737220 */ /* 0x080fe20000410000 */
[----:B------:R-:W-:Y:S01]  /*df10*/  MUFU.EX2 R169, R169 ;  /* 0x000000a900a97308 */ /* 0x000fe20000000800 */
[----:B0-----:R-:W-:Y:S01]  /*df20*/  FSEL R177, R177, -INF , P4 ;  /* 0xff800000b1b17808 */ /* 0x001fe20002000000 */
[-C--:B------:R-:W-:Y:S01]  /*df30*/  FMUL.FTZ R118, R118, R168.reuse ;  /* 0x000000a876767220 */ /* 0x080fe20000410000 */
[-C--:B------:R-:W-:Y:S01]  /*df40*/  FMUL.FTZ R119, R119, R168.reuse ;  /* 0x000000a877777220 */ /* 0x080fe20000410000 */
[----:B------:R-:W-:Y:S01]  /*df50*/  FMUL.FTZ R122, R122, R168 ;  /* 0x000000a87a7a7220 */ /* 0x000fe20000410000 */
[----:B------:R-:W-:Y:S01]  /*df60*/  FMNMX.FTZ R14, R177, R14, !PT ;  /* 0x0000000eb10e7209 */ /* 0x000fe20007810000 */
[-C--:B------:R-:W-:Y:S01]  /*df70*/  FMUL.FTZ R123, R123, R168.reuse ;  /* 0x000000a87b7b7220 */ /* 0x080fe20000410000 */
[----:B------:R-:W-:Y:S01]  /*df80*/  FMUL.FTZ R126, R126, R168 ;  /* 0x000000a87e7e7220 */ /* 0x000fe20000410000 */
[----:B------:R-:W-:Y:S01]  /*df90*/  MUFU.EX2 R170, R170 ;  /* 0x000000aa00aa7308 */ /* 0x000fe20000000800 */
[----:B------:R-:W-:Y:S01]  /*dfa0*/  FMNMX.FTZ R14, R181, R14, !PT ;  /* 0x0000000eb50e7209 */ /* 0x000fe20007810000 */
[----:B-1----:R-:W-:Y:S01]  /*dfb0*/  FADD.FTZ R3, R164, R3 ;  /* 0x00000003a4037221 */ /* 0x002fe20000010000 */
[-C--:B------:R-:W-:Y:S01]  /*dfc0*/  FMUL.FTZ R127, R127, R168.reuse ;  /* 0x000000a87f7f7220 */ /* 0x080fe20000410000 */
[-C--:B------:R-:W-:Y:S01]  /*dfd0*/  FMUL.FTZ R130, R130, R168.reuse ;  /* 0x000000a882827220 */ /* 0x080fe20000410000 */
[-C--:B------:R-:W-:Y:S01]  /*dfe0*/  FMUL.FTZ R131, R131, R168.reuse ;  /* 0x000000a883837220 */ /* 0x080fe20000410000 */
[----:B------:R-:W0:Y:S01]  /*dff0*/  SHFL.BFLY PT, R173, R14, 0x2, 0x1f ;  /* 0x0c401f000ead7f89 */ /* 0x000e2200000e0000 */
        /* <DEDUP_REMOVED lines=11> */
[----:B------:R-:W-:-:S06]  /*e0b0*/  FMUL.FTZ R151, R151, R168 ;  /* 0x000000a897977220 */ /* 0x000fcc0000410000 */
[----:B------:R-:W-:Y:S01]  /*e0c0*/  MUFU.EX2 R182, R182 ;  /* 0x000000b600b67308 */ /* 0x000fe20000000800 */
[----:B0-----:R-:W-:-:S05]  /*e0d0*/  FMNMX.FTZ R14, R14, R173, !PT ;  /* 0x000000ad0e0e7209 */ /* 0x001fca0007810000 */
[----:B------:R-:W0:Y:S02]  /*e0e0*/  SHFL.BFLY PT, R173, R14, 0x1, 0x1f ;  /* 0x0c201f000ead7f89 */ /* 0x000e2400000e0000 */
[----:B0-----:R-:W-:-:S04]  /*e0f0*/  FMNMX.FTZ R14, R14, R173, !PT ;  /* 0x000000ad0e0e7209 */ /* 0x001fc80007810000 */
[----:B------:R-:W-:-:S04]  /*e100*/  FSETP.NEU.FTZ.AND P2, PT, R14, -INF , PT ;  /* 0xff8000000e00780b */ /* 0x000fc80003f5d000 */
[----:B------:R-:W-:-:S05]  /*e110*/  FSEL R161, R14, RZ, P2 ;  /* 0x000000ff0ea17208 */ /* 0x000fca0001000000 */
[----:B------:R-:W-:Y:S02]  /*e120*/  FADD.FTZ R165, -R161, R218 ;  /* 0x000000daa1a57221 */ /* 0x000fe40000010100 */
[----:B------:R0:W-:Y:S02]  /*e130*/  MUFU.EX2 R161, R179 ;  /* 0x000000b300a17308 */ /* 0x0001e40000000800 */
[----:B------:R-:W-:-:S06]  /*e140*/  FMUL.FTZ R165, R165, R13 ;  /* 0x0000000da5a57220 */ /* 0x000fcc0000410000 */
[----:B------:R1:W2:Y:S01]  /*e150*/  MUFU.EX2 R173, R165 ;  /* 0x000000a500ad7308 */ /* 0x0002a20000000800 */
[----:B0-----:R-:W-:Y:S01]  /*e160*/  FMUL.FTZ R179, R14, R13 ;  /* 0x0000000d0eb37220 */ /* 0x001fe20000410000 */
[----:B-1----:R-:W-:-:S04]  /*e170*/  @!P1 IMAD R165, R220, 0x40, R191 ;  /* 0x00000040dca59824 */ /* 0x002fc800078e02bf */
[----:B------:R-:W-:Y:S02]  /*e180*/  @!P1 IMAD R165, R165, 0x4, R2 ;  /* 0x00000004a5a59824 */ /* 0x000fe400078e0202 */
[----:B--2---:R-:W-:-:S03]  /*e190*/  FMUL.FTZ R24, R24, R173 ;  /* 0x000000ad18187220 */ /* 0x004fc60000410000 */
        /* <DEDUP_REMOVED lines=14> */
[----:B0-----:R0:W-:Y:S01]  /*e280*/  MUFU.EX2 R165, R174 ;  /* 0x000000ae00a57308 */ /* 0x0011e20000000800 */
        /* <DEDUP_REMOVED lines=8> */
[----:B0-----:R-:W-:Y:S01]  /*e310*/  FSEL R174, R179, RZ, P2 ;  /* 0x000000ffb3ae7208 */ /* 0x001fe20001000000 */
[-C--:B------:R-:W-:Y:S01]  /*e320*/  FMUL.FTZ R65, R65, R173.reuse ;  /* 0x000000ad41417220 */ /* 0x080fe20000410000 */
[-C--:B------:R-:W-:Y:S01]  /*e330*/  FMUL.FTZ R68, R68, R173.reuse ;  /* 0x000000ad44447220 */ /* 0x080fe20000410000 */
[-C--:B------:R-:W-:Y:S01]  /*e340*/  FMUL.FTZ R69, R69, R173.reuse ;  /* 0x000000ad45457220 */ /* 0x080fe20000410000 */
[----:B------:R-:W-:Y:S01]  /*e350*/  FMUL.FTZ R72, R72, R173 ;  /* 0x000000ad48487220 */ /* 0x000fe20000410000 */
        /* <DEDUP_REMOVED lines=17> */
[----:B------:R-:W-:Y:S01]  /*e470*/  FFMA.FTZ R174, R181, R13, -R174 ;  /* 0x0000000db5ae7223 */ /* 0x000fe200000108ae */
        /* <DEDUP_REMOVED lines=10> */
[----:B------:R3:W4:Y:S01]  /*e520*/  MUFU.EX2 R175, R155 ;  /* 0x0000009b00af7308 */ /* 0x0007220000000800 */
        /* <DEDUP_REMOVED lines=8> */
[----:B---3--:R-:W-:Y:S01]  /*e5b0*/  F2FP.BF16.F32.PACK_AB R155, R157, R156 ;  /* 0x0000009c9d9b723e */ /* 0x008fe200000010ff */
[----:B0-----:R-:W-:Y:S01]  /*e5c0*/  FFMA.FTZ R156, R173, R0, R152 ;  /* 0x00000000ad9c7223 */ /* 0x001fe20000010098 */
[----:B------:R-:W-:Y:S01]  /*e5d0*/  FADD.FTZ R0, R222, R3 ;  /* 0x00000003de007221 */ /* 0x000fe20000010000 */
[----:B------:R-:W-:Y:S01]  /*e5e0*/  F2FP.BF16.F32.PACK_AB R157, R183, R160 ;  /* 0x000000a0b79d723e */ /* 0x000fe200000010ff */
[-C--:B------:R-:W-:Y:S01]  /*e5f0*/  FMUL.FTZ R105, R105, R173.reuse ;  /* 0x000000ad69697220 */ /* 0x080fe20000410000 */
[C---:B-1----:R-:W-:Y:S01]  /*e600*/  FADD.FTZ R156, R178.reuse, R156 ;  /* 0x0000009cb29c7221 */ /* 0x042fe20000010000 */
[----:B------:R-:W-:Y:S01]  /*e610*/  F2FP.BF16.F32.PACK_AB R152, R178, R152 ;  /* 0x00000098b298723e */ /* 0x000fe200000010ff */
[----:B------:R0:W1:Y:S01]  /*e620*/  MUFU.EX2 R181, R159 ;  /* 0x0000009f00b57308 */ /* 0x0000620000000800 */
[-C--:B------:R-:W-:Y:S01]  /*e630*/  FMUL.FTZ R108, R108, R173.reuse ;  /* 0x000000ad6c6c7220 */ /* 0x080fe20000410000 */
[----:B--2---:R-:W-:Y:S01]  /*e640*/  FADD.FTZ R156, R154, R156 ;  /* 0x0000009c9a9c7221 */ /* 0x004fe20000010000 */
[----:B----4-:R-:W-:Y:S01]  /*e650*/  F2FP.BF16.F32.PACK_AB R154, R175, R154 ;  /* 0x0000009aaf9a723e */ /* 0x010fe200000010ff */
[----:B------:R-:W-:Y:S01]  /*e660*/  BAR.SYNC.DEFER_BLOCKING 0xf, 0x100 ;  /* 0x03c4000000007b1d */ /* 0x000fe20000010000 */
[-C--:B------:R-:W-:Y:S01]  /*e670*/  FMUL.FTZ R109, R109, R173.reuse ;  /* 0x000000ad6d6d7220 */ /* 0x080fe20000410000 */
[----:B------:R-:W-:Y:S01]  /*e680*/  FADD.FTZ R156, R175, R156 ;  /* 0x0000009caf9c7221 */ /* 0x000fe20000010000 */
[-C--:B------:R-:W-:Y:S01]  /*e690*/  FMUL.FTZ R112, R112, R173.reuse ;  /* 0x000000ad70707220 */ /* 0x080fe20000410000 */
[-C--:B------:R-:W-:Y:S01]  /*e6a0*/  FMUL.FTZ R113, R113, R173.reuse ;  /* 0x000000ad71717220 */ /* 0x080fe20000410000 */
[----:B0-----:R-:W-:Y:S01]  /*e6b0*/  F2FP.BF16.F32.PACK_AB R159, R222, R164 ;  /* 0x000000a4de9f723e */ /* 0x001fe200000010ff */
[----:B------:R-:W0:Y:S01]  /*e6c0*/  MUFU.EX2 R162, R162 ;  /* 0x000000a200a27308 */ /* 0x000e220000000800 */
[----:B-----5:R-:W-:Y:S01]  /*e6d0*/  FADD.FTZ R156, R158, R156 ;  /* 0x0000009c9e9c7221 */ /* 0x020fe20000010000 */
[-C--:B------:R-:W-:Y:S01]  /*e6e0*/  FMUL.FTZ R116, R116, R173.reuse ;  /* 0x000000ad74747220 */ /* 0x080fe20000410000 */
[-C--:B------:R-:W-:Y:S01]  /*e6f0*/  FMUL.FTZ R117, R117, R173.reuse ;  /* 0x000000ad75757220 */ /* 0x080fe20000410000 */
[-C--:B------:R-:W-:Y:S01]  /*e700*/  FMUL.FTZ R120, R120, R173.reuse ;  /* 0x000000ad78787220 */ /* 0x080fe20000410000 */
[-C--:B------:R-:W-:Y:S01]  /*e710*/  FMUL.FTZ R121, R121, R173.reuse ;  /* 0x000000ad79797220 */ /* 0x080fe20000410000 */
[-C--:B------:R-:W-:Y:S01]  /*e720*/  FMUL.FTZ R124, R124, R173.reuse ;  /* 0x000000ad7c7c7220 */ /* 0x080fe20000410000 */
[----:B-1----:R-:W-:Y:S01]  /*e730*/  FADD.FTZ R156, R181, R156 ;  /* 0x0000009cb59c7221 */ /* 0x002fe20000010000 */
        /* <DEDUP_REMOVED lines=10> */
[----:B------:R-:W-:Y:S01]  /*e7e0*/  F2FP.BF16.F32.PACK_AB R156, R181, R158 ;  /* 0x0000009eb59c723e */ /* 0x000fe200000010ff */
[----:B------:R0:W-:Y:S01]  /*e7f0*/  STSM.16.M88.4 [R201+0x26800], R152 ;  /* 0x02680098c9007844 */ /* 0x0001e20000000200 */
        /* <DEDUP_REMOVED lines=8> */
[----:B------:R-:W-:Y:S01]  /*e880*/  F2FP.BF16.F32.PACK_AB R163, R171, R170 ;  /* 0x000000aaaba3723e */ /* 0x000fe200000010ff */
[----:B------:R-:W-:-:S02]  /*e890*/  FMUL.FTZ R149, R149, R173 ;  /* 0x000000ad95957220 */ /* 0x000fc40000410000 */
[----:B------:R0:W-:Y:S01]  /*e8a0*/  STSM.16.M88.4 [R202], R156 ;  /* 0x0000009cca007844 */ /* 0x0001e20000000200 */
[----:B------:R-:W1:Y:S01]  /*e8b0*/  MUFU.EX2 R172, R172 ;  /* 0x000000ac00ac7308 */ /* 0x000e620000000800 */
[----:B--2---:R-:W-:Y:S01]  /*e8c0*/  FADD.FTZ R160, R166, R3 ;  /* 0x00000003a6a07221 */ /* 0x004fe20000010000 */
[----:B------:R-:W-:Y:S01]  /*e8d0*/  FADD.FTZ R3, R161, R0 ;  /* 0x00000000a1037221 */ /* 0x000fe20000010000 */
[----:B------:R-:W-:-:S03]  /*e8e0*/  F2FP.BF16.F32.PACK_AB R161, R169, R161 ;  /* 0x000000a1a9a1723e */ /* 0x000fc600000010ff */
[----:B------:R-:W-:Y:S02]  /*e8f0*/  FADD.FTZ R3, R169, R3 ;  /* 0x00000003a9037221 */ /* 0x000fe40000010000 */
[----:B------:R-:W2:Y:S01]  /*e900*/  MUFU.EX2 R176, R176 ;  /* 0x000000b000b07308 */ /* 0x000ea20000000800 */
[C---:B---3--:R-:W-:Y:S01]  /*e910*/  FADD.FTZ R0, R167.reuse, R160 ;  /* 0x000000a0a7007221 */ /* 0x048fe20000010000 */
[----:B------:R-:W-:Y:S01]  /*e920*/  FADD.FTZ R3, R170, R3 ;  /* 0x00000003aa037221 */ /* 0x000fe20000010000 */
[----:B------:R-:W-:-:S03]  /*e930*/  F2FP.BF16.F32.PACK_AB R160, R167, R166 ;  /* 0x000000a6a7a0723e */ /* 0x000fc600000010ff */
[----:B------:R-:W-:Y:S02]  /*e940*/  FADD.FTZ R3, R171, R3 ;  /* 0x00000003ab037221 */ /* 0x000fe40000010000 */
[----:B------:R-:W3:Y:S01]  /*e950*/  MUFU.EX2 R164, R179 ;  /* 0x000000b300a47308 */ /* 0x000ee20000000800 */
[----:B-1----:R-:W-:Y:S01]  /*e960*/  FADD.FTZ R0, R172, R0 ;  /* 0x00000000ac007221 */ /* 0x002fe20000010000 */
[----:B------:R-:W-:Y:S01]  /*e970*/  FADD.FTZ R3, R165, R3 ;  /* 0x00000003a5037221 */ /* 0x000fe20000010000 */
[----:B------:R-:W-:-:S03]  /*e980*/  F2FP.BF16.F32.PACK_AB R165, R223, R165 ;  /* 0x000000a5dfa5723e */ /* 0x000fc600000010ff */
[----:B------:R-:W-:Y:S02]  /*e990*/  FADD.FTZ R3, R223, R3 ;  /* 0x00000003df037221 */ /* 0x000fe40000010000 */
[----:B------:R-:W1:Y:S01]  /*e9a0*/  MUFU.EX2 R180, R180 ;  /* 0x000000b400b47308 */ /* 0x000e620000000800 */
[----:B--2---:R-:W-:Y:S01]  /*e9b0*/  FADD.FTZ R0, R176, R0 ;  /* 0x00000000b0007221 */ /* 0x004fe20000010000 */
[----:B------:R-:W-:Y:S01]  /*e9c0*/  FADD.FTZ R3, R182, R3 ;  /* 0x00000003b6037221 */ /* 0x000fe20000010000 */
[----:B------:R-:W-:-:S05]  /*e9d0*/  F2FP.BF16.F32.PACK_AB R162, R176, R172 ;  /* 0x000000acb0a2723e */ /* 0x000fca00000010ff */
[----:B------:R-:W2:Y:S01]  /*e9e0*/  MUFU.EX2 R177, R177 ;  /* 0x000000b100b17308 */ /* 0x000ea20000000800 */
[----:B---3--:R-:W-:Y:S01]  /*e9f0*/  FADD.FTZ R0, R164, R0 ;  /* 0x00000000a4007221 */ /* 0x008fe20000010000 */
[----:B------:R0:W-:Y:S06]  /*ea00*/  STSM.16.M88.4 [R204], R160 ;  /* 0x000000a0cc007844 */ /* 0x0001ec0000000200 */
[----:B------:R-:W3:Y:S01]  /*ea10*/  MUFU.EX2 R166, R174 ;  /* 0x000000ae00a67308 */ /* 0x000ee20000000800 */
[C---:B-1----:R-:W-:Y:S01]  /*ea20*/  FADD.FTZ R0, R180.reuse, R0 ;  /* 0x00000000b4007221 */ /* 0x042fe20000010000 */
[----:B------:R-:W-:-:S06]  /*ea30*/  F2FP.BF16.F32.PACK_AB R164, R180, R164 ;  /* 0x000000a4b4a4723e */ /* 0x000fcc00000010ff */
[----:B------:R-:W1:Y:S01]  /*ea40*/  MUFU.EX2 R167, R219 ;  /* 0x000000db00a77308 */ /* 0x000e620000000800 */
[----:B--2---:R-:W-:-:S04]  /*ea50*/  FADD.FTZ R0, R177, R0 ;  /* 0x00000000b1007221 */ /* 0x004fc80000010000 */
[C---:B---3--:R-:W-:Y:S01]  /*ea60*/  FADD.FTZ R0, R166.reuse, R0 ;  /* 0x00000000a6007221 */ /* 0x048fe20000010000 */
[----:B------:R-:W-:Y:S01]  /*ea70*/  F2FP.BF16.F32.PACK_AB R166, R166, R177 ;  /* 0x000000b1a6a6723e */ /* 0x000fe200000010ff */
[C---:B-1----:R-:W-:Y:S01]  /*ea80*/  FADD.FTZ R3, R167.reuse, R3 ;  /* 0x00000003a7037221 */ /* 0x042fe20000010000 */
[----:B------:R-:W-:-:S05]  /*ea90*/  F2FP.BF16.F32.PACK_AB R167, R167, R182 ;  /* 0x000000b6a7a7723e */ /* 0x000fca00000010ff */
[----:B------:R0:W-:Y:S01]  /*eaa0*/  STSM.16.M88.4 [R203], R164 ;  /* 0x000000a4cb007844 */ /* 0x0001e20000000200 */
[----:B------:R-:W-:Y:S05]  /*eab0*/  @!P0 BRA `(.L_x_4794) ;  /* 0x0000000000048947 */ /* 0x000fea0003800000 */
[----:B------:R-:W-:Y:S01]  /*eac0*/  BPT.TRAP 0x1 ;  /* 0x000000040000795c */ /* 0x000fe20000300000 */
.L_x_4794:
[----:B------:R1:W2:Y:S01]  /*ead0*/  SYNCS.PHASECHK.TRANS64.TRYWAIT P1, [R209+URZ+0x28c50], R213 ;  /* 0x028c50d5d10075a7 */ /* 0x0002a2000802017f */
[----:B------:R-:W-:Y:S05]  /*eae0*/  @!P0 BRA `(.L_x_4795) ;  /* 0x0000000000048947 */ /* 0x000fea0003800000 */
[----:B------:R-:W-:Y:S01]  /*eaf0*/  BPT.TRAP 0x1 ;  /* 0x000000040000795c */ /* 0x000fe20000300000 */
.L_x_4795:
[----:B------:R-:W-:Y:S04]  /*eb00*/  BSSY B2, `(.L_x_4796) ;  /* 0x0000004000027945 */ /* 0x000fe80003800000 */
[----:B--2---:R-:W-:Y:S05]  /*eb10*/  @P1 BRA `(.L_x_4797) ;  /* 0x0000000000081947 */ /* 0x004fea0003800000 */
[----:B------:R-:W2:Y:S02]  /*eb20*/  SYNCS.PHASECHK.TRANS64.TRYWAIT P1, [R209+URZ+0x28c50], R213 ;  /* 0x028c50d5d10075a7 */ /* 0x000ea4000802017f */
[----:B--2---:R-:W-:Y:S05]  /*eb30*/  @!P1 BRA `(.L_x_4798) ;  /* 0x0000010c00b09947 */ /* 0x004fea0003800000 */
.L_x_4797:
[----:B------:R-:W-:Y:S05]  /*eb40*/  BSYNC B2 ;  /* 0x0000000000027941 */ /* 0x000fea0003800000 */
.L_x_4796:
        /* <DEDUP_REMOVED lines=40> */
.L_x_4799:
[----:B------:R-:W-:Y:S01]  /*edd0*/  ISETP.GT.AND P1, PT, R21, R20, PT ;  /* 0x000000141500720c */ /* 0x000fe20003f24270 */
[----:B-12---:R-:W-:Y:S02]  /*ede0*/  VIADD R209, R209, 0x28c60 ;  /* 0x00028c60d1d17836 */ /* 0x006fe40000000000 */
        /* <DEDUP_REMOVED lines=8> */
.L_x_4787:
[----:B0-----:R-:W-:-:S07]  /*ee70*/  IMAD.MOV.U32 R209, RZ, RZ, R21 ;  /* 0x000000ffffd17224 */ /* 0x001fce00078e0015 */
.L_x_4786:
[----:B------:R-:W-:Y:S05]  /*ee80*/  BSYNC B1 ;  /* 0x0000000000017941 */ /* 0x000fea0003800000 */
.L_x_4785:
[----:B------:R-:W-:Y:S01]  /*ee90*/  ISETP.GE.AND P1, PT, R209, R205, PT ;  /* 0x000000cdd100720c */ /* 0x000fe20003f26270 */
[----:B------:R-:W-:-:S12]  /*eea0*/  BSSY B0, `(.L_x_4801) ;  /* 0x00001e5000007945 */ /* 0x000fd80003800000 */
[----:B------:R-:W-:Y:S05]  /*eeb0*/  @!P1 BRA `(.L_x_4802) ;  /* 0x0000001c008c9947 */ /* 0x000fea0003800000 */
[----:B------:R-:W-:Y:S02]  /*eec0*/  IMAD.MOV.U32 R21, RZ, RZ, R15 ;  /* 0x000000ffff157224 */ /* 0x000fe400078e000f */
[----:B------:R-:W-:Y:S02]  /*eed0*/  IMAD.MOV.U32 R213, RZ, RZ, R14 ;  /* 0x000000ffffd57224 */ /* 0x000fe400078e000e */
[----:B------:R-:W-:-:S07]  /*eee0*/  IMAD.MOV.U32 R200, RZ, RZ, R19 ;  /* 0x000000ffffc87224 */ /* 0x000fce00078e0013 */
.L_x_4815:
[----:B------:R-:W-:-:S05]  /*eef0*/  VIADD R19, R200, 0x1 ;  /* 0x00000001c8137836 */ /* 0x000fca0000000000 */
[----:B------:R-:W-:-:S04]  /*ef00*/  ISETP.NE.AND P1, PT, R19, 0x2, PT ;  /* 0x000000021300780c */ /* 0x000fc80003f25270 */
[----:B------:R-:W-:Y:S02]  /*ef10*/  SEL R13, RZ, 0x1, P1 ;  /* 0x00000001ff0d7807 */ /* 0x000fe40000800000 */
[----:B------:R-:W-:Y:S02]  /*ef20*/  SEL R19, R19, RZ, P1 ;  /* 0x000000ff13137207 */ /* 0x000fe40000800000 */
[----:B------:R-:W-:Y:S01]  /*ef30*/  LOP3.LUT R22, R22, R13, RZ, 0x3c, !PT ;  /* 0x0000000d16167212 */ /* 0x000fe200078e3cff */
[----:B0-----:R-:W-:Y:S06]  /*ef40*/  @!P0 BRA `(.L_x_4803) ;  /* 0x0000000000048947 */ /* 0x001fec0003800000 */
[----:B------:R-:W-:Y:S01]  /*ef50*/  BPT.TRAP 0x1 ;  /* 0x000000040000795c */ /* 0x000fe20000300000 */
.L_x_4803:
[----:B------:R-:W-:Y:S01]  /*ef60*/  IMAD R198, R19, 0x8, R2 ;  /* 0x0000000813c67824 */ /* 0x000fe200078e0202 */
[----:B------:R-:W-:-:S04]  /*ef70*/  SHF.L.U32 R20, R22, 0x1f, RZ ;  /* 0x0000001f16147819 */ /* 0x000fc800000006ff */
[----:B------:R0:W1:Y:S01]  /*ef80*/  SYNCS.PHASECHK.TRANS64.TRYWAIT P1, [R198+URZ+0x28c30], R20 ;  /* 0x028c3014c60075a7 */ /* 0x000062000802017f */
[----:B------:R-:W-:Y:S05]  /*ef90*/  @!P0 BRA `(.L_x_4804) ;  /* 0x0000000000048947 */ /* 0x000fea0003800000 */
[----:B------:R-:W-:Y:S01]  /*efa0*/  BPT.TRAP 0x1 ;  /* 0x000000040000795c */ /* 0x000fe20000300000 */
.L_x_4804:
[----:B------:R-:W-:Y:S01]  /*efb0*/  BSSY B1, `(.L_x_4805) ;  /* 0x0000006000017945 */ /* 0x000fe20003800000 */
[----:B------:R-:W-:Y:S02]  /*efc0*/  IMAD R154, R19, 0x200, R12 ;  /* 0x00000200139a7824 */ /* 0x000fe400078e020c */
[----:B------:R-:W-:Y:S01]  /*efd0*/  IMAD.MOV.U32 R155, RZ, RZ, 0x40000040 ;  /* 0x40000040ff9b7424 */ /* 0x000fe200078e00ff */
[----:B-1----:R-:W-:Y:S06]  /*efe0*/  @P1 BRA `(.L_x_4806) ;  /* 0x0000000000081947 */ /* 0x002fec0003800000 */
[----:B------:R-:W1:Y:S02]  /*eff0*/  SYNCS.PHASECHK.TRANS64.TRYWAIT P1, [R198+URZ+0x28c30], R20 ;  /* 0x028c3014c60075a7 */ /* 0x000e64000802017f */
[----:B-1----:R-:W-:Y:S05]  /*f000*/  @!P1 BRA `(.L_x_4807) ;  /* 0x0000010800909947 */ /* 0x002fea0003800000 */
.L_x_4806:
[----:B------:R-:W-:Y:S05]  /*f010*/  BSYNC B1 ;  /* 0x0000000000017941 */ /* 0x000fea0003800000 */
.L_x_4805:
        /* <DEDUP_REMOVED lines=36> */
.L_x_4808:
        /* <DEDUP_REMOVED lines=108> */
[----:B------:R-:W-:Y:S01]  /*f920*/  FMUL.FTZ R36, R36, R180 ;  /* 0x000000b424247220 */ /* 0x000fe20000410000 */
        /* <DEDUP_REMOVED lines=99> */
[----:B------:R-:W2:Y:S01]  /*ff60*/  MUFU.EX2 R213, R160 ;  /* 0x000000a000d57308 */ /* 0x000ea20000000800 */
[----:B------:R-:W3:Y:S07]  /*ff70*/  SHFL.BFLY PT, R218, R15, 0x1, 0x1f ;  /* 0x0c201f000fda7f89 */ /* 0x000eee00000e0000 */
[----:B------:R4:W5:Y:S08]  /*ff80*/  MUFU.EX2 R160, R165 ;  /* 0x000000a500a07308 */ /* 0x0009700000000800 */
[----:B------:R-:W0:Y:S01]  /*ff90*/  MUFU.EX2 R176, R176 ;  /* 0x000000b000b07308 */ /* 0x000e220000000800 */
[----:B----4-:R-:W-:-:S02]  /*ffa0*/  @!P1 IMAD R165, R200, 0x40, R191 ;  /* 0x00000040c8a59824 */ /* 0x010fc400078e02bf */
[----:B--2---:R-:W-:Y:S02]  /*ffb0*/  FADD.FTZ R0, R213, R0 ;  /* 0x00000000d5007221 */ /* 0x004fe40000010000 */
[----:B------:R-:W-:Y:S02]  /*ffc0*/  @!P1 IMAD R165, R165, 0x4, R2 ;  /* 0x00000004a5a59824 */ /* 0x000fe400078e0202 */
[----:B------:R-:W-:Y:S01]  /*ffd0*/  FADD.FTZ R0, R161, R0 ;  /* 0x00000000a1007221 */ /* 0x000fe20000010000 */
[----:B------:R-:W2:Y:S01]  /*ffe0*/  MUFU.EX2 R177, R177 ;  /* 0x000000b100b17308 */ /* 0x000ea20000000800 */
[----:B---3--:R-:W-:Y:S01]  /*fff0*/  FMNMX.FTZ R15, R15, R218, !PT ;  /* 0x000000da0f0f7209 */ /* 0x008fe20007810000 */
[----:B------:R-:W-:Y:S01]  /*10000*/  @!P1 STS [R165+0x28800], R180 ;  /* 0x028800b4a5009388 */ /* 0x000fe20000000800 */
[----:B------:R-:W-:-:S03]  /*10010*/  FADD.FTZ R0, R164, R0 ;  /* 0x00000000a4007221 */ /* 0x000fc60000010000 */
[----:B------:R-:W-:Y:S01]  /*10020*/  FADD.FTZ R21, -R15, R21 ;  /* 0x000000150f157221 */ /* 0x000fe20000010100 */
[----:B-----5:R-:W-:Y:S01]  /*10030*/  FADD.FTZ R0, R160, R0 ;  /* 0x00000000a0007221 */ /* 0x020fe20000010000 */
[C---:B------:R-:W-:Y:S02]  /*10040*/  F2FP.BF16.F32.PACK_AB R160, R168.reuse, R160 ;  /* 0x000000a0a8a0723e */ /* 0x040fe400000010ff */
[----:B------:R-:W-:Y:S01]  /*10050*/  FMUL.FTZ R21, R21, R13 ;  /* 0x0000000d15157220 */ /* 0x000fe20000410000 */
[----:B------:R-:W-:-:S04]  /*10060*/  FADD.FTZ R0, R168, R0 ;  /* 0x00000000a8007221 */ /* 0x000fc80000010000 */
[----:B------:R-:W-:Y:S01]  /*10070*/  FADD.FTZ R0, R169, R0 ;  /* 0x00000000a9007221 */ /* 0x000fe20000010000 */
[----:B------:R-:W3:Y:S03]  /*10080*/  MUFU.EX2 R21, R21 ;  /* 0x0000001500157308 */ /* 0x000ee60000000800 */
[----:B------:R-:W-:-:S04]  /*10090*/  FADD.FTZ R0, R172, R0 ;  /* 0x00000000ac007221 */ /* 0x000fc80000010000 */
[----:B------:R-:W-:-:S04]  /*100a0*/  FADD.FTZ R0, R173, R0 ;  /* 0x00000000ad007221 */ /* 0x000fc80000010000 */
[----:B0-----:R-:W-:-:S04]  /*100b0*/  FADD.FTZ R0, R176, R0 ;  /* 0x00000000b0007221 */ /* 0x001fc80000010000 */
[----:B--2---:R-:W-:Y:S01]  /*100c0*/  FADD.FTZ R0, R177, R0 ;  /* 0x00000000b1007221 */ /* 0x004fe20000010000 */
[----:B---3--:R0:W-:Y:S01]  /*100d0*/  @!P1 STS [R165+0x28820], R21 ;  /* 0x02882015a5009388 */ /* 0x0081e20000000800 */
        /* <DEDUP_REMOVED lines=9> */
[----:B0-----:R-:W-:Y:S01]  /*10170*/  FMUL.FTZ R165, R15, R13 ;  /* 0x0000000d0fa57220 */ /* 0x001fe20000410000 */
        /* <DEDUP_REMOVED lines=22> */
[----:B------:R-:W-:Y:S01]  /*102e0*/  FMUL.FTZ R51, R51, R21 ;  /* 0x0000001533337220 */ /* 0x000fe20000410000 */
[----:B------:R-:W4:Y:S01]  /*102f0*/  MUFU.EX2 R155, R155 ;  /* 0x0000009b009b7308 */ /* 0x000f220000000800 */
[----:B--2---:R-:W-:Y:S01]  /*10300*/  F2FP.BF16.F32.PACK_AB R154, R156, R153 ;  /* 0x000000999c9a723e */ /* 0x004fe200000010ff */
[----:B0-----:R-:W-:Y:S01]  /*10310*/  FADD.FTZ R0, R166, R0 ;  /* 0x00000000a6007221 */ /* 0x001fe20000010000 */
[----:B------:R-:W-:Y:S01]  /*10320*/  F2FP.BF16.F32.PACK_AB R156, R213, R157 ;  /* 0x0000009dd59c723e */ /* 0x000fe200000010ff */
[----:B------:R-:W-:Y:S01]  /*10330*/  FMUL.FTZ R54, R54, R21 ;  /* 0x0000001536367220 */ /* 0x000fe20000410000 */
[----:B------:R-:W-:Y:S01]  /*10340*/  F2FP.BF16.F32.PACK_AB R166, R166, R177 ;  /* 0x000000b1a6a6723e */ /* 0x000fe200000010ff */
[-C--:B------:R-:W-:Y:S01]  /*10350*/  FMUL.FTZ R55, R55, R21.reuse ;  /* 0x0000001537377220 */ /* 0x080fe20000410000 */
[----:B------:R-:W-:Y:S01]  /*10360*/  FMUL.FTZ R58, R58, R21 ;  /* 0x000000153a3a7220 */ /* 0x000fe20000410000 */
[----:B------:R-:W0:Y:S01]  /*10370*/  MUFU.EX2 R158, R158 ;  /* 0x0000009e009e7308 */ /* 0x000e220000000800 */
[----:B---3--:R-:W-:Y:S01]  /*10380*/  FFMA.FTZ R3, R21, R3, R181 ;  /* 0x0000000315037223 */ /* 0x008fe200000100b5 */
        /* <DEDUP_REMOVED lines=25> */
[----:B------:R-:W-:Y:S01]  /*10520*/  BAR.SYNC.DEFER_BLOCKING 0xf, 0x100 ;  /* 0x03c4000000007b1d */ /* 0x000fe20000010000 */
[----:B------:R-:W-:Y:S01]  /*10530*/  F2FP.BF16.F32.PACK_AB R158, R164, R161 ;  /* 0x000000a1a49e723e */ /* 0x000fe200000010ff */
[----:B------:R-:W-:Y:S01]  /*10540*/  FMUL.FTZ R94, R94, R21 ;  /* 0x000000155e5e7220 */ /* 0x000fe20000410000 */
[----:B------:R-:W-:Y:S01]  /*10550*/  F2FP.BF16.F32.PACK_AB R164, R176, R173 ;  /* 0x000000adb0a4723e */ /* 0x000fe200000010ff */
        /* <DEDUP_REMOVED lines=13> */
[----:B------:R-:W-:Y:S01]  /*10630*/  FMUL.FTZ R111, R111, R21 ;  /* 0x000000156f6f7220 */ /* 0x000fe20000410000 */
[----:B------:R-:W-:Y:S01]  /*10640*/  F2FP.BF16.F32.PACK_AB R162, R172, R169 ;  /* 0x000000a9aca2723e */ /* 0x000fe200000010ff */
[-C--:B------:R-:W-:Y:S01]  /*10650*/  FMUL.FTZ R114, R114, R21.reuse ;  /* 0x0000001572727220 */ /* 0x080fe20000410000 */
[-C--:B------:R-:W-:Y:S01]  /*10660*/  FMUL.FTZ R115, R115, R21.reuse ;  /* 0x0000001573737220 */ /* 0x080fe20000410000 */
[-C--:B------:R-:W-:Y:S01]  /*10670*/  FMUL.FTZ R118, R118, R21.reuse ;  /* 0x0000001576767220 */ /* 0x080fe20000410000 */
[----:B------:R-:W0:Y:S01]  /*10680*/  MUFU.EX2 R170, R170 ;  /* 0x000000aa00aa7308 */ /* 0x000e220000000800 */
[----:B--2---:R-:W-:Y:S01]  /*10690*/  FADD.FTZ R3, R200, R3 ;  /* 0x00000003c8037221 */ /* 0x004fe20000010000 */
[----:B------:R2:W-:Y:S01]  /*106a0*/  STSM.16.M88.4 [R201+0x26800], R152 ;  /* 0x02680098c9007844 */ /* 0x0005e20000000200 */
[-C--:B------:R-:W-:Y:S01]  /*106b0*/  FMUL.FTZ R119, R119, R21.reuse ;  /* 0x0000001577777220 */ /* 0x080fe20000410000 */
[-C--:B------:R-:W-:Y:S01]  /*106c0*/  FMUL.FTZ R122, R122, R21.reuse ;  /* 0x000000157a7a7220 */ /* 0x080fe20000410000 */
[-C--:B------:R-:W-:Y:S01]  /*106d0*/  FMUL.FTZ R123, R123, R21.reuse ;  /* 0x000000157b7b7220 */ /* 0x080fe20000410000 */
[-C--:B------:R-:W-:Y:S01]  /*106e0*/  FMUL.FTZ R126, R126, R21.reuse ;  /* 0x000000157e7e7220 */ /* 0x080fe20000410000 */
[-C--:B------:R-:W-:Y:S01]  /*106f0*/  FMUL.FTZ R127, R127, R21.reuse ;  /* 0x000000157f7f7220 */ /* 0x080fe20000410000 */
[----:B------:R-:W4:Y:S01]  /*10700*/  MUFU.EX2 R171, R171 ;  /* 0x000000ab00ab7308 */ /* 0x000f220000000800 */
[C---:B---3--:R-:W-:Y:S01]  /*10710*/  FADD.FTZ R3, R167.reuse, R3 ;  /* 0x00000003a7037221 */ /* 0x048fe20000010000 */
[----:B------:R-:W-:Y:S01]  /*10720*/  F2FP.BF16.F32.PACK_AB R159, R167, R200 ;  /* 0x000000c8a79f723e */ /* 0x000fe200000010ff */
[-C--:B------:R-:W-:Y:S01]  /*10730*/  FMUL.FTZ R130, R130, R21.reuse ;  /* 0x0000001582827220 */ /* 0x080fe20000410000 */
[-C--:B------:R-:W-:Y:S01]  /*10740*/  FMUL.FTZ R131, R131, R21.reuse ;  /* 0x0000001583837220 */ /* 0x080fe20000410000 */
[-C--:B------:R-:W-:Y:S01]  /*10750*/  FMUL.FTZ R134, R134, R21.reuse ;  /* 0x0000001586867220 */ /* 0x080fe20000410000 */
[-C--:B------:R-:W-:Y:S01]  /*10760*/  FMUL.FTZ R135, R135, R21.reuse ;  /* 0x0000001587877220 */ /* 0x080fe20000410000 */
[----:B------:R2:W-:Y:S01]  /*10770*/  STSM.16.M88.4 [R202], R156 ;  /* 0x0000009cca007844 */ /* 0x0005e20000000200 */
        /* <DEDUP_REMOVED lines=9> */
[C---:B----4-:R-:W-:Y:S01]  /*10810*/  FADD.FTZ R3, R171.reuse, R3 ;  /* 0x00000003ab037221 */ /* 0x050fe20000010000 */
[----:B------:R-:W-:Y:S01]  /*10820*/  F2FP.BF16.F32.PACK_AB R161, R171, R170 ;  /* 0x000000aaaba1723e */ /* 0x000fe200000010ff */
[-C--:B------:R-:W-:Y:S01]  /*10830*/  FMUL.FTZ R150, R150, R21.reuse ;  /* 0x0000001596967220 */ /* 0x080fe20000410000 */
[----:B------:R-:W-:-:S04]  /*10840*/  FMUL.FTZ R151, R151, R21 ;  /* 0x0000001597977220 */ /* 0x000fc80000410000 */
[----:B------:R-:W4:Y:S01]  /*10850*/  MUFU.EX2 R178, R178 ;  /* 0x000000b200b27308 */ /* 0x000f220000000800 */
[----:B---3--:R-:W-:-:S07]  /*10860*/  FADD.FTZ R3, R174, R3 ;  /* 0x00000003ae037221 */ /* 0x008fce0000010000 */
[----:B------:R-:W3:Y:S01]  /*10870*/  MUFU.EX2 R179, R179 ;  /* 0x000000b300b37308 */ /* 0x000ee20000000800 */
[C---:B0-----:R-:W-:Y:S01]  /*10880*/  FADD.FTZ R3, R175.reuse, R3 ;  /* 0x00000003af037221 */ /* 0x041fe20000010000 */
[----:B------:R-:W-:-:S05]  /*10890*/  F2FP.BF16.F32.PACK_AB R163, R175, R174 ;  /* 0x000000aeafa3723e */ /* 0x000fca00000010ff */
[----:B------:R2:W-:Y:S01]  /*108a0*/  STSM.16.M88.4 [R204], R160 ;  /* 0x000000a0cc007844 */ /* 0x0005e20000000200 */
[----:B------:R-:W0:Y:S01]  /*108b0*/  MUFU.EX2 R167, R182 ;  /* 0x000000b600a77308 */ /* 0x000e220000000800 */
[----:B----4-:R-:W-:-:S07]  /*108c0*/  FADD.FTZ R3, R178, R3 ;  /* 0x00000003b2037221 */ /* 0x010fce0000010000 */
[----:B------:R4:W5:Y:S01]  /*108d0*/  MUFU.EX2 R168, R165 ;  /* 0x000000a500a87308 */ /* 0x0009620000000800 */
[----:B---3--:R-:W-:-:S04]  /*108e0*/  FADD.FTZ R3, R179, R3 ;  /* 0x00000003b3037221 */ /* 0x008fc80000010000 */
[----:B0-----:R-:W-:Y:S01]  /*108f0*/  FADD.FTZ R3, R167, R3 ;  /* 0x00000003a7037221 */ /* 0x001fe20000010000 */
[----:B----4-:R-:W-:Y:S02]  /*10900*/  F2FP.BF16.F32.PACK_AB R165, R179, R178 ;  /* 0x000000b2b3a5723e */ /* 0x010fe400000010ff */
[C---:B-----5:R-:W-:Y:S01]  /*10910*/  F2FP.BF16.F32.PACK_AB R167, R168.reuse, R167 ;  /* 0x000000a7a8a7723e */ /* 0x060fe200000010ff */
[----:B------:R-:W-:-:S04]  /*10920*/  FADD.FTZ R3, R168, R3 ;  /* 0x00000003a8037221 */ /* 0x000fc80000010000 */
[----:B------:R2:W-:Y:S01]  /*10930*/  STSM.16.M88.4 [R203], R164 ;  /* 0x000000a4cb007844 */ /* 0x0005e20000000200 */
[----:B------:R-:W-:Y:S05]  /*10940*/  @!P0 BRA `(.L_x_4809) ;  /* 0x0000000000048947 */ /* 0x000fea0003800000 */
[----:B------:R-:W-:Y:S01]  /*10950*/  BPT.TRAP 0x1 ;  /* 0x000000040000795c */ /* 0x000fe20000300000 */
.L_x_4809:
[----:B------:R0:W3:Y:S01]  /*10960*/  SYNCS.PHASECHK.TRANS64.TRYWAIT P1, [R198+URZ+0x28c50], R20 ;  /* 0x028c5014c60075a7 */ /* 0x0000e2000802017f */
[----:B------:R-:W-:Y:S05]  /*10970*/  @!P0 BRA `(.L_x_4810) ;  /* 0x0000000000048947 */ /* 0x000fea0003800000 */
[----:B------:R-:W-:Y:S01]  /*10980*/  BPT.TRAP 0x1 ;  /* 0x000000040000795c */ /* 0x000fe20000300000 */
.L_x_4810:
[----:B------:R-:W-:Y:S04]  /*10990*/  BSSY B1, `(.L_x_4811) ;  /* 0x0000004000017945 */ /* 0x000fe80003800000 */
[----:B---3--:R-:W-:Y:S05]  /*109a0*/  @P1 BRA `(.L_x_4812) ;  /* 0x0000000000081947 */ /* 0x008fea0003800000 */
[----:B------:R-:W3:Y:S02]  /*109b0*/  SYNCS.PHASECHK.TRANS64.TRYWAIT P1, [R198+URZ+0x28c50], R20 ;  /* 0x028c5014c60075a7 */ /* 0x000ee4000802017f */
[----:B---3--:R-:W-:Y:S05]  /*109c0*/  @!P1 BRA `(.L_x_4813) ;  /* 0x000000f000349947 */ /* 0x008fea0003800000 */
.L_x_4812:
[----:B------:R-:W-:Y:S05]  /*109d0*/  BSYNC B1 ;  /* 0x0000000000017941 */ /* 0x000fea0003800000 */
.L_x_4811:
[----:B01-3--:R-:W-:Y:S01]  /*109e0*/  IMAD R20, R19, 0x1000, R195 ;  /* 0x0000100013147824 */ /* 0x00bfe200078e02c3 */
[----:B------:R-:W-:Y:S01]  /*109f0*/  WARPGROUP.ARRIVE ;  /* 0x00000000000079c5 */ /* 0x000fe20000000000 */
[----:B------:R-:W-:-:S03]  /*10a00*/  IMAD.MOV.U32 R21, RZ, RZ, 0x40000040 ;  /* 0x40000040ff157424 */ /* 0x000fc600078e00ff */
[----:B------:R-:W-:Y:S02]  /*10a10*/  R2UR UR6, R20 ;  /* 0x00000000140672ca */ /* 0x000fe400000e0000 */
[----:B------:R-:W-:Y:S01]  /*10a20*/  R2UR UR7, R21 ;  /* 0x00000000150772ca */ /* 0x000fe200000e0000 */
[----:B------:R-:W-:-:S12]  /*10a30*/  IMAD.MOV.U32 R21, RZ, RZ, 0x40000040 ;  /* 0x40000040ff157424 */ /* 0x000fd800078e00ff */
[----:B------:R-:W-:Y:S03]  /*10a40*/  HGMMA.64x256x16.F32.BF16 R24, R152, gdesc[UR4].tnspB, R24, gsb0 ;  /* 0x43e0000498187df0 */ /* 0x000fe60008001818 */
[----:B------:R-:W-:Y:S02]  /*10a50*/  WARPGROUP.DEPBAR.LE gsb0, 0x0 ;  /* 0x00008000000079c5 */ /* 0x000fe40000010000 */
[----:B--2---:R-:W-:Y:S01]  /*10a60*/  VIADD R152, R20, 0x80 ;  /* 0x0000008014987836 */ /* 0x004fe20000000000 */
        /* <DEDUP_REMOVED lines=31> */
.L_x_4814:
[C---:B------:R-:W-:Y:S01]  /*10c60*/  ISETP.GT.AND P1, PT, R209.reuse, R205, PT ;  /* 0x000000cdd100720c */ /* 0x040fe20003f24270 */
[----:B------:R-:W-:Y:S02]  /*10c70*/  VIADD R198, R198, 0x28c60 ;  /* 0x00028c60c6c67836 */ /* 0x000fe40000000000 */
[----:B------:R-:W-:Y:S02]  /*10c80*/  VIADD R209, R209, 0xffffffff ;  /* 0xffffffffd1d17836 */ /* 0x000fe40000000000 */
[----:B------:R-:W-:Y:S01]  /*10c90*/  IMAD.MOV.U32 R21, RZ, RZ, R15 ;  /* 0x000000ffff157224 */ /* 0x000fe200078e000f */
[----:B------:R-:W-:Y:S01]  /*10ca0*/  PRMT R198, R187, 0x654, R198 ;  /* 0x00000654bbc67816 */ /* 0x000fe200000000c6 */
[----:B------:R-:W-:Y:S02]  /*10cb0*/  IMAD.MOV.U32 R213, RZ, RZ, R14 ;  /* 0x000000ffffd57224 */ /* 0x000fe400078e000e */
[----:B------:R-:W-:Y:S01]  /*10cc0*/  IMAD.MOV.U32 R200, RZ, RZ, R19 ;  /* 0x000000ffffc87224 */ /* 0x000fe200078e0013 */
[----:B------:R0:W-:Y:S03]  /*10cd0*/  SYNCS.ARRIVE.TRANS64.RED.A1T0 RZ, [R198+URZ], RZ ;  /* 0x000000ffc6ff79a7 */ /* 0x0001e6000810043f */
[----:B------:R-:W-:Y:S05]  /*10ce0*/  @P1 BRA `(.L_x_4815) ;  /* 0xffffffe000801947 */ /* 0x000fea000383ffff */
.L_x_4802:
[----:B------:R-:W-:Y:S05]  /*10cf0*/  BSYNC B0 ;  /* 0x0000000000007941 */ /* 0x000fea0003800000 */
.L_x_4801:
[----:B------:R-:W2:Y:S01]  /*10d00*/  LDL.LU R20, [R1+0x4c] ;  /* 0x00004c0001147983 */ /* 0x000ea20000300800 */
        /* <DEDUP_REMOVED lines=12> */
[----:B------:R-:W3:Y:S01]  /*10dd0*/  @P0 MUFU.LG2 R0, R0 ;  /* 0x0000000000000308 */ /* 0x000ee20000000c00 */
        /* <DEDUP_REMOVED lines=8> */
[----:B---3--:R-:W-:Y:S01]  /*10e60*/  @P0 FMUL.FTZ R0, R0, 0.69314718246459960938 ;  /* 0x3f31721800000820 */ /* 0x008fe20000410000 */
        /* <DEDUP_REMOVED lines=144> */
[----:B--2---:R-:W-:-:S05]  /*11770*/  VIADD R20, R20, 0x1 ;  /* 0x0000000114147836 */ /* 0x004fca0000000000 */
[----:B------:R1:W-:Y:S03]  /*11780*/  STL [R1+0x4c], R20 ;  /* 0x00004c1401007387 */ /* 0x0003e60000100800 */
.L_x_4725:
[----:B------:R-:W-:Y:S05]  /*11790*/  BSYNC B7 ;  /* 0x0000000000077941 */ /* 0x000fea0003800000 */
.L_x_4721:
[----:B------:R-:W2:Y:S08]  /*117a0*/  S2UR UR4, SR_CgaCtaId ;  /* 0x00000000000479c3 */ /* 0x000eb00000008800 */
[----:B------:R-:W-:Y:S01]  /*117b0*/  BAR.SYNC.DEFER_BLOCKING 0x5, 0x180 ;  /* 0x0146000000007b1d */ /* 0x000fe20000010000 */
[----:B------:R-:W-:-:S05]  /*117c0*/  MOV R2, 0x400 ;  /* 0x0000040000027802 */ /* 0x000fca0000000f00 */
[----:B------:R-:W-:Y:S01]  /*117d0*/  BSSY B0, `(.L_x_4816) ;  /* 0x00004f4000007945 */ /* 0x000fe20003800000 */
[----:B--2---:R-:W-:-:S05]  /*117e0*/  IMAD.U32 R187, RZ, RZ, UR4 ;  /* 0x00000004ffbb7e24 */ /* 0x004fca000f8e00ff */
[----:B------:R-:W-:-:S05]  /*117f0*/  LEA R2, R187, R2, 0x18 ;  /* 0x00000002bb027211 */ /* 0x000fca00078ec0ff */
[----:B------:R2:W3:Y:S01]  /*11800*/  LDS.128 R4, [R2+0x28cd0] ;  /* 0x028cd00002047984 */ /* 0x0004e20000000c00 */
[----:B------:R-:W-:Y:S06]  /*11810*/  BAR.ARV 0x4, 0x180 ;  /* 0x0106000000007b1d */ /* 0x000fec0000002000 */
[----:B------:R-:W-:Y:S05]  /*11820*/  @P0 BRA `(.L_x_4817) ;  /* 0x0000003c00ac0947 */ /* 0x000fea0003800000 */
[----:B------:R-:W1:Y:S01]  /*11830*/  LDL R3, [R1+0x60] ;  /* 0x0000600001037983 */ /* 0x000e620000100800 */
[----:B------:R-:W2:Y:S01]  /*11840*/  S2R R0, SR_SWINHI ;  /* 0x0000000000007919 */ /* 0x000ea20000002f00 */
[----:B----4-:R-:W-:Y:S01]  /*11850*/  F2FP.BF16.F32.PACK_AB R10, R29, R28 ;  /* 0x0000001c1d0a723e */ /* 0x010fe200000010ff */
[----:B------:R-:W-:Y:S01]  /*11860*/  ULDC.64 UR6, c[0x0][0xc00] ;  /* 0x0003000000067ab9 */ /* 0x000fe20000000a00 */
[----:B------:R-:W-:Y:S01]  /*11870*/  F2FP.BF16.F32.PACK_AB R11, R31, R30 ;  /* 0x0000001e1f0b723e */ /* 0x000fe200000010ff */
[----:B------:R-:W4:Y:S01]  /*11880*/  LDL.LU R157, [R1+0x40] ;  /* 0x00004000019d7983 */ /* 0x000f220000300800 */
[----:B0-----:R-:W-:Y:S01]  /*11890*/  F2FP.BF16.F32.PACK_AB R12, R33, R32 ;  /* 0x00000020210c723e */ /* 0x001fe200000010ff */
[----:B------:R-:W-:Y:S01]  /*118a0*/  ULDC.64 UR4, c[0x0][0xc08] ;  /* 0x0003020000047ab9 */ /* 0x000fe20000000a00 */
[----:B------:R-:W-:Y:S01]  /*118b0*/  F2FP.BF16.F32.PACK_AB R13, R35, R34 ;  /* 0x00000022230d723e */ /* 0x000fe200000010ff */
[----:B------:R-:W3:Y:S01]  /*118c0*/  LDL.LU R156, [R1+0x44] ;  /* 0x00004400019c7983 */ /* 0x000ee20000300800 */
[----:B-----5:R-:W-:-:S02]  /*118d0*/  MOV R152, R2 ;  /* 0x0000000200987202 */ /* 0x020fc40000000f00 */
[----:B--2---:R-:W-:Y:S02]  /*118e0*/  MOV R153, R0 ;  /* 0x0000000000997202 */ /* 0x004fe40000000f00 */
[----:B------:R-:W-:Y:S02]  /*118f0*/  F2FP.BF16.F32.PACK_AB R14, R37, R36 ;  /* 0x00000024250e723e */ /* 0x000fe400000010ff */
[----:B------:R-:W-:Y:S01]  /*11900*/  F2FP.BF16.F32.PACK_AB R15, R39, R38 ;  /* 0x00000026270f723e */ /* 0x000fe200000010ff */
[----:B------:R-:W-:Y:S01]  /*11910*/  BAR.SYNC.DEFER_BLOCKING 0x1, 0x100 ;  /* 0x0044000000007b1d */ /* 0x000fe20000010000 */
[----:B-1----:R-:W-:-:S03]  /*11920*/  IMAD.WIDE R20, R3, 0x2, R152 ;  /* 0x0000000203147825 */ /* 0x002fc600078e0298 */
        /* <DEDUP_REMOVED lines=164> */
[----:B----4-:R-:W-:Y:S02]  /*12370*/  IADD3 R8, P0, R157, UR6, RZ ;  /* 0x000000069d087c10 */ /* 0x010fe4000ff1e0ff */
[----:B------:R-:W-:Y:S02]  /*12380*/  MOV R20, R20 ;  /* 0x0000001400147202 */ /* 0x000fe40000000f00 */
[----:B------:R-:W-:Y:S02]  /*12390*/  F2FP.BF16.F32.PACK_AB R13, R147, R146 ;  /* 0x00000092930d723e */ /* 0x000fe400000010ff */
[----:B------:R-:W-:Y:S02]  /*123a0*/  F2FP.BF16.F32.PACK_AB R14, R149, R148 ;  /* 0x00000094950e723e */ /* 0x000fe400000010ff */
[----:B------:R-:W-:-:S02]  /*123b0*/  F2FP.BF16.F32.PACK_AB R15, R151, R150 ;  /* 0x00000096970f723e */ /* 0x000fc400000010ff */
[----:B---3--:R-:W-:Y:S02]  /*123c0*/  IADD3.X R9, R156, UR7, RZ, P0, !PT ;  /* 0x000000079c097c10 */ /* 0x008fe400087fe4ff */
[----:B------:R-:W-:Y:S01]  /*123d0*/  ISETP.NE.U32.AND P0, PT, RZ, UR4, PT ;  /* 0x00000004ff007c0c */ /* 0x000fe2000bf05070 */
[----:B------:R0:W-:Y:S01]  /*123e0*/  STSM.16.M88.4 [R20], R12 ;  /* 0x0000000c14007844 */ /* 0x0001e20000000200 */
[----:B------:R-:W-:Y:S02]  /*123f0*/  BAR.SYNC.DEFER_BLOCKING 0x1, 0x100 ;  /* 0x0044000000007b1d */ /* 0x000fe40000010000 */
[----:B------:R-:W-:Y:S02]  /*12400*/  ISETP.NE.AND.EX P0, PT, RZ, UR5, PT, P0 ;  /* 0x00000005ff007c0c */ /* 0x000fe4000bf05300 */
[----:B------:R-:W-:-:S04]  /*12410*/  ISETP.NE.U32.AND P1, PT, RZ, UR6, PT ;  /* 0x00000006ff007c0c */ /* 0x000fc8000bf25070 */
[----:B------:R-:W-:Y:S01]  /*12420*/  ISETP.NE.AND.EX P1, PT, RZ, UR7, PT, P1 ;  /* 0x00000007ff007c0c */ /* 0x000fe2000bf25310 */
[----:B------:R-:W-:-:S06]  /*12430*/  IMAD.MOV.U32 R4, RZ, RZ, RZ ;  /* 0x000000ffff047224 */ /* 0x000fcc00078e00ff */
[----:B------:R-:W-:Y:S01]  /*12440*/  @P0 IADD3 R10, P2, R157, UR4, RZ ;  /* 0x000000049d0a0c10 */ /* 0x000fe2000ff5e0ff */
        /* <DEDUP_REMOVED lines=10> */
.L_x_4818:
[----:B------:R-:W2:Y:S01]  /*124f0*/  LDL R0, [R1+0x54] ;  /* 0x0000540001007983 */ /* 0x000ea20000100800 */
[----:B------:R-:W-:-:S03]  /*12500*/  ULDC UR4, c[0x0][0xad4] ;  /* 0x0002b50000047ab9 */ /* 0x000fc60000000800 */
[----:B0-----:R-:W3:Y:S04]  /*12510*/  LDL.LU R8, [R1+0x38] ;  /* 0x0000380001087983 */ /* 0x001ee80000300800 */
[----:B------:R0:W5:Y:S02]  /*12520*/  LDL R158, [R1+0x3c] ;  /* 0x00003c00019e7983 */ /* 0x0001640000100800 */
[----:B-----5:R-:W-:Y:S02]  /*12530*/  SHF.R.S32.HI R20, RZ, 0x1f, R4 ;  /* 0x0000001fff147819 */ /* 0x020fe40000011404 */
[----:B--2---:R-:W1:Y:S01]  /*12540*/  SHFL.IDX PT, R0, R0, RZ, 0x1f ;  /* 0x00001fff00007589 */ /* 0x004e6200000e0000 */
[----:B---3--:R-:W-:Y:S02]  /*12550*/  ISETP.NE.AND P1, PT, R8, RZ, PT ;  /* 0x000000ff0800720c */ /* 0x008fe40003f25270 */
[----:B-1----:R-:W-:-:S02]  /*12560*/  ISETP.NE.AND P0, PT, R0, RZ, PT ;  /* 0x000000ff0000720c */ /* 0x002fc40003f05270 */
[----:B------:R-:W-:-:S11]  /*12570*/  SEL R0, R8, UR4, P1 ;  /* 0x0000000408007c07 */ /* 0x000fd60008800000 */
[----:B0-----:R-:W-:Y:S05]  /*12580*/  @P0 BRA `(.L_x_4819) ;  /* 0x0000000000fc0947 */ /* 0x001fea0003800000 */
[----:B------:R-:W2:Y:S01]  /*12590*/  LDL.LU R13, [R1+0x50] ;  /* 0x00005000010d7983 */ /* 0x000ea20000300800 */
[----:B------:R-:W-:Y:S01]  /*125a0*/  IMAD.MOV.U32 R12, RZ, RZ, 0x9b8 ;  /* 0x000009b8ff0c7424 */ /* 0x000fe200078e00ff */
[----:B------:R-:W-:Y:S01]  /*125b0*/  ISETP.GT.AND P1, PT, R0, 0x1, PT ;  /* 0x000000010000780c */ /* 0x000fe20003f24270 */
[----:B------:R-:W0:Y:S01]  /*125c0*/  LDC R157, c[0x0][0xbe8] ;  /* 0x0002fa00ff9d7b82 */ /* 0x000e220000000800 */
[----:B------:R-:W3:Y:S01]  /*125d0*/  LDL R156, [R1+0x48] ;  /* 0x00004800019c7983 */ /* 0x000ee20000100800 */
[----:B------:R-:W-:Y:S02]  /*125e0*/  ISETP.NE.U32.AND P0, PT, RZ, UR6, PT ;  /* 0x00000006ff007c0c */ /* 0x000fe4000bf05070 */
[----:B------:R-:W-:Y:S01]  /*125f0*/  SEL R12, R12, 0x978, P1 ;  /* 0x000009780c0c7807 */ /* 0x000fe20000800000 */
[----:B------:R-:W4:Y:S01]  /*12600*/  LDL R159, [R1+0x5c] ;  /* 0x00005c00019f7983 */ /* 0x000f220000100800 */
[----:B------:R-:W-:Y:S02]  /*12610*/  ISETP.NE.AND.EX P0, PT, RZ, UR7, PT, P0 ;  /* 0x00000007ff007c0c */ /* 0x000fe4000bf05300 */
[----:B------:R-:W1:Y:S02]  /*12620*/  LDC.64 R10, c[0x0][R12+0x220] ;  /* 0x000088000c0a7b82 */ /* 0x000e640000000a00 */
[----:B------:R-:W-:-:S06]  /*12630*/  SEL R14, R158, RZ, !P0 ;  /* 0x000000ff9e0e7207 */ /* 0x000fcc0004000000 */
[----:B------:R-:W5:Y:S01]  /*12640*/  LDC.64 R8, c[0x0][R12+0x218] ;  /* 0x000086000c087b82 */ /* 0x000f620000000a00 */
[----:B------:R-:W-:Y:S02]  /*12650*/  IMAD.IADD R21, R208, 0x1, R199 ;  /* 0x00000001d0157824 */ /* 0x000fe400078e02c7 */
[----:B-1----:R-:W-:Y:S01]  /*12660*/  IMAD R11, R11, R14, RZ ;  /* 0x0000000e0b0b7224 */ /* 0x002fe200078e02ff */
[----:B--2---:R-:W-:Y:S02]  /*12670*/  SEL R13, R13, RZ, !P0 ;  /* 0x000000ff0d0d7207 */ /* 0x004fe40004000000 */
[----:B0-----:R-:W-:-:S03]  /*12680*/  ISETP.NE.AND P0, PT, R157, 0x1, PT ;  /* 0x000000019d00780c */ /* 0x001fc60003f05270 */
[C---:B------:R-:W-:Y:S02]  /*12690*/  IMAD R13, R10.reuse, R13, R11 ;  /* 0x0000000d0a0d7224 */ /* 0x040fe400078e020b */
[----:B------:R-:W-:-:S04]  /*126a0*/  IMAD.WIDE.U32 R10, R10, R14, RZ ;  /* 0x0000000e0a0a7225 */ /* 0x000fc800078e00ff */
[-C--:B-----5:R-:W-:Y:S02]  /*126b0*/  IMAD R14, R9, R185.reuse, RZ ;  /* 0x000000b9090e7224 */ /* 0x0a0fe400078e02ff */
[----:B------:R-:W-:-:S04]  /*126c0*/  IMAD.WIDE.U32 R8, R8, R185, RZ ;  /* 0x000000b908087225 */ /* 0x000fc800078e00ff */
[----:B------:R-:W-:Y:S02]  /*126d0*/  IMAD.IADD R14, R9, 0x1, R14 ;  /* 0x00000001090e7824 */ /* 0x000fe400078e020e */
[----:B------:R-:W0:Y:S01]  /*126e0*/  @P0 LDC R9, c[0x0][0xbec] ;  /* 0x0002fb00ff090b82 */ /* 0x000e220000000800 */
[----:B------:R-:W-:-:S07]  /*126f0*/  IADD3 R15, P2, P3, R10, R8, R4 ;  /* 0x000000080a0f7210 */ /* 0x000fce0007b5e004 */
[----:B------:R-:W1:Y:S01]  /*12700*/  @P0 LDC R8, c[0x0][0xbf0] ;  /* 0x0002fc00ff080b82 */ /* 0x000e620000000800 */
[----:B------:R-:W-:-:S05]  /*12710*/  IMAD.IADD R13, R11, 0x1, R13 ;  /* 0x000000010b0d7824 */ /* 0x000fca00078e020d */
[----:B------:R-:W-:Y:S01]  /*12720*/  IADD3.X R13, R13, R14, R20, P2, P3 ;  /* 0x0000000e0d0d7210 */ /* 0x000fe200017e6414 */
[----:B------:R-:W-:Y:S02]  /*12730*/  IMAD.MOV.U32 R14, RZ, RZ, R21 ;  /* 0x000000ffff0e7224 */ /* 0x000fe400078e0015 */
[----:B0-----:R-:W-:-:S05]  /*12740*/  @P0 IMAD.HI.U32 R9, R21, R9, RZ ;  /* 0x0000000915090227 */ /* 0x001fca00078e00ff */
[----:B-1----:R-:W-:Y:S02]  /*12750*/  @P0 SHF.R.U32.HI R14, RZ, R8, R9 ;  /* 0x00000008ff0e0219 */ /* 0x002fe40000011609 */
[----:B------:R-:W0:Y:S01]  /*12760*/  LDC.64 R8, c[0x0][R12+0x228] ;  /* 0x00008a000c087b82 */ /* 0x000e220000000a00 */
[----:B---3--:R-:W-:-:S05]  /*12770*/  SEL R156, R156, RZ, P1 ;  /* 0x000000ff9c9c7207 */ /* 0x008fca0000800000 */
        /* <DEDUP_REMOVED lines=17> */
[----:B------:R-:W-:Y:S01]  /*12890*/  IMAD.IADD R13, R191, 0x1, R199 ;  /* 0x00000001bf0d7824 */ /* 0x000fe200078e02c7 */
[----:B0-----:R-:W-:Y:S01]  /*128a0*/  LEA R11, P0, R10, R8, 0x2 ;  /* 0x000000080a0b7211 */ /* 0x001fe200078010ff */
[----:B----4-:R-:W-:-:S03]  /*128b0*/  IMAD.MOV R8, RZ, RZ, -R159 ;  /* 0x000000ffff087224 */ /* 0x010fc600078e0a9f */
        /* <DEDUP_REMOVED lines=12> */
.L_x_4819:
[----:B------:R-:W-:Y:S02]  /*12980*/  ISETP.GT.AND P1, PT, R0, 0x1, PT ;  /* 0x000000010000780c */ /* 0x000fe40003f24270 */
[----:B------:R-:W-:-:S04]  /*12990*/  ISETP.NE.U32.AND P0, PT, RZ, UR6, PT ;  /* 0x00000006ff007c0c */ /* 0x000fc8000bf05070 */
[----:B------:R-:W-:-:S04]  /*129a0*/  ISETP.NE.AND.EX P0, PT, RZ, UR7, PT, P0 ;  /* 0x00000007ff007c0c */ /* 0x000fc8000bf05300 */
[----:B------:R-:W-:-:S03]  /*129b0*/  SEL R0, R158, RZ, !P0 ;  /* 0x000000ff9e007207 */ /* 0x000fc60004000000 */
[----:B------:R-:W-:Y:S06]  /*129c0*/  @P1 BRA `(.L_x_4820) ;  /* 0x0000001000601947 */ /* 0x000fec0003800000 */
[----:B------:R-:W1:Y:S01]  /*129d0*/  S2R R82, SR_TID.X ;  /* 0x0000000000527919 */ /* 0x000e620000002100 */
[----:B------:R-:W2:Y:S01]  /*129e0*/  LDC R84, c[0x0][0xbe8] ;  /* 0x0002fa00ff547b82 */ /* 0x000ea20000000800 */
[----:B------:R-:W-:Y:S01]  /*129f0*/  ULDC.64 UR4, c[0x0][0xaa0] ;  /* 0x0002a80000047ab9 */ /* 0x000fe20000000a00 */
[----:B-1----:R-:W-:-:S05]  /*12a00*/  VIADD R82, R82, 0xffffff80 ;  /* 0xffffff8052527836 */ /* 0x002fca0000000000 */
[----:B------:R-:W-:-:S04]  /*12a10*/  SHF.R.S32.HI R81, RZ, 0x1f, R82 ;  /* 0x0000001fff517819 */ /* 0x000fc80000011452 */
[----:B------:R-:W-:-:S04]  /*12a20*/  LEA.HI R81, R81, R82, RZ, 0x3 ;  /* 0x0000005251517211 */ /* 0x000fc800078f18ff */
[----:B------:R-:W-:-:S05]  /*12a30*/  SHF.R.S32.HI R80, RZ, 0x3, R81 ;  /* 0x00000003ff507819 */ /* 0x000fca0000011451 */
[----:B0-----:R-:W-:-:S04]  /*12a40*/  IMAD R9, R80, 0x40, R193 ;  /* 0x0000004050097824 */ /* 0x001fc800078e02c1 */
[----:B------:R-:W-:-:S03]  /*12a50*/  IMAD.WIDE R152, R9, 0x2, R152 ;  /* 0x0000000209987825 */ /* 0x000fc600078e0298 */
[----:B------:R-:W-:Y:S01]  /*12a60*/  IADD3 R37, P0, R152, 0x5000, RZ ;  /* 0x0000500098257810 */ /* 0x000fe20007f1e0ff */
        /* <DEDUP_REMOVED lines=11> */
[----:B------:R-:W-:Y:S01]  /*12b20*/  IADD3 R13, P3, R152, 0x1000, RZ ;  /* 0x00001000980d7810 */ /* 0x000fe20007f7e0ff */
[----:B------:R-:W-:Y:S01]  /*12b30*/  ULDC.64 UR4, c[0x0][0xae8] ;  /* 0x0002ba0000047ab9 */ /* 0x000fe20000000a00 */
[----:B------:R-:W-:Y:S01]  /*12b40*/  LOP3.LUT R64, R65, 0x380, RZ, 0xc0, !PT ;  /* 0x0000038041407812 */ /* 0x000fe200078ec0ff */
[----:B------:R-:W-:Y:S01]  /*12b50*/  IMAD.IADD R87, R82, 0x1, -R81 ;  /* 0x0000000152577824 */ /* 0x000fe200078e0a51 */
[----:B------:R-:W-:Y:S01]  /*12b60*/  SHF.R.U64 R40, R40, 0x3, RZ ;  /* 0x0000000328287819 */ /* 0x000fe200000012ff */
[----:B------:R-:W-:Y:S01]  /*12b70*/  VIADD R166, R193, 0x40 ;  /* 0x00000040c1a67836 */ /* 0x000fe20000000000 */
[----:B------:R-:W-:Y:S01]  /*12b80*/  SHF.R.U64 R64, R64, 0x3, RZ ;  /* 0x0000000340407819 */ /* 0x000fe200000012ff */
[----:B------:R-:W-:Y:S01]  /*12b90*/  IMAD.IADD R21, R21, 0x1, R83 ;  /* 0x0000000115157824 */ /* 0x000fe200078e0253 */
[----:B------:R-:W-:Y:S01]  /*12ba0*/  IADD3 R45, P2, R152, 0x7000, RZ ;  /* 0x00007000982d7810 */ /* 0x000fe20007f5e0ff */
[----:B------:R-:W-:Y:S01]  /*12bb0*/  VIADD R164, R193, 0x80 ;  /* 0x00000080c1a47836 */ /* 0x000fe20000000000 */
[----:B------:R-:W-:Y:S01]  /*12bc0*/  LOP3.LUT R64, R64, R65, RZ, 0x3c, !PT ;  /* 0x0000004140407212 */ /* 0x000fe200078e3cff */
[----:B------:R-:W-:Y:S01]  /*12bd0*/  IMAD.X R65, RZ, RZ, R153, P0 ;  /* 0x000000ffff417224 */ /* 0x000fe200000e0699 */
[----:B--2---:R-:W-:Y:S01]  /*12be0*/  ISETP.NE.AND P0, PT, R84, 0x1, PT ;  /* 0x000000015400780c */ /* 0x004fe20003f05270 */
[----:B------:R-:W-:Y:S01]  /*12bf0*/  IMAD R4, R87, 0x20, R80 ;  /* 0x0000002057047824 */ /* 0x000fe200078e0250 */
[----:B------:R-:W-:Y:S01]  /*12c00*/  LOP3.LUT R12, R13, 0x380, RZ, 0xc0, !PT ;  /* 0x000003800d0c7812 */ /* 0x000fe200078ec0ff */
[----:B------:R-:W-:Y:S01]  /*12c10*/  IMAD.WIDE.U32 R20, R185, UR4, R20 ;  /* 0x00000004b9147c25 */ /* 0x000fe2000f8e0014 */
[----:B------:R-:W-:Y:S01]  /*12c20*/  SHF.R.S32.HI R81, RZ, 0x1f, R0 ;  /* 0x0000001fff517819 */ /* 0x000fe20000011400 */
[----:B------:R-:W5:Y:S01]  /*12c30*/  LD.E.128 R36, desc[UR42][R36.64] ;  /* 0x0000002a24247980 */ /* 0x000f62000c101d00 */
[----:B------:R-:W-:-:S02]  /*12c40*/  LOP3.LUT R40, R40, R41, RZ, 0x3c, !PT ;  /* 0x0000002928287212 */ /* 0x000fc400078e3cff */
[----:B------:R-:W-:Y:S01]  /*12c50*/  LOP3.LUT R44, R45, 0x380, RZ, 0xc0, !PT ;  /* 0x000003802d2c7812 */ /* 0x000fe200078ec0ff */
[C---:B------:R-:W-:Y:S01]  /*12c60*/  VIADD R162, R193.reuse, 0xc0 ;  /* 0x000000c0c1a27836 */ /* 0x040fe20000000000 */
[----:B------:R-:W-:Y:S01]  /*12c70*/  SHF.R.U64 R12, R12, 0x3, RZ ;  /* 0x000000030c0c7819 */ /* 0x000fe200000012ff */
[----:B------:R-:W-:Y:S01]  /*12c80*/  VIADD R160, R193, 0x100 ;  /* 0x00000100c1a07836 */ /* 0x000fe20000000000 */
[----:B------:R-:W-:Y:S01]  /*12c90*/  SHF.R.U64 R44, R44, 0x3, RZ ;  /* 0x000000032c2c7819 */ /* 0x000fe200000012ff */
[----:B------:R-:W0:Y:S01]  /*12ca0*/  @P0 LDC R83, c[0x0][0xbec] ;  /* 0x0002fb00ff530b82 */ /* 0x000e220000000800 */
[----:B------:R-:W-:Y:S01]  /*12cb0*/  IMAD.IADD R82, R199, 0x1, R4 ;  /* 0x00000001c7527824 */ /* 0x000fe200078e0204 */
[----:B------:R-:W-:Y:S01]  /*12cc0*/  LOP3.LUT R12, R12, R13, RZ, 0x3c, !PT ;  /* 0x0000000d0c0c7212 */ /* 0x000fe200078e3cff */
[----:B------:R-:W-:Y:S01]  /*12cd0*/  VIADD R158, R193, 0x140 ;  /* 0x00000140c19e7836 */ /* 0x000fe20000000000 */
[C---:B------:R-:W-:Y:S01]  /*12ce0*/  IADD3 R25, P4, R152.reuse, 0x2000, RZ ;  /* 0x0000200098197810 */ /* 0x040fe20007f9e0ff */
[----:B------:R-:W5:Y:S01]  /*12cf0*/  LD.E.128 R64, desc[UR42][R64.64] ;  /* 0x0000002a40407980 */ /* 0x000f62000c101d00 */
[----:B------:R-:W-:-:S02]  /*12d00*/  IADD3 R29, P5, R152, 0x3000, RZ ;  /* 0x00003000981d7810 */ /* 0x000fc40007fbe0ff */
[----:B------:R-:W1:Y:S01]  /*12d10*/  @P0 LDC R85, c[0x0][0xbf0] ;  /* 0x0002fc00ff550b82 */ /* 0x000e620000000800 */
[----:B------:R-:W-:Y:S01]  /*12d20*/  IMAD R21, R185, UR5, R21 ;  /* 0x00000005b9157c24 */ /* 0x000fe2000f8e0215 */
[----:B------:R-:W-:Y:S01]  /*12d30*/  ULDC.64 UR4, c[0x0][0xaf0] ;  /* 0x0002bc0000047ab9 */ /* 0x000fe20000000a00 */
[--C-:B------:R-:W-:Y:S01]  /*12d40*/  IMAD.X R41, RZ, RZ, R153.reuse, P1 ;  /* 0x000000ffff297224 */ /* 0x100fe200008e0699 */
[C---:B------:R-:W-:Y:S02]  /*12d50*/  IADD3 R69, P1, R152.reuse, 0xd000, RZ ;  /* 0x0000d00098457810 */ /* 0x040fe40007f3e0ff */
[C---:B------:R-:W-:Y:S02]  /*12d60*/  IADD3 R33, P6, R152.reuse, 0x4000, RZ ;  /* 0x0000400098217810 */ /* 0x040fe40007fde0ff */
[----:B------:R-:W2:Y:S01]  /*12d70*/  LDC R4, c[0x0][0xac8] ;  /* 0x0002b200ff047b82 */ /* 0x000ea20000000800 */
[----:B------:R-:W-:Y:S01]  /*12d80*/  IMAD R81, R81, UR4, RZ ;  /* 0x0000000451517c24 */ /* 0x000fe2000f8e02ff */
[----:B------:R-:W-:Y:S01]  /*12d90*/  LOP3.LUT R68, R69, 0x380, RZ, 0xc0, !PT ;  /* 0x0000038045447812 */ /* 0x000fe200078ec0ff */
[----:B------:R-:W-:Y:S01]  /*12da0*/  IMAD.X R13, RZ, RZ, R153, P3 ;  /* 0x000000ffff0d7224 */ /* 0x000fe200018e0699 */
[----:B------:R-:W-:Y:S01]  /*12db0*/  IADD3 R49, P3, R152, 0x8000, RZ ;  /* 0x0000800098317810 */ /* 0x000fe20007f7e0ff */
[----:B------:R-:W-:Y:S01]  /*12dc0*/  IMAD R81, R0, UR5, R81 ;  /* 0x0000000500517c24 */ /* 0x000fe2000f8e0251 */
[----:B------:R-:W-:Y:S01]  /*12dd0*/  LOP3.LUT R44, R44, R45, RZ, 0x3c, !PT ;  /* 0x0000002d2c2c7212 */ /* 0x000fe200078e3cff */
[----:B------:R-:W-:Y:S01]  /*12de0*/  IMAD.WIDE.U32 R20, R0, UR4, R20 ;  /* 0x0000000400147c25 */ /* 0x000fe2000f8e0014 */
[----:B------:R-:W-:Y:S01]  /*12df0*/  LOP3.LUT R24, R25, 0x380, RZ, 0xc0, !PT ;  /* 0x0000038019187812 */ /* 0x000fe200078ec0ff */
[----:B------:R-:W-:Y:S01]  /*12e00*/  ULDC.64 UR4, c[0x0][0xae0] ;  /* 0x0002b80000047ab9 */ /* 0x000fe20000000a00 */
[----:B------:R-:W-:Y:S01]  /*12e10*/  LOP3.LUT R28, R29, 0x380, RZ, 0xc0, !PT ;  /* 0x000003801d1c7812 */ /* 0x000fe200078ec0ff */
[----:B0-----:R-:W-:Y:S01]  /*12e20*/  @P0 IMAD.HI.U32 R0, R82, R83, RZ ;  /* 0x0000005352000227 */ /* 0x001fe200078e00ff */
[----:B------:R-:W-:Y:S01]  /*12e30*/  LOP3.LUT R32, R33, 0x380, RZ, 0xc0, !PT ;  /* 0x0000038021207812 */ /* 0x000fe200078ec0ff */
[----:B------:R-:W5:Y:S01]  /*12e40*/  LD.E.128 R12, desc[UR42][R12.64] ;  /* 0x0000002a0c0c7980 */ /* 0x000f62000c101d00 */
[----:B------:R-:W-:Y:S01]  /*12e50*/  SHF.R.U64 R68, R68, 0x3, RZ ;  /* 0x0000000344447819 */ /* 0x000fe200000012ff */
[----:B------:R-:W-:Y:S01]  /*12e60*/  IMAD.X R45, RZ, RZ, R153, P2 ;  /* 0x000000ffff2d7224 */ /* 0x000fe200010e0699 */
[----:B------:R-:W-:Y:S01]  /*12e70*/  IADD3 R73, P2, R152, 0xe000, RZ ;  /* 0x0000e00098497810 */ /* 0x000fe20007f5e0ff */
[----:B------:R-:W-:Y:S01]  /*12e80*/  IMAD.MOV.U32 R83, RZ, RZ, R82 ;  /* 0x000000ffff537224 */ /* 0x000fe200078e0052 */
[----:B------:R-:W-:Y:S01]  /*12e90*/  LOP3.LUT R48, R49, 0x380, RZ, 0xc0, !PT ;  /* 0x0000038031307812 */ /* 0x000fe200078ec0ff */
[----:B------:R-:W-:Y:S01]  /*12ea0*/  IMAD.IADD R199, R80, 0x1, R199 ;  /* 0x0000000150c77824 */ /* 0x000fe200078e02c7 */
[----:B-1----:R-:W-:Y:S01]  /*12eb0*/  @P0 SHF.R.U32.HI R83, RZ, R85, R0 ;  /* 0x00000055ff530219 */ /* 0x002fe20000011600 */
[----:B------:R-:W-:Y:S01]  /*12ec0*/  IMAD.IADD R21, R21, 0x1, R81 ;  /* 0x0000000115157824 */ /* 0x000fe200078e0251 */
[----:B------:R-:W-:Y:S01]  /*12ed0*/  SHF.R.U64 R24, R24, 0x3, RZ ;  /* 0x0000000318187819 */ /* 0x000fe200000012ff */
[----:B------:R-:W5:Y:S01]  /*12ee0*/  LD.E.128 R40, desc[UR42][R40.64] ;  /* 0x0000002a28287980 */ /* 0x000f62000c101d00 */
[----:B------:R-:W-:-:S02]  /*12ef0*/  SHF.R.U64 R28, R28, 0x3, RZ ;  /* 0x000000031c1c7819 */ /* 0x000fc400000012ff */
[----:B------:R-:W-:Y:S01]  /*12f00*/  SHF.R.U64 R32, R32, 0x3, RZ ;  /* 0x0000000320207819 */ /* 0x000fe200000012ff */
[----:B------:R-:W5:Y:S01]  /*12f10*/  LD.E.128 R44, desc[UR42][R44.64] ;  /* 0x0000002a2c2c7980 */ /* 0x000f62000c101d00 */
[----:B------:R-:W-:Y:S02]  /*12f20*/  LOP3.LUT R72, R73, 0x380, RZ, 0xc0, !PT ;  /* 0x0000038049487812 */ /* 0x000fe400078ec0ff */
[----:B------:R-:W-:Y:S01]  /*12f30*/  LOP3.LUT R68, R68, R69, RZ, 0x3c, !PT ;  /* 0x0000004544447212 */ /* 0x000fe200078e3cff */
[----:B------:R-:W-:Y:S01]  /*12f40*/  IMAD.X R69, RZ, RZ, R153, P1 ;  /* 0x000000ffff457224 */ /* 0x000fe200008e0699 */
[----:B------:R-:W-:Y:S02]  /*12f50*/  SHF.R.U64 R48, R48, 0x3, RZ ;  /* 0x0000000330307819 */ /* 0x000fe400000012ff */
[----:B--2---:R-:W-:Y:S02]  /*12f60*/  ISETP.GE.AND P1, PT, R166, R4, PT ;  /* 0x00000004a600720c */ /* 0x004fe40003f26270 */
        /* <DEDUP_REMOVED lines=70> */
[----:B------:R-:W5:Y:S01]  /*133d0*/  LD.E.128 R76, desc[UR42][R76.64] ;  /* 0x0000002a4c4c7980 */ /* 0x000f62000c101d00 */
[----:B------:R-:W-:Y:S01]  /*133e0*/  LOP3.LUT R0, R83, 0x8, R0, 0xe2, !PT ;  /* 0x0000000853007812 */ /* 0x000fe200078ee200 */
[----:B------:R-:W-:Y:S01]  /*133f0*/  @!PT LDS RZ, [RZ] ;  /* 0x00000000fffff984 */ /* 0x000fe20000000800 */
[----:B------:R-:W-:Y:S01]  /*13400*/  @!PT LDS RZ, [RZ] ;  /* 0x00000000fffff984 */ /* 0x000fe20000000800 */
[----:B------:R-:W-:Y:S01]  /*13410*/  @!PT LDS RZ, [RZ] ;  /* 0x00000000fffff984 */ /* 0x000fe20000000800 */
[----:B------:R-:W-:Y:S01]  /*13420*/  @!PT LDS RZ, [RZ] ;  /* 0x00000000fffff984 */ /* 0x000fe20000000800 */
[----:B------:R0:W-:Y:S06]  /*13430*/  MEMBAR.ALL.CTA ;  /* 0x0000000000007992 */ /* 0x0001ec0000008000 */
[----:B0-----:R-:W0:Y:S01]  /*13440*/  FENCE.VIEW.ASYNC.S ;  /* 0x00000000000073c6 */ /* 0x001e220000000000 */
        /* <DEDUP_REMOVED lines=9> */
[----:B------:R-:W-:Y:S02]  /*134e0*/  IMAD R3, R3, R84, RZ ;  /* 0x0000005403037224 */ /* 0x000fe400078e02ff */
        /* <DEDUP_REMOVED lines=13> */
[----:B0-----:R0:W-:Y:S01]  /*135c0*/  SYNCS.ARRIVE.TRANS64.RED.A1T0 RZ, [R0+URZ], RZ ;  /* 0x000000ff00ff79a7 */ /* 0x0011e2000810043f */
[C---:B------:R-:W-:Y:S02]  /*135d0*/  VIADD R157, R193.reuse, 0x180 ;  /* 0x00000180c19d7836 */ /* 0x040fe40000000000 */
[C---:B------:R-:W-:Y:S02]  /*135e0*/  VIADD R159, R193.reuse, 0x140 ;  /* 0x00000140c19f7836 */ /* 0x040fe40000000000 */
[C---:B------:R-:W-:Y:S02]  /*135f0*/  VIADD R161, R193.reuse, 0x100 ;  /* 0x00000100c1a17836 */ /* 0x040fe40000000000 */
[C---:B------:R-:W-:Y:S01]  /*13600*/  VIADD R163, R193.reuse, 0xc0 ;  /* 0x000000c0c1a37836 */ /* 0x040fe20000000000 */
[----:B0-----:R-:W-:Y:S01]  /*13610*/  LOP3.LUT R0, R82, R21, RZ, 0xfc, !PT ;  /* 0x0000001552007212 */ /* 0x001fe200078efcff */
[----:B------:R-:W-:-:S02]  /*13620*/  VIADD R165, R193, 0x80 ;  /* 0x00000080c1a57836 */ /* 0x000fc40000000000 */
[----:B------:R-:W-:Y:S01]  /*13630*/  VIADD R167, R193, 0x40 ;  /* 0x00000040c1a77836 */ /* 0x000fe20000000000 */
[----:B------:R0:W1:Y:S01]  /*13640*/  SHFL.IDX PT, R20, R83, RZ, 0x181f ;  /* 0x00181fff53147589 */ /* 0x00006200000e0000 */
[----:B------:R-:W-:Y:S03]  /*13650*/  BSSY B1, `(.L_x_4821) ;  /* 0x0000029000017945 */ /* 0x000fe60003800000 */
[----:B------:R0:W2:Y:S01]  /*13660*/  SHFL.IDX PT, R21, R84, RZ, 0x181f ;  /* 0x00181fff54157589 */ /* 0x0000a200000e0000 */
[----:B------:R-:W-:Y:S02]  /*13670*/  SHF.R.S32.HI R155, RZ, 0x1f, R155 ;  /* 0x0000001fff9b7819 */ /* 0x000fe4000001149b */
[----:B------:R-:W-:Y:S02]  /*13680*/  SHF.R.S32.HI R157, RZ, 0x1f, R157 ;  /* 0x0000001fff9d7819 */ /* 0x000fe4000001149d */
[----:B------:R-:W-:-:S02]  /*13690*/  SHF.R.S32.HI R159, RZ, 0x1f, R159 ;  /* 0x0000001fff9f7819 */ /* 0x000fc4000001149f */
        /* <DEDUP_REMOVED lines=18> */
[----:B------:R-:W-:-:S02]  /*137c0*/  ISETP.GE.AND P1, PT, R158, R4, PT ;  /* 0x000000049e00720c */ /* 0x000fc40003f26270 */
[----:B0-----:R-:W-:-:S11]  /*137d0*/  @!P5 LEA R8, P4, R164, R20, 0x1 ;  /* 0x00000014a408d211 */ /* 0x001fd600078808ff */
[-C--:B------:R-:W-:Y:S02]  /*137e0*/  @!P1 LEA R24, P6, R158, R20.reuse, 0x1 ;  /* 0x000000149e189211 */ /* 0x080fe400078c08ff */
[-C--:B------:R-:W-:Y:S02]  /*137f0*/  @!P5 LEA.HI.X R9, R164, R21.reuse, R165, 0x1, P4 ;  /* 0x00000015a409d211 */ /* 0x080fe400020f0ca5 */
[----:B------:R-:W-:Y:S02]  /*13800*/  LOP3.LUT P4, RZ, R0, 0x80, RZ, 0xc0, !PT ;  /* 0x0000008000ff7812 */ /* 0x000fe4000788c0ff */
[----:B------:R-:W-:Y:S01]  /*13810*/  @!P1 LEA.HI.X R25, R158, R21, R159, 0x1, P6 ;  /* 0x000000159e199211 */ /* 0x000fe200030f0c9f */
[----:B------:R0:W-:Y:S04]  /*13820*/  @!P5 ST.E.128 desc[UR42][R8.64], R32 ;  /* 0x000000200800d985 */ /* 0x0001e8000c101d2a */
[----:B------:R1:W-:Y:S01]  /*13830*/  @!P3 ST.E.128 desc[UR42][R10.64], R40 ;  /* 0x000000280a00b985 */ /* 0x0003e2000c101d2a */
[----:B0-----:R-:W-:-:S02]  /*13840*/  @!P2 LEA R8, P5, R160, R20, 0x1 ;  /* 0x00000014a008a211 */ /* 0x001fc400078a08ff */
[-C--:B-1----:R-:W-:Y:S02]  /*13850*/  @P0 LEA R10, P3, R156, R20.reuse, 0x1 ;  /* 0x000000149c0a0211 */ /* 0x082fe400078608ff */
[-C--:B------:R-:W-:Y:S02]  /*13860*/  @!P2 LEA.HI.X R9, R160, R21.reuse, R161, 0x1, P5 ;  /* 0x00000015a009a211 */ /* 0x080fe400028f0ca1 */
[----:B------:R-:W-:Y:S02]  /*13870*/  @P4 LEA R20, P5, R154, R20, 0x1 ;  /* 0x000000149a144211 */ /* 0x000fe400078a08ff */
[-C--:B------:R-:W-:Y:S01]  /*13880*/  @P0 LEA.HI.X R11, R156, R21.reuse, R157, 0x1, P3 ;  /* 0x000000159c0b0211 */ /* 0x080fe200018f0c9d */
[----:B------:R0:W-:Y:S01]  /*13890*/  @!P2 ST.E.128 desc[UR42][R8.64], R48 ;  /* 0x000000300800a985 */ /* 0x0001e2000c101d2a */
[----:B------:R-:W-:-:S03]  /*138a0*/  @P4 LEA.HI.X R21, R154, R21, R155, 0x1, P5 ;  /* 0x000000159a154211 */ /* 0x000fc600028f0c9b */
[----:B------:R0:W-:Y:S04]  /*138b0*/  @!P1 ST.E.128 desc[UR42][R24.64], R56 ;  /* 0x0000003818009985 */ /* 0x0001e8000c101d2a */
[----:B------:R0:W-:Y:S04]  /*138c0*/  @P0 ST.E.128 desc[UR42][R10.64], R64 ;  /* 0x000000400a000985 */ /* 0x0001e8000c101d2a */
[----:B------:R0:W-:Y:S02]  /*138d0*/  @P4 ST.E.128 desc[UR42][R20.64], R72 ;  /* 0x0000004814004985 */ /* 0x0001e4000c101d2a */
.L_x_4822:
[----:B------:R-:W-:Y:S05]  /*138e0*/  BSYNC B1 ;  /* 0x0000000000017941 */ /* 0x000fea0003800000 */
.L_x_4821:
        /* <DEDUP_REMOVED lines=17> */
[-C--:B0-----:R-:W-:Y:S02]  /*13a00*/  @!P3 LEA R10, P6, R164, R8.reuse, 0x1 ;  /* 0x00000008a40ab211 */ /* 0x081fe400078c08ff */
[----:B------:R-:W-:Y:S02]  /*13a10*/  @!P2 LEA R12, P5, R162, R8, 0x1 ;  /* 0x00000008a20ca211 */ /* 0x000fe400078a08ff */
[-C--:B------:R-:W-:Y:S02]  /*13a20*/  @!P3 LEA.HI.X R11, R164, R9.reuse, R165, 0x1, P6 ;  /* 0x00000009a40bb211 */ /* 0x080fe400030f0ca5 */
[----:B------:R-:W-:-:S03]  /*13a30*/  @!P2 LEA.HI.X R13, R162, R9, R163, 0x1, P5 ;  /* 0x00000009a20da211 */ /* 0x000fc600028f0ca3 */
[-C--:B-1----:R-:W-:Y:S01]  /*13a40*/  @P4 LEA R20, P5, R156, R8.reuse, 0x1 ;  /* 0x000000089c144211 */ /* 0x082fe200078a08ff */
[----:B------:R0:W-:Y:S01]  /*13a50*/  @!P3 ST.E.128 desc[UR42][R10.64], R36 ;  /* 0x000000240a00b985 */ /* 0x0001e2000c101d2a */
[-C--:B------:R-:W-:Y:S02]  /*13a60*/  @!P0 LEA R14, P3, R158, R8.reuse, 0x1 ;  /* 0x000000089e0e8211 */ /* 0x080fe400078608ff */
        /* <DEDUP_REMOVED lines=14> */
.L_x_4820:
[----:B0-----:R-:W2:Y:S01]  /*13b50*/  LDL.LU R11, [R1+0x48] ;  /* 0x00004800010b7983 */ /* 0x001ea20000300800 */
[----:B------:R-:W-:Y:S01]  /*13b60*/  ULDC.64 UR4, c[0x0][0xb08] ;  /* 0x0002c20000047ab9 */ /* 0x000fe20000000a00 */
[----:B------:R-:W0:Y:S01]  /*13b70*/  LDC R12, c[0x0][0xbe8] ;  /* 0x0002fa00ff0c7b82 */ /* 0x000e220000000800 */
[----:B------:R-:W-:Y:S01]  /*13b80*/  IMAD R10, R20, UR4, RZ ;  /* 0x00000004140a7c24 */ /* 0x000fe2000f8e02ff */
[----:B------:R-:W-:Y:S01]  /*13b90*/  BSSY B1, `(.L_x_4824) ;  /* 0x0000110000017945 */ /* 0x000fe20003800000 */
[----:B------:R-:W-:-:S04]  /*13ba0*/  IMAD.WIDE.U32 R8, R4, UR4, RZ ;  /* 0x0000000404087c25 */ /* 0x000fc8000f8e00ff */
[----:B------:R-:W-:Y:S01]  /*13bb0*/  IMAD R10, R4, UR5, R10 ;  /* 0x00000005040a7c24 */ /* 0x000fe2000f8e020a */
[----:B------:R-:W-:Y:S01]  /*13bc0*/  ULDC.64 UR4, c[0x0][0xb38] ;  /* 0x0002ce0000047ab9 */ /* 0x000fe20000000a00 */
[----:B------:R-:W-:Y:S01]  /*13bd0*/  SHF.R.S32.HI R4, RZ, 0x1f, R0 ;  /* 0x0000001fff047819 */ /* 0x000fe20000011400 */
[----:B------:R-:W-:Y:S02]  /*13be0*/  VIADD R153, R197, 0xf8 ;  /* 0x000000f8c5997836 */ /* 0x000fe40000000000 */
[----:B------:R-:W-:Y:S02]  /*13bf0*/  IMAD.IADD R9, R9, 0x1, R10 ;  /* 0x0000000109097824 */ /* 0x000fe400078e020a */
[----:B------:R-:W-:Y:S01]  /*13c00*/  IMAD.IADD R10, R208, 0x1, R199 ;  /* 0x00000001d00a7824 */ /* 0x000fe200078e02c7 */
[----:B------:R-:W-:Y:S01]  /*13c10*/  SHF.R.S32.HI R153, RZ, 0x1f, R153 ;  /* 0x0000001fff997819 */ /* 0x000fe20000011499 */
[----:B------:R-:W-:-:S04]  /*13c20*/  IMAD.WIDE.U32 R8, R185, UR4, R8 ;  /* 0x00000004b9087c25 */ /* 0x000fc8000f8e0008 */
[----:B------:R-:W-:Y:S01]  /*13c30*/  IMAD R9, R185, UR5, R9 ;  /* 0x00000005b9097c24 */ /* 0x000fe2000f8e0209 */
[----:B------:R-:W-:Y:S01]  /*13c40*/  ULDC.64 UR4, c[0x0][0xb40] ;  /* 0x0002d00000047ab9 */ /* 0x000fe20000000a00 */
[----:B------:R-:W-:Y:S02]  /*13c50*/  IMAD.IADD R199, R191, 0x1, R199 ;  /* 0x00000001bfc77824 */ /* 0x000fe400078e02c7 */
[----:B------:R-:W-:Y:S01]  /*13c60*/  IMAD R4, R4, UR4, RZ ;  /* 0x0000000404047c24 */ /* 0x000fe2000f8e02ff */
[----:B0-----:R-:W-:Y:S01]  /*13c70*/  ISETP.NE.AND P0, PT, R12, 0x1, PT ;  /* 0x000000010c00780c */ /* 0x001fe20003f05270 */
[----:B------:R-:W-:-:S04]  /*13c80*/  IMAD.WIDE.U32 R8, R0, UR4, R8 ;  /* 0x0000000400087c25 */ /* 0x000fc8000f8e0008 */
[----:B------:R-:W-:Y:S01]  /*13c90*/  IMAD R4, R0, UR5, R4 ;  /* 0x0000000500047c24 */ /* 0x000fe2000f8e0204 */
[----:B------:R-:W-:Y:S01]  /*13ca0*/  ULDC.64 UR4, c[0x0][0xb48] ;  /* 0x0002d20000047ab9 */ /* 0x000fe20000000a00 */
[----:B------:R-:W-:Y:S02]  /*13cb0*/  IMAD R3, R3, R12, RZ ;  /* 0x0000000c03037224 */ /* 0x000fe400078e02ff */
[----:B------:R-:W-:Y:S02]  /*13cc0*/  IMAD.IADD R9, R9, 0x1, R4 ;  /* 0x0000000109097824 */ /* 0x000fe400078e0204 */
[----:B------:R-:W-:Y:S02]  /*13cd0*/  IMAD.MOV.U32 R4, RZ, RZ, R10 ;  /* 0x000000ffff047224 */ /* 0x000fe400078e000a */
[----:B------:R-:W0:Y:S01]  /*13ce0*/  @P0 LDC R0, c[0x0][0xbf0] ;  /* 0x0002fc00ff000b82 */ /* 0x000e220000000800 */
[C---:B------:R-:W-:Y:S02]  /*13cf0*/  VIADD R155, R197.reuse, 0xf0 ;  /* 0x000000f0c59b7836 */ /* 0x040fe40000000000 */
        /* <DEDUP_REMOVED lines=71> */
[----:B------:R-:W-:Y:S01]  /*14170*/  IMAD R0, R12, R0, R10 ;  /* 0x000000000c007224 */ /* 0x000fe200078e020a */
        /* <DEDUP_REMOVED lines=28> */
[C---:B------:R-:W-:Y:S01]  /*14340*/  VIADD R10, R197.reuse, 0x30 ;  /* 0x00000030c50a7836 */ /* 0x040fe20000000000 */
[----:B------:R-:W-:Y:S01]  /*14350*/  SHF.R.S32.HI R11, RZ, 0x1f, R11 ;  /* 0x0000001fff0b7819 */ /* 0x000fe2000001140b */
[----:B------:R-:W-:-:S06]  /*14360*/  VIADD R12, R197, 0x38 ;  /* 0x00000038c50c7836 */ /* 0x000fcc0000000000 */
        /* <DEDUP_REMOVED lines=59> */
[----:B------:R-:W-:Y:S02]  /*14720*/  @!P1 LEA.HI.X R9, R10, R14, R11, 0x2, P2 ;  /* 0x0000000e0a099211 */ /* 0x000fe400010f140b */
[----:B------:R-:W-:-:S03]  /*14730*/  @!P4 LEA R10, P6, R205, R15, 0x2 ;  /* 0x0000000fcd0ac211 */ /* 0x000fc600078c10ff */
[----:B------:R0:W-:Y:S01]  /*14740*/  @!P1 ST.E.64 desc[UR42][R8.64], R60 ;  /* 0x0000003c08009985 */ /* 0x0001e2000c101b2a */
[----:B------:R-:W-:Y:S02]  /*14750*/  ISETP.GE.AND P1, PT, R219, UR4, PT ;  /* 0x00000004db007c0c */ /* 0x000fe4000bf26270 */
[----:B------:R-:W-:Y:S02]  /*14760*/  @!P4 LEA.HI.X R11, R205, R14, R209, 0x2, P6 ;  /* 0x0000000ecd0bc211 */ /* 0x000fe400030f14d1 */
        /* <DEDUP_REMOVED lines=17> */
[C---:B-1----:R-:W-:Y:S02]  /*14880*/  @!P1 LEA R10, P5, R185.reuse, R15, 0x2 ;  /* 0x0000000fb90a9211 */ /* 0x042fe400078a10ff */
        /* <DEDUP_REMOVED lines=56> */
[-C--:B------:R-:W-:Y:S02]  /*14c10*/  @!P5 LEA R20, P0, R152, R15.reuse, 0x2 ;  /* 0x0000000f9814d211 */ /* 0x080fe400078010ff */
[----:B-1----:R-:W-:Y:S01]  /*14c20*/  @!P2 LEA R10, P1, R154, R15, 0x2 ;  /* 0x0000000f9a0aa211 */ /* 0x002fe200078210ff */
[----:B------:R3:W-:Y:S01]  /*14c30*/  @!P4 ST.E.64 desc[UR42][R8.64], R136 ;  /* 0x000000880800c985 */ /* 0x0007e2000c101b2a */
[-C--:B------:R-:W-:Y:S02]  /*14c40*/  @!P5 LEA.HI.X R21, R152, R14.reuse, R153, 0x2, P0 ;  /* 0x0000000e9815d211 */ /* 0x080fe400000f1499 */
[----:B------:R-:W-:Y:S01]  /*14c50*/  @!P2 LEA.HI.X R11, R154, R14, R155, 0x2, P1 ;  /* 0x0000000e9a0ba211 */ /* 0x000fe200008f149b */
[----:B------:R3:W-:Y:S04]  /*14c60*/  @!P3 ST.E.64 desc[UR42][R12.64], R140 ;  /* 0x0000008c0c00b985 */ /* 0x0007e8000c101b2a */
[----:B------:R3:W-:Y:S04]  /*14c70*/  @!P2 ST.E.64 desc[UR42][R10.64], R144 ;  /* 0x000000900a00a985 */ /* 0x0007e8000c101b2a */
[----:B------:R3:W-:Y:S02]  /*14c80*/  @!P5 ST.E.64 desc[UR42][R20.64], R148 ;  /* 0x000000941400d985 */ /* 0x0007e4000c101b2a */
.L_x_4825:
[----:B------:R-:W-:Y:S05]  /*14c90*/  BSYNC B1 ;  /* 0x0000000000017941 */ /* 0x000fea0003800000 */
.L_x_4824:
[----:B0--3--:R-:W-:Y:S01]  /*14ca0*/  VIADD R8, R199, 0x8 ;  /* 0x00000008c7087836 */ /* 0x009fe20000000000 */
[----:B------:R-:W0:Y:S04]  /*14cb0*/  SHFL.IDX PT, R4, R4, 0x1, 0x1c1f ;  /* 0x003c1f0004047f89 */ /* 0x000e2800000e0000 */
        /* <DEDUP_REMOVED lines=8> */
[C---:B--2---:R-:W-:Y:S01]  /*14d40*/  VIADD R14, R197.reuse, 0x18 ;  /* 0x00000018c50e7836 */ /* 0x044fe20000000000 */
[----:B------:R-:W-:Y:S01]  /*14d50*/  ISETP.GE.AND P2, PT, R12, UR4, PT ;  /* 0x000000040c007c0c */ /* 0x000fe2000bf46270 */
[C---:B------:R-:W-:Y:S01]  /*14d60*/  VIADD R24, R197.reuse, 0x20 ;  /* 0x00000020c5187836 */ /* 0x040fe20000000000 */
[----:B------:R-:W-:Y:S01]  /*14d70*/  ISETP.GE.AND P1, PT, R20, UR4, PT ;  /* 0x0000000414007c0c */ /* 0x000fe2000bf26270 */
[C---:B------:R-:W-:Y:S01]  /*14d80*/  VIADD R13, R197.reuse, 0x8 ;  /* 0x00000008c50d7836 */ /* 0x040fe20000000000 */
[----:B------:R-:W-:Y:S01]  /*14d90*/  ISETP.GE.AND P0, PT, R14, UR4, PT ;  /* 0x000000040e007c0c */ /* 0x000fe2000bf06270 */
[----:B------:R-:W-:-:S02]  /*14da0*/  VIADD R28, R197, 0x10 ;  /* 0x00000010c51c7836 */ /* 0x000fc40000000000 */
[C---:B------:R-:W-:Y:S01]  /*14db0*/  VIADD R21, R197.reuse, 0x30 ;  /* 0x00000030c5157836 */ /* 0x040fe20000000000 */
[----:B------:R-:W-:Y:S01]  /*14dc0*/  SHF.R.S32.HI R13, RZ, 0x1f, R13 ;  /* 0x0000001fff0d7819 */ /* 0x000fe2000001140d */
[C---:B-1----:R-:W-:Y:S01]  /*14dd0*/  VIADD R15, R197.reuse, 0x18 ;  /* 0x00000018c50f7836 */ /* 0x042fe20000000000 */
[C---:B---3--:R-:W-:Y:S01]  /*14de0*/  @!P4 LEA R8, P3, R197.reuse, R0, 0x2 ;  /* 0x00000000c508c211 */ /* 0x048fe200078610ff */
[C---:B------:R-:W-:Y:S01]  /*14df0*/  VIADD R25, R197.reuse, 0x28 ;  /* 0x00000028c5197836 */ /* 0x040fe20000000000 */
[----:B------:R-:W-:Y:S02]  /*14e00*/  SHF.R.S32.HI R28, RZ, 0x1f, R28 ;  /* 0x0000001fff1c7819 */ /* 0x000fe4000001141c */
[----:B0-----:R-:W-:Y:S02]  /*14e10*/  @!P4 LEA.HI.X R9, R197, R4, R10, 0x2, P3 ;  /* 0x00000004c509c211 */ /* 0x001fe400018f140a */
[----:B------:R-:W-:Y:S02]  /*14e20*/  ISETP.GE.AND P3, PT, R24, UR4, PT ;  /* 0x0000000418007c0c */ /* 0x000fe4000bf66270 */
[----:B------:R-:W-:Y:S01]  /*14e30*/  @!P1 LEA R10, P5, R20, R0, 0x2 ;  /* 0x00000000140a9211 */ /* 0x000fe200078a10ff */
[----:B------:R0:W-:Y:S01]  /*14e40*/  @!P4 ST.E.64 desc[UR42][R8.64], R26 ;  /* 0x0000001a0800c985 */ /* 0x0001e2000c101b2a */
[----:B------:R-:W-:-:S02]  /*14e50*/  SHF.R.S32.HI R15, RZ, 0x1f, R15 ;  /* 0x0000001fff0f7819 */ /* 0x000fc4000001140f */
[----:B------:R-:W-:Y:S01]  /*14e60*/  @!P1 LEA.HI.X R11, R20, R4, R28, 0x2, P5 ;  /* 0x00000004140b9211 */ /* 0x000fe200028f141c */
[----:B------:R-:W-:Y:S01]  /*14e70*/  VIADD R28, R197, 0x20 ;  /* 0x00000020c51c7836 */ /* 0x000fe20000000000 */
[----:B------:R-:W-:Y:S01]  /*14e80*/  ISETP.GE.AND P5, PT, R21, UR4, PT ;  /* 0x0000000415007c0c */ /* 0x000fe2000bfa6270 */
[----:B------:R-:W-:Y:S01]  /*14e90*/  VIADD R20, R197, 0x40 ;  /* 0x00000040c5147836 */ /* 0x000fe20000000000 */
[----:B------:R-:W-:Y:S02]  /*14ea0*/  ISETP.GE.AND P4, PT, R25, UR4, PT ;  /* 0x0000000419007c0c */ /* 0x000fe4000bf86270 */
[----:B------:R-:W-:Y:S02]  /*14eb0*/  SHF.R.S32.HI R28, RZ, 0x1f, R28 ;  /* 0x0000001fff1c7819 */ /* 0x000fe4000001141c */
[----:B0-----:R-:W-:-:S04]  /*14ec0*/  @!P2 LEA R8, P6, R12, R0, 0x2 ;  /* 0x000000000c08a211 */ /* 0x001fc800078c10ff */
[----:B------:R-:W-:Y:S02]  /*14ed0*/  @!P2 LEA.HI.X R9, R12, R4, R13, 0x2, P6 ;  /* 0x000000040c09a211 */ /* 0x000fe400030f140d */
[----:B------:R-:W-:-:S03]  /*14ee0*/  @!P0 LEA R12, P6, R14, R0, 0x2 ;  /* 0x000000000e0c8211 */ /* 0x000fc600078c10ff */
[----:B------:R0:W-:Y:S01]  /*14ef0*/  @!P2 ST.E.64 desc[UR42][R8.64], R30 ;  /* 0x0000001e0800a985 */ /* 0x0001e2000c101b2a */
[----:B------:R-:W-:Y:S01]  /*14f00*/  @!P0 LEA.HI.X R13, R14, R4, R15, 0x2, P6 ;  /* 0x000000040e0d8211 */ /* 0x000fe200030f140f */
[C---:B------:R-:W-:Y:S02]  /*14f10*/  VIADD R15, R197.reuse, 0x38 ;  /* 0x00000038c50f7836 */ /* 0x040fe40000000000 */
[----:B------:R1:W-:Y:S01]  /*14f20*/  @!P1 ST.E.64 desc[UR42][R10.64], R34 ;  /* 0x000000220a009985 */ /* 0x0003e2000c101b2a */
[----:B------:R-:W-:-:S03]  /*14f30*/  VIADD R14, R197, 0x48 ;  /* 0x00000048c50e7836 */ /* 0x000fc60000000000 */
[----:B------:R2:W-:Y:S01]  /*14f40*/  @!P0 ST.E.64 desc[UR42][R12.64], R38 ;  /* 0x000000260c008985 */ /* 0x0005e2000c101b2a */
[----:B------:R-:W-:Y:S02]  /*14f50*/  ISETP.GE.AND P0, PT, R15, UR4, PT ;  /* 0x000000040f007c0c */ /* 0x000fe4000bf06270 */
[----:B0-----:R-:W-:-:S04]  /*14f60*/  @!P3 LEA R8, P1, R24, R0, 0x2 ;  /* 0x000000001808b211 */ /* 0x001fc800078210ff */
[----:B------:R-:W-:Y:S01]  /*14f70*/  @!P3 LEA.HI.X R9, R24, R4, R28, 0x2, P1 ;  /* 0x000000041809b211 */ /* 0x000fe200008f141c */
[----:B------:R-:W-:Y:S01]  /*14f80*/  VIADD R24, R197, 0x30 ;  /* 0x00000030c5187836 */ /* 0x000fe20000000000 */
[-C--:B-1----:R-:W-:Y:S01]  /*14f90*/  @!P4 LEA R10, P2, R25, R0.reuse, 0x2 ;  /* 0x00000000190ac211 */ /* 0x082fe200078410ff */
[----:B------:R-:W-:Y:S01]  /*14fa0*/  VIADD R28, R197, 0x28 ;  /* 0x00000028c51c7836 */ /* 0x000fe20000000000 */
[C---:B--2---:R-:W-:Y:S01]  /*14fb0*/  @!P5 LEA R12, P6, R21.reuse, R0, 0x2 ;  /* 0x00000000150cd211 */ /* 0x044fe200078c10ff */
[----:B------:R0:W-:Y:S01]  /*14fc0*/  @!P3 ST.E.64 desc[UR42][R8.64], R42 ;  /* 0x0000002a0800b985 */ /* 0x0001e2000c101b2a */
[----:B------:R-:W-:Y:S02]  /*14fd0*/  SHF.R.S32.HI R24, RZ, 0x1f, R24 ;  /* 0x0000001fff187819 */ /* 0x000fe40000011418 */
[----:B------:R-:W-:Y:S02]  /*14fe0*/  SHF.R.S32.HI R28, RZ, 0x1f, R28 ;  /* 0x0000001fff1c7819 */ /* 0x000fe4000001141c */
[----:B------:R-:W-:Y:S01]  /*14ff0*/  @!P5 LEA.HI.X R13, R21, R4, R24, 0x2, P6 ;  /* 0x00000004150dd211 */ /* 0x000fe200030f1418 */
[----:B------:R-:W-:Y:S01]  /*15000*/  VIADD R21, R197, 0x38 ;  /* 0x00000038c5157836 */ /* 0x000fe20000000000 */
[----:B------:R-:W-:-:S02]  /*15010*/  ISETP.GE.AND P1, PT, R20, UR4, PT ;  /* 0x0000000414007c0c */ /* 0x000fc4000bf26270 */
[----:B------:R-:W-:Y:S02]  /*15020*/  @!P4 LEA.HI.X R11, R25, R4, R28, 0x2, P2 ;  /* 0x00000004190bc211 */ /* 0x000fe400010f141c */
[----:B------:R-:W-:Y:S02]  /*15030*/  ISETP.GE.AND P2, PT, R14, UR4, PT ;  /* 0x000000040e007c0c */ /* 0x000fe4000bf46270 */
[----:B------:R-:W-:Y:S01]  /*15040*/  SHF.R.S32.HI R21, RZ, 0x1f, R21 ;  /* 0x0000001fff157819 */ /* 0x000fe20000011415 */
[----:B------:R1:W-:Y:S01]  /*15050*/  @!P4 ST.E.64 desc[UR42][R10.64], R46 ;  /* 0x0000002e0a00c985 */ /* 0x0003e2000c101b2a */
[C---:B0-----:R-:W-:Y:S02]  /*15060*/  @!P0 LEA R8, P6, R15.reuse, R0, 0x2 ;  /* 0x000000000f088211 */ /* 0x041fe400078c10ff */
[----:B------:R-:W-:Y:S01]  /*15070*/  ISETP.GE.AND P3, PT, R222, UR4, PT ;  /* 0x00000004de007c0c */ /* 0x000fe2000bf66270 */
[----:B------:R0:W-:Y:S01]  /*15080*/  @!P5 ST.E.64 desc[UR42][R12.64], R50 ;  /* 0x000000320c00d985 */ /* 0x0001e2000c101b2a */
[----:B------:R-:W-:Y:S01]  /*15090*/  @!P0 LEA.HI.X R9, R15, R4, R21, 0x2, P6 ;  /* 0x000000040f098211 */ /* 0x000fe200030f1415 */
[----:B------:R-:W-:Y:S01]  /*150a0*/  VIADD R21, R197, 0x40 ;  /* 0x00000040c5157836 */ /* 0x000fe20000000000 */
[----:B------:R-:W-:Y:S01]  /*150b0*/  ISETP.GE.AND P4, PT, R219, UR4, PT ;  /* 0x00000004db007c0c */ /* 0x000fe2000bf86270 */
[----:B------:R-:W-:-:S02]  /*150c0*/  VIADD R15, R197, 0x48 ;  /* 0x00000048c50f7836 */ /* 0x000fc40000000000 */
[----:B------:R2:W-:Y:S01]  /*150d0*/  @!P0 ST.E.64 desc[UR42][R8.64], R54 ;  /* 0x0000003608008985 */ /* 0x0005e2000c101b2a */
[----:B------:R-:W-:Y:S02]  /*150e0*/  SHF.R.S32.HI R21, RZ, 0x1f, R21 ;  /* 0x0000001fff157819 */ /* 0x000fe40000011415 */
[----:B------:R-:W-:Y:S02]  /*150f0*/  SHF.R.S32.HI R15, RZ, 0x1f, R15 ;  /* 0x0000001fff0f7819 */ /* 0x000fe4000001140f */
[-C--:B-1----:R-:W-:Y:S02]  /*15100*/  @!P1 LEA R10, P5, R20, R0.reuse, 0x2 ;  /* 0x00000000140a9211 */ /* 0x082fe400078a10ff */
[----:B------:R-:W-:Y:S02]  /*15110*/  ISETP.GE.AND P0, PT, R205, UR4, PT ;  /* 0x00000004cd007c0c */ /* 0x000fe4000bf06270 */
[----:B0-----:R-:W-:Y:S02]  /*15120*/  @!P2 LEA R12, P6, R14, R0, 0x2 ;  /* 0x000000000e0ca211 */ /* 0x001fe400078c10ff */
[----:B------:R-:W-:-:S02]  /*15130*/  @!P1 LEA.HI.X R11, R20, R4, R21, 0x2, P5 ;  /* 0x00000004140b9211 */ /* 0x000fc400028f1415 */
[----:B------:R-:W-:Y:S02]  /*15140*/  ISETP.GE.AND P5, PT, R213, UR4, PT ;  /* 0x00000004d5007c0c */ /* 0x000fe4000bfa6270 */
[----:B------:R-:W-:Y:S01]  /*15150*/  @!P2 LEA.HI.X R13, R14, R4, R15, 0x2, P6 ;  /* 0x000000040e0da211 */ /* 0x000fe200030f140f */
[----:B------:R0:W-:Y:S01]  /*15160*/  @!P1 ST.E.64 desc[UR42][R10.64], R58 ;  /* 0x0000003a0a009985 */ /* 0x0001e2000c101b2a */
[----:B--2---:R-:W-:Y:S02]  /*15170*/  @!P3 LEA R8, P6, R222, R0, 0x2 ;  /* 0x00000000de08b211 */ /* 0x004fe400078c10ff */
[----:B------:R-:W-:Y:S01]  /*15180*/  ISETP.GE.AND P1, PT, R198, UR4, PT ;  /* 0x00000004c6007c0c */ /* 0x000fe2000bf26270 */
[----:B------:R1:W-:Y:S01]  /*15190*/  @!P2 ST.E.64 desc[UR42][R12.64], R62 ;  /* 0x0000003e0c00a985 */ /* 0x0003e2000c101b2a */
[----:B------:R-:W-:-:S05]  /*151a0*/  @!P3 LEA.HI.X R9, R222, R4, R223, 0x2, P6 ;  /* 0x00000004de09b211 */ /* 0x000fca00030f14df */
[----:B------:R2:W-:Y:S01]  /*151b0*/  @!P3 ST.E.64 desc[UR42][R8.64], R66 ;  /* 0x000000420800b985 */ /* 0x0005e2000c101b2a */
[----:B0-----:R-:W-:-:S04]  /*151c0*/  @!P4 LEA R10, P2, R219, R0, 0x2 ;  /* 0x00000000db0ac211 */ /* 0x001fc800078410ff */
[----:B------:R-:W-:Y:S02]  /*151d0*/  @!P4 LEA.HI.X R11, R219, R4, R220, 0x2, P2 ;  /* 0x00000004db0bc211 */ /* 0x000fe400010f14dc */
[----:B------:R-:W-:Y:S02]  /*151e0*/  ISETP.GE.AND P2, PT, R185, UR4, PT ;  /* 0x00000004b9007c0c */ /* 0x000fe4000bf46270 */
[-C--:B-1----:R-:W-:Y:S01]  /*151f0*/  @!P5 LEA R12, P6, R213, R0.reuse, 0x2 ;  /* 0x00000000d50cd211 */ /* 0x082fe200078c10ff */
[----:B------:R0:W-:Y:S01]  /*15200*/  @!P4 ST.E.64 desc[UR42][R10.64], R70 ;  /* 0x000000460a00c985 */ /* 0x0001e2000c101b2a */
[----:B--2---:R-:W-:Y:S02]  /*15210*/  @!P0 LEA R8, P4, R205, R0, 0x2 ;  /* 0x00000000cd088211 */ /* 0x004fe400078810ff */
[-C--:B------:R-:W-:Y:S02]  /*15220*/  @!P5 LEA.HI.X R13, R213, R4.reuse, R218, 0x2, P6 ;  /* 0x00000004d50dd211 */ /* 0x080fe400030f14da */
[----:B------:R-:W-:-:S02]  /*15230*/  @!P0 LEA.HI.X R9, R205, R4, R209, 0x2, P4 ;  /* 0x00000004cd098211 */ /* 0x000fc400020f14d1 */
[----:B------:R-:W-:Y:S01]  /*15240*/  ISETP.GE.AND P4, PT, R180, UR4, PT ;  /* 0x00000004b4007c0c */ /* 0x000fe2000bf86270 */
[----:B------:R1:W-:Y:S01]  /*15250*/  @!P5 ST.E.64 desc[UR42][R12.64], R74 ;  /* 0x0000004a0c00d985 */ /* 0x0003e2000c101b2a */
[----:B------:R-:W-:-:S03]  /*15260*/  ISETP.GE.AND P5, PT, R182, UR4, PT ;  /* 0x00000004b6007c0c */ /* 0x000fc6000bfa6270 */
        /* <DEDUP_REMOVED lines=67> */
[----:B----4-:R-:W-:-:S04]  /*156a0*/  LEA R8, P0, R152, R0, 0x2 ;  /* 0x0000000098087211 */ /* 0x010fc800078010ff */
[----:B------:R-:W-:-:S05]  /*156b0*/  LEA.HI.X R9, R152, R4, R153, 0x2, P0 ;  /* 0x0000000498097211 */ /* 0x000fca00000f1499 */
[----:B------:R0:W-:Y:S01]  /*156c0*/  ST.E.64 desc[UR42][R8.64], R150 ;  /* 0x0000009608007985 */ /* 0x0001e2000c101b2a */
[----:B------:R-:W-:Y:S05]  /*156d0*/  BRA `(.L_x_4823) ;  /* 0x00000010000c7947 */ /* 0x000fea0003800000 */
.L_x_4817:
[----:B---3--:R-:W3:Y:S01]  /*156e0*/  LDL.LU R4, [R1+0x40] ;  /* 0x0000400001047983 */ /* 0x008ee20000300800 */
[----:B------:R-:W-:Y:S01]  /*156f0*/  ULDC.64 UR6, c[0x0][0xc08] ;  /* 0x0003020000067ab9 */ /* 0x000fe20000000a00 */
[----:B------:R-:W-:Y:S02]  /*15700*/  ULDC.64 UR4, c[0x0][0xc00] ;  /* 0x0003000000047ab9 */ /* 0x000fe40000000a00 */
[----:B------:R-:W4:Y:S04]  /*15710*/  LDL.LU R0, [R1+0x44] ;  /* 0x0000440001007983 */ /* 0x000f280000300800 */
[----:B------:R-:W2:Y:S01]  /*15720*/  LDL R13, [R1+0x38] ;  /* 0x00003800010d7983 */ /* 0x000ea20000100800 */
[----:B------:R-:W-:Y:S01]  /*15730*/  ISETP.NE.U32.AND P1, PT, RZ, UR6, PT ;  /* 0x00000006ff007c0c */ /* 0x000fe2000bf25070 */
[----:B------:R-:W-:Y:S01]  /*15740*/  IMAD.MOV.U32 R3, RZ, RZ, RZ ;  /* 0x000000ffff037224 */ /* 0x000fe200078e00ff */
[----:B------:R-:W-:-:S02]  /*15750*/  ISETP.NE.U32.AND P0, PT, RZ, UR4, PT ;  /* 0x00000004ff007c0c */ /* 0x000fc4000bf05070 */
[----:B------:R-:W-:Y:S02]  /*15760*/  ISETP.NE.AND.EX P1, PT, RZ, UR7, PT, P1 ;  /* 0x00000007ff007c0c */ /* 0x000fe4000bf25310 */
[----:B------:R-:W-:Y:S01]  /*15770*/  ISETP.NE.AND.EX P0, PT, RZ, UR5, PT, P0 ;  /* 0x00000005ff007c0c */ /* 0x000fe2000bf05300 */
[----:B0-----:R-:W0:Y:S01]  /*15780*/  S2R R12, SR_TID.X ;  /* 0x00000000000c7919 */ /* 0x001e220000002100 */
[----:B---3--:R-:W-:-:S04]  /*15790*/  IADD3 R8, P2, R4, UR4, RZ ;  /* 0x0000000404087c10 */ /* 0x008fc8000ff5e0ff */
[----:B----4-:R-:W-:-:S05]  /*157a0*/  IADD3.X R9, R0, UR5, RZ, P2, !PT ;  /* 0x0000000500097c10 */ /* 0x010fca00097fe4ff */
[----:B------:R-:W-:Y:S01]  /*157b0*/  @P1 IADD3 R10, P2, R4, UR6, RZ ;  /* 0x00000006040a1c10 */ /* 0x000fe2000ff5e0ff */
[----:B------:R-:W-:Y:S01]  /*157c0*/  ULDC UR4, c[0x0][0xa88] ;  /* 0x0002a20000047ab9 */ /* 0x000fe20000000800 */
[----:B------:R3:W5:Y:S02]  /*157d0*/  @P0 LDG.E R3, desc[UR42][R8.64] ;  /* 0x0000002a08030981 */ /* 0x000764000c1e1900 */
[----:B------:R-:W-:Y:S01]  /*157e0*/  @P1 IADD3.X R11, R0, UR7, RZ, P2, !PT ;  /* 0x00000007000b1c10 */ /* 0x000fe200097fe4ff */
[----:B------:R-:W-:-:S06]  /*157f0*/  IMAD.U32 R0, RZ, RZ, UR4 ;  /* 0x00000004ff007e24 */ /* 0x000fcc000f8e00ff */
[----:B------:R3:W5:Y:S01]  /*15800*/  @P1 LDG.E R0, desc[UR42][R10.64] ;  /* 0x0000002a0a001981 */ /* 0x000762000c1e1900 */
[----:B--2---:R-:W-:Y:S01]  /*15810*/  ISETP.NE.AND P2, PT, R13, RZ, PT ;  /* 0x000000ff0d00720c */ /* 0x004fe20003f45270 */
[----:B0-----:R-:W-:-:S05]  /*15820*/  VIADD R4, R12, 0xffffff80 ;  /* 0xffffff800c047836 */ /* 0x001fca0000000000 */
[----:B------:R-:W-:-:S07]  /*15830*/  ISETP.GT.AND P3, PT, R4, 0x3f, PT ;  /* 0x0000003f0400780c */ /* 0x000fce0003f64270 */
[----:B------:R-:W0:Y:S02]  /*15840*/  @!P2 LDC R13, c[0x0][0xad4] ;  /* 0x0002b500ff0dab82 */ /* 0x000e240000000800 */
[----:B0-----:R3:W-:Y:S01]  /*15850*/  @!P2 STL [R1+0x38], R13 ;  /* 0x0000380d0100a387 */ /* 0x0017e20000100800 */
[----:B------:R-:W-:Y:S01]  /*15860*/  ISETP.GT.AND P2, PT, R13, 0x1, PT ;  /* 0x000000010d00780c */ /* 0x000fe20003f44270 */
[----:B------:R-:W-:-:S12]  /*15870*/  @P1 BRA `(.L_x_4826) ;  /* 0x0000000000101947 */ /* 0x000fd80003800000 */
[----:B------:R-:W-:Y:S05]  /*15880*/  @!P0 BRA `(.L_x_4826) ;  /* 0x00000000000c8947 */ /* 0x000fea0003800000 */
[----:B---3--:R-:W2:Y:S04]  /*15890*/  LDG.E R11, desc[UR42][R8.64] ;  /* 0x0000002a080b7981 */ /* 0x008ea8000c1e1900 */
[----:B-----5:R-:W2:Y:S02]  /*158a0*/  LDG.E R0, desc[UR42][R8.64+0x4] ;  /* 0x0000042a08007981 */ /* 0x020ea4000c1e1900 */
[----:B--2---:R-:W-:-:S07]  /*158b0*/  IMAD.IADD R0, R0, 0x1, -R11 ;  /* 0x0000000100007824 */ /* 0x004fce00078e0a0b */
.L_x_4826:
[----:B---3--:R-:W2:Y:S04]  /*158c0*/  LDL.LU R8, [R1+0x3c] ;  /* 0x00003c0001087983 */ /* 0x008ea80000300800 */
[----:B------:R-:W3:Y:S01]  /*158d0*/  LDL.LU R4, [R1+0x50] ;  /* 0x0000500001047983 */ /* 0x000ee20000300800 */
[----:B------:R-:W-:Y:S01]  /*158e0*/  BSSY B1, `(.L_x_4827) ;  /* 0x0000036000017945 */ /* 0x000fe20003800000 */
[----:B-----5:R-:W-:Y:S02]  /*158f0*/  SHF.R.S32.HI R28, RZ, 0x1f, R3 ;  /* 0x0000001fff1c7819 */ /* 0x020fe40000011403 */
[----:B--2---:R-:W-:Y:S02]  /*15900*/  SEL R33, R8, RZ, !P0 ;  /* 0x000000ff08217207 */ /* 0x004fe40004000000 */
[----:B---3--:R-:W-:Y:S01]  /*15910*/  SEL R30, R4, RZ, !P0 ;  /* 0x000000ff041e7207 */ /* 0x008fe20004000000 */
        /* <DEDUP_REMOVED lines=50> */
.L_x_4828:
[----:B------:R-:W-:Y:S05]  /*15c40*/  BSYNC B1 ;  /* 0x0000000000017941 */ /* 0x000fea0003800000 */
.L_x_4827:
[----:B------:R-:W-:Y:S05]  /*15c50*/  @P2 BRA `(.L_x_4823) ;  /* 0x0000000800ac2947 */ /* 0x000fea0003800000 */
[----:B------:R-:W2:Y:S01]  /*15c60*/  S2R R10, SR_TID.X ;  /* 0x00000000000a7919 */ /* 0x000ea20000002100 */
[----:B------:R-:W3:Y:S01]  /*15c70*/  LDC R13, c[0x0][0xbe8] ;  /* 0x0002fa00ff0d7b82 */ /* 0x000ee20000000800 */
[----:B------:R-:W-:Y:S01]  /*15c80*/  ULDC.64 UR4, c[0x0][0xaa0] ;  /* 0x0002a80000047ab9 */ /* 0x000fe20000000a00 */
[----:B------:R-:W-:Y:S01]  /*15c90*/  VIADD R42, R193, 0x40 ;  /* 0x00000040c12a7836 */ /* 0x000fe20000000000 */
[----:B------:R-:W-:Y:S01]  /*15ca0*/  BSSY B1, `(.L_x_4829) ;  /* 0x0000082000017945 */ /* 0x000fe20003800000 */
[----:B------:R-:W-:Y:S02]  /*15cb0*/  IMAD R4, R28, UR4, RZ ;  /* 0x000000041c047c24 */ /* 0x000fe4000f8e02ff */
[----:B0-----:R-:W-:-:S04]  /*15cc0*/  IMAD.WIDE.U32 R8, R3, UR4, RZ ;  /* 0x0000000403087c25 */ /* 0x001fc8000f8e00ff */
[----:B------:R-:W-:Y:S01]  /*15cd0*/  IMAD R11, R3, UR5, R4 ;  /* 0x00000005030b7c24 */ /* 0x000fe2000f8e0204 */
[----:B------:R-:W-:Y:S01]  /*15ce0*/  ULDC.64 UR4, c[0x0][0xae8] ;  /* 0x0002ba0000047ab9 */ /* 0x000fe20000000a00 */
[----:B------:R-:W0:Y:S01]  /*15cf0*/  LDC R4, c[0x0][0xac8] ;  /* 0x0002b200ff047b82 */ /* 0x000e220000000800 */
[----:B------:R-:W-:Y:S02]  /*15d00*/  VIADD R40, R193, 0x80 ;  /* 0x00000080c1287836 */ /* 0x000fe40000000000 */
[----:B------:R-:W-:Y:S02]  /*15d10*/  IMAD.IADD R9, R9, 0x1, R11 ;  /* 0x0000000109097824 */ /* 0x000fe400078e020b */
[----:B------:R-:W-:Y:S02]  /*15d20*/  VIADD R38, R193, 0xc0 ;  /* 0x000000c0c1267836 */ /* 0x000fe40000000000 */
[----:B------:R-:W-:-:S04]  /*15d30*/  IMAD.WIDE.U32 R8, R185, UR4, R8 ;  /* 0x00000004b9087c25 */ /* 0x000fc8000f8e0008 */
[----:B------:R-:W-:Y:S01]  /*15d40*/  IMAD R9, R185, UR5, R9 ;  /* 0x00000005b9097c24 */ /* 0x000fe2000f8e0209 */
[----:B---3--:R-:W-:Y:S01]  /*15d50*/  ISETP.NE.AND P0, PT, R13, 0x1, PT ;  /* 0x000000010d00780c */ /* 0x008fe20003f05270 */
[----:B------:R-:W-:Y:S01]  /*15d60*/  ULDC.64 UR4, c[0x0][0xaf0] ;  /* 0x0002bc0000047ab9 */ /* 0x000fe20000000a00 */
[----:B------:R-:W-:Y:S02]  /*15d70*/  IMAD R25, R0, R13, RZ ;  /* 0x0000000d00197224 */ /* 0x000fe400078e02ff */
[----:B------:R-:W-:-:S04]  /*15d80*/  IMAD.WIDE.U32 R8, R33, UR4, R8 ;  /* 0x0000000421087c25 */ /* 0x000fc8000f8e0008 */
[----:B--2---:R-:W-:Y:S02]  /*15d90*/  VIADD R10, R10, 0xffffff80 ;  /* 0xffffff800a0a7836 */ /* 0x004fe40000000000 */
[C---:B------:R-:W-:Y:S01]  /*15da0*/  VIADD R36, R193.reuse, 0x100 ;  /* 0x00000100c1247836 */ /* 0x040fe20000000000 */
[----:B0-----:R-:W-:Y:S02]  /*15db0*/  ISETP.GE.AND P1, PT, R42, R4, PT ;  /* 0x000000042a00720c */ /* 0x001fe40003f26270 */
[----:B------:R-:W0:Y:S01]  /*15dc0*/  @P0 LDC R15, c[0x0][0xbec] ;  /* 0x0002fb00ff0f0b82 */ /* 0x000e220000000800 */
[----:B------:R-:W-:Y:S01]  /*15dd0*/  SHF.R.S32.HI R3, RZ, 0x1f, R10 ;  /* 0x0000001fff037819 */ /* 0x000fe2000001140a */
[C---:B------:R-:W-:Y:S01]  /*15de0*/  VIADD R34, R193.reuse, 0x140 ;  /* 0x00000140c1227836 */ /* 0x040fe20000000000 */
[----:B------:R-:W-:Y:S01]  /*15df0*/  SEL R14, RZ, 0xffffffff, P1 ;  /* 0xffffffffff0e7807 */ /* 0x000fe20000800000 */
[----:B------:R-:W-:Y:S01]  /*15e00*/  VIADD R31, R193, 0x180 ;  /* 0x00000180c11f7836 */ /* 0x000fe20000000000 */
[----:B------:R-:W-:Y:S01]  /*15e10*/  LEA.HI R3, R3, R10, RZ, 0x3 ;  /* 0x0000000a03037211 */ /* 0x000fe200078f18ff */
[C---:B------:R-:W-:Y:S01]  /*15e20*/  VIADD R27, R193.reuse, 0x1c0 ;  /* 0x000001c0c11b7836 */ /* 0x040fe20000000000 */
[-C--:B------:R-:W-:Y:S01]  /*15e30*/  ISETP.GE.AND P2, PT, R193, R4.reuse, PT ;  /* 0x00000004c100720c */ /* 0x080fe20003f46270 */
[----:B-1----:R-:W1:Y:S01]  /*15e40*/  @P0 LDC R21, c[0x0][0xbf0] ;  /* 0x0002fc00ff150b82 */ /* 0x002e620000000800 */
[----:B------:R-:W-:Y:S01]  /*15e50*/  LOP3.LUT R11, R3, 0xfffffff8, RZ, 0xc0, !PT ;  /* 0xfffffff8030b7812 */ /* 0x000fe200078ec0ff */
[----:B------:R-:W-:Y:S01]  /*15e60*/  IMAD.SHL.U32 R14, R14, 0x2, RZ ;  /* 0x000000020e0e7824 */ /* 0x000fe200078e00ff */
[----:B------:R-:W-:Y:S01]  /*15e70*/  SHF.R.S32.HI R26, RZ, 0x3, R3 ;  /* 0x00000003ff1a7819 */ /* 0x000fe20000011403 */
[----:B------:R-:W-:Y:S01]  /*15e80*/  IMAD R3, R30, UR4, RZ ;  /* 0x000000041e037c24 */ /* 0x000fe2000f8e02ff */
[----:B------:R-:W-:Y:S01]  /*15e90*/  ISETP.GE.AND P1, PT, R40, R4, PT ;  /* 0x000000042800720c */ /* 0x000fe20003f26270 */
[----:B------:R-:W-:-:S02]  /*15ea0*/  IMAD.IADD R10, R10, 0x1, -R11 ;  /* 0x000000010a0a7824 */ /* 0x000fc400078e0a0b */
[----:B------:R-:W-:Y:S01]  /*15eb0*/  IMAD R11, R33, UR5, R3 ;  /* 0x00000005210b7c24 */ /* 0x000fe2000f8e0203 */
[----:B------:R-:W-:Y:S01]  /*15ec0*/  ULDC.64 UR4, c[0x0][0xae0] ;  /* 0x0002b80000047ab9 */ /* 0x000fe20000000a00 */
[----:B------:R-:W-:Y:S02]  /*15ed0*/  IMAD R10, R10, 0x20, R26 ;  /* 0x000000200a0a7824 */ /* 0x000fe400078e021a */
[----:B------:R-:W-:Y:S01]  /*15ee0*/  IMAD.IADD R9, R9, 0x1, R11 ;  /* 0x0000000109097824 */ /* 0x000fe200078e020b */
[----:B------:R-:W-:Y:S01]  /*15ef0*/  SEL R11, RZ, 0x1, P2 ;  /* 0x00000001ff0b7807 */ /* 0x000fe20001000000 */
[----:B------:R-:W-:Y:S01]  /*15f00*/  IMAD.IADD R12, R199, 0x1, R10 ;  /* 0x00000001c70c7824 */ /* 0x000fe200078e020a */
[----:B------:R-:W-:Y:S01]  /*15f10*/  ISETP.GE.AND P2, PT, R27, R4, PT ;  /* 0x000000041b00720c */ /* 0x000fe20003f46270 */
[----:B------:R-:W-:Y:S02]  /*15f20*/  IMAD.IADD R26, R26, 0x1, R199 ;  /* 0x000000011a1a7824 */ /* 0x000fe400078e02c7 */
[----:B0-----:R-:W-:-:S04]  /*15f30*/  @P0 IMAD.HI.U32 R10, R12, R15, RZ ;  /* 0x0000000f0c0a0227 */ /* 0x001fc800078e00ff */
[----:B------:R-:W-:Y:S01]  /*15f40*/  IMAD.MOV.U32 R3, RZ, RZ, R12 ;  /* 0x000000ffff037224 */ /* 0x000fe200078e000c */
[----:B-1----:R-:W-:Y:S01]  /*15f50*/  @P0 SHF.R.U32.HI R3, RZ, R21, R10 ;  /* 0x00000015ff030219 */ /* 0x002fe2000001160a */
[C---:B------:R-:W-:Y:S01]  /*15f60*/  VIADD R29, R193.reuse, 0x1c0 ;  /* 0x000001c0c11d7836 */ /* 0x040fe20000000000 */
[----:B------:R-:W-:Y:S01]  /*15f70*/  LOP3.LUT R10, R14, 0x2, R11, 0xe2, !PT ;  /* 0x000000020e0a7812 */ /* 0x000fe200078ee20b */
[----:B------:R-:W-:Y:S01]  /*15f80*/  VIADD R32, R193, 0x180 ;  /* 0x00000180c1207836 */ /* 0x000fe20000000000 */
[----:B------:R-:W-:Y:S01]  /*15f90*/  SEL R14, RZ, 0xffffffff, P1 ;  /* 0xffffffffff0e7807 */ /* 0x000fe20000800000 */
[----:B------:R-:W-:Y:S01]  /*15fa0*/  IMAD.MOV R11, RZ, RZ, -R3 ;  /* 0x000000ffff0b7224 */ /* 0x000fe200078e0a03 */
[-C--:B------:R-:W-:Y:S01]  /*15fb0*/  ISETP.GE.AND P0, PT, R38, R4.reuse, PT ;  /* 0x000000042600720c */ /* 0x080fe20003f06270 */
[----:B------:R-:W-:Y:S01]  /*15fc0*/  IMAD.WIDE.U32 R8, R3, UR4, R8 ;  /* 0x0000000403087c25 */ /* 0x000fe2000f8e0008 */
[----:B------:R-:W-:Y:S02]  /*15fd0*/  SHF.R.S32.HI R0, RZ, 0x1f, R3 ;  /* 0x0000001fff007819 */ /* 0x000fe40000011403 */
[-C--:B------:R-:W-:Y:S01]  /*15fe0*/  ISETP.GE.AND P1, PT, R36, R4.reuse, PT ;  /* 0x000000042400720c */ /* 0x080fe20003f26270 */
[----:B------:R-:W-:Y:S01]  /*15ff0*/  IMAD R11, R13, R11, R12 ;  /* 0x0000000b0d0b7224 */ /* 0x000fe200078e020c */
[----:B------:R-:W-:Y:S01]  /*16000*/  SEL R12, RZ, 0xffffffff, P0 ;  /* 0xffffffffff0c7807 */ /* 0x000fe20000000000 */
[----:B------:R-:W-:Y:S01]  /*16010*/  IMAD.SHL.U32 R15, R14, 0x4, RZ ;  /* 0x000000040e0f7824 */ /* 0x000fe200078e00ff */
[-C--:B------:R-:W-:Y:S01]  /*16020*/  ISETP.GE.AND P0, PT, R34, R4.reuse, PT ;  /* 0x000000042200720c */ /* 0x080fe20003f06270 */
[----:B------:R-:W-:Y:S01]  /*16030*/  IMAD R0, R0, UR4, RZ ;  /* 0x0000000400007c24 */ /* 0x000fe2000f8e02ff */
[----:B------:R-:W-:Y:S01]  /*16040*/  SHF.R.S32.HI R29, RZ, 0x1f, R29 ;  /* 0x0000001fff1d7819 */ /* 0x000fe2000001141d */
        /* <DEDUP_REMOVED lines=13> */
[----:B------:R-:W-:-:S02]  /*16120*/  LOP3.LUT R10, R13, 0x10, R10, 0xe2, !PT ;  /* 0x000000100d0a7812 */ /* 0x000fc400078ee20a */
[----:B------:R-:W-:Y:S01]  /*16130*/  SHF.R.S32.HI R32, RZ, 0x1f, R32 ;  /* 0x0000001fff207819 */ /* 0x000fe20000011420 */
[----:B------:R-:W-:Y:S02]  /*16140*/  IMAD.SHL.U32 R13, R3, 0x20, RZ ;  /* 0x00000020030d7824 */ /* 0x000fe400078e00ff */
        /* <DEDUP_REMOVED lines=10> */
[C---:B------:R-:W-:Y:S01]  /*161f0*/  VIADD R39, R193.reuse, 0xc0 ;  /* 0x000000c0c1277836 */ /* 0x040fe20000000000 */
[----:B------:R-:W-:Y:S01]  /*16200*/  LOP3.LUT R21, R10, R11, RZ, 0xfc, !PT ;  /* 0x0000000b0a157212 */ /* 0x000fe200078efcff */
[C---:B------:R-:W-:Y:S01]  /*16210*/  VIADD R41, R193.reuse, 0x80 ;  /* 0x00000080c1297836 */ /* 0x040fe20000000000 */
[----:B------:R-:W-:Y:S01]  /*16220*/  SEL R0, RZ, 0x80, P2 ;  /* 0x00000080ff007807 */ /* 0x000fe20001000000 */
[----:B------:R-:W-:Y:S01]  /*16230*/  VIADD R43, R193, 0x40 ;  /* 0x00000040c12b7836 */ /* 0x000fe20000000000 */
[----:B------:R0:W1:Y:S01]  /*16240*/  SHFL.IDX PT, R14, R20, RZ, 0x181f ;  /* 0x00181fff140e7589 */ /* 0x00006200000e0000 */
[----:B------:R-:W-:-:S02]  /*16250*/  SHF.R.S32.HI R35, RZ, 0x1f, R35 ;  /* 0x0000001fff237819 */ /* 0x000fc40000011423 */
[----:B------:R-:W-:Y:S01]  /*16260*/  LOP3.LUT R24, R21, R0, RZ, 0xfc, !PT ;  /* 0x0000000015187212 */ /* 0x000fe200078efcff */
[----:B------:R0:W2:Y:S01]  /*16270*/  SHFL.IDX PT, R15, R3, RZ, 0x181f ;  /* 0x00181fff030f7589 */ /* 0x0000a200000e0000 */
        /* <DEDUP_REMOVED lines=17> */
[----:B0-----:R-:W-:-:S04]  /*16390*/  @!P5 LEA R10, P4, R40, R14, 0x1 ;  /* 0x0000000e280ad211 */ /* 0x001fc800078808ff */
[-C--:B------:R-:W-:Y:S02]  /*163a0*/  @!P5 LEA.HI.X R11, R40, R15.reuse, R41, 0x1, P4 ;  /* 0x0000000f280bd211 */ /* 0x080fe400020f0c29 */
[----:B------:R-:W-:Y:S02]  /*163b0*/  LOP3.LUT P4, RZ, R24, 0x80, RZ, 0xc0, !PT ;  /* 0x0000008018ff7812 */ /* 0x000fe4000788c0ff */
[-C--:B-1----:R-:W-:Y:S01]  /*163c0*/  @!P3 LEA R8, P6, R38, R14.reuse, 0x1 ;  /* 0x0000000e2608b211 */ /* 0x082fe200078c08ff */
[----:B------:R0:W-:Y:S02]  /*163d0*/  @!P5 ST.E.128 desc[UR42][R10.64], RZ ;  /* 0x000000ff0a00d985 */ /* 0x0001e4000c101d2a */
[----:B------:R-:W-:Y:S02]  /*163e0*/  @!P2 LEA R12, P5, R36, R14, 0x1 ;  /* 0x0000000e240ca211 */ /* 0x000fe400078a08ff */
[-C--:B------:R-:W-:Y:S02]  /*163f0*/  @!P3 LEA.HI.X R9, R38, R15.reuse, R39, 0x1, P6 ;  /* 0x0000000f2609b211 */ /* 0x080fe400030f0c27 */
[----:B------:R-:W-:-:S03]  /*16400*/  @!P2 LEA.HI.X R13, R36, R15, R37, 0x1, P5 ;  /* 0x0000000f240da211 */ /* 0x000fc600028f0c25 */
[----:B------:R1:W-:Y:S01]  /*16410*/  @!P3 ST.E.128 desc[UR42][R8.64], RZ ;  /* 0x000000ff0800b985 */ /* 0x0003e2000c101d2a */
[----:B0-----:R-:W-:-:S03]  /*16420*/  @!P1 LEA R10, P6, R34, R14, 0x1 ;  /* 0x0000000e220a9211 */ /* 0x001fc600078c08ff */
[----:B------:R0:W-:Y:S01]  /*16430*/  @!P2 ST.E.128 desc[UR42][R12.64], RZ ;  /* 0x000000ff0c00a985 */ /* 0x0001e2000c101d2a */
[----:B------:R-:W-:Y:S02]  /*16440*/  @!P1 LEA.HI.X R11, R34, R15, R35, 0x1, P6 ;  /* 0x0000000f220b9211 */ /* 0x000fe400030f0c23 */
[----:B-1----:R-:W-:-:S03]  /*16450*/  @P0 LEA R8, P3, R31, R14, 0x1 ;  /* 0x0000000e1f080211 */ /* 0x002fc600078608ff */
[----:B------:R0:W-:Y:S01]  /*16460*/  @!P1 ST.E.128 desc[UR42][R10.64], RZ ;  /* 0x000000ff0a009985 */ /* 0x0001e2000c101d2a */
[----:B------:R-:W-:Y:S02]  /*16470*/  @P4 LEA R14, P5, R27, R14, 0x1 ;  /* 0x0000000e1b0e4211 */ /* 0x000fe400078a08ff */
[-C--:B------:R-:W-:Y:S02]  /*16480*/  @P0 LEA.HI.X R9, R31, R15.reuse, R32, 0x1, P3 ;  /* 0x0000000f1f090211 */ /* 0x080fe400018f0c20 */
[----:B------:R-:W-:-:S03]  /*16490*/  @P4 LEA.HI.X R15, R27, R15, R29, 0x1, P5 ;  /* 0x0000000f1b0f4211 */ /* 0x000fc600028f0c1d */
[----:B------:R0:W-:Y:S04]  /*164a0*/  @P0 ST.E.128 desc[UR42][R8.64], RZ ;  /* 0x000000ff08000985 */ /* 0x0001e8000c101d2a */
[----:B------:R0:W-:Y:S02]  /*164b0*/  @P4 ST.E.128 desc[UR42][R14.64], RZ ;  /* 0x000000ff0e004985 */ /* 0x0001e4000c101d2a */
.L_x_4830:
[----:B------:R-:W-:Y:S05]  /*164c0*/  BSYNC B1 ;  /* 0x0000000000017941 */ /* 0x000fea0003800000 */
.L_x_4829:
[----:B------:R-:W-:Y:S01]  /*164d0*/  VIADD R0, R26, 0x20 ;  /* 0x000000201a007836 */ /* 0x000fe20000000000 */
[----:B0-2---:R0:W2:Y:S04]  /*164e0*/  SHFL.IDX PT, R15, R3, 0x1, 0x181f ;  /* 0x00381f00030f7f89 */ /* 0x0050a800000e0000 */
[----:B------:R-:W-:Y:S01]  /*164f0*/  ISETP.GE.AND P0, PT, R0, R25, PT ;  /* 0x000000190000720c */ /* 0x000fe20003f06270 */
[----:B-1----:R0:W1:-:S12]  /*16500*/  SHFL.IDX PT, R14, R20, 0x1, 0x181f ;  /* 0x00381f00140e7f89 */ /* 0x00205800000e0000 */
[----:B0-----:R-:W-:Y:S05]  /*16510*/  @P0 BRA `(.L_x_4823) ;  /* 0x00000000007c0947 */ /* 0x001fea0003800000 */
[-C--:B------:R-:W-:Y:S02]  /*16520*/  ISETP.GE.AND P6, PT, R193, R4.reuse, PT ;  /* 0x00000004c100720c */ /* 0x080fe40003fc6270 */
[-C--:B------:R-:W-:Y:S02]  /*16530*/  ISETP.GE.AND P5, PT, R42, R4.reuse, PT ;  /* 0x000000042a00720c */ /* 0x080fe40003fa6270 */
[-C--:B------:R-:W-:Y:S02]  /*16540*/  ISETP.GE.AND P4, PT, R40, R4.reuse, PT ;  /* 0x000000042800720c */ /* 0x080fe40003f86270 */
[-C--:B------:R-:W-:Y:S02]  /*16550*/  ISETP.GE.AND P3, PT, R38, R4.reuse, PT ;  /* 0x000000042600720c */ /* 0x080fe40003f66270 */
[-C--:B------:R-:W-:Y:S02]  /*16560*/  ISETP.GE.AND P2, PT, R36, R4.reuse, PT ;  /* 0x000000042400720c */ /* 0x080fe40003f46270 */
[----:B------:R-:W-:-:S03]  /*16570*/  ISETP.GE.AND P1, PT, R34, R4, PT ;  /* 0x000000042200720c */ /* 0x000fc60003f26270 */
[----:B-12---:R-:W-:Y:S02]  /*16580*/  @!P6 IMAD.WIDE R10, R193, 0x2, R14 ;  /* 0x00000002c10ae825 */ /* 0x006fe400078e020e */
        /* <DEDUP_REMOVED lines=8> */
[-C--:B-1----:R-:W-:Y:S01]  /*16610*/  @!P3 LEA R8, P5, R38, R14.reuse, 0x1 ;  /* 0x0000000e2608b211 */ /* 0x082fe200078a08ff */
[----:B------:R0:W-:Y:S01]  /*16620*/  @!P4 ST.E.128 desc[UR42][R10.64], RZ ;  /* 0x000000ff0a00c985 */ /* 0x0001e2000c101d2a */
        /* <DEDUP_REMOVED lines=14> */
.L_x_4823:
[----:B------:R-:W-:Y:S05]  /*16710*/  BSYNC B0 ;  /* 0x0000000000007941 */ /* 0x000fea0003800000 */
.L_x_4816:
[----:B------:R-:W-:Y:S02]  /*16720*/  ULDC UR4, c[0x0][0xc3c] ;  /* 0x00030f0000047ab9 */ /* 0x000fe40000000800 */
[----:B------:R-:W-:-:S13]  /*16730*/  ISETP.GE.AND P0, PT, R7, UR4, PT ;  /* 0x0000000407007c0c */ /* 0x000fda000bf06270 */
[----:B------:R-:W-:Y:S05]  /*16740*/  @!P0 BRA `(.L_x_4831) ;  /* 0xfffffeb0008c8947 */ /* 0x000fea000383ffff */
[----:B------:R-:W-:Y:S05]  /*16750*/  BRA `(.L_x_4675) ;  /* 0x0000008000a07947 */ /* 0x000fea0003800000 */
.L_x_4673:
        /* <DEDUP_REMOVED lines=16> */
.L_x_4832:
        /* <DEDUP_REMOVED lines=43> */
.L_x_4836:
        /* <DEDUP_REMOVED lines=37> */
.L_x_4834:
        /* <DEDUP_REMOVED lines=13> */
.L_x_4837:
        /* <DEDUP_REMOVED lines=62> */
.L_x_4838:
        /* <DEDUP_REMOVED lines=61> */
.L_x_4839:
[----:B------:R-:W-:-:S05]  /*175e0*/  LOP3.LUT R25, RZ, R2, RZ, 0x33, !PT ;  /* 0x00000002ff197212 */ /* 0x000fca00078e33ff */
[----:B------:R-:W-:Y:S01]  /*175f0*/  IMAD.IADD R25, R6, 0x1, R25 ;  /* 0x0000000106197824 */ /* 0x000fe200078e0219 */
[----:B------:R-:W-:Y:S06]  /*17600*/  BRA `(.L_x_4840) ;  /* 0x00000000000c7947 */ /* 0x000fec0003800000 */
.L_x_4835:
[----:B------:R-:W-:Y:S02]  /*17610*/  IMAD.MOV.U32 R25, RZ, RZ, RZ ;  /* 0x000000ffff197224 */ /* 0x000fe400078e00ff */
[----:B------:R-:W-:Y:S02]  /*17620*/  IMAD.U32 R24, RZ, RZ, UR6 ;  /* 0x00000006ff187e24 */ /* 0x000fe4000f8e00ff */
[----:B------:R-:W-:-:S07]  /*17630*/  IMAD.MOV.U32 R26, RZ, RZ, RZ ;  /* 0x000000ffff1a7224 */ /* 0x000fce00078e00ff */
.L_x_4840:
[----:B------:R-:W-:-:S13]  /*17640*/  ISETP.NE.AND P0, PT, R7, RZ, PT ;  /* 0x000000ff0700720c */ /* 0x000fda0003f05270 */
[----:B------:R-:W0:Y:S01]  /*17650*/  @!P0 S2R R3, SR_CgaCtaId ;  /* 0x0000000000038919 */ /* 0x000e220000008800 */
[----:B------:R-:W-:-:S04]  /*17660*/  @!P0 MOV R2, 0x400 ;  /* 0x0000040000028802 */ /* 0x000fc80000000f00 */
[----:B0-----:R-:W-:-:S05]  /*17670*/  @!P0 LEA R2, R3, R2, 0x18 ;  /* 0x0000000203028211 */ /* 0x001fca00078ec0ff */
[----:B------:R0:W-:Y:S01]  /*17680*/  @!P0 STS.128 [R2+0x28cd0], R24 ;  /* 0x028cd01802008388 */ /* 0x0001e20000000c00 */
[----:B------:R-:W-:Y:S06]  /*17690*/  BAR.ARV 0x5, 0x180 ;  /* 0x0146000000007b1d */ /* 0x000fec0000002000 */
.L_x_4833:
        /* <DEDUP_REMOVED lines=30> */
[----:B-1----:R-:W-:Y:S01]  /*17880*/  ULEA UR4, UR5, UR4, 0x18 ;  /* 0x0000000405047291 */ /* 0x002fe2000f8ec03f */
[----:B------:R-:W-:-:S02]  /*17890*/  LOP3.LUT R3, R2, 0x100, RZ, 0xfc, !PT ;  /* 0x0000010002037812 */ /* 0x000fc400078efcff */
[C---:B------:R-:W-:Y:S02]  /*178a0*/  LOP3.LUT R4, R2.reuse, 0x80, RZ, 0xfc, !PT ;  /* 0x0000008002047812 */ /* 0x040fe400078efcff */
[C---:B------:R-:W-:Y:S01]  /*178b0*/  LOP3.LUT R3, R2.reuse, 0x180, RZ, 0xfc, !PT ;  /* 0x0000018002037812 */ /* 0x040fe200078efcff */
[----:B------:R-:W-:Y:S01]  /*178c0*/  IMAD.U32 R17, RZ, RZ, UR4 ;  /* 0x00000004ff117e24 */ /* 0x000fe2000f8e00ff */
[----:B------:R-:W-:-:S03]  /*178d0*/  LOP3.LUT R2, R2, 0x1c0, RZ, 0xfc, !PT ;  /* 0x000001c002027812 */ /* 0x000fc600078efcff */
[----:B------:R-:W-:-:S05]  /*178e0*/  IMAD R0, R35, 0x2, R17 ;  /* 0x0000000223007824 */ /* 0x000fca00078e0211 */
[----:B------:R0:W-:Y:S02]  /*178f0*/  STL [R1+0x38], R0 ;  /* 0x0000380001007387 */ /* 0x0001e40000100800 */
.L_x_4952:
[----:B-1----:R-:W1:Y:S02]  /*17900*/  LDC.64 R2, c[0x0][0xc88] ;  /* 0x00032200ff027b82 */ /* 0x002e640000000a00 */
[----:B-1----:R-:W-:-:S05]  /*17910*/  IMAD.WIDE R2, R27, 0x4, R2 ;  /* 0x000000041b027825 */ /* 0x002fca00078e0202 */
[----:B------:R-:W0:Y:S01]  /*17920*/  LDG.E R31, desc[UR42][R2.64] ;  /* 0x0000002a021f7981 */ /* 0x000e22000c1e1900 */
        /* <DEDUP_REMOVED lines=45> */
[----:B--2---:R0:W-:Y:S01]  /*17c00*/  STL [R1+0x10], R8 ;  /* 0x0000100801007387 */ /* 0x0041e20000100800 */
[----:B------:R-:W-:Y:S01]  /*17c10*/  IMAD.MOV.U32 R10, RZ, RZ, R8 ;  /* 0x000000ffff0a7224 */ /* 0x000fe200078e0008 */
[----:B----4-:R-:W-:Y:S06]  /*17c20*/  @P2 BRA `(.L_x_4842) ;  /* 0x0000000000142947 */ /* 0x010fec0003800000 */
[----:B------:R-:W-:Y:S05]  /*17c30*/  @!P0 BRA `(.L_x_4842) ;  /* 0x0000000000108947 */ /* 0x000fea0003800000 */
[----:B------:R-:W2:Y:S04]  /*17c40*/  LDG.E R7, desc[UR42][R2.64] ;  /* 0x0000002a02077981 */ /* 0x000ea8000c1e1900 */
[----:B------:R-:W2:Y:S02]  /*17c50*/  LDG.E R2, desc[UR42][R2.64+0x4] ;  /* 0x0000042a02027981 */ /* 0x000ea4000c1e1900 */
[----:B--2---:R-:W-:-:S05]  /*17c60*/  IMAD.IADD R10, R2, 0x1, -R7 ;  /* 0x00000001020a7824 */ /* 0x004fca00078e0a07 */
[----:B------:R1:W-:Y:S02]  /*17c70*/  STL [R1+0x10], R10 ;  /* 0x0000100a01007387 */ /* 0x0003e40000100800 */
.L_x_4842:
[----:B------:R-:W-:Y:S01]  /*17c80*/  ULDC.64 UR4, c[0x0][0xa20] ;  /* 0x0002880000047ab9 */ /* 0x000fe20000000a00 */
[C---:B0-----:R-:W-:Y:S02]  /*17c90*/  LOP3.LUT R8, R26.reuse, 0xff000000, RZ, 0xc0, !PT ;  /* 0xff0000001a087812 */ /* 0x041fe400078ec0ff */
[----:B------:R-:W-:Y:S02]  /*17ca0*/  ISETP.NE.U32.AND P0, PT, RZ, UR4, PT ;  /* 0x00000004ff007c0c */ /* 0x000fe4000bf05070 */
[----:B------:R-:W-:Y:S02]  /*17cb0*/  SHF.R.U32.HI R8, RZ, 0x8, R8 ;  /* 0x00000008ff087819 */ /* 0x000fe40000011608 */
[----:B------:R-:W-:Y:S02]  /*17cc0*/  ISETP.NE.AND.EX P0, PT, RZ, UR5, PT, P0 ;  /* 0x00000005ff007c0c */ /* 0x000fe4000bf05300 */
[C---:B------:R-:W-:Y:S02]  /*17cd0*/  LOP3.LUT R2, R26.reuse, 0xff0000, RZ, 0xc0, !PT ;  /* 0x00ff00001a027812 */ /* 0x040fe400078ec0ff */
        /* <DEDUP_REMOVED lines=8> */
.L_x_4843:
        /* <DEDUP_REMOVED lines=9> */
.L_x_4844:
[----:B0-----:R-:W2:Y:S01]  /*17df0*/  @P1 LDG.E R2, desc[UR42][R4.64] ;  /* 0x0000002a04021981 */ /* 0x001ea2000c1e1900 */
[----:B------:R-:W0:Y:S03]  /*17e00*/  LDC R3, c[0x0][0x448] ;  /* 0x00011200ff037b82 */ /* 0x000e260000000800 */
[----:B------:R3:W2:Y:S01]  /*17e10*/  @P1 LDG.E R5, desc[UR42][R4.64+0x4] ;  /* 0x0000042a04051981 */ /* 0x0006a2000c1e1900 */
[----:B-----5:R-:W-:Y:S01]  /*17e20*/  IMAD.IADD R9, R9, 0x1, -R33 ;  /* 0x0000000109097824 */ /* 0x020fe200078e0a21 */
[----:B------:R-:W-:Y:S01]  /*17e30*/  BSSY B0, `(.L_x_4845) ;  /* 0x0000036000007945 */ /* 0x000fe20003800000 */
[----:B------:R-:W-:Y:S01]  /*17e40*/  LOP3.LUT R32, R8, 0xff, RZ, 0xc0, !PT ;  /* 0x000000ff08207812 */ /* 0x000fe200078ec0ff */
[----:B------:R-:W-:Y:S01]  /*17e50*/  IMAD.MOV.U32 R13, RZ, RZ, RZ ;  /* 0x000000ffff0d7224 */ /* 0x000fe200078e00ff */
[----:B0-----:R-:W-:-:S13]  /*17e60*/  ISETP.NE.AND P0, PT, R3, 0x1, PT ;  /* 0x000000010300780c */ /* 0x001fda0003f05270 */
[----:B---3--:R-:W0:Y:S08]  /*17e70*/  @P0 LDC R4, c[0x0][0x44c] ;  /* 0x00011300ff040b82 */ /* 0x008e300000000800 */
[----:B------:R-:W3:Y:S01]  /*17e80*/  @P0 LDC R3, c[0x0][0x450] ;  /* 0x00011400ff030b82 */ /* 0x000ee20000000800 */
[----:B--2---:R-:W-:Y:S02]  /*17e90*/  @P1 IMAD.IADD R6, R5, 0x1, -R2 ;  /* 0x0000000105061824 */ /* 0x004fe400078e0a02 */
[----:B------:R-:W-:-:S02]  /*17ea0*/  IMAD.SHL.U32 R2, R25, 0x40, RZ ;  /* 0x0000004019027824 */ /* 0x000fc400078e00ff */
[----:B------:R-:W-:Y:S02]  /*17eb0*/  IMAD.IADD R7, R9, 0x1, R6 ;  /* 0x0000000109077824 */ /* 0x000fe400078e0206 */
[----:B------:R-:W-:-:S03]  /*17ec0*/  VIADD R2, R2, 0x3f ;  /* 0x0000003f02027836 */ /* 0x000fc60000000000 */
[C---:B------:R-:W-:Y:S01]  /*17ed0*/  IADD3 R5, R7.reuse, 0x40, -R10 ;  /* 0x0000004007057810 */ /* 0x040fe20007ffe80a */
[----:B0-----:R-:W-:Y:S01]  /*17ee0*/  @P0 IMAD.HI.U32 R4, R2, R4, RZ ;  /* 0x0000000402040227 */ /* 0x001fe200078e00ff */
[----:B------:R0:W-:Y:S04]  /*17ef0*/  STL [R1], R7 ;  /* 0x0000000701007387 */ /* 0x0001e80000100800 */
[----:B---3--:R-:W-:Y:S01]  /*17f00*/  @P0 SHF.R.U32.HI R2, RZ, R3, R4 ;  /* 0x00000003ff020219 */ /* 0x008fe20000011604 */
[----:B------:R-:W-:-:S04]  /*17f10*/  VIADD R3, R7, 0x3f ;  /* 0x0000003f07037836 */ /* 0x000fc80000000000 */
[----:B------:R-:W-:Y:S01]  /*17f20*/  IMAD.IADD R2, R5, 0x1, R2 ;  /* 0x0000000105027824 */ /* 0x000fe200078e0202 */
[----:B------:R-:W-:-:S04]  /*17f30*/  SHF.R.S32.HI R4, RZ, 0x1f, R3 ;  /* 0x0000001fff047819 */ /* 0x000fc80000011403 */
[----:B------:R-:W-:Y:S02]  /*17f40*/  LEA.HI R4, R4, R3, RZ, 0x6 ;  /* 0x0000000304047211 */ /* 0x000fe400078f30ff */
[----:B------:R-:W-:Y:S02]  /*17f50*/  SHF.R.S32.HI R3, RZ, 0x1f, R2 ;  /* 0x0000001fff037819 */ /* 0x000fe40000011402 */
[----:B0-----:R-:W-:Y:S02]  /*17f60*/  SHF.R.S32.HI R7, RZ, 0x6, R4 ;  /* 0x00000006ff077819 */ /* 0x001fe40000011404 */
[----:B------:R-:W-:Y:S02]  /*17f70*/  LEA.HI R3, R3, R2, RZ, 0x6 ;  /* 0x0000000203037211 */ /* 0x000fe400078f30ff */
[----:B------:R-:W-:Y:S02]  /*17f80*/  SHF.R.U32.HI R4, RZ, 0x10, R8 ;  /* 0x00000010ff047819 */ /* 0x000fe40000011608 */
[----:B------:R-:W-:-:S04]  /*17f90*/  SHF.R.S32.HI R3, RZ, 0x6, R3 ;  /* 0x00000006ff037819 */ /* 0x000fc80000011403 */
[----:B-1----:R-:W-:-:S04]  /*17fa0*/  VIMNMX R10, R7, R3, PT ;  /* 0x00000003070a7248 */ /* 0x002fc80003fe0100 */
[----:B------:R-:W-:-:S13]  /*17fb0*/  ISETP.GE.AND P0, PT, R10, 0x1, PT ;  /* 0x000000010a00780c */ /* 0x000fda0003f06270 */
[----:B------:R-:W-:Y:S05]  /*17fc0*/  @!P0 BRA `(.L_x_4846) ;  /* 0x0000000000708947 */ /* 0x000fea0003800000 */
        /* <DEDUP_REMOVED lines=28> */
.L_x_4846:
[----:B------:R-:W-:Y:S05]  /*18190*/  BSYNC B0 ;  /* 0x0000000000007941 */ /* 0x000fea0003800000 */
.L_x_4845:
        /* <DEDUP_REMOVED lines=24> */
.L_x_5007:
[----:B-1----:R-:W-:Y:S02]  /*18320*/  ISETP.NE.AND P0, PT, R14, RZ, PT ;  /* 0x000000ff0e00720c */ /* 0x002fe40003f05270 */
[----:B------:R-:W-:-:S11]  /*18330*/  PLOP3.LUT P6, PT, PT, PT, PT, 0x8, 0x0 ;  /* 0x000000000000781c */ /* 0x000fd60003fce170 */
[----:B------:R-:W-:Y:S05]  /*18340*/  @P0 BRA `(.L_x_4850) ;  /* 0x00000000000c0947 */ /* 0x000fea0003800000 */
[----:B------:R-:W-:-:S03]  /*18350*/  UMOV UR4, 0xffffffff ;  /* 0xffffffff00047882 */ /* 0x000fc60000000000 */
[----:B------:R-:W-:Y:S05]  /*18360*/  BRA.DIV UR4, `(.L_x_4851) ;  /* 0x0000007a04147947 */ /* 0x000fea000b800000 */
[----:B------:R-:W-:-:S13]  /*18370*/  ELECT P6, URZ, PT ;  /* 0x00000000003f782f */ /* 0x000fda00038c0000 */
.L_x_4850:
        /* <DEDUP_REMOVED lines=9> */
.L_x_5010:
[----:B------:R-:W-:Y:S05]  /*18410*/  BSYNC B1 ;  /* 0x0000000000017941 */ /* 0x000fea0003800000 */
.L_x_4852:
        /* <DEDUP_REMOVED lines=10> */
.L_x_5011:
[----:B------:R-:W-:Y:S05]  /*184c0*/  BSYNC B2 ;  /* 0x0000000000027941 */ /* 0x000fea0003800000 */
.L_x_4856:
        /* <DEDUP_REMOVED lines=9> */
.L_x_4859:
[----:B------:R-:W-:Y:S05]  /*18560*/  BSYNC B2 ;  /* 0x0000000000027941 */ /* 0x000fea0003800000 */
.L_x_4858:
        /* <DEDUP_REMOVED lines=12> */
.L_x_4860:
        /* <DEDUP_REMOVED lines=13> */
.L_x_5012:
[----:B------:R-:W-:Y:S05]  /*18700*/  BSYNC B2 ;  /* 0x0000000000027941 */ /* 0x000fea0003800000 */
.L_x_4861:
        /* <DEDUP_REMOVED lines=11> */
.L_x_4864:
[----:B------:R-:W-:Y:S05]  /*187c0*/  BSYNC B2 ;  /* 0x0000000000027941 */ /* 0x000fea0003800000 */
.L_x_4863:
        /* <DEDUP_REMOVED lines=9> */
.L_x_4865:
        /* <DEDUP_REMOVED lines=15> */
.L_x_4866:
        /* <DEDUP_REMOVED lines=15> */
.L_x_4867:
        /* <DEDUP_REMOVED lines=15> */
.L_x_4868:
        /* <DEDUP_REMOVED lines=15> */
.L_x_4869:
        /* <DEDUP_REMOVED lines=15> */
.L_x_4870:
        /* <DEDUP_REMOVED lines=15> */
.L_x_4871:
        /* <DEDUP_REMOVED lines=15> */
.L_x_4872:
        /* <DEDUP_REMOVED lines=10> */
.L_x_4855:
[----:B------:R-:W-:Y:S05]  /*18f90*/  BSYNC B1 ;  /* 0x0000000000017941 */ /* 0x000fea0003800000 */
.L_x_4854:
        /* <DEDUP_REMOVED lines=9> */
.L_x_4892:
        /* <DEDUP_REMOVED lines=11> */
.L_x_5013:
[----:B------:R-:W-:Y:S05]  /*190e0*/  BSYNC B2 ;  /* 0x0000000000027941 */ /* 0x000fea0003800000 */
.L_x_4875:
        /* <DEDUP_REMOVED lines=9> */
.L_x_4878:
[----:B------:R-:W-:Y:S05]  /*19180*/  BSYNC B2 ;  /* 0x0000000000027941 */ /* 0x000fea0003800000 */
.L_x_4877:
        /* <DEDUP_REMOVED lines=11> */
.L_x_4879:
        /* <DEDUP_REMOVED lines=13> */
.L_x_5014:
[----:B------:R-:W-:Y:S05]  /*19310*/  BSYNC B2 ;  /* 0x0000000000027941 */ /* 0x000fea0003800000 */
.L_x_4880:
        /* <DEDUP_REMOVED lines=11> */
.L_x_4883:
[----:B------:R-:W-:Y:S05]  /*193d0*/  BSYNC B2 ;  /* 0x0000000000027941 */ /* 0x000fea0003800000 */
.L_x_4882:
        /* <DEDUP_REMOVED lines=9> */
.L_x_4884:
        /* <DEDUP_REMOVED lines=15> */
.L_x_4885:
        /* <DEDUP_REMOVED lines=15> */
.L_x_4886:
        /* <DEDUP_REMOVED lines=15> */
.L_x_4887:
        /* <DEDUP_REMOVED lines=15> */
.L_x_4888:
        /* <DEDUP_REMOVED lines=15> */
.L_x_4889:
        /* <DEDUP_REMOVED lines=15> */
.L_x_4890:
        /* <DEDUP_REMOVED lines=15> */
.L_x_4891:
        /* <DEDUP_REMOVED lines=10> */
.L_x_4874:
[----:B------:R-:W-:Y:S05]  /*19ba0*/  BSYNC B1 ;  /* 0x0000000000017941 */ /* 0x000fea0003800000 */
.L_x_4873:
        /* <DEDUP_REMOVED lines=8> */
.L_x_4848:
[----:B------:R-:W-:Y:S05]  /*19c30*/  BSYNC B0 ;  /* 0x0000000000007941 */ /* 0x000fea0003800000 */
.L_x_4847:
[----:B------:R-:W1:Y:S01]  /*19c40*/  LDC R0, c[0x0][0x448] ;  /* 0x00011200ff007b82 */ /* 0x000e620000000800 */
[----:B------:R-:W-:Y:S01]  /*19c50*/  LEA R2, R25, 0x3f, 0x6 ;  /* 0x0000003f19027811 */ /* 0x000fe200078e30ff */
[----:B------:R-:W-:Y:S06]  /*19c60*/  @!P0 WARPSYNC.ALL ;  /* 0x0000000000008948 */ /* 0x000fec0003800000 */
[----:B------:R-:W-:Y:S01]  /*19c70*/  @!P0 BAR.SYNC.DEFER_BLOCKING 0xc, 0x180 ;  /* 0x0306000000008b1d */ /* 0x000fe20000010000 */
[----:B------:R-:W-:-:S05]  /*19c80*/  ISETP.NE.AND P2, PT, R4, RZ, PT ;  /* 0x000000ff0400720c */ /* 0x000fca0003f45270 */
[----:B------:R-:W-:Y:S08]  /*19c90*/  BSSY B0, `(.L_x_4893) ;  /* 0x0000029000007945 */ /* 0x000ff00003800000 */
[----:B------:R-:W2:Y:S01]  /*19ca0*/  @!P2 LDC R4, c[0x0][0x9f0] ;  /* 0x00027c00ff04ab82 */ /* 0x000ea20000000800 */
[----:B-1----:R-:W-:-:S13]  /*19cb0*/  ISETP.NE.AND P1, PT, R0, 0x1, PT ;  /* 0x000000010000780c */ /* 0x002fda0003f25270 */
[----:B0-----:R-:W0:Y:S08]  /*19cc0*/  @P1 LDC R3, c[0x0][0x44c] ;  /* 0x00011300ff031b82 */ /* 0x001e300000000800 */
[----:B------:R-:W1:Y:S01]  /*19cd0*/  @P1 LDC R0, c[0x0][0x450] ;  /* 0x00011400ff001b82 */ /* 0x000e620000000800 */
[----:B0-----:R-:W-:-:S05]  /*19ce0*/  @P1 IMAD.HI.U32 R3, R2, R3, RZ ;  /* 0x0000000302031227 */ /* 0x001fca00078e00ff */
[----:B-1----:R-:W-:-:S05]  /*19cf0*/  @P1 SHF.R.U32.HI R2, RZ, R0, R3 ;  /* 0x00000000ff021219 */ /* 0x002fca0000011603 */
[----:B------:R-:W-:-:S05]  /*19d00*/  IMAD.IADD R2, R5, 0x1, R2 ;  /* 0x0000000105027824 */ /* 0x000fca00078e0202 */
[----:B------:R-:W-:-:S04]  /*19d10*/  SHF.R.S32.HI R0, RZ, 0x1f, R2 ;  /* 0x0000001fff007819 */ /* 0x000fc80000011402 */
[----:B------:R-:W-:-:S04]  /*19d20*/  LEA.HI R0, R0, R2, RZ, 0x6 ;  /* 0x0000000200007211 */ /* 0x000fc800078f30ff */
[----:B------:R-:W-:-:S04]  /*19d30*/  SHF.R.S32.HI R0, RZ, 0x6, R0 ;  /* 0x00000006ff007819 */ /* 0x000fc80000011400 */
[----:B------:R-:W-:Y:S01]  /*19d40*/  VIMNMX R7, R7, R0, PT ;  /* 0x0000000007077248 */ /* 0x000fe20003fe0100 */
[----:B------:R-:W-:-:S03]  /*19d50*/  IMAD.MOV.U32 R0, RZ, RZ, RZ ;  /* 0x000000ffff007224 */ /* 0x000fc600078e00ff */
[----:B------:R-:W-:-:S13]  /*19d60*/  ISETP.GE.AND P1, PT, R7, 0x1, PT ;  /* 0x000000010700780c */ /* 0x000fda0003f26270 */
[----:B--2---:R-:W-:Y:S05]  /*19d70*/  @!P1 BRA `(.L_x_4894) ;  /* 0x0000000000689947 */ /* 0x004fea0003800000 */
[-C--:B------:R-:W-:Y:S02]  /*19d80*/  IABS R0, R4.reuse ;  /* 0x0000000400007213 */ /* 0x080fe40000000000 */
        /* <DEDUP_REMOVED lines=25> */
.L_x_4894:
[----:B------:R-:W-:Y:S05]  /*19f20*/  BSYNC B0 ;  /* 0x0000000000007941 */ /* 0x000fea0003800000 */
.L_x_4893:
[-C--:B------:R-:W-:Y:S01]  /*19f30*/  IMAD R32, R32, R0.reuse, RZ ;  /* 0x0000000020207224 */ /* 0x080fe200078e02ff */
        /* <DEDUP_REMOVED lines=22> */
.L_x_4896:
        /* <DEDUP_REMOVED lines=20> */
.L_x_4899:
[----:B------:R-:W-:Y:S05]  /*1a1e0*/  BSYNC B6 ;  /* 0x0000000000067941 */ /* 0x000fea0003800000 */
.L_x_4898:
        /* <DEDUP_REMOVED lines=20> */
.L_x_4902:
        /* <DEDUP_REMOVED lines=15> */
.L_x_4901:
[----:B------:R-:W-:Y:S05]  /*1a420*/  BSYNC B6 ;  /* 0x0000000000067941 */ /* 0x000fea0003800000 */
.L_x_4900:
[----:B------:R-:W2:Y:S01]  /*1a430*/  LDL R34, [R1+0x18] ;  /* 0x0000180001227983 */ /* 0x000ea20000100800 */
[----:B------:R-:W-:Y:S01]  /*1a440*/  ULDC.64 UR4, c[0x0][0x9f8] ;  /* 0x00027e0000047ab9 */ /* 0x000fe20000000a00 */
[----:B------:R-:W0:Y:S02]  /*1a450*/  LDC R8, c[0x0][0x430] ;  /* 0x00010c00ff087b82 */ /* 0x000e240000000800 */
[----:B------:R-:W3:Y:S01]  /*1a460*/  LDL R20, [R1] ;  /* 0x0000000001147983 */ /* 0x000ee20000100800 */
[----:B------:R-:W-:Y:S01]  /*1a470*/  ISETP.NE.U32.AND P0, PT, RZ, UR4, PT ;  /* 0x00000004ff007c0c */ /* 0x000fe2000bf05070 */
[----:B------:R-:W1:Y:S03]  /*1a480*/  S2R R21, SR_TID.X ;  /* 0x0000000000157919 */ /* 0x000e660000002100 */
[----:B------:R-:W-:-:S13]  /*1a490*/  ISETP.NE.AND.EX P0, PT, RZ, UR5, PT, P0 ;  /* 0x00000005ff007c0c */ /* 0x000fda000bf05300 */
[----:B------:R-:W-:Y:S01]  /*1a4a0*/  @P0 IADD3 R2, P1, R23, UR4, RZ ;  /* 0x0000000417020c10 */ /* 0x000fe2000ff3e0ff */
[----:B------:R-:W-:-:S03]  /*1a4b0*/  ULDC UR4, c[0x0][0x320] ;  /* 0x0000c80000047ab9 */ /* 0x000fc60000000800 */
[----:B------:R-:W-:-:S05]  /*1a4c0*/  @P0 IADD3.X R3, R30, UR5, RZ, P1, !PT ;  /* 0x000000051e030c10 */ /* 0x000fca0008ffe4ff */
[----:B------:R4:W3:Y:S01]  /*1a4d0*/  @P0 LDG.E R26, desc[UR42][R2.64] ;  /* 0x0000002a021a0981 */ /* 0x0008e2000c1e1900 */
[----:B-1----:R-:W-:-:S04]  /*1a4e0*/  LOP3.LUT R21, R21, 0x7f, RZ, 0xc0, !PT ;  /* 0x0000007f15157812 */ /* 0x002fc800078ec0ff */
[----:B------:R-:W-:Y:S02]  /*1a4f0*/  SHF.R.U32.HI R0, RZ, 0x3, R21 ;  /* 0x00000003ff007819 */ /* 0x000fe40000011615 */
[----:B------:R-:W1:Y:S01]  /*1a500*/  S2R R21, SR_TID.X ;  /* 0x0000000000157919 */ /* 0x000e620000002100 */
[----:B0-----:R-:W-:Y:S01]  /*1a510*/  ISETP.NE.AND P1, PT, R8, 0x1, PT ;  /* 0x000000010800780c */ /* 0x001fe20003f25270 */
[----:B------:R-:W0:Y:S01]  /*1a520*/  S2R R9, SR_TID.X ;  /* 0x0000000000097919 */ /* 0x000e220000002100 */
[----:B------:R-:W0:Y:S11]  /*1a530*/  S2R R6, SR_TID.X ;  /* 0x0000000000067919 */ /* 0x000e360000002100 */
[----:B----4-:R-:W4:Y:S08]  /*1a540*/  @P1 LDC R3, c[0x0][0x434] ;  /* 0x00010d00ff031b82 */ /* 0x010f300000000800 */
[----:B------:R-:W4:Y:S01]  /*1a550*/  @P1 LDC R2, c[0x0][0x438] ;  /* 0x00010e00ff021b82 */ /* 0x000f220000000800 */
[----:B-1----:R-:W-:-:S05]  /*1a560*/  IMAD.SHL.U32 R21, R21, 0x10, RZ ;  /* 0x0000001015157824 */ /* 0x002fca00078e00ff */
[----:B------:R-:W-:Y:S01]  /*1a570*/  LOP3.LUT R21, R0, 0x70, R21, 0xf8, !PT ;  /* 0x0000007000157812 */ /* 0x000fe200078ef815 */
[----:B0-----:R-:W-:Y:S02]  /*1a580*/  IMAD.SHL.U32 R9, R9, 0x8, RZ ;  /* 0x0000000809097824 */ /* 0x001fe400078e00ff */
[----:B------:R-:W-:-:S03]  /*1a590*/  IMAD.SHL.U32 R6, R6, 0x8, RZ ;  /* 0x0000000806067824 */ /* 0x000fc600078e00ff */
[----:B------:R-:W-:Y:S02]  /*1a5a0*/  LOP3.LUT R9, R9, 0x38, RZ, 0xc0, !PT ;  /* 0x0000003809097812 */ /* 0x000fe400078ec0ff */
[----:B------:R-:W-:Y:S02]  /*1a5b0*/  LOP3.LUT R6, R6, 0x38, RZ, 0xc0, !PT ;  /* 0x0000003806067812 */ /* 0x000fe400078ec0ff */
[C---:B------:R-:W-:Y:S02]  /*1a5c0*/  ISETP.GE.AND P3, PT, R9.reuse, UR4, PT ;  /* 0x0000000409007c0c */ /* 0x040fe4000bf66270 */
[----:B------:R-:W-:Y:S02]  /*1a5d0*/  LOP3.LUT R18, R18, 0xffffffbf, RZ, 0xc0, !PT ;  /* 0xffffffbf12127812 */ /* 0x000fe400078ec0ff */
[----:B------:R-:W-:Y:S01]  /*1a5e0*/  LOP3.LUT R6, R6, 0x80, RZ, 0xfc, !PT ;  /* 0x0000008006067812 */ /* 0x000fe200078efcff */
[----:B------:R-:W0:Y:S01]  /*1a5f0*/  S2R R10, SR_TID.X ;  /* 0x00000000000a7919 */ /* 0x000e220000002100 */
[----:B------:R-:W-:Y:S01]  /*1a600*/  IMAD.MOV.U32 R36, RZ, RZ, RZ ;  /* 0x000000ffff247224 */ /* 0x000fe200078e00ff */
[----:B------:R-:W-:Y:S01]  /*1a610*/  LOP3.LUT R11, R9, 0x1c0, RZ, 0xfc, !PT ;  /* 0x000001c0090b7812 */ /* 0x000fe200078efcff */
[----:B0-----:R-:W-:-:S05]  /*1a620*/  IMAD.SHL.U32 R10, R10, 0x8, RZ ;  /* 0x000000080a0a7824 */ /* 0x001fca00078e00ff */
[----:B------:R-:W-:-:S04]  /*1a630*/  LOP3.LUT R10, R10, 0x38, RZ, 0xc0, !PT ;  /* 0x000000380a0a7812 */ /* 0x000fc800078ec0ff */
[----:B------:R-:W-:Y:S02]  /*1a640*/  LOP3.LUT R10, R10, 0x180, RZ, 0xfc, !PT ;  /* 0x000001800a0a7812 */ /* 0x000fe400078efcff */
[----:B--2---:R-:W-:Y:S02]  /*1a650*/  LEA R23, R34, 0xffffffc0, 0x6 ;  /* 0xffffffc022177811 */ /* 0x004fe400078e30ff */
[----:B------:R-:W0:Y:S03]  /*1a660*/  S2R R34, SR_TID.X ;  /* 0x0000000000227919 */ /* 0x000e260000002100 */
[----:B------:R-:W-:Y:S02]  /*1a670*/  IMAD.IADD R37, R21, 0x1, R23 ;  /* 0x0000000115257824 */ /* 0x000fe400078e0217 */
[----:B0-----:R-:W-:-:S05]  /*1a680*/  IMAD.SHL.U32 R34, R34, 0x8, RZ ;  /* 0x0000000822227824 */ /* 0x001fca00078e00ff */
[----:B------:R-:W-:-:S04]  /*1a690*/  LOP3.LUT R34, R34, 0x38, RZ, 0xc0, !PT ;  /* 0x0000003822227812 */ /* 0x000fc800078ec0ff */
[----:B------:R-:W-:-:S04]  /*1a6a0*/  LOP3.LUT R34, R34, 0x40, RZ, 0xfc, !PT ;  /* 0x0000004022227812 */ /* 0x000fc800078efcff */
[----:B------:R-:W-:Y:S02]  /*1a6b0*/  ISETP.GE.AND P2, PT, R34, UR4, PT ;  /* 0x0000000422007c0c */ /* 0x000fe4000bf46270 */
[----:B------:R-:W0:Y:S01]  /*1a6c0*/  S2R R34, SR_TID.X ;  /* 0x0000000000227919 */ /* 0x000e220000002100 */
[----:B---3--:R-:W-:-:S04]  /*1a6d0*/  ISETP.GE.AND P0, PT, R37, R20, PT ;  /* 0x000000142500720c */ /* 0x008fc80003f06270 */
[----:B------:R-:W-:Y:S01]  /*1a6e0*/  ISETP.GT.U32.OR P0, PT, R21, 0x3f, P0 ;  /* 0x0000003f1500780c */ /* 0x000fe20000704470 */
[----:B------:R-:W-:Y:S01]  /*1a6f0*/  IMAD.IADD R37, R37, 0x1, R33 ;  /* 0x0000000125257824 */ /* 0x000fe200078e0221 */
[----:B------:R-:W-:-:S03]  /*1a700*/  SEL R7, RZ, 0xffffffff, P2 ;  /* 0xffffffffff077807 */ /* 0x000fc60001000000 */
[----:B----4-:R-:W-:-:S08]  /*1a710*/  @P1 IMAD.HI.U32 R3, R37, R3, RZ ;  /* 0x0000000325031227 */ /* 0x010fd000078e00ff */
[----:B------:R-:W1:Y:S01]  /*1a720*/  @!P0 LDC.64 R4, c[0x0][0x428] ;  /* 0x00010a00ff048b82 */ /* 0x000e620000000a00 */
[----:B------:R-:W-:Y:S01]  /*1a730*/  IMAD.MOV.U32 R0, RZ, RZ, R37 ;  /* 0x000000ffff007224 */ /* 0x000fe200078e0025 */
[----:B------:R-:W-:Y:S01]  /*1a740*/  @P1 SHF.R.U32.HI R0, RZ, R2, R3 ;  /* 0x00000002ff001219 */ /* 0x000fe20000011603 */
[----:B------:R-:W-:Y:S02]  /*1a750*/  IMAD.SHL.U32 R7, R7, 0x2, RZ ;  /* 0x0000000207077824 */ /* 0x000fe400078e00ff */
[----:B0-----:R-:W-:-:S05]  /*1a760*/  IMAD.SHL.U32 R34, R34, 0x8, RZ ;  /* 0x0000000822227824 */ /* 0x001fca00078e00ff */
        /* <DEDUP_REMOVED lines=13> */
[----:B-1----:R-:W-:-:S04]  /*1a840*/  @!P0 IMAD R6, R34, R4, RZ ;  /* 0x0000000422068224 */ /* 0x002fc800078e02ff */
        /* <DEDUP_REMOVED lines=35> */
.L_x_5017:
        /* <DEDUP_REMOVED lines=10> */
.L_x_4904:
        /* <DEDUP_REMOVED lines=9> */
.L_x_5018:
[----:B------:R-:W-:Y:S05]  /*1abb0*/  BSYNC B0 ;  /* 0x0000000000007941 */ /* 0x000fea0003800000 */
.L_x_4905:
[----:B------:R-:W1:Y:S01]  /*1abc0*/  S2R R7, SR_TID.X ;  /* 0x0000000000077919 */ /* 0x000e620000002100 */
[----:B0-----:R-:W-:Y:S01]  /*1abd0*/  SHF.R.S32.HI R0, RZ, 0x1f, R37 ;  /* 0x0000001fff007819 */ /* 0x001fe20000011425 */
[----:B------:R-:W-:Y:S01]  /*1abe0*/  ULDC.64 UR4, c[0x0][0x300] ;  /* 0x0000c00000047ab9 */ /* 0x000fe20000000a00 */
[----:B-----5:R-:W-:Y:S01]  /*1abf0*/  SHF.R.S32.HI R4, RZ, 0x1f, R36 ;  /* 0x0000001fff047819 */ /* 0x020fe20000011424 */
[----:B------:R-:W-:Y:S01]  /*1ac00*/  IMAD.WIDE.U32 R2, R37, UR4, RZ ;  /* 0x0000000425027c25 */ /* 0x000fe2000f8e00ff */
[----:B------:R-:W-:Y:S01]  /*1ac10*/  ULDC.64 UR6, c[0x0][0x2e8] ;  /* 0x0000ba0000067ab9 */ /* 0x000fe20000000a00 */
[----:B------:R0:W-:Y:S01]  /*1ac20*/  STL [R1+0x24], R0 ;  /* 0x0000240001007387 */ /* 0x0001e20000100800 */
[----:B------:R-:W-:Y:S01]  /*1ac30*/  LOP3.LUT R18, R18, 0xfffffffd, RZ, 0xc0, !PT ;  /* 0xfffffffd12127812 */ /* 0x000fe200078ec0ff */
[----:B------:R-:W-:Y:S02]  /*1ac40*/  IMAD R5, R22, 0x1000, R35 ;  /* 0x0000100016057824 */ /* 0x000fe400078e0223 */
        /* <DEDUP_REMOVED lines=10> */
[----:B------:R-:W-:-:S03]  /*1acf0*/  IMAD.IADD R3, R3, 0x1, R0 ;  /* 0x0000000103037824 */ /* 0x000fc600078e0200 */
[----:B------:R-:W-:Y:S01]  /*1ad00*/  LOP3.LUT R7, R7, 0x38, RZ, 0xc0, !PT ;  /* 0x0000003807077812 */ /* 0x000fe200078ec0ff */
[C---:B------:R-:W-:Y:S01]  /*1ad10*/  IMAD.WIDE.U32 R2, R16.reuse, UR4, R2 ;  /* 0x0000000410027c25 */ /* 0x040fe2000f8e0002 */
[----:B------:R-:W-:Y:S02]  /*1ad20*/  ULDC UR4, c[0x0][0x2f4] ;  /* 0x0000bd0000047ab9 */ /* 0x000fe40000000800 */
[----:B------:R-:W-:Y:S01]  /*1ad30*/  ISETP.GE.AND P2, PT, R7, UR4, PT ;  /* 0x0000000407007c0c */ /* 0x000fe2000bf46270 */
[----:B--2---:R-:W-:Y:S01]  /*1ad40*/  IMAD R4, R16, UR5, R3 ;  /* 0x0000000510047c24 */ /* 0x004fe2000f8e0203 */
        /* <DEDUP_REMOVED lines=38> */
.L_x_5028:
        /* <DEDUP_REMOVED lines=10> */
.L_x_4908:
        /* <DEDUP_REMOVED lines=11> */
.L_x_4909:
[----:B------:R1:W5:Y:S01]  /*1b100*/  LDL.LU R0, [R1+0x14] ;  /* 0x0000140001007983 */ /* 0x0003620000300800 */
[----:B------:R1:W-:Y:S03]  /*1b110*/  SYNCS.ARRIVE.TRANS64.A1T0 RZ, [R30+URZ+0x28c30], RZ ;  /* 0x028c30ff1eff79a7 */ /* 0x0003e6000810003f */
[----:B------:R1:W5:Y:S04]  /*1b120*/  LDL.LU R4, [R1+0x4] ;  /* 0x0000040001047983 */ /* 0x0003680000300800 */
[----:B0-----:R1:W5:Y:S02]  /*1b130*/  LDL R3, [R1+0x8] ;  /* 0x0000080001037983 */ /* 0x0013640000100800 */
        /* <DEDUP_REMOVED lines=39> */
.L_x_4911:
[----:B------:R-:W-:Y:S05]  /*1b3b0*/  BSYNC B6 ;  /* 0x0000000000067941 */ /* 0x000fea0003800000 */
.L_x_4910:
        /* <DEDUP_REMOVED lines=90> */
.L_x_5037:
        /* <DEDUP_REMOVED lines=10> */
.L_x_4913:
        /* <DEDUP_REMOVED lines=18> */
.L_x_5038:
[----:B------:R-:W-:Y:S05]  /*1bb20*/  BSYNC B0 ;  /* 0x0000000000007941 */ /* 0x000fea0003800000 */
.L_x_4914:
[----:B------:R-:W-:-:S05]  /*1bb30*/  IMAD.U32 R2, RZ, RZ, UR38 ;  /* 0x00000026ff027e24 */ /* 0x000fca000f8e00ff */
[----:B------:R-:W-:-:S13]  /*1bb40*/  ISETP.NE.AND P0, PT, R2, 0x3, PT ;  /* 0x000000030200780c */ /* 0x000fda0003f05270 */
[----:B------:R-:W-:Y:S05]  /*1bb50*/  @!P0 BRA `(.L_x_4916) ;  /* 0x0000000000048947 */ /* 0x000fea0003800000 */
[----:B------:R-:W-:Y:S01]  /*1bb60*/  BPT.TRAP 0x1 ;  /* 0x000000040000795c */ /* 0x000fe20000300000 */
.L_x_4916:
[----:B0-----:R-:W-:Y:S01]  /*1bb70*/  SHF.L.U32 R0, R28, 0x1f, RZ ;  /* 0x0000001f1c007819 */ /* 0x001fe200000006ff */
[----:B------:R-:W-:Y:S03]  /*1bb80*/  BSSY B0, `(.L_x_4917) ;  /* 0x0000003000007945 */ /* 0x000fe60003800000 */
[----:B------:R-:W0:Y:S02]  /*1bb90*/  SYNCS.PHASECHK.TRANS64.TRYWAIT P0, [R30+URZ+0x28c60], R0 ;  /* 0x028c60001e0075a7 */ /* 0x000e24000800017f */
[----:B0-----:R-:W-:Y:S05]  /*1bba0*/  @!P0 BRA `(.L_x_4918) ;  /* 0x0000004c00788947 */ /* 0x001fea0003800000 */
.L_x_5039:
[----:B------:R-:W-:Y:S05]  /*1bbb0*/  BSYNC B0 ;  /* 0x0000000000007941 */ /* 0x000fea0003800000 */
.L_x_4917:
        /* <DEDUP_REMOVED lines=109> */
.L_x_5049:
        /* <DEDUP_REMOVED lines=34> */
.L_x_4920:
        /* <DEDUP_REMOVED lines=11> */
.L_x_4921:
        /* <DEDUP_REMOVED lines=12> */
.L_x_4936:
        /* <DEDUP_REMOVED lines=42> */
.L_x_4924:
[----:B------:R-:W-:Y:S01]  /*1c8c0*/  IMAD R6, R22, 0x8, R17 ;  /* 0x0000000816067824 */ /* 0x000fe200078e0211 */
[----:B------:R-:W-:Y:S01]  /*1c8d0*/  SHF.L.U32 R20, R28, 0x1f, RZ ;  /* 0x0000001f1c147819 */ /* 0x000fe200000006ff */
[----:B------:R-:W-:Y:S01]  /*1c8e0*/  BSSY B1, `(.L_x_4925) ;  /* 0x0000004000017945 */ /* 0x000fe20003800000 */
[----:B------:R-:W-:Y:S02]  /*1c8f0*/  SHF.R.S32.HI R9, RZ, 0x1f, R5 ;  /* 0x0000001fff097819 */ /* 0x000fe40000011405 */
[----:B------:R-:W0:Y:S02]  /*1c900*/  SYNCS.PHASECHK.TRANS64.TRYWAIT P0, [R6+URZ+0x28c40], R20 ;  /* 0x028c4014060075a7 */ /* 0x000e24000800017f */
[----:B0-----:R-:W-:Y:S05]  /*1c910*/  @!P0 BRA `(.L_x_4926) ;  /* 0x00000048005c8947 */ /* 0x001fea0003800000 */
.L_x_5050:
[----:B------:R-:W-:Y:S05]  /*1c920*/  BSYNC B1 ;  /* 0x0000000000017941 */ /* 0x000fea0003800000 */
.L_x_4925:
        /* <DEDUP_REMOVED lines=40> */
.L_x_5060:
        /* <DEDUP_REMOVED lines=8> */
.L_x_4928:
        /* <DEDUP_REMOVED lines=11> */
.L_x_4929:
[----:B------:R2:W-:Y:S01]  /*1cce0*/  SYNCS.ARRIVE.TRANS64.A1T0 RZ, [R6+URZ+0x28c30], RZ ;  /* 0x028c30ff06ff79a7 */ /* 0x0005e2000810003f */
[----:B------:R-:W-:Y:S05]  /*1ccf0*/  @!P2 BRA `(.L_x_4930) ;  /* 0x000000000004a947 */ /* 0x000fea0003800000 */
[----:B------:R-:W-:Y:S01]  /*1cd00*/  BPT.TRAP 0x1 ;  /* 0x000000040000795c */ /* 0x000fe20000300000 */
.L_x_4930:
[----:B------:R-:W3:Y:S01]  /*1cd10*/  SYNCS.PHASECHK.TRANS64.TRYWAIT P0, [R6+URZ+0x28c60], R20 ;  /* 0x028c6014060075a7 */ /* 0x000ee2000800017f */
[----:B------:R-:W-:Y:S04]  /*1cd20*/  BSSY B1, `(.L_x_4931) ;  /* 0x0000002000017945 */ /* 0x000fe80003800000 */
[----:B---3--:R-:W-:Y:S05]  /*1cd30*/  @!P0 BRA `(.L_x_4932) ;  /* 0x0000004800848947 */ /* 0x008fea0003800000 */
.L_x_5061:
[----:B------:R-:W-:Y:S05]  /*1cd40*/  BSYNC B1 ;  /* 0x0000000000017941 */ /* 0x000fea0003800000 */
.L_x_4931:
        /* <DEDUP_REMOVED lines=79> */
.L_x_5071:
        /* <DEDUP_REMOVED lines=25> */
.L_x_4934:
        /* <DEDUP_REMOVED lines=11> */
.L_x_4935:
[----:B------:R1:W-:Y:S01]  /*1d480*/  SYNCS.ARRIVE.TRANS64.A1T0 RZ, [R6+URZ+0x28c50], RZ ;  /* 0x028c50ff06ff79a7 */ /* 0x0003e2000810003f */
[----:B------:R-:W-:Y:S05]  /*1d490*/  @P3 BRA `(.L_x_4936) ;  /* 0xfffffff000603947 */ /* 0x000fea000383ffff */
.L_x_4923:
[----:B------:R-:W-:Y:S05]  /*1d4a0*/  BSYNC B0 ;  /* 0x0000000000007941 */ /* 0x000fea0003800000 */
.L_x_4922:
        /* <DEDUP_REMOVED lines=21> */
.L_x_4938:
[----:B------:R-:W-:Y:S05]  /*1d600*/  BSYNC B0 ;  /* 0x0000000000007941 */ /* 0x000fea0003800000 */
.L_x_4937:
[----:B------:R-:W-:-:S07]  /*1d610*/  SEL R22, R22, RZ, P0 ;  /* 0x000000ff16167207 */ /* 0x000fce0000000000 */
.L_x_4897:
[----:B------:R-:W-:Y:S05]  /*1d620*/  BSYNC B7 ;  /* 0x0000000000077941 */ /* 0x000fea0003800000 */
.L_x_4895:
        /* <DEDUP_REMOVED lines=11> */
.L_x_4939:
        /* <DEDUP_REMOVED lines=43> */
.L_x_5081:
[----:B------:R-:W-:Y:S02]  /*1d990*/  ULDC UR4, c[0x0][0xc38] ;  /* 0x00030e0000047ab9 */ /* 0x000fe40000000800 */
[----:B------:R-:W-:-:S04]  /*1d9a0*/  IMAD.U32 R4, RZ, RZ, UR4 ;  /* 0x00000004ff047e24 */ /* 0x000fc8000f8e00ff */
[----:B-1----:R-:W-:-:S04]  /*1d9b0*/  IMAD R3, R14, R4, RZ ;  /* 0x000000040e037224 */ /* 0x002fc800078e02ff */
[----:B------:R-:W-:-:S05]  /*1d9c0*/  IMAD.IADD R6, R6, 0x1, R3 ;  /* 0x0000000106067824 */ /* 0x000fca00078e0203 */
[----:B------:R-:W-:-:S13]  /*1d9d0*/  ISETP.GT.AND P6, PT, R6, R0, PT ;  /* 0x000000000600720c */ /* 0x000fda0003fc4270 */
[----:B------:R-:W-:Y:S05]  /*1d9e0*/  @P6 BRA `(.L_x_4942) ;  /* 0x0000000000a46947 */ /* 0x000fea0003800000 */
.L_x_4945:
        /* <DEDUP_REMOVED lines=35> */
.L_x_5089:
[----:B------:R-:W-:Y:S02]  /*1dc20*/  ULDC UR4, c[0x0][0xc38] ;  /* 0x00030e0000047ab9 */ /* 0x000fe40000000800 */
[----:B------:R-:W-:-:S04]  /*1dc30*/  IMAD.U32 R4, RZ, RZ, UR4 ;  /* 0x00000004ff047e24 */ /* 0x000fc8000f8e00ff */
[----:B-1----:R-:W-:-:S04]  /*1dc40*/  IMAD R3, R14, R4, RZ ;  /* 0x000000040e037224 */ /* 0x002fc800078e02ff */
[----:B------:R-:W-:-:S05]  /*1dc50*/  IMAD.IADD R6, R3, 0x1, R6 ;  /* 0x0000000103067824 */ /* 0x000fca00078e0206 */
[----:B------:R-:W-:-:S13]  /*1dc60*/  ISETP.GT.AND P6, PT, R6, R0, PT ;  /* 0x000000000600720c */ /* 0x000fda0003fc4270 */
[----:B------:R-:W-:Y:S05]  /*1dc70*/  @!P6 BRA `(.L_x_4945) ;  /* 0xfffffffc005ce947 */ /* 0x000fea000383ffff */
.L_x_4942:
        /* <DEDUP_REMOVED lines=10> */
.L_x_5094:
[----:B------:R-:W-:-:S13]  /*1dd20*/  ISETP.NE.AND P0, PT, R3, RZ, PT ;  /* 0x000000ff0300720c */ /* 0x000fda0003f05270 */
[----:B------:R-:W-:Y:S05]  /*1dd30*/  @!P0 BRA `(.L_x_4947) ;  /* 0x0000000000108947 */ /* 0x000fea0003800000 */
[----:B------:R-:W-:Y:S01]  /*1dd40*/  UMOV UR4, 0xffffffff ;  /* 0xffffffff00047882 */ /* 0x000fe20000000000 */
[----:B------:R-:W-:Y:S02]  /*1dd50*/  VIADD R12, R7, 0xffffffff ;  /* 0xffffffff070c7836 */ /* 0x000fe40000000000 */
[----:B------:R-:W-:Y:S05]  /*1dd60*/  BRA.DIV UR4, `(.L_x_4948) ;  /* 0x0000004a04b87947 */ /* 0x000fea000b800000 */
[----:B------:R4:W0:Y:S02]  /*1dd70*/  SHFL.IDX PT, R24, R2, R12, 0x1f ;  /* 0x00001f0c02187589 */ /* 0x00082400000e0000 */
.L_x_4947:
        /* <DEDUP_REMOVED lines=59> */
.L_x_4949:
        /* <DEDUP_REMOVED lines=60> */
.L_x_4950:
[----:B------:R-:W-:-:S05]  /*1e4f0*/  LOP3.LUT R0, RZ, R3, RZ, 0x33, !PT ;  /* 0x00000003ff007212 */ /* 0x000fca00078e33ff */
[----:B------:R-:W-:Y:S01]  /*1e500*/  IMAD.IADD R25, R25, 0x1, R0 ;  /* 0x0000000119197824 */ /* 0x000fe200078e0200 */
[----:B------:R-:W-:Y:S06]  /*1e510*/  BRA `(.L_x_4951) ;  /* 0x00000000001c7947 */ /* 0x000fec0003800000 */
.L_x_4943:
[----:B------:R-:W-:Y:S01]  /*1e520*/  UMOV UR4, URZ ;  /* 0x0000003f00047c82 */ /* 0x000fe20008000000 */
[----:B------:R-:W-:Y:S01]  /*1e530*/  UMOV UR5, URZ ;  /* 0x0000003f00057c82 */ /* 0x000fe20008000000 */
[----:B------:R-:W-:Y:S01]  /*1e540*/  ULDC UR6, c[0x0][0xc3c] ;  /* 0x00030f0000067ab9 */ /* 0x000fe20000000800 */
[----:B------:R-:W-:Y:S02]  /*1e550*/  IMAD.MOV.U32 R24, RZ, RZ, R0 ;  /* 0x000000ffff187224 */ /* 0x000fe400078e0000 */
[----:B------:R-:W-:Y:S02]  /*1e560*/  IMAD.U32 R25, RZ, RZ, UR4 ;  /* 0x00000004ff197e24 */ /* 0x000fe4000f8e00ff */
[----:B------:R-:W-:Y:S02]  /*1e570*/  IMAD.U32 R26, RZ, RZ, UR5 ;  /* 0x00000005ff1a7e24 */ /* 0x000fe4000f8e00ff */
[----:B------:R-:W-:-:S07]  /*1e580*/  IMAD.U32 R27, RZ, RZ, UR6 ;  /* 0x00000006ff1b7e24 */ /* 0x000fce000f8e00ff */
.L_x_4951:
        /* <DEDUP_REMOVED lines=10> */
.L_x_4940:
[----:B------:R-:W-:Y:S02]  /*1e630*/  ULDC UR4, c[0x0][0xc3c] ;  /* 0x00030f0000047ab9 */ /* 0x000fe40000000800 */
[----:B0-----:R-:W-:-:S13]  /*1e640*/  ISETP.GE.AND P0, PT, R27, UR4, PT ;  /* 0x000000041b007c0c */ /* 0x001fda000bf06270 */
[----:B------:R-:W-:Y:S05]  /*1e650*/  @!P0 BRA `(.L_x_4952) ;  /* 0xffffff9000a88947 */ /* 0x000fea000383ffff */
[----:B------:R-:W-:Y:S05]  /*1e660*/  BSYNC B8 ;  /* 0x0000000000087941 */ /* 0x000fea0003800000 */
.L_x_4841:
        /* <DEDUP_REMOVED lines=12> */
.L_x_5097:
[----:B------:R-:W-:Y:S05]  /*1e730*/  BSYNC B0 ;  /* 0x0000000000007941 */ /* 0x000fea0003800000 */
.L_x_4953:
[----:B------:R-:W-:-:S03]  /*1e740*/  UMOV UR4, 0xffffffff ;  /* 0xffffffff00047882 */ /* 0x000fc60000000000 */
[----:B------:R-:W-:Y:S05]  /*1e750*/  BRA.DIV UR4, `(.L_x_4955) ;  /* 0x0000004204787947 */ /* 0x000fea000b800000 */
[----:B0-----:R-:W0:Y:S02]  /*1e760*/  S2R R0, SR_TID.X ;  /* 0x0000000000007919 */ /* 0x001e240000002100 */
[----:B0-----:R-:W-:-:S04]  /*1e770*/  SHF.R.U32.HI R0, RZ, 0x5, R0 ;  /* 0x00000005ff007819 */ /* 0x001fc80000011600 */
[----:B------:R-:W-:-:S05]  /*1e780*/  LOP3.LUT R0, R0, 0x3, RZ, 0xc0, !PT ;  /* 0x0000000300007812 */ /* 0x000fca00078ec0ff */
[----:B------:R0:W1:Y:S02]  /*1e790*/  SHFL.IDX PT, R14, R0, RZ, 0x1f ;  /* 0x00001fff000e7589 */ /* 0x00006400000e0000 */
.L_x_5100:
[----:B-1----:R-:W-:-:S13]  /*1e7a0*/  ISETP.NE.AND P0, PT, R14, RZ, PT ;  /* 0x000000ff0e00720c */ /* 0x002fda0003f05270 */
[----:B------:R-:W-:Y:S05]  /*1e7b0*/  @P0 BRA `(.L_x_4675) ;  /* 0x0000000000880947 */ /* 0x000fea0003800000 */
[----:B------:R-:W-:-:S03]  /*1e7c0*/  UMOV UR4, 0xffffffff ;  /* 0xffffffff00047882 */ /* 0x000fc60000000000 */
[----:B------:R-:W-:Y:S05]  /*1e7d0*/  BRA.DIV UR4, `(.L_x_4956) ;  /* 0x00000042048c7947 */ /* 0x000fea000b800000 */
[----:B------:R-:W-:-:S13]  /*1e7e0*/  ELECT P6, URZ, PT ;  /* 0x00000000003f782f */ /* 0x000fda00038c0000 */
.L_x_5103:
[----:B------:R-:W-:Y:S05]  /*1e7f0*/  @!P6 BRA `(.L_x_4675) ;  /* 0x000000000078e947 */ /* 0x000fea0003800000 */
[----:B------:R-:W-:-:S06]  /*1e800*/  ULOP3.LUT UR4, UR36, 0x2, URZ, 0xfc, !UPT ;  /* 0x0000000224047892 */ /* 0x000fcc000f8efc3f */
[----:B0-----:R-:W-:-:S05]  /*1e810*/  IMAD.U32 R0, RZ, RZ, UR4 ;  /* 0x00000004ff007e24 */ /* 0x001fca000f8e00ff */
[----:B------:R-:W-:-:S13]  /*1e820*/  ISETP.NE.AND P0, PT, R0, 0x3, PT ;  /* 0x000000030000780c */ /* 0x000fda0003f05270 */
[----:B------:R-:W-:Y:S05]  /*1e830*/  @!P0 BRA `(.L_x_4957) ;  /* 0x0000000000048947 */ /* 0x000fea0003800000 */
[----:B------:R-:W-:Y:S01]  /*1e840*/  BPT.TRAP 0x1 ;  /* 0x000000040000795c */ /* 0x000fe20000300000 */
.L_x_4957:
[----:B------:R-:W-:Y:S01]  /*1e850*/  IMAD R5, R22, 0x8, R7 ;  /* 0x0000000816057824 */ /* 0x000fe200078e0207 */
[----:B------:R-:W-:Y:S01]  /*1e860*/  SHF.L.U32 R0, R28, 0x1f, RZ ;  /* 0x0000001f1c007819 */ /* 0x000fe200000006ff */
[----:B------:R-:W-:-:S03]  /*1e870*/  VIADD R22, R22, 0x1 ;  /* 0x0000000116167836 */ /* 0x000fc60000000000 */
[----:B------:R-:W0:Y:S02]  /*1e880*/  SYNCS.PHASECHK.TRANS64.TRYWAIT P1, [R5+URZ+0x28c40], R0 ;  /* 0x028c4000050075a7 */ /* 0x000e24000802017f */
[----:B------:R-:W-:-:S04]  /*1e890*/  ISETP.NE.AND P2, PT, R22, 0x2, PT ;  /* 0x000000021600780c */ /* 0x000fc80003f45270 */
[----:B------:R-:W-:Y:S01]  /*1e8a0*/  SEL R3, RZ, 0x1, P2 ;  /* 0x00000001ff037807 */ /* 0x000fe20001000000 */
[----:B0-----:R-:W-:Y:S08]  /*1e8b0*/  @!P1 BRA `(.L_x_4958) ;  /* 0x0000004000749947 */ /* 0x001ff00003800000 */
.L_x_5104:
[----:B------:R-:W-:Y:S02]  /*1e8c0*/  SEL R22, R22, RZ, P2 ;  /* 0x000000ff16167207 */ /* 0x000fe40001000000 */
[----:B------:R-:W-:Y:S01]  /*1e8d0*/  LOP3.LUT R2, R28, R3, RZ, 0x3c, !PT ;  /* 0x000000031c027212 */ /* 0x000fe200078e3cff */
[----:B------:R-:W-:Y:S06]  /*1e8e0*/  @!P0 BRA `(.L_x_4959) ;  /* 0x0000000000048947 */ /* 0x000fec0003800000 */
[----:B------:R-:W-:Y:S01]  /*1e8f0*/  BPT.TRAP 0x1 ;  /* 0x000000040000795c */ /* 0x000fe20000300000 */
.L_x_4959:
[----:B------:R-:W-:Y:S01]  /*1e900*/  IMAD R3, R22, 0x8, R7 ;  /* 0x0000000816037824 */ /* 0x000fe200078e0207 */
[----:B------:R-:W-:-:S04]  /*1e910*/  SHF.L.U32 R2, R2, 0x1f, RZ ;  /* 0x0000001f02027819 */ /* 0x000fc800000006ff */
[----:B------:R-:W1:Y:S02]  /*1e920*/  SYNCS.PHASECHK.TRANS64.TRYWAIT P1, [R3+URZ+0x28c40], R2 ;  /* 0x028c4002030075a7 */ /* 0x000e64000802017f */
[----:B-1----:R-:W-:Y:S05]  /*1e930*/  @!P1 BRA `(.L_x_4960) ;  /* 0x0000004000689947 */ /* 0x002fea0003800000 */
.L_x_5105:
[----:B------:R-:W-:Y:S05]  /*1e940*/  @!P0 BRA `(.L_x_4961) ;  /* 0x0000000000048947 */ /* 0x000fea0003800000 */
[----:B------:R-:W-:Y:S01]  /*1e950*/  BPT.TRAP 0x1 ;  /* 0x000000040000795c */ /* 0x000fe20000300000 */
.L_x_4961:
[----:B------:R-:W5:Y:S02]  /*1e960*/  SYNCS.PHASECHK.TRANS64.TRYWAIT P1, [R5+URZ+0x28c60], R0 ;  /* 0x028c6000050075a7 */ /* 0x000f64000802017f */
[----:B-----5:R-:W-:Y:S05]  /*1e970*/  @!P1 BRA `(.L_x_4962) ;  /* 0x00000040006c9947 */ /* 0x020fea0003800000 */
.L_x_5106:
[----:B------:R-:W-:Y:S05]  /*1e980*/  @!P0 BRA `(.L_x_4963) ;  /* 0x0000000000048947 */ /* 0x000fea0003800000 */
[----:B------:R-:W-:Y:S01]  /*1e990*/  BPT.TRAP 0x1 ;  /* 0x000000040000795c */ /* 0x000fe20000300000 */
.L_x_4963:
[----:B------:R0:W0:Y:S02]  /*1e9a0*/  SYNCS.PHASECHK.TRANS64.TRYWAIT P0, [R3+URZ+0x28c60], R2 ;  /* 0x028c6002030075a7 */ /* 0x000024000800017f */
[----:B0-----:R-:W-:Y:S05]  /*1e9b0*/  @!P0 NANOSLEEP.SYNCS 0x989680 ;  /* 0x009896800000895d */ /* 0x001fea0003900000 */
[----:B------:R-:W0:Y:S02]  /*1e9c0*/  @!P0 SYNCS.PHASECHK.TRANS64 P0, [R3+URZ+0x28c60], R2 ;  /* 0x028c6002030085a7 */ /* 0x000e24000800007f */
[----:B0-----:R-:W-:Y:S05]  /*1e9d0*/  @!P0 BRA `(.L_x_4963) ;  /* 0xfffffffc00f08947 */ /* 0x001fea000383ffff */
.L_x_4675:
[----:B------:R-:W-:Y:S05]  /*1e9e0*/  BSYNC B9 ;  /* 0x0000000000097941 */ /* 0x000fea0003800000 */
.L_x_4672:
[----:B------:R-:W-:Y:S05]  /*1e9f0*/  EXIT ;  /* 0x000000000000794d */ /* 0x000fea0003800000 */
.L_x_4693:
[----:B0-----:R0:W1:Y:S02]  /*1ea00*/  SYNCS.PHASECHK.TRANS64.TRYWAIT P6, [R60+URZ+0x28c90], R67 ;  /* 0x028c90433c0075a7 */ /* 0x00106400080c017f */
[----:B-1----:R-:W-:Y:S05]  /*1ea10*/  @!P6 NANOSLEEP.SYNCS 0x989680 ;  /* 0x009896800000e95d */ /* 0x002fea0003900000 */
[----:B------:R-:W1:Y:S02]  /*1ea20*/  @!P6 SYNCS.PHASECHK.TRANS64 P6, [R60+URZ+0x28c90], R67 ;  /* 0x028c90433c00e5a7 */ /* 0x000e6400080c007f */
[----:B-1----:R-:W-:Y:S05]  /*1ea30*/  @!P6 BRA `(.L_x_4693) ;  /* 0xfffffffc00f0e947 */ /* 0x002fea000383ffff */
[----:B------:R-:W-:Y:S05]  /*1ea40*/  BRA `(.L_x_4964) ;  /* 0xfffffe4400d47947 */ /* 0x000fea000383ffff */
.L_x_4694:
        /* <DEDUP_REMOVED lines=8> */
.L_x_4966:
[----:B------:R-:W-:Y:S05]  /*1ead0*/  BSYNC B1 ;  /* 0x0000000000017941 */ /* 0x000fea0003800000 */
.L_x_4965:
        /* <DEDUP_REMOVED lines=8> */
.L_x_4967:
[----:B------:R-:W-:Y:S01]  /*1eb60*/  IMAD.MOV.U32 R68, RZ, RZ, R14 ;  /* 0x000000ffff447224 */ /* 0x000fe200078e000e */
[----:B------:R-:W-:Y:S06]  /*1eb70*/  BRA `(.L_x_4968) ;  /* 0xfffffe44009c7947 */ /* 0x000fec000383ffff */
.L_x_4704:
[----:B0-----:R0:W1:Y:S02]  /*1eb80*/  SYNCS.PHASECHK.TRANS64.TRYWAIT P6, [R60+URZ+0x28c90], R67 ;  /* 0x028c90433c0075a7 */ /* 0x00106400080c017f */
[----:B-1----:R-:W-:Y:S05]  /*1eb90*/  @!P6 NANOSLEEP.SYNCS 0x989680 ;  /* 0x009896800000e95d */ /* 0x002fea0003900000 */
[----:B------:R-:W1:Y:S02]  /*1eba0*/  @!P6 SYNCS.PHASECHK.TRANS64 P6, [R60+URZ+0x28c90], R67 ;  /* 0x028c90433c00e5a7 */ /* 0x000e6400080c007f */
[----:B-1----:R-:W-:Y:S05]  /*1ebb0*/  @!P6 BRA `(.L_x_4704) ;  /* 0xfffffffc00f0e947 */ /* 0x002fea000383ffff */
[----:B------:R-:W-:Y:S05]  /*1ebc0*/  BRA `(.L_x_4969) ;  /* 0xfffffe50001c7947 */ /* 0x000fea000383ffff */
.L_x_4705:
        /* <DEDUP_REMOVED lines=8> */
.L_x_4971:
[----:B------:R-:W-:Y:S05]  /*1ec50*/  BSYNC B1 ;  /* 0x0000000000017941 */ /* 0x000fea0003800000 */
.L_x_4970:
        /* <DEDUP_REMOVED lines=8> */
.L_x_4972:
[----:B------:R-:W-:Y:S01]  /*1ece0*/  IMAD.MOV.U32 R68, RZ, RZ, R14 ;  /* 0x000000ffff447224 */ /* 0x000fe200078e000e */
[----:B------:R-:W-:Y:S06]  /*1ecf0*/  BRA `(.L_x_4973) ;  /* 0xfffffe4c00e47947 */ /* 0x000fec000383ffff */
.L_x_4710:
[----:B0-----:R0:W1:Y:S02]  /*1ed00*/  SYNCS.PHASECHK.TRANS64.TRYWAIT P0, [R60+URZ+0x28c90], R67 ;  /* 0x028c90433c0075a7 */ /* 0x001064000800017f */
[----:B-1----:R-:W-:Y:S05]  /*1ed10*/  @!P0 NANOSLEEP.SYNCS 0x989680 ;  /* 0x009896800000895d */ /* 0x002fea0003900000 */
[----:B------:R-:W1:Y:S02]  /*1ed20*/  @!P0 SYNCS.PHASECHK.TRANS64 P0, [R60+URZ+0x28c90], R67 ;  /* 0x028c90433c0085a7 */ /* 0x000e64000800007f */
[----:B-1----:R-:W-:Y:S05]  /*1ed30*/  @!P0 BRA `(.L_x_4710) ;  /* 0xfffffffc00f08947 */ /* 0x002fea000383ffff */
[----:B------:R-:W-:Y:S05]  /*1ed40*/  BRA `(.L_x_4974) ;  /* 0xfffffe5400f07947 */ /* 0x000fea000383ffff */
.L_x_4711:
[----:B------:R-:W-:Y:S01]  /*1ed50*/  BSSY B1, `(.L_x_4975) ;  /* 0x0000007000017945 */ /* 0x000fe20003800000 */
[----:B------:R-:W-:Y:S02]  /*1ed60*/  IMAD.MOV.U32 R12, RZ, RZ, RZ ;  /* 0x000000ffff0c7224 */ /* 0x000fe400078e00ff */
[----:B------:R-:W-:Y:S02]  /*1ed70*/  IMAD.MOV.U32 R11, RZ, RZ, 0x1c1f ;  /* 0x00001c1fff0b7424 */ /* 0x000fe400078e00ff */
[----:B------:R-:W-:-:S07]  /*1ed80*/  IMAD.MOV.U32 R15, RZ, RZ, -0x1 ;  /* 0xffffffffff0f7424 */ /* 0x000fce00078e00ff */
[----:B0-----:R-:W-:Y:S05]  /*1ed90*/  WARPSYNC.COLLECTIVE R15, `(.L_x_4976) ;  /* 0x000000000f087348 */ /* 0x001fea0003c00000 */
[----:B------:R1:W2:Y:S02]  /*1eda0*/  SHFL.IDX P6, R14, R13, R12, R11 ;  /* 0x0000000c0d0e7389 */ /* 0x0002a400000c000b */
[----:B012---:R-:W-:Y:S01]  /*1edb0*/  ENDCOLLECTIVE ;  /* 0x000000000000791b */ /* 0x007fe20003800000 */
.L_x_4976:
[----:B------:R-:W-:Y:S05]  /*1edc0*/  BSYNC B1 ;  /* 0x0000000000017941 */ /* 0x000fea0003800000 */
.L_x_4975:
        /* <DEDUP_REMOVED lines=8> */
.L_x_4977:
[----:B------:R-:W-:Y:S05]  /*1ee50*/  BRA `(.L_x_4978) ;  /* 0xfffffe5800107947 */ /* 0x000fea000383ffff */
.L_x_4715:
[----:B--2---:R2:W4:Y:S02]  /*1ee60*/  SYNCS.PHASECHK.TRANS64.TRYWAIT P5, [R60+URZ+0x28cb0], R67 ;  /* 0x028cb0433c0075a7 */ /* 0x00452400080a017f */
[----:B----4-:R-:W-:Y:S05]  /*1ee70*/  @!P5 NANOSLEEP.SYNCS 0x989680 ;  /* 0x009896800000d95d */ /* 0x010fea0003900000 */
[----:B------:R-:W4:Y:S02]  /*1ee80*/  @!P5 SYNCS.PHASECHK.TRANS64 P5, [R60+URZ+0x28cb0], R67 ;  /* 0x028cb0433c00d5a7 */ /* 0x000f2400080a007f */
[----:B----4-:R-:W-:Y:S05]  /*1ee90*/  @!P5 BRA `(.L_x_4715) ;  /* 0xfffffffc00f0d947 */ /* 0x010fea000383ffff */
[----:B------:R-:W-:Y:S05]  /*1eea0*/  BRA `(.L_x_4979) ;  /* 0xfffffe58009c7947 */ /* 0x000fea000383ffff */
.L_x_4728:
[----:B0-----:R0:W1:Y:S02]  /*1eeb0*/  SYNCS.PHASECHK.TRANS64.TRYWAIT P1, [R12+URZ+0x28c50], R5 ;  /* 0x028c50050c0075a7 */ /* 0x001064000802017f */
[----:B-1----:R-:W-:Y:S05]  /*1eec0*/  @!P1 NANOSLEEP.SYNCS 0x989680 ;  /* 0x009896800000995d */ /* 0x002fea0003900000 */
[----:B------:R-:W1:Y:S02]  /*1eed0*/  @!P1 SYNCS.PHASECHK.TRANS64 P1, [R12+URZ+0x28c50], R5 ;  /* 0x028c50050c0095a7 */ /* 0x000e64000802007f */
[----:B-1----:R-:W-:Y:S05]  /*1eee0*/  @!P1 BRA `(.L_x_4728) ;  /* 0xfffffffc00f09947 */ /* 0x002fea000383ffff */
[----:B------:R-:W-:Y:S05]  /*1eef0*/  BRA `(.L_x_4980) ;  /* 0xfffffe6c00547947 */ /* 0x000fea000383ffff */
.L_x_4736:
[----:B-1----:R1:W2:Y:S02]  /*1ef00*/  SYNCS.PHASECHK.TRANS64.TRYWAIT P1, [R21+URZ+0x28c50], R12 ;  /* 0x028c500c150075a7 */ /* 0x0022a4000802017f */
[----:B--2---:R-:W-:Y:S05]  /*1ef10*/  @!P1 NANOSLEEP.SYNCS 0x989680 ;  /* 0x009896800000995d */ /* 0x004fea0003900000 */
[----:B------:R-:W2:Y:S02]  /*1ef20*/  @!P1 SYNCS.PHASECHK.TRANS64 P1, [R21+URZ+0x28c50], R12 ;  /* 0x028c500c150095a7 */ /* 0x000ea4000802007f */
[----:B--2---:R-:W-:Y:S05]  /*1ef30*/  @!P1 BRA `(.L_x_4736) ;  /* 0xfffffffc00f09947 */ /* 0x004fea000383ffff */
[----:B------:R-:W-:Y:S05]  /*1ef40*/  BRA `(.L_x_4735) ;  /* 0xfffffe78007c7947 */ /* 0x000fea000383ffff */
.L_x_4752:
        /* <DEDUP_REMOVED lines=8> */
.L_x_4982:
[----:B------:R-:W-:Y:S05]  /*1efd0*/  BSYNC B1 ;  /* 0x0000000000017941 */ /* 0x000fea0003800000 */
.L_x_4981:
        /* <DEDUP_REMOVED lines=8> */
.L_x_4983:
[----:B------:R-:W-:Y:S02]  /*1f060*/  IMAD.MOV.U32 R13, RZ, RZ, R152 ;  /* 0x000000ffff0d7224 */ /* 0x000fe400078e0098 */
[----:B------:R-:W-:-:S07]  /*1f070*/  IMAD.MOV.U32 R3, RZ, RZ, R14 ;  /* 0x000000ffff037224 */ /* 0x000fce00078e000e */
[----:B------:R-:W-:Y:S05]  /*1f080*/  WARPSYNC.COLLECTIVE R15, `(.L_x_4984) ;  /* 0x000000000f087348 */ /* 0x000fea0003c00000 */
[----:B------:R0:W1:Y:S02]  /*1f090*/  SHFL.IDX P6, R14, R13, R12, R11 ;  /* 0x0000000c0d0e7389 */ /* 0x00006400000c000b */
[----:B01----:R-:W-:Y:S01]  /*1f0a0*/  ENDCOLLECTIVE ;  /* 0x000000000000791b */ /* 0x003fe20003800000 */
.L_x_4984:
[----:B------:R-:W-:Y:S02]  /*1f0b0*/  IMAD.MOV.U32 R13, RZ, RZ, R30 ;  /* 0x000000ffff0d7224 */ /* 0x000fe400078e001e */
[----:B------:R-:W-:-:S07]  /*1f0c0*/  IMAD.MOV.U32 R7, RZ, RZ, R14 ;  /* 0x000000ffff077224 */ /* 0x000fce00078e000e */
[----:B------:R-:W-:Y:S05]  /*1f0d0*/  WARPSYNC.COLLECTIVE R15, `(.L_x_4985) ;  /* 0x000000000f087348 */ /* 0x000fea0003c00000 */
[----:B------:R0:W1:Y:S02]  /*1f0e0*/  SHFL.IDX P6, R14, R13, R12, R11 ;  /* 0x0000000c0d0e7389 */ /* 0x00006400000c000b */
[----:B01----:R-:W-:Y:S01]  /*1f0f0*/  ENDCOLLECTIVE ;  /* 0x000000000000791b */ /* 0x003fe20003800000 */
.L_x_4985:
[----:B------:R-:W-:Y:S01]  /*1f100*/  IMAD.MOV.U32 R8, RZ, RZ, R14 ;  /* 0x000000ffff087224 */ /* 0x000fe200078e000e */
[----:B------:R-:W-:Y:S06]  /*1f110*/  BRA `(.L_x_4986) ;  /* 0xfffffe9000cc7947 */ /* 0x000fec000383ffff */
.L_x_4755:
[----:B------:R-:W-:Y:S01]  /*1f120*/  BSSY B1, `(.L_x_4987) ;  /* 0x0000008000017945 */ /* 0x000fe20003800000 */
[----:B------:R-:W-:Y:S02]  /*1f130*/  IMAD.MOV.U32 R13, RZ, RZ, R31 ;  /* 0x000000ffff0d7224 */ /* 0x000fe400078e001f */
[----:B------:R-:W-:Y:S02]  /*1f140*/  IMAD.MOV.U32 R12, RZ, RZ, 0x1 ;  /* 0x00000001ff0c7424 */ /* 0x000fe400078e00ff */
[----:B------:R-:W-:Y:S02]  /*1f150*/  IMAD.MOV.U32 R11, RZ, RZ, 0x1c1f ;  /* 0x00001c1fff0b7424 */ /* 0x000fe400078e00ff */
[----:B------:R-:W-:-:S07]  /*1f160*/  IMAD.MOV.U32 R15, RZ, RZ, -0x1 ;  /* 0xffffffffff0f7424 */ /* 0x000fce00078e00ff */
[----:B0--3--:R-:W-:Y:S05]  /*1f170*/  WARPSYNC.COLLECTIVE R15, `(.L_x_4988) ;  /* 0x000000000f087348 */ /* 0x009fea0003c00000 */
[----:B------:R1:W2:Y:S02]  /*1f180*/  SHFL.IDX P6, R14, R13, R12, R11 ;  /* 0x0000000c0d0e7389 */ /* 0x0002a400000c000b */
[----:B0123--:R-:W-:Y:S01]  /*1f190*/  ENDCOLLECTIVE ;  /* 0x000000000000791b */ /* 0x00ffe20003800000 */
.L_x_4988:
[----:B------:R-:W-:Y:S05]  /*1f1a0*/  BSYNC B1 ;  /* 0x0000000000017941 */ /* 0x000fea0003800000 */
.L_x_4987:
        /* <DEDUP_REMOVED lines=8> */
.L_x_4989:
[----:B------:R-:W-:Y:S02]  /*1f230*/  IMAD.MOV.U32 R13, RZ, RZ, R152 ;  /* 0x000000ffff0d7224 */ /* 0x000fe400078e0098 */
[----:B------:R-:W-:-:S07]  /*1f240*/  IMAD.MOV.U32 R3, RZ, RZ, R14 ;  /* 0x000000ffff037224 */ /* 0x000fce00078e000e */
[----:B------:R-:W-:Y:S05]  /*1f250*/  WARPSYNC.COLLECTIVE R15, `(.L_x_4990) ;  /* 0x000000000f087348 */ /* 0x000fea0003c00000 */
[----:B------:R0:W1:Y:S02]  /*1f260*/  SHFL.IDX P6, R14, R13, R12, R11 ;  /* 0x0000000c0d0e7389 */ /* 0x00006400000c000b */
[----:B01----:R-:W-:Y:S01]  /*1f270*/  ENDCOLLECTIVE ;  /* 0x000000000000791b */ /* 0x003fe20003800000 */
.L_x_4990:
[----:B------:R-:W-:Y:S02]  /*1f280*/  IMAD.MOV.U32 R13, RZ, RZ, R30 ;  /* 0x000000ffff0d7224 */ /* 0x000fe400078e001e */
[----:B------:R-:W-:-:S07]  /*1f290*/  IMAD.MOV.U32 R7, RZ, RZ, R14 ;  /* 0x000000ffff077224 */ /* 0x000fce00078e000e */
[----:B------:R-:W-:Y:S05]  /*1f2a0*/  WARPSYNC.COLLECTIVE R15, `(.L_x_4991) ;  /* 0x000000000f087348 */ /* 0x000fea0003c00000 */
[----:B------:R0:W1:Y:S02]  /*1f2b0*/  SHFL.IDX P6, R14, R13, R12, R11 ;  /* 0x0000000c0d0e7389 */ /* 0x00006400000c000b */
[----:B01----:R-:W-:Y:S01]  /*1f2c0*/  ENDCOLLECTIVE ;  /* 0x000000000000791b */ /* 0x003fe20003800000 */
.L_x_4991:
[----:B------:R-:W-:Y:S01]  /*1f2d0*/  IMAD.MOV.U32 R30, RZ, RZ, R14 ;  /* 0x000000ffff1e7224 */ /* 0x000fe200078e000e */
[----:B------:R-:W-:Y:S06]  /*1f2e0*/  BRA `(.L_x_4992) ;  /* 0xfffffe94002c7947 */ /* 0x000fec000383ffff */
.L_x_4759:
[----:B0-----:R0:W1:Y:S02]  /*1f2f0*/  SYNCS.PHASECHK.TRANS64.TRYWAIT P0, [R2+URZ+0x28c00], R35 ;  /* 0x028c0023020075a7 */ /* 0x001064000800017f */
[----:B-1----:R-:W-:Y:S05]  /*1f300*/  @!P0 NANOSLEEP.SYNCS 0x989680 ;  /* 0x009896800000895d */ /* 0x002fea0003900000 */
[----:B------:R-:W1:Y:S02]  /*1f310*/  @!P0 SYNCS.PHASECHK.TRANS64 P0, [R2+URZ+0x28c00], R35 ;  /* 0x028c0023020085a7 */ /* 0x000e64000800007f */
[----:B-1----:R-:W-:Y:S05]  /*1f320*/  @!P0 BRA `(.L_x_4759) ;  /* 0xfffffffc00f08947 */ /* 0x002fea000383ffff */
[----:B------:R-:W-:Y:S05]  /*1f330*/  BRA `(.L_x_4993) ;  /* 0xfffffe98001c7947 */ /* 0x000fea000383ffff */
.L_x_4767:
[----:B------:R-:W0:Y:S01]  /*1f340*/  LDC R39, c[0x0][0x3f4] ;  /* 0x0000fd00ff277b82 */ /* 0x000e220000000800 */
[----:B------:R-:W-:Y:S01]  /*1f350*/  BSSY B1, `(.L_x_4994) ;  /* 0x0000008000017945 */ /* 0x000fe20003800000 */
[----:B------:R-:W-:Y:S02]  /*1f360*/  IMAD.MOV.U32 R13, RZ, RZ, R27 ;  /* 0x000000ffff0d7224 */ /* 0x000fe400078e001b */
[----:B------:R-:W-:Y:S02]  /*1f370*/  IMAD.MOV.U32 R12, RZ, RZ, RZ ;  /* 0x000000ffff0c7224 */ /* 0x000fe400078e00ff */
[----:B------:R-:W-:Y:S02]  /*1f380*/  IMAD.MOV.U32 R11, RZ, RZ, 0x1c1f ;  /* 0x00001c1fff0b7424 */ /* 0x000fe400078e00ff */
[----:B------:R-:W-:-:S07]  /*1f390*/  IMAD.MOV.U32 R15, RZ, RZ, -0x1 ;  /* 0xffffffffff0f7424 */ /* 0x000fce00078e00ff */
[----:B0---4-:R-:W-:Y:S05]  /*1f3a0*/  WARPSYNC.COLLECTIVE R15, `(.L_x_4995) ;  /* 0x000000000f087348 */ /* 0x011fea0003c00000 */
[----:B------:R1:W2:Y:S02]  /*1f3b0*/  SHFL.IDX P6, R14, R13, R12, R11 ;  /* 0x0000000c0d0e7389 */ /* 0x0002a400000c000b */
[----:B012-4-:R-:W-:Y:S01]  /*1f3c0*/  ENDCOLLECTIVE ;  /* 0x000000000000791b */ /* 0x017fe20003800000 */
.L_x_4995:
[----:B------:R-:W-:Y:S05]  /*1f3d0*/  BSYNC B1 ;  /* 0x0000000000017941 */ /* 0x000fea0003800000 */
.L_x_4994:
        /* <DEDUP_REMOVED lines=10> */
.L_x_4996:
        /* <DEDUP_REMOVED lines=8> */
.L_x_4997:
[----:B------:R-:W-:-:S05]  /*1f500*/  @!P1 IADD3 R8, P2, R4, R7, RZ ;  /* 0x0000000704089210 */ /* 0x000fca0007f5e0ff */
[----:B------:R-:W-:Y:S02]  /*1f510*/  @!P1 IMAD.X R9, R3, 0x1, R6, P2 ;  /* 0x0000000103099824 */ /* 0x000fe400010e0606 */
[----:B------:R-:W-:Y:S02]  /*1f520*/  IMAD.MOV.U32 R13, RZ, RZ, R34 ;  /* 0x000000ffff0d7224 */ /* 0x000fe400078e0022 */
[----:B------:R-:W-:-:S07]  /*1f530*/  IMAD.MOV.U32 R5, RZ, RZ, R14 ;  /* 0x000000ffff057224 */ /* 0x000fce00078e000e */
[----:B------:R-:W-:Y:S05]  /*1f540*/  WARPSYNC.COLLECTIVE R15, `(.L_x_4998) ;  /* 0x000000000f087348 */ /* 0x000fea0003c00000 */
[----:B------:R0:W1:Y:S02]  /*1f550*/  SHFL.IDX P6, R14, R13, R12, R11 ;  /* 0x0000000c0d0e7389 */ /* 0x00006400000c000b */
[----:B01----:R-:W-:Y:S01]  /*1f560*/  ENDCOLLECTIVE ;  /* 0x000000000000791b */ /* 0x003fe20003800000 */
.L_x_4998:
        /* <DEDUP_REMOVED lines=21> */
.L_x_4999:
        /* <DEDUP_REMOVED lines=16> */
[----:B------:R-:W-:-:S07]  /*1f7c0*/  CS2R R4, SRZ ;  /* 0x0000000000047805 */ /* 0x000fce000001ff00 */
[----:B------:R-:W-:Y:S05]  /*1f7d0*/  WARPSYNC.COLLECTIVE R15, `(.L_x_5000) ;  /* 0x000000000f087348 */ /* 0x000fea0003c00000 */
[----:B------:R0:W1:Y:S02]  /*1f7e0*/  SHFL.IDX P6, R14, R13, R12, R11 ;  /* 0x0000000c0d0e7389 */ /* 0x00006400000c000b */
[----:B01----:R-:W-:Y:S01]  /*1f7f0*/  ENDCOLLECTIVE ;  /* 0x000000000000791b */ /* 0x003fe20003800000 */
.L_x_5000:
[----:B------:R-:W-:Y:S01]  /*1f800*/  PRMT R44, R6, 0x5410, R7 ;  /* 0x00005410062c7816 */ /* 0x000fe20000000007 */
[----:B------:R-:W-:Y:S02]  /*1f810*/  IMAD.MOV.U32 R13, RZ, RZ, R25 ;  /* 0x000000ffff0d7224 */ /* 0x000fe400078e0019 */
[----:B------:R-:W-:-:S07]  /*1f820*/  IMAD.MOV.U32 R24, RZ, RZ, R14 ;  /* 0x000000ffff187224 */ /* 0x000fce00078e000e */
[----:B------:R-:W-:Y:S05]  /*1f830*/  WARPSYNC.COLLECTIVE R15, `(.L_x_5001) ;  /* 0x000000000f087348 */ /* 0x000fea0003c00000 */
[----:B------:R0:W1:Y:S02]  /*1f840*/  SHFL.IDX P6, R14, R13, R12, R11 ;  /* 0x0000000c0d0e7389 */ /* 0x00006400000c000b */
[----:B01----:R-:W-:Y:S01]  /*1f850*/  ENDCOLLECTIVE ;  /* 0x000000000000791b */ /* 0x003fe20003800000 */
.L_x_5001:
[----:B------:R-:W-:Y:S02]  /*1f860*/  IMAD.MOV.U32 R13, RZ, RZ, R34 ;  /* 0x000000ffff0d7224 */ /* 0x000fe400078e0022 */
[----:B------:R-:W-:-:S07]  /*1f870*/  IMAD.MOV.U32 R25, RZ, RZ, R14 ;  /* 0x000000ffff197224 */ /* 0x000fce00078e000e */
[----:B------:R-:W-:Y:S05]  /*1f880*/  WARPSYNC.COLLECTIVE R15, `(.L_x_5002) ;  /* 0x000000000f087348 */ /* 0x000fea0003c00000 */
[----:B------:R0:W1:Y:S02]  /*1f890*/  SHFL.IDX P6, R14, R13, R12, R11 ;  /* 0x0000000c0d0e7389 */ /* 0x00006400000c000b */
[----:B01----:R-:W-:Y:S01]  /*1f8a0*/  ENDCOLLECTIVE ;  /* 0x000000000000791b */ /* 0x003fe20003800000 */
.L_x_5002:
[----:B------:R-:W-:Y:S05]  /*1f8b0*/  BRA `(.L_x_5003) ;  /* 0xfffffea400407947 */ /* 0x000fea000383ffff */
.L_x_4771:
[----:B0-----:R0:W1:Y:S02]  /*1f8c0*/  SYNCS.PHASECHK.TRANS64.TRYWAIT P1, [R2+URZ+0x28c00], R13 ;  /* 0x028c000d020075a7 */ /* 0x001064000802017f */
[----:B-1----:R-:W-:Y:S05]  /*1f8d0*/  @!P1 NANOSLEEP.SYNCS 0x989680 ;  /* 0x009896800000995d */ /* 0x002fea0003900000 */
[----:B------:R-:W1:Y:S02]  /*1f8e0*/  @!P1 SYNCS.PHASECHK.TRANS64 P1, [R2+URZ+0x28c00], R13 ;  /* 0x028c000d020095a7 */ /* 0x000e64000802007f */
[----:B-1----:R-:W-:Y:S05]  /*1f8f0*/  @!P1 BRA `(.L_x_4771) ;  /* 0xfffffffc00f09947 */ /* 0x002fea000383ffff */
[----:B------:R-:W-:Y:S05]  /*1f900*/  BRA `(.L_x_5004) ;  /* 0xfffffea400e07947 */ /* 0x000fea000383ffff */
.L_x_4777:
[----:B0-----:R0:W1:Y:S02]  /*1f910*/  SYNCS.PHASECHK.TRANS64.TRYWAIT P1, [R20+URZ+0x28c30], R21 ;  /* 0x028c3015140075a7 */ /* 0x001064000802017f */
[----:B-1----:R-:W-:Y:S05]  /*1f920*/  @!P1 NANOSLEEP.SYNCS 0x989680 ;  /* 0x009896800000995d */ /* 0x002fea0003900000 */
[----:B------:R-:W1:Y:S02]  /*1f930*/  @!P1 SYNCS.PHASECHK.TRANS64 P1, [R20+URZ+0x28c30], R21 ;  /* 0x028c3015140095a7 */ /* 0x000e64000802007f */
[----:B-1----:R-:W-:Y:S05]  /*1f940*/  @!P1 BRA `(.L_x_4777) ;  /* 0xfffffffc00f09947 */ /* 0x002fea000383ffff */
[----:B------:R-:W-:Y:S05]  /*1f950*/  BRA `(.L_x_4776) ;  /* 0xfffffeb400987947 */ /* 0x000fea000383ffff */
.L_x_4783:
[----:B--2---:R2:W3:Y:S02]  /*1f960*/  SYNCS.PHASECHK.TRANS64.TRYWAIT P1, [R20+URZ+0x28c50], R21 ;  /* 0x028c5015140075a7 */ /* 0x0044e4000802017f */
[----:B---3--:R-:W-:Y:S05]  /*1f970*/  @!P1 NANOSLEEP.SYNCS 0x989680 ;  /* 0x009896800000995d */ /* 0x008fea0003900000 */
[----:B------:R-:W3:Y:S02]  /*1f980*/  @!P1 SYNCS.PHASECHK.TRANS64 P1, [R20+URZ+0x28c50], R21 ;  /* 0x028c5015140095a7 */ /* 0x000ee4000802007f */
[----:B---3--:R-:W-:Y:S05]  /*1f990*/  @!P1 BRA `(.L_x_4783) ;  /* 0xfffffffc00f09947 */ /* 0x008fea000383ffff */
[----:B------:R-:W-:Y:S05]  /*1f9a0*/  BRA `(.L_x_4782) ;  /* 0xfffffecc00587947 */ /* 0x000fea000383ffff */
.L_x_4792:
[----:B-1----:R1:W2:Y:S02]  /*1f9b0*/  SYNCS.PHASECHK.TRANS64.TRYWAIT P1, [R209+URZ+0x28c30], R213 ;  /* 0x028c30d5d10075a7 */ /* 0x0022a4000802017f */
[----:B--2---:R-:W-:Y:S05]  /*1f9c0*/  @!P1 NANOSLEEP.SYNCS 0x989680 ;  /* 0x009896800000995d */ /* 0x004fea0003900000 */
[----:B------:R-:W2:Y:S02]  /*1f9d0*/  @!P1 SYNCS.PHASECHK.TRANS64 P1, [R209+URZ+0x28c30], R213 ;  /* 0x028c30d5d10095a7 */ /* 0x000ea4000802007f */
[----:B--2---:R-:W-:Y:S05]  /*1f9e0*/  @!P1 BRA `(.L_x_4792) ;  /* 0xfffffffc00f09947 */ /* 0x004fea000383ffff */
[----:B------:R-:W-:Y:S05]  /*1f9f0*/  BRA `(.L_x_4791) ;  /* 0xfffffed0008c7947 */ /* 0x000fea000383ffff */
.L_x_4798:
[----:B--2---:R2:W3:Y:S02]  /*1fa00*/  SYNCS.PHASECHK.TRANS64.TRYWAIT P1, [R209+URZ+0x28c50], R213 ;  /* 0x028c50d5d10075a7 */ /* 0x0044e4000802017f */
[----:B---3--:R-:W-:Y:S05]  /*1fa10*/  @!P1 NANOSLEEP.SYNCS 0x989680 ;  /* 0x009896800000995d */ /* 0x008fea0003900000 */
[----:B------:R-:W3:Y:S02]  /*1fa20*/  @!P1 SYNCS.PHASECHK.TRANS64 P1, [R209+URZ+0x28c50], R213 ;  /* 0x028c50d5d10095a7 */ /* 0x000ee4000802007f */
[----:B---3--:R-:W-:Y:S05]  /*1fa30*/  @!P1 BRA `(.L_x_4798) ;  /* 0xfffffffc00f09947 */ /* 0x008fea000383ffff */
[----:B------:R-:W-:Y:S05]  /*1fa40*/  BRA `(.L_x_4797) ;  /* 0xfffffef0003c7947 */ /* 0x000fea000383ffff */
.L_x_4807:
[----:B-1----:R1:W2:Y:S02]  /*1fa50*/  SYNCS.PHASECHK.TRANS64.TRYWAIT P1, [R198+URZ+0x28c30], R20 ;  /* 0x028c3014c60075a7 */ /* 0x0022a4000802017f */
[----:B--2---:R-:W-:Y:S05]  /*1fa60*/  @!P1 NANOSLEEP.SYNCS 0x989680 ;  /* 0x009896800000995d */ /* 0x004fea0003900000 */
[----:B------:R-:W2:Y:S02]  /*1fa70*/  @!P1 SYNCS.PHASECHK.TRANS64 P1, [R198+URZ+0x28c30], R20 ;  /* 0x028c3014c60095a7 */ /* 0x000ea4000802007f */
[----:B--2---:R-:W-:Y:S05]  /*1fa80*/  @!P1 BRA `(.L_x_4807) ;  /* 0xfffffffc00f09947 */ /* 0x004fea000383ffff */
[----:B------:R-:W-:Y:S05]  /*1fa90*/  BRA `(.L_x_4806) ;  /* 0xfffffef4005c7947 */ /* 0x000fea000383ffff */
.L_x_4813:
[----:B---3--:R3:W4:Y:S02]  /*1faa0*/  SYNCS.PHASECHK.TRANS64.TRYWAIT P1, [R198+URZ+0x28c50], R20 ;  /* 0x028c5014c60075a7 */ /* 0x008724000802017f */
[----:B----4-:R-:W-:Y:S05]  /*1fab0*/  @!P1 NANOSLEEP.SYNCS 0x989680 ;  /* 0x009896800000995d */ /* 0x010fea0003900000 */
[----:B------:R-:W4:Y:S02]  /*1fac0*/  @!P1 SYNCS.PHASECHK.TRANS64 P1, [R198+URZ+0x28c50], R20 ;  /* 0x028c5014c60095a7 */ /* 0x000f24000802007f */
[----:B----4-:R-:W-:Y:S05]  /*1fad0*/  @!P1 BRA `(.L_x_4813) ;  /* 0xfffffffc00f09947 */ /* 0x010fea000383ffff */
[----:B------:R-:W-:Y:S05]  /*1fae0*/  BRA `(.L_x_4812) ;  /* 0xffffff0c00b87947 */ /* 0x000fea000383ffff */
.L_x_4849:
[----:B------:R-:W0:Y:S01]  /*1faf0*/  S2R R11, SR_TID.X ;  /* 0x00000000000b7919 */ /* 0x000e220000002100 */
[----:B------:R-:W-:Y:S01]  /*1fb00*/  BSSY B1, `(.L_x_5005) ;  /* 0x000000a000017945 */ /* 0x000fe20003800000 */
[----:B------:R-:W-:Y:S02]  /*1fb10*/  IMAD.MOV.U32 R12, RZ, RZ, RZ ;  /* 0x000000ffff0c7224 */ /* 0x000fe400078e00ff */
[----:B------:R-:W-:Y:S01]  /*1fb20*/  IMAD.MOV.U32 R15, RZ, RZ, -0x1 ;  /* 0xffffffffff0f7424 */ /* 0x000fe200078e00ff */
[----:B0-----:R-:W-:-:S04]  /*1fb30*/  SHF.R.U32.HI R11, RZ, 0x5, R11 ;  /* 0x00000005ff0b7819 */ /* 0x001fc8000001160b */
[----:B------:R-:W-:-:S05]  /*1fb40*/  LOP3.LUT R11, R11, 0x3, RZ, 0xc0, !PT ;  /* 0x000000030b0b7812 */ /* 0x000fca00078ec0ff */
[----:B------:R-:W-:Y:S02]  /*1fb50*/  IMAD.MOV.U32 R13, RZ, RZ, R11 ;  /* 0x000000ffff0d7224 */ /* 0x000fe400078e000b */
[----:B------:R-:W-:-:S07]  /*1fb60*/  IMAD.MOV.U32 R11, RZ, RZ, 0x1f ;  /* 0x0000001fff0b7424 */ /* 0x000fce00078e00ff */
[----:B------:R-:W-:Y:S05]  /*1fb70*/  WARPSYNC.COLLECTIVE R15, `(.L_x_5006) ;  /* 0x000000000f087348 */ /* 0x000fea0003c00000 */
[----:B------:R0:W1:Y:S02]  /*1fb80*/  SHFL.IDX P6, R14, R13, R12, R11 ;  /* 0x0000000c0d0e7389 */ /* 0x00006400000c000b */
[----:B01----:R-:W-:Y:S01]  /*1fb90*/  ENDCOLLECTIVE ;  /* 0x000000000000791b */ /* 0x003fe20003800000 */
.L_x_5006:
[----:B------:R-:W-:Y:S05]  /*1fba0*/  BSYNC B1 ;  /* 0x0000000000017941 */ /* 0x000fea0003800000 */
.L_x_5005:
[----:B------:R-:W-:Y:S05]  /*1fbb0*/  BRA `(.L_x_5007) ;  /* 0xffffff8400d87947 */ /* 0x000fea000383ffff */
.L_x_4851:
[----:B------:R-:W-:Y:S01]  /*1fbc0*/  BSSY B1, `(.L_x_5008) ;  /* 0x0000006000017945 */ /* 0x000fe20003800000 */
[----:B------:R-:W-:-:S07]  /*1fbd0*/  IMAD.MOV.U32 R15, RZ, RZ, -0x1 ;  /* 0xffffffffff0f7424 */ /* 0x000fce00078e00ff */
[----:B0-----:R-:W-:Y:S05]  /*1fbe0*/  WARPSYNC.COLLECTIVE R15, `(.L_x_5009) ;  /* 0x000000000f0c7348 */ /* 0x001fea0003c00000 */
[----:B------:R-:W-:Y:S02]  /*1fbf0*/  ELECT P6, UR62, PT ;  /* 0x00000000003e782f */ /* 0x000fe400038c0000 */
[----:B------:R-:W-:Y:S01]  /*1fc00*/  MOV R14, UR62 ;  /* 0x0000003e000e7c02 */ /* 0x000fe20008000f00 */
[----:B0-----:R-:W-:Y:S10]  /*1fc10*/  ENDCOLLECTIVE ;  /* 0x000000000000791b */ /* 0x001ff40003800000 */
.L_x_5009:
[----:B------:R-:W-:Y:S05]  /*1fc20*/  BSYNC B1 ;  /* 0x0000000000017941 */ /* 0x000fea0003800000 */
.L_x_5008:
[----:B------:R-:W-:Y:S05]  /*1fc30*/  BRA `(.L_x_4850) ;  /* 0xffffff8400d07947 */ /* 0x000fea000383ffff */
.L_x_4853:
[----:B0-----:R0:W1:Y:S02]  /*1fc40*/  SYNCS.PHASECHK.TRANS64.TRYWAIT P0, [R17+URZ+0x28c20], R3 ;  /* 0x028c2003110075a7 */ /* 0x001064000800017f */
[----:B-1----:R-:W-:Y:S05]  /*1fc50*/  @!P0 NANOSLEEP.SYNCS 0x989680 ;  /* 0x009896800000895d */ /* 0x002fea0003900000 */
[----:B------:R-:W1:Y:S02]  /*1fc60*/  @!P0 SYNCS.PHASECHK.TRANS64 P0, [R17+URZ+0x28c20], R3 ;  /* 0x028c2003110085a7 */ /* 0x000e64000800007f */
[----:B-1----:R-:W-:Y:S05]  /*1fc70*/  @!P0 BRA `(.L_x_4853) ;  /* 0xfffffffc00f08947 */ /* 0x002fea000383ffff */
[----:B------:R-:W-:Y:S05]  /*1fc80*/  BRA `(.L_x_5010) ;  /* 0xffffff8400e07947 */ /* 0x000fea000383ffff */
.L_x_4857:
[----:B0-----:R0:W1:Y:S02]  /*1fc90*/  SYNCS.PHASECHK.TRANS64.TRYWAIT P0, [R3+URZ+0x28ca0], R9 ;  /* 0x028ca009030075a7 */ /* 0x001064000800017f */
[----:B-1----:R-:W-:Y:S05]  /*1fca0*/  @!P0 NANOSLEEP.SYNCS 0x989680 ;  /* 0x009896800000895d */ /* 0x002fea0003900000 */
[----:B------:R-:W1:Y:S02]  /*1fcb0*/  @!P0 SYNCS.PHASECHK.TRANS64 P0, [R3+URZ+0x28ca0], R9 ;  /* 0x028ca009030085a7 */ /* 0x000e64000800007f */
[----:B-1----:R-:W-:Y:S05]  /*1fcc0*/  @!P0 BRA `(.L_x_4857) ;  /* 0xfffffffc00f08947 */ /* 0x002fea000383ffff */
[----:B------:R-:W-:Y:S05]  /*1fcd0*/  BRA `(.L_x_5011) ;  /* 0xffffff8400f87947 */ /* 0x000fea000383ffff */
.L_x_4862:
[----:B-1----:R1:W2:Y:S02]  /*1fce0*/  SYNCS.PHASECHK.TRANS64.TRYWAIT P0, [R3+URZ+0x28cc0], R9 ;  /* 0x028cc009030075a7 */ /* 0x0022a4000800017f */
[----:B--2---:R-:W-:Y:S05]  /*1fcf0*/  @!P0 NANOSLEEP.SYNCS 0x989680 ;  /* 0x009896800000895d */ /* 0x004fea0003900000 */
[----:B------:R-:W2:Y:S02]  /*1fd00*/  @!P0 SYNCS.PHASECHK.TRANS64 P0, [R3+URZ+0x28cc0], R9 ;  /* 0x028cc009030085a7 */ /* 0x000ea4000800007f */
[----:B--2---:R-:W-:Y:S05]  /*1fd10*/  @!P0 BRA `(.L_x_4862) ;  /* 0xfffffffc00f08947 */ /* 0x004fea000383ffff */
[----:B------:R-:W-:Y:S05]  /*1fd20*/  BRA `(.L_x_5012) ;  /* 0xffffff8800747947 */ /* 0x000fea000383ffff */
.L_x_4876:
[----:B0-----:R0:W1:Y:S02]  /*1fd30*/  SYNCS.PHASECHK.TRANS64.TRYWAIT P1, [R9+URZ+0x28ca0], R2 ;  /* 0x028ca002090075a7 */ /* 0x001064000802017f */
[----:B-1----:R-:W-:Y:S05]  /*1fd40*/  @!P1 NANOSLEEP.SYNCS 0x989680 ;  /* 0x009896800000995d */ /* 0x002fea0003900000 */
[----:B------:R-:W1:Y:S02]  /*1fd50*/  @!P1 SYNCS.PHASECHK.TRANS64 P1, [R9+URZ+0x28ca0], R2 ;  /* 0x028ca002090095a7 */ /* 0x000e64000802007f */
[----:B-1----:R-:W-:Y:S05]  /*1fd60*/  @!P1 BRA `(.L_x_4876) ;  /* 0xfffffffc00f09947 */ /* 0x002fea000383ffff */
[----:B------:R-:W-:Y:S05]  /*1fd70*/  BRA `(.L_x_5013) ;  /* 0xffffff9000d87947 */ /* 0x000fea000383ffff */
.L_x_4881:
[----:B-1----:R1:W2:Y:S02]  /*1fd80*/  SYNCS.PHASECHK.TRANS64.TRYWAIT P1, [R9+URZ+0x28cc0], R2 ;  /* 0x028cc002090075a7 */ /* 0x0022a4000802017f */
[----:B--2---:R-:W-:Y:S05]  /*1fd90*/  @!P1 NANOSLEEP.SYNCS 0x989680 ;  /* 0x009896800000995d */ /* 0x004fea0003900000 */
[----:B------:R-:W2:Y:S02]  /*1fda0*/  @!P1 SYNCS.PHASECHK.TRANS64 P1, [R9+URZ+0x28cc0], R2 ;  /* 0x028cc002090095a7 */ /* 0x000ea4000802007f */
[----:B--2---:R-:W-:Y:S05]  /*1fdb0*/  @!P1 BRA `(.L_x_4881) ;  /* 0xfffffffc00f09947 */ /* 0x004fea000383ffff */
[----:B------:R-:W-:Y:S05]  /*1fdc0*/  BRA `(.L_x_5014) ;  /* 0xffffff9400507947 */ /* 0x000fea000383ffff */
.L_x_4903:
        /* <DEDUP_REMOVED lines=11> */
.L_x_5016:
[----:B------:R-:W-:Y:S05]  /*1fe80*/  BSYNC B0 ;  /* 0x0000000000007941 */ /* 0x000fea0003800000 */
.L_x_5015:
[----:B------:R-:W-:Y:S05]  /*1fe90*/  BRA `(.L_x_5017) ;  /* 0xffffffa800f87947 */ /* 0x000fea000383ffff */
.L_x_4906:
[----:B0-----:R0:W1:Y:S02]  /*1fea0*/  SYNCS.PHASECHK.TRANS64.TRYWAIT P0, [R30+URZ+0x28c40], R0 ;  /* 0x028c40001e0075a7 */ /* 0x001064000800017f */
[----:B-1----:R-:W-:Y:S05]  /*1feb0*/  @!P0 NANOSLEEP.SYNCS 0x989680 ;  /* 0x009896800000895d */ /* 0x002fea0003900000 */
[----:B------:R-:W1:Y:S02]  /*1fec0*/  @!P0 SYNCS.PHASECHK.TRANS64 P0, [R30+URZ+0x28c40], R0 ;  /* 0x028c40001e0085a7 */ /* 0x000e64000800007f */
[----:B-1----:R-:W-:Y:S05]  /*1fed0*/  @!P0 BRA `(.L_x_4906) ;  /* 0xfffffffc00f08947 */ /* 0x002fea000383ffff */
[----:B------:R-:W-:Y:S05]  /*1fee0*/  BRA `(.L_x_5018) ;  /* 0xffffffac00307947 */ /* 0x000fea000383ffff */
.L_x_4907:
        /* <DEDUP_REMOVED lines=8> */
.L_x_5020:
[----:B------:R-:W-:Y:S05]  /*1ff70*/  BSYNC B0 ;  /* 0x0000000000007941 */ /* 0x000fea0003800000 */
.L_x_5019:
        /* <DEDUP_REMOVED lines=9> */
.L_x_5021:
[----:B------:R-:W-:Y:S02]  /*20010*/  IMAD.MOV.U32 R13, RZ, RZ, R4 ;  /* 0x000000ffff0d7224 */ /* 0x000fe400078e0004 */
[----:B------:R-:W-:Y:S02]  /*20020*/  IMAD.MOV.U32 R12, RZ, RZ, 0x1 ;  /* 0x00000001ff0c7424 */ /* 0x000fe400078e00ff */
[----:B------:R-:W-:-:S07]  /*20030*/  IMAD.MOV.U32 R3, RZ, RZ, R14 ;  /* 0x000000ffff037224 */ /* 0x000fce00078e000e */
[----:B------:R-:W-:Y:S05]  /*20040*/  WARPSYNC.COLLECTIVE R15, `(.L_x_5022) ;  /* 0x000000000f087348 */ /* 0x000fea0003c00000 */
[----:B------:R0:W1:Y:S02]  /*20050*/  SHFL.IDX P6, R14, R13, R12, R11 ;  /* 0x0000000c0d0e7389 */ /* 0x00006400000c000b */
[----:B01----:R-:W-:Y:S01]  /*20060*/  ENDCOLLECTIVE ;  /* 0x000000000000791b */ /* 0x003fe20003800000 */
.L_x_5022:
        /* <DEDUP_REMOVED lines=15> */
.L_x_5023:
[----:B------:R-:W-:Y:S02]  /*20160*/  @P0 IMAD R6, R5, 0x2, R17 ;  /* 0x0000000205060824 */ /* 0x000fe400078e0211 */
[----:B------:R-:W-:Y:S02]  /*20170*/  IMAD.MOV.U32 R13, RZ, RZ, R4 ;  /* 0x000000ffff0d7224 */ /* 0x000fe400078e0004 */
[----:B------:R-:W-:Y:S02]  /*20180*/  IMAD.MOV.U32 R12, RZ, RZ, 0x2 ;  /* 0x00000002ff0c7424 */ /* 0x000fe400078e00ff */
[----:B------:R-:W-:-:S07]  /*20190*/  IMAD.MOV.U32 R3, RZ, RZ, R14 ;  /* 0x000000ffff037224 */ /* 0x000fce00078e000e */
[----:B------:R-:W-:Y:S05]  /*201a0*/  WARPSYNC.COLLECTIVE R15, `(.L_x_5024) ;  /* 0x000000000f087348 */ /* 0x000fea0003c00000 */
[----:B------:R0:W1:Y:S02]  /*201b0*/  SHFL.IDX P6, R14, R13, R12, R11 ;  /* 0x0000000c0d0e7389 */ /* 0x00006400000c000b */
[----:B01----:R-:W-:Y:S01]  /*201c0*/  ENDCOLLECTIVE ;  /* 0x000000000000791b */ /* 0x003fe20003800000 */
.L_x_5024:
        /* <DEDUP_REMOVED lines=15> */
.L_x_5025:
[----:B------:R-:W-:Y:S02]  /*202c0*/  @P0 IMAD R6, R5, 0x2, R17 ;  /* 0x0000000205060824 */ /* 0x000fe400078e0211 */
[----:B------:R-:W-:Y:S02]  /*202d0*/  IMAD.MOV.U32 R13, RZ, RZ, R4 ;  /* 0x000000ffff0d7224 */ /* 0x000fe400078e0004 */
[----:B------:R-:W-:Y:S02]  /*202e0*/  IMAD.MOV.U32 R12, RZ, RZ, 0x3 ;  /* 0x00000003ff0c7424 */ /* 0x000fe400078e00ff */
[----:B------:R-:W-:-:S07]  /*202f0*/  IMAD.MOV.U32 R3, RZ, RZ, R14 ;  /* 0x000000ffff037224 */ /* 0x000fce00078e000e */
[----:B------:R-:W-:Y:S05]  /*20300*/  WARPSYNC.COLLECTIVE R15, `(.L_x_5026) ;  /* 0x000000000f087348 */ /* 0x000fea0003c00000 */
[----:B------:R0:W1:Y:S02]  /*20310*/  SHFL.IDX P6, R14, R13, R12, R11 ;  /* 0x0000000c0d0e7389 */ /* 0x00006400000c000b */
[----:B01----:R-:W-:Y:S01]  /*20320*/  ENDCOLLECTIVE ;  /* 0x000000000000791b */ /* 0x003fe20003800000 */
.L_x_5026:
        /* <DEDUP_REMOVED lines=10> */
.L_x_5027:
[----:B------:R-:W-:Y:S01]  /*203d0*/  @!PT LDS RZ, [RZ] ;  /* 0x00000000fffff984 */ /* 0x000fe20000000800 */
[----:B------:R-:W-:Y:S01]  /*203e0*/  @!PT LDS RZ, [RZ] ;  /* 0x00000000fffff984 */ /* 0x000fe20000000800 */
[----:B------:R-:W-:Y:S01]  /*203f0*/  @!PT LDS RZ, [RZ] ;  /* 0x00000000fffff984 */ /* 0x000fe20000000800 */
[----:B------:R0:W-:Y:S01]  /*20400*/  @P0 LDGSTS.E.BYPASS.LTC128B.128 [R6+0x23400], desc[UR42][R2.64], !P2 ;  /* 0x2340000002060fae */ /* 0x0001e2000d101d6a */
[----:B------:R-:W-:Y:S01]  /*20410*/  IMAD.MOV.U32 R0, RZ, RZ, R14 ;  /* 0x000000ffff007224 */ /* 0x000fe200078e000e */
[----:B------:R-:W-:Y:S06]  /*20420*/  BRA `(.L_x_5028) ;  /* 0xffffffa800e07947 */ /* 0x000fec000383ffff */
.L_x_4912:
        /* <DEDUP_REMOVED lines=9> */
.L_x_5029:
[C---:B------:R-:W-:Y:S01]  /*204c0*/  VIADD R6, R25.reuse, 0x10 ;  /* 0x0000001019067836 */ /* 0x040fe20000000000 */
[----:B------:R-:W-:Y:S01]  /*204d0*/  ISETP.GE.AND P0, PT, R25, R5, PT ;  /* 0x000000051900720c */ /* 0x000fe20003f06270 */
[----:B------:R-:W-:Y:S02]  /*204e0*/  IMAD.MOV.U32 R13, RZ, RZ, R0 ;  /* 0x000000ffff0d7224 */ /* 0x000fe400078e0000 */
[----:B------:R-:W-:-:S10]  /*204f0*/  IMAD.MOV.U32 R2, RZ, RZ, R14 ;  /* 0x000000ffff027224 */ /* 0x000fd400078e000e */
[----:B------:R-:W-:Y:S05]  /*20500*/  WARPSYNC.COLLECTIVE R15, `(.L_x_5030) ;  /* 0x000000000f087348 */ /* 0x000fea0003c00000 */
[----:B------:R0:W1:Y:S02]  /*20510*/  SHFL.IDX P6, R14, R13, R12, R11 ;  /* 0x0000000c0d0e7389 */ /* 0x00006400000c000b */
[----:B01----:R-:W-:Y:S01]  /*20520*/  ENDCOLLECTIVE ;  /* 0x000000000000791b */ /* 0x003fe20003800000 */
.L_x_5030:
[----:B------:R-:W-:Y:S02]  /*20530*/  IMAD.MOV.U32 R13, RZ, RZ, R4 ;  /* 0x000000ffff0d7224 */ /* 0x000fe400078e0004 */
[----:B------:R-:W-:Y:S02]  /*20540*/  IMAD.MOV.U32 R12, RZ, RZ, 0x1 ;  /* 0x00000001ff0c7424 */ /* 0x000fe400078e00ff */
[----:B------:R-:W-:-:S07]  /*20550*/  IMAD.MOV.U32 R3, RZ, RZ, R14 ;  /* 0x000000ffff037224 */ /* 0x000fce00078e000e */
[----:B------:R-:W-:Y:S05]  /*20560*/  WARPSYNC.COLLECTIVE R15, `(.L_x_5031) ;  /* 0x000000000f087348 */ /* 0x000fea0003c00000 */
[----:B------:R0:W1:Y:S02]  /*20570*/  SHFL.IDX P6, R14, R13, R12, R11 ;  /* 0x0000000c0d0e7389 */ /* 0x00006400000c000b */
[----:B01----:R-:W-:Y:S01]  /*20580*/  ENDCOLLECTIVE ;  /* 0x000000000000791b */ /* 0x003fe20003800000 */
.L_x_5031:
        /* <DEDUP_REMOVED lines=15> */
.L_x_5032:
[----:B------:R-:W-:Y:S02]  /*20680*/  IMAD.MOV.U32 R13, RZ, RZ, R4 ;  /* 0x000000ffff0d7224 */ /* 0x000fe400078e0004 */
[----:B------:R-:W-:Y:S02]  /*20690*/  IMAD.MOV.U32 R12, RZ, RZ, 0x2 ;  /* 0x00000002ff0c7424 */ /* 0x000fe400078e00ff */
[----:B------:R-:W-:-:S07]  /*206a0*/  IMAD.MOV.U32 R3, RZ, RZ, R14 ;  /* 0x000000ffff037224 */ /* 0x000fce00078e000e */
[----:B------:R-:W-:Y:S05]  /*206b0*/  WARPSYNC.COLLECTIVE R15, `(.L_x_5033) ;  /* 0x000000000f087348 */ /* 0x000fea0003c00000 */
[----:B------:R0:W1:Y:S02]  /*206c0*/  SHFL.IDX P6, R14, R13, R12, R11 ;  /* 0x0000000c0d0e7389 */ /* 0x00006400000c000b */
[----:B01----:R-:W-:Y:S01]  /*206d0*/  ENDCOLLECTIVE ;  /* 0x000000000000791b */ /* 0x003fe20003800000 */
.L_x_5033:
        /* <DEDUP_REMOVED lines=16> */
.L_x_5034:
[----:B------:R-:W-:Y:S02]  /*207e0*/  IMAD.MOV.U32 R13, RZ, RZ, R4 ;  /* 0x000000ffff0d7224 */ /* 0x000fe400078e0004 */
[----:B------:R-:W-:Y:S02]  /*207f0*/  IMAD.MOV.U32 R12, RZ, RZ, 0x3 ;  /* 0x00000003ff0c7424 */ /* 0x000fe400078e00ff */
[----:B------:R-:W-:-:S07]  /*20800*/  IMAD.MOV.U32 R3, RZ, RZ, R14 ;  /* 0x000000ffff037224 */ /* 0x000fce00078e000e */
[----:B------:R-:W-:Y:S05]  /*20810*/  WARPSYNC.COLLECTIVE R15, `(.L_x_5035) ;  /* 0x000000000f087348 */ /* 0x000fea0003c00000 */
[----:B------:R0:W1:Y:S02]  /*20820*/  SHFL.IDX P6, R14, R13, R12, R11 ;  /* 0x0000000c0d0e7389 */ /* 0x00006400000c000b */
[----:B01----:R-:W-:Y:S01]  /*20830*/  ENDCOLLECTIVE ;  /* 0x000000000000791b */ /* 0x003fe20003800000 */
.L_x_5035:
        /* <DEDUP_REMOVED lines=10> */
.L_x_5036:
[----:B------:R-:W-:Y:S01]  /*208e0*/  @!PT LDS RZ, [RZ] ;  /* 0x00000000fffff984 */ /* 0x000fe20000000800 */
[----:B------:R-:W-:Y:S01]  /*208f0*/  @!PT LDS RZ, [RZ] ;  /* 0x00000000fffff984 */ /* 0x000fe20000000800 */
[----:B------:R-:W-:Y:S01]  /*20900*/  @!PT LDS RZ, [RZ] ;  /* 0x00000000fffff984 */ /* 0x000fe20000000800 */
[----:B------:R1:W-:Y:S01]  /*20910*/  @!P0 LDGSTS.E.BYPASS.LTC128B.128 [R8+0x21400], desc[UR42][R2.64], !P1 ;  /* 0x2140000002088fae */ /* 0x0003e2000c901d6a */
[----:B------:R-:W-:Y:S01]  /*20920*/  IMAD.MOV.U32 R0, RZ, RZ, R14 ;  /* 0x000000ffff007224 */ /* 0x000fe200078e000e */
[----:B------:R-:W-:Y:S06]  /*20930*/  BRA `(.L_x_5037) ;  /* 0xffffffb000087947 */ /* 0x000fec000383ffff */
.L_x_4915:
[----:B0-----:R0:W1:Y:S02]  /*20940*/  SYNCS.PHASECHK.TRANS64.TRYWAIT P0, [R17+URZ+0x28c20], R0 ;  /* 0x028c2000110075a7 */ /* 0x001064000800017f */
[----:B-1----:R-:W-:Y:S05]  /*20950*/  @!P0 NANOSLEEP.SYNCS 0x989680 ;  /* 0x009896800000895d */ /* 0x002fea0003900000 */
[----:B------:R-:W1:Y:S02]  /*20960*/  @!P0 SYNCS.PHASECHK.TRANS64 P0, [R17+URZ+0x28c20], R0 ;  /* 0x028c2000110085a7 */ /* 0x000e64000800007f */
[----:B-1----:R-:W-:Y:S05]  /*20970*/  @!P0 BRA `(.L_x_4915) ;  /* 0xfffffffc00f08947 */ /* 0x002fea000383ffff */
[----:B------:R-:W-:Y:S05]  /*20980*/  BRA `(.L_x_5038) ;  /* 0xffffffb000647947 */ /* 0x000fea000383ffff */
.L_x_4918:
[----:B0-----:R0:W1:Y:S02]  /*20990*/  SYNCS.PHASECHK.TRANS64.TRYWAIT P0, [R30+URZ+0x28c60], R0 ;  /* 0x028c60001e0075a7 */ /* 0x001064000800017f */
[----:B-1----:R-:W-:Y:S05]  /*209a0*/  @!P0 NANOSLEEP.SYNCS 0x989680 ;  /* 0x009896800000895d */ /* 0x002fea0003900000 */
[----:B------:R-:W1:Y:S02]  /*209b0*/  @!P0 SYNCS.PHASECHK.TRANS64 P0, [R30+URZ+0x28c60], R0 ;  /* 0x028c60001e0085a7 */ /* 0x000e64000800007f */
[----:B-1----:R-:W-:Y:S05]  /*209c0*/  @!P0 BRA `(.L_x_4918) ;  /* 0xfffffffc00f08947 */ /* 0x002fea000383ffff */
[----:B------:R-:W-:Y:S05]  /*209d0*/  BRA `(.L_x_5039) ;  /* 0xffffffb000747947 */ /* 0x000fea000383ffff */
.L_x_4919:
        /* <DEDUP_REMOVED lines=8> */
.L_x_5041:
[----:B------:R-:W-:Y:S05]  /*20a60*/  BSYNC B0 ;  /* 0x0000000000007941 */ /* 0x000fea0003800000 */
.L_x_5040:
        /* <DEDUP_REMOVED lines=15> */
.L_x_5042:
        /* <DEDUP_REMOVED lines=40> */
.L_x_5043:
[----:B------:R-:W-:Y:S02]  /*20de0*/  IMAD.MOV.U32 R13, RZ, RZ, R5 ;  /* 0x000000ffff0d7224 */ /* 0x000fe400078e0005 */
[----:B------:R-:W-:-:S07]  /*20df0*/  IMAD.MOV.U32 R3, RZ, RZ, R14 ;  /* 0x000000ffff037224 */ /* 0x000fce00078e000e */
[----:B------:R-:W-:Y:S05]  /*20e00*/  WARPSYNC.COLLECTIVE R15, `(.L_x_5044) ;  /* 0x000000000f087348 */ /* 0x000fea0003c00000 */
[----:B------:R0:W1:Y:S02]  /*20e10*/  SHFL.IDX P6, R14, R13, R12, R11 ;  /* 0x0000000c0d0e7389 */ /* 0x00006400000c000b */
[----:B01----:R-:W-:Y:S01]  /*20e20*/  ENDCOLLECTIVE ;  /* 0x000000000000791b */ /* 0x003fe20003800000 */
.L_x_5044:
        /* <DEDUP_REMOVED lines=29> */
.L_x_5045:
[----:B------:R-:W-:Y:S02]  /*21000*/  IMAD.MOV.U32 R13, RZ, RZ, R5 ;  /* 0x000000ffff0d7224 */ /* 0x000fe400078e0005 */
[----:B------:R-:W-:-:S07]  /*21010*/  IMAD.MOV.U32 R7, RZ, RZ, R14 ;  /* 0x000000ffff077224 */ /* 0x000fce00078e000e */
[----:B------:R-:W-:Y:S05]  /*21020*/  WARPSYNC.COLLECTIVE R15, `(.L_x_5046) ;  /* 0x000000000f087348 */ /* 0x000fea0003c00000 */
[----:B------:R0:W1:Y:S02]  /*21030*/  SHFL.IDX P6, R14, R13, R12, R11 ;  /* 0x0000000c0d0e7389 */ /* 0x00006400000c000b */
[----:B01----:R-:W-:Y:S01]  /*21040*/  ENDCOLLECTIVE ;  /* 0x000000000000791b */ /* 0x003fe20003800000 */
.L_x_5046:
        /* <DEDUP_REMOVED lines=29> */
.L_x_5047:
[----:B------:R-:W-:Y:S02]  /*21220*/  IMAD.MOV.U32 R13, RZ, RZ, R5 ;  /* 0x000000ffff0d7224 */ /* 0x000fe400078e0005 */
[----:B------:R-:W-:-:S07]  /*21230*/  IMAD.MOV.U32 R6, RZ, RZ, R14 ;  /* 0x000000ffff067224 */ /* 0x000fce00078e000e */
[----:B------:R-:W-:Y:S05]  /*21240*/  WARPSYNC.COLLECTIVE R15, `(.L_x_5048) ;  /* 0x000000000f087348 */ /* 0x000fea0003c00000 */
[----:B------:R0:W1:Y:S02]  /*21250*/  SHFL.IDX P6, R14, R13, R12, R11 ;  /* 0x0000000c0d0e7389 */ /* 0x00006400000c000b */
[----:B01----:R-:W-:Y:S01]  /*21260*/  ENDCOLLECTIVE ;  /* 0x000000000000791b */ /* 0x003fe20003800000 */
.L_x_5048:
[----:B------:R-:W-:Y:S01]  /*21270*/  IMAD.MOV.U32 R2, RZ, RZ, R14 ;  /* 0x000000ffff027224 */ /* 0x000fe200078e000e */
[----:B------:R-:W-:Y:S06]  /*21280*/  BRA `(.L_x_5049) ;  /* 0xffffffb000007947 */ /* 0x000fec000383ffff */
.L_x_4926:
[----:B0-----:R0:W1:Y:S02]  /*21290*/  SYNCS.PHASECHK.TRANS64.TRYWAIT P0, [R6+URZ+0x28c40], R20 ;  /* 0x028c4014060075a7 */ /* 0x001064000800017f */
[----:B-1----:R-:W-:Y:S05]  /*212a0*/  @!P0 NANOSLEEP.SYNCS 0x989680 ;  /* 0x009896800000895d */ /* 0x002fea0003900000 */
[----:B------:R-:W1:Y:S02]  /*212b0*/  @!P0 SYNCS.PHASECHK.TRANS64 P0, [R6+URZ+0x28c40], R20 ;  /* 0x028c4014060085a7 */ /* 0x000e64000800007f */
[----:B-1----:R-:W-:Y:S05]  /*212c0*/  @!P0 BRA `(.L_x_4926) ;  /* 0xfffffffc00f08947 */ /* 0x002fea000383ffff */
[----:B------:R-:W-:Y:S05]  /*212d0*/  BRA `(.L_x_5050) ;  /* 0xffffffb400907947 */ /* 0x000fea000383ffff */
.L_x_4927:
        /* <DEDUP_REMOVED lines=8> */
.L_x_5052:
[----:B------:R-:W-:Y:S05]  /*21360*/  BSYNC B1 ;  /* 0x0000000000017941 */ /* 0x000fea0003800000 */
.L_x_5051:
        /* <DEDUP_REMOVED lines=9> */
.L_x_5053:
[----:B------:R-:W-:Y:S02]  /*21400*/  IMAD.MOV.U32 R13, RZ, RZ, R25 ;  /* 0x000000ffff0d7224 */ /* 0x000fe400078e0019 */
[----:B------:R-:W-:Y:S02]  /*21410*/  IMAD.MOV.U32 R12, RZ, RZ, 0x1 ;  /* 0x00000001ff0c7424 */ /* 0x000fe400078e00ff */
[----:B------:R-:W-:-:S07]  /*21420*/  IMAD.MOV.U32 R2, RZ, RZ, R14 ;  /* 0x000000ffff027224 */ /* 0x000fce00078e000e */
[----:B------:R-:W-:Y:S05]  /*21430*/  WARPSYNC.COLLECTIVE R15, `(.L_x_5054) ;  /* 0x000000000f087348 */ /* 0x000fea0003c00000 */
[----:B------:R0:W1:Y:S02]  /*21440*/  SHFL.IDX P6, R14, R13, R12, R11 ;  /* 0x0000000c0d0e7389 */ /* 0x00006400000c000b */
[----:B01----:R-:W-:Y:S01]  /*21450*/  ENDCOLLECTIVE ;  /* 0x000000000000791b */ /* 0x003fe20003800000 */
.L_x_5054:
        /* <DEDUP_REMOVED lines=11> */
.L_x_5055:
[----:B------:R-:W-:Y:S02]  /*21510*/  IMAD.MOV.U32 R13, RZ, RZ, R25 ;  /* 0x000000ffff0d7224 */ /* 0x000fe400078e0019 */
[----:B------:R-:W-:Y:S02]  /*21520*/  IMAD.MOV.U32 R12, RZ, RZ, 0x2 ;  /* 0x00000002ff0c7424 */ /* 0x000fe400078e00ff */
[----:B------:R-:W-:-:S07]  /*21530*/  IMAD.MOV.U32 R2, RZ, RZ, R14 ;  /* 0x000000ffff027224 */ /* 0x000fce00078e000e */
[----:B------:R-:W-:Y:S05]  /*21540*/  WARPSYNC.COLLECTIVE R15, `(.L_x_5056) ;  /* 0x000000000f087348 */ /* 0x000fea0003c00000 */
[----:B------:R0:W1:Y:S02]  /*21550*/  SHFL.IDX P6, R14, R13, R12, R11 ;  /* 0x0000000c0d0e7389 */ /* 0x00006400000c000b */
[----:B01----:R-:W-:Y:S01]  /*21560*/  ENDCOLLECTIVE ;  /* 0x000000000000791b */ /* 0x003fe20003800000 */
.L_x_5056:
        /* <DEDUP_REMOVED lines=11> */
.L_x_5057:
[----:B------:R-:W-:Y:S02]  /*21620*/  IMAD.MOV.U32 R13, RZ, RZ, R25 ;  /* 0x000000ffff0d7224 */ /* 0x000fe400078e0019 */
[----:B------:R-:W-:Y:S02]  /*21630*/  IMAD.MOV.U32 R12, RZ, RZ, 0x3 ;  /* 0x00000003ff0c7424 */ /* 0x000fe400078e00ff */
[----:B------:R-:W-:-:S07]  /*21640*/  IMAD.MOV.U32 R2, RZ, RZ, R14 ;  /* 0x000000ffff027224 */ /* 0x000fce00078e000e */
[----:B------:R-:W-:Y:S05]  /*21650*/  WARPSYNC.COLLECTIVE R15, `(.L_x_5058) ;  /* 0x000000000f087348 */ /* 0x000fea0003c00000 */
[----:B------:R0:W1:Y:S02]  /*21660*/  SHFL.IDX P6, R14, R13, R12, R11 ;  /* 0x0000000c0d0e7389 */ /* 0x00006400000c000b */
[----:B01----:R-:W-:Y:S01]  /*21670*/  ENDCOLLECTIVE ;  /* 0x000000000000791b */ /* 0x003fe20003800000 */
.L_x_5058:
        /* <DEDUP_REMOVED lines=11> */
.L_x_5059:
[----:B------:R-:W-:Y:S01]  /*21730*/  IMAD.MOV.U32 R2, RZ, RZ, R14 ;  /* 0x000000ffff027224 */ /* 0x000fe200078e000e */
[----:B------:R-:W-:Y:S06]  /*21740*/  BRA `(.L_x_5060) ;  /* 0xffffffb400187947 */ /* 0x000fec000383ffff */
.L_x_4932:
[----:B---3--:R3:W4:Y:S02]  /*21750*/  SYNCS.PHASECHK.TRANS64.TRYWAIT P0, [R6+URZ+0x28c60], R20 ;  /* 0x028c6014060075a7 */ /* 0x008724000800017f */
[----:B----4-:R-:W-:Y:S05]  /*21760*/  @!P0 NANOSLEEP.SYNCS 0x989680 ;  /* 0x009896800000895d */ /* 0x010fea0003900000 */
[----:B------:R-:W4:Y:S02]  /*21770*/  @!P0 SYNCS.PHASECHK.TRANS64 P0, [R6+URZ+0x28c60], R20 ;  /* 0x028c6014060085a7 */ /* 0x000f24000800007f */
[----:B----4-:R-:W-:Y:S05]  /*21780*/  @!P0 BRA `(.L_x_4932) ;  /* 0xfffffffc00f08947 */ /* 0x010fea000383ffff */
[----:B------:R-:W-:Y:S05]  /*21790*/  BRA `(.L_x_5061) ;  /* 0xffffffb400687947 */ /* 0x000fea000383ffff */
.L_x_4933:
        /* <DEDUP_REMOVED lines=8> */
.L_x_5063:
[----:B------:R-:W-:Y:S05]  /*21820*/  BSYNC B1 ;  /* 0x0000000000017941 */ /* 0x000fea0003800000 */
.L_x_5062:
        /* <DEDUP_REMOVED lines=13> */
.L_x_5064:
        /* <DEDUP_REMOVED lines=17> */
.L_x_5065:
        /* <DEDUP_REMOVED lines=16> */
.L_x_5066:
        /* <DEDUP_REMOVED lines=19> */
.L_x_5067:
        /* <DEDUP_REMOVED lines=14> */
.L_x_5068:
        /* <DEDUP_REMOVED lines=16> */
.L_x_5069:
        /* <DEDUP_REMOVED lines=14> */
.L_x_5070:
[----:B------:R-:W-:Y:S05]  /*21f00*/  BRA `(.L_x_5071) ;  /* 0xffffffb000cc7947 */ /* 0x000fea000383ffff */
.L_x_4941:
        /* <DEDUP_REMOVED lines=8> */
.L_x_5073:
[----:B------:R-:W-:Y:S05]  /*21f90*/  BSYNC B0 ;  /* 0x0000000000007941 */ /* 0x000fea0003800000 */
.L_x_5072:
        /* <DEDUP_REMOVED lines=9> */
.L_x_5074:
        /* <DEDUP_REMOVED lines=23> */
.L_x_5075:
[----:B------:R-:W-:Y:S01]  /*221a0*/  IMAD.MOV.U32 R12, RZ, RZ, 0x2 ;  /* 0x00000002ff0c7424 */ /* 0x000fe200078e00ff */
[----:B------:R-:W-:-:S05]  /*221b0*/  SEL R4, R14, RZ, P1 ;  /* 0x000000ff0e047207 */ /* 0x000fca0000800000 */
[----:B------:R-:W-:-:S04]  /*221c0*/  IMAD.IADD R4, R13, 0x1, R4 ;  /* 0x000000010d047824 */ /* 0x000fc800078e0204 */
[----:B------:R-:W-:-:S07]  /*221d0*/  IMAD.MOV.U32 R13, RZ, RZ, R4 ;  /* 0x000000ffff0d7224 */ /* 0x000fce00078e0004 */
[----:B------:R-:W-:Y:S05]  /*221e0*/  WARPSYNC.COLLECTIVE R15, `(.L_x_5076) ;  /* 0x000000000f087348 */ /* 0x000fea0003c00000 */
[----:B------:R0:W1:Y:S02]  /*221f0*/  SHFL.UP P6, R14, R13, R12, R11 ;  /* 0x0400000c0d0e7389 */ /* 0x00006400000c000b */
[----:B01----:R-:W-:Y:S01]  /*22200*/  ENDCOLLECTIVE ;  /* 0x000000000000791b */ /* 0x003fe20003800000 */
.L_x_5076:
[----:B------:R-:W-:Y:S01]  /*22210*/  IMAD.MOV.U32 R12, RZ, RZ, 0x4 ;  /* 0x00000004ff0c7424 */ /* 0x000fe200078e00ff */
[----:B------:R-:W-:-:S05]  /*22220*/  SEL R3, R14, RZ, P2 ;  /* 0x000000ff0e037207 */ /* 0x000fca0001000000 */
[----:B------:R-:W-:-:S04]  /*22230*/  IMAD.IADD R2, R4, 0x1, R3 ;  /* 0x0000000104027824 */ /* 0x000fc800078e0203 */
[----:B------:R-:W-:-:S07]  /*22240*/  IMAD.MOV.U32 R13, RZ, RZ, R2 ;  /* 0x000000ffff0d7224 */ /* 0x000fce00078e0002 */
[----:B------:R-:W-:Y:S05]  /*22250*/  WARPSYNC.COLLECTIVE R15, `(.L_x_5077) ;  /* 0x000000000f087348 */ /* 0x000fea0003c00000 */
[----:B------:R0:W1:Y:S02]  /*22260*/  SHFL.UP P6, R14, R13, R12, R11 ;  /* 0x0400000c0d0e7389 */ /* 0x00006400000c000b */
[----:B01----:R-:W-:Y:S01]  /*22270*/  ENDCOLLECTIVE ;  /* 0x000000000000791b */ /* 0x003fe20003800000 */
.L_x_5077:
[----:B------:R-:W-:Y:S01]  /*22280*/  IMAD.MOV.U32 R12, RZ, RZ, 0x8 ;  /* 0x00000008ff0c7424 */ /* 0x000fe200078e00ff */
[----:B------:R-:W-:-:S05]  /*22290*/  SEL R3, R14, RZ, P3 ;  /* 0x000000ff0e037207 */ /* 0x000fca0001800000 */
[----:B------:R-:W-:-:S04]  /*222a0*/  IMAD.IADD R3, R2, 0x1, R3 ;  /* 0x0000000102037824 */ /* 0x000fc800078e0203 */
[----:B------:R-:W-:-:S07]  /*222b0*/  IMAD.MOV.U32 R13, RZ, RZ, R3 ;  /* 0x000000ffff0d7224 */ /* 0x000fce00078e0003 */
[----:B------:R-:W-:Y:S05]  /*222c0*/  WARPSYNC.COLLECTIVE R15, `(.L_x_5078) ;  /* 0x000000000f087348 */ /* 0x000fea0003c00000 */
[----:B------:R0:W1:Y:S02]  /*222d0*/  SHFL.UP P6, R14, R13, R12, R11 ;  /* 0x0400000c0d0e7389 */ /* 0x00006400000c000b */
[----:B01----:R-:W-:Y:S01]  /*222e0*/  ENDCOLLECTIVE ;  /* 0x000000000000791b */ /* 0x003fe20003800000 */
.L_x_5078:
[----:B------:R-:W-:Y:S01]  /*222f0*/  IMAD.MOV.U32 R12, RZ, RZ, 0x10 ;  /* 0x00000010ff0c7424 */ /* 0x000fe200078e00ff */
[----:B------:R-:W-:-:S05]  /*22300*/  SEL R4, R14, RZ, P4 ;  /* 0x000000ff0e047207 */ /* 0x000fca0002000000 */
[----:B------:R-:W-:-:S04]  /*22310*/  IMAD.IADD R4, R3, 0x1, R4 ;  /* 0x0000000103047824 */ /* 0x000fc800078e0204 */
[----:B------:R-:W-:-:S07]  /*22320*/  IMAD.MOV.U32 R13, RZ, RZ, R4 ;  /* 0x000000ffff0d7224 */ /* 0x000fce00078e0004 */
[----:B------:R-:W-:Y:S05]  /*22330*/  WARPSYNC.COLLECTIVE R15, `(.L_x_5079) ;  /* 0x000000000f087348 */ /* 0x000fea0003c00000 */
[----:B------:R0:W1:Y:S02]  /*22340*/  SHFL.UP P6, R14, R13, R12, R11 ;  /* 0x0400000c0d0e7389 */ /* 0x00006400000c000b */
[----:B01----:R-:W-:Y:S01]  /*22350*/  ENDCOLLECTIVE ;  /* 0x000000000000791b */ /* 0x003fe20003800000 */
.L_x_5079:
        /* <DEDUP_REMOVED lines=8> */
.L_x_5080:
[----:B------:R-:W-:Y:S05]  /*223e0*/  BRA `(.L_x_5081) ;  /* 0xffffffb400687947 */ /* 0x000fea000383ffff */
.L_x_4944:
[----:B------:R-:W-:Y:S01]  /*223f0*/  BSSY B0, `(.L_x_5082) ;  /* 0x0000007000007945 */ /* 0x000fe20003800000 */
[----:B------:R-:W-:Y:S02]  /*22400*/  IMAD.MOV.U32 R12, RZ, RZ, 0x1 ;  /* 0x00000001ff0c7424 */ /* 0x000fe400078e00ff */
[----:B------:R-:W-:Y:S02]  /*22410*/  IMAD.MOV.U32 R11, RZ, RZ, RZ ;  /* 0x000000ffff0b7224 */ /* 0x000fe400078e00ff */
[----:B------:R-:W-:-:S07]  /*22420*/  IMAD.MOV.U32 R15, RZ, RZ, -0x1 ;  /* 0xffffffffff0f7424 */ /* 0x000fce00078e00ff */
[----:B------:R-:W-:Y:S05]  /*22430*/  WARPSYNC.COLLECTIVE R15, `(.L_x_5083) ;  /* 0x000000000f087348 */ /* 0x000fea0003c00000 */
[----:B------:R0:W1:Y:S02]  /*22440*/  SHFL.UP P6, R14, R13, R12, R11 ;  /* 0x0400000c0d0e7389 */ /* 0x00006400000c000b */
[----:B01----:R-:W-:Y:S01]  /*22450*/  ENDCOLLECTIVE ;  /* 0x000000000000791b */ /* 0x003fe20003800000 */
.L_x_5083:
[----:B------:R-:W-:Y:S05]  /*22460*/  BSYNC B0 ;  /* 0x0000000000007941 */ /* 0x000fea0003800000 */
.L_x_5082:
        /* <DEDUP_REMOVED lines=8> */
.L_x_5084:
[----:B------:R-:W-:Y:S01]  /*224f0*/  IMAD.MOV.U32 R12, RZ, RZ, 0x4 ;  /* 0x00000004ff0c7424 */ /* 0x000fe200078e00ff */
[----:B------:R-:W-:-:S05]  /*22500*/  SEL R2, R14, RZ, P2 ;  /* 0x000000ff0e027207 */ /* 0x000fca0001000000 */
[----:B------:R-:W-:-:S04]  /*22510*/  IMAD.IADD R2, R13, 0x1, R2 ;  /* 0x000000010d027824 */ /* 0x000fc800078e0202 */
[----:B------:R-:W-:-:S07]  /*22520*/  IMAD.MOV.U32 R13, RZ, RZ, R2 ;  /* 0x000000ffff0d7224 */ /* 0x000fce00078e0002 */
[----:B------:R-:W-:Y:S05]  /*22530*/  WARPSYNC.COLLECTIVE R15, `(.L_x_5085) ;  /* 0x000000000f087348 */ /* 0x000fea0003c00000 */
[----:B------:R0:W1:Y:S02]  /*22540*/  SHFL.UP P6, R14, R13, R12, R11 ;  /* 0x0400000c0d0e7389 */ /* 0x00006400000c000b */
[----:B01----:R-:W-:Y:S01]  /*22550*/  ENDCOLLECTIVE ;  /* 0x000000000000791b */ /* 0x003fe20003800000 */
.L_x_5085:
[----:B------:R-:W-:Y:S01]  /*22560*/  IMAD.MOV.U32 R12, RZ, RZ, 0x8 ;  /* 0x00000008ff0c7424 */ /* 0x000fe200078e00ff */
[----:B------:R-:W-:-:S05]  /*22570*/  SEL R3, R14, RZ, P3 ;  /* 0x000000ff0e037207 */ /* 0x000fca0001800000 */
[----:B------:R-:W-:-:S04]  /*22580*/  IMAD.IADD R3, R2, 0x1, R3 ;  /* 0x0000000102037824 */ /* 0x000fc800078e0203 */
[----:B------:R-:W-:-:S07]  /*22590*/  IMAD.MOV.U32 R13, RZ, RZ, R3 ;  /* 0x000000ffff0d7224 */ /* 0x000fce00078e0003 */
[----:B------:R-:W-:Y:S05]  /*225a0*/  WARPSYNC.COLLECTIVE R15, `(.L_x_5086) ;  /* 0x000000000f087348 */ /* 0x000fea0003c00000 */
[----:B------:R0:W1:Y:S02]  /*225b0*/  SHFL.UP P6, R14, R13, R12, R11 ;  /* 0x0400000c0d0e7389 */ /* 0x00006400000c000b */
[----:B01----:R-:W-:Y:S01]  /*225c0*/  ENDCOLLECTIVE ;  /* 0x000000000000791b */ /* 0x003fe20003800000 */
.L_x_5086:
[----:B------:R-:W-:Y:S01]  /*225d0*/  IMAD.MOV.U32 R12, RZ, RZ, 0x10 ;  /* 0x00000010ff0c7424 */ /* 0x000fe200078e00ff */
[----:B------:R-:W-:-:S05]  /*225e0*/  SEL R4, R14, RZ, P4 ;  /* 0x000000ff0e047207 */ /* 0x000fca0002000000 */
[----:B------:R-:W-:-:S04]  /*225f0*/  IMAD.IADD R4, R3, 0x1, R4 ;  /* 0x0000000103047824 */ /* 0x000fc800078e0204 */
[----:B------:R-:W-:-:S07]  /*22600*/  IMAD.MOV.U32 R13, RZ, RZ, R4 ;  /* 0x000000ffff0d7224 */ /* 0x000fce00078e0004 */
[----:B------:R-:W-:Y:S05]  /*22610*/  WARPSYNC.COLLECTIVE R15, `(.L_x_5087) ;  /* 0x000000000f087348 */ /* 0x000fea0003c00000 */
[----:B------:R0:W1:Y:S02]  /*22620*/  SHFL.UP P6, R14, R13, R12, R11 ;  /* 0x0400000c0d0e7389 */ /* 0x00006400000c000b */
[----:B01----:R-:W-:Y:S01]  /*22630*/  ENDCOLLECTIVE ;  /* 0x000000000000791b */ /* 0x003fe20003800000 */
.L_x_5087:
        /* <DEDUP_REMOVED lines=8> */
.L_x_5088:
[----:B------:R-:W-:Y:S05]  /*226c0*/  BRA `(.L_x_5089) ;  /* 0xffffffb400547947 */ /* 0x000fea000383ffff */
.L_x_4946:
[----:B------:R-:W-:Y:S01]  /*226d0*/  BSSY B0, `(.L_x_5090) ;  /* 0x0000006000007945 */ /* 0x000fe20003800000 */
[----:B------:R-:W-:Y:S01]  /*226e0*/  PLOP3.LUT P6, PT, P6, PT, PT, 0x8, 0x0 ;  /* 0x000000000000781c */ /* 0x000fe200037ce170 */
[----:B------:R-:W-:-:S12]  /*226f0*/  IMAD.MOV.U32 R15, RZ, RZ, -0x1 ;  /* 0xffffffffff0f7424 */ /* 0x000fd800078e00ff */
[----:B0-----:R-:W-:Y:S05]  /*22700*/  WARPSYNC.COLLECTIVE R15, `(.L_x_5091) ;  /* 0x000000000f087348 */ /* 0x001fea0003c00000 */
[----:B------:R-:W-:Y:S01]  /*22710*/  VOTE.ANY R14, PT, P6 ;  /* 0x00000000000e7806 */ /* 0x000fe200030e0100 */
[----:B0-----:R-:W-:Y:S06]  /*22720*/  ENDCOLLECTIVE ;  /* 0x000000000000791b */ /* 0x001fec0003800000 */
.L_x_5091:
[----:B------:R-:W-:Y:S05]  /*22730*/  BSYNC B0 ;  /* 0x0000000000007941 */ /* 0x000fea0003800000 */
.L_x_5090:
        /* <DEDUP_REMOVED lines=10> */
.L_x_5092:
[----:B------:R-:W-:Y:S02]  /*227e0*/  IMAD.MOV.U32 R13, RZ, RZ, R5 ;  /* 0x000000ffff0d7224 */ /* 0x000fe400078e0005 */
[----:B------:R-:W-:-:S07]  /*227f0*/  IMAD.MOV.U32 R25, RZ, RZ, R14 ;  /* 0x000000ffff197224 */ /* 0x000fce00078e000e */
[----:B------:R-:W-:Y:S05]  /*22800*/  WARPSYNC.COLLECTIVE R15, `(.L_x_5093) ;  /* 0x000000000f087348 */ /* 0x000fea0003c00000 */
[----:B------:R0:W1:Y:S02]  /*22810*/  SHFL.IDX P6, R14, R13, R12, R11 ;  /* 0x0000000c0d0e7389 */ /* 0x00006400000c000b */
[----:B01----:R-:W-:Y:S01]  /*22820*/  ENDCOLLECTIVE ;  /* 0x000000000000791b */ /* 0x003fe20003800000 */
.L_x_5093:
[----:B------:R-:W-:Y:S01]  /*22830*/  IMAD.MOV.U32 R5, RZ, RZ, R14 ;  /* 0x000000ffff057224 */ /* 0x000fe200078e000e */
[----:B------:R-:W-:Y:S06]  /*22840*/  BRA `(.L_x_5094) ;  /* 0xffffffb400347947 */ /* 0x000fec000383ffff */
.L_x_4948:
[----:B------:R-:W-:Y:S01]  /*22850*/  BSSY B0, `(.L_x_5095) ;  /* 0x0000007000007945 */ /* 0x000fe20003800000 */
[----:B------:R-:W-:Y:S02]  /*22860*/  IMAD.MOV.U32 R13, RZ, RZ, R2 ;  /* 0x000000ffff0d7224 */ /* 0x000fe400078e0002 */
[----:B------:R-:W-:Y:S02]  /*22870*/  IMAD.MOV.U32 R11, RZ, RZ, 0x1f ;  /* 0x0000001fff0b7424 */ /* 0x000fe400078e00ff */
[----:B------:R-:W-:-:S07]  /*22880*/  IMAD.MOV.U32 R15, RZ, RZ, -0x1 ;  /* 0xffffffffff0f7424 */ /* 0x000fce00078e00ff */
[----:B0123--:R-:W-:Y:S05]  /*22890*/  WARPSYNC.COLLECTIVE R15, `(.L_x_5096) ;  /* 0x000000000f087348 */ /* 0x00ffea0003c00000 */
[----:B------:R4:W0:Y:S02]  /*228a0*/  SHFL.IDX P6, R14, R13, R12, R11 ;  /* 0x0000000c0d0e7389 */ /* 0x00082400000c000b */
[----:B01234-:R-:W-:Y:S01]  /*228b0*/  ENDCOLLECTIVE ;  /* 0x000000000000791b */ /* 0x01ffe20003800000 */
.L_x_5096:
[----:B------:R-:W-:Y:S05]  /*228c0*/  BSYNC B0 ;  /* 0x0000000000007941 */ /* 0x000fea0003800000 */
.L_x_5095:
[----:B------:R-:W-:Y:S01]  /*228d0*/  IMAD.MOV.U32 R24, RZ, RZ, R14 ;  /* 0x000000ffff187224 */ /* 0x000fe200078e000e */
[----:B------:R-:W-:Y:S06]  /*228e0*/  BRA `(.L_x_4947) ;  /* 0xffffffb400247947 */ /* 0x000fec000383ffff */
.L_x_4954:
[----:B0-----:R0:W1:Y:S02]  /*228f0*/  SYNCS.PHASECHK.TRANS64.TRYWAIT P0, [R7+URZ+0x28c20], R0 ;  /* 0x028c2000070075a7 */ /* 0x001064000800017f */
[----:B-1----:R-:W-:Y:S05]  /*22900*/  @!P0 NANOSLEEP.SYNCS 0x989680 ;  /* 0x009896800000895d */ /* 0x002fea0003900000 */
[----:B------:R-:W1:Y:S02]  /*22910*/  @!P0 SYNCS.PHASECHK.TRANS64 P0, [R7+URZ+0x28c20], R0 ;  /* 0x028c2000070085a7 */ /* 0x000e64000800007f */
[----:B-1----:R-:W-:Y:S05]  /*22920*/  @!P0 BRA `(.L_x_4954) ;  /* 0xfffffffc00f08947 */ /* 0x002fea000383ffff */
[----:B------:R-:W-:Y:S05]  /*22930*/  BRA `(.L_x_5097) ;  /* 0xffffffbc007c7947 */ /* 0x000fea000383ffff */
.L_x_4955:
        /* <DEDUP_REMOVED lines=11> */
.L_x_5099:
[----:B------:R-:W-:Y:S05]  /*229f0*/  BSYNC B0 ;  /* 0x0000000000007941 */ /* 0x000fea0003800000 */
.L_x_5098:
[----:B------:R-:W-:Y:S05]  /*22a00*/  BRA `(.L_x_5100) ;  /* 0xffffffbc00647947 */ /* 0x000fea000383ffff */
.L_x_4956:
[----:B------:R-:W-:Y:S01]  /*22a10*/  BSSY B0, `(.L_x_5101) ;  /* 0x0000006000007945 */ /* 0x000fe20003800000 */
[----:B------:R-:W-:-:S07]  /*22a20*/  IMAD.MOV.U32 R15, RZ, RZ, -0x1 ;  /* 0xffffffffff0f7424 */ /* 0x000fce00078e00ff */
[----:B0-234-:R-:W-:Y:S05]  /*22a30*/  WARPSYNC.COLLECTIVE R15, `(.L_x_5102) ;  /* 0x000000000f0c7348 */ /* 0x01dfea0003c00000 */
[----:B------:R-:W-:Y:S02]  /*22a40*/  ELECT P6, UR62, PT ;  /* 0x00000000003e782f */ /* 0x000fe400038c0000 */
[----:B------:R-:W-:Y:S01]  /*22a50*/  MOV R14, UR62 ;  /* 0x0000003e000e7c02 */ /* 0x000fe20008000f00 */
[----:B0-234-:R-:W-:Y:S10]  /*22a60*/  ENDCOLLECTIVE ;  /* 0x000000000000791b */ /* 0x01dff40003800000 */
.L_x_5102:
[----:B------:R-:W-:Y:S05]  /*22a70*/  BSYNC B0 ;  /* 0x0000000000007941 */ /* 0x000fea0003800000 */
.L_x_5101:
[----:B------:R-:W-:Y:S05]  /*22a80*/  BRA `(.L_x_5103) ;  /* 0xffffffbc00587947 */ /* 0x000fea000383ffff */
.L_x_4958:
[----:B0-----:R0:W1:Y:S02]  /*22a90*/  SYNCS.PHASECHK.TRANS64.TRYWAIT P1, [R5+URZ+0x28c40], R0 ;  /* 0x028c4000050075a7 */ /* 0x001064000802017f */
[----:B-1----:R-:W-:Y:S05]  /*22aa0*/  @!P1 NANOSLEEP.SYNCS 0x989680 ;  /* 0x009896800000995d */ /* 0x002fea0003900000 */
[----:B------:R-:W1:Y:S02]  /*22ab0*/  @!P1 SYNCS.PHASECHK.TRANS64 P1, [R5+URZ+0x28c40], R0 ;  /* 0x028c4000050095a7 */ /* 0x000e64000802007f */
[----:B-1----:R-:W-:Y:S05]  /*22ac0*/  @!P1 BRA `(.L_x_4958) ;  /* 0xfffffffc00f09947 */ /* 0x002fea000383ffff */
[----:B------:R-:W-:Y:S05]  /*22ad0*/  BRA `(.L_x_5104) ;  /* 0xffffffbc00787947 */ /* 0x000fea000383ffff */
.L_x_4960:
[----:B-1----:R1:W0:Y:S02]  /*22ae0*/  SYNCS.PHASECHK.TRANS64.TRYWAIT P1, [R3+URZ+0x28c40], R2 ;  /* 0x028c4002030075a7 */ /* 0x002224000802017f */
[----:B0-----:R-:W-:Y:S05]  /*22af0*/  @!P1 NANOSLEEP.SYNCS 0x989680 ;  /* 0x009896800000995d */ /* 0x001fea0003900000 */
[----:B------:R-:W0:Y:S02]  /*22b00*/  @!P1 SYNCS.PHASECHK.TRANS64 P1, [R3+URZ+0x28c40], R2 ;  /* 0x028c4002030095a7 */ /* 0x000e24000802007f */
[----:B0-----:R-:W-:Y:S05]  /*22b10*/  @!P1 BRA `(.L_x_4960) ;  /* 0xfffffffc00f09947 */ /* 0x001fea000383ffff */
[----:B------:R-:W-:Y:S05]  /*22b20*/  BRA `(.L_x_5105) ;  /* 0xffffffbc00847947 */ /* 0x000fea000383ffff */
.L_x_4962:
[----:B------:R0:W0:Y:S02]  /*22b30*/  SYNCS.PHASECHK.TRANS64.TRYWAIT P1, [R5+URZ+0x28c60], R0 ;  /* 0x028c6000050075a7 */ /* 0x000024000802017f */
[----:B0-----:R-:W-:Y:S05]  /*22b40*/  @!P1 NANOSLEEP.SYNCS 0x989680 ;  /* 0x009896800000995d */ /* 0x001fea0003900000 */
[----:B------:R-:W0:Y:S02]  /*22b50*/  @!P1 SYNCS.PHASECHK.TRANS64 P1, [R5+URZ+0x28c60], R0 ;  /* 0x028c6000050095a7 */ /* 0x000e24000802007f */
[----:B0-----:R-:W-:Y:S05]  /*22b60*/  @!P1 BRA `(.L_x_4962) ;  /* 0xfffffffc00f09947 */ /* 0x001fea000383ffff */
[----:B------:R-:W-:Y:S05]  /*22b70*/  BRA `(.L_x_5106) ;  /* 0xffffffbc00807947 */ /* 0x000fea000383ffff */
.L_x_5107:
        /* <DEDUP_REMOVED lines=16> */
.L_x_5845:


//--------------------- .text._ZN7cutlass13device_kernelIN5flash11enable_sm90INS1_16FlashAttnFwdSm90INS1_25CollectiveMainloopFwdSm90ILi2EN4cute5tupleIJNS5_1CILi1EEES8_S8_EEENS6_IJNS7_ILi64EEESA_SA_EEELi512ENS_10bfloat16_tEfNS_4arch4Sm90ELb1ELb0ELb1ELb1ELb1ELb0ELb1ELb0ELb0ELb1ELb1ELb0EEENS1_21CollectiveEpilogueFwdINS6_IJSA_NS7_ILi512EEESA_EEES9_SC_SE_Li256ELb1ELb1ELb1ELb0EEENS1_36VarlenDynamicPersistentTileSchedulerILi64ELi64ELi256ELi128ELb1ELb1ELb1ELb1ELb1ELb1EEEEEEEEEvNT_6ParamsE --------------------------
	.section	.text._ZN7cutlass13device_kernelIN5flash11enable_sm90INS1_16FlashAttnFwdSm90INS1_25CollectiveMainloopFwdSm90ILi2EN4cute5tupleIJNS5_1CILi1EEES8_S8_EEENS6_IJNS7_ILi64EEESA_SA_EEELi512ENS_10bfloat16_tEfNS_4arch4Sm90ELb1ELb0ELb1ELb1ELb1ELb0ELb1ELb0ELb0ELb1ELb1ELb0EEENS1_21CollectiveEpilogueFwdINS6_IJSA_NS7_ILi512EEESA_EEES9_SC_SE_Li256ELb1ELb1ELb1ELb0EEENS1_36VarlenDynamicPersistentTileSchedulerILi64ELi64ELi256ELi128ELb1ELb1ELb1ELb1ELb1ELb1EEEEEEEEEvNT_6ParamsE,"ax",@progbits
	.align	128
.text._ZN7cutlass13device_kernelIN5flash11enable_sm90INS1_16FlashAttnFwdSm90INS1_25CollectiveMainloopFwdSm90ILi2EN4cute5tupleIJNS5_1CILi1EEES8_S8_EEENS6_IJNS7_ILi64EEESA_SA_EEELi512ENS_10bfloat16_tEfNS_4arch4Sm90ELb1ELb0ELb1ELb1ELb1ELb0ELb1ELb0ELb0ELb1ELb1ELb0EEENS1_21CollectiveEpilogueFwdINS6_IJSA_NS7_ILi512EEESA_EEES9_SC_SE_Li256ELb1ELb1ELb1ELb0EEENS1_36VarlenDynamicPersistentTileSchedulerILi64ELi64ELi256ELi128ELb1ELb1ELb1ELb1ELb1ELb1EEEEEEEEEvNT_6ParamsE:
        .type           _ZN7cutlass13device_kernelIN5flash11enable_sm90INS1_16FlashAttnFwdSm90INS1_25CollectiveMainloopFwdSm90ILi2EN4cute5tupleIJNS5_1CILi1EEES8_S8_EEENS6_IJNS7_ILi64EEESA_SA_EEELi512ENS_10bfloat16_tEfNS_4arch4Sm90ELb1ELb0ELb1ELb1ELb1ELb0ELb1ELb0ELb0ELb1ELb1ELb0EEENS1_21CollectiveEpilogueFwdINS6_IJSA_NS7_ILi512EEESA_EEES9_SC_SE_Li256ELb1ELb1ELb1ELb0EEENS1_36VarlenDynamicPersistentTileSchedulerILi64ELi64ELi256ELi128ELb1ELb1ELb1ELb1ELb1ELb1EEEEEEEEEvNT_6ParamsE,@function
        .size           _ZN7cutlass13device_kernelIN5flash11enable_sm90INS1_16FlashAttnFwdSm90INS1_25CollectiveMainloopFwdSm90ILi2EN4cute5tupleIJNS5_1CILi1EEES8_S8_EEENS6_IJNS7_ILi64EEESA_SA_EEELi512ENS_10bfloat16_tEfNS_4arch4Sm90ELb1ELb0ELb1ELb1ELb1ELb0ELb1ELb0ELb0ELb1ELb1ELb0EEENS1_21CollectiveEpilogueFwdINS6_IJSA_NS7_ILi512EEESA_EEES9_SC_SE_Li256ELb1ELb1ELb1ELb0EEENS1_36VarlenDynamicPersistentTileSchedulerILi64ELi64ELi256ELi128ELb1ELb1ELb1ELb1ELb1ELb1EEEEEEEEEvNT_6ParamsE,(.L_x_5846 - _ZN7cutlass13device_kernelIN5flash11enable_sm90INS1_16FlashAttnFwdSm90INS1_25CollectiveMainloopFwdSm90ILi2EN4cute5tupleIJNS5_1CILi1EEES8_S8_EEENS6_IJNS7_ILi64EEESA_SA_EEELi512ENS_10bfloat16_tEfNS_4arch4Sm90ELb1ELb0ELb1ELb1ELb1ELb0ELb1ELb0ELb0ELb1ELb1ELb0EEENS1_21CollectiveEpilogueFwdINS6_IJSA_NS7_ILi512EEESA_EEES9_SC_SE_Li256ELb1ELb1ELb1ELb0EEENS1_36VarlenDynamicPersistentTileSchedulerILi64ELi64ELi256ELi128ELb1ELb1ELb1ELb1ELb1ELb1EEEEEEEEEvNT_6ParamsE)
        .other          _ZN7cutlass13device_kernelIN5flash11enable_sm90INS1_16FlashAttnFwdSm90INS1_25CollectiveMainloopFwdSm90ILi2EN4cute5tupleIJNS5_1CILi1EEES8_S8_EEENS6_IJNS7_ILi64EEESA_SA_EEELi512ENS_10bfloat16_tEfNS_4arch4Sm90ELb1ELb0ELb1ELb1ELb1ELb0ELb1ELb0ELb0ELb1ELb1ELb0EEENS1_21CollectiveEpilogueFwdINS6_IJSA_NS7_ILi512EEESA_EEES9_SC_SE_Li256ELb1ELb1ELb1ELb0EEENS1_36VarlenDynamicPersistentTileSchedulerILi64ELi64ELi256ELi128ELb1ELb1ELb1ELb1ELb1ELb1EEEEEEEEEvNT_6ParamsE,@"STO_CUDA_ENTRY STV_DEFAULT"
_ZN7cutlass13device_kernelIN5flash11enable_sm90INS1_16FlashAttnFwdSm90INS1_25CollectiveMainloopFwdSm90ILi2EN4cute5tupleIJNS5_1CILi1EEES8_S8_EEENS6_IJNS7_ILi64EEESA_SA_EEELi512ENS_10bfloat16_tEfNS_4arch4Sm90ELb1ELb0ELb1ELb1ELb1ELb0ELb1ELb0ELb0ELb1ELb1ELb0EEENS1_21CollectiveEpilogueFwdINS6_IJSA_NS7_ILi512EEESA_EEES9_SC_SE_Li256ELb1ELb1ELb1ELb0EEENS1_36VarlenDynamicPersistentTileSchedulerILi64ELi64ELi256ELi128ELb1ELb1ELb1ELb1ELb1ELb1EEEEEEEEEvNT_6ParamsE:
        /* <DEDUP_REMOVED lines=43> */
.L_x_5108:
        /* <DEDUP_REMOVED lines=22> */
.L_x_5109:
        /* <DEDUP_REMOVED lines=18> */
.L_x_5110:
        /* <DEDUP_REMOVED lines=22> */
.L_x_5111:
        /* <DEDUP_REMOVED lines=23> */
.L_x_5112:
        /* <DEDUP_REMOVED lines=8> */
.L_x_5114:
[----:B------:R-:W-:-:S08]  /*0880*/  NOP ;  /* 0x0000000000007918 */ /* 0x000fd00000000000 */
[----:B------:R-:W0:Y:S02]  /*0890*/  USETMAXREG.TRY_ALLOC.CTAPOOL UP0, 0xe8 ;  /* 0x000000e8000079c8 */ /* 0x000e240008000600 */
[----:B0-----:R-:W-:-:S13]  /*08a0*/  PLOP3.LUT P0, PT, PT, PT, UP0, 0x80, 0x0 ;  /* 0x000000000000781c */ /* 0x001fda0003f0f008 */
[----:B------:R-:W-:Y:S05]  /*08b0*/  @!P0 BRA `(.L_x_5114) ;  /* 0xfffffffc00f08947 */ /* 0x000fea000383ffff */
[----:B------:R-:W-:Y:S01]  /*08c0*/  LOP3.LUT R2, R0, 0xffffff80, RZ, 0xc0, !PT ;  /* 0xffffff8000027812 */ /* 0x000fe200078ec0ff */
[----:B------:R-:W0:Y:S01]  /*08d0*/  S2R R3, SR_CgaCtaId ;  /* 0x0000000000037919 */ /* 0x000e220000008800 */
[----:B------:R-:W-:Y:S01]  /*08e0*/  MOV R17, 0x400 ;  /* 0x0000040000117802 */ /* 0x000fe20000000f00 */
[----:B------:R-:W-:Y:S01]  /*08f0*/  ULDC UR4, c[0x0][0xd3c] ;  /* 0x00034f0000047ab9 */ /* 0x000fe20000000800 */
[----:B------:R-:W-:-:S13]  /*0900*/  ISETP.NE.AND P0, PT, R2, 0x80, PT ;  /* 0x000000800200780c */ /* 0x000fda0003f05270 */
[----:B------:R-:W-:Y:S06]  /*0910*/  @!P0 BAR.ARV 0x8, 0x100 ;  /* 0x0204000000008b1d */ /* 0x000fec0000002000 */
[----:B------:R-:W-:Y:S02]  /*0920*/  ISETP.GE.U32.AND P0, PT, R0, 0x100, PT ;  /* 0x000001000000780c */ /* 0x000fe40003f06070 */
[----:B0-----:R-:W-:-:S11]  /*0930*/  LEA R17, R3, R17, 0x18 ;  /* 0x0000001103117211 */ /* 0x001fd600078ec0ff */
[----:B------:R-:W-:Y:S08]  /*0940*/  @P0 BAR.ARV 0xf, 0x100 ;  /* 0x03c4000000000b1d */ /* 0x000ff00000002000 */
[----:B------:R-:W-:Y:S06]  /*0950*/  BAR.SYNC.DEFER_BLOCKING 0x5, 0x180 ;  /* 0x0146000000007b1d */ /* 0x000fec0000010000 */
[----:B------:R-:W0:Y:S02]  /*0960*/  LDS.128 R12, [R17+0x388d0] ;  /* 0x0388d000110c7984 */ /* 0x000e240000000c00 */
        /* <DEDUP_REMOVED lines=14> */
[----:B------:R-:W-:Y:S02]  /*0a50*/  LEA.HI R3, R3, R0, RZ, 0x2 ;  /* 0x0000000003037211 */ /* 0x000fe400078f10ff */
[----:B------:R-:W-:-:S02]  /*0a60*/  SHF.R.S32.HI R6, RZ, 0x5, R5 ;  /* 0x00000005ff067819 */ /* 0x000fc40000011405 */
[----:B------:R-:W-:Y:S02]  /*0a70*/  LOP3.LUT R13, R3, 0xfffffffc, RZ, 0xc0, !PT ;  /* 0xfffffffc030d7812 */ /* 0x000fe400078ec0ff */
[----:B------:R-:W-:Y:S02]  /*0a80*/  LOP3.LUT R3, R4, 0xfffffff0, RZ, 0xc0, !PT ;  /* 0xfffffff004037812 */ /* 0x000fe400078ec0ff */
[----:B------:R-:W-:Y:S01]  /*0a90*/  SHF.R.S32.HI R7, RZ, 0x1f, R5 ;  /* 0x0000001fff077819 */ /* 0x000fe20000011405 */
[C---:B------:R-:W-:Y:S01]  /*0aa0*/  IMAD.IADD R13, R0.reuse, 0x1, -R13 ;  /* 0x00000001000d7824 */ /* 0x040fe200078e0a0d */
[----:B------:R-:W-:Y:S01]  /*0ab0*/  SHF.R.S32.HI R5, RZ, 0x4, R4 ;  /* 0x00000004ff057819 */ /* 0x000fe20000011404 */
[----:B------:R-:W-:Y:S01]  /*0ac0*/  IMAD.IADD R3, R0, 0x1, -R3 ;  /* 0x0000000100037824 */ /* 0x000fe200078e0a03 */
[----:B------:R-:W-:Y:S02]  /*0ad0*/  LOP3.LUT R9, R2, 0xffffff80, RZ, 0xc0, !PT ;  /* 0xffffff8002097812 */ /* 0x000fe400078ec0ff */
[----:B------:R-:W-:-:S02]  /*0ae0*/  LOP3.LUT R11, R8, 0xfffffff8, RZ, 0xc0, !PT ;  /* 0xfffffff8080b7812 */ /* 0x000fc400078ec0ff */
[----:B------:R-:W-:Y:S01]  /*0af0*/  SHF.R.S32.HI R8, RZ, 0x1f, R3 ;  /* 0x0000001fff087819 */ /* 0x000fe20000011403 */
[----:B------:R-:W-:Y:S01]  /*0b00*/  IMAD.IADD R9, R0, 0x1, -R9 ;  /* 0x0000000100097824 */ /* 0x000fe200078e0a09 */
[----:B------:R-:W-:Y:S01]  /*0b10*/  LEA.HI R4, R4, R5, RZ, 0x1 ;  /* 0x0000000504047211 */ /* 0x000fe200078f08ff */
[----:B------:R-:W-:Y:S01]  /*0b20*/  IMAD.IADD R11, R0, 0x1, -R11 ;  /* 0x00000001000b7824 */ /* 0x000fe200078e0a0b */
[----:B------:R-:W-:Y:S02]  /*0b30*/  LEA.HI R7, R7, R6, RZ, 0x2 ;  /* 0x0000000607077211 */ /* 0x000fe400078f10ff */
[----:B------:R-:W-:Y:S01]  /*0b40*/  LEA.HI R10, R13, R13, RZ, 0x1 ;  /* 0x0000000d0d0a7211 */ /* 0x000fe200078f08ff */
[----:B------:R-:W-:Y:S01]  /*0b50*/  IMAD.SHL.U32 R18, R11, 0x8, RZ ;  /* 0x000000080b127824 */ /* 0x000fe200078e00ff */
[----:B------:R-:W-:Y:S02]  /*0b60*/  LEA.HI R8, R8, R3, RZ, 0x3 ;  /* 0x0000000308087211 */ /* 0x000fe400078f18ff */
[----:B------:R-:W-:Y:S01]  /*0b70*/  LOP3.LUT R4, R4, 0x1ffffffe, RZ, 0xc0, !PT ;  /* 0x1ffffffe04047812 */ /* 0x000fe200078ec0ff */
[C---:B------:R-:W-:Y:S01]  /*0b80*/  VIADD R198, R18.reuse, 0x40 ;  /* 0x0000004012c67836 */ /* 0x040fe20000000000 */
[----:B------:R-:W-:Y:S01]  /*0b90*/  SHF.R.S32.HI R20, RZ, 0x7, R2 ;  /* 0x00000007ff147819 */ /* 0x000fe20000011402 */
[----:B------:R-:W-:Y:S01]  /*0ba0*/  VIADD R197, R18, 0x80 ;  /* 0x0000008012c57836 */ /* 0x000fe20000000000 */
[----:B------:R-:W-:Y:S01]  /*0bb0*/  LOP3.LUT R7, R7, 0x3ffffc, RZ, 0xc0, !PT ;  /* 0x003ffffc07077812 */ /* 0x000fe200078ec0ff */
[----:B------:R-:W-:Y:S01]  /*0bc0*/  IMAD.IADD R4, R5, 0x1, -R4 ;  /* 0x0000000105047824 */ /* 0x000fe200078e0a04 */
[----:B------:R-:W-:Y:S01]  /*0bd0*/  SHF.R.S32.HI R0, RZ, 0x1f, R9 ;  /* 0x0000001fff007819 */ /* 0x000fe20000011409 */
[----:B------:R-:W-:Y:S01]  /*0be0*/  IMAD R12, R20, 0x100, R3 ;  /* 0x00000100140c7824 */ /* 0x000fe200078e0203 */
[----:B------:R-:W-:Y:S01]  /*0bf0*/  LOP3.LUT R16, R10, 0x1ffffffe, RZ, 0xc0, !PT ;  /* 0x1ffffffe0a107812 */ /* 0x000fe200078ec0ff */
[----:B------:R-:W-:Y:S01]  /*0c00*/  IMAD.IADD R7, R6, 0x1, -R7 ;  /* 0x0000000106077824 */ /* 0x000fe200078e0a07 */
[C---:B------:R-:W-:Y:S01]  /*0c10*/  LOP3.LUT R10, R8.reuse, 0xfffffff8, RZ, 0xc0, !PT ;  /* 0xfffffff8080a7812 */ /* 0x040fe200078ec0ff */
[----:B------:R-:W-:Y:S01]  /*0c20*/  IMAD.SHL.U32 R8, R8, 0x40, RZ ;  /* 0x0000004008087824 */ /* 0x000fe200078e00ff */
[-C--:B------:R-:W-:Y:S01]  /*0c30*/  LEA.HI R5, R0, R9.reuse, RZ, 0x2 ;  /* 0x0000000900057211 */ /* 0x080fe200078f10ff */
[----:B------:R-:W-:Y:S01]  /*0c40*/  IMAD R15, R7, 0x10, R12 ;  /* 0x00000010070f7824 */ /* 0x000fe200078e020c */
[----:B------:R-:W-:Y:S01]  /*0c50*/  LEA.HI R2, R2, R20, RZ, 0x1 ;  /* 0x0000001402027211 */ /* 0x000fe200078f08ff */
[----:B------:R-:W-:Y:S01]  /*0c60*/  IMAD.IADD R10, R3, 0x1, -R10 ;  /* 0x00000001030a7824 */ /* 0x000fe200078e0a0a */
[----:B------:R-:W-:Y:S01]  /*0c70*/  LEA.HI R3, R0, R9, RZ, 0x5 ;  /* 0x0000000900037211 */ /* 0x000fe200078f28ff */
[----:B------:R-:W-:Y:S01]  /*0c80*/  IMAD.SHL.U32 R4, R4, 0x8, RZ ;  /* 0x0000000804047824 */ /* 0x000fe200078e00ff */
[----:B------:R-:W-:Y:S01]  /*0c90*/  LOP3.LUT R12, R5, 0x7ffffffc, RZ, 0xc0, !PT ;  /* 0x7ffffffc050c7812 */ /* 0x000fe200078ec0ff */
[----:B------:R-:W-:Y:S01]  /*0ca0*/  IMAD.SHL.U32 R7, R10, 0x40, RZ ;  /* 0x000000400a077824 */ /* 0x000fe200078e00ff */
[--C-:B------:R-:W-:Y:S01]  /*0cb0*/  SHF.R.S32.HI R0, RZ, 0x2, R5.reuse ;  /* 0x00000002ff007819 */ /* 0x100fe20000011405 */
[----:B------:R-:W-:Y:S01]  /*0cc0*/  STL [R1+0x8], R20 ;  /* 0x0000081401007387 */ /* 0x000fe20000100800 */
[----:B------:R-:W-:Y:S01]  /*0cd0*/  SHF.R.S32.HI R5, RZ, 0x1f, R5 ;  /* 0x0000001fff057819 */ /* 0x000fe20000011405 */
[----:B------:R-:W-:Y:S01]  /*0ce0*/  IMAD.IADD R12, R9, 0x1, -R12 ;  /* 0x00000001090c7824 */ /* 0x000fe200078e0a0c */
[----:B------:R-:W-:Y:S01]  /*0cf0*/  SHF.R.S32.HI R3, RZ, 0x5, R3 ;  /* 0x00000005ff037819 */ /* 0x000fe20000011403 */
[----:B------:R-:W-:Y:S01]  /*0d00*/  IMAD.IADD R16, R13, 0x1, -R16 ;  /* 0x000000010d107824 */ /* 0x000fe200078e0a10 */
[----:B------:R-:W-:Y:S01]  /*0d10*/  LEA.HI R5, R5, R0, RZ, 0x3 ;  /* 0x0000000005057211 */ /* 0x000fe200078f18ff */
[----:B------:R-:W-:Y:S01]  /*0d20*/  IMAD.SHL.U32 R190, R12, 0x2, RZ ;  /* 0x000000020cbe7824 */ /* 0x000fe200078e00ff */
[----:B------:R-:W-:Y:S01]  /*0d30*/  LOP3.LUT R7, R7, 0x1c0, RZ, 0xc0, !PT ;  /* 0x000001c007077812 */ /* 0x000fe200078ec0ff */
[C---:B------:R-:W-:Y:S01]  /*0d40*/  VIADD R196, R18.reuse, 0xc0 ;  /* 0x000000c012c47836 */ /* 0x040fe20000000000 */
[----:B------:R-:W-:Y:S01]  /*0d50*/  LOP3.LUT R5, R5, 0xfffffff8, RZ, 0xc0, !PT ;  /* 0xfffffff805057812 */ /* 0x000fe200078ec0ff */
[----:B------:R-:W-:Y:S01]  /*0d60*/  VIADD R195, R18, 0x100 ;  /* 0x0000010012c37836 */ /* 0x000fe20000000000 */
[----:B------:R-:W-:Y:S01]  /*0d70*/  LOP3.LUT R9, R8, 0x7ffffe00, RZ, 0xc0, !PT ;  /* 0x7ffffe0008097812 */ /* 0x000fe200078ec0ff */
[--C-:B------:R-:W-:Y:S01]  /*0d80*/  IMAD.U32 R8, R15, 0x40, R4.reuse ;  /* 0x000000400f087824 */ /* 0x100fe200078e0004 */
[----:B------:R-:W-:Y:S01]  /*0d90*/  LOP3.LUT R4, R7, 0x8, R4, 0xf8, !PT ;  /* 0x0000000807047812 */ /* 0x000fe200078ef804 */
[----:B------:R-:W-:Y:S01]  /*0da0*/  IMAD.IADD R0, R0, 0x1, -R5 ;  /* 0x0000000100007824 */ /* 0x000fe200078e0a05 */
[----:B------:R-:W-:Y:S01]  /*0db0*/  SHF.R.U32.HI R7, RZ, 0x3, R7 ;  /* 0x00000003ff077819 */ /* 0x000fe20000011607 */
[----:B------:R-:W-:Y:S01]  /*0dc0*/  IMAD R9, R6, 0x400, R9 ;  /* 0x0000040006097824 */ /* 0x000fe200078e0209 */
[----:B------:R-:W-:Y:S01]  /*0dd0*/  STL [R1+0x2c], R8 ;  /* 0x00002c0801007387 */ /* 0x000fe20000100800 */
[----:B------:R-:W-:Y:S01]  /*0de0*/  IMAD R19, R3, 0x10, R0 ;  /* 0x0000001003137824 */ /* 0x000fe200078e0200 */
[----:B------:R-:W-:Y:S01]  /*0df0*/  LOP3.LUT R0, R2, 0xfffffe, RZ, 0xc0, !PT ;  /* 0x00fffffe02007812 */ /* 0x000fe200078ec0ff */
[----:B------:R-:W-:Y:S01]  /*0e00*/  IMAD.MOV.U32 R6, RZ, RZ, R14 ;  /* 0x000000ffff067224 */ /* 0x000fe200078e000e */
[----:B------:R-:W-:Y:S01]  /*0e10*/  LOP3.LUT R4, R4, R7, RZ, 0x3c, !PT ;  /* 0x0000000704047212 */ /* 0x000fe200078e3cff */
[----:B------:R-:W-:Y:S01]  /*0e20*/  IMAD.MOV.U32 R2, RZ, RZ, RZ ;  /* 0x000000ffff027224 */ /* 0x000fe200078e00ff */
[----:B------:R-:W-:Y:S01]  /*0e30*/  R2P PR, R10, 0x6 ;  /* 0x000000060a007804 */ /* 0x000fe20000000000 */
[----:B------:R-:W-:-:S02]  /*0e40*/  IMAD.IADD R0, R20, 0x1, -R0 ;  /* 0x0000000114007824 */ /* 0x000fc400078e0a00 */
[----:B------:R-:W-:Y:S02]  /*0e50*/  IMAD.IADD R4, R9, 0x1, R4 ;  /* 0x0000000109047824 */ /* 0x000fe400078e0204 */
[----:B------:R-:W-:Y:S01]  /*0e60*/  IMAD.SHL.U32 R3, R0, 0x100, RZ ;  /* 0x0000010000037824 */ /* 0x000fe200078e00ff */
[----:B------:R-:W-:Y:S01]  /*0e70*/  SEL R188, R188, 0xffffffc0, !P2 ;  /* 0xffffffc0bcbc7807 */ /* 0x000fe20005000000 */
[----:B------:R-:W-:Y:S01]  /*0e80*/  VIADD R0, R18, 0x180 ;  /* 0x0000018012007836 */ /* 0x000fe20000000000 */
[----:B------:R-:W-:Y:S01]  /*0e90*/  SHF.R.S32.HI R0, RZ, 0x1f, R198 ;  /* 0x0000001fff007819 */ /* 0x000fe200000114c6 */
[----:B------:R-:W-:Y:S01]  /*0ea0*/  IMAD.IADD R23, R190, 0x1, R3 ;  /* 0x00000001be177824 */ /* 0x000fe200078e0203 */
[----:B------:R0:W-:Y:S01]  /*0eb0*/  STL [R1+0x28], R3 ;  /* 0x0000280301007387 */ /* 0x0001e20000100800 */
[----:B------:R-:W-:Y:S02]  /*0ec0*/  IMAD R184, R4, 0x2, R17 ;  /* 0x0000000204b87824 */ /* 0x000fe400078e0211 */
[C---:B------:R-:W-:Y:S01]  /*0ed0*/  VIADD R0, R23.reuse, 0x10 ;  /* 0x0000001017007836 */ /* 0x040fe20000000000 */
[----:B------:R-:W-:Y:S01]  /*0ee0*/  SHF.R.S32.HI R5, RZ, 0x1f, R23 ;  /* 0x0000001fff057819 */ /* 0x000fe20000011417 */
[----:B------:R-:W-:-:S02]  /*0ef0*/  VIADD R228, R23, 0x20 ;  /* 0x0000002017e47836 */ /* 0x000fc40000000000 */
[C---:B------:R-:W-:Y:S01]  /*0f00*/  VIADD R227, R23.reuse, 0x28 ;  /* 0x0000002817e37836 */ /* 0x040fe20000000000 */
[----:B------:R-:W-:Y:S01]  /*0f10*/  SHF.R.S32.HI R0, RZ, 0x1f, R0 ;  /* 0x0000001fff007819 */ /* 0x000fe20000011400 */
[C---:B------:R-:W-:Y:S02]  /*0f20*/  VIADD R225, R23.reuse, 0x38 ;  /* 0x0000003817e17836 */ /* 0x040fe40000000000 */
[----:B0-----:R-:W-:Y:S01]  /*0f30*/  VIADD R3, R18, 0x1c0 ;  /* 0x000001c012037836 */ /* 0x001fe20000000000 */
[----:B------:R-:W-:Y:S01]  /*0f40*/  SHF.R.S32.HI R0, RZ, 0x1f, R227 ;  /* 0x0000001fff007819 */ /* 0x000fe200000114e3 */
        /* <DEDUP_REMOVED lines=61> */
[----:B------:R-:W-:Y:S02]  /*1320*/  IMAD R191, R16, 0x8, R19 ;  /* 0x0000000810bf7824 */ /* 0x000fe400078e0213 */
[----:B------:R-:W-:-:S07]  /*1330*/  IMAD.IADD R188, R188, 0x1, R187 ;  /* 0x00000001bcbc7824 */ /* 0x000fce00078e02bb */
.L_x_5178:
[----:B------:R-:W-:Y:S01]  /*1340*/  ULDC.64 UR6, c[0x0][0xd88] ;  /* 0x0003620000067ab9 */ /* 0x000fe20000000a00 */
[----:B------:R-:W-:Y:S01]  /*1350*/  ULDC.64 UR8, c[0x0][0xb10] ;  /* 0x0002c40000087ab9 */ /* 0x000fe20000000a00 */
[----:B------:R-:W-:Y:S01]  /*1360*/  UIMAD.WIDE UR6, UR5, 0x4, UR6 ;  /* 0x00000004050678a5 */ /* 0x000fe2000f8e0206 */
[----:B012---:R-:W0:Y:S05]  /*1370*/  LDC.64 R10, c[0x0][0x418] ;  /* 0x00010600ff0a7b82 */ /* 0x007e2a0000000a00 */
[----:B------:R-:W-:Y:S02]  /*1380*/  IMAD.U32 R192, RZ, RZ, UR6 ;  /* 0x00000006ffc07e24 */ /* 0x000fe4000f8e00ff */
[----:B------:R-:W-:Y:S01]  /*1390*/  IMAD.U32 R193, RZ, RZ, UR7 ;  /* 0x00000007ffc17e24 */ /* 0x000fe2000f8e00ff */
[----:B------:R-:W-:Y:S01]  /*13a0*/  ULDC.64 UR6, c[0x0][0xb20] ;  /* 0x0002c80000067ab9 */ /* 0x000fe20000000a00 */
[----:B------:R-:W1:Y:S03]  /*13b0*/  LDC R3, c[0x0][0x424] ;  /* 0x00010900ff037b82 */ /* 0x000e660000000800 */
[----:B------:R-:W2:Y:S01]  /*13c0*/  LDG.E R192, desc[UR42][R192.64] ;  /* 0x0000002ac0c07981 */ /* 0x000ea2000c1e1900 */
[----:B------:R-:W-:Y:S01]  /*13d0*/  ISETP.NE.U32.AND P1, PT, RZ, UR6, PT ;  /* 0x00000006ff007c0c */ /* 0x000fe2000bf25070 */
[----:B------:R-:W-:Y:S01]  /*13e0*/  IMAD.MOV.U32 R7, RZ, RZ, RZ ;  /* 0x000000ffff077224 */ /* 0x000fe200078e00ff */
[----:B------:R-:W-:-:S02]  /*13f0*/  ISETP.NE.U32.AND P0, PT, RZ, UR8, PT ;  /* 0x00000008ff007c0c */ /* 0x000fc4000bf05070 */
[----:B------:R-:W-:Y:S01]  /*1400*/  ISETP.NE.AND.EX P1, PT, RZ, UR7, PT, P1 ;  /* 0x00000007ff007c0c */ /* 0x000fe2000bf25310 */
[----:B---3--:R-:W3:Y:S01]  /*1410*/  LDC R186, c[0x0][0x2f0] ;  /* 0x0000bc00ffba7b82 */ /* 0x008ee20000000800 */
[----:B------:R-:W-:Y:S02]  /*1420*/  ISETP.NE.AND.EX P0, PT, RZ, UR9, PT, P0 ;  /* 0x00000009ff007c0c */ /* 0x000fe4000bf05300 */
[----:B--2---:R-:W-:-:S09]  /*1430*/  SHF.R.S32.HI R200, RZ, 0x1f, R192 ;  /* 0x0000001fffc87819 */ /* 0x004fd200000114c0 */
[----:B----4-:R-:W-:-:S04]  /*1440*/  @P1 LEA R4, P2, R192, UR6, 0x2 ;  /* 0x00000006c0041c11 */ /* 0x010fc8000f8410ff */
[C---:B------:R-:W-:Y:S02]  /*1450*/  @P1 LEA.HI.X R5, R192.reuse, UR7, R200, 0x2, P2 ;  /* 0x00000007c0051c11 */ /* 0x040fe400090f14c8 */
[----:B------:R-:W-:-:S03]  /*1460*/  @P0 LEA R8, P2, R192, UR8, 0x2 ;  /* 0x00000008c0080c11 */ /* 0x000fc6000f8410ff */
[----:B-----5:R2:W5:Y:S01]  /*1470*/  @P1 LDG.E R7, desc[UR42][R4.64] ;  /* 0x0000002a04071981 */ /* 0x020562000c1e1900 */
[----:B------:R-:W-:Y:S01]  /*1480*/  @P0 LEA.HI.X R9, R192, UR9, R200, 0x2, P2 ;  /* 0x00000009c0090c11 */ /* 0x000fe200090f14c8 */
[----:B------:R-:W-:-:S04]  /*1490*/  ULDC.64 UR8, c[0x0][0xb18] ;  /* 0x0002c60000087ab9 */ /* 0x000fc80000000a00 */
[----:B------:R2:W5:Y:S01]  /*14a0*/  @P0 LDG.E R185, desc[UR42][R8.64] ;  /* 0x0000002a08b90981 */ /* 0x000562000c1e1900 */
[----:B0-----:R-:W-:Y:S02]  /*14b0*/  ISETP.NE.U32.AND P1, PT, R10, RZ, PT ;  /* 0x000000ff0a00720c */ /* 0x001fe40003f25070 */
[----:B------:R-:W-:Y:S02]  /*14c0*/  ISETP.NE.U32.AND P2, PT, RZ, UR8, PT ;  /* 0x00000008ff007c0c */ /* 0x000fe4000bf45070 */
[C---:B------:R-:W-:Y:S02]  /*14d0*/  LOP3.LUT R0, R6.reuse, 0xff000000, RZ, 0xc0, !PT ;  /* 0xff00000006007812 */ /* 0x040fe400078ec0ff */
[----:B------:R-:W-:Y:S02]  /*14e0*/  ISETP.NE.AND.EX P1, PT, R11, RZ, PT, P1 ;  /* 0x000000ff0b00720c */ /* 0x000fe40003f25310 */
[----:B------:R-:W-:Y:S02]  /*14f0*/  ISETP.NE.AND.EX P2, PT, RZ, UR9, PT, P2 ;  /* 0x00000009ff007c0c */ /* 0x000fe4000bf45320 */
[----:B------:R-:W-:-:S02]  /*1500*/  LOP3.LUT R193, R6, 0xffff, RZ, 0xc0, !PT ;  /* 0x0000ffff06c17812 */ /* 0x000fc400078ec0ff */
[----:B------:R-:W-:Y:S02]  /*1510*/  LOP3.LUT R199, R6, 0xff0000, RZ, 0xc0, !PT ;  /* 0x00ff000006c77812 */ /* 0x000fe400078ec0ff */
[----:B------:R-:W-:Y:S02]  /*1520*/  SHF.R.U32.HI R0, RZ, 0x8, R0 ;  /* 0x00000008ff007819 */ /* 0x000fe40000011600 */
[----:B-1----:R-:W-:Y:S01]  /*1530*/  SEL R3, R3, 0x1, P1 ;  /* 0x0000000103037807 */ /* 0x002fe20000800000 */
[----:B--23--:R-:W-:Y:S06]  /*1540*/  @P0 BRA `(.L_x_5115) ;  /* 0x0000000000280947 */ /* 0x00cfec0003800000 */
[----:B------:R-:W-:Y:S01]  /*1550*/  ULDC.64 UR6, c[0x0][0xaf8] ;  /* 0x0002be0000067ab9 */ /* 0x000fe20000000a00 */
[----:B-----5:R-:W0:Y:S01]  /*1560*/  LDC R185, c[0x0][0x288] ;  /* 0x0000a200ffb97b82 */ /* 0x020e220000000800 */
[----:B------:R-:W-:-:S04]  /*1570*/  ISETP.NE.U32.AND P0, PT, RZ, UR6, PT ;  /* 0x00000006ff007c0c */ /* 0x000fc8000bf05070 */
[----:B------:R-:W-:-:S13]  /*1580*/  ISETP.NE.AND.EX P0, PT, RZ, UR7, PT, P0 ;  /* 0x00000007ff007c0c */ /* 0x000fda000bf05300 */
[----:B------:R-:W-:Y:S05]  /*1590*/  @!P0 BRA `(.L_x_5115) ;  /* 0x0000000000148947 */ /* 0x000fea0003800000 */
[----:B------:R-:W1:Y:S02]  /*15a0*/  LDC.64 R4, c[0x0][0xaf8] ;  /* 0x0002be00ff047b82 */ /* 0x000e640000000a00 */
[----:B-1----:R-:W-:-:S05]  /*15b0*/  IMAD.WIDE R4, R192, 0x4, R4 ;  /* 0x00000004c0047825 */ /* 0x002fca00078e0204 */
[----:B0-----:R-:W2:Y:S04]  /*15c0*/  LDG.E R185, desc[UR42][R4.64] ;  /* 0x0000002a04b97981 */ /* 0x001ea8000c1e1900 */
[----:B------:R-:W2:Y:S02]  /*15d0*/  LDG.E R6, desc[UR42][R4.64+0x4] ;  /* 0x0000042a04067981 */ /* 0x000ea4000c1e1900 */
[----:B--2---:R-:W-:-:S07]  /*15e0*/  IMAD.IADD R185, R6, 0x1, -R185 ;  /* 0x0000000106b97824 */ /* 0x004fce00078e0ab9 */
.L_x_5115:
[----:B------:R-:W-:Y:S01]  /*15f0*/  LEA.HI R199, R199, R0, RZ, 0x10 ;  /* 0x00000000c7c77211 */ /* 0x000fe200078f80ff */
[----:B------:R-:W-:Y:S01]  /*1600*/  IMAD R186, R3, R186, RZ ;  /* 0x000000ba03ba7224 */ /* 0x000fe200078e02ff */
[----:B------:R-:W-:Y:S06]  /*1610*/  @!P2 BRA `(.L_x_5116) ;  /* 0x000000000010a947 */ /* 0x000fec0003800000 */
[----:B------:R-:W-:-:S04]  /*1620*/  LEA R4, P0, R192, UR8, 0x2 ;  /* 0x00000008c0047c11 */ /* 0x000fc8000f8010ff */
[----:B------:R-:W-:-:S05]  /*1630*/  LEA.HI.X R5, R192, UR9, R200, 0x2, P0 ;  /* 0x00000009c0057c11 */ /* 0x000fca00080f14c8 */
[----:B------:R1:W5:Y:S01]  /*1640*/  LDG.E R186, desc[UR42][R4.64] ;  /* 0x0000002a04ba7981 */ /* 0x000362000c1e1900 */
[----:B------:R-:W-:Y:S05]  /*1650*/  BRA `(.L_x_5117) ;  /* 0x0000000000247947 */ /* 0x000fea0003800000 */
.L_x_5116:
[----:B------:R-:W-:Y:S02]  /*1660*/  ULDC.64 UR6, c[0x0][0xb00] ;  /* 0x0002c00000067ab9 */ /* 0x000fe40000000a00 */
[----:B------:R-:W-:-:S04]  /*1670*/  ISETP.NE.U32.AND P0, PT, RZ, UR6, PT ;  /* 0x00000006ff007c0c */ /* 0x000fc8000bf05070 */
[----:B------:R-:W-:-:S13]  /*1680*/  ISETP.NE.AND.EX P0, PT, RZ, UR7, PT, P0 ;  /* 0x00000007ff007c0c */ /* 0x000fda000bf05300 */
[----:B------:R-:W-:Y:S05]  /*1690*/  @!P0 BRA `(.L_x_5117) ;  /* 0x0000000000148947 */ /* 0x000fea0003800000 */
[----:B------:R-:W1:Y:S02]  /*16a0*/  LDC.64 R4, c[0x0][0xb00] ;  /* 0x0002c000ff047b82 */ /* 0x000e640000000a00 */
[----:B-1----:R-:W-:-:S05]  /*16b0*/  IMAD.WIDE R4, R192, 0x4, R4 ;  /* 0x00000004c0047825 */ /* 0x002fca00078e0204 */
[----:B------:R-:W2:Y:S04]  /*16c0*/  LDG.E R186, desc[UR42][R4.64] ;  /* 0x0000002a04ba7981 */ /* 0x000ea8000c1e1900 */
[----:B------:R-:W2:Y:S02]  /*16d0*/  LDG.E R3, desc[UR42][R4.64+0x4] ;  /* 0x0000042a04037981 */ /* 0x000ea4000c1e1900 */
[----:B--2---:R-:W-:-:S07]  /*16e0*/  IMAD.IADD R186, R3, 0x1, -R186 ;  /* 0x0000000103ba7824 */ /* 0x004fce00078e0aba */
.L_x_5117:
[----:B------:R-:W-:Y:S01]  /*16f0*/  UISETP.NE.AND UP0, UPT, UR41, 0x1, UPT ;  /* 0x000000012900788c */ /* 0x000fe2000bf05270 */
[----:B-----5:R-:W-:Y:S01]  /*1700*/  IMAD.IADD R186, R186, 0x1, -R7 ;  /* 0x00000001baba7824 */ /* 0x020fe200078e0a07 */
[----:B------:R-:W-:-:S03]  /*1710*/  USHF.L.U32 UR39, UR4, 0x6, URZ ;  /* 0x0000000604277899 */ /* 0x000fc6000800063f */
[----:B------:R-:W-:Y:S01]  /*1720*/  VIADD R0, R186, 0x3f ;  /* 0x0000003fba007836 */ /* 0x000fe20000000000 */
[----:B------:R-:W-:-:S04]  /*1730*/  PLOP3.LUT P0, PT, PT, PT, UP0, 0x80, 0x0 ;  /* 0x000000000000781c */ /* 0x000fc80003f0f008 */
[----:B------:R-:W-:-:S04]  /*1740*/  SHF.R.S32.HI R3, RZ, 0x1f, R0 ;  /* 0x0000001fff037819 */ /* 0x000fc80000011400 */
[----:B------:R-:W-:-:S04]  /*1750*/  LEA.HI R3, R3, R0, RZ, 0x6 ;  /* 0x0000000003037211 */ /* 0x000fc800078f30ff */
[----:B------:R-:W-:Y:S01]  /*1760*/  SHF.R.S32.HI R6, RZ, 0x6, R3 ;  /* 0x00000006ff067819 */ /* 0x000fe20000011403 */
[----:B------:R-:W-:Y:S06]  /*1770*/  @!P0 BRA `(.L_x_5118) ;  /* 0x0000001c00fc8947 */ /* 0x000fec0003800000 */
[----:B------:R-:W2:Y:S01]  /*1780*/  LDC R0, c[0x0][0x448] ;  /* 0x00011200ff007b82 */ /* 0x000ea20000000800 */
[----:B------:R-:W-:Y:S01]  /*1790*/  UIADD3 UR4, UR39, 0x3f, URZ ;  /* 0x0000003f27047890 */ /* 0x000fe2000fffe03f */
[----:B0-----:R-:W-:Y:S02]  /*17a0*/  IADD3 R185, R186, 0x40, -R185 ;  /* 0x00000040bab97810 */ /* 0x001fe40007ffe8b9 */
[----:B------:R-:W-:Y:S02]  /*17b0*/  LOP3.LUT R8, R199, 0xff, RZ, 0xc0, !PT ;  /* 0x000000ffc7087812 */ /* 0x000fe400078ec0ff */
[----:B--2---:R-:W-:Y:S01]  /*17c0*/  ISETP.NE.AND P0, PT, R0, 0x1, PT ;  /* 0x000000010000780c */ /* 0x004fe20003f05270 */
[----:B------:R-:W-:-:S12]  /*17d0*/  IMAD.U32 R0, RZ, RZ, UR4 ;  /* 0x00000004ff007e24 */ /* 0x000fd8000f8e00ff */
[----:B------:R-:W0:Y:S08]  /*17e0*/  @P0 LDC R3, c[0x0][0x44c] ;  /* 0x00011300ff030b82 */ /* 0x000e300000000800 */
[----:B-1----:R-:W1:Y:S01]  /*17f0*/  @P0 LDC R4, c[0x0][0x450] ;  /* 0x00011400ff040b82 */ /* 0x002e620000000800 */
[----:B0-----:R-:W-:-:S05]  /*1800*/  @P0 IMAD.HI.U32 R3, R3, UR4, RZ ;  /* 0x0000000403030c27 */ /* 0x001fca000f8e00ff */
        /* <DEDUP_REMOVED lines=9> */
[----:B------:R-:W-:-:S04]  /*18a0*/  SHF.R.U32.HI R0, RZ, 0x10, R199 ;  /* 0x00000010ff007819 */ /* 0x000fc800000116c7 */
[----:B------:R-:W-:-:S13]  /*18b0*/  ISETP.NE.AND P0, PT, R0, RZ, PT ;  /* 0x000000ff0000720c */ /* 0x000fda0003f05270 */
[----:B------:R-:W0:Y:S02]  /*18c0*/  @!P0 LDC R0, c[0x0][0xae8] ;  /* 0x0002ba00ff008b82 */ /* 0x000e240000000800 */
[-C--:B0-----:R-:W-:Y:S02]  /*18d0*/  IABS R7, R0.reuse ;  /* 0x0000000000077213 */ /* 0x081fe40000000000 */
        /* <DEDUP_REMOVED lines=26> */
.L_x_5119:
        /* <DEDUP_REMOVED lines=72> */
[----:B------:R-:W2:Y:S01]  /*1f00*/  LDL R4, [R1+0x8] ;  /* 0x0000080001047983 */ /* 0x000ea20000100800 */
        /* <DEDUP_REMOVED lines=9> */
[----:B------:R-:W-:Y:S01]  /*1fa0*/  UMOV UR7, 0x40000040 ;  /* 0x4000004000077882 */ /* 0x000fe20000000000 */
[----:B------:R-:W-:Y:S01]  /*1fb0*/  WARPGROUP.ARRIVE ;  /* 0x00000000000079c5 */ /* 0x000fe20000000000 */
        /* <DEDUP_REMOVED lines=12> */
[C---:B------:R-:W-:Y:S01]  /*2080*/  R2UR UR16, R5.reuse ;  /* 0x00000000051072ca */ /* 0x040fe200000e0000 */
[----:B------:R-:W-:Y:S01]  /*2090*/  VIADD R6, R5, 0x2 ;  /* 0x0000000205067836 */ /* 0x000fe20000000000 */
[----:B------:R-:W-:-:S04]  /*20a0*/  LOP3.LUT R3, R3, 0x2000000, RZ, 0xfc, !PT ;  /* 0x0200000003037812 */ /* 0x000fc800078efcff */
[----:B------:R-:W-:Y:S01]  /*20b0*/  R2UR UR12, R6 ;  /* 0x00000000060c72ca */ /* 0x000fe200000e0000 */
[----:B------:R-:W-:-:S04]  /*20c0*/  IMAD R4, R2, 0x1000, R3 ;  /* 0x0000100002047824 */ /* 0x000fc800078e0203 */
[C---:B------:R-:W-:Y:S01]  /*20d0*/  VIADD R6, R4.reuse, 0x80 ;  /* 0x0000008004067836 */ /* 0x040fe20000000000 */
[----:B------:R-:W-:-:S04]  /*20e0*/  R2UR UR18, R4 ;  /* 0x00000000041272ca */ /* 0x000fc800000e0000 */
[----:B------:R-:W-:Y:S01]  /*20f0*/  R2UR UR14, R6 ;  /* 0x00000000060e72ca */ /* 0x000fe200000e0000 */
[C---:B------:R-:W-:Y:S02]  /*2100*/  VIADD R6, R5.reuse, 0x4 ;  /* 0x0000000405067836 */ /* 0x040fe40000000000 */
[----:B------:R-:W-:-:S03]  /*2110*/  VIADD R5, R5, 0x6 ;  /* 0x0000000605057836 */ /* 0x000fc60000000000 */
[----:B------:R-:W-:Y:S01]  /*2120*/  R2UR UR8, R6 ;  /* 0x00000000060872ca */ /* 0x000fe200000e0000 */
[C---:B------:R-:W-:Y:S01]  /*2130*/  VIADD R6, R4.reuse, 0x100 ;  /* 0x0000010004067836 */ /* 0x040fe20000000000 */
[----:B------:R-:W-:Y:S01]  /*2140*/  R2UR UR4, R5 ;  /* 0x00000000050472ca */ /* 0x000fe200000e0000 */
[----:B------:R-:W-:Y:S01]  /*2150*/  HGMMA.64x256x16.F32.BF16 R24, gdesc[UR16].tnspB, RZ, !UPT, gsb0 ;  /* 0x43e00000101879f0 */ /* 0x000fe2000c0018ff */
[----:B------:R-:W-:Y:S02]  /*2160*/  VIADD R4, R4, 0x180 ;  /* 0x0000018004047836 */ /* 0x000fe40000000000 */
[----:B------:R-:W-:-:S03]  /*2170*/  R2UR UR10, R6 ;  /* 0x00000000060a72ca */ /* 0x000fc600000e0000 */
[----:B------:R-:W-:Y:S01]  /*2180*/  R2UR UR6, R4 ;  /* 0x00000000040672ca */ /* 0x000fe200000e0000 */
[----:B------:R-:W-:-:S05]  /*2190*/  IMAD.MOV.U32 R4, RZ, RZ, 0x1 ;  /* 0x00000001ff047424 */ /* 0x000fca00078e00ff */
[----:B------:R-:W-:-:S04]  /*21a0*/  SEL R4, R4, 0x2, !P0 ;  /* 0x0000000204047807 */ /* 0x000fc80004000000 */
[----:B------:R-:W-:-:S04]  /*21b0*/  LOP3.LUT R4, R4, 0x1, RZ, 0xfc, !PT ;  /* 0x0000000104047812 */ /* 0x000fc800078efcff */
[----:B------:R-:W-:Y:S01]  /*21c0*/  ISETP.NE.AND P1, PT, R4, 0x3, PT ;  /* 0x000000030400780c */ /* 0x000fe20003f25270 */
        /* <DEDUP_REMOVED lines=15> */
.L_x_5121:
[----:B------:R-:W0:Y:S01]  /*22c0*/  S2R R5, SR_CgaCtaId ;  /* 0x0000000000057919 */ /* 0x000e220000008800 */
[----:B------:R-:W-:Y:S01]  /*22d0*/  UIADD3 UR6, UR20, -0x2, URZ ;  /* 0xfffffffe14067890 */ /* 0x000fe2000fffe03f */
[----:B------:R-:W-:-:S04]  /*22e0*/  IMAD R4, R2, 0x8, R17 ;  /* 0x0000000802047824 */ /* 0x000fc800078e0211 */
[----:B------:R-:W-:Y:S01]  /*22f0*/  VIADD R4, R4, 0x38860 ;  /* 0x0003886004047836 */ /* 0x000fe20000000000 */
[----:B------:R-:W-:-:S04]  /*2300*/  ISETP.LE.AND P0, PT, R0, UR6, PT ;  /* 0x0000000600007c0c */ /* 0x000fc8000bf03270 */
[----:B0-----:R-:W-:-:S04]  /*2310*/  PRMT R4, R5, 0x654, R4 ;  /* 0x0000065405047816 */ /* 0x001fc80000000004 */
[----:B------:R0:W-:Y:S05]  /*2320*/  SYNCS.ARRIVE.TRANS64.RED.A1T0 RZ, [R4+URZ], RZ ;  /* 0x000000ff04ff79a7 */ /* 0x0001ea000810043f */
[----:B------:R-:W-:Y:S05]  /*2330*/  @!P0 BRA `(.L_x_5122) ;  /* 0x0000000800cc8947 */ /* 0x000fea0003800000 */
[----:B------:R-:W-:-:S05]  /*2340*/  UMOV UR20, UR6 ;  /* 0x0000000600147c82 */ /* 0x000fca0008000000 */
.L_x_5124:
        /* <DEDUP_REMOVED lines=9> */
[----:B------:R-:W-:Y:S01]  /*23e0*/  SEL R2, R2, RZ, P0 ;  /* 0x000000ff02027207 */ /* 0x000fe20000000000 */
        /* <DEDUP_REMOVED lines=139> */
[----:B------:R-:W-:Y:S02]  /*2ca0*/  R2UR UR6, R4 ;  /* 0x00000000040672ca */ /* 0x000fe400000e0000 */
[----:B------:R-:W-:Y:S01]  /*2cb0*/  SEL R4, RZ, 0x1, P0 ;  /* 0x00000001ff047807 */ /* 0x000fe20000000000 */
[----:B------:R-:W-:-:S02]  /*2cc0*/  WARPGROUP.DEPBAR.LE gsb0, 0x0 ;  /* 0x00008000000079c5 */ /* 0x000fc40000010000 */
[----:B------:R-:W-:-:S15]  /*2cd0*/  WARPGROUP.ARRIVE ;  /* 0x00000000000079c5 */ /* 0x000fde0000000000 */
[----:B------:R-:W-:-:S05]  /*2ce0*/  NOP ;  /* 0x0000000000007918 */ /* 0x000fca0000000000 */
        /* <DEDUP_REMOVED lines=9> */
[----:B------:R-:W-:Y:S01]  /*2d80*/  R2UR UR7, R4 ;  /* 0x00000000040772ca */ /* 0x000fe200000e0000 */
[----:B------:R-:W-:Y:S01]  /*2d90*/  UMOV UR6, UR20 ;  /* 0x0000001400067c82 */ /* 0x000fe20008000000 */
[----:B------:R-:W-:Y:S01]  /*2da0*/  UIADD3 UR20, UR20, -0x1, URZ ;  /* 0xffffffff14147890 */ /* 0x000fe2000fffe03f */
[----:B------:R-:W-:-:S10]  /*2db0*/  ISETP.LT.AND P0, PT, R0, UR6, PT ;  /* 0x0000000600007c0c */ /* 0x000fd4000bf01270 */
[----:B------:R-:W-:Y:S01]  /*2dc0*/  ULOP3.LUT UR37, UR37, UR7, URZ, 0x3c, !UPT ;  /* 0x0000000725257292 */ /* 0x000fe2000f8e3c3f */
[----:B------:R-:W-:Y:S02]  /*2dd0*/  WARPGROUP.DEPBAR.LE gsb0, 0x0 ;  /* 0x00008000000079c5 */ /* 0x000fe40000010000 */
[----:B------:R-:W-:Y:S06]  /*2de0*/  BAR.ARV 0xf, 0x100 ;  /* 0x03c4000000007b1d */ /* 0x000fec0000002000 */
[----:B------:R-:W-:Y:S05]  /*2df0*/  @!P1 BRA `(.L_x_5123) ;  /* 0x0000000000049947 */ /* 0x000fea0003800000 */
[----:B------:R-:W-:Y:S01]  /*2e00*/  BPT.TRAP 0x1 ;  /* 0x000000040000795c */ /* 0x000fe20000300000 */
.L_x_5123:
[----:B------:R-:W0:Y:S01]  /*2e10*/  S2R R5, SR_CgaCtaId ;  /* 0x0000000000057919 */ /* 0x000e220000008800 */
[----:B------:R-:W-:-:S04]  /*2e20*/  IMAD R4, R2, 0x8, R17 ;  /* 0x0000000802047824 */ /* 0x000fc800078e0211 */
[----:B------:R-:W-:-:S05]  /*2e30*/  VIADD R4, R4, 0x38860 ;  /* 0x0003886004047836 */ /* 0x000fca0000000000 */
[----:B0-----:R-:W-:-:S04]  /*2e40*/  PRMT R4, R5, 0x654, R4 ;  /* 0x0000065405047816 */ /* 0x001fc80000000004 */
[----:B------:R1:W-:Y:S01]  /*2e50*/  SYNCS.ARRIVE.TRANS64.RED.A1T0 RZ, [R4+URZ], RZ ;  /* 0x000000ff04ff79a7 */ /* 0x0003e2000810043f */
[----:B------:R-:W-:Y:S05]  /*2e60*/  @P0 BRA `(.L_x_5124) ;  /* 0xfffffff400380947 */ /* 0x000fea000383ffff */
.L_x_5122:
[----:B------:R-:W-:Y:S01]  /*2e70*/  BAR.SYNC.DEFER_BLOCKING 0xe, 0x100 ;  /* 0x0384000000007b1d */ /* 0x000fe20000010000 */
[C---:B------:R-:W-:Y:S01]  /*2e80*/  IMAD R0, R2.reuse, 0x40, R19 ;  /* 0x0000004002007824 */ /* 0x040fe200078e0213 */
[----:B------:R-:W-:Y:S01]  /*2e90*/  PLOP3.LUT P0, PT, PT, PT, PT, 0x8, 0x0 ;  /* 0x000000000000781c */ /* 0x000fe20003f0e170 */
[----:B------:R-:W-:Y:S02]  /*2ea0*/  VIADD R2, R2, 0x1 ;  /* 0x0000000102027836 */ /* 0x000fe40000000000 */
[----:B------:R-:W-:Y:S02]  /*2eb0*/  IMAD R17, R0, 0x4, R17 ;  /* 0x0000000400117824 */ /* 0x000fe400078e0211 */
[----:B------:R-:W-:Y:S01]  /*2ec0*/  IMAD.MOV.U32 R20, RZ, RZ, RZ ;  /* 0x000000ffff147224 */ /* 0x000fe200078e00ff */
[----:B------:R-:W-:-:S04]  /*2ed0*/  ISETP.NE.AND P1, PT, R2, 0x2, PT ;  /* 0x000000020200780c */ /* 0x000fc80003f25270 */
[----:B------:R-:W-:Y:S01]  /*2ee0*/  SEL R2, R2, RZ, P1 ;  /* 0x000000ff02027207 */ /* 0x000fe20000800000 */
[----:B------:R-:W2:Y:S04]  /*2ef0*/  LDS R3, [R17+0x38400] ;  /* 0x0384000011037984 */ /* 0x000ea80000000800 */
[----:B------:R-:W3:Y:S01]  /*2f00*/  LDS R0, [R17+0x38420] ;  /* 0x0384200011007984 */ /* 0x000ee20000000800 */
        /* <DEDUP_REMOVED lines=65> */
[-C--:B---3--:R-:W-:Y:S01]  /*3320*/  FMUL.FTZ R26, R26, R0.reuse ;  /* 0x000000001a1a7220 */ /* 0x088fe20000410000 */
[-C--:B------:R-:W-:Y:S01]  /*3330*/  FMUL.FTZ R27, R27, R0.reuse ;  /* 0x000000001b1b7220 */ /* 0x080fe20000410000 */
[-C--:B------:R-:W-:Y:S01]  /*3340*/  FMUL.FTZ R30, R30, R0.reuse ;  /* 0x000000001e1e7220 */ /* 0x080fe20000410000 */
[----:B------:R-:W-:Y:S01]  /*3350*/  R2UR UR4, R3 ;  /* 0x00000000030472ca */ /* 0x000fe200000e0000 */
        /* <DEDUP_REMOVED lines=62> */
[----:B------:R-:W-:Y:S01]  /*3740*/  ULOP3.LUT UR37, UR37, UR4, URZ, 0x3c, !UPT ;  /* 0x0000000425257292 */ /* 0x000fe2000f8e3c3f */
[----:B------:R-:W-:Y:S06]  /*3750*/  BAR.ARV 0xf, 0x100 ;  /* 0x03c4000000007b1d */ /* 0x000fec0000002000 */
[----:B------:R-:W-:Y:S05]  /*3760*/  BRA `(.L_x_5120) ;  /* 0x000000ac00807947 */ /* 0x000fea0003800000 */
.L_x_5118:
[----:B------:R-:W2:Y:S01]  /*3770*/  LDC R0, c[0x0][0x448] ;  /* 0x00011200ff007b82 */ /* 0x000ea20000000800 */
[----:B------:R-:W-:Y:S01]  /*3780*/  UIADD3 UR4, UR39, 0x3f, URZ ;  /* 0x0000003f27047890 */ /* 0x000fe2000fffe03f */
[----:B01----:R-:W-:Y:S02]  /*3790*/  IADD3 R5, R186, 0x40, -R185 ;  /* 0x00000040ba057810 */ /* 0x003fe40007ffe8b9 */
[----:B------:R-:W-:Y:S02]  /*37a0*/  LOP3.LUT R16, R16, 0xfffffffd, RZ, 0xc0, !PT ;  /* 0xfffffffd10107812 */ /* 0x000fe400078ec0ff */
[----:B--2---:R-:W-:-:S13]  /*37b0*/  ISETP.NE.AND P0, PT, R0, 0x1, PT ;  /* 0x000000010000780c */ /* 0x004fda0003f05270 */
[----:B------:R-:W0:Y:S01]  /*37c0*/  @P0 LDC R0, c[0x0][0x44c] ;  /* 0x00011300ff000b82 */ /* 0x000e220000000800 */
[----:B------:R-:W-:-:S07]  /*37d0*/  @P0 LOP3.LUT R16, R16, 0x2, RZ, 0xfc, !PT ;  /* 0x0000000210100812 */ /* 0x000fce00078efcff */
[----:B------:R-:W1:Y:S01]  /*37e0*/  @P0 LDC R4, c[0x0][0x450] ;  /* 0x00011400ff040b82 */ /* 0x000e620000000800 */
[----:B0-----:R-:W-:-:S04]  /*37f0*/  @P0 IMAD.HI.U32 R3, R0, UR4, RZ ;  /* 0x0000000400030c27 */ /* 0x001fc8000f8e00ff */
[----:B------:R-:W-:Y:S01]  /*3800*/  IMAD.U32 R0, RZ, RZ, UR4 ;  /* 0x00000004ff007e24 */ /* 0x000fe2000f8e00ff */
[----:B------:R-:W-:Y:S01]  /*3810*/  UMOV UR4, URZ ;  /* 0x0000003f00047c82 */ /* 0x000fe20008000000 */
[----:B-1----:R-:W-:-:S05]  /*3820*/  @P0 SHF.R.U32.HI R0, RZ, R4, R3 ;  /* 0x00000004ff000219 */ /* 0x002fca0000011603 */
[----:B------:R-:W-:-:S05]  /*3830*/  IMAD.IADD R0, R5, 0x1, R0 ;  /* 0x0000000105007824 */ /* 0x000fca00078e0200 */
[----:B------:R-:W-:-:S04]  /*3840*/  SHF.R.S32.HI R3, RZ, 0x1f, R0 ;  /* 0x0000001fff037819 */ /* 0x000fc80000011400 */
[----:B------:R-:W-:Y:S02]  /*3850*/  LEA.HI R3, R3, R0, RZ, 0x6 ;  /* 0x0000000003037211 */ /* 0x000fe400078f30ff */
[----:B------:R-:W-:Y:S02]  /*3860*/  LOP3.LUT R0, R199, 0xff, RZ, 0xc0, !PT ;  /* 0x000000ffc7007812 */ /* 0x000fe400078ec0ff */
[----:B------:R-:W-:Y:S02]  /*3870*/  SHF.R.S32.HI R3, RZ, 0x6, R3 ;  /* 0x00000006ff037819 */ /* 0x000fe40000011403 */
[----:B------:R-:W-:Y:S02]  /*3880*/  R2UR UR38, R0 ;  /* 0x00000000002672ca */ /* 0x000fe400000e0000 */
[----:B------:R-:W-:-:S04]  /*3890*/  VIMNMX R6, R6, R3, PT ;  /* 0x0000000306067248 */ /* 0x000fc80003fe0100 */
[----:B------:R-:W-:-:S13]  /*38a0*/  ISETP.GE.AND P0, PT, R6, 0x1, PT ;  /* 0x000000010600780c */ /* 0x000fda0003f06270 */
[----:B------:R-:W-:Y:S05]  /*38b0*/  @!P0 BRA `(.L_x_5125) ;  /* 0x0000000000948947 */ /* 0x000fea0003800000 */
[----:B------:R-:W-:Y:S01]  /*38c0*/  SHF.R.U32.HI R5, RZ, 0x10, R199 ;  /* 0x00000010ff057819 */ /* 0x000fe200000116c7 */
[----:B------:R-:W-:-:S03]  /*38d0*/  UMOV UR4, URZ ;  /* 0x0000003f00047c82 */ /* 0x000fc60008000000 */
[----:B------:R-:W-:-:S13]  /*38e0*/  ISETP.NE.AND P0, PT, R5, RZ, PT ;  /* 0x000000ff0500720c */ /* 0x000fda0003f05270 */
[----:B------:R-:W0:Y:S02]  /*38f0*/  @!P0 LDC R5, c[0x0][0xae8] ;  /* 0x0002ba00ff058b82 */ /* 0x000e240000000800 */
[-C--:B0-----:R-:W-:Y:S02]  /*3900*/  IABS R0, R5.reuse ;  /* 0x0000000500007213 */ /* 0x081fe40000000000 */
[----:B------:R-:W-:Y:S02]  /*3910*/  IABS R8, R5 ;  /* 0x0000000500087213 */ /* 0x000fe40000000000 */
[----:B------:R-:W-:Y:S02]  /*3920*/  R2UR UR8, R0 ;  /* 0x00000000000872ca */ /* 0x000fe400000e0000 */
[C---:B------:R-:W-:Y:S02]  /*3930*/  IADD3 R0, R5.reuse, -0x1, R6 ;  /* 0xffffffff05007810 */ /* 0x040fe40007ffe006 */
[----:B------:R-:W-:-:S02]  /*3940*/  R2UR UR9, R5 ;  /* 0x00000000050972ca */ /* 0x000fc400000e0000 */
[----:B------:R-:W-:Y:S02]  /*3950*/  IABS R7, R0 ;  /* 0x0000000000077213 */ /* 0x000fe40000000000 */
[----:B------:R-:W-:Y:S02]  /*3960*/  LOP3.LUT R0, R0, R5, RZ, 0x3c, !PT ;  /* 0x0000000500007212 */ /* 0x000fe400078e3cff */
[----:B------:R-:W-:-:S03]  /*3970*/  R2UR UR7, R7 ;  /* 0x00000000070772ca */ /* 0x000fc600000e0000 */
[----:B------:R-:W0:Y:S04]  /*3980*/  I2F.RP R3, UR8 ;  /* 0x0000000800037d06 */ /* 0x000e280008209400 */
[----:B------:R-:W-:-:S06]  /*3990*/  UISETP.NE.AND UP0, UPT, UR9, URZ, UPT ;  /* 0x0000003f0900728c */ /* 0x000fcc000bf05270 */
[----:B------:R-:W-:Y:S01]  /*39a0*/  PLOP3.LUT P0, PT, PT, PT, UP0, 0x80, 0x0 ;  /* 0x000000000000781c */ /* 0x000fe20003f0f008 */
        /* <DEDUP_REMOVED lines=16> */
[----:B------:R-:W-:Y:S01]  /*3ab0*/  UISETP.GE.AND UP2, UPT, UR6, URZ, UPT ;  /* 0x0000003f0600728c */ /* 0x000fe2000bf46270 */
[----:B------:R-:W-:-:S08]  /*3ac0*/  @!P0 R2UR UR6, R5 ;  /* 0x00000000050682ca */ /* 0x000fd000000e0000 */
[----:B------:R-:W-:-:S07]  /*3ad0*/  @UP1 UIADD3 UR5, UR5, 0x1, URZ ;  /* 0x0000000105051890 */ /* 0x000fce000fffe03f */
[----:B------:R-:W-:Y:S02]  /*3ae0*/  UMOV UR4, UR5 ;  /* 0x0000000500047c82 */ /* 0x000fe40008000000 */
[----:B------:R-:W-:Y:S02]  /*3af0*/  @!UP2 UIADD3 UR4, -UR4, URZ, URZ ;  /* 0x0000003f0404a290 */ /* 0x000fe4000fffe13f */
[----:B------:R-:W-:-:S12]  /*3b00*/  @!UP0 ULOP3.LUT UR4, URZ, UR6, URZ, 0x33, !UPT ;  /* 0x000000063f048292 */ /* 0x000fd8000f8e333f */
.L_x_5125:
[----:B------:R-:W-:Y:S02]  /*3b10*/  UIMAD UR38, UR38, UR4, URZ ;  /* 0x00000004262672a4 */ /* 0x000fe4000f8e023f */
[----:B------:R-:W-:Y:S01]  /*3b20*/  IMAD.U32 R3, RZ, RZ, UR4 ;  /* 0x00000004ff037e24 */ /* 0x000fe2000f8e00ff */
[----:B------:R-:W-:Y:S01]  /*3b30*/  PLOP3.LUT P0, PT, PT, PT, PT, 0x80, 0x0 ;  /* 0x000000000000781c */ /* 0x000fe20003f0f070 */
[----:B------:R-:W-:Y:S01]  /*3b40*/  IMAD.MOV.U32 R20, RZ, RZ, RZ ;  /* 0x000000ffff147224 */ /* 0x000fe200078e00ff */
[----:B------:R-:W-:Y:S02]  /*3b50*/  CS2R R150, SRZ ;  /* 0x0000000000967805 */ /* 0x000fe4000001ff00 */
[----:B------:R-:W-:Y:S02]  /*3b60*/  CS2R R148, SRZ ;  /* 0x0000000000947805 */ /* 0x000fe4000001ff00 */
[----:B------:R-:W-:Y:S01]  /*3b70*/  VIADDMNMX R168, R3, UR38, R6, PT ;  /* 0x0000002603a87c46 */ /* 0x000fe2000b800106 */
[----:B------:R-:W-:Y:S01]  /*3b80*/  IMAD.MOV.U32 R3, RZ, RZ, RZ ;  /* 0x000000ffff037224 */ /* 0x000fe200078e00ff */
[----:B------:R-:W-:-:S02]  /*3b90*/  CS2R R146, SRZ ;  /* 0x0000000000927805 */ /* 0x000fc4000001ff00 */
[----:B------:R-:W-:Y:S02]  /*3ba0*/  CS2R R144, SRZ ;  /* 0x0000000000907805 */ /* 0x000fe4000001ff00 */
[----:B------:R-:W-:Y:S02]  /*3bb0*/  ISETP.GT.AND P1, PT, R168, UR38, PT ;  /* 0x00000026a8007c0c */ /* 0x000fe4000bf24270 */
        /* <DEDUP_REMOVED lines=61> */
[----:B------:R-:W2:Y:S04]  /*3f90*/  LDL R0, [R1+0x8] ;  /* 0x0000080001007983 */ /* 0x000ea80000100800 */
        /* <DEDUP_REMOVED lines=28> */
.L_x_5126:
        /* <DEDUP_REMOVED lines=10> */
[----:B------:R-:W0:Y:S02]  /*4200*/  SYNCS.PHASECHK.TRANS64.TRYWAIT P1, [R17+URZ+0x38800], R6 ;  /* 0x03880006110075a7 */ /* 0x000e24000802017f */
[----:B0-----:R-:W-:Y:S05]  /*4210*/  @!P1 BRA `(.L_x_5127) ;  /* 0x0000015c00849947 */ /* 0x001fea0003800000 */
.L_x_5271:
[----:B------:R-:W-:Y:S05]  /*4220*/  @!P0 BRA `(.L_x_5128) ;  /* 0x0000000000048947 */ /* 0x000fea0003800000 */
[----:B------:R-:W-:Y:S01]  /*4230*/  BPT.TRAP 0x1 ;  /* 0x000000040000795c */ /* 0x000fe20000300000 */
.L_x_5128:
[----:B------:R-:W-:Y:S02]  /*4240*/  IMAD.U32 R8, RZ, RZ, UR37 ;  /* 0x00000025ff087e24 */ /* 0x000fe4000f8e00ff */
[----:B------:R-:W-:-:S03]  /*4250*/  IMAD R9, R2, 0x8, R17 ;  /* 0x0000000802097824 */ /* 0x000fc600078e0211 */
[----:B------:R-:W-:-:S04]  /*4260*/  SHF.L.U32 R8, R8, 0x1f, RZ ;  /* 0x0000001f08087819 */ /* 0x000fc800000006ff */
[----:B------:R1:W2:Y:S01]  /*4270*/  SYNCS.PHASECHK.TRANS64.TRYWAIT P1, [R9+URZ+0x38830], R8 ;  /* 0x03883008090075a7 */ /* 0x0002a2000802017f */
[----:B------:R-:W-:Y:S05]  /*4280*/  @!P0 BRA `(.L_x_5129) ;  /* 0x0000000000048947 */ /* 0x000fea0003800000 */
[----:B------:R-:W-:Y:S01]  /*4290*/  BPT.TRAP 0x1 ;  /* 0x000000040000795c */ /* 0x000fe20000300000 */
.L_x_5129:
[----:B------:R-:W-:-:S05]  /*42a0*/  VIADD R0, R17, 0x22400 ;  /* 0x0002240011007836 */ /* 0x000fca0000000000 */
[----:B------:R-:W-:-:S04]  /*42b0*/  SHF.R.U32.HI R0, RZ, 0x4, R0 ;  /* 0x00000004ff007819 */ /* 0x000fc80000011600 */
[----:B------:R-:W-:Y:S01]  /*42c0*/  LOP3.LUT R0, R0, 0x3fff, RZ, 0xc0, !PT ;  /* 0x00003fff00007812 */ /* 0x000fe200078ec0ff */
[----:B--2---:R-:W-:Y:S06]  /*42d0*/  @P1 BRA `(.L_x_5130) ;  /* 0x0000000000081947 */ /* 0x004fec0003800000 */
[----:B------:R-:W2:Y:S02]  /*42e0*/  SYNCS.PHASECHK.TRANS64.TRYWAIT P1, [R9+URZ+0x38830], R8 ;  /* 0x03883008090075a7 */ /* 0x000ea4000802017f */
[----:B--2---:R-:W-:Y:S05]  /*42f0*/  @!P1 BRA `(.L_x_5131) ;  /* 0x0000015c00609947 */ /* 0x004fea0003800000 */
.L_x_5130:
[----:B------:R-:W-:Y:S05]  /*4300*/  WARPSYNC.ALL ;  /* 0x0000000000007948 */ /* 0x000fea0003800000 */
[----:B------:R-:W-:Y:S01]  /*4310*/  LOP3.LUT R4, R0, 0x10000, RZ, 0xfc, !PT ;  /* 0x0001000000047812 */ /* 0x000fe200078efcff */
[----:B------:R-:W-:Y:S01]  /*4320*/  VIADD R0, R17, 0x20400 ;  /* 0x0002040011007836 */ /* 0x000fe20000000000 */
[----:B------:R-:W-:-:S03]  /*4330*/  WARPGROUP.ARRIVE ;  /* 0x00000000000079c5 */ /* 0x000fc60000000000 */
[----:B------:R-:W-:Y:S01]  /*4340*/  IMAD R3, R2, 0x200, R4 ;  /* 0x0000020002037824 */ /* 0x000fe200078e0204 */
[----:B------:R-:W-:Y:S01]  /*4350*/  UMOV UR11, 0x40000040 ;  /* 0x40000040000b7882 */ /* 0x000fe20000000000 */
[----:B------:R-:W-:Y:S01]  /*4360*/  UMOV UR9, 0x40000040 ;  /* 0x4000004000097882 */ /* 0x000fe20000000000 */
[----:B------:R-:W-:Y:S01]  /*4370*/  SHF.R.U32.HI R0, RZ, 0x4, R0 ;  /* 0x00000004ff007819 */ /* 0x000fe20000011600 */
[----:B------:R-:W-:Y:S01]  /*4380*/  UMOV UR15, 0x40000040 ;  /* 0x40000040000f7882 */ /* 0x000fe20000000000 */
[----:B------:R-:W-:Y:S01]  /*4390*/  R2UR UR10, R3 ;  /* 0x00000000030a72ca */ /* 0x000fe200000e0000 */
[----:B------:R-:W-:Y:S01]  /*43a0*/  UMOV UR13, 0x40000040 ;  /* 0x40000040000d7882 */ /* 0x000fe20000000000 */
[----:B------:R-:W-:Y:S01]  /*43b0*/  LOP3.LUT R0, R0, 0x3fff, RZ, 0xc0, !PT ;  /* 0x00003fff00007812 */ /* 0x000fe200078ec0ff */
[----:B------:R-:W-:Y:S01]  /*43c0*/  UMOV UR19, 0x40000040 ;  /* 0x4000004000137882 */ /* 0x000fe20000000000 */
[----:B------:R-:W-:Y:S01]  /*43d0*/  UMOV UR17, 0x40000040 ;  /* 0x4000004000117882 */ /* 0x000fe20000000000 */
[----:B------:R-:W-:Y:S01]  /*43e0*/  UMOV UR23, 0x40000040 ;  /* 0x4000004000177882 */ /* 0x000fe20000000000 */
[----:B------:R-:W-:Y:S01]  /*43f0*/  LOP3.LUT R0, R0, 0x10000, RZ, 0xfc, !PT ;  /* 0x0001000000007812 */ /* 0x000fe200078efcff */
[----:B------:R-:W-:-:S03]  /*4400*/  UMOV UR21, 0x40000040 ;  /* 0x4000004000157882 */ /* 0x000fc60000000000 */
[C---:B------:R-:W-:Y:S01]  /*4410*/  R2UR UR8, R0.reuse ;  /* 0x00000000000872ca */ /* 0x040fe200000e0000 */
[C---:B------:R-:W-:Y:S02]  /*4420*/  VIADD R3, R0.reuse, 0x2 ;  /* 0x0000000200037836 */ /* 0x040fe40000000000 */
[----:B------:R-:W-:Y:S02]  /*4430*/  UIADD3 UR14, UR10, 0x2, URZ ;  /* 0x000000020a0e7890 */ /* 0x000fe4000fffe03f */
[----:B------:R-:W-:Y:S01]  /*4440*/  UIADD3 UR18, UR10, 0x4, URZ ;  /* 0x000000040a127890 */ /* 0x000fe2000fffe03f */
[----:B------:R-:W-:Y:S01]  /*4450*/  R2UR UR12, R3 ;  /* 0x00000000030c72ca */ /* 0x000fe200000e0000 */
[C---:B------:R-:W-:Y:S01]  /*4460*/  VIADD R3, R0.reuse, 0x4 ;  /* 0x0000000400037836 */ /* 0x040fe20000000000 */
[----:B------:R-:W-:Y:S01]  /*4470*/  UIADD3 UR22, UR10, 0x6, URZ ;  /* 0x000000060a167890 */ /* 0x000fe2000fffe03f */
[----:B------:R-:W-:-:S03]  /*4480*/  VIADD R0, R0, 0x6 ;  /* 0x0000000600007836 */ /* 0x000fc60000000000 */
[----:B------:R-:W-:Y:S01]  /*4490*/  R2UR UR16, R3 ;  /* 0x00000000031072ca */ /* 0x000fe200000e0000 */
[----:B------:R-:W-:Y:S01]  /*44a0*/  HGMMA.64x64x16.F32.BF16 R24, gdesc[UR8], RZ, !UPT, gsb0 ;  /* 0x00e00000081879f0 */ /* 0x000fe2000c0018ff */
[----:B------:R-:W-:Y:S02]  /*44b0*/  R2UR UR20, R0 ;  /* 0x00000000001472ca */ /* 0x000fe400000e0000 */
        /* <DEDUP_REMOVED lines=10> */
[----:B------:R-:W3:Y:S02]  /*4560*/  SYNCS.PHASECHK.TRANS64.TRYWAIT P1, [R17+URZ+0x38810], R6 ;  /* 0x03881006110075a7 */ /* 0x000ee4000802017f */
[----:B---3--:R-:W-:Y:S05]  /*4570*/  @!P1 BRA `(.L_x_5132) ;  /* 0x0000015800d49947 */ /* 0x008fea0003800000 */
.L_x_5272:
[----:B------:R-:W-:Y:S05]  /*4580*/  @!P0 BRA `(.L_x_5133) ;  /* 0x0000000000048947 */ /* 0x000fea0003800000 */
[----:B------:R-:W-:Y:S01]  /*4590*/  BPT.TRAP 0x1 ;  /* 0x000000040000795c */ /* 0x000fe20000300000 */
.L_x_5133:
[----:B------:R4:W0:Y:S01]  /*45a0*/  SYNCS.PHASECHK.TRANS64.TRYWAIT P1, [R9+URZ+0x38850], R8 ;  /* 0x03885008090075a7 */ /* 0x000822000802017f */
[----:B------:R-:W-:Y:S05]  /*45b0*/  @!P0 BRA `(.L_x_5134) ;  /* 0x0000000000048947 */ /* 0x000fea0003800000 */
[----:B------:R-:W-:Y:S01]  /*45c0*/  BPT.TRAP 0x1 ;  /* 0x000000040000795c */ /* 0x000fe20000300000 */
.L_x_5134:
[C---:B------:R-:W-:Y:S02]  /*45d0*/  VIADD R0, R17.reuse, 0x400 ;  /* 0x0000040011007836 */ /* 0x040fe40000000000 */
[----:B------:R-:W-:-:S03]  /*45e0*/  VIADD R3, R17, 0x26400 ;  /* 0x0002640011037836 */ /* 0x000fc60000000000 */
[----:B------:R-:W-:Y:S02]  /*45f0*/  SHF.R.U32.HI R0, RZ, 0x4, R0 ;  /* 0x00000004ff007819 */ /* 0x000fe40000011600 */
[----:B------:R-:W-:Y:S02]  /*4600*/  SHF.R.U32.HI R3, RZ, 0x4, R3 ;  /* 0x00000004ff037819 */ /* 0x000fe40000011603 */
[----:B------:R-:W-:Y:S02]  /*4610*/  LOP3.LUT R0, R0, 0x3fff, RZ, 0xc0, !PT ;  /* 0x00003fff00007812 */ /* 0x000fe400078ec0ff */
[----:B------:R-:W-:Y:S02]  /*4620*/  LOP3.LUT R3, R3, 0x3fff, RZ, 0xc0, !PT ;  /* 0x00003fff03037812 */ /* 0x000fe400078ec0ff */
[----:B------:R-:W-:Y:S02]  /*4630*/  LOP3.LUT R0, R0, 0x10000, RZ, 0xfc, !PT ;  /* 0x0001000000007812 */ /* 0x000fe400078efcff */
[----:B------:R-:W-:-:S03]  /*4640*/  LOP3.LUT R3, R3, 0x10000, RZ, 0xfc, !PT ;  /* 0x0001000003037812 */ /* 0x000fc600078efcff */
[----:B------:R-:W-:Y:S01]  /*4650*/  IMAD R5, R2, 0x1000, R0 ;  /* 0x0000100002057824 */ /* 0x000fe200078e0200 */
[----:B0-----:R-:W-:Y:S06]  /*4660*/  @P1 BRA `(.L_x_5135) ;  /* 0x0000000000081947 */ /* 0x001fec0003800000 */
[----:B------:R-:W0:Y:S02]  /*4670*/  SYNCS.PHASECHK.TRANS64.TRYWAIT P1, [R9+URZ+0x38850], R8 ;  /* 0x03885008090075a7 */ /* 0x000e24000802017f */
[----:B0-----:R-:W-:Y:S05]  /*4680*/  @!P1 BRA `(.L_x_5136) ;  /* 0x0000015800a49947 */ /* 0x001fea0003800000 */
.L_x_5135:
[----:B------:R-:W-:Y:S01]  /*4690*/  R2UR UR24, R3 ;  /* 0x00000000031872ca */ /* 0x000fe200000e0000 */
[----:B------:R-:W-:Y:S01]  /*46a0*/  WARPGROUP.ARRIVE ;  /* 0x00000000000079c5 */ /* 0x000fe20000000000 */
[----:B------:R-:W-:Y:S01]  /*46b0*/  R2UR UR26, R5 ;  /* 0x00000000051a72ca */ /* 0x000fe200000e0000 */
[----:B------:R-:W-:Y:S01]  /*46c0*/  UMOV UR25, 0x40000040 ;  /* 0x4000004000197882 */ /* 0x000fe20000000000 */
[----:B------:R-:W-:Y:S01]  /*46d0*/  UMOV UR27, 0x40000040 ;  /* 0x40000040001b7882 */ /* 0x000fe20000000000 */
[----:B------:R-:W-:Y:S01]  /*46e0*/  VIADD R7, R3, 0x2 ;  /* 0x0000000203077836 */ /* 0x000fe20000000000 */
[----:B------:R-:W-:Y:S01]  /*46f0*/  UMOV UR5, 0x40000040 ;  /* 0x4000004000057882 */ /* 0x000fe20000000000 */
[----:B---3--:R-:W-:Y:S01]  /*4700*/  VIADD R6, R5, 0x2 ;  /* 0x0000000205067836 */ /* 0x008fe20000000000 */
[----:B------:R-:W-:Y:S01]  /*4710*/  UMOV UR7, 0x40000040 ;  /* 0x4000004000077882 */ /* 0x000fe20000000000 */
[----:B------:R-:W0:Y:S01]  /*4720*/  S2R R10, SR_TID.X ;  /* 0x00000000000a7919 */ /* 0x000e220000002100 */
[----:B------:R-:W-:Y:S01]  /*4730*/  R2UR UR4, R7 ;  /* 0x00000000070472ca */ /* 0x000fe200000e0000 */
[----:B------:R-:W-:Y:S01]  /*4740*/  VIADD R7, R3, 0x4 ;  /* 0x0000000403077836 */ /* 0x000fe20000000000 */
[----:B------:R-:W-:Y:S01]  /*4750*/  R2UR UR6, R6 ;  /* 0x00000000060672ca */ /* 0x000fe200000e0000 */
[----:B------:R-:W-:-:S02]  /*4760*/  VIADD R6, R5, 0x4 ;  /* 0x0000000405067836 */ /* 0x000fc40000000000 */
[----:B------:R-:W-:Y:S01]  /*4770*/  HGMMA.64x64x16.F32.BF16 R24, gdesc[UR24], R24, gsb0 ;  /* 0x00e00000181879f0 */ /* 0x000fe20008001818 */
[----:B------:R-:W-:Y:S02]  /*4780*/  VIADD R11, R5, 0x800 ;  /* 0x00000800050b7836 */ /* 0x000fe40000000000 */
[----:B------:R-:W-:Y:S01]  /*4790*/  IMAD.MOV.U32 R15, RZ, RZ, 0x40 ;  /* 0x00000040ff0f7424 */ /* 0x000fe200078e00ff */
[----:B0-----:R-:W-:Y:S01]  /*47a0*/  SHF.R.U32.HI R10, RZ, 0x7, R10 ;  /* 0x00000007ff0a7819 */ /* 0x001fe2000001160a */
        /* <DEDUP_REMOVED lines=8> */
[----:B------:R-:W-:Y:S01]  /*4830*/  VIADD R6, R5, 0x6 ;  /* 0x0000000605067836 */ /* 0x000fe20000000000 */
        /* <DEDUP_REMOVED lines=115> */
[----:B------:R-:W0:Y:S01]  /*4f70*/  SHFL.IDX PT, R6, R10, RZ, 0x1f ;  /* 0x00001fff0a067589 */ /* 0x000e2200000e0000 */
[----:B------:R-:W-:Y:S01]  /*4f80*/  VIADD R7, R3, 0x800 ;  /* 0x0000080003077836 */ /* 0x000fe20000000000 */
[----:B0-----:R-:W-:-:S04]  /*4f90*/  ISETP.GT.AND P1, PT, R6, 0x7f, PT ;  /* 0x0000007f0600780c */ /* 0x001fc80003f24270 */
[----:B------:R-:W-:-:S05]  /*4fa0*/  SEL R6, RZ, 0x2, !P1 ;  /* 0x00000002ff067807 */ /* 0x000fca0004800000 */
[C---:B-12-4-:R-:W-:Y:S02]  /*4fb0*/  IMAD.IADD R8, R6.reuse, 0x1, R7 ;  /* 0x0000000106087824 */ /* 0x056fe400078e0207 */
        /* <DEDUP_REMOVED lines=12> */
[----:B------:R-:W-:Y:S02]  /*5080*/  IMAD.IADD R13, R11, 0x1, R8 ;  /* 0x000000010b0d7824 */ /* 0x000fe400078e0208 */
[--C-:B------:R-:W-:Y:S02]  /*5090*/  IMAD.IADD R7, R7, 0x1, R10.reuse ;  /* 0x0000000107077824 */ /* 0x100fe400078e020a */
        /* <DEDUP_REMOVED lines=167> */
.L_x_5137:
[----:B------:R-:W0:Y:S01]  /*5b10*/  LDC R5, c[0x0][0x448] ;  /* 0x00011200ff057b82 */ /* 0x000e220000000800 */
[----:B------:R-:W-:Y:S01]  /*5b20*/  ULDC UR4, c[0x0][0xad0] ;  /* 0x0002b40000047ab9 */ /* 0x000fe20000000800 */
[----:B------:R-:W-:Y:S01]  /*5b30*/  ULDC UR10, c[0x0][0xa80] ;  /* 0x0002a000000a7ab9 */ /* 0x000fe20000000800 */
[----:B------:R-:W-:Y:S01]  /*5b40*/  FMUL.FTZ R24, R24, UR4 ;  /* 0x0000000418187c20 */ /* 0x000fe20008410000 */
[----:B------:R-:W-:Y:S01]  /*5b50*/  FMUL.FTZ R25, R25, UR4 ;  /* 0x0000000419197c20 */ /* 0x000fe20008410000 */
[----:B------:R-:W-:Y:S01]  /*5b60*/  FMUL.FTZ R28, R28, UR4 ;  /* 0x000000041c1c7c20 */ /* 0x000fe20008410000 */
[----:B------:R-:W-:Y:S01]  /*5b70*/  FMUL.FTZ R33, R33, UR4 ;  /* 0x0000000421217c20 */ /* 0x000fe20008410000 */
[----:B------:R-:W-:Y:S01]  /*5b80*/  FMUL.FTZ R29, R29, UR4 ;  /* 0x000000041d1d7c20 */ /* 0x000fe20008410000 */
[----:B------:R-:W-:Y:S01]  /*5b90*/  MUFU.TANH R20, R25 ;  /* 0x0000001900147308 */ /* 0x000fe20000002400 */
        /* <DEDUP_REMOVED lines=15> */
[----:B0-----:R-:W-:Y:S01]  /*5c90*/  ISETP.NE.AND P5, PT, R5, 0x1, PT ;  /* 0x000000010500780c */ /* 0x001fe20003fa5270 */
[----:B------:R-:W-:Y:S01]  /*5ca0*/  VIADD R5, R191, UR39 ;  /* 0x00000027bf057c36 */ /* 0x000fe20008000000 */
[----:B------:R0:W2:Y:S01]  /*5cb0*/  MUFU.TANH R10, R28 ;  /* 0x0000001c000a7308 */ /* 0x0000a20000002400 */
[----:B------:R-:W-:Y:S01]  /*5cc0*/  FMUL.FTZ R31, R31, UR4 ;  /* 0x000000041f1f7c20 */ /* 0x000fe20008410000 */
[----:B------:R-:W-:Y:S01]  /*5cd0*/  FMUL.FTZ R34, R34, UR4 ;  /* 0x0000000422227c20 */ /* 0x000fe20008410000 */
[----:B------:R-:W-:-:S02]  /*5ce0*/  IMAD.MOV.U32 R57, RZ, RZ, R5 ;  /* 0x000000ffff397224 */ /* 0x000fc400078e0005 */
[----:B------:R-:W-:Y:S01]  /*5cf0*/  FMUL.FTZ R35, R35, UR4 ;  /* 0x0000000423237c20 */ /* 0x000fe20008410000 */
[----:B------:R-:W-:Y:S01]  /*5d00*/  FMUL.FTZ R38, R38, UR4 ;  /* 0x0000000426267c20 */ /* 0x000fe20008410000 */
[----:B------:R-:W-:Y:S01]  /*5d10*/  FMUL.FTZ R39, R39, UR4 ;  /* 0x0000000427277c20 */ /* 0x000fe20008410000 */
[----:B------:R-:W-:Y:S01]  /*5d20*/  FMUL.FTZ R42, R42, UR4 ;  /* 0x000000042a2a7c20 */ /* 0x000fe20008410000 */
[----:B------:R-:W3:Y:S01]  /*5d30*/  MUFU.TANH R11, R29 ;  /* 0x0000001d000b7308 */ /* 0x000ee20000002400 */
[----:B------:R-:W-:Y:S01]  /*5d40*/  FMUL.FTZ R43, R43, UR4 ;  /* 0x000000042b2b7c20 */ /* 0x000fe20008410000 */
[----:B------:R-:W-:Y:S01]  /*5d50*/  FMUL.FTZ R46, R46, UR4 ;  /* 0x000000042e2e7c20 */ /* 0x000fe20008410000 */
[----:B------:R-:W4:Y:S01]  /*5d60*/  @P5 LDC R6, c[0x0][0x44c] ;  /* 0x00011300ff065b82 */ /* 0x000f220000000800 */
[----:B------:R-:W-:Y:S01]  /*5d70*/  FMUL.FTZ R47, R47, UR4 ;  /* 0x000000042f2f7c20 */ /* 0x000fe20008410000 */
[----:B------:R-:W-:Y:S01]  /*5d80*/  FMUL.FTZ R50, R50, UR4 ;  /* 0x0000000432327c20 */ /* 0x000fe20008410000 */
[----:B------:R-:W-:Y:S01]  /*5d90*/  FMUL.FTZ R51, R51, UR4 ;  /* 0x0000000433337c20 */ /* 0x000fe20008410000 */
[----:B------:R-:W-:Y:S01]  /*5da0*/  FMUL.FTZ R54, R54, UR4 ;  /* 0x0000000436367c20 */ /* 0x000fe20008410000 */
[----:B------:R-:W5:Y:S01]  /*5db0*/  MUFU.TANH R32, R32 ;  /* 0x0000002000207308 */ /* 0x000f620000002400 */
[----:B------:R-:W-:Y:S01]  /*5dc0*/  FMUL.FTZ R55, R55, UR4 ;  /* 0x0000000437377c20 */ /* 0x000fe20008410000 */
[----:B------:R-:W5:Y:S01]  /*5dd0*/  S2R R169, SR_CgaCtaId ;  /* 0x0000000000a97919 */ /* 0x000f620000008800 */
[----:B------:R-:W1:Y:S01]  /*5de0*/  @P5 LDC R13, c[0x0][0x450] ;  /* 0x00011400ff0d5b82 */ /* 0x000e620000000800 */
[----:B------:R-:W-:Y:S01]  /*5df0*/  UMOV UR23, 0x40000040 ;  /* 0x4000004000177882 */ /* 0x000fe20000000000 */
[----:B------:R-:W-:Y:S01]  /*5e00*/  UMOV UR7, 0x40000040 ;  /* 0x4000004000077882 */ /* 0x000fe20000000000 */
[----:B------:R-:W-:Y:S01]  /*5e10*/  UMOV UR15, 0x40000040 ;  /* 0x40000040000f7882 */ /* 0x000fe20000000000 */
[----:B------:R-:W-:Y:S01]  /*5e20*/  UMOV UR19, 0x40000040 ;  /* 0x4000004000137882 */ /* 0x000fe20000000000 */
[----:B------:R-:W-:Y:S08]  /*5e30*/  MUFU.TANH R36, R36 ;  /* 0x0000002400247308 */ /* 0x000ff00000002400 */
[----:B------:R-:W-:Y:S01]  /*5e40*/  MUFU.TANH R37, R37 ;  /* 0x0000002500257308 */ /* 0x000fe20000002400 */
[----:B----4-:R-:W-:-:S04]  /*5e50*/  @P5 IMAD.HI.U32 R6, R5, R6, RZ ;  /* 0x0000000605065227 */ /* 0x010fc800078e00ff */
[----:B------:R-:W-:-:S03]  /*5e60*/  IMAD R5, R168, -0x40, R15 ;  /* 0xffffffc0a8057824 */ /* 0x000fc600078e020f */
[----:B------:R-:W-:Y:S01]  /*5e70*/  MUFU.TANH R40, R40 ;  /* 0x0000002800287308 */ /* 0x000fe20000002400 */
[----:B-1----:R-:W-:Y:S02]  /*5e80*/  @P5 SHF.R.U32.HI R57, RZ, R13, R6 ;  /* 0x0000000dff395219 */ /* 0x002fe40000011606 */
[----:B------:R-:W-:Y:S02]  /*5e90*/  IADD3 R6, R186, 0x1, R5 ;  /* 0x00000001ba067810 */ /* 0x000fe40007ffe005 */
[----:B0-----:R-:W-:Y:S01]  /*5ea0*/  IADD3 R28, -R190, R5, R186 ;  /* 0x00000005be1c7210 */ /* 0x001fe20007ffe1ba */
[----:B------:R-:W0:Y:S02]  /*5eb0*/  SHFL.IDX PT, R8, R57, RZ, 0x1c1f ;  /* 0x001c1fff39087589 */ /* 0x000e2400000e0000 */
[----:B------:R1:W4:Y:S02]  /*5ec0*/  MUFU.TANH R13, R33 ;  /* 0x00000021000d7308 */ /* 0x0003240000002400 */
[----:B------:R-:W4:Y:S06]  /*5ed0*/  SHFL.IDX PT, R57, R57, 0x1, 0x1c1f ;  /* 0x003c1f0039397f89 */ /* 0x000f2c00000e0000 */
[----:B------:R-:W4:Y:S01]  /*5ee0*/  MUFU.TANH R41, R41 ;  /* 0x0000002900297308 */ /* 0x000f220000002400 */
[----:B-1----:R-:W-:-:S07]  /*5ef0*/  IADD3 R33, -R185, R6, -R190 ;  /* 0x00000006b9217210 */ /* 0x002fce0007ffe9be */
[----:B------:R-:W1:Y:S01]  /*5f00*/  MUFU.TANH R44, R44 ;  /* 0x0000002c002c7308 */ /* 0x000e620000002400 */
[----:B0-----:R-:W-:-:S07]  /*5f10*/  VIADDMNMX R21, R8, R33, R28, PT ;  /* 0x0000002108157246 */ /* 0x001fce000380011c */
[----:B------:R-:W0:Y:S01]  /*5f20*/  MUFU.TANH R27, R45 ;  /* 0x0000002d001b7308 */ /* 0x000e220000002400 */
[C---:B------:R-:W-:Y:S02]  /*5f30*/  ISETP.GT.AND P1, PT, R21.reuse, RZ, PT ;  /* 0x000000ff1500720c */ /* 0x040fe40003f24270 */
[C---:B------:R-:W-:Y:S02]  /*5f40*/  ISETP.GT.AND P2, PT, R21.reuse, 0x1, PT ;  /* 0x000000011500780c */ /* 0x040fe40003f44270 */
[----:B------:R-:W-:-:S03]  /*5f50*/  ISETP.GT.AND P3, PT, R21, 0x8, PT ;  /* 0x000000081500780c */ /* 0x000fc60003f64270 */
[----:B------:R-:W0:Y:S01]  /*5f60*/  MUFU.TANH R48, R48 ;  /* 0x0000003000307308 */ /* 0x000e220000002400 */
[----:B------:R-:W-:Y:S02]  /*5f70*/  FSEL R29, R24, -INF , P1 ;  /* 0xff800000181d7808 */ /* 0x000fe40000800000 */
[----:B------:R-:W-:Y:S02]  /*5f80*/  FSEL R20, R20, -INF , P2 ;  /* 0xff80000014147808 */ /* 0x000fe40001000000 */
[----:B------:R-:W-:Y:S02]  /*5f90*/  ISETP.GT.AND P1, PT, R21, 0x9, PT ;  /* 0x000000091500780c */ /* 0x000fe40003f24270 */
[----:B--2---:R-:W-:Y:S01]  /*5fa0*/  FSEL R8, R10, -INF , P3 ;  /* 0xff8000000a087808 */ /* 0x004fe20001800000 */
[----:B------:R-:W2:Y:S01]  /*5fb0*/  MUFU.TANH R26, R49 ;  /* 0x00000031001a7308 */ /* 0x000ea20000002400 */
[----:B------:R-:W-:Y:S02]  /*5fc0*/  FMNMX.FTZ R5, R29, R20, !PT ;  /* 0x000000141d057209 */ /* 0x000fe40007810000 */
[----:B---3--:R-:W-:-:S02]  /*5fd0*/  FSEL R6, R11, -INF , P1 ;  /* 0xff8000000b067808 */ /* 0x008fc40000800000 */
[C---:B------:R-:W-:Y:S02]  /*5fe0*/  ISETP.GT.AND P2, PT, R21.reuse, 0x10, PT ;  /* 0x000000101500780c */ /* 0x040fe40003f44270 */
[----:B------:R-:W-:Y:S01]  /*5ff0*/  FMNMX.FTZ R11, R8, R5, !PT ;  /* 0x00000005080b7209 */ /* 0x000fe20007810000 */
[----:B------:R-:W3:Y:S01]  /*6000*/  MUFU.TANH R52, R52 ;  /* 0x0000003400347308 */ /* 0x000ee20000002400 */
[----:B------:R-:W-:Y:S02]  /*6010*/  ISETP.GT.AND P1, PT, R21, 0x11, PT ;  /* 0x000000111500780c */ /* 0x000fe40003f24270 */
[----:B-----5:R-:W-:Y:S02]  /*6020*/  FSEL R5, R32, -INF , P2 ;  /* 0xff80000020057808 */ /* 0x020fe40001000000 */
[----:B------:R-:W-:Y:S02]  /*6030*/  FMNMX.FTZ R12, R6, R11, !PT ;  /* 0x0000000b060c7209 */ /* 0x000fe40007810000 */
[----:B----4-:R-:W-:Y:S01]  /*6040*/  FSEL R10, R13, -INF , P1 ;  /* 0xff8000000d0a7808 */ /* 0x010fe20000800000 */
[----:B------:R-:W4:Y:S01]  /*6050*/  MUFU.TANH R53, R53 ;  /* 0x0000003500357308 */ /* 0x000f220000002400 */
[----:B------:R-:W-:-:S02]  /*6060*/  ISETP.GT.AND P2, PT, R21, 0x18, PT ;  /* 0x000000181500780c */ /* 0x000fc40003f44270 */
[----:B------:R-:W-:Y:S02]  /*6070*/  FMNMX.FTZ R13, R5, R12, !PT ;  /* 0x0000000c050d7209 */ /* 0x000fe40007810000 */
[C---:B------:R-:W-:Y:S02]  /*6080*/  ISETP.GT.AND P1, PT, R21.reuse, 0x19, PT ;  /* 0x000000191500780c */ /* 0x040fe40003f24270 */
[----:B------:R-:W-:Y:S01]  /*6090*/  FSEL R11, R36, -INF , P2 ;  /* 0xff800000240b7808 */ /* 0x000fe20001000000 */
[----:B------:R5:W-:Y:S01]  /*60a0*/  MUFU.TANH R58, R30 ;  /* 0x0000001e003a7308 */ /* 0x000be20000002400 */
[----:B------:R-:W-:Y:S02]  /*60b0*/  FMNMX.FTZ R14, R10, R13, !PT ;  /* 0x0000000d0a0e7209 */ /* 0x000fe40007810000 */
[----:B------:R-:W-:Y:S02]  /*60c0*/  ISETP.GT.AND P2, PT, R21, 0x20, PT ;  /* 0x000000201500780c */ /* 0x000fe40003f44270 */
[----:B------:R-:W-:-:S02]  /*60d0*/  FSEL R12, R37, -INF , P1 ;  /* 0xff800000250c7808 */ /* 0x000fc40000800000 */
[----:B------:R-:W-:Y:S01]  /*60e0*/  FMNMX.FTZ R15, R11, R14, !PT ;  /* 0x0000000e0b0f7209 */ /* 0x000fe20007810000 */
[----:B------:R5:W-:Y:S01]  /*60f0*/  MUFU.TANH R32, R31 ;  /* 0x0000001f00207308 */ /* 0x000be20000002400 */
[C---:B------:R-:W-:Y:S02]  /*6100*/  ISETP.GT.AND P1, PT, R21.reuse, 0x21, PT ;  /* 0x000000211500780c */ /* 0x040fe40003f24270 */
[----:B------:R-:W-:Y:S02]  /*6110*/  FSEL R13, R40, -INF , P2 ;  /* 0xff800000280d7808 */ /* 0x000fe40001000000 */
[----:B------:R-:W-:Y:S02]  /*6120*/  FMNMX.FTZ R24, R12, R15, !PT ;  /* 0x0000000f0c187209 */ /* 0x000fe40007810000 */
[----:B------:R-:W-:Y:S01]  /*6130*/  ISETP.GT.AND P2, PT, R21, 0x28, PT ;  /* 0x000000281500780c */ /* 0x000fe20003f44270 */
[----:B------:R-:W5:Y:S01]  /*6140*/  MUFU.TANH R7, R7 ;  /* 0x0000000700077308 */ /* 0x000f620000002400 */
[----:B------:R-:W-:-:S02]  /*6150*/  FSEL R14, R41, -INF , P1 ;  /* 0xff800000290e7808 */ /* 0x000fc40000800000 */
[----:B------:R-:W-:Y:S02]  /*6160*/  FMNMX.FTZ R25, R13, R24, !PT ;  /* 0x000000180d197209 */ /* 0x000fe40007810000 */
[C---:B------:R-:W-:Y:S02]  /*6170*/  ISETP.GT.AND P1, PT, R21.reuse, 0x29, PT ;  /* 0x000000291500780c */ /* 0x040fe40003f24270 */
[----:B-1----:R-:W-:Y:S01]  /*6180*/  FSEL R15, R44, -INF , P2 ;  /* 0xff8000002c0f7808 */ /* 0x002fe20001000000 */
[----:B------:R-:W1:Y:S01]  /*6190*/  MUFU.TANH R56, R56 ;  /* 0x0000003800387308 */ /* 0x000e620000002400 */
[----:B------:R-:W-:Y:S02]  /*61a0*/  FMNMX.FTZ R24, R14, R25, !PT ;  /* 0x000000190e187209 */ /* 0x000fe40007810000 */
[----:B------:R-:W-:Y:S02]  /*61b0*/  ISETP.GT.AND P2, PT, R21, 0x30, PT ;  /* 0x000000301500780c */ /* 0x000fe40003f44270 */
[----:B0-----:R-:W-:-:S02]  /*61c0*/  FSEL R27, R27, -INF , P1 ;  /* 0xff8000001b1b7808 */ /* 0x001fc40000800000 */
[----:B------:R-:W-:Y:S01]  /*61d0*/  FMNMX.FTZ R24, R15, R24, !PT ;  /* 0x000000180f187209 */ /* 0x000fe20007810000 */
[----:B------:R0:W1:Y:S01]  /*61e0*/  MUFU.TANH R36, R34 ;  /* 0x0000002200247308 */ /* 0x0000620000002400 */
        /* <DEDUP_REMOVED lines=8> */
[----:B---3--:R-:W-:Y:S01]  /*6270*/  FSEL R24, R52, -INF , P2 ;  /* 0xff80000034187808 */ /* 0x008fe20001000000 */
[----:B------:R-:W-:Y:S01]  /*6280*/  MUFU.TANH R39, R39 ;  /* 0x0000002700277308 */ /* 0x000fe20000002400 */
[----:B------:R-:W-:Y:S02]  /*6290*/  FMNMX.FTZ R37, R26, R37, !PT ;  /* 0x000000251a257209 */ /* 0x000fe40007810000 */
[----:B----4-:R-:W-:Y:S02]  /*62a0*/  FSEL R21, R53, -INF , P1 ;  /* 0xff80000035157808 */ /* 0x010fe40000800000 */
[----:B-----5:R-:W-:-:S02]  /*62b0*/  FMNMX.FTZ R30, R24, R37, !PT ;  /* 0x00000025181e7209 */ /* 0x020fc40007810000 */
[----:B------:R-:W-:Y:S01]  /*62c0*/  VIADDMNMX R57, R57, R33, R28, PT ;  /* 0x0000002139397246 */ /* 0x000fe2000380011c */
[----:B------:R2:W3:Y:S01]  /*62d0*/  MUFU.TANH R37, R35 ;  /* 0x0000002300257308 */ /* 0x0004e20000002400 */
[----:B------:R-:W-:Y:S02]  /*62e0*/  FMNMX.FTZ R30, R21, R30, !PT ;  /* 0x0000001e151e7209 */ /* 0x000fe40007810000 */
[C---:B------:R-:W-:Y:S02]  /*62f0*/  ISETP.GT.AND P1, PT, R57.reuse, RZ, PT ;  /* 0x000000ff3900720c */ /* 0x040fe40003f24270 */
[C---:B------:R-:W-:Y:S01]  /*6300*/  ISETP.GT.AND P2, PT, R57.reuse, 0x1, PT ;  /* 0x000000013900780c */ /* 0x040fe20003f44270 */
[----:B------:R-:W0:Y:S01]  /*6310*/  SHFL.BFLY PT, R31, R30, 0x2, 0x1f ;  /* 0x0c401f001e1f7f89 */ /* 0x000e2200000e0000 */
[----:B------:R-:W-:Y:S01]  /*6320*/  ISETP.GT.AND P3, PT, R57, 0x8, PT ;  /* 0x000000083900780c */ /* 0x000fe20003f64270 */
[----:B------:R-:W4:Y:S01]  /*6330*/  MUFU.TANH R42, R42 ;  /* 0x0000002a002a7308 */ /* 0x000f220000002400 */
[----:B------:R-:W-:-:S02]  /*6340*/  FSEL R28, R7, -INF , P1 ;  /* 0xff800000071c7808 */ /* 0x000fc40000800000 */
[----:B------:R-:W-:-:S04]  /*6350*/  ISETP.GT.AND P1, PT, R57, 0x9, PT ;  /* 0x000000093900780c */ /* 0x000fc80003f24270 */
[----:B------:R-:W-:Y:S01]  /*6360*/  FSEL R32, R32, -INF , P1 ;  /* 0xff80000020207808 */ /* 0x000fe20000800000 */
[----:B------:R-:W5:Y:S01]  /*6370*/  MUFU.TANH R43, R43 ;  /* 0x0000002b002b7308 */ /* 0x000f620000002400 */
[----:B------:R-:W-:-:S07]  /*6380*/  ISETP.GT.AND P1, PT, R57, 0x11, PT ;  /* 0x000000113900780c */ /* 0x000fce0003f24270 */
[----:B------:R-:W5:Y:S01]  /*6390*/  MUFU.TANH R46, R46 ;  /* 0x0000002e002e7308 */ /* 0x000f620000002400 */
[----:B0-----:R-:W-:Y:S02]  /*63a0*/  FMNMX.FTZ R34, R30, R31, !PT ;  /* 0x0000001f1e227209 */ /* 0x001fe40007810000 */
[----:B-1----:R-:W-:-:S05]  /*63b0*/  FSEL R31, R56, -INF , P2 ;  /* 0xff800000381f7808 */ /* 0x002fca0001000000 */
[----:B------:R-:W0:Y:S01]  /*63c0*/  MUFU.TANH R47, R47 ;  /* 0x0000002f002f7308 */ /* 0x000e220000002400 */
[----:B------:R-:W-:Y:S01]  /*63d0*/  FSEL R30, R58, -INF , P3 ;  /* 0xff8000003a1e7808 */ /* 0x000fe20001800000 */
[----:B--2---:R-:W1:Y:S01]  /*63e0*/  SHFL.BFLY PT, R35, R34, 0x1, 0x1f ;  /* 0x0c201f0022237f89 */ /* 0x004e6200000e0000 */
[----:B------:R-:W-:Y:S02]  /*63f0*/  FMNMX.FTZ R7, R28, R31, !PT ;  /* 0x0000001f1c077209 */ /* 0x000fe40007810000 */
[----:B------:R-:W-:Y:S02]  /*6400*/  ISETP.GT.AND P2, PT, R57, 0x10, PT ;  /* 0x000000103900780c */ /* 0x000fe40003f44270 */
[----:B------:R-:W-:Y:S01]  /*6410*/  FMNMX.FTZ R7, R30, R7, !PT ;  /* 0x000000071e077209 */ /* 0x000fe20007810000 */
[----:B------:R-:W2:Y:S01]  /*6420*/  MUFU.TANH R50, R50 ;  /* 0x0000003200327308 */ /* 0x000ea20000002400 */
[----:B------:R-:W-:Y:S02]  /*6430*/  FSEL R33, R36, -INF , P2 ;  /* 0xff80000024217808 */ /* 0x000fe40001000000 */
[----:B------:R-:W-:-:S02]  /*6440*/  FMNMX.FTZ R36, R32, R7, !PT ;  /* 0x0000000720247209 */ /* 0x000fc40007810000 */
[C---:B------:R-:W-:Y:S02]  /*6450*/  ISETP.GT.AND P2, PT, R57.reuse, 0x18, PT ;  /* 0x000000183900780c */ /* 0x040fe40003f44270 */
[----:B------:R-:W-:Y:S01]  /*6460*/  ISETP.GT.AND P3, PT, R57, 0x29, PT ;  /* 0x000000293900780c */ /* 0x000fe20003f64270 */
[----:B------:R-:W2:Y:S08]  /*6470*/  MUFU.TANH R51, R51 ;  /* 0x0000003300337308 */ /* 0x000eb00000002400 */
[----:B------:R-:W2:Y:S01]  /*6480*/  MUFU.TANH R54, R54 ;  /* 0x0000003600367308 */ /* 0x000ea20000002400 */
[----:B-1----:R-:W-:-:S02]  /*6490*/  FMNMX.FTZ R7, R34, R35, !PT ;  /* 0x0000002322077209 */ /* 0x002fc40007810000 */
[----:B---3--:R-:W-:Y:S02]  /*64a0*/  FSEL R34, R37, -INF , P1 ;  /* 0xff80000025227808 */ /* 0x008fe40000800000 */
[----:B------:R-:W-:Y:S02]  /*64b0*/  FMNMX.FTZ R37, R33, R36, !PT ;  /* 0x0000002421257209 */ /* 0x000fe40007810000 */
[----:B------:R-:W-:Y:S01]  /*64c0*/  ISETP.GT.AND P1, PT, R57, 0x19, PT ;  /* 0x000000193900780c */ /* 0x000fe20003f24270 */
[----:B------:R-:W1:Y:S01]  /*64d0*/  MUFU.TANH R55, R55 ;  /* 0x0000003700377308 */ /* 0x000e620000002400 */
[----:B------:R-:W-:Y:S02]  /*64e0*/  FSEL R35, R38, -INF , P2 ;  /* 0xff80000026237808 */ /* 0x000fe40001000000 */
[----:B------:R-:W-:Y:S02]  /*64f0*/  FMNMX.FTZ R38, R34, R37, !PT ;  /* 0x0000002522267209 */ /* 0x000fe40007810000 */
[----:B------:R-:W-:-:S02]  /*6500*/  FSEL R36, R39, -INF , P1 ;  /* 0xff80000027247808 */ /* 0x000fc40000800000 */
[----:B------:R-:W-:Y:S02]  /*6510*/  ISETP.GT.AND P2, PT, R57, 0x20, PT ;  /* 0x000000203900780c */ /* 0x000fe40003f44270 */
[----:B------:R-:W-:Y:S02]  /*6520*/  FMNMX.FTZ R39, R35, R38, !PT ;  /* 0x0000002623277209 */ /* 0x000fe40007810000 */
[C---:B------:R-:W-:Y:S02]  /*6530*/  ISETP.GT.AND P1, PT, R57.reuse, 0x21, PT ;  /* 0x000000213900780c */ /* 0x040fe40003f24270 */
[----:B----4-:R-:W-:Y:S02]  /*6540*/  FSEL R37, R42, -INF , P2 ;  /* 0xff8000002a257808 */ /* 0x010fe40001000000 */
[----:B------:R-:W-:Y:S02]  /*6550*/  FMNMX.FTZ R40, R36, R39, !PT ;  /* 0x0000002724287209 */ /* 0x000fe40007810000 */
[----:B------:R-:W-:-:S02]  /*6560*/  ISETP.GT.AND P2, PT, R57, 0x28, PT ;  /* 0x000000283900780c */ /* 0x000fc40003f44270 */
[----:B-----5:R-:W-:Y:S02]  /*6570*/  FSEL R38, R43, -INF , P1 ;  /* 0xff8000002b267808 */ /* 0x020fe40000800000 */
[----:B------:R-:W-:Y:S01]  /*6580*/  FMNMX.FTZ R41, R37, R40, !PT ;  /* 0x0000002825297209 */ /* 0x000fe20007810000 */
[C---:B------:R-:W-:Y:S01]  /*6590*/  FMUL.FTZ R40, R7.reuse, UR10 ;  /* 0x0000000a07287c20 */ /* 0x040fe20008410000 */
[----:B------:R-:W-:Y:S02]  /*65a0*/  FSETP.NEU.FTZ.AND P4, PT, R7, -INF , PT ;  /* 0xff8000000700780b */ /* 0x000fe40003f9d000 */
[----:B------:R-:W-:Y:S02]  /*65b0*/  FSEL R39, R46, -INF , P2 ;  /* 0xff8000002e277808 */ /* 0x000fe40001000000 */
[----:B------:R-:W-:Y:S02]  /*65c0*/  FMNMX.FTZ R42, R38, R41, !PT ;  /* 0x00000029262a7209 */ /* 0x000fe40007810000 */
[----:B------:R-:W-:-:S02]  /*65d0*/  FSEL R45, R40, RZ, P4 ;  /* 0x000000ff282d7208 */ /* 0x000fc40002000000 */
[----:B------:R-:W-:Y:S02]  /*65e0*/  ISETP.GT.AND P1, PT, R57, 0x30, PT ;  /* 0x000000303900780c */ /* 0x000fe40003f24270 */
[----:B0-----:R-:W-:Y:S01]  /*65f0*/  FSEL R40, R47, -INF , P3 ;  /* 0xff8000002f287808 */ /* 0x001fe20001800000 */
[--C-:B------:R-:W-:Y:S01]  /*6600*/  FFMA.FTZ R46, R29, UR10, -R45.reuse ;  /* 0x0000000a1d2e7c23 */ /* 0x100fe2000801082d */
[----:B------:R-:W-:Y:S01]  /*6610*/  FMNMX.FTZ R43, R39, R42, !PT ;  /* 0x0000002a272b7209 */ /* 0x000fe20007810000 */
[--C-:B------:R-:W-:Y:S01]  /*6620*/  FFMA.FTZ R47, R20, UR10, -R45.reuse ;  /* 0x0000000a142f7c23 */ /* 0x100fe2000801082d */
        /* <DEDUP_REMOVED lines=8> */
[----:B------:R-:W-:Y:S01]  /*66b0*/  FSEL R29, R51, -INF , P2 ;  /* 0xff800000331d7808 */ /* 0x000fe20001000000 */
[--C-:B------:R-:W-:Y:S01]  /*66c0*/  FFMA.FTZ R10, R10, UR10, -R45.reuse ;  /* 0x0000000a0a0a7c23 */ /* 0x100fe2000801082d */
[----:B------:R-:W-:Y:S01]  /*66d0*/  FMNMX.FTZ R44, R41, R42, !PT ;  /* 0x0000002a292c7209 */ /* 0x000fe20007810000 */
[--C-:B------:R-:W-:Y:S01]  /*66e0*/  FFMA.FTZ R11, R11, UR10, -R45.reuse ;  /* 0x0000000a0b0b7c23 */ /* 0x100fe2000801082d */
[----:B------:R-:W-:Y:S01]  /*66f0*/  ISETP.GT.AND P2, PT, R57, 0x39, PT ;  /* 0x000000393900780c */ /* 0x000fe20003f44270 */
[--C-:B------:R-:W-:Y:S01]  /*6700*/  FFMA.FTZ R12, R12, UR10, -R45.reuse ;  /* 0x0000000a0c0c7c23 */ /* 0x100fe2000801082d */
[----:B------:R-:W-:Y:S01]  /*6710*/  FSEL R42, R54, -INF , P1 ;  /* 0xff800000362a7808 */ /* 0x000fe20000800000 */
        /* <DEDUP_REMOVED lines=8> */
[----:B------:R-:W-:Y:S01]  /*67a0*/  MUFU.EX2 R46, R46 ;  /* 0x0000002e002e7308 */ /* 0x000fe20000000800 */
[----:B------:R-:W-:Y:S01]  /*67b0*/  FMNMX.FTZ R43, R20, R43, !PT ;  /* 0x0000002b142b7209 */ /* 0x000fe20007810000 */
[--C-:B------:R-:W-:Y:S01]  /*67c0*/  FFMA.FTZ R25, R25, UR10, -R45.reuse ;  /* 0x0000000a19197c23 */ /* 0x100fe2000801082d */
[--C-:B------:R-:W-:Y:S01]  /*67d0*/  FFMA.FTZ R26, R26, UR10, -R45.reuse ;  /* 0x0000000a1a1a7c23 */ /* 0x100fe2000801082d */
[--C-:B------:R-:W-:Y:S01]  /*67e0*/  FFMA.FTZ R24, R24, UR10, -R45.reuse ;  /* 0x0000000a18187c23 */ /* 0x100fe2000801082d */
[----:B------:R-:W-:Y:S01]  /*67f0*/  FFMA.FTZ R21, R21, UR10, -R45 ;  /* 0x0000000a15157c23 */ /* 0x000fe2000801082d */
[----:B------:R-:W0:Y:S02]  /*6800*/  SHFL.BFLY PT, R6, R43, 0x2, 0x1f ;  /* 0x0c401f002b067f89 */ /* 0x000e2400000e0000 */
[----:B------:R-:W1:Y:S08]  /*6810*/  MUFU.EX2 R47, R47 ;  /* 0x0000002f002f7308 */ /* 0x000e700000000800 */
[----:B------:R-:W-:Y:S08]  /*6820*/  MUFU.EX2 R49, R44 ;  /* 0x0000002c00317308 */ /* 0x000ff00000000800 */
[----:B------:R-:W-:Y:S01]  /*6830*/  MUFU.EX2 R51, R10 ;  /* 0x0000000a00337308 */ /* 0x000fe20000000800 */
[----:B-1----:R-:W-:-:S02]  /*6840*/  F2FP.BF16.F32.PACK_AB R152, R47, R46 ;  /* 0x0000002e2f98723e */ /* 0x002fc400000010ff */
[----:B0-----:R-:W-:Y:S01]  /*6850*/  FMNMX.FTZ R6, R43, R6, !PT ;  /* 0x000000062b067209 */ /* 0x001fe20007810000 */
[----:B------:R-:W-:-:S04]  /*6860*/  FADD.FTZ R43, R46, R47 ;  /* 0x0000002f2e2b7221 */ /* 0x000fc80000010000 */
        /* <DEDUP_REMOVED lines=9> */
[----:B------:R-:W-:Y:S01]  /*6900*/  MUFU.EX2 R14, R14 ;  /* 0x0000000e000e7308 */ /* 0x000fe20000000800 */
[----:B--2---:R-:W-:Y:S02]  /*6910*/  F2FP.BF16.F32.PACK_AB R158, R12, R11 ;  /* 0x0000000b0c9e723e */ /* 0x004fe400000010ff */
[----:B------:R-:W-:Y:S01]  /*6920*/  FSEL R27, R5, RZ, P1 ;  /* 0x000000ff051b7208 */ /* 0x000fe20000800000 */
[----:B------:R-:W-:-:S04]  /*6930*/  IMAD R5, R2, 0x1000, R22 ;  /* 0x0000100002057824 */ /* 0x000fc800078e0216 */
[----:B------:R-:W-:Y:S01]  /*6940*/  MUFU.EX2 R15, R15 ;  /* 0x0000000f000f7308 */ /* 0x000fe20000000800 */
[--C-:B------:R-:W-:Y:S01]  /*6950*/  FFMA.FTZ R28, R28, UR10, -R27.reuse ;  /* 0x0000000a1c1c7c23 */ /* 0x100fe2000801081b */
[--C-:B------:R-:W-:Y:S01]  /*6960*/  FFMA.FTZ R31, R31, UR10, -R27.reuse ;  /* 0x0000000a1f1f7c23 */ /* 0x100fe2000801081b */
[--C-:B------:R-:W-:Y:S01]  /*6970*/  FFMA.FTZ R30, R30, UR10, -R27.reuse ;  /* 0x0000000a1e1e7c23 */ /* 0x100fe2000801081b */
[--C-:B------:R-:W-:Y:S01]  /*6980*/  FFMA.FTZ R32, R32, UR10, -R27.reuse ;  /* 0x0000000a20207c23 */ /* 0x100fe2000801081b */
[--C-:B------:R-:W-:Y:S01]  /*6990*/  FFMA.FTZ R33, R33, UR10, -R27.reuse ;  /* 0x0000000a21217c23 */ /* 0x100fe2000801081b */
[--C-:B------:R-:W-:Y:S01]  /*69a0*/  FFMA.FTZ R34, R34, UR10, -R27.reuse ;  /* 0x0000000a22227c23 */ /* 0x100fe2000801081b */
[C---:B------:R-:W-:Y:S01]  /*69b0*/  R2UR UR4, R5.reuse ;  /* 0x00000000050472ca */ /* 0x040fe200000e0000 */
[----:B------:R-:W-:Y:S01]  /*69c0*/  MUFU.EX2 R28, R28 ;  /* 0x0000001c001c7308 */ /* 0x000fe20000000800 */
[----:B------:R-:W-:Y:S02]  /*69d0*/  VIADD R6, R5, 0x80 ;  /* 0x0000008005067836 */ /* 0x000fe40000000000 */
[----:B------:R-:W-:Y:S01]  /*69e0*/  FFMA.FTZ R35, R35, UR10, -R27 ;  /* 0x0000000a23237c23 */ /* 0x000fe2000801081b */
[----:B------:R-:W-:-:S02]  /*69f0*/  VIADD R10, R5, 0x100 ;  /* 0x00000100050a7836 */ /* 0x000fc40000000000 */
[--C-:B------:R-:W-:Y:S01]  /*6a00*/  FFMA.FTZ R36, R36, UR10, -R27.reuse ;  /* 0x0000000a24247c23 */ /* 0x100fe2000801081b */
[----:B------:R-:W-:Y:S02]  /*6a10*/  VIADD R5, R5, 0x180 ;  /* 0x0000018005057836 */ /* 0x000fe40000000000 */
[----:B------:R-:W-:Y:S01]  /*6a20*/  FFMA.FTZ R37, R37, UR10, -R27 ;  /* 0x0000000a25257c23 */ /* 0x000fe2000801081b */
[----:B------:R-:W-:Y:S01]  /*6a30*/  R2UR UR6, R6 ;  /* 0x00000000060672ca */ /* 0x000fe200000e0000 */
[----:B------:R-:W0:Y:S01]  /*6a40*/  MUFU.EX2 R31, R31 ;  /* 0x0000001f001f7308 */ /* 0x000e220000000800 */
[----:B------:R-:W-:Y:S01]  /*6a50*/  R2UR UR14, R10 ;  /* 0x000000000a0e72ca */ /* 0x000fe200000e0000 */
[----:B------:R-:W-:Y:S01]  /*6a60*/  FADD.FTZ R6, R154, R43 ;  /* 0x0000002b9a067221 */ /* 0x000fe20000010000 */
[----:B------:R-:W-:Y:S01]  /*6a70*/  R2UR UR18, R5 ;  /* 0x00000000051272ca */ /* 0x000fe200000e0000 */
[----:B------:R-:W-:Y:S02]  /*6a80*/  VIADD R5, R9, 0x38840 ;  /* 0x0003884009057836 */ /* 0x000fe40000000000 */
[--C-:B------:R-:W-:Y:S01]  /*6a90*/  FFMA.FTZ R38, R38, UR10, -R27.reuse ;  /* 0x0000000a26267c23 */ /* 0x100fe2000801081b */
[----:B------:R-:W-:Y:S01]  /*6aa0*/  FADD.FTZ R43, R49, R6 ;  /* 0x00000006312b7221 */ /* 0x000fe20000010000 */
[----:B------:R-:W-:Y:S01]  /*6ab0*/  FFMA.FTZ R39, R39, UR10, -R27 ;  /* 0x0000000a27277c23 */ /* 0x000fe2000801081b */
[----:B------:R-:W1:Y:S01]  /*6ac0*/  MUFU.EX2 R30, R30 ;  /* 0x0000001e001e7308 */ /* 0x000e620000000800 */
[----:B------:R-:W-:Y:S01]  /*6ad0*/  PRMT R5, R169, 0x654, R5 ;  /* 0x00000654a9057816 */ /* 0x000fe20000000005 */
[----:B------:R-:W-:Y:S01]  /*6ae0*/  FADD.FTZ R6, R48, R43 ;  /* 0x0000002b30067221 */ /* 0x000fe20000010000 */
[--C-:B------:R-:W-:Y:S01]  /*6af0*/  FFMA.FTZ R40, R40, UR10, -R27.reuse ;  /* 0x0000000a28287c23 */ /* 0x100fe2000801081b */
[--C-:B------:R-:W-:Y:S01]  /*6b00*/  FFMA.FTZ R41, R41, UR10, -R27.reuse ;  /* 0x0000000a29297c23 */ /* 0x100fe2000801081b */
[----:B------:R2:W-:Y:S01]  /*6b10*/  SYNCS.ARRIVE.TRANS64.RED.A1T0 RZ, [R5+URZ], RZ ;  /* 0x000000ff05ff79a7 */ /* 0x0005e2000810043f */
[----:B------:R-:W-:Y:S01]  /*6b20*/  FFMA.FTZ R29, R29, UR10, -R27 ;  /* 0x0000000a1d1d7c23 */ /* 0x000fe2000801081b */
[----:B------:R-:W-:Y:S01]  /*6b30*/  FADD.FTZ R6, R51, R6 ;  /* 0x0000000633067221 */ /* 0x000fe20000010000 */
[----:B------:R-:W3:Y:S01]  /*6b40*/  MUFU.EX2 R155, R32 ;  /* 0x00000020009b7308 */ /* 0x000ee20000000800 */
[----:B0-----:R-:W-:Y:S01]  /*6b50*/  FADD.FTZ R45, R28, R31 ;  /* 0x0000001f1c2d7221 */ /* 0x001fe20000010000 */
[--C-:B------:R-:W-:Y:S01]  /*6b60*/  FFMA.FTZ R42, R42, UR10, -R27.reuse ;  /* 0x0000000a2a2a7c23 */ /* 0x100fe2000801081b */
[----:B------:R-:W-:Y:S01]  /*6b70*/  FFMA.FTZ R20, R20, UR10, -R27 ;  /* 0x0000000a14147c23 */ /* 0x000fe2000801081b */
[----:B------:R-:W-:Y:S01]  /*6b80*/  F2FP.BF16.F32.PACK_AB R153, R31, R28 ;  /* 0x0000001c1f99723e */ /* 0x000fe200000010ff */
[----:B------:R-:W-:Y:S01]  /*6b90*/  UMOV UR22, UR4 ;  /* 0x0000000400167c82 */ /* 0x000fe20008000000 */
[----:B------:R-:W-:-:S02]  /*6ba0*/  F2FP.BF16.F32.PACK_AB R154, R49, R154 ;  /* 0x0000009a319a723e */ /* 0x000fc400000010ff */
[----:B------:R-:W2:Y:S01]  /*6bb0*/  MUFU.EX2 R33, R33 ;  /* 0x0000002100217308 */ /* 0x000ea20000000800 */
[----:B-1----:R-:W-:Y:S01]  /*6bc0*/  FADD.FTZ R10, R30, R45 ;  /* 0x0000002d1e0a7221 */ /* 0x002fe20000010000 */
[----:B------:R-:W-:-:S06]  /*6bd0*/  F2FP.BF16.F32.PACK_AB R160, R14, R13 ;  /* 0x0000000d0ea0723e */ /* 0x000fcc00000010ff */
[----:B------:R-:W0:Y:S01]  /*6be0*/  MUFU.EX2 R34, R34 ;  /* 0x0000002200227308 */ /* 0x000e220000000800 */
[C---:B---3--:R-:W-:Y:S01]  /*6bf0*/  FADD.FTZ R10, R155.reuse, R10 ;  /* 0x0000000a9b0a7221 */ /* 0x048fe20000010000 */
[----:B------:R-:W-:Y:S01]  /*6c00*/  F2FP.BF16.F32.PACK_AB R155, R155, R30 ;  /* 0x0000001e9b9b723e */ /* 0x000fe200000010ff */
[----:B------:R-:W-:Y:S06]  /*6c10*/  BAR.SYNC.DEFER_BLOCKING 0xf, 0x100 ;  /* 0x03c4000000007b1d */ /* 0x000fec0000010000 */
[----:B------:R-:W1:Y:S01]  /*6c20*/  MUFU.EX2 R35, R35 ;  /* 0x0000002300237308 */ /* 0x000e620000000800 */
[----:B--2---:R-:W-:-:S07]  /*6c30*/  FADD.FTZ R5, R33, R10 ;  /* 0x0000000a21057221 */ /* 0x004fce0000010000 */
[----:B------:R-:W2:Y:S01]  /*6c40*/  MUFU.EX2 R36, R36 ;  /* 0x0000002400247308 */ /* 0x000ea20000000800 */
[C---:B0-----:R-:W-:Y:S01]  /*6c50*/  FADD.FTZ R10, R34.reuse, R5 ;  /* 0x00000005220a7221 */ /* 0x041fe20000010000 */
[----:B------:R-:W-:Y:S01]  /*6c60*/  FADD.FTZ R5, R11, R6 ;  /* 0x000000060b057221 */ /* 0x000fe20000010000 */
[----:B------:R-:W-:-:S05]  /*6c70*/  F2FP.BF16.F32.PACK_AB R157, R34, R33 ;  /* 0x00000021229d723e */ /* 0x000fca00000010ff */
[----:B------:R-:W0:Y:S01]  /*6c80*/  MUFU.EX2 R37, R37 ;  /* 0x0000002500257308 */ /* 0x000e220000000800 */
[----:B-1----:R-:W-:Y:S01]  /*6c90*/  FADD.FTZ R27, R35, R10 ;  /* 0x0000000a231b7221 */ /* 0x002fe20000010000 */
[----:B------:R-:W-:Y:S01]  /*6ca0*/  FADD.FTZ R10, R12, R5 ;  /* 0x000000050c0a7221 */ /* 0x000fe20000010000 */
[----:B------:R1:W-:Y:S03]  /*6cb0*/  STSM.16.M88.4 [R184+0x36400], R152 ;  /* 0x03640098b8007844 */ /* 0x0003e60000000200 */
[----:B------:R-:W-:Y:S02]  /*6cc0*/  FADD.FTZ R5, R13, R10 ;  /* 0x0000000a0d057221 */ /* 0x000fe40000010000 */
[----:B------:R-:W3:Y:S01]  /*6cd0*/  MUFU.EX2 R38, R38 ;  /* 0x0000002600267308 */ /* 0x000ee20000000800 */
[----:B--2---:R-:W-:Y:S01]  /*6ce0*/  FADD.FTZ R32, R36, R27 ;  /* 0x0000001b24207221 */ /* 0x004fe20000010000 */
[----:B------:R-:W-:Y:S01]  /*6cf0*/  FADD.FTZ R10, R14, R5 ;  /* 0x000000050e0a7221 */ /* 0x000fe20000010000 */
[----:B------:R-:W-:-:S03]  /*6d00*/  F2FP.BF16.F32.PACK_AB R159, R36, R35 ;  /* 0x00000023249f723e */ /* 0x000fc600000010ff */
[----:B------:R-:W-:Y:S02]  /*6d10*/  FADD.FTZ R5, R15, R10 ;  /* 0x0000000a0f057221 */ /* 0x000fe40000010000 */
[----:B------:R-:W2:Y:S01]  /*6d20*/  MUFU.EX2 R39, R39 ;  /* 0x0000002700277308 */ /* 0x000ea20000000800 */
[----:B0-----:R-:W-:Y:S01]  /*6d30*/  FADD.FTZ R27, R37, R32 ;  /* 0x00000020251b7221 */ /* 0x001fe20000010000 */
[C---:B------:R-:W-:Y:S01]  /*6d40*/  FADD.FTZ R10, R162.reuse, R5 ;  /* 0x00000005a20a7221 */ /* 0x040fe20000010000 */
[----:B------:R-:W-:Y:S01]  /*6d50*/  F2FP.BF16.F32.PACK_AB R162, R162, R15 ;  /* 0x0000000fa2a2723e */ /* 0x000fe200000010ff */
[----:B------:R1:W-:Y:S04]  /*6d60*/  STSM.16.M88.4 [R187], R156 ;  /* 0x0000009cbb007844 */ /* 0x0003e80000000200 */
[----:B------:R-:W0:Y:S01]  /*6d70*/  MUFU.EX2 R40, R40 ;  /* 0x0000002800287308 */ /* 0x000e220000000800 */
[C---:B---3--:R-:W-:Y:S01]  /*6d80*/  FADD.FTZ R28, R38.reuse, R27 ;  /* 0x0000001b261c7221 */ /* 0x048fe20000010000 */
[----:B------:R-:W-:-:S06]  /*6d90*/  F2FP.BF16.F32.PACK_AB R161, R38, R37 ;  /* 0x0000002526a1723e */ /* 0x000fcc00000010ff */
[----:B------:R-:W3:Y:S01]  /*6da0*/  MUFU.EX2 R41, R41 ;  /* 0x0000002900297308 */ /* 0x000ee20000000800 */
[----:B--2---:R-:W-:-:S07]  /*6db0*/  FADD.FTZ R27, R39, R28 ;  /* 0x0000001c271b7221 */ /* 0x004fce0000010000 */
[----:B------:R-:W2:Y:S01]  /*6dc0*/  MUFU.EX2 R25, R25 ;  /* 0x0000001900197308 */ /* 0x000ea20000000800 */
[C---:B0-----:R-:W-:Y:S01]  /*6dd0*/  FADD.FTZ R12, R40.reuse, R27 ;  /* 0x0000001b280c7221 */ /* 0x041fe20000010000 */
[----:B------:R-:W-:-:S05]  /*6de0*/  F2FP.BF16.F32.PACK_AB R163, R40, R39 ;  /* 0x0000002728a3723e */ /* 0x000fca00000010ff */
[----:B------:R1:W-:Y:S01]  /*6df0*/  STSM.16.M88.4 [R189], R160 ;  /* 0x000000a0bd007844 */ /* 0x0003e20000000200 */
[----:B------:R-:W0:Y:S01]  /*6e00*/  MUFU.EX2 R6, R29 ;  /* 0x0000001d00067308 */ /* 0x000e220000000800 */
[----:B---3--:R-:W-:-:S07]  /*6e10*/  FADD.FTZ R11, R41, R12 ;  /* 0x0000000c290b7221 */ /* 0x008fce0000010000 */
[----:B------:R-:W3:Y:S01]  /*6e20*/  MUFU.EX2 R26, R26 ;  /* 0x0000001a001a7308 */ /* 0x000ee20000000800 */
[----:B--2---:R-:W-:-:S07]  /*6e30*/  FADD.FTZ R5, R25, R10 ;  /* 0x0000000a19057221 */ /* 0x004fce0000010000 */
[----:B------:R-:W2:Y:S01]  /*6e40*/  MUFU.EX2 R42, R42 ;  /* 0x0000002a002a7308 */ /* 0x000ea20000000800 */
[C---:B0-----:R-:W-:Y:S01]  /*6e50*/  FADD.FTZ R11, R6.reuse, R11 ;  /* 0x0000000b060b7221 */ /* 0x041fe20000010000 */
[----:B------:R-:W-:-:S06]  /*6e60*/  F2FP.BF16.F32.PACK_AB R165, R6, R41 ;  /* 0x0000002906a5723e */ /* 0x000fcc00000010ff */
[----:B------:R-:W0:Y:S01]  /*6e70*/  MUFU.EX2 R24, R24 ;  /* 0x0000001800187308 */ /* 0x000e220000000800 */
[C---:B---3--:R-:W-:Y:S01]  /*6e80*/  FADD.FTZ R5, R26.reuse, R5 ;  /* 0x000000051a057221 */ /* 0x048fe20000010000 */
[----:B------:R-:W-:-:S06]  /*6e90*/  F2FP.BF16.F32.PACK_AB R164, R26, R25 ;  /* 0x000000191aa4723e */ /* 0x000fcc00000010ff */
[----:B------:R-:W3:Y:S01]  /*6ea0*/  MUFU.EX2 R167, R20 ;  /* 0x0000001400a77308 */ /* 0x000ee20000000800 */
[----:B--2---:R-:W-:-:S07]  /*6eb0*/  FADD.FTZ R12, R42, R11 ;  /* 0x0000000b2a0c7221 */ /* 0x004fce0000010000 */
[----:B------:R-:W2:Y:S01]  /*6ec0*/  MUFU.EX2 R21, R21 ;  /* 0x0000001500157308 */ /* 0x000ea20000000800 */
[----:B0-----:R-:W-:Y:S01]  /*6ed0*/  FADD.FTZ R10, R24, R5 ;  /* 0x00000005180a7221 */ /* 0x001fe20000010000 */
[C---:B---3--:R-:W-:Y:S01]  /*6ee0*/  FADD.FTZ R5, R167.reuse, R12 ;  /* 0x0000000ca7057221 */ /* 0x048fe20000010000 */
[----:B------:R-:W-:Y:S02]  /*6ef0*/  F2FP.BF16.F32.PACK_AB R167, R167, R42 ;  /* 0x0000002aa7a7723e */ /* 0x000fe400000010ff */
[C---:B--2---:R-:W-:Y:S01]  /*6f00*/  F2FP.BF16.F32.PACK_AB R166, R21.reuse, R24 ;  /* 0x0000001815a6723e */ /* 0x044fe200000010ff */
[----:B------:R-:W-:-:S04]  /*6f10*/  FADD.FTZ R6, R21, R10 ;  /* 0x0000000a15067221 */ /* 0x000fc80000010000 */
[----:B------:R1:W-:Y:S01]  /*6f20*/  STSM.16.M88.4 [R188], R164 ;  /* 0x000000a4bc007844 */ /* 0x0003e20000000200 */
        /* <DEDUP_REMOVED lines=25> */
.L_x_5138:
[----:B------:R-:W-:Y:S01]  /*70c0*/  VIADD R9, R9, 0x38860 ;  /* 0x0003886009097836 */ /* 0x000fe20000000000 */
[----:B------:R-:W0:Y:S01]  /*70d0*/  @P5 LDC R10, c[0x0][0x44c] ;  /* 0x00011300ff0a5b82 */ /* 0x000e220000000800 */
[----:B------:R-:W-:Y:S02]  /*70e0*/  IMAD.U32 R11, RZ, RZ, UR39 ;  /* 0x00000027ff0b7e24 */ /* 0x000fe4000f8e00ff */
[----:B------:R-:W-:Y:S01]  /*70f0*/  VIADD R168, R168, 0xfffffffe ;  /* 0xfffffffea8a87836 */ /* 0x000fe20000000000 */
[----:B------:R-:W-:-:S04]  /*7100*/  PRMT R9, R169, 0x654, R9 ;  /* 0x00000654a9097816 */ /* 0x000fc80000000009 */
[----:B------:R1:W-:Y:S01]  /*7110*/  SYNCS.ARRIVE.TRANS64.RED.A1T0 RZ, [R9+URZ], RZ ;  /* 0x000000ff09ff79a7 */ /* 0x0003e2000810043f */
[----:B------:R-:W-:Y:S01]  /*7120*/  R2UR UR7, R168 ;  /* 0x00000000a80772ca */ /* 0x000fe200000e0000 */
[----:B-1----:R-:W1:Y:S01]  /*7130*/  @P5 LDC R9, c[0x0][0x450] ;  /* 0x00011400ff095b82 */ /* 0x002e620000000800 */
[----:B0-----:R-:W-:-:S05]  /*7140*/  @P5 IMAD.HI.U32 R10, R10, UR39, RZ ;  /* 0x000000270a0a5c27 */ /* 0x001fca000f8e00ff */
[----:B-1----:R-:W-:-:S04]  /*7150*/  @P5 SHF.R.U32.HI R11, RZ, R9, R10 ;  /* 0x00000009ff0b5219 */ /* 0x002fc8000001160a */
[----:B------:R-:W-:-:S04]  /*7160*/  IADD3 R11, R11, R186, -R185 ;  /* 0x000000ba0b0b7210 */ /* 0x000fc80007ffe8b9 */
[C---:B------:R-:W-:Y:S02]  /*7170*/  R2UR UR4, R11.reuse ;  /* 0x000000000b0472ca */ /* 0x040fe400000e0000 */
[----:B------:R-:W-:-:S11]  /*7180*/  R2UR UR5, R11 ;  /* 0x000000000b0572ca */ /* 0x000fd600000e0000 */
        /* <DEDUP_REMOVED lines=9> */
[----:B------:R-:W-:Y:S01]  /*7220*/  ULDC UR4, c[0x0][0xad0] ;  /* 0x0002b40000047ab9 */ /* 0x000fe20000000800 */
[----:B------:R-:W-:Y:S01]  /*7230*/  IMAD.MOV.U32 R11, RZ, RZ, R7 ;  /* 0x000000ffff0b7224 */ /* 0x000fe200078e0007 */
[----:B------:R-:W-:Y:S01]  /*7240*/  ULDC UR5, c[0x0][0xa80] ;  /* 0x0002a00000057ab9 */ /* 0x000fe20000000800 */
[----:B------:R-:W-:-:S07]  /*7250*/  IMAD.MOV.U32 R10, RZ, RZ, R2 ;  /* 0x000000ffff0a7224 */ /* 0x000fce00078e0002 */
.L_x_5150:
[----:B------:R-:W-:-:S05]  /*7260*/  VIADD R2, R10, 0x1 ;  /* 0x000000010a027836 */ /* 0x000fca0000000000 */
[----:B------:R-:W-:-:S04]  /*7270*/  ISETP.NE.AND P1, PT, R2, 0x2, PT ;  /* 0x000000020200780c */ /* 0x000fc80003f25270 */
[----:B------:R-:W-:Y:S02]  /*7280*/  SEL R7, RZ, 0x1, P1 ;  /* 0x00000001ff077807 */ /* 0x000fe40000800000 */
[----:B------:R-:W-:Y:S02]  /*7290*/  SEL R2, R2, RZ, P1 ;  /* 0x000000ff02027207 */ /* 0x000fe40000800000 */
[----:B------:R-:W-:-:S13]  /*72a0*/  R2UR UR10, R7 ;  /* 0x00000000070a72ca */ /* 0x000fda00000e0000 */
[----:B------:R-:W-:Y:S01]  /*72b0*/  ULOP3.LUT UR37, UR37, UR10, URZ, 0x3c, !UPT ;  /* 0x0000000a25257292 */ /* 0x000fe2000f8e3c3f */
[----:B0-----:R-:W-:Y:S11]  /*72c0*/  @!P0 BRA `(.L_x_5140) ;  /* 0x0000000000048947 */ /* 0x001ff60003800000 */
[----:B------:R-:W-:Y:S01]  /*72d0*/  BPT.TRAP 0x1 ;  /* 0x000000040000795c */ /* 0x000fe20000300000 */
.L_x_5140:
[----:B------:R-:W-:Y:S02]  /*72e0*/  IMAD.U32 R7, RZ, RZ, UR37 ;  /* 0x00000025ff077e24 */ /* 0x000fe4000f8e00ff */
[----:B------:R-:W-:-:S03]  /*72f0*/  IMAD R9, R2, 0x8, R17 ;  /* 0x0000000802097824 */ /* 0x000fc600078e0211 */
[----:B------:R-:W-:-:S04]  /*7300*/  SHF.L.U32 R7, R7, 0x1f, RZ ;  /* 0x0000001f07077819 */ /* 0x000fc800000006ff */
[----:B------:R0:W1:Y:S01]  /*7310*/  SYNCS.PHASECHK.TRANS64.TRYWAIT P1, [R9+URZ+0x38830], R7 ;  /* 0x03883007090075a7 */ /* 0x000062000802017f */
[----:B------:R-:W-:Y:S05]  /*7320*/  @!P0 BRA `(.L_x_5141) ;  /* 0x0000000000048947 */ /* 0x000fea0003800000 */
[----:B------:R-:W-:Y:S01]  /*7330*/  BPT.TRAP 0x1 ;  /* 0x000000040000795c */ /* 0x000fe20000300000 */
.L_x_5141:
[----:B------:R-:W-:Y:S01]  /*7340*/  IMAD R8, R2, 0x200, R4 ;  /* 0x0000020002087824 */ /* 0x000fe200078e0204 */
[----:B-1----:R-:W-:Y:S06]  /*7350*/  @P1 BRA `(.L_x_5142) ;  /* 0x0000000000081947 */ /* 0x002fec0003800000 */
[----:B------:R-:W1:Y:S02]  /*7360*/  SYNCS.PHASECHK.TRANS64.TRYWAIT P1, [R9+URZ+0x38830], R7 ;  /* 0x03883007090075a7 */ /* 0x000e64000802017f */
[----:B-1----:R-:W-:Y:S05]  /*7370*/  @!P1 BRA `(.L_x_5143) ;  /* 0x0000012c007c9947 */ /* 0x002fea0003800000 */
.L_x_5142:
[----:B------:R-:W-:Y:S01]  /*7380*/  R2UR UR10, R8 ;  /* 0x00000000080a72ca */ /* 0x000fe200000e0000 */
[----:B------:R-:W-:Y:S01]  /*7390*/  WARPGROUP.ARRIVE ;  /* 0x00000000000079c5 */ /* 0x000fe20000000000 */
[----:B------:R-:W-:Y:S01]  /*73a0*/  UMOV UR11, 0x40000040 ;  /* 0x40000040000b7882 */ /* 0x000fe20000000000 */
[----:B------:R-:W-:Y:S01]  /*73b0*/  UMOV UR15, 0x40000040 ;  /* 0x40000040000f7882 */ /* 0x000fe20000000000 */
[----:B------:R-:W-:Y:S01]  /*73c0*/  UMOV UR19, 0x40000040 ;  /* 0x4000004000137882 */ /* 0x000fe20000000000 */
[----:B------:R-:W-:-:S08]  /*73d0*/  UMOV UR23, 0x40000040 ;  /* 0x4000004000177882 */ /* 0x000fd00000000000 */
[----:B------:R-:W-:Y:S01]  /*73e0*/  HGMMA.64x64x16.F32.BF16 R152, gdesc[UR8], RZ, !UPT, gsb0 ;  /* 0x00e00000089879f0 */ /* 0x000fe2000c0018ff */
[----:B------:R-:W-:Y:S02]  /*73f0*/  UIADD3 UR14, UR10, 0x2, URZ ;  /* 0x000000020a0e7890 */ /* 0x000fe4000fffe03f */
[----:B------:R-:W-:Y:S02]  /*7400*/  UIADD3 UR18, UR10, 0x4, URZ ;  /* 0x000000040a127890 */ /* 0x000fe4000fffe03f */
[----:B------:R-:W-:Y:S01]  /*7410*/  UIADD3 UR22, UR10, 0x6, URZ ;  /* 0x000000060a167890 */ /* 0x000fe2000fffe03f */
        /* <DEDUP_REMOVED lines=12> */
.L_x_5144:
[----:B------:R2:W3:Y:S01]  /*74e0*/  SYNCS.PHASECHK.TRANS64.TRYWAIT P1, [R9+URZ+0x38850], R7 ;  /* 0x03885007090075a7 */ /* 0x0004e2000802017f */
[----:B------:R-:W-:Y:S05]  /*74f0*/  @!P0 BRA `(.L_x_5145) ;  /* 0x0000000000048947 */ /* 0x000fea0003800000 */
[----:B------:R-:W-:Y:S01]  /*7500*/  BPT.TRAP 0x1 ;  /* 0x000000040000795c */ /* 0x000fe20000300000 */
.L_x_5145:
[----:B---3--:R-:W-:Y:S05]  /*7510*/  @P1 BRA `(.L_x_5146) ;  /* 0x0000000000081947 */ /* 0x008fea0003800000 */
[----:B------:R-:W3:Y:S02]  /*7520*/  SYNCS.PHASECHK.TRANS64.TRYWAIT P1, [R9+URZ+0x38850], R7 ;  /* 0x03885007090075a7 */ /* 0x000ee4000802017f */
[----:B---3--:R-:W-:Y:S05]  /*7530*/  @!P1 BRA `(.L_x_5147) ;  /* 0x0000012c00209947 */ /* 0x008fea0003800000 */
.L_x_5146:
[----:B0123--:R-:W-:Y:S01]  /*7540*/  IMAD R7, R2, 0x1000, R0 ;  /* 0x0000100002077824 */ /* 0x00ffe200078e0200 */
[----:B------:R-:W-:Y:S01]  /*7550*/  WARPGROUP.ARRIVE ;  /* 0x00000000000079c5 */ /* 0x000fe20000000000 */
[----:B------:R-:W-:Y:S01]  /*7560*/  UMOV UR27, 0x40000040 ;  /* 0x40000040001b7882 */ /* 0x000fe20000000000 */
[----:B------:R-:W-:Y:S01]  /*7570*/  VIADD R8, R3, 0x2 ;  /* 0x0000000203087836 */ /* 0x000fe20000000000 */
[----:B------:R-:W-:Y:S01]  /*7580*/  UMOV UR29, 0x40000040 ;  /* 0x40000040001d7882 */ /* 0x000fe20000000000 */
[C---:B------:R-:W-:Y:S01]  /*7590*/  R2UR UR26, R7.reuse ;  /* 0x00000000071a72ca */ /* 0x040fe200000e0000 */
[----:B------:R-:W-:Y:S01]  /*75a0*/  UMOV UR31, 0x40000040 ;  /* 0x40000040001f7882 */ /* 0x000fe20000000000 */
[----:B------:R-:W0:Y:S01]  /*75b0*/  S2R R13, SR_TID.X ;  /* 0x00000000000d7919 */ /* 0x000e220000002100 */
[----:B------:R-:W-:Y:S01]  /*75c0*/  R2UR UR28, R8 ;  /* 0x00000000081c72ca */ /* 0x000fe200000e0000 */
[C---:B------:R-:W-:Y:S02]  /*75d0*/  VIADD R8, R7.reuse, 0x2 ;  /* 0x0000000207087836 */ /* 0x040fe40000000000 */
[----:B------:R-:W-:-:S02]  /*75e0*/  VIADD R20, R7, 0x800 ;  /* 0x0000080007147836 */ /* 0x000fc40000000000 */
[----:B------:R-:W-:Y:S01]  /*75f0*/  IMAD.MOV.U32 R15, RZ, RZ, 0x4 ;  /* 0x00000004ff0f7424 */ /* 0x000fe200078e00ff */
[----:B------:R-:W-:Y:S01]  /*7600*/  R2UR UR30, R8 ;  /* 0x00000000081e72ca */ /* 0x000fe200000e0000 */
[----:B------:R-:W-:-:S03]  /*7610*/  VIADD R8, R3, 0x4 ;  /* 0x0000000403087836 */ /* 0x000fc60000000000 */
[----:B------:R-:W-:Y:S01]  /*7620*/  HGMMA.64x64x16.F32.BF16 R152, gdesc[UR24], R152, gsb0 ;  /* 0x00e00000189879f0 */ /* 0x000fe20008001898 */
[----:B0-----:R-:W-:Y:S02]  /*7630*/  SHF.R.U32.HI R13, RZ, 0x7, R13 ;  /* 0x00000007ff0d7819 */ /* 0x001fe4000001160d */
[----:B------:R-:W-:Y:S02]  /*7640*/  WARPGROUP.DEPBAR.LE gsb0, 0x0 ;  /* 0x00008000000079c5 */ /* 0x000fe40000010000 */
[----:B------:R-:W-:-:S06]  /*7650*/  WARPGROUP.ARRIVE ;  /* 0x00000000000079c5 */ /* 0x000fcc0000000000 */
[----:B------:R-:W-:Y:S01]  /*7660*/  HGMMA.64x64x16.F32.BF16 R152, gdesc[UR28], R152, gsb0 ;  /* 0x00e000001c9879f0 */ /* 0x000fe20008001898 */
[----:B------:R-:W-:Y:S01]  /*7670*/  R2UR UR28, R8 ;  /* 0x00000000081c72ca */ /* 0x000fe200000e0000 */
[----:B------:R-:W-:Y:S01]  /*7680*/  VIADD R8, R7, 0x4 ;  /* 0x0000000407087836 */ /* 0x000fe20000000000 */
[----:B------:R-:W-:Y:S01]  /*7690*/  UMOV UR29, 0x40000040 ;  /* 0x40000040001d7882 */ /* 0x000fe20000000000 */
[----:B------:R-:W-:-:S03]  /*76a0*/  UMOV UR31, 0x40000040 ;  /* 0x40000040001f7882 */ /* 0x000fc60000000000 */
[----:B------:R-:W-:Y:S01]  /*76b0*/  R2UR UR30, R8 ;  /* 0x00000000081e72ca */ /* 0x000fe200000e0000 */
[----:B------:R-:W-:Y:S01]  /*76c0*/  VIADD R8, R3, 0x6 ;  /* 0x0000000603087836 */ /* 0x000fe20000000000 */
[----:B------:R-:W-:Y:S02]  /*76d0*/  WARPGROUP.DEPBAR.LE gsb0, 0x0 ;  /* 0x00008000000079c5 */ /* 0x000fe40000010000 */
[----:B------:R-:W-:-:S09]  /*76e0*/  WARPGROUP.ARRIVE ;  /* 0x00000000000079c5 */ /* 0x000fd20000000000 */
        /* <DEDUP_REMOVED lines=113> */
[----:B------:R-:W-:Y:S02]  /*7e00*/  R2UR UR30, R8 ;  /* 0x00000000081e72ca */ /* 0x000fe400000e0000 */
[----:B------:R0:W1:Y:S02]  /*7e10*/  SHFL.IDX PT, R8, R13, RZ, 0x1f ;  /* 0x00001fff0d087589 */ /* 0x00006400000e0000 */
[----:B0-----:R-:W-:Y:S01]  /*7e20*/  VIADD R13, R3, 0x800 ;  /* 0x00000800030d7836 */ /* 0x001fe20000000000 */
[----:B-1----:R-:W-:-:S04]  /*7e30*/  ISETP.GT.AND P1, PT, R8, 0x7f, PT ;  /* 0x0000007f0800780c */ /* 0x002fc80003f24270 */
[----:B------:R-:W-:-:S05]  /*7e40*/  SEL R14, RZ, 0x2, !P1 ;  /* 0x00000002ff0e7807 */ /* 0x000fca0004800000 */
[----:B------:R-:W-:Y:S01]  /*7e50*/  IMAD.IADD R8, R13, 0x1, R14 ;  /* 0x000000010d087824 */ /* 0x000fe200078e020e */
[----:B------:R-:W-:Y:S02]  /*7e60*/  WARPGROUP.DEPBAR.LE gsb0, 0x0 ;  /* 0x00008000000079c5 */ /* 0x000fe40000010000 */
[----:B------:R-:W-:-:S06]  /*7e70*/  WARPGROUP.ARRIVE ;  /* 0x00000000000079c5 */ /* 0x000fcc0000000000 */
[----:B------:R-:W-:Y:S01]  /*7e80*/  HGMMA.64x64x16.F32.BF16 R152, gdesc[UR28], R152, gsb0 ;  /* 0x00e000001c9879f0 */ /* 0x000fe20008001898 */
[----:B------:R-:W-:Y:S01]  /*7e90*/  R2UR UR28, R8 ;  /* 0x00000000081c72ca */ /* 0x000fe200000e0000 */
[----:B------:R-:W-:Y:S01]  /*7ea0*/  IMAD.IADD R8, R14, 0x1, R20 ;  /* 0x000000010e087824 */ /* 0x000fe200078e0214 */
[----:B------:R-:W-:Y:S01]  /*7eb0*/  UMOV UR29, 0x40000040 ;  /* 0x40000040001d7882 */ /* 0x000fe20000000000 */
[----:B------:R-:W-:-:S03]  /*7ec0*/  UMOV UR31, 0x40000040 ;  /* 0x40000040001f7882 */ /* 0x000fc60000000000 */
[----:B------:R-:W-:Y:S02]  /*7ed0*/  R2UR UR30, R8 ;  /* 0x00000000081e72ca */ /* 0x000fe400000e0000 */
[C---:B------:R-:W-:Y:S02]  /*7ee0*/  SEL R8, R15.reuse, 0x2, P1 ;  /* 0x000000020f087807 */ /* 0x040fe40000800000 */
[----:B------:R-:W-:-:S03]  /*7ef0*/  SEL R15, R15, 0x6, !P1 ;  /* 0x000000060f0f7807 */ /* 0x000fc60004800000 */
[C---:B------:R-:W-:Y:S02]  /*7f00*/  IMAD.IADD R21, R13.reuse, 0x1, R8 ;  /* 0x000000010d157824 */ /* 0x040fe400078e0208 */
[----:B------:R-:W-:Y:S01]  /*7f10*/  IMAD.IADD R13, R13, 0x1, R15 ;  /* 0x000000010d0d7824 */ /* 0x000fe200078e020f */
[----:B------:R-:W-:Y:S02]  /*7f20*/  WARPGROUP.DEPBAR.LE gsb0, 0x0 ;  /* 0x00008000000079c5 */ /* 0x000fe40000010000 */
[----:B------:R-:W-:-:S06]  /*7f30*/  WARPGROUP.ARRIVE ;  /* 0x00000000000079c5 */ /* 0x000fcc0000000000 */
[----:B------:R-:W-:Y:S01]  /*7f40*/  HGMMA.64x64x16.F32.BF16 R152, gdesc[UR28], R152, gsb0 ;  /* 0x00e000001c9879f0 */ /* 0x000fe20008001898 */
[----:B------:R-:W-:Y:S01]  /*7f50*/  R2UR UR28, R21 ;  /* 0x00000000151c72ca */ /* 0x000fe200000e0000 */
[C---:B------:R-:W-:Y:S01]  /*7f60*/  IMAD.IADD R21, R20.reuse, 0x1, R8 ;  /* 0x0000000114157824 */ /* 0x040fe200078e0208 */
[----:B------:R-:W-:Y:S01]  /*7f70*/  UMOV UR29, 0x40000040 ;  /* 0x40000040001d7882 */ /* 0x000fe20000000000 */
[----:B------:R-:W-:Y:S01]  /*7f80*/  UMOV UR31, 0x40000040 ;  /* 0x40000040001f7882 */ /* 0x000fe20000000000 */
[----:B------:R-:W-:Y:S02]  /*7f90*/  IMAD.IADD R20, R20, 0x1, R15 ;  /* 0x0000000114147824 */ /* 0x000fe400078e020f */
[----:B------:R-:W-:Y:S01]  /*7fa0*/  R2UR UR30, R21 ;  /* 0x00000000151e72ca */ /* 0x000fe200000e0000 */
[----:B------:R-:W-:Y:S02]  /*7fb0*/  WARPGROUP.DEPBAR.LE gsb0, 0x0 ;  /* 0x00008000000079c5 */ /* 0x000fe40000010000 */
[----:B------:R-:W-:-:S10]  /*7fc0*/  WARPGROUP.ARRIVE ;  /* 0x00000000000079c5 */ /* 0x000fd40000000000 */
        /* <DEDUP_REMOVED lines=26> */
[----:B------:R-:W-:Y:S01]  /*8170*/  VIADD R20, R7, 0xa00 ;  /* 0x00000a0007147836 */ /* 0x000fe20000000000 */
[----:B------:R-:W-:Y:S01]  /*8180*/  UMOV UR29, 0x40000040 ;  /* 0x40000040001d7882 */ /* 0x000fe20000000000 */
[----:B------:R-:W-:Y:S02]  /*8190*/  UMOV UR31, 0x40000040 ;  /* 0x40000040001f7882 */ /* 0x000fe40000000000 */
[----:B------:R-:W-:-:S05]  /*81a0*/  IMAD.IADD R21, R14, 0x1, R20 ;  /* 0x000000010e157824 */ /* 0x000fca00078e0214 */
[----:B------:R-:W-:Y:S01]  /*81b0*/  R2UR UR30, R21 ;  /* 0x00000000151e72ca */ /* 0x000fe200000e0000 */
[C---:B------:R-:W-:Y:S02]  /*81c0*/  IMAD.IADD R21, R13.reuse, 0x1, R8 ;  /* 0x000000010d157824 */ /* 0x040fe400078e0208 */
[----:B------:R-:W-:Y:S01]  /*81d0*/  IMAD.IADD R13, R13, 0x1, R15 ;  /* 0x000000010d0d7824 */ /* 0x000fe200078e020f */
[----:B------:R-:W-:Y:S02]  /*81e0*/  WARPGROUP.DEPBAR.LE gsb0, 0x0 ;  /* 0x00008000000079c5 */ /* 0x000fe40000010000 */
[----:B------:R-:W-:-:S07]  /*81f0*/  WARPGROUP.ARRIVE ;  /* 0x00000000000079c5 */ /* 0x000fce0000000000 */
[----:B------:R-:W-:Y:S01]  /*8200*/  HGMMA.64x64x16.F32.BF16 R152, gdesc[UR28], R152, gsb0 ;  /* 0x00e000001c9879f0 */ /* 0x000fe20008001898 */
[----:B------:R-:W-:Y:S01]  /*8210*/  R2UR UR28, R21 ;  /* 0x00000000151c72ca */ /* 0x000fe200000e0000 */
[--C-:B------:R-:W-:Y:S01]  /*8220*/  IMAD.IADD R21, R8, 0x1, R20.reuse ;  /* 0x0000000108157824 */ /* 0x100fe200078e0214 */
        /* <DEDUP_REMOVED lines=82> */
[--C-:B------:R-:W-:Y:S02]  /*8750*/  IMAD.IADD R8, R8, 0x1, R20.reuse ;  /* 0x0000000108087824 */ /* 0x100fe400078e0214 */
        /* <DEDUP_REMOVED lines=37> */
.L_x_5148:
[----:B------:R-:W0:Y:S01]  /*89b0*/  LDC R7, c[0x0][0x448] ;  /* 0x00011200ff077b82 */ /* 0x000e220000000800 */
[----:B------:R-:W-:Y:S01]  /*89c0*/  VIADD R8, R191, UR39 ;  /* 0x00000027bf087c36 */ /* 0x000fe20008000000 */
[----:B------:R-:W-:Y:S01]  /*89d0*/  UMOV UR10, 0xffffffc0 ;  /* 0xffffffc0000a7882 */ /* 0x000fe20000000000 */
[----:B------:R-:W-:Y:S01]  /*89e0*/  FMUL.FTZ R14, R152, UR4 ;  /* 0x00000004980e7c20 */ /* 0x000fe20008410000 */
[----:B------:R-:W-:Y:S01]  /*89f0*/  UIMAD UR10, UR7, UR10, 0x1 ;  /* 0x00000001070a74a4 */ /* 0x000fe2000f8e020a */
        /* <DEDUP_REMOVED lines=19> */
[----:B0-----:R-:W-:Y:S01]  /*8b30*/  ISETP.NE.AND P1, PT, R7, 0x1, PT ;  /* 0x000000010700780c */ /* 0x001fe20003f25270 */
        /* <DEDUP_REMOVED lines=8> */
[----:B------:R-:W-:Y:S01]  /*8bc0*/  MUFU.TANH R152, R152 ;  /* 0x0000009800987308 */ /* 0x000fe20000002400 */
[----:B------:R-:W-:-:S03]  /*8bd0*/  UMOV UR15, 0x40000040 ;  /* 0x40000040000f7882 */ /* 0x000fc60000000000 */
[----:B------:R-:W3:Y:S04]  /*8be0*/  @P1 LDC R13, c[0x0][0x44c] ;  /* 0x00011300ff0d1b82 */ /* 0x000ee80000000800 */
[----:B------:R-:W-:Y:S04]  /*8bf0*/  MUFU.TANH R161, R161 ;  /* 0x000000a100a17308 */ /* 0x000fe80000002400 */
[----:B------:R-:W4:Y:S04]  /*8c00*/  @P1 LDC R7, c[0x0][0x450] ;  /* 0x00011400ff071b82 */ /* 0x000f280000000800 */
[----:B------:R-:W-:Y:S08]  /*8c10*/  MUFU.TANH R155, R155 ;  /* 0x0000009b009b7308 */ /* 0x000ff00000002400 */
[----:B------:R-:W-:Y:S01]  /*8c20*/  MUFU.TANH R158, R158 ;  /* 0x0000009e009e7308 */ /* 0x000fe20000002400 */
[----:B---3--:R-:W-:-:S07]  /*8c30*/  @P1 IMAD.HI.U32 R13, R8, R13, RZ ;  /* 0x0000000d080d1227 */ /* 0x008fce00078e00ff */
[----:B------:R-:W-:Y:S01]  /*8c40*/  MUFU.TANH R21, R21 ;  /* 0x0000001500157308 */ /* 0x000fe20000002400 */
[----:B----4-:R-:W-:Y:S01]  /*8c50*/  @P1 SHF.R.U32.HI R8, RZ, R7, R13 ;  /* 0x00000007ff081219 */ /* 0x010fe2000001160d */
[----:B------:R-:W-:Y:S01]  /*8c60*/  FMUL.FTZ R13, R153, UR4 ;  /* 0x00000004990d7c20 */ /* 0x000fe20008410000 */
[----:B------:R-:W-:Y:S01]  /*8c70*/  FMUL.FTZ R7, R154, UR4 ;  /* 0x000000049a077c20 */ /* 0x000fe20008410000 */
[----:B------:R-:W-:-:S04]  /*8c80*/  IADD3 R154, R186, UR10, -R190 ;  /* 0x0000000aba9a7c10 */ /* 0x000fc8000fffe8be */
[----:B------:R-:W-:Y:S01]  /*8c90*/  MUFU.TANH R159, R159 ;  /* 0x0000009f009f7308 */ /* 0x000fe20000002400 */
[----:B------:R-:W3:Y:S01]  /*8ca0*/  SHFL.IDX PT, R153, R8, RZ, 0x1c1f ;  /* 0x001c1fff08997589 */ /* 0x000ee200000e0000 */
[----:B------:R-:W-:Y:S01]  /*8cb0*/  UMOV UR10, UR5 ;  /* 0x00000005000a7c82 */ /* 0x000fe20008000000 */
[----:B------:R-:W-:Y:S02]  /*8cc0*/  IMAD.IADD R154, R154, 0x1, -R185 ;  /* 0x000000019a9a7824 */ /* 0x000fe400078e0ab9 */
[----:B------:R-:W4:Y:S03]  /*8cd0*/  SHFL.IDX PT, R8, R8, 0x1, 0x1c1f ;  /* 0x003c1f0008087f89 */ /* 0x000f2600000e0000 */
[----:B------:R-:W5:Y:S08]  /*8ce0*/  MUFU.TANH R7, R7 ;  /* 0x0000000700077308 */ /* 0x000f700000002400 */
[----:B------:R-:W5:Y:S08]  /*8cf0*/  MUFU.TANH R13, R13 ;  /* 0x0000000d000d7308 */ /* 0x000f700000002400 */
[----:B------:R-:W5:Y:S01]  /*8d00*/  MUFU.TANH R157, R157 ;  /* 0x0000009d009d7308 */ /* 0x000f620000002400 */
[----:B---3--:R-:W-:-:S02]  /*8d10*/  IMAD.IADD R153, R154, 0x1, R153 ;  /* 0x000000019a997824 */ /* 0x008fc400078e0299 */
[----:B----4-:R-:W-:-:S03]  /*8d20*/  IMAD.IADD R8, R154, 0x1, R8 ;  /* 0x000000019a087824 */ /* 0x010fc600078e0208 */
[C---:B------:R-:W-:Y:S02]  /*8d30*/  ISETP.GT.AND P5, PT, R153.reuse, RZ, PT ;  /* 0x000000ff9900720c */ /* 0x040fe40003fa4270 */
[C---:B------:R-:W-:Y:S01]  /*8d40*/  ISETP.GT.AND P3, PT, R153.reuse, 0x8, PT ;  /* 0x000000089900780c */ /* 0x040fe20003f64270 */
[----:B------:R-:W3:Y:S01]  /*8d50*/  MUFU.TANH R164, R164 ;  /* 0x000000a400a47308 */ /* 0x000ee20000002400 */
[C---:B------:R-:W-:Y:S02]  /*8d60*/  ISETP.GT.AND P2, PT, R153.reuse, 0x9, PT ;  /* 0x000000099900780c */ /* 0x040fe40003f44270 */
[----:B-1----:R-:W-:Y:S02]  /*8d70*/  FSEL R154, R14, -INF , P5 ;  /* 0xff8000000e9a7808 */ /* 0x002fe40002800000 */
[----:B------:R-:W-:Y:S02]  /*8d80*/  ISETP.GT.AND P6, PT, R8, RZ, PT ;  /* 0x000000ff0800720c */ /* 0x000fe40003fc4270 */
[----:B------:R-:W-:Y:S01]  /*8d90*/  ISETP.GT.AND P5, PT, R153, 0x11, PT ;  /* 0x000000119900780c */ /* 0x000fe20003fa4270 */
[----:B------:R-:W-:Y:S01]  /*8da0*/  MUFU.TANH R165, R165 ;  /* 0x000000a500a57308 */ /* 0x000fe20000002400 */
[----:B--2---:R-:W-:-:S02]  /*8db0*/  FSEL R160, R15, -INF , P3 ;  /* 0xff8000000fa07808 */ /* 0x004fc40001800000 */
[----:B------:R-:W-:Y:S02]  /*8dc0*/  ISETP.GT.AND P3, PT, R153, 0x19, PT ;  /* 0x000000199900780c */ /* 0x000fe40003f64270 */
[----:B0-----:R-:W-:Y:S02]  /*8dd0*/  FSEL R14, R20, -INF , P2 ;  /* 0xff800000140e7808 */ /* 0x001fe40001000000 */
[----:B-----5:R-:W-:Y:S01]  /*8de0*/  FSEL R7, R7, -INF , P6 ;  /* 0xff80000007077808 */ /* 0x020fe20003000000 */
[----:B------:R-:W-:Y:S01]  /*8df0*/  MUFU.TANH R168, R175 ;  /* 0x000000af00a87308 */ /* 0x000fe20000002400 */
[----:B------:R-:W-:Y:S02]  /*8e00*/  FSEL R20, R152, -INF , P5 ;  /* 0xff80000098147808 */ /* 0x000fe40002800000 */
[----:B------:R-:W-:Y:S02]  /*8e10*/  ISETP.GT.AND P6, PT, R8, 0x1, PT ;  /* 0x000000010800780c */ /* 0x000fe40003fc4270 */
[----:B------:R-:W-:-:S02]  /*8e20*/  FSEL R152, R161, -INF , P3 ;  /* 0xff800000a1987808 */ /* 0x000fc40001800000 */
[----:B------:R-:W-:Y:S01]  /*8e30*/  FSEL R155, R155, -INF , P6 ;  /* 0xff8000009b9b7808 */ /* 0x000fe20003000000 */
[----:B------:R-:W0:Y:S01]  /*8e40*/  MUFU.TANH R161, R162 ;  /* 0x000000a200a17308 */ /* 0x000e220000002400 */
[----:B------:R-:W-:Y:S02]  /*8e50*/  ISETP.GT.AND P6, PT, R8, 0x8, PT ;  /* 0x000000080800780c */ /* 0x000fe40003fc4270 */
[C---:B------:R-:W-:Y:S02]  /*8e60*/  ISETP.GT.AND P4, PT, R153.reuse, 0x1, PT ;  /* 0x000000019900780c */ /* 0x040fe40003f84270 */
[----:B------:R-:W-:Y:S02]  /*8e70*/  FSEL R158, R158, -INF , P6 ;  /* 0xff8000009e9e7808 */ /* 0x000fe40003000000 */
[----:B------:R-:W-:Y:S01]  /*8e80*/  ISETP.GT.AND P1, PT, R153, 0x10, PT ;  /* 0x000000109900780c */ /* 0x000fe20003f24270 */
[----:B------:R-:W1:Y:S01]  /*8e90*/  MUFU.TANH R162, R163 ;  /* 0x000000a300a27308 */ /* 0x000e620000002400 */
[----:B------:R-:W-:-:S02]  /*8ea0*/  FSEL R156, R13, -INF , P4 ;  /* 0xff8000000d9c7808 */ /* 0x000fc40002000000 */
[----:B------:R-:W-:Y:S02]  /*8eb0*/  ISETP.GT.AND P6, PT, R8, 0x9, PT ;  /* 0x000000090800780c */ /* 0x000fe40003fc4270 */
[C---:B------:R-:W-:Y:S02]  /*8ec0*/  ISETP.GT.AND P4, PT, R153.reuse, 0x18, PT ;  /* 0x000000189900780c */ /* 0x040fe40003f84270 */
[----:B------:R-:W-:Y:S01]  /*8ed0*/  ISETP.GT.AND P2, PT, R153, 0x20, PT ;  /* 0x000000209900780c */ /* 0x000fe20003f44270 */
[----:B------:R-:W2:Y:S01]  /*8ee0*/  MUFU.TANH R163, R166 ;  /* 0x000000a600a37308 */ /* 0x000ea20000002400 */
[----:B------:R-:W-:Y:S02]  /*8ef0*/  FSEL R15, R21, -INF , P1 ;  /* 0xff800000150f7808 */ /* 0x000fe40000800000 */
[----:B------:R-:W-:Y:S02]  /*8f00*/  FSEL R159, R159, -INF , P6 ;  /* 0xff8000009f9f7808 */ /* 0x000fe40003000000 */
[----:B------:R-:W-:-:S02]  /*8f10*/  FSEL R21, R157, -INF , P4 ;  /* 0xff8000009d157808 */ /* 0x000fc40002000000 */
[----:B------:R-:W-:Y:S01]  /*8f20*/  ISETP.GT.AND P6, PT, R8, 0x10, PT ;  /* 0x000000100800780c */ /* 0x000fe20003fc4270 */
[----:B------:R-:W-:Y:S01]  /*8f30*/  MUFU.TANH R166, R171 ;  /* 0x000000ab00a67308 */ /* 0x000fe20000002400 */
[----:B---3--:R-:W-:Y:S02]  /*8f40*/  FSEL R157, R164, -INF , P2 ;  /* 0xff800000a49d7808 */ /* 0x008fe40001000000 */
[----:B------:R-:W-:Y:S02]  /*8f50*/  ISETP.GT.AND P1, PT, R153, 0x21, PT ;  /* 0x000000219900780c */ /* 0x000fe40003f24270 */
[----:B0-----:R-:W-:Y:S02]  /*8f60*/  FSEL R161, R161, -INF , P6 ;  /* 0xff800000a1a17808 */ /* 0x001fe40003000000 */
[----:B------:R-:W-:Y:S01]  /*8f70*/  ISETP.GT.AND P6, PT, R8, 0x11, PT ;  /* 0x000000110800780c */ /* 0x000fe20003fc4270 */
[----:B------:R-:W0:Y:S01]  /*8f80*/  MUFU.TANH R164, R167 ;  /* 0x000000a700a47308 */ /* 0x000e220000002400 */
[----:B------:R-:W-:-:S02]  /*8f90*/  FSEL R13, R165, -INF , P1 ;  /* 0xff800000a50d7808 */ /* 0x000fc40000800000 */
[----:B-1----:R-:W-:Y:S02]  /*8fa0*/  FSEL R162, R162, -INF , P6 ;  /* 0xff800000a2a27808 */ /* 0x002fe40003000000 */
[C---:B------:R-:W-:Y:S02]  /*8fb0*/  ISETP.GT.AND P6, PT, R8.reuse, 0x18, PT ;  /* 0x000000180800780c */ /* 0x040fe40003fc4270 */
[----:B------:R-:W-:Y:S01]  /*8fc0*/  ISETP.GT.AND P5, PT, R153, 0x29, PT ;  /* 0x000000299900780c */ /* 0x000fe20003fa4270 */
[----:B------:R-:W1:Y:S01]  /*8fd0*/  MUFU.TANH R165, R170 ;  /* 0x000000aa00a57308 */ /* 0x000e620000002400 */
[----:B--2---:R-:W-:Y:S02]  /*8fe0*/  FSEL R163, R163, -INF , P6 ;  /* 0xff800000a3a37808 */ /* 0x004fe40003000000 */
[----:B------:R-:W-:Y:S02]  /*8ff0*/  ISETP.GT.AND P6, PT, R8, 0x19, PT ;  /* 0x000000190800780c */ /* 0x000fe40003fc4270 */
[----:B------:R-:W-:-:S02]  /*9000*/  ISETP.GT.AND P4, PT, R153, 0x30, PT ;  /* 0x000000309900780c */ /* 0x000fc40003f84270 */
[C---:B------:R-:W-:Y:S01]  /*9010*/  ISETP.GT.AND P3, PT, R153.reuse, 0x31, PT ;  /* 0x000000319900780c */ /* 0x040fe20003f64270 */
[----:B------:R-:W2:Y:S01]  /*9020*/  MUFU.TANH R167, R174 ;  /* 0x000000ae00a77308 */ /* 0x000ea20000002400 */
[----:B0-----:R-:W-:Y:S02]  /*9030*/  FSEL R164, R164, -INF , P6 ;  /* 0xff800000a4a47808 */ /* 0x001fe40003000000 */
[----:B------:R-:W-:Y:S02]  /*9040*/  ISETP.GT.AND P6, PT, R8, 0x20, PT ;  /* 0x000000200800780c */ /* 0x000fe40003fc4270 */
[C---:B------:R-:W-:Y:S02]  /*9050*/  ISETP.GT.AND P2, PT, R153.reuse, 0x38, PT ;  /* 0x000000389900780c */ /* 0x040fe40003f44270 */
[----:B------:R-:W-:Y:S01]  /*9060*/  ISETP.GT.AND P1, PT, R153, 0x39, PT ;  /* 0x000000399900780c */ /* 0x000fe20003f24270 */
[----:B------:R-:W0:Y:S01]  /*9070*/  MUFU.TANH R169, R178 ;  /* 0x000000b200a97308 */ /* 0x000e220000002400 */
[----:B-1----:R-:W-:-:S02]  /*9080*/  FSEL R165, R165, -INF , P6 ;  /* 0xff800000a5a57808 */ /* 0x002fc40003000000 */
[----:B------:R-:W-:-:S04]  /*9090*/  ISETP.GT.AND P6, PT, R8, 0x21, PT ;  /* 0x000000210800780c */ /* 0x000fc80003fc4270 */
[----:B------:R-:W-:Y:S01]  /*90a0*/  FSEL R166, R166, -INF , P6 ;  /* 0xff800000a6a67808 */ /* 0x000fe20003000000 */
[----:B------:R-:W1:Y:S01]  /*90b0*/  MUFU.TANH R170, R179 ;  /* 0x000000b300aa7308 */ /* 0x000e620000002400 */
[----:B------:R-:W-:-:S04]  /*90c0*/  ISETP.GT.AND P6, PT, R8, 0x28, PT ;  /* 0x000000280800780c */ /* 0x000fc80003fc4270 */
[----:B--2---:R-:W-:Y:S02]  /*90d0*/  FSEL R167, R167, -INF , P6 ;  /* 0xff800000a7a77808 */ /* 0x004fe40003000000 */
[----:B------:R-:W-:Y:S01]  /*90e0*/  ISETP.GT.AND P6, PT, R8, 0x29, PT ;  /* 0x000000290800780c */ /* 0x000fe20003fc4270 */
[----:B------:R2:W3:Y:S03]  /*90f0*/  MUFU.TANH R171, R182 ;  /* 0x000000b600ab7308 */ /* 0x0004e60000002400 */
[----:B------:R-:W-:Y:S02]  /*9100*/  FSEL R168, R168, -INF , P6 ;  /* 0xff800000a8a87808 */ /* 0x000fe40003000000 */
[----:B------:R-:W-:-:S03]  /*9110*/  ISETP.GT.AND P6, PT, R8, 0x30, PT ;  /* 0x000000300800780c */ /* 0x000fc60003fc4270 */
[----:B------:R-:W4:Y:S01]  /*9120*/  MUFU.TANH R174, R183 ;  /* 0x000000b700ae7308 */ /* 0x000f220000002400 */
[----:B0-----:R-:W-:Y:S01]  /*9130*/  FSEL R169, R169, -INF , P6 ;  /* 0xff800000a9a97808 */ /* 0x001fe20003000000 */
[----:B--2---:R-:W0:Y:S01]  /*9140*/  S2R R182, SR_CgaCtaId ;  /* 0x0000000000b67919 */ /* 0x004e220000008800 */
[----:B------:R-:W-:-:S04]  /*9150*/  ISETP.GT.AND P6, PT, R8, 0x31, PT ;  /* 0x000000310800780c */ /* 0x000fc80003fc4270 */
[----:B-1----:R-:W-:Y:S02]  /*9160*/  FSEL R170, R170, -INF , P6 ;  /* 0xff800000aaaa7808 */ /* 0x002fe40003000000 */
[----:B------:R-:W-:-:S04]  /*9170*/  ISETP.GT.AND P6, PT, R8, 0x38, PT ;  /* 0x000000380800780c */ /* 0x000fc80003fc4270 */
[----:B---3--:R-:W-:Y:S02]  /*9180*/  FSEL R171, R171, -INF , P6 ;  /* 0xff800000abab7808 */ /* 0x008fe40003000000 */
[----:B------:R-:W-:Y:S02]  /*9190*/  ISETP.GT.AND P6, PT, R8, 0x39, PT ;  /* 0x000000390800780c */ /* 0x000fe40003fc4270 */
[----:B------:R-:W-:Y:S02]  /*91a0*/  FMNMX.FTZ R8, R7, R12, !PT ;  /* 0x0000000c07087209 */ /* 0x000fe40007810000 */
[----:B----4-:R-:W-:Y:S02]  /*91b0*/  FSEL R174, R174, -INF , P6 ;  /* 0xff800000aeae7808 */ /* 0x010fe40003000000 */
        /* <DEDUP_REMOVED lines=25> */
[----:B------:R1:W2:Y:S01]  /*9350*/  MUFU.TANH R12, R172 ;  /* 0x000000ac000c7308 */ /* 0x0002a20000002400 */
        /* <DEDUP_REMOVED lines=8> */
[--C-:B-1----:R-:W-:Y:S01]  /*93e0*/  FFMA.FTZ R172, R168, UR10, -R175.reuse ;  /* 0x0000000aa8ac7c23 */ /* 0x102fe200080108af */
        /* <DEDUP_REMOVED lines=9> */
[----:B------:R-:W-:Y:S01]  /*9480*/  FFMA.FTZ R174, R174, UR10, -R175 ;  /* 0x0000000aaeae7c23 */ /* 0x000fe200080108af */
[----:B------:R-:W-:Y:S01]  /*9490*/  FMUL.FTZ R175, R177, UR4 ;  /* 0x00000004b1af7c20 */ /* 0x000fe20008410000 */
[----:B------:R-:W-:Y:S01]  /*94a0*/  FMUL.FTZ R177, R181, UR4 ;  /* 0x00000004b5b17c20 */ /* 0x000fe20008410000 */
[----:B--2---:R-:W-:-:S02]  /*94b0*/  FSEL R12, R12, -INF , P6 ;  /* 0xff8000000c0c7808 */ /* 0x004fc40003000000 */
[----:B------:R2:W3:Y:S08]  /*94c0*/  MUFU.EX2 R153, R155 ;  /* 0x0000009b00997308 */ /* 0x0004f00000000800 */
[----:B------:R-:W4:Y:S01]  /*94d0*/  MUFU.TANH R175, R175 ;  /* 0x000000af00af7308 */ /* 0x000f220000002400 */
[----:B-1----:R-:W-:Y:S01]  /*94e0*/  FFMA.FTZ R5, R168, R5, R7 ;  /* 0x00000005a8057223 */ /* 0x002fe20000010007 */
[----:B--2---:R-:W-:Y:S01]  /*94f0*/  FMUL.FTZ R155, R173, UR4 ;  /* 0x00000004ad9b7c20 */ /* 0x004fe20008410000 */
[----:B------:R-:W-:Y:S01]  /*9500*/  FMUL.FTZ R173, R176, UR4 ;  /* 0x00000004b0ad7c20 */ /* 0x000fe20008410000 */
[----:B------:R-:W-:Y:S01]  /*9510*/  FMUL.FTZ R176, R180, UR4 ;  /* 0x00000004b4b07c20 */ /* 0x000fe20008410000 */
[-C--:B------:R-:W-:Y:S01]  /*9520*/  FMUL.FTZ R26, R26, R168.reuse ;  /* 0x000000a81a1a7220 */ /* 0x080fe20000410000 */
[-C--:B------:R-:W-:Y:S01]  /*9530*/  FMUL.FTZ R27, R27, R168.reuse ;  /* 0x000000a81b1b7220 */ /* 0x080fe20000410000 */
[----:B------:R-:W-:Y:S01]  /*9540*/  FMUL.FTZ R30, R30, R168 ;  /* 0x000000a81e1e7220 */ /* 0x000fe20000410000 */
[----:B------:R-:W1:Y:S01]  /*9550*/  MUFU.TANH R155, R155 ;  /* 0x0000009b009b7308 */ /* 0x000e620000002400 */
[C---:B---3--:R-:W-:Y:S01]  /*9560*/  FADD.FTZ R5, R153.reuse, R5 ;  /* 0x0000000599057221 */ /* 0x048fe20000010000 */
[----:B------:R-:W-:Y:S01]  /*9570*/  F2FP.BF16.F32.PACK_AB R153, R153, R7 ;  /* 0x000000079999723e */ /* 0x000fe200000010ff */
[----:B------:R-:W-:-:S02]  /*9580*/  VIADD R7, R9, 0x38840 ;  /* 0x0003884009077836 */ /* 0x000fc40000000000 */
[-C--:B------:R-:W-:Y:S01]  /*9590*/  FMUL.FTZ R31, R31, R168.reuse ;  /* 0x000000a81f1f7220 */ /* 0x080fe20000410000 */
[-C--:B------:R-:W-:Y:S01]  /*95a0*/  FMUL.FTZ R34, R34, R168.reuse ;  /* 0x000000a822227220 */ /* 0x080fe20000410000 */
[-C--:B------:R-:W-:Y:S01]  /*95b0*/  FMUL.FTZ R35, R35, R168.reuse ;  /* 0x000000a823237220 */ /* 0x080fe20000410000 */
[-C--:B------:R-:W-:Y:S01]  /*95c0*/  FMUL.FTZ R38, R38, R168.reuse ;  /* 0x000000a826267220 */ /* 0x080fe20000410000 */
[----:B0-----:R-:W-:Y:S01]  /*95d0*/  PRMT R7, R182, 0x654, R7 ;  /* 0x00000654b6077816 */ /* 0x001fe20000000007 */
[----:B------:R-:W0:Y:S01]  /*95e0*/  MUFU.TANH R173, R173 ;  /* 0x000000ad00ad7308 */ /* 0x000e220000002400 */
[----:B----4-:R-:W-:Y:S01]  /*95f0*/  FSEL R175, R175, -INF , P3 ;  /* 0xff800000afaf7808 */ /* 0x010fe20001800000 */
[-C--:B------:R-:W-:Y:S01]  /*9600*/  FMUL.FTZ R39, R39, R168.reuse ;  /* 0x000000a827277220 */ /* 0x080fe20000410000 */
[----:B------:R2:W-:Y:S01]  /*9610*/  SYNCS.ARRIVE.TRANS64.RED.A1T0 RZ, [R7+URZ], RZ ;  /* 0x000000ff07ff79a7 */ /* 0x0005e2000810043f */
[-C--:B------:R-:W-:Y:S01]  /*9620*/  FMUL.FTZ R42, R42, R168.reuse ;  /* 0x000000a82a2a7220 */ /* 0x080fe20000410000 */
[-C--:B------:R-:W-:Y:S01]  /*9630*/  FMUL.FTZ R43, R43, R168.reuse ;  /* 0x000000a82b2b7220 */ /* 0x080fe20000410000 */
[-C--:B------:R-:W-:Y:S01]  /*9640*/  FMUL.FTZ R46, R46, R168.reuse ;  /* 0x000000a82e2e7220 */ /* 0x080fe20000410000 */
[-C--:B------:R-:W-:Y:S01]  /*9650*/  FMUL.FTZ R47, R47, R168.reuse ;  /* 0x000000a82f2f7220 */ /* 0x080fe20000410000 */
[----:B------:R-:W3:Y:S01]  /*9660*/  MUFU.TANH R176, R176 ;  /* 0x000000b000b07308 */ /* 0x000ee20000002400 */
[----:B-1----:R-:W-:Y:S01]  /*9670*/  FSEL R155, R155, -INF , P5 ;  /* 0xff8000009b9b7808 */ /* 0x002fe20002800000 */
[-C--:B------:R-:W-:Y:S01]  /*9680*/  FMUL.FTZ R50, R50, R168.reuse ;  /* 0x000000a832327220 */ /* 0x080fe20000410000 */
[----:B--2---:R-:W-:Y:S01]  /*9690*/  FMNMX.FTZ R7, R154, R11, !PT ;  /* 0x0000000b9a077209 */ /* 0x004fe20007810000 */
[-C--:B------:R-:W-:Y:S01]  /*96a0*/  FMUL.FTZ R51, R51, R168.reuse ;  /* 0x000000a833337220 */ /* 0x080fe20000410000 */
[-C--:B------:R-:W-:Y:S01]  /*96b0*/  FMUL.FTZ R54, R54, R168.reuse ;  /* 0x000000a836367220 */ /* 0x080fe20000410000 */
[-C--:B------:R-:W-:Y:S01]  /*96c0*/  FMUL.FTZ R55, R55, R168.reuse ;  /* 0x000000a837377220 */ /* 0x080fe20000410000 */
[----:B------:R-:W-:Y:S01]  /*96d0*/  FMNMX.FTZ R7, R156, R7, !PT ;  /* 0x000000079c077209 */ /* 0x000fe20007810000 */
[----:B------:R-:W1:Y:S01]  /*96e0*/  MUFU.TANH R177, R177 ;  /* 0x000000b100b17308 */ /* 0x000e620000002400 */
[----:B0-----:R-:W-:Y:S01]  /*96f0*/  FSEL R173, R173, -INF , P4 ;  /* 0xff800000adad7808 */ /* 0x001fe20002000000 */
[-C--:B------:R-:W-:Y:S01]  /*9700*/  FMUL.FTZ R58, R58, R168.reuse ;  /* 0x000000a83a3a7220 */ /* 0x080fe20000410000 */
[----:B------:R-:W-:Y:S01]  /*9710*/  FMNMX.FTZ R7, R160, R7, !PT ;  /* 0x00000007a0077209 */ /* 0x000fe20007810000 */
[-C--:B------:R-:W-:Y:S01]  /*9720*/  FMUL.FTZ R59, R59, R168.reuse ;  /* 0x000000a83b3b7220 */ /* 0x080fe20000410000 */
[-C--:B------:R-:W-:Y:S01]  /*9730*/  FMUL.FTZ R62, R62, R168.reuse ;  /* 0x000000a83e3e7220 */ /* 0x080fe20000410000 */
[-C--:B------:R-:W-:Y:S01]  /*9740*/  FMUL.FTZ R63, R63, R168.reuse ;  /* 0x000000a83f3f7220 */ /* 0x080fe20000410000 */
[----:B------:R-:W-:Y:S01]  /*9750*/  FMNMX.FTZ R7, R14, R7, !PT ;  /* 0x000000070e077209 */ /* 0x000fe20007810000 */
[----:B------:R-:W0:Y:S01]  /*9760*/  MUFU.EX2 R158, R158 ;  /* 0x0000009e009e7308 */ /* 0x000e220000000800 */
[----:B---3--:R-:W-:Y:S01]  /*9770*/  FSEL R176, R176, -INF , P2 ;  /* 0xff800000b0b07808 */ /* 0x008fe20001000000 */
[-C--:B------:R-:W-:Y:S01]  /*9780*/  FMUL.FTZ R66, R66, R168.reuse ;  /* 0x000000a842427220 */ /* 0x080fe20000410000 */
[----:B------:R-:W-:Y:S01]  /*9790*/  FMNMX.FTZ R7, R15, R7, !PT ;  /* 0x000000070f077209 */ /* 0x000fe20007810000 */
[-C--:B------:R-:W-:Y:S01]  /*97a0*/  FMUL.FTZ R67, R67, R168.reuse ;  /* 0x000000a843437220 */ /* 0x080fe20000410000 */
[-C--:B------:R-:W-:Y:S01]  /*97b0*/  FMUL.FTZ R70, R70, R168.reuse ;  /* 0x000000a846467220 */ /* 0x080fe20000410000 */
[-C--:B------:R-:W-:Y:S01]  /*97c0*/  FMUL.FTZ R71, R71, R168.reuse ;  /* 0x000000a847477220 */ /* 0x080fe20000410000 */
[----:B------:R-:W-:Y:S01]  /*97d0*/  FMNMX.FTZ R7, R20, R7, !PT ;  /* 0x0000000714077209 */ /* 0x000fe20007810000 */
[----:B------:R-:W2:Y:S01]  /*97e0*/  MUFU.EX2 R159, R159 ;  /* 0x0000009f009f7308 */ /* 0x000ea20000000800 */
[----:B-1----:R-:W-:Y:S01]  /*97f0*/  FSEL R177, R177, -INF , P1 ;  /* 0xff800000b1b17808 */ /* 0x002fe20000800000 */
[-C--:B------:R-:W-:Y:S01]  /*9800*/  FMUL.FTZ R74, R74, R168.reuse ;  /* 0x000000a84a4a7220 */ /* 0x080fe20000410000 */
[----:B------:R-:W-:Y:S01]  /*9810*/  FMNMX.FTZ R7, R21, R7, !PT ;  /* 0x0000000715077209 */ /* 0x000fe20007810000 */
[-C--:B------:R-:W-:Y:S01]  /*9820*/  FMUL.FTZ R75, R75, R168.reuse ;  /* 0x000000a84b4b7220 */ /* 0x080fe20000410000 */
[----:B------:R-:W-:Y:S01]  /*9830*/  ISETP.NE.AND P1, PT, R23, RZ, PT ;  /* 0x000000ff1700720c */ /* 0x000fe20003f25270 */
[-C--:B------:R-:W-:Y:S01]  /*9840*/  FMUL.FTZ R78, R78, R168.reuse ;  /* 0x000000a84e4e7220 */ /* 0x080fe20000410000 */
[----:B------:R-:W-:Y:S01]  /*9850*/  FMNMX.FTZ R7, R152, R7, !PT ;  /* 0x0000000798077209 */ /* 0x000fe20007810000 */
[----:B------:R-:W1:Y:S01]  /*9860*/  MUFU.EX2 R161, R161 ;  /* 0x000000a100a17308 */ /* 0x000e620000000800 */
[----:B0-----:R-:W-:Y:S01]  /*9870*/  FADD.FTZ R5, R158, R5 ;  /* 0x000000059e057221 */ /* 0x001fe20000010000 */
[-C--:B------:R-:W-:Y:S01]  /*9880*/  FMUL.FTZ R79, R79, R168.reuse ;  /* 0x000000a84f4f7220 */ /* 0x080fe20000410000 */
[----:B------:R-:W-:Y:S01]  /*9890*/  FMNMX.FTZ R7, R157, R7, !PT ;  /* 0x000000079d077209 */ /* 0x000fe20007810000 */
[-C--:B------:R-:W-:Y:S01]  /*98a0*/  FMUL.FTZ R82, R82, R168.reuse ;  /* 0x000000a852527220 */ /* 0x080fe20000410000 */
[-C--:B------:R-:W-:Y:S01]  /*98b0*/  FMUL.FTZ R83, R83, R168.reuse ;  /* 0x000000a853537220 */ /* 0x080fe20000410000 */
[-C--:B------:R-:W-:Y:S01]  /*98c0*/  FMUL.FTZ R86, R86, R168.reuse ;  /* 0x000000a856567220 */ /* 0x080fe20000410000 */
[----:B------:R-:W-:Y:S01]  /*98d0*/  FMNMX.FTZ R7, R13, R7, !PT ;  /* 0x000000070d077209 */ /* 0x000fe20007810000 */
[----:B------:R-:W0:Y:S01]  /*98e0*/  MUFU.EX2 R162, R162 ;  /* 0x000000a200a27308 */ /* 0x000e220000000800 */
[----:B--2---:R-:W-:Y:S01]  /*98f0*/  FADD.FTZ R5, R159, R5 ;  /* 0x000000059f057221 */ /* 0x004fe20000010000 */
[----:B------:R-:W-:Y:S01]  /*9900*/  @!P1 IMAD R10, R10, 0x40, R19 ;  /* 0x000000400a0a9824 */ /* 0x000fe200078e0213 */
[----:B------:R-:W-:Y:S01]  /*9910*/  FMNMX.FTZ R7, R12, R7, !PT ;  /* 0x000000070c077209 */ /* 0x000fe20007810000 */
[-C--:B------:R-:W-:Y:S01]  /*9920*/  FMUL.FTZ R87, R87, R168.reuse ;  /* 0x000000a857577220 */ /* 0x080fe20000410000 */
[-C--:B------:R-:W-:Y:S01]  /*9930*/  FMUL.FTZ R90, R90, R168.reuse ;  /* 0x000000a85a5a7220 */ /* 0x080fe20000410000 */
[----:B------:R-:W-:Y:S01]  /*9940*/  @!P1 IMAD R10, R10, 0x4, R17 ;  /* 0x000000040a0a9824 */ /* 0x000fe200078e0211 */
[----:B------:R-:W-:Y:S01]  /*9950*/  FMNMX.FTZ R7, R155, R7, !PT ;  /* 0x000000079b077209 */ /* 0x000fe20007810000 */
[----:B------:R-:W2:Y:S01]  /*9960*/  MUFU.EX2 R163, R163 ;  /* 0x000000a300a37308 */ /* 0x000ea20000000800 */
[----:B-1----:R-:W-:Y:S01]  /*9970*/  FADD.FTZ R5, R161, R5 ;  /* 0x00000005a1057221 */ /* 0x002fe20000010000 */
[-C--:B------:R-:W-:Y:S01]  /*9980*/  FMUL.FTZ R91, R91, R168.reuse ;  /* 0x000000a85b5b7220 */ /* 0x080fe20000410000 */
[----:B------:R-:W-:Y:S01]  /*9990*/  FMNMX.FTZ R7, R173, R7, !PT ;  /* 0x00000007ad077209 */ /* 0x000fe20007810000 */
[----:B------:R-:W-:Y:S01]  /*99a0*/  @!P1 STS [R10+0x38420], R168 ;  /* 0x038420a80a009388 */ /* 0x000fe20000000800 */
[-C--:B------:R-:W-:Y:S01]  /*99b0*/  FMUL.FTZ R94, R94, R168.reuse ;  /* 0x000000a85e5e7220 */ /* 0x080fe20000410000 */
        /* <DEDUP_REMOVED lines=12> */
[-C--:B------:R-:W-:Y:S01]  /*9a80*/  FMUL.FTZ R106, R106, R168.reuse ;  /* 0x000000a86a6a7220 */ /* 0x080fe20000410000 */
[-C--:B------:R-:W-:Y:S01]  /*9a90*/  FMUL.FTZ R107, R107, R168.reuse ;  /* 0x000000a86b6b7220 */ /* 0x080fe20000410000 */
[----:B------:R-:W2:Y:S01]  /*9aa0*/  SHFL.BFLY PT, R178, R7, 0x2, 0x1f ;  /* 0x0c401f0007b27f89 */ /* 0x000ea200000e0000 */
        /* <DEDUP_REMOVED lines=22> */
[----:B------:R-:W-:Y:S01]  /*9c10*/  FMUL.FTZ R142, R142, R168 ;  /* 0x000000a88e8e7220 */ /* 0x000fe20000410000 */
[----:B--2---:R-:W-:Y:S01]  /*9c20*/  FMNMX.FTZ R7, R7, R178, !PT ;  /* 0x000000b207077209 */ /* 0x004fe20007810000 */
[-C--:B------:R-:W-:Y:S01]  /*9c30*/  FMUL.FTZ R143, R143, R168.reuse ;  /* 0x000000a88f8f7220 */ /* 0x080fe20000410000 */
[-C--:B------:R-:W-:Y:S01]  /*9c40*/  FMUL.FTZ R146, R146, R168.reuse ;  /* 0x000000a892927220 */ /* 0x080fe20000410000 */
[-C--:B------:R-:W-:Y:S01]  /*9c50*/  FMUL.FTZ R147, R147, R168.reuse ;  /* 0x000000a893937220 */ /* 0x080fe20000410000 */
[----:B------:R-:W2:Y:S01]  /*9c60*/  MUFU.EX2 R169, R169 ;  /* 0x000000a900a97308 */ /* 0x000ea20000000800 */
[----:B------:R-:W3:Y:S01]  /*9c70*/  SHFL.BFLY PT, R178, R7, 0x1, 0x1f ;  /* 0x0c201f0007b27f89 */ /* 0x000ee200000e0000 */
[----:B-1----:R-:W-:Y:S01]  /*9c80*/  FADD.FTZ R5, R167, R5 ;  /* 0x00000005a7057221 */ /* 0x002fe20000010000 */
[-C--:B------:R-:W-:Y:S01]  /*9c90*/  FMUL.FTZ R150, R150, R168.reuse ;  /* 0x000000a896967220 */ /* 0x080fe20000410000 */
[----:B------:R-:W-:-:S04]  /*9ca0*/  FMUL.FTZ R151, R151, R168 ;  /* 0x000000a897977220 */ /* 0x000fc80000410000 */
[----:B------:R-:W1:Y:S01]  /*9cb0*/  MUFU.EX2 R170, R170 ;  /* 0x000000aa00aa7308 */ /* 0x000e620000000800 */
[----:B0-----:R-:W-:-:S07]  /*9cc0*/  FADD.FTZ R5, R172, R5 ;  /* 0x00000005ac057221 */ /* 0x001fce0000010000 */
[----:B------:R-:W0:Y:S01]  /*9cd0*/  MUFU.EX2 R171, R171 ;  /* 0x000000ab00ab7308 */ /* 0x000e220000000800 */
[----:B--2---:R-:W-:-:S07]  /*9ce0*/  FADD.FTZ R5, R169, R5 ;  /* 0x00000005a9057221 */ /* 0x004fce0000010000 */
[----:B------:R-:W2:Y:S01]  /*9cf0*/  MUFU.EX2 R174, R174 ;  /* 0x000000ae00ae7308 */ /* 0x000ea20000000800 */
[----:B---3--:R-:W-:Y:S01]  /*9d00*/  FMNMX.FTZ R7, R7, R178, !PT ;  /* 0x000000b207077209 */ /* 0x008fe20007810000 */
[----:B-1----:R-:W-:-:S03]  /*9d10*/  FADD.FTZ R5, R170, R5 ;  /* 0x00000005aa057221 */ /* 0x002fc60000010000 */
[----:B------:R-:W-:-:S04]  /*9d20*/  FSETP.NEU.FTZ.AND P2, PT, R7, -INF , PT ;  /* 0xff8000000700780b */ /* 0x000fc80003f5d000 */
[----:B------:R-:W-:Y:S01]  /*9d30*/  FSEL R178, R7, RZ, P2 ;  /* 0x000000ff07b27208 */ /* 0x000fe20001000000 */
[----:B0-----:R-:W-:-:S04]  /*9d40*/  FADD.FTZ R5, R171, R5 ;  /* 0x00000005ab057221 */ /* 0x001fc80000010000 */
[----:B------:R-:W-:Y:S01]  /*9d50*/  FADD.FTZ R178, -R178, R11 ;  /* 0x0000000bb2b27221 */ /* 0x000fe20000010100 */
[----:B--2---:R-:W-:-:S03]  /*9d60*/  FADD.FTZ R5, R174, R5 ;  /* 0x00000005ae057221 */ /* 0x004fc60000010000 */
[----:B------:R-:W-:-:S06]  /*9d70*/  FMUL.FTZ R11, R178, UR10 ;  /* 0x0000000ab20b7c20 */ /* 0x000fcc0008410000 */
[----:B------:R-:W0:Y:S02]  /*9d80*/  MUFU.EX2 R11, R11 ;  /* 0x0000000b000b7308 */ /* 0x000e240000000800 */
        /* <DEDUP_REMOVED lines=10> */
[----:B0-----:R-:W-:Y:S01]  /*9e30*/  FMUL.FTZ R10, R7, UR10 ;  /* 0x0000000a070a7c20 */ /* 0x001fe20008410000 */
        /* <DEDUP_REMOVED lines=26> */
[----:B------:R-:W1:Y:S01]  /*9fe0*/  MUFU.EX2 R156, R156 ;  /* 0x0000009c009c7308 */ /* 0x000e620000000800 */
[----:B------:R-:W-:Y:S01]  /*9ff0*/  F2FP.BF16.F32.PACK_AB R155, R159, R158 ;  /* 0x0000009e9f9b723e */ /* 0x000fe200000010ff */
[----:B------:R-:W-:Y:S01]  /*a000*/  FMUL.FTZ R57, R57, R11 ;  /* 0x0000000b39397220 */ /* 0x000fe20000410000 */
[----:B------:R-:W-:Y:S01]  /*a010*/  F2FP.BF16.F32.PACK_AB R159, R164, R163 ;  /* 0x000000a3a49f723e */ /* 0x000fe200000010ff */
[----:B------:R-:W-:Y:S01]  /*a020*/  FMUL.FTZ R60, R60, R11 ;  /* 0x0000000b3c3c7220 */ /* 0x000fe20000410000 */
[----:B------:R-:W-:Y:S01]  /*a030*/  F2FP.BF16.F32.PACK_AB R163, R172, R167 ;  /* 0x000000a7aca3723e */ /* 0x000fe200000010ff */
[----:B0-----:R-:W-:Y:S01]  /*a040*/  FFMA.FTZ R179, R11, R6, R154 ;  /* 0x000000060bb37223 */ /* 0x001fe2000001009a */
[----:B------:R-:W-:Y:S01]  /*a050*/  F2FP.BF16.F32.PACK_AB R167, R174, R171 ;  /* 0x000000abaea7723e */ /* 0x000fe200000010ff */
        /* <DEDUP_REMOVED lines=40> */
[----:B------:R2:W3:Y:S01]  /*a2e0*/  MUFU.EX2 R6, R152 ;  /* 0x0000009800067308 */ /* 0x0004e20000000800 */
        /* <DEDUP_REMOVED lines=8> */
[----:B--2---:R-:W-:Y:S01]  /*a370*/  F2FP.BF16.F32.PACK_AB R152, R156, R154 ;  /* 0x0000009a9c98723e */ /* 0x004fe200000010ff */
[----:B------:R-:W-:Y:S01]  /*a380*/  FMUL.FTZ R144, R144, R11 ;  /* 0x0000000b90907220 */ /* 0x000fe20000410000 */
[----:B0-----:R-:W-:Y:S01]  /*a390*/  F2FP.BF16.F32.PACK_AB R154, R14, R10 ;  /* 0x0000000a0e9a723e */ /* 0x001fe200000010ff */
[----:B------:R-:W-:Y:S01]  /*a3a0*/  BAR.SYNC.DEFER_BLOCKING 0xf, 0x100 ;  /* 0x03c4000000007b1d */ /* 0x000fe20000010000 */
[----:B-1----:R-:W-:Y:S01]  /*a3b0*/  F2FP.BF16.F32.PACK_AB R156, R20, R15 ;  /* 0x0000000f149c723e */ /* 0x002fe200000010ff */
[-C--:B------:R-:W-:Y:S01]  /*a3c0*/  FMUL.FTZ R145, R145, R11.reuse ;  /* 0x0000000b91917220 */ /* 0x080fe20000410000 */
[-C--:B------:R-:W-:Y:S01]  /*a3d0*/  FMUL.FTZ R148, R148, R11.reuse ;  /* 0x0000000b94947220 */ /* 0x080fe20000410000 */
[----:B------:R-:W-:Y:S01]  /*a3e0*/  FMUL.FTZ R149, R149, R11 ;  /* 0x0000000b95957220 */ /* 0x000fe20000410000 */
[----:B----4-:R-:W-:Y:S01]  /*a3f0*/  F2FP.BF16.F32.PACK_AB R157, R162, R161 ;  /* 0x000000a1a29d723e */ /* 0x010fe200000010ff */
[----:B------:R-:W0:Y:S01]  /*a400*/  MUFU.EX2 R13, R13 ;  /* 0x0000000d000d7308 */ /* 0x000e220000000800 */
[----:B------:R-:W-:Y:S01]  /*a410*/  F2FP.BF16.F32.PACK_AB R161, R166, R165 ;  /* 0x000000a5a6a1723e */ /* 0x000fe200000010ff */
[----:B------:R-:W-:Y:S01]  /*a420*/  FADD.FTZ R179, R10, R179 ;  /* 0x000000b30ab37221 */ /* 0x000fe20000010000 */
[----:B------:R-:W-:Y:S01]  /*a430*/  F2FP.BF16.F32.PACK_AB R165, R170, R169 ;  /* 0x000000a9aaa5723e */ /* 0x000fe200000010ff */
[----:B------:R-:W-:Y:S01]  /*a440*/  IMAD R169, R2, 0x1000, R22 ;  /* 0x0000100002a97824 */ /* 0x000fe200078e0216 */
[----:B---3--:R-:W-:Y:S01]  /*a450*/  F2FP.BF16.F32.PACK_AB R158, R6, R21 ;  /* 0x00000015069e723e */ /* 0x008fe200000010ff */
[----:B------:R-:W-:-:S02]  /*a460*/  FADD.FTZ R179, R14, R179 ;  /* 0x000000b30eb37221 */ /* 0x000fc40000010000 */
[----:B------:R-:W-:Y:S01]  /*a470*/  MUFU.EX2 R12, R12 ;  /* 0x0000000c000c7308 */ /* 0x000fe20000000800 */
[C---:B------:R-:W-:Y:S01]  /*a480*/  R2UR UR14, R169.reuse ;  /* 0x00000000a90e72ca */ /* 0x040fe200000e0000 */
[----:B------:R-:W-:Y:S02]  /*a490*/  VIADD R11, R169, 0x80 ;  /* 0x00000080a90b7836 */ /* 0x000fe40000000000 */
[----:B------:R-:W-:-:S04]  /*a4a0*/  FADD.FTZ R179, R15, R179 ;  /* 0x000000b30fb37221 */ /* 0x000fc80000010000 */
[----:B------:R-:W-:Y:S01]  /*a4b0*/  FADD.FTZ R179, R20, R179 ;  /* 0x000000b314b37221 */ /* 0x000fe20000010000 */
[----:B------:R-:W1:Y:S01]  /*a4c0*/  MUFU.EX2 R178, R178 ;  /* 0x000000b200b27308 */ /* 0x000e620000000800 */
[----:B0-----:R-:W-:Y:S01]  /*a4d0*/  F2FP.BF16.F32.PACK_AB R160, R13, R180 ;  /* 0x000000b40da0723e */ /* 0x001fe200000010ff */
[----:B------:R0:W-:Y:S01]  /*a4e0*/  STSM.16.M88.4 [R184+0x36400], R152 ;  /* 0x03640098b8007844 */ /* 0x0001e20000000200 */
[----:B------:R-:W-:-:S03]  /*a4f0*/  FADD.FTZ R179, R21, R179 ;  /* 0x000000b315b37221 */ /* 0x000fc60000010000 */
[----:B------:R0:W-:Y:S01]  /*a500*/  STSM.16.M88.4 [R187], R156 ;  /* 0x0000009cbb007844 */ /* 0x0001e20000000200 */
[----:B------:R-:W-:Y:S01]  /*a510*/  FADD.FTZ R179, R6, R179 ;  /* 0x000000b306b37221 */ /* 0x000fe20000010000 */
[----:B------:R-:W2:Y:S03]  /*a520*/  MUFU.EX2 R173, R173 ;  /* 0x000000ad00ad7308 */ /* 0x000ea60000000800 */
[----:B------:R-:W-:-:S04]  /*a530*/  FADD.FTZ R179, R180, R179 ;  /* 0x000000b3b4b37221 */ /* 0x000fc80000010000 */
[----:B------:R-:W-:Y:S01]  /*a540*/  FADD.FTZ R179, R13, R179 ;  /* 0x000000b30db37221 */ /* 0x000fe20000010000 */
[----:B------:R-:W3:Y:S01]  /*a550*/  MUFU.EX2 R175, R175 ;  /* 0x000000af00af7308 */ /* 0x000ee20000000800 */
[----:B-1----:R-:W-:Y:S02]  /*a560*/  F2FP.BF16.F32.PACK_AB R162, R178, R12 ;  /* 0x0000000cb2a2723e */ /* 0x002fe400000010ff */
[----:B------:R-:W-:-:S03]  /*a570*/  FADD.FTZ R179, R12, R179 ;  /* 0x000000b30cb37221 */ /* 0x000fc60000010000 */
[----:B------:R0:W-:Y:S01]  /*a580*/  STSM.16.M88.4 [R189], R160 ;  /* 0x000000a0bd007844 */ /* 0x0001e20000000200 */
[----:B------:R-:W-:Y:S01]  /*a590*/  FADD.FTZ R179, R178, R179 ;  /* 0x000000b3b2b37221 */ /* 0x000fe20000010000 */
[----:B------:R-:W1:Y:S03]  /*a5a0*/  MUFU.EX2 R176, R176 ;  /* 0x000000b000b07308 */ /* 0x000e660000000800 */
[----:B--2---:R-:W-:-:S05]  /*a5b0*/  FADD.FTZ R179, R173, R179 ;  /* 0x000000b3adb37221 */ /* 0x004fca0000010000 */
[----:B------:R-:W2:Y:S01]  /*a5c0*/  MUFU.EX2 R177, R177 ;  /* 0x000000b100b17308 */ /* 0x000ea20000000800 */
[C---:B---3--:R-:W-:Y:S01]  /*a5d0*/  F2FP.BF16.F32.PACK_AB R164, R175.reuse, R173 ;  /* 0x000000adafa4723e */ /* 0x048fe200000010ff */
[----:B------:R-:W-:-:S04]  /*a5e0*/  FADD.FTZ R179, R175, R179 ;  /* 0x000000b3afb37221 */ /* 0x000fc80000010000 */
[----:B-1----:R-:W-:Y:S01]  /*a5f0*/  FADD.FTZ R179, R176, R179 ;  /* 0x000000b3b0b37221 */ /* 0x002fe20000010000 */
[----:B--2---:R-:W-:-:S03]  /*a600*/  F2FP.BF16.F32.PACK_AB R166, R177, R176 ;  /* 0x000000b0b1a6723e */ /* 0x004fc600000010ff */
        /* <DEDUP_REMOVED lines=35> */
.L_x_5149:
[----:B------:R-:W-:Y:S01]  /*a840*/  UISETP.GT.AND UP0, UPT, UR7, UR6, UPT ;  /* 0x000000060700728c */ /* 0x000fe2000bf04270 */
[----:B------:R-:W-:Y:S01]  /*a850*/  VIADD R9, R9, 0x38860 ;  /* 0x0003886009097836 */ /* 0x000fe20000000000 */
[----:B------:R-:W-:Y:S01]  /*a860*/  UIADD3 UR7, UR7, -0x1, URZ ;  /* 0xffffffff07077890 */ /* 0x000fe2000fffe03f */
[----:B------:R-:W-:Y:S02]  /*a870*/  IMAD.MOV.U32 R12, RZ, RZ, R8 ;  /* 0x000000ffff0c7224 */ /* 0x000fe400078e0008 */
[----:B------:R-:W-:Y:S01]  /*a880*/  IMAD.MOV.U32 R11, RZ, RZ, R7 ;  /* 0x000000ffff0b7224 */ /* 0x000fe200078e0007 */
[----:B------:R-:W-:Y:S01]  /*a890*/  PLOP3.LUT P1, PT, PT, PT, UP0, 0x80, 0x0 ;  /* 0x000000000000781c */ /* 0x000fe20003f2f008 */
[----:B------:R-:W-:Y:S01]  /*a8a0*/  IMAD.MOV.U32 R10, RZ, RZ, R2 ;  /* 0x000000ffff0a7224 */ /* 0x000fe200078e0002 */
[----:B------:R-:W-:-:S04]  /*a8b0*/  PRMT R9, R182, 0x654, R9 ;  /* 0x00000654b6097816 */ /* 0x000fc80000000009 */
[----:B------:R0:W-:Y:S07]  /*a8c0*/  SYNCS.ARRIVE.TRANS64.RED.A1T0 RZ, [R9+URZ], RZ ;  /* 0x000000ff09ff79a7 */ /* 0x0001ee000810043f */
[----:B------:R-:W-:Y:S05]  /*a8d0*/  @P1 BRA `(.L_x_5150) ;  /* 0xffffffc800601947 */ /* 0x000fea000383ffff */
.L_x_5139:
        /* <DEDUP_REMOVED lines=8> */
.L_x_5162:
[----:B------:R-:W-:-:S05]  /*a960*/  VIADD R2, R11, 0x1 ;  /* 0x000000010b027836 */ /* 0x000fca0000000000 */
[----:B------:R-:W-:-:S04]  /*a970*/  ISETP.NE.AND P1, PT, R2, 0x2, PT ;  /* 0x000000020200780c */ /* 0x000fc80003f25270 */
[----:B------:R-:W-:Y:S02]  /*a980*/  SEL R7, RZ, 0x1, P1 ;  /* 0x00000001ff077807 */ /* 0x000fe40000800000 */
[----:B------:R-:W-:Y:S02]  /*a990*/  SEL R2, R2, RZ, P1 ;  /* 0x000000ff02027207 */ /* 0x000fe40000800000 */
[----:B------:R-:W-:-:S13]  /*a9a0*/  R2UR UR6, R7 ;  /* 0x00000000070672ca */ /* 0x000fda00000e0000 */
[----:B------:R-:W-:Y:S01]  /*a9b0*/  ULOP3.LUT UR37, UR37, UR6, URZ, 0x3c, !UPT ;  /* 0x0000000625257292 */ /* 0x000fe2000f8e3c3f */
[----:B-1----:R-:W-:Y:S11]  /*a9c0*/  @!P0 BRA `(.L_x_5152) ;  /* 0x0000000000048947 */ /* 0x002ff60003800000 */
[----:B------:R-:W-:Y:S01]  /*a9d0*/  BPT.TRAP 0x1 ;  /* 0x000000040000795c */ /* 0x000fe20000300000 */
.L_x_5152:
[----:B------:R-:W-:Y:S02]  /*a9e0*/  IMAD.U32 R7, RZ, RZ, UR37 ;  /* 0x00000025ff077e24 */ /* 0x000fe4000f8e00ff */
[----:B0-----:R-:W-:-:S03]  /*a9f0*/  IMAD R9, R2, 0x8, R17 ;  /* 0x0000000802097824 */ /* 0x001fc600078e0211 */
[----:B------:R-:W-:-:S04]  /*aa00*/  SHF.L.U32 R7, R7, 0x1f, RZ ;  /* 0x0000001f07077819 */ /* 0x000fc800000006ff */
[----:B------:R0:W1:Y:S01]  /*aa10*/  SYNCS.PHASECHK.TRANS64.TRYWAIT P1, [R9+URZ+0x38830], R7 ;  /* 0x03883007090075a7 */ /* 0x000062000802017f */
[----:B------:R-:W-:Y:S05]  /*aa20*/  @!P0 BRA `(.L_x_5153) ;  /* 0x0000000000048947 */ /* 0x000fea0003800000 */
[----:B------:R-:W-:Y:S01]  /*aa30*/  BPT.TRAP 0x1 ;  /* 0x000000040000795c */ /* 0x000fe20000300000 */
.L_x_5153:
[----:B------:R-:W-:Y:S01]  /*aa40*/  IMAD R8, R2, 0x200, R4 ;  /* 0x0000020002087824 */ /* 0x000fe200078e0204 */
[----:B-1----:R-:W-:Y:S06]  /*aa50*/  @P1 BRA `(.L_x_5154) ;  /* 0x0000000000081947 */ /* 0x002fec0003800000 */
[----:B------:R-:W1:Y:S02]  /*aa60*/  SYNCS.PHASECHK.TRANS64.TRYWAIT P1, [R9+URZ+0x38830], R7 ;  /* 0x03883007090075a7 */ /* 0x000e64000802017f */
[----:B-1----:R-:W-:Y:S05]  /*aa70*/  @!P1 BRA `(.L_x_5155) ;  /* 0x000000f400e49947 */ /* 0x002fea0003800000 */
.L_x_5154:
        /* <DEDUP_REMOVED lines=22> */
.L_x_5156:
[----:B------:R2:W3:Y:S01]  /*abe0*/  SYNCS.PHASECHK.TRANS64.TRYWAIT P1, [R9+URZ+0x38850], R7 ;  /* 0x03885007090075a7 */ /* 0x0004e2000802017f */
[----:B------:R-:W-:Y:S05]  /*abf0*/  @!P0 BRA `(.L_x_5157) ;  /* 0x0000000000048947 */ /* 0x000fea0003800000 */
[----:B------:R-:W-:Y:S01]  /*ac00*/  BPT.TRAP 0x1 ;  /* 0x000000040000795c */ /* 0x000fe20000300000 */
.L_x_5157:
[----:B---3--:R-:W-:Y:S05]  /*ac10*/  @P1 BRA `(.L_x_5158) ;  /* 0x0000000000081947 */ /* 0x008fea0003800000 */
[----:B------:R-:W3:Y:S02]  /*ac20*/  SYNCS.PHASECHK.TRANS64.TRYWAIT P1, [R9+URZ+0x38850], R7 ;  /* 0x03885007090075a7 */ /* 0x000ee4000802017f */
[----:B---3--:R-:W-:Y:S05]  /*ac30*/  @!P1 BRA `(.L_x_5159) ;  /* 0x000000f400889947 */ /* 0x008fea0003800000 */
.L_x_5158:
        /* <DEDUP_REMOVED lines=327> */
.L_x_5160:
        /* <DEDUP_REMOVED lines=18> */
[----:B------:R-:W-:Y:S01]  /*c1d0*/  UMOV UR10, UR4 ;  /* 0x00000004000a7c82 */ /* 0x000fe20008000000 */
[----:B------:R-:W-:Y:S01]  /*c1e0*/  FMUL.FTZ R159, R159, UR5 ;  /* 0x000000059f9f7c20 */ /* 0x000fe20008410000 */
[----:B------:R-:W2:Y:S01]  /*c1f0*/  S2R R185, SR_CgaCtaId ;  /* 0x0000000000b97919 */ /* 0x000ea20000008800 */
[----:B------:R-:W-:Y:S01]  /*c200*/  FMUL.FTZ R155, R155, UR5 ;  /* 0x000000059b9b7c20 */ /* 0x000fe20008410000 */
[----:B------:R-:W3:Y:S01]  /*c210*/  MUFU.TANH R14, R14 ;  /* 0x0000000e000e7308 */ /* 0x000ee20000002400 */
[----:B0-----:R-:W-:Y:S01]  /*c220*/  FMNMX.FTZ R7, R8, R12, !PT ;  /* 0x0000000c08077209 */ /* 0x001fe20007810000 */
[----:B------:R-:W-:Y:S01]  /*c230*/  FMUL.FTZ R158, R158, UR5 ;  /* 0x000000059e9e7c20 */ /* 0x000fe20008410000 */
[----:B------:R-:W-:Y:S01]  /*c240*/  FMUL.FTZ R170, R170, UR5 ;  /* 0x00000005aaaa7c20 */ /* 0x000fe20008410000 */
[----:B------:R-:W-:Y:S01]  /*c250*/  ISETP.NE.AND P1, PT, R23, RZ, PT ;  /* 0x000000ff1700720c */ /* 0x000fe20003f25270 */
[----:B------:R-:W-:-:S03]  /*c260*/  UMOV UR15, 0x40000040 ;  /* 0x40000040000f7882 */ /* 0x000fc60000000000 */
[----:B------:R-:W0:Y:S01]  /*c270*/  MUFU.TANH R15, R15 ;  /* 0x0000000f000f7308 */ /* 0x000e220000002400 */
[----:B-1----:R-:W-:-:S07]  /*c280*/  FMNMX.FTZ R7, R13, R7, !PT ;  /* 0x000000070d077209 */ /* 0x002fce0007810000 */
[----:B------:R-:W1:Y:S01]  /*c290*/  MUFU.TANH R20, R20 ;  /* 0x0000001400147308 */ /* 0x000e620000002400 */
[----:B---3--:R-:W-:Y:S01]  /*c2a0*/  FMNMX.FTZ R7, R14, R7, !PT ;  /* 0x000000070e077209 */ /* 0x008fe20007810000 */
[----:B------:R-:W-:-:S04]  /*c2b0*/  @!P1 IMAD R11, R11, 0x40, R19 ;  /* 0x000000400b0b9824 */ /* 0x000fc800078e0213 */
[----:B------:R-:W-:Y:S02]  /*c2c0*/  @!P1 IMAD R11, R11, 0x4, R17 ;  /* 0x000000040b0b9824 */ /* 0x000fe400078e0211 */
[----:B------:R-:W3:Y:S01]  /*c2d0*/  MUFU.TANH R21, R21 ;  /* 0x0000001500157308 */ /* 0x000ee20000002400 */
[----:B0-----:R-:W-:-:S07]  /*c2e0*/  FMNMX.FTZ R7, R15, R7, !PT ;  /* 0x000000070f077209 */ /* 0x001fce0007810000 */
[----:B------:R-:W0:Y:S01]  /*c2f0*/  MUFU.TANH R152, R152 ;  /* 0x0000009800987308 */ /* 0x000e220000002400 */
[----:B-1----:R-:W-:-:S07]  /*c300*/  FMNMX.FTZ R7, R20, R7, !PT ;  /* 0x0000000714077209 */ /* 0x002fce0007810000 */
[----:B------:R-:W1:Y:S01]  /*c310*/  MUFU.TANH R153, R153 ;  /* 0x0000009900997308 */ /* 0x000e620000002400 */
[----:B---3--:R-:W-:-:S07]  /*c320*/  FMNMX.FTZ R7, R21, R7, !PT ;  /* 0x0000000715077209 */ /* 0x008fce0007810000 */
        /* <DEDUP_REMOVED lines=16> */
[----:B------:R-:W-:Y:S01]  /*c430*/  MUFU.TANH R155, R155 ;  /* 0x0000009b009b7308 */ /* 0x000fe20000002400 */
[----:B---3--:R-:W-:-:S07]  /*c440*/  FMNMX.FTZ R7, R169, R7, !PT ;  /* 0x00000007a9077209 */ /* 0x008fce0007810000 */
[----:B------:R-:W-:Y:S01]  /*c450*/  MUFU.TANH R158, R158 ;  /* 0x0000009e009e7308 */ /* 0x000fe20000002400 */
[----:B0-----:R-:W-:-:S05]  /*c460*/  FMNMX.FTZ R7, R172, R7, !PT ;  /* 0x00000007ac077209 */ /* 0x001fca0007810000 */
[----:B------:R-:W0:Y:S02]  /*c470*/  SHFL.BFLY PT, R165, R7, 0x2, 0x1f ;  /* 0x0c401f0007a57f89 */ /* 0x000e2400000e0000 */
[----:B0-----:R-:W-:Y:S01]  /*c480*/  FMNMX.FTZ R7, R7, R165, !PT ;  /* 0x000000a507077209 */ /* 0x001fe20007810000 */
[----:B------:R-:W-:-:S04]  /*c490*/  FMUL.FTZ R165, R154, UR5 ;  /* 0x000000059aa57c20 */ /* 0x000fc80008410000 */
[----:B------:R-:W0:Y:S02]  /*c4a0*/  SHFL.BFLY PT, R173, R7, 0x1, 0x1f ;  /* 0x0c201f0007ad7f89 */ /* 0x000e2400000e0000 */
[----:B------:R-:W-:Y:S01]  /*c4b0*/  MUFU.TANH R165, R165 ;  /* 0x000000a500a57308 */ /* 0x000fe20000002400 */
[----:B0-----:R-:W-:-:S05]  /*c4c0*/  FMNMX.FTZ R7, R7, R173, !PT ;  /* 0x000000ad07077209 */ /* 0x001fca0007810000 */
[C---:B------:R-:W-:Y:S01]  /*c4d0*/  FMUL.FTZ R154, R7.reuse, UR10 ;  /* 0x0000000a079a7c20 */ /* 0x040fe20008410000 */
[----:B------:R-:W-:Y:S02]  /*c4e0*/  FADD.FTZ R176, -R7, R12 ;  /* 0x0000000c07b07221 */ /* 0x000fe40000010100 */
[----:B------:R0:W-:Y:S01]  /*c4f0*/  MUFU.TANH R12, R159 ;  /* 0x0000009f000c7308 */ /* 0x0001e20000002400 */
[--C-:B------:R-:W-:Y:S01]  /*c500*/  FFMA.FTZ R8, R8, UR10, -R154.reuse ;  /* 0x0000000a08087c23 */ /* 0x100fe2000801089a */
[----:B------:R-:W-:Y:S01]  /*c510*/  FMUL.FTZ R176, R176, UR10 ;  /* 0x0000000ab0b07c20 */ /* 0x000fe20008410000 */
[--C-:B------:R-:W-:Y:S01]  /*c520*/  FFMA.FTZ R173, R152, UR10, -R154.reuse ;  /* 0x0000000a98ad7c23 */ /* 0x100fe2000801089a */
[--C-:B------:R-:W-:Y:S01]  /*c530*/  FFMA.FTZ R14, R14, UR10, -R154.reuse ;  /* 0x0000000a0e0e7c23 */ /* 0x100fe2000801089a */
[--C-:B------:R-:W-:Y:S01]  /*c540*/  FFMA.FTZ R15, R15, UR10, -R154.reuse ;  /* 0x0000000a0f0f7c23 */ /* 0x100fe2000801089a */
[--C-:B------:R-:W-:Y:S01]  /*c550*/  FFMA.FTZ R20, R20, UR10, -R154.reuse ;  /* 0x0000000a14147c23 */ /* 0x100fe2000801089a */
[--C-:B------:R-:W-:Y:S01]  /*c560*/  FFMA.FTZ R21, R21, UR10, -R154.reuse ;  /* 0x0000000a15157c23 */ /* 0x100fe2000801089a */
[----:B------:R-:W-:Y:S01]  /*c570*/  MUFU.EX2 R8, R8 ;  /* 0x0000000800087308 */ /* 0x000fe20000000800 */
[--C-:B0-----:R-:W-:Y:S01]  /*c580*/  FFMA.FTZ R159, R13, UR10, -R154.reuse ;  /* 0x0000000a0d9f7c23 */ /* 0x101fe2000801089a */
        /* <DEDUP_REMOVED lines=8> */
[--C-:B------:R-:W-:Y:S01]  /*c610*/  FFMA.FTZ R169, R169, UR10, -R154.reuse ;  /* 0x0000000aa9a97c23 */ /* 0x100fe2000801089a */
[----:B------:R-:W-:-:S05]  /*c620*/  FFMA.FTZ R172, R172, UR10, -R154 ;  /* 0x0000000aacac7c23 */ /* 0x000fca000801089a */
[----:B------:R3:W4:Y:S01]  /*c630*/  MUFU.EX2 R152, R159 ;  /* 0x0000009f00987308 */ /* 0x0007220000000800 */
[----:B0-----:R-:W-:-:S07]  /*c640*/  FMUL.FTZ R176, R183, UR5 ;  /* 0x00000005b7b07c20 */ /* 0x001fce0008410000 */
[----:B------:R-:W-:Y:S01]  /*c650*/  MUFU.EX2 R15, R15 ;  /* 0x0000000f000f7308 */ /* 0x000fe20000000800 */
[----:B-1----:R-:W-:Y:S01]  /*c660*/  FFMA.FTZ R154, R13, R6, R8 ;  /* 0x000000060d9a7223 */ /* 0x002fe20000010008 */
[----:B---3--:R-:W-:Y:S01]  /*c670*/  FMUL.FTZ R159, R162, UR5 ;  /* 0x00000005a29f7c20 */ /* 0x008fe20008410000 */
[----:B------:R-:W-:Y:S01]  /*c680*/  FMUL.FTZ R162, R163, UR5 ;  /* 0x00000005a3a27c20 */ /* 0x000fe20008410000 */
[----:B------:R-:W-:Y:S01]  /*c690*/  FMUL.FTZ R6, R166, UR5 ;  /* 0x00000005a6067c20 */ /* 0x000fe20008410000 */
[----:B------:R-:W-:Y:S01]  /*c6a0*/  FMUL.FTZ R166, R171, UR5 ;  /* 0x00000005aba67c20 */ /* 0x000fe20008410000 */
[----:B------:R-:W-:Y:S01]  /*c6b0*/  FMUL.FTZ R171, R178, UR5 ;  /* 0x00000005b2ab7c20 */ /* 0x000fe20008410000 */
[-C--:B------:R-:W-:Y:S01]  /*c6c0*/  FMUL.FTZ R24, R24, R13.reuse ;  /* 0x0000000d18187220 */ /* 0x080fe20000410000 */
[----:B------:R-:W-:Y:S01]  /*c6d0*/  MUFU.TANH R159, R159 ;  /* 0x0000009f009f7308 */ /* 0x000fe20000002400 */
[C---:B----4-:R-:W-:Y:S01]  /*c6e0*/  FADD.FTZ R154, R152.reuse, R154 ;  /* 0x0000009a989a7221 */ /* 0x050fe20000010000 */
        /* <DEDUP_REMOVED lines=15> */
[----:B0-----:R-:W-:Y:S01]  /*c7e0*/  FMUL.FTZ R14, R167, UR5 ;  /* 0x00000005a70e7c20 */ /* 0x001fe20008410000 */
[----:B------:R-:W-:Y:S01]  /*c7f0*/  FMUL.FTZ R167, R174, UR5 ;  /* 0x00000005aea77c20 */ /* 0x000fe20008410000 */
[----:B------:R-:W-:Y:S01]  /*c800*/  FMUL.FTZ R174, R179, UR5 ;  /* 0x00000005b3ae7c20 */ /* 0x000fe20008410000 */
[-C--:B------:R-:W-:Y:S01]  /*c810*/  FMUL.FTZ R49, R49, R13.reuse ;  /* 0x0000000d31317220 */ /* 0x080fe20000410000 */
[-C--:B------:R-:W-:Y:S01]  /*c820*/  FMUL.FTZ R52, R52, R13.reuse ;  /* 0x0000000d34347220 */ /* 0x080fe20000410000 */
[-C--:B------:R-:W-:Y:S01]  /*c830*/  FMUL.FTZ R53, R53, R13.reuse ;  /* 0x0000000d35357220 */ /* 0x080fe20000410000 */
[-C--:B------:R-:W-:Y:S01]  /*c840*/  FMUL.FTZ R56, R56, R13.reuse ;  /* 0x0000000d38387220 */ /* 0x080fe20000410000 */
[----:B------:R-:W0:Y:S01]  /*c850*/  MUFU.TANH R6, R6 ;  /* 0x0000000600067308 */ /* 0x000e220000002400 */
[----:B-1----:R-:W-:Y:S01]  /*c860*/  FADD.FTZ R154, R8, R154 ;  /* 0x0000009a089a7221 */ /* 0x002fe20000010000 */
[-C--:B------:R-:W-:Y:S01]  /*c870*/  FMUL.FTZ R57, R57, R13.reuse ;  /* 0x0000000d39397220 */ /* 0x080fe20000410000 */
[-C--:B------:R-:W-:Y:S01]  /*c880*/  FMUL.FTZ R60, R60, R13.reuse ;  /* 0x0000000d3c3c7220 */ /* 0x080fe20000410000 */
[-C--:B------:R-:W-:Y:S01]  /*c890*/  FMUL.FTZ R61, R61, R13.reuse ;  /* 0x0000000d3d3d7220 */ /* 0x080fe20000410000 */
[C---:B------:R-:W-:Y:S01]  /*c8a0*/  FADD.FTZ R163, R15.reuse, R154 ;  /* 0x0000009a0fa37221 */ /* 0x040fe20000010000 */
[----:B------:R-:W-:Y:S01]  /*c8b0*/  F2FP.BF16.F32.PACK_AB R154, R15, R8 ;  /* 0x000000080f9a723e */ /* 0x000fe200000010ff */
[----:B------:R-:W-:Y:S01]  /*c8c0*/  VIADD R8, R9, 0x38840 ;  /* 0x0003884009087836 */ /* 0x000fe20000000000 */
[----:B------:R-:W1:Y:S01]  /*c8d0*/  MUFU.TANH R14, R14 ;  /* 0x0000000e000e7308 */ /* 0x000e620000002400 */
[-C--:B------:R-:W-:Y:S01]  /*c8e0*/  FMUL.FTZ R64, R64, R13.reuse ;  /* 0x0000000d40407220 */ /* 0x080fe20000410000 */
[-C--:B------:R-:W-:Y:S01]  /*c8f0*/  FMUL.FTZ R65, R65, R13.reuse ;  /* 0x0000000d41417220 */ /* 0x080fe20000410000 */
[-C--:B------:R-:W-:Y:S01]  /*c900*/  FMUL.FTZ R68, R68, R13.reuse ;  /* 0x0000000d44447220 */ /* 0x080fe20000410000 */
[----:B--2---:R-:W-:Y:S01]  /*c910*/  PRMT R8, R185, 0x654, R8 ;  /* 0x00000654b9087816 */ /* 0x004fe20000000008 */
[-C--:B------:R-:W-:Y:S01]  /*c920*/  FMUL.FTZ R69, R69, R13.reuse ;  /* 0x0000000d45457220 */ /* 0x080fe20000410000 */
[-C--:B------:R-:W-:Y:S01]  /*c930*/  FMUL.FTZ R72, R72, R13.reuse ;  /* 0x0000000d48487220 */ /* 0x080fe20000410000 */
[-C--:B------:R-:W-:Y:S01]  /*c940*/  FMUL.FTZ R73, R73, R13.reuse ;  /* 0x0000000d49497220 */ /* 0x080fe20000410000 */
[----:B------:R2:W-:Y:S01]  /*c950*/  SYNCS.ARRIVE.TRANS64.RED.A1T0 RZ, [R8+URZ], RZ ;  /* 0x000000ff08ff79a7 */ /* 0x0005e2000810043f */
[----:B------:R4:W5:Y:S01]  /*c960*/  MUFU.TANH R15, R170 ;  /* 0x000000aa000f7308 */ /* 0x0009620000002400 */
[----:B------:R-:W-:Y:S01]  /*c970*/  @!P1 STS [R11+0x38400], R13 ;  /* 0x0384000d0b009388 */ /* 0x000fe20000000800 */
[-C--:B------:R-:W-:Y:S01]  /*c980*/  FMUL.FTZ R76, R76, R13.reuse ;  /* 0x0000000d4c4c7220 */ /* 0x080fe20000410000 */
[-C--:B------:R-:W-:Y:S01]  /*c990*/  FMUL.FTZ R77, R77, R13.reuse ;  /* 0x0000000d4d4d7220 */ /* 0x080fe20000410000 */
[-C--:B------:R-:W-:Y:S01]  /*c9a0*/  FMUL.FTZ R80, R80, R13.reuse ;  /* 0x0000000d50507220 */ /* 0x080fe20000410000 */
[-C--:B------:R-:W-:Y:S01]  /*c9b0*/  FMUL.FTZ R81, R81, R13.reuse ;  /* 0x0000000d51517220 */ /* 0x080fe20000410000 */
[-C--:B------:R-:W-:Y:S01]  /*c9c0*/  FMUL.FTZ R84, R84, R13.reuse ;  /* 0x0000000d54547220 */ /* 0x080fe20000410000 */
[----:B--2---:R-:W-:Y:S01]  /*c9d0*/  FMNMX.FTZ R8, R165, R10, !PT ;  /* 0x0000000aa5087209 */ /* 0x004fe20007810000 */
[----:B------:R-:W2:Y:S01]  /*c9e0*/  MUFU.TANH R166, R166 ;  /* 0x000000a600a67308 */ /* 0x000ea20000002400 */
[----:B----4-:R-:W-:Y:S01]  /*c9f0*/  FMUL.FTZ R170, R175, UR5 ;  /* 0x00000005afaa7c20 */ /* 0x010fe20008410000 */
[----:B------:R-:W-:Y:S01]  /*ca00*/  FMUL.FTZ R175, R182, UR5 ;  /* 0x00000005b6af7c20 */ /* 0x000fe20008410000 */
        /* <DEDUP_REMOVED lines=16> */
[----:B---3--:R-:W-:Y:S01]  /*cb10*/  FMNMX.FTZ R8, R162, R8, !PT ;  /* 0x00000008a2087209 */ /* 0x008fe20007810000 */
[-C--:B------:R-:W-:Y:S01]  /*cb20*/  FMUL.FTZ R105, R105, R13.reuse ;  /* 0x0000000d69697220 */ /* 0x080fe20000410000 */
[-C--:B------:R-:W-:Y:S01]  /*cb30*/  FMUL.FTZ R108, R108, R13.reuse ;  /* 0x0000000d6c6c7220 */ /* 0x080fe20000410000 */
[-C--:B------:R-:W-:Y:S01]  /*cb40*/  FMUL.FTZ R109, R109, R13.reuse ;  /* 0x0000000d6d6d7220 */ /* 0x080fe20000410000 */
[----:B0-----:R-:W-:Y:S01]  /*cb50*/  FMNMX.FTZ R8, R6, R8, !PT ;  /* 0x0000000806087209 */ /* 0x001fe20007810000 */
[----:B------:R-:W0:Y:S01]  /*cb60*/  MUFU.TANH R171, R171 ;  /* 0x000000ab00ab7308 */ /* 0x000e220000002400 */
[-C--:B------:R-:W-:Y:S01]  /*cb70*/  FMUL.FTZ R112, R112, R13.reuse ;  /* 0x0000000d70707220 */ /* 0x080fe20000410000 */
[-C--:B------:R-:W-:Y:S01]  /*cb80*/  FMUL.FTZ R113, R113, R13.reuse ;  /* 0x0000000d71717220 */ /* 0x080fe20000410000 */
[----:B-1----:R-:W-:Y:S01]  /*cb90*/  FMNMX.FTZ R8, R14, R8, !PT ;  /* 0x000000080e087209 */ /* 0x002fe20007810000 */
[-C--:B------:R-:W-:Y:S01]  /*cba0*/  FMUL.FTZ R116, R116, R13.reuse ;  /* 0x0000000d74747220 */ /* 0x080fe20000410000 */
[-C--:B------:R-:W-:Y:S01]  /*cbb0*/  FMUL.FTZ R117, R117, R13.reuse ;  /* 0x0000000d75757220 */ /* 0x080fe20000410000 */
[-C--:B------:R-:W-:Y:S01]  /*cbc0*/  FMUL.FTZ R120, R120, R13.reuse ;  /* 0x0000000d78787220 */ /* 0x080fe20000410000 */
[----:B-----5:R-:W-:Y:S01]  /*cbd0*/  FMNMX.FTZ R8, R15, R8, !PT ;  /* 0x000000080f087209 */ /* 0x020fe20007810000 */
[----:B------:R-:W1:Y:S01]  /*cbe0*/  MUFU.TANH R174, R174 ;  /* 0x000000ae00ae7308 */ /* 0x000e620000002400 */
[-C--:B------:R-:W-:Y:S01]  /*cbf0*/  FMUL.FTZ R121, R121, R13.reuse ;  /* 0x0000000d79797220 */ /* 0x080fe20000410000 */
[-C--:B------:R-:W-:Y:S01]  /*cc00*/  FMUL.FTZ R124, R124, R13.reuse ;  /* 0x0000000d7c7c7220 */ /* 0x080fe20000410000 */
[----:B--2---:R-:W-:Y:S01]  /*cc10*/  FMNMX.FTZ R8, R166, R8, !PT ;  /* 0x00000008a6087209 */ /* 0x004fe20007810000 */
[-C--:B------:R-:W-:Y:S01]  /*cc20*/  FMUL.FTZ R125, R125, R13.reuse ;  /* 0x0000000d7d7d7220 */ /* 0x080fe20000410000 */
[-C--:B------:R-:W-:Y:S01]  /*cc30*/  FMUL.FTZ R128, R128, R13.reuse ;  /* 0x0000000d80807220 */ /* 0x080fe20000410000 */
[-C--:B------:R-:W-:Y:S01]  /*cc40*/  FMUL.FTZ R129, R129, R13.reuse ;  /* 0x0000000d81817220 */ /* 0x080fe20000410000 */
[----:B----4-:R-:W-:Y:S01]  /*cc50*/  FMNMX.FTZ R8, R167, R8, !PT ;  /* 0x00000008a7087209 */ /* 0x010fe20007810000 */
[----:B------:R-:W2:Y:S01]  /*cc60*/  MUFU.TANH R175, R175 ;  /* 0x000000af00af7308 */ /* 0x000ea20000002400 */
[-C--:B------:R-:W-:Y:S01]  /*cc70*/  FMUL.FTZ R132, R132, R13.reuse ;  /* 0x0000000d84847220 */ /* 0x080fe20000410000 */
[-C--:B------:R-:W-:Y:S01]  /*cc80*/  FMUL.FTZ R133, R133, R13.reuse ;  /* 0x0000000d85857220 */ /* 0x080fe20000410000 */
[----:B------:R-:W-:Y:S01]  /*cc90*/  FMNMX.FTZ R8, R170, R8, !PT ;  /* 0x00000008aa087209 */ /* 0x000fe20007810000 */
        /* <DEDUP_REMOVED lines=10> */
[----:B------:R-:W-:-:S02]  /*cd40*/  FMUL.FTZ R149, R149, R13 ;  /* 0x0000000d95957220 */ /* 0x000fc40000410000 */
[----:B------:R-:W1:Y:S01]  /*cd50*/  MUFU.EX2 R20, R20 ;  /* 0x0000001400147308 */ /* 0x000e620000000800 */
[----:B--2---:R-:W-:-:S07]  /*cd60*/  FMNMX.FTZ R8, R175, R8, !PT ;  /* 0x00000008af087209 */ /* 0x004fce0007810000 */
[----:B------:R-:W2:Y:S01]  /*cd70*/  MUFU.EX2 R21, R21 ;  /* 0x0000001500157308 */ /* 0x000ea20000000800 */
[----:B0-----:R-:W-:-:S05]  /*cd80*/  FMNMX.FTZ R8, R176, R8, !PT ;  /* 0x00000008b0087209 */ /* 0x001fca0007810000 */
[----:B------:R-:W0:Y:S02]  /*cd90*/  SHFL.BFLY PT, R177, R8, 0x2, 0x1f ;  /* 0x0c401f0008b17f89 */ /* 0x000e2400000e0000 */
[----:B------:R-:W3:Y:S01]  /*cda0*/  MUFU.EX2 R173, R173 ;  /* 0x000000ad00ad7308 */ /* 0x000ee20000000800 */
[----:B-1----:R-:W-:-:S07]  /*cdb0*/  FADD.FTZ R163, R20, R163 ;  /* 0x000000a314a37221 */ /* 0x002fce0000010000 */
[----:B------:R1:W-:Y:S01]  /*cdc0*/  MUFU.EX2 R178, R156 ;  /* 0x0000009c00b27308 */ /* 0x0003e20000000800 */
[----:B--2---:R-:W-:-:S07]  /*cdd0*/  FADD.FTZ R163, R21, R163 ;  /* 0x000000a315a37221 */ /* 0x004fce0000010000 */
[----:B------:R-:W-:Y:S01]  /*cde0*/  MUFU.EX2 R157, R157 ;  /* 0x0000009d009d7308 */ /* 0x000fe20000000800 */
[----:B---3--:R-:W-:Y:S01]  /*cdf0*/  FADD.FTZ R163, R173, R163 ;  /* 0x000000a3ada37221 */ /* 0x008fe20000010000 */
[----:B-1----:R-:W-:Y:S02]  /*ce00*/  F2FP.BF16.F32.PACK_AB R156, R21, R20 ;  /* 0x00000014159c723e */ /* 0x002fe400000010ff */
[----:B0-----:R-:W-:-:S04]  /*ce10*/  FMNMX.FTZ R8, R8, R177, !PT ;  /* 0x000000b108087209 */ /* 0x001fc80007810000 */
[----:B------:R-:W0:Y:S01]  /*ce20*/  MUFU.EX2 R177, R153 ;  /* 0x0000009900b17308 */ /* 0x000e220000000800 */
[----:B------:R-:W1:Y:S07]  /*ce30*/  SHFL.BFLY PT, R179, R8, 0x1, 0x1f ;  /* 0x0c201f0008b37f89 */ /* 0x000e6e00000e0000 */
[----:B------:R-:W-:Y:S08]  /*ce40*/  MUFU.EX2 R161, R161 ;  /* 0x000000a100a17308 */ /* 0x000ff00000000800 */
[----:B------:R-:W-:Y:S01]  /*ce50*/  MUFU.EX2 R164, R164 ;  /* 0x000000a400a47308 */ /* 0x000fe20000000800 */
[----:B0-----:R-:W-:-:S04]  /*ce60*/  FADD.FTZ R163, R177, R163 ;  /* 0x000000a3b1a37221 */ /* 0x001fc80000010000 */
[----:B------:R-:W-:-:S03]  /*ce70*/  FADD.FTZ R163, R178, R163 ;  /* 0x000000a3b2a37221 */ /* 0x000fc60000010000 */
[----:B------:R-:W-:Y:S01]  /*ce80*/  MUFU.EX2 R168, R168 ;  /* 0x000000a800a87308 */ /* 0x000fe20000000800 */
[----:B------:R-:W-:Y:S01]  /*ce90*/  FADD.FTZ R163, R157, R163 ;  /* 0x000000a39da37221 */ /* 0x000fe20000010000 */
[----:B-1----:R-:W-:-:S05]  /*cea0*/  FMNMX.FTZ R8, R8, R179, !PT ;  /* 0x000000b308087209 */ /* 0x002fca0007810000 */
[----:B------:R-:W-:Y:S01]  /*ceb0*/  FADD.FTZ R10, -R8, R10 ;  /* 0x0000000a080a7221 */ /* 0x000fe20000010100 */
[----:B------:R-:W0:Y:S03]  /*cec0*/  MUFU.EX2 R179, R160 ;  /* 0x000000a000b37308 */ /* 0x000e260000000800 */
[----:B------:R-:W-:-:S05]  /*ced0*/  FMUL.FTZ R10, R10, UR10 ;  /* 0x0000000a0a0a7c20 */ /* 0x000fca0008410000 */
[----:B------:R-:W-:Y:S08]  /*cee0*/  MUFU.EX2 R169, R169 ;  /* 0x000000a900a97308 */ /* 0x000ff00000000800 */
[----:B------:R-:W1:Y:S01]  /*cef0*/  MUFU.EX2 R10, R10 ;  /* 0x0000000a000a7308 */ /* 0x000e620000000800 */
[----:B0-----:R-:W-:-:S04]  /*cf00*/  FADD.FTZ R163, R179, R163 ;  /* 0x000000a3b3a37221 */ /* 0x001fc80000010000 */
[----:B------:R-:W-:-:S03]  /*cf10*/  FADD.FTZ R163, R161, R163 ;  /* 0x000000a3a1a37221 */ /* 0x000fc60000010000 */
[----:B------:R-:W-:Y:S01]  /*cf20*/  MUFU.EX2 R172, R172 ;  /* 0x000000ac00ac7308 */ /* 0x000fe20000000800 */
[----:B------:R-:W-:Y:S01]  /*cf30*/  FADD.FTZ R163, R164, R163 ;  /* 0x000000a3a4a37221 */ /* 0x000fe20000010000 */
[----:B------:R-:W-:-:S03]  /*cf40*/  F2FP.BF16.F32.PACK_AB R164, R168, R164 ;  /* 0x000000a4a8a4723e */ /* 0x000fc600000010ff */
[----:B------:R-:W-:Y:S01]  /*cf50*/  FADD.FTZ R163, R168, R163 ;  /* 0x000000a3a8a37221 */ /* 0x000fe20000010000 */
[----:B------:R-:W-:Y:S01]  /*cf60*/  IMAD R168, R2, 0x1000, R22 ;  /* 0x0000100002a87824 */ /* 0x000fe200078e0216 */
[----:B-1----:R0:W-:Y:S02]  /*cf70*/  @!P1 STS [R11+0x38420], R10 ;  /* 0x0384200a0b009388 */ /* 0x0021e40000000800 */
[----:B------:R-:W-:Y:S02]  /*cf80*/  FADD.FTZ R163, R169, R163 ;  /* 0x000000a3a9a37221 */ /* 0x000fe40000010000 */
        /* <DEDUP_REMOVED lines=30> */
[-C--:B------:R-:W-:Y:S01]  /*d170*/  FMUL.FTZ R46, R46, R10.reuse ;  /* 0x0000000a2e2e7220 */ /* 0x080fe20000410000 */
[-C--:B------:R-:W-:Y:S01]  /*d180*/  FMUL.FTZ R47, R47, R10.reuse ;  /* 0x0000000a2f2f7220 */ /* 0x080fe20000410000 */
[-C--:B------:R-:W-:Y:S01]  /*d190*/  FMUL.FTZ R50, R50, R10.reuse ;  /* 0x0000000a32327220 */ /* 0x080fe20000410000 */
[-C--:B------:R-:W-:Y:S01]  /*d1a0*/  FMUL.FTZ R51, R51, R10.reuse ;  /* 0x0000000a33337220 */ /* 0x080fe20000410000 */
[-C--:B------:R-:W-:Y:S01]  /*d1b0*/  FMUL.FTZ R54, R54, R10.reuse ;  /* 0x0000000a36367220 */ /* 0x080fe20000410000 */
[----:B0-----:R-:W-:Y:S01]  /*d1c0*/  FFMA.FTZ R181, R10, R5, R165 ;  /* 0x000000050ab57223 */ /* 0x001fe200000100a5 */
        /* <DEDUP_REMOVED lines=10> */
[----:B-1----:R-:W-:Y:S01]  /*d270*/  FADD.FTZ R181, R155, R181 ;  /* 0x000000b59bb57221 */ /* 0x002fe20000010000 */
[----:B0-----:R-:W-:Y:S01]  /*d280*/  F2FP.BF16.F32.PACK_AB R158, R177, R173 ;  /* 0x000000adb19e723e */ /* 0x001fe200000010ff */
        /* <DEDUP_REMOVED lines=46> */
[----:B-1----:R-:W-:Y:S01]  /*d570*/  F2FP.BF16.F32.PACK_AB R153, R155, R165 ;  /* 0x000000a59b99723e */ /* 0x002fe200000010ff */
[-C--:B------:R-:W-:Y:S01]  /*d580*/  FMUL.FTZ R147, R147, R10.reuse ;  /* 0x0000000a93937220 */ /* 0x080fe20000410000 */
[----:B--2---:R-:W-:Y:S01]  /*d590*/  F2FP.BF16.F32.PACK_AB R155, R12, R11 ;  /* 0x0000000b0c9b723e */ /* 0x004fe200000010ff */
[----:B------:R-:W-:Y:S01]  /*d5a0*/  BAR.SYNC.DEFER_BLOCKING 0xf, 0x100 ;  /* 0x03c4000000007b1d */ /* 0x000fe20000010000 */
[----:B0-----:R-:W-:Y:S01]  /*d5b0*/  F2FP.BF16.F32.PACK_AB R159, R14, R171 ;  /* 0x000000ab0e9f723e */ /* 0x001fe200000010ff */
[-C--:B------:R-:W-:Y:S01]  /*d5c0*/  FMUL.FTZ R150, R150, R10.reuse ;  /* 0x0000000a96967220 */ /* 0x080fe20000410000 */
[----:B------:R-:W-:Y:S01]  /*d5d0*/  FMUL.FTZ R151, R151, R10 ;  /* 0x0000000a97977220 */ /* 0x000fe20000410000 */
[----:B------:R-:W-:Y:S01]  /*d5e0*/  VIADD R10, R168, 0x80 ;  /* 0x00000080a80a7836 */ /* 0x000fe20000000000 */
[----:B---3--:R-:W-:Y:S01]  /*d5f0*/  F2FP.BF16.F32.PACK_AB R166, R172, R169 ;  /* 0x000000a9aca6723e */ /* 0x008fe200000010ff */
[----:B------:R-:W-:Y:S01]  /*d600*/  MUFU.EX2 R20, R167 ;  /* 0x000000a700147308 */ /* 0x000fe20000000800 */
[----:B------:R-:W-:Y:S01]  /*d610*/  UMOV UR14, UR6 ;  /* 0x00000006000e7c82 */ /* 0x000fe20008000000 */
[----:B------:R-:W-:Y:S01]  /*d620*/  FADD.FTZ R181, R11, R181 ;  /* 0x000000b50bb57221 */ /* 0x000fe20000010000 */
[----:B------:R-:W-:Y:S01]  /*d630*/  R2UR UR6, R10 ;  /* 0x000000000a0672ca */ /* 0x000fe200000e0000 */
[----:B------:R-:W-:-:S02]  /*d640*/  VIADD R10, R168, 0x100 ;  /* 0x00000100a80a7836 */ /* 0x000fc40000000000 */
[----:B------:R-:W-:Y:S01]  /*d650*/  VIADD R168, R168, 0x180 ;  /* 0x00000180a8a87836 */ /* 0x000fe20000000000 */
[----:B----4-:R-:W-:Y:S01]  /*d660*/  F2FP.BF16.F32.PACK_AB R161, R182, R5 ;  /* 0x00000005b6a1723e */ /* 0x010fe200000010ff */
[----:B------:R0:W1:Y:S01]  /*d670*/  MUFU.EX2 R21, R160 ;  /* 0x000000a000157308 */ /* 0x0000620000000800 */
[----:B------:R-:W-:-:S04]  /*d680*/  FADD.FTZ R181, R12, R181 ;  /* 0x000000b50cb57221 */ /* 0x000fc80000010000 */
[----:B------:R-:W-:-:S03]  /*d690*/  FADD.FTZ R181, R15, R181 ;  /* 0x000000b50fb57221 */ /* 0x000fc60000010000 */
[----:B------:R-:W-:Y:S01]  /*d6a0*/  MUFU.EX2 R180, R180 ;  /* 0x000000b400b47308 */ /* 0x000fe20000000800 */
[----:B0-----:R-:W-:Y:S01]  /*d6b0*/  F2FP.BF16.F32.PACK_AB R160, R157, R178 ;  /* 0x000000b29da0723e */ /* 0x001fe200000010ff */
[----:B------:R0:W-:Y:S01]  /*d6c0*/  STSM.16.M88.4 [R184+0x36400], R152 ;  /* 0x03640098b8007844 */ /* 0x0001e20000000200 */
[C---:B------:R-:W-:Y:S01]  /*d6d0*/  F2FP.BF16.F32.PACK_AB R157, R170.reuse, R15 ;  /* 0x0000000faa9d723e */ /* 0x040fe200000010ff */
[----:B------:R-:W-:-:S04]  /*d6e0*/  FADD.FTZ R181, R170, R181 ;  /* 0x000000b5aab57221 */ /* 0x000fc80000010000 */
[----:B------:R-:W2:Y:S01]  /*d6f0*/  MUFU.EX2 R174, R174 ;  /* 0x000000ae00ae7308 */ /* 0x000ea20000000800 */
[----:B-1----:R-:W-:Y:S01]  /*d700*/  F2FP.BF16.F32.PACK_AB R163, R21, R20 ;  /* 0x0000001415a3723e */ /* 0x002fe200000010ff */
[----:B------:R0:W-:Y:S01]  /*d710*/  STSM.16.M88.4 [R187], R156 ;  /* 0x0000009cbb007844 */ /* 0x0001e20000000200 */
[----:B------:R-:W-:-:S03]  /*d720*/  FADD.FTZ R181, R171, R181 ;  /* 0x000000b5abb57221 */ /* 0x000fc60000010000 */
[----:B------:R0:W-:Y:S01]  /*d730*/  STSM.16.M88.4 [R189], R160 ;  /* 0x000000a0bd007844 */ /* 0x0001e20000000200 */
[----:B------:R-:W-:Y:S01]  /*d740*/  FADD.FTZ R181, R14, R181 ;  /* 0x000000b50eb57221 */ /* 0x000fe20000010000 */
[----:B------:R-:W-:Y:S03]  /*d750*/  MUFU.EX2 R175, R175 ;  /* 0x000000af00af7308 */ /* 0x000fe60000000800 */
[----:B------:R-:W-:-:S04]  /*d760*/  FADD.FTZ R181, R5, R181 ;  /* 0x000000b505b57221 */ /* 0x000fc80000010000 */
[----:B------:R-:W-:Y:S01]  /*d770*/  FADD.FTZ R181, R182, R181 ;  /* 0x000000b5b6b57221 */ /* 0x000fe20000010000 */
[----:B------:R-:W1:Y:S01]  /*d780*/  MUFU.EX2 R176, R176 ;  /* 0x000000b000b07308 */ /* 0x000e620000000800 */
[----:B--2---:R-:W-:Y:S02]  /*d790*/  F2FP.BF16.F32.PACK_AB R165, R174, R180 ;  /* 0x000000b4aea5723e */ /* 0x004fe400000010ff */
[----:B------:R-:W-:-:S04]  /*d7a0*/  FADD.FTZ R181, R20, R181 ;  /* 0x000000b514b57221 */ /* 0x000fc80000010000 */
[----:B------:R-:W-:-:S04]  /*d7b0*/  FADD.FTZ R181, R21, R181 ;  /* 0x000000b515b57221 */ /* 0x000fc80000010000 */
[----:B------:R-:W-:-:S04]  /*d7c0*/  FADD.FTZ R181, R180, R181 ;  /* 0x000000b5b4b57221 */ /* 0x000fc80000010000 */
[----:B------:R-:W-:Y:S01]  /*d7d0*/  FADD.FTZ R181, R174, R181 ;  /* 0x000000b5aeb57221 */ /* 0x000fe20000010000 */
[----:B-1----:R-:W-:-:S03]  /*d7e0*/  F2FP.BF16.F32.PACK_AB R167, R176, R175 ;  /* 0x000000afb0a7723e */ /* 0x002fc600000010ff */
[----:B------:R-:W-:Y:S02]  /*d7f0*/  FADD.FTZ R181, R175, R181 ;  /* 0x000000b5afb57221 */ /* 0x000fe40000010000 */
[----:B------:R0:W-:Y:S01]  /*d800*/  STSM.16.M88.4 [R188], R164 ;  /* 0x000000a4bc007844 */ /* 0x0001e20000000200 */
[----:B------:R-:W-:Y:S01]  /*d810*/  WARPGROUP.ARRIVE ;  /* 0x00000000000079c5 */ /* 0x000fe20000000000 */
[----:B------:R-:W-:-:S05]  /*d820*/  FADD.FTZ R5, R176, R181 ;  /* 0x000000b5b0057221 */ /* 0x000fca0000010000 */
[----:B------:R-:W-:Y:S01]  /*d830*/  HGMMA.64x256x16.F32.BF16 R24, R152, gdesc[UR12].tnspB, R24, gsb0 ;  /* 0x43e0000c98187df0 */ /* 0x000fe20008001818 */
[----:B------:R-:W-:Y:S01]  /*d840*/  UMOV UR14, UR6 ;  /* 0x00000006000e7c82 */ /* 0x000fe20008000000 */
[----:B------:R-:W-:Y:S01]  /*d850*/  UMOV UR15, 0x40000040 ;  /* 0x40000040000f7882 */ /* 0x000fe20000000000 */
[----:B------:R-:W-:Y:S01]  /*d860*/  R2UR UR6, R10 ;  /* 0x000000000a0672ca */ /* 0x000fe200000e0000 */
[----:B------:R-:W-:Y:S02]  /*d870*/  WARPGROUP.DEPBAR.LE gsb0, 0x0 ;  /* 0x00008000000079c5 */ /* 0x000fe40000010000 */
[----:B------:R-:W-:-:S15]  /*d880*/  WARPGROUP.ARRIVE ;  /* 0x00000000000079c5 */ /* 0x000fde0000000000 */
[----:B------:R-:W-:-:S07]  /*d890*/  NOP ;  /* 0x0000000000007918 */ /* 0x000fce0000000000 */
        /* <DEDUP_REMOVED lines=25> */
.L_x_5161:
        /* <DEDUP_REMOVED lines=10> */
.L_x_5151:
[----:B------:R-:W2:Y:S01]  /*dad0*/  SHFL.BFLY PT, R4, R5, 0x2, 0x1f ;  /* 0x0c401f0005047f89 */ /* 0x000ea200000e0000 */
[----:B------:R-:W-:Y:S01]  /*dae0*/  IMAD.MOV.U32 R20, RZ, RZ, -0x800000 ;  /* 0xff800000ff147424 */ /* 0x000fe200078e00ff */
[----:B------:R-:W-:Y:S08]  /*daf0*/  BAR.ARV 0x8, 0x100 ;  /* 0x0204000000007b1d */ /* 0x000ff00000002000 */
[----:B------:R-:W-:Y:S01]  /*db00*/  BAR.SYNC.DEFER_BLOCKING 0xf, 0x100 ;  /* 0x03c4000000007b1d */ /* 0x000fe20000010000 */
[----:B------:R-:W-:Y:S01]  /*db10*/  ISETP.NE.AND P2, PT, R23, RZ, PT ;  /* 0x000000ff1700720c */ /* 0x000fe20003f45270 */
[----:B------:R-:W-:-:S04]  /*db20*/  UIADD3 UR36, UR36, 0x1, URZ ;  /* 0x0000000124247890 */ /* 0x000fc8000fffe03f */
[----:B------:R-:W3:Y:S01]  /*db30*/  SHFL.BFLY PT, R3, R6, 0x2, 0x1f ;  /* 0x0c401f0006037f89 */ /* 0x000ee200000e0000 */
[----:B--2---:R-:W-:-:S05]  /*db40*/  FADD.FTZ R4, R4, R5 ;  /* 0x0000000504047221 */ /* 0x004fca0000010000 */
[----:B------:R-:W2:Y:S01]  /*db50*/  SHFL.BFLY PT, R11, R4, 0x1, 0x1f ;  /* 0x0c201f00040b7f89 */ /* 0x000ea200000e0000 */
[----:B---3--:R-:W-:Y:S01]  /*db60*/  FADD.FTZ R3, R3, R6 ;  /* 0x0000000603037221 */ /* 0x008fe20000010000 */
[----:B------:R-:W-:-:S04]  /*db70*/  IMAD.U32 R6, RZ, RZ, UR10 ;  /* 0x0000000aff067e24 */ /* 0x000fc8000f8e00ff */
[----:B------:R-:W0:Y:S01]  /*db80*/  SHFL.BFLY PT, R0, R3, 0x1, 0x1f ;  /* 0x0c201f0003007f89 */ /* 0x000e2200000e0000 */
[----:B--2---:R-:W-:Y:S01]  /*db90*/  FADD.FTZ R10, R4, R11 ;  /* 0x0000000b040a7221 */ /* 0x004fe20000010000 */
[----:B------:R-:W-:-:S04]  /*dba0*/  IMAD.U32 R4, RZ, RZ, UR10 ;  /* 0x0000000aff047e24 */ /* 0x000fc8000f8e00ff */
[----:B------:R-:W-:-:S13]  /*dbb0*/  FSETP.NE.FTZ.AND P1, PT, R10, RZ, PT ;  /* 0x000000ff0a00720b */ /* 0x000fda0003f35000 */
[----:B------:R-:W-:Y:S01]  /*dbc0*/  @P1 FMUL.FTZ R4, R4, 0.69314718246459960938 ;  /* 0x3f31721804041820 */ /* 0x000fe20000410000 */
[----:B01----:R-:W-:Y:S01]  /*dbd0*/  FADD.FTZ R9, R3, R0 ;  /* 0x0000000003097221 */ /* 0x003fe20000010000 */
[----:B------:R-:W-:Y:S01]  /*dbe0*/  IMAD.MOV.U32 R3, RZ, RZ, -0x800000 ;  /* 0xff800000ff037424 */ /* 0x000fe200078e00ff */
[----:B------:R-:W0:Y:S03]  /*dbf0*/  @P1 MUFU.LG2 R0, R10 ;  /* 0x0000000a00001308 */ /* 0x000e260000000c00 */
[----:B------:R-:W-:-:S13]  /*dc00*/  FSETP.NE.FTZ.AND P0, PT, R9, RZ, PT ;  /* 0x000000ff0900720b */ /* 0x000fda0003f15000 */
[----:B------:R-:W1:Y:S01]  /*dc10*/  @P0 MUFU.LG2 R11, R9 ;  /* 0x00000009000b0308 */ /* 0x000e620000000c00 */
[----:B0-----:R-:W-:Y:S01]  /*dc20*/  @P1 FMUL.FTZ R5, R0, 0.69314718246459960938 ;  /* 0x3f31721800051820 */ /* 0x001fe20000410000 */
[----:B------:R-:W-:Y:S02]  /*dc30*/  IMAD.MOV.U32 R0, RZ, RZ, RZ ;  /* 0x000000ffff007224 */ /* 0x000fe400078e00ff */
[----:B------:R-:W-:Y:S01]  /*dc40*/  @P0 FMUL.FTZ R6, R6, 0.69314718246459960938 ;  /* 0x3f31721806060820 */ /* 0x000fe20000410000 */
[----:B------:R-:W-:Y:S01]  /*dc50*/  @P1 FFMA.FTZ R20, R4, R8, R5 ;  /* 0x0000000804141223 */ /* 0x000fe20000010005 */
[----:B------:R-:W-:Y:S02]  /*dc60*/  IMAD.MOV.U32 R4, RZ, RZ, RZ ;  /* 0x000000ffff047224 */ /* 0x000fe400078e00ff */
[----:B------:R-:W0:Y:S08]  /*dc70*/  @P1 MUFU.RCP R0, R10 ;  /* 0x0000000a00001308 */ /* 0x000e300000001000 */
[----:B------:R-:W2:Y:S01]  /*dc80*/  @P0 MUFU.RCP R4, R9 ;  /* 0x0000000900040308 */ /* 0x000ea20000001000 */
[----:B-1----:R-:W-:-:S04]  /*dc90*/  @P0 FMUL.FTZ R11, R11, 0.69314718246459960938 ;  /* 0x3f3172180b0b0820 */ /* 0x002fc80000410000 */
[----:B------:R-:W-:Y:S01]  /*dca0*/  @P0 FFMA.FTZ R3, R6, R7, R11 ;  /* 0x0000000706030223 */ /* 0x000fe2000001000b */
[C---:B------:R-:W-:Y:S01]  /*dcb0*/  @!P2 IMAD R6, R2.reuse, 0x40, R19 ;  /* 0x000000400206a824 */ /* 0x040fe200078e0213 */
[----:B------:R-:W-:Y:S01]  /*dcc0*/  PLOP3.LUT P0, PT, PT, PT, PT, 0x8, 0x0 ;  /* 0x000000000000781c */ /* 0x000fe20003f0e170 */
[----:B------:R-:W-:Y:S02]  /*dcd0*/  VIADD R2, R2, 0x1 ;  /* 0x0000000102027836 */ /* 0x000fe40000000000 */
[-C--:B0-----:R-:W-:Y:S01]  /*dce0*/  FMUL.FTZ R26, R26, R0.reuse ;  /* 0x000000001a1a7220 */ /* 0x081fe20000410000 */
[----:B------:R-:W-:Y:S02]  /*dcf0*/  @!P2 IMAD R17, R6, 0x4, R17 ;  /* 0x000000040611a824 */ /* 0x000fe400078e0211 */
[-C--:B------:R-:W-:Y:S01]  /*dd00*/  FMUL.FTZ R27, R27, R0.reuse ;  /* 0x000000001b1b7220 */ /* 0x080fe20000410000 */
[-C--:B------:R-:W-:Y:S01]  /*dd10*/  FMUL.FTZ R30, R30, R0.reuse ;  /* 0x000000001e1e7220 */ /* 0x080fe20000410000 */
[----:B------:R-:W-:Y:S01]  /*dd20*/  ISETP.NE.AND P1, PT, R2, 0x2, PT ;  /* 0x000000020200780c */ /* 0x000fe20003f25270 */
[-C--:B------:R-:W-:Y:S01]  /*dd30*/  FMUL.FTZ R31, R31, R0.reuse ;  /* 0x000000001f1f7220 */ /* 0x080fe20000410000 */
[----:B------:R0:W-:Y:S01]  /*dd40*/  @!P2 STS [R17+0x38420], R0 ;  /* 0x038420001100a388 */ /* 0x0001e20000000800 */
[----:B------:R-:W-:Y:S01]  /*dd50*/  FMUL.FTZ R34, R34, R0 ;  /* 0x0000000022227220 */ /* 0x000fe20000410000 */
[----:B------:R-:W-:Y:S01]  /*dd60*/  SEL R5, RZ, 0x1, P1 ;  /* 0x00000001ff057807 */ /* 0x000fe20000800000 */
[-C--:B--2---:R-:W-:Y:S01]  /*dd70*/  FMUL.FTZ R24, R24, R4.reuse ;  /* 0x0000000418187220 */ /* 0x084fe20000410000 */
[----:B------:R0:W-:Y:S01]  /*dd80*/  @!P2 STS [R17+0x38400], R4 ;  /* 0x038400041100a388 */ /* 0x0001e20000000800 */
        /* <DEDUP_REMOVED lines=123> */
[----:B------:R-:W-:Y:S01]  /*e540*/  SEL R2, R2, RZ, P1 ;  /* 0x000000ff02027207 */ /* 0x000fe20000800000 */
[----:B------:R-:W-:Y:S01]  /*e550*/  ULOP3.LUT UR37, UR37, UR4, URZ, 0x3c, !UPT ;  /* 0x0000000425257292 */ /* 0x000fe2000f8e3c3f */
[----:B0-----:R-:W-:Y:S11]  /*e560*/  BAR.ARV 0xe, 0x100 ;  /* 0x0384000000007b1d */ /* 0x001ff60000002000 */
.L_x_5120:
[----:B------:R-:W2:Y:S01]  /*e570*/  S2R R0, SR_CgaCtaId ;  /* 0x0000000000007919 */ /* 0x000ea20000008800 */
[----:B------:R-:W-:Y:S01]  /*e580*/  MOV R17, 0x400 ;  /* 0x0000040000117802 */ /* 0x000fe20000000f00 */
[----:B------:R-:W-:Y:S01]  /*e590*/  BSSY B0, `(.L_x_5163) ;  /* 0x0000487000007945 */ /* 0x000fe20003800000 */
[----:B------:R-:W-:Y:S02]  /*e5a0*/  BAR.SYNC.DEFER_BLOCKING 0x5, 0x180 ;  /* 0x0146000000007b1d */ /* 0x000fe40000010000 */
[----:B--2---:R-:W-:Y:S02]  /*e5b0*/  LEA R17, R0, R17, 0x18 ;  /* 0x0000001100117211 */ /* 0x004fe400078ec0ff */
[----:B------:R-:W-:-:S03]  /*e5c0*/  SHF.R.U32.HI R0, RZ, 0x10, R199 ;  /* 0x00000010ff007819 */ /* 0x000fc600000116c7 */
[----:B01----:R-:W0:Y:S02]  /*e5d0*/  LDS.128 R4, [R17+0x388d0] ;  /* 0x0388d00011047984 */ /* 0x003e240000000c00 */
[----:B0-----:R-:W-:Y:S02]  /*e5e0*/  R2UR UR4, R5 ;  /* 0x00000000050472ca */ /* 0x001fe400000e0000 */
[----:B------:R-:W-:Y:S01]  /*e5f0*/  R2UR UR5, R7 ;  /* 0x00000000070572ca */ /* 0x000fe200000e0000 */
[----:B------:R-:W-:Y:S06]  /*e600*/  BAR.ARV 0x4, 0x180 ;  /* 0x0106000000007b1d */ /* 0x000fec0000002000 */
[----:B------:R-:W-:Y:S08]  /*e610*/  @P0 BRA `(.L_x_5164) ;  /* 0x0000003800340947 */ /* 0x000ff00003800000 */
[----:B------:R-:W2:Y:S01]  /*e620*/  LDL R9, [R1+0x2c] ;  /* 0x00002c0001097983 */ /* 0x000ea20000100800 */
[----:B------:R-:W-:Y:S01]  /*e630*/  ULDC.64 UR6, c[0x0][0xd08] ;  /* 0x0003420000067ab9 */ /* 0x000fe20000000a00 */
[----:B------:R-:W0:Y:S01]  /*e640*/  S2R R8, SR_SWINHI ;  /* 0x0000000000087919 */ /* 0x000e220000002f00 */
[----:B------:R-:W-:Y:S02]  /*e650*/  MOV R4, R17 ;  /* 0x0000001100047202 */ /* 0x000fe40000000f00 */
[----:B0-----:R-:W-:Y:S01]  /*e660*/  MOV R5, R8 ;  /* 0x0000000800057202 */ /* 0x001fe20000000f00 */
[----:B------:R-:W-:Y:S02]  /*e670*/  BAR.SYNC.DEFER_BLOCKING 0x1, 0x100 ;  /* 0x0044000000007b1d */ /* 0x000fe40000010000 */
[----:B--2---:R-:W-:-:S03]  /*e680*/  IMAD.WIDE R152, R9, 0x2, R4 ;  /* 0x0000000209987825 */ /* 0x004fc600078e0204 */
[C---:B------:R-:W-:Y:S02]  /*e690*/  IADD3 R8, P6, R152.reuse, 0x6060, RZ ;  /* 0x0000606098087810 */ /* 0x040fe40007fde0ff */
[----:B------:R-:W-:Y:S02]  /*e6a0*/  IADD3 R10, P0, R152, 0x6040, RZ ;  /* 0x00006040980a7810 */ /* 0x000fe40007f1e0ff */
[----:B------:R-:W-:Y:S01]  /*e6b0*/  LOP3.LUT R7, R8, 0x380, RZ, 0xc0, !PT ;  /* 0x0000038008077812 */ /* 0x000fe200078ec0ff */
[----:B------:R-:W-:Y:S01]  /*e6c0*/  IMAD.X R9, RZ, RZ, R153, P6 ;  /* 0x000000ffff097224 */ /* 0x000fe200030e0699 */
[----:B------:R-:W-:Y:S02]  /*e6d0*/  LOP3.LUT R11, R10, 0x380, RZ, 0xc0, !PT ;  /* 0x000003800a0b7812 */ /* 0x000fe400078ec0ff */
[----:B------:R-:W-:Y:S02]  /*e6e0*/  SHF.R.U64 R7, R7, 0x3, RZ ;  /* 0x0000000307077819 */ /* 0x000fe400000012ff */
[----:B------:R-:W-:-:S02]  /*e6f0*/  IADD3 R12, P1, R152, 0x6020, RZ ;  /* 0x00006020980c7810 */ /* 0x000fc40007f3e0ff */
[----:B------:R-:W-:Y:S02]  /*e700*/  LOP3.LUT R8, R7, R8, RZ, 0x3c, !PT ;  /* 0x0000000807087212 */ /* 0x000fe400078e3cff */
[----:B------:R-:W-:Y:S02]  /*e710*/  SHF.R.U64 R11, R11, 0x3, RZ ;  /* 0x000000030b0b7819 */ /* 0x000fe400000012ff */
[----:B------:R-:W-:Y:S02]  /*e720*/  LOP3.LUT R13, R12, 0x380, RZ, 0xc0, !PT ;  /* 0x000003800c0d7812 */ /* 0x000fe400078ec0ff */
[----:B------:R-:W-:Y:S01]  /*e730*/  MOV R165, R8 ;  /* 0x0000000800a57202 */ /* 0x000fe20000000f00 */
[--C-:B------:R-:W-:Y:S01]  /*e740*/  IMAD.MOV.U32 R9, RZ, RZ, R153.reuse ;  /* 0x000000ffff097224 */ /* 0x100fe200078e0099 */
[----:B------:R-:W-:Y:S01]  /*e750*/  LOP3.LUT R10, R11, R10, RZ, 0x3c, !PT ;  /* 0x0000000a0b0a7212 */ /* 0x000fe200078e3cff */
[----:B------:R-:W-:Y:S01]  /*e760*/  IMAD.X R11, RZ, RZ, R153, P0 ;  /* 0x000000ffff0b7224 */ /* 0x000fe200000e0699 */
[----:B------:R-:W-:-:S02]  /*e770*/  LOP3.LUT R8, R152, 0x380, RZ, 0xc0, !PT ;  /* 0x0000038098087812 */ /* 0x000fc400078ec0ff */
[----:B------:R-:W-:Y:S02]  /*e780*/  SHF.R.U64 R13, R13, 0x3, RZ ;  /* 0x000000030d0d7819 */ /* 0x000fe400000012ff */
[----:B------:R-:W-:Y:S02]  /*e790*/  SHF.R.U64 R8, R8, 0x3, RZ ;  /* 0x0000000308087819 */ /* 0x000fe400000012ff */
[----:B------:R-:W-:Y:S01]  /*e7a0*/  LOP3.LUT R12, R13, R12, RZ, 0x3c, !PT ;  /* 0x0000000c0d0c7212 */ /* 0x000fe200078e3cff */
[----:B------:R-:W-:Y:S01]  /*e7b0*/  IMAD.X R13, RZ, RZ, R153, P1 ;  /* 0x000000ffff0d7224 */ /* 0x000fe200008e0699 */
[----:B------:R-:W-:Y:S02]  /*e7c0*/  MOV R164, R10 ;  /* 0x0000000a00a47202 */ /* 0x000fe40000000f00 */
[----:B------:R-:W0:Y:S01]  /*e7d0*/  LDC R10, c[0x0][0xbd4] ;  /* 0x0002f500ff0a7b82 */ /* 0x000e220000000800 */
[----:B------:R-:W-:Y:S02]  /*e7e0*/  LOP3.LUT R8, R8, R152, RZ, 0x3c, !PT ;  /* 0x0000009808087212 */ /* 0x000fe400078e3cff */
[----:B------:R-:W-:-:S02]  /*e7f0*/  MOV R22, R12 ;  /* 0x0000000c00167202 */ /* 0x000fc40000000f00 */
[C---:B------:R-:W-:Y:S02]  /*e800*/  IADD3 R156, P4, R152.reuse, 0x4040, RZ ;  /* 0x00004040989c7810 */ /* 0x040fe40007f9e0ff */
[----:B------:R-:W-:Y:S02]  /*e810*/  MOV R12, R8 ;  /* 0x00000008000c7202 */ /* 0x000fe40000000f00 */
[C---:B------:R-:W-:Y:S02]  /*e820*/  IADD3 R162, P0, R152.reuse, 0x2060, RZ ;  /* 0x0000206098a27810 */ /* 0x040fe40007f1e0ff */
[----:B------:R-:W-:Y:S02]  /*e830*/  IADD3 R8, P1, R152, 0x2040, RZ ;  /* 0x0000204098087810 */ /* 0x000fe40007f3e0ff */
[----:B------:R-:W-:Y:S02]  /*e840*/  LOP3.LUT R157, R156, 0x380, RZ, 0xc0, !PT ;  /* 0x000003809c9d7812 */ /* 0x000fe400078ec0ff */
[----:B------:R-:W-:-:S02]  /*e850*/  LOP3.LUT R163, R162, 0x380, RZ, 0xc0, !PT ;  /* 0x00000380a2a37812 */ /* 0x000fc400078ec0ff */
[----:B------:R-:W-:Y:S02]  /*e860*/  LOP3.LUT R9, R8, 0x380, RZ, 0xc0, !PT ;  /* 0x0000038008097812 */ /* 0x000fe400078ec0ff */
[----:B------:R-:W-:Y:S02]  /*e870*/  SHF.R.U64 R157, R157, 0x3, RZ ;  /* 0x000000039d9d7819 */ /* 0x000fe400000012ff */
[----:B------:R-:W-:Y:S02]  /*e880*/  SHF.R.U64 R163, R163, 0x3, RZ ;  /* 0x00000003a3a37819 */ /* 0x000fe400000012ff */
[----:B------:R-:W-:Y:S02]  /*e890*/  SHF.R.U64 R9, R9, 0x3, RZ ;  /* 0x0000000309097819 */ /* 0x000fe400000012ff */
[----:B------:R-:W-:Y:S01]  /*e8a0*/  LOP3.LUT R156, R157, R156, RZ, 0x3c, !PT ;  /* 0x0000009c9d9c7212 */ /* 0x000fe200078e3cff */
[--C-:B------:R-:W-:Y:S01]  /*e8b0*/  IMAD.X R157, RZ, RZ, R153.reuse, P4 ;  /* 0x000000ffff9d7224 */ /* 0x100fe200020e0699 */
[----:B------:R-:W-:Y:S01]  /*e8c0*/  LOP3.LUT R162, R163, R162, RZ, 0x3c, !PT ;  /* 0x000000a2a3a27212 */ /* 0x000fe200078e3cff */
[--C-:B------:R-:W-:Y:S01]  /*e8d0*/  IMAD.X R163, RZ, RZ, R153.reuse, P0 ;  /* 0x000000ffffa37224 */ /* 0x100fe200000e0699 */
[----:B------:R-:W-:Y:S01]  /*e8e0*/  LOP3.LUT R8, R9, R8, RZ, 0x3c, !PT ;  /* 0x0000000809087212 */ /* 0x000fe200078e3cff */
[----:B------:R-:W-:Y:S01]  /*e8f0*/  IMAD.X R9, RZ, RZ, R153, P1 ;  /* 0x000000ffff097224 */ /* 0x000fe200008e0699 */
[----:B------:R-:W-:-:S02]  /*e900*/  ISETP.NE.AND P0, PT, R0, RZ, PT ;  /* 0x000000ff0000720c */ /* 0x000fc40003f05270 */
[----:B------:R-:W-:Y:S02]  /*e910*/  MOV R156, R156 ;  /* 0x0000009c009c7202 */ /* 0x000fe40000000f00 */
[----:B------:R-:W-:Y:S02]  /*e920*/  IADD3 R158, P5, R152, 0x4020, RZ ;  /* 0x00004020989e7810 */ /* 0x000fe40007fbe0ff */
[----:B0-----:R-:W-:Y:S02]  /*e930*/  SEL R0, R0, R10, P0 ;  /* 0x0000000a00007207 */ /* 0x001fe40000000000 */
[----:B------:R-:W-:Y:S02]  /*e940*/  MOV R157, R8 ;  /* 0x00000008009d7202 */ /* 0x000fe40000000f00 */
[----:B------:R-:W-:Y:S02]  /*e950*/  IADD3 R8, P0, R152, 0x2020, RZ ;  /* 0x0000202098087810 */ /* 0x000fe40007f1e0ff */
[----:B------:R-:W-:-:S02]  /*e960*/  LOP3.LUT R159, R158, 0x380, RZ, 0xc0, !PT ;  /* 0x000003809e9f7812 */ /* 0x000fc400078ec0ff */
[----:B------:R-:W-:Y:S02]  /*e970*/  LOP3.LUT R9, R8, 0x380, RZ, 0xc0, !PT ;  /* 0x0000038008097812 */ /* 0x000fe400078ec0ff */
[----:B------:R-:W-:Y:S02]  /*e980*/  SHF.R.U64 R159, R159, 0x3, RZ ;  /* 0x000000039f9f7819 */ /* 0x000fe400000012ff */
[----:B------:R-:W-:Y:S02]  /*e990*/  SHF.R.U64 R9, R9, 0x3, RZ ;  /* 0x0000000309097819 */ /* 0x000fe400000012ff */
[----:B------:R-:W-:Y:S01]  /*e9a0*/  LOP3.LUT R158, R159, R158, RZ, 0x3c, !PT ;  /* 0x0000009e9f9e7212 */ /* 0x000fe200078e3cff */
[--C-:B------:R-:W-:Y:S01]  /*e9b0*/  IMAD.X R159, RZ, RZ, R153.reuse, P5 ;  /* 0x000000ffff9f7224 */ /* 0x100fe200028e0699 */
[----:B------:R-:W-:Y:S01]  /*e9c0*/  LOP3.LUT R8, R9, R8, RZ, 0x3c, !PT ;  /* 0x0000000809087212 */ /* 0x000fe200078e3cff */
[----:B------:R-:W-:Y:S01]  /*e9d0*/  IMAD.X R9, RZ, RZ, R153, P0 ;  /* 0x000000ffff097224 */ /* 0x000fe200000e0699 */
[----:B------:R-:W-:-:S02]  /*e9e0*/  F2FP.BF16.F32.PACK_AB R10, R29, R28 ;  /* 0x0000001c1d0a723e */ /* 0x000fc400000010ff */
[----:B------:R-:W-:Y:S02]  /*e9f0*/  MOV R158, R158 ;  /* 0x0000009e009e7202 */ /* 0x000fe40000000f00 */
[----:B------:R-:W-:Y:S02]  /*ea00*/  MOV R159, R8 ;  /* 0x00000008009f7202 */ /* 0x000fe40000000f00 */
[----:B------:R-:W-:Y:S02]  /*ea10*/  F2FP.BF16.F32.PACK_AB R8, R25, R24 ;  /* 0x000000181908723e */ /* 0x000fe400000010ff */
[----:B------:R-:W-:Y:S02]  /*ea20*/  F2FP.BF16.F32.PACK_AB R9, R27, R26 ;  /* 0x0000001a1b09723e */ /* 0x000fe400000010ff */
[----:B------:R-:W-:Y:S02]  /*ea30*/  F2FP.BF16.F32.PACK_AB R11, R31, R30 ;  /* 0x0000001e1f0b723e */ /* 0x000fe400000010ff */
[----:B------:R-:W-:-:S02]  /*ea40*/  IADD3 R14, P2, R152, 0x6000, RZ ;  /* 0x00006000980e7810 */ /* 0x000fc40007f5e0ff */
[----:B------:R-:W-:Y:S01]  /*ea50*/  F2FP.BF16.F32.PACK_AB R13, R35, R34 ;  /* 0x00000022230d723e */ /* 0x000fe200000010ff */
[----:B------:R0:W-:Y:S01]  /*ea60*/  STSM.16.M88.4 [R12], R8 ;  /* 0x000000080c007844 */ /* 0x0001e20000000200 */
[----:B------:R-:W-:Y:S02]  /*ea70*/  LOP3.LUT R15, R14, 0x380, RZ, 0xc0, !PT ;  /* 0x000003800e0f7812 */ /* 0x000fe400078ec0ff */
[----:B------:R-:W-:Y:S02]  /*ea80*/  IADD3 R154, P3, R152, 0x4060, RZ ;  /* 0x00004060989a7810 */ /* 0x000fe40007f7e0ff */
[----:B------:R-:W-:Y:S02]  /*ea90*/  SHF.R.U64 R15, R15, 0x3, RZ ;  /* 0x000000030f0f7819 */ /* 0x000fe400000012ff */
[----:B------:R-:W-:Y:S02]  /*eaa0*/  LOP3.LUT R155, R154, 0x380, RZ, 0xc0, !PT ;  /* 0x000003809a9b7812 */ /* 0x000fe400078ec0ff */
[----:B------:R-:W-:Y:S01]  /*eab0*/  LOP3.LUT R14, R15, R14, RZ, 0x3c, !PT ;  /* 0x0000000e0f0e7212 */ /* 0x000fe200078e3cff */
[----:B------:R-:W-:Y:S01]  /*eac0*/  IMAD.X R15, RZ, RZ, R153, P2 ;  /* 0x000000ffff0f7224 */ /* 0x000fe200010e0699 */
[----:B------:R-:W-:-:S02]  /*ead0*/  SHF.R.U64 R155, R155, 0x3, RZ ;  /* 0x000000039b9b7819 */ /* 0x000fc400000012ff */
[C---:B------:R-:W-:Y:S02]  /*eae0*/  IADD3 R160, P6, R152.reuse, 0x4000, RZ ;  /* 0x0000400098a07810 */ /* 0x040fe40007fde0ff */
[----:B------:R-:W-:Y:S02]  /*eaf0*/  MOV R21, R14 ;  /* 0x0000000e00157202 */ /* 0x000fe40000000f00 */
[----:B0-----:R-:W-:Y:S02]  /*eb00*/  IADD3 R8, P0, R152, 0x20, RZ ;  /* 0x0000002098087810 */ /* 0x001fe40007f1e0ff */
[----:B------:R-:W-:Y:S02]  /*eb10*/  F2FP.BF16.F32.PACK_AB R12, R33, R32 ;  /* 0x00000020210c723e */ /* 0x000fe400000010ff */
[----:B------:R-:W-:Y:S02]  /*eb20*/  LOP3.LUT R9, R8, 0x380, RZ, 0xc0, !PT ;  /* 0x0000038008097812 */ /* 0x000fe400078ec0ff */
[----:B------:R-:W-:-:S02]  /*eb30*/  F2FP.BF16.F32.PACK_AB R14, R37, R36 ;  /* 0x00000024250e723e */ /* 0x000fc400000010ff */
[----:B------:R-:W-:Y:S02]  /*eb40*/  SHF.R.U64 R9, R9, 0x3, RZ ;  /* 0x0000000309097819 */ /* 0x000fe400000012ff */
[----:B------:R-:W-:Y:S02]  /*eb50*/  F2FP.BF16.F32.PACK_AB R15, R39, R38 ;  /* 0x00000026270f723e */ /* 0x000fe400000010ff */
[----:B------:R-:W-:Y:S01]  /*eb60*/  LOP3.LUT R8, R9, R8, RZ, 0x3c, !PT ;  /* 0x0000000809087212 */ /* 0x000fe200078e3cff */
[----:B------:R-:W-:Y:S01]  /*eb70*/  IMAD.X R9, RZ, RZ, R153, P0 ;  /* 0x000000ffff097224 */ /* 0x000fe200000e0699 */
[----:B------:R-:W-:Y:S02]  /*eb80*/  F2FP.BF16.F32.PACK_AB R10, R45, R44 ;  /* 0x0000002c2d0a723e */ /* 0x000fe400000010ff */
[----:B------:R-:W-:Y:S02]  /*eb90*/  F2FP.BF16.F32.PACK_AB R11, R47, R46 ;  /* 0x0000002e2f0b723e */ /* 0x000fe400000010ff */
[----:B------:R-:W-:-:S02]  /*eba0*/  MOV R8, R8 ;  /* 0x0000000800087202 */ /* 0x000fc40000000f00 */
[----:B------:R-:W-:Y:S01]  /*ebb0*/  LOP3.LUT R154, R155, R154, RZ, 0x3c, !PT ;  /* 0x0000009a9b9a7212 */ /* 0x000fe200078e3cff */
[----:B------:R-:W-:Y:S01]  /*ebc0*/  IMAD.X R155, RZ, RZ, R153, P3 ;  /* 0x000000ffff9b7224 */ /* 0x000fe200018e0699 */
[----:B------:R-:W-:Y:S01]  /*ebd0*/  LOP3.LUT R161, R160, 0x380, RZ, 0xc0, !PT ;  /* 0x00000380a0a17812 */ /* 0x000fe200078ec0ff */
[----:B------:R0:W-:Y:S01]  /*ebe0*/  STSM.16.M88.4 [R8], R12 ;  /* 0x0000000c08007844 */ /* 0x0001e20000000200 */
[----:B------:R-:W-:Y:S02]  /*ebf0*/  MOV R162, R162 ;  /* 0x000000a200a27202 */ /* 0x000fe40000000f00 */
[----:B------:R-:W-:Y:S02]  /*ec00*/  MOV R7, R154 ;  /* 0x0000009a00077202 */ /* 0x000fe40000000f00 */
[----:B------:R-:W-:Y:S02]  /*ec10*/  SHF.R.U64 R161, R161, 0x3, RZ ;  /* 0x00000003a1a17819 */ /* 0x000fe400000012ff */
[----:B------:R-:W-:-:S02]  /*ec20*/  F2FP.BF16.F32.PACK_AB R155, R71, R70 ;  /* 0x00000046479b723e */ /* 0x000fc400000010ff */
        /* <DEDUP_REMOVED lines=80> */
[----:B------:R-:W-:Y:S01]  /*f130*/  STSM.16.M88.4 [R22], R12 ;  /* 0x0000000c16007844 */ /* 0x000fe20000000200 */
[----:B------:R-:W-:Y:S02]  /*f140*/  F2FP.BF16.F32.PACK_AB R153, R139, R138 ;  /* 0x0000008a8b99723e */ /* 0x000fe400000010ff */
[----:B------:R-:W-:Y:S02]  /*f150*/  F2FP.BF16.F32.PACK_AB R154, R141, R140 ;  /* 0x0000008c8d9a723e */ /* 0x000fe400000010ff */
[----:B------:R-:W-:Y:S02]  /*f160*/  F2FP.BF16.F32.PACK_AB R155, R143, R142 ;  /* 0x0000008e8f9b723e */ /* 0x000fe400000010ff */
[----:B------:R-:W-:Y:S02]  /*f170*/  SHF.L.U64.HI R7, R192, 0x2, R200 ;  /* 0x00000002c0077819 */ /* 0x000fe400000102c8 */
[----:B0-----:R-:W-:Y:S01]  /*f180*/  F2FP.BF16.F32.PACK_AB R8, R145, R144 ;  /* 0x000000909108723e */ /* 0x001fe200000010ff */
[----:B------:R-:W-:Y:S01]  /*f190*/  STSM.16.M88.4 [R164], R152 ;  /* 0x00000098a4007844 */ /* 0x000fe20000000200 */
[----:B------:R-:W-:-:S02]  /*f1a0*/  F2FP.BF16.F32.PACK_AB R9, R147, R146 ;  /* 0x000000929309723e */ /* 0x000fc400000010ff */
[----:B------:R-:W-:Y:S02]  /*f1b0*/  F2FP.BF16.F32.PACK_AB R10, R149, R148 ;  /* 0x00000094950a723e */ /* 0x000fe400000010ff */
[----:B------:R-:W-:-:S05]  /*f1c0*/  F2FP.BF16.F32.PACK_AB R11, R151, R150 ;  /* 0x00000096970b723e */ /* 0x000fca00000010ff */
[----:B------:R0:W-:Y:S02]  /*f1d0*/  STSM.16.M88.4 [R165], R8 ;  /* 0x00000008a5007844 */ /* 0x0001e40000000200 */
[----:B0-----:R-:W0:Y:S01]  /*f1e0*/  LDC.64 R10, c[0x0][0xd00] ;  /* 0x00034000ff0a7b82 */ /* 0x001e220000000a00 */
[----:B------:R-:W-:-:S07]  /*f1f0*/  IMAD.SHL.U32 R8, R192, 0x4, RZ ;  /* 0x00000004c0087824 */ /* 0x000fce00078e00ff */
[----:B------:R-:W-:Y:S01]  /*f200*/  BAR.SYNC.DEFER_BLOCKING 0x1, 0x100 ;  /* 0x0044000000007b1d */ /* 0x000fe20000010000 */
[----:B------:R-:W-:-:S04]  /*f210*/  @P0 IADD3 R12, P2, R8, UR6, RZ ;  /* 0x00000006080c0c10 */ /* 0x000fc8000ff5e0ff */
[----:B------:R-:W-:Y:S02]  /*f220*/  @P0 IADD3.X R13, R7, UR7, RZ, P2, !PT ;  /* 0x00000007070d0c10 */ /* 0x000fe400097fe4ff */
[----:B0-----:R-:W-:Y:S02]  /*f230*/  ISETP.NE.U32.AND P1, PT, R10, RZ, PT ;  /* 0x000000ff0a00720c */ /* 0x001fe40003f25070 */
[----:B------:R-:W-:Y:S01]  /*f240*/  IADD3 R8, P2, R8, R10, RZ ;  /* 0x0000000a08087210 */ /* 0x000fe20007f5e0ff */
[----:B------:R-:W2:Y:S01]  /*f250*/  @P0 LDG.E R12, desc[UR42][R12.64] ;  /* 0x0000002a0c0c0981 */ /* 0x000ea2000c1e1900 */
[----:B------:R-:W-:-:S03]  /*f260*/  ISETP.NE.AND.EX P1, PT, R11, RZ, PT, P1 ;  /* 0x000000ff0b00720c */ /* 0x000fc60003f25310 */
[----:B------:R-:W-:Y:S02]  /*f270*/  IMAD.X R9, R7, 0x1, R11, P2 ;  /* 0x0000000107097824 */ /* 0x000fe400010e060b */
[----:B------:R-:W-:-:S08]  /*f280*/  IMAD.MOV.U32 R7, RZ, RZ, RZ ;  /* 0x000000ffff077224 */ /* 0x000fd000078e00ff */
        /* <DEDUP_REMOVED lines=10> */
.L_x_5165:
[----:B------:R-:W2:Y:S01]  /*f330*/  LDL R8, [R1+0x8] ;  /* 0x0000080001087983 */ /* 0x000ea20000100800 */
[----:B------:R-:W-:-:S03]  /*f340*/  LOP3.LUT R199, R199, 0xff, RZ, 0xc0, !PT ;  /* 0x000000ffc7c77812 */ /* 0x000fc600078ec0ff */
[----:B--2---:R-:W0:Y:S02]  /*f350*/  SHFL.IDX PT, R8, R8, RZ, 0x1f ;  /* 0x00001fff08087589 */ /* 0x004e2400000e0000 */
[----:B0-----:R-:W-:Y:S02]  /*f360*/  ISETP.NE.AND P0, PT, R8, RZ, PT ;  /* 0x000000ff0800720c */ /* 0x001fe40003f05270 */
[----:B-----5:R-:W-:-:S11]  /*f370*/  SHF.R.S32.HI R8, RZ, 0x1f, R7 ;  /* 0x0000001fff087819 */ /* 0x020fd60000011407 */
[----:B------:R-:W-:Y:S05]  /*f380*/  @P0 BRA `(.L_x_5166) ;  /* 0x0000000000f40947 */ /* 0x000fea0003800000 */
[----:B------:R-:W2:Y:S01]  /*f390*/  LDL R156, [R1+0x28] ;  /* 0x00002800019c7983 */ /* 0x000ea20000100800 */
[----:B------:R-:W-:Y:S01]  /*f3a0*/  IMAD.MOV.U32 R9, RZ, RZ, 0xab8 ;  /* 0x00000ab8ff097424 */ /* 0x000fe200078e00ff */
[----:B------:R-:W-:Y:S01]  /*f3b0*/  ISETP.GT.AND P1, PT, R0, 0x1, PT ;  /* 0x000000010000780c */ /* 0x000fe20003f24270 */
[----:B------:R-:W0:Y:S01]  /*f3c0*/  LDC R155, c[0x0][0xce8] ;  /* 0x00033a00ff9b7b82 */ /* 0x000e220000000800 */
[----:B------:R-:W-:Y:S01]  /*f3d0*/  ISETP.NE.U32.AND P0, PT, R10, RZ, PT ;  /* 0x000000ff0a00720c */ /* 0x000fe20003f05070 */
[----:B------:R-:W-:Y:S01]  /*f3e0*/  VIADD R153, R191, UR39 ;  /* 0x00000027bf997c36 */ /* 0x000fe20008000000 */
[----:B------:R-:W-:Y:S02]  /*f3f0*/  SEL R9, R9, 0xa78, P1 ;  /* 0x00000a7809097807 */ /* 0x000fe40000800000 */
[----:B------:R-:W-:Y:S02]  /*f400*/  ISETP.NE.AND.EX P0, PT, R11, RZ, PT, P0 ;  /* 0x000000ff0b00720c */ /* 0x000fe40003f05300 */
[----:B------:R-:W-:Y:S01]  /*f410*/  SEL R154, R199, RZ, P1 ;  /* 0x000000ffc79a7207 */ /* 0x000fe20000800000 */
[----:B------:R-:W1:Y:S01]  /*f420*/  LDC.64 R12, c[0x0][R9+0x220] ;  /* 0x00008800090c7b82 */ /* 0x000e620000000a00 */
[----:B------:R-:W-:-:S02]  /*f430*/  SEL R22, R192, RZ, !P0 ;  /* 0x000000ffc0167207 */ /* 0x000fc40004000000 */
[----:B------:R-:W-:-:S05]  /*f440*/  SEL R21, R200, RZ, !P0 ;  /* 0x000000ffc8157207 */ /* 0x000fca0004000000 */
[----:B------:R-:W3:Y:S01]  /*f450*/  LDC.64 R14, c[0x0][R9+0x218] ;  /* 0x00008600090e7b82 */ /* 0x000ee20000000a00 */
[----:B0-----:R-:W-:Y:S01]  /*f460*/  ISETP.NE.AND P0, PT, R155, 0x1, PT ;  /* 0x000000019b00780c */ /* 0x001fe20003f05270 */
[----:B-1----:R-:W-:-:S04]  /*f470*/  IMAD R13, R13, R22, RZ ;  /* 0x000000160d0d7224 */ /* 0x002fc800078e02ff */
[C---:B------:R-:W-:Y:S02]  /*f480*/  IMAD R21, R12.reuse, R21, R13 ;  /* 0x000000150c157224 */ /* 0x040fe400078e020d */
[----:B------:R-:W-:-:S04]  /*f490*/  IMAD.WIDE.U32 R12, R12, R22, RZ ;  /* 0x000000160c0c7225 */ /* 0x000fc800078e00ff */
[-C--:B---3--:R-:W-:Y:S02]  /*f4a0*/  IMAD R22, R15, R193.reuse, RZ ;  /* 0x000000c10f167224 */ /* 0x088fe400078e02ff */
        /* <DEDUP_REMOVED lines=20> */
[----:B------:R-:W-:-:S02]  /*f5f0*/  VIADD R21, R19, UR39 ;  /* 0x0000002713157c36 */ /* 0x000fc40008000000 */
        /* <DEDUP_REMOVED lines=8> */
[----:B0-----:R-:W-:-:S04]  /*f680*/  LEA R15, P0, R14, R12, 0x2 ;  /* 0x0000000c0e0f7211 */ /* 0x001fc800078010ff */
[----:B-1----:R-:W-:Y:S02]  /*f690*/  LEA.HI.X R9, R14, R13, R9, 0x2, P0 ;  /* 0x0000000d0e097211 */ /* 0x002fe400000f1409 */
[----:B------:R-:W-:Y:S04]  /*f6a0*/  SHFL.IDX PT, R14, R15, 0x1, 0x1c1f ;  /* 0x003c1f000f0e7f89 */ /* 0x000fe800000e0000 */
[----:B------:R-:W-:Y:S01]  /*f6b0*/  SHFL.IDX PT, R13, R9, RZ, 0x1c1f ;  /* 0x001c1fff090d7589 */ /* 0x000fe200000e0000 */
[----:B--2---:R-:W-:-:S05]  /*f6c0*/  IMAD.MOV R12, RZ, RZ, -R156 ;  /* 0x000000ffff0c7224 */ /* 0x004fca00078e0a9c */
[----:B------:R-:W-:Y:S02]  /*f6d0*/  ISETP.NE.AND P0, PT, R190, R12, PT ;  /* 0x0000000cbe00720c */ /* 0x000fe40003f05270 */
        /* <DEDUP_REMOVED lines=8> */
.L_x_5166:
        /* <DEDUP_REMOVED lines=10> */
[----:B------:R-:W-:-:S04]  /*f800*/  SHF.R.S32.HI R9, RZ, 0x1f, R0 ;  /* 0x0000001fff097819 */ /* 0x000fc80000011400 */
[----:B------:R-:W-:-:S04]  /*f810*/  LEA.HI R9, R9, R0, RZ, 0x3 ;  /* 0x0000000009097211 */ /* 0x000fc800078f18ff */
[----:B0-----:R-:W-:-:S05]  /*f820*/  SHF.R.S32.HI R3, RZ, 0x3, R9 ;  /* 0x00000003ff037819 */ /* 0x001fca0000011409 */
        /* <DEDUP_REMOVED lines=9> */
[----:B------:R-:W-:Y:S01]  /*f8c0*/  IMAD.X R25, RZ, RZ, R5, P3 ;  /* 0x000000ffff197224 */ /* 0x000fe200018e0605 */
[----:B------:R-:W-:Y:S02]  /*f8d0*/  IADD3 R53, P3, R4, 0x8000, RZ ;  /* 0x0000800004357810 */ /* 0x000fe40007f7e0ff */
[----:B------:R-:W-:Y:S02]  /*f8e0*/  SHF.R.U64 R44, R44, 0x3, RZ ;  /* 0x000000032c2c7819 */ /* 0x000fe400000012ff */
[----:B------:R-:W-:Y:S01]  /*f8f0*/  LOP3.LUT R52, R53, 0x380, RZ, 0xc0, !PT ;  /* 0x0000038035347812 */ /* 0x000fe200078ec0ff */
[----:B------:R-:W-:Y:S01]  /*f900*/  IMAD R8, R8, UR8, RZ ;  /* 0x0000000808087c24 */ /* 0x000fe2000f8e02ff */
[----:B------:R-:W-:Y:S01]  /*f910*/  IADD3 R49, P2, R4, 0x7000, RZ ;  /* 0x0000700004317810 */ /* 0x000fe20007f5e0ff */
[----:B------:R-:W5:Y:S01]  /*f920*/  LD.E.128 R24, desc[UR42][R24.64] ;  /* 0x0000002a18187980 */ /* 0x000f62000c101d00 */
[----:B------:R-:W-:-:S02]  /*f930*/  SHF.R.U64 R52, R52, 0x3, RZ ;  /* 0x0000000334347819 */ /* 0x000fc400000012ff */
[C---:B------:R-:W-:Y:S02]  /*f940*/  IADD3 R29, P4, R4.reuse, 0x2000, RZ ;  /* 0x00002000041d7810 */ /* 0x040fe40007f9e0ff */
[C---:B------:R-:W-:Y:S02]  /*f950*/  IADD3 R33, P5, R4.reuse, 0x3000, RZ ;  /* 0x0000300004217810 */ /* 0x040fe40007fbe0ff */
[----:B------:R-:W-:Y:S02]  /*f960*/  IADD3 R37, P6, R4, 0x4000, RZ ;  /* 0x0000400004257810 */ /* 0x000fe40007fde0ff */
[----:B------:R-:W-:Y:S02]  /*f970*/  LOP3.LUT R40, R41, 0x380, RZ, 0xc0, !PT ;  /* 0x0000038029287812 */ /* 0x000fe400078ec0ff */
[----:B------:R-:W-:Y:S01]  /*f980*/  LOP3.LUT R52, R52, R53, RZ, 0x3c, !PT ;  /* 0x0000003534347212 */ /* 0x000fe200078e3cff */
[--C-:B------:R-:W-:Y:S01]  /*f990*/  IMAD.X R53, RZ, RZ, R5.reuse, P3 ;  /* 0x000000ffff357224 */ /* 0x100fe200018e0605 */
[----:B------:R-:W-:Y:S01]  /*f9a0*/  LOP3.LUT R44, R44, R45, RZ, 0x3c, !PT ;  /* 0x0000002d2c2c7212 */ /* 0x000fe200078e3cff */
[----:B------:R-:W-:Y:S01]  /*f9b0*/  IMAD.X R45, RZ, RZ, R5, P1 ;  /* 0x000000ffff2d7224 */ /* 0x000fe200008e0605 */
[----:B------:R-:W-:-:S02]  /*f9c0*/  LOP3.LUT R48, R49, 0x380, RZ, 0xc0, !PT ;  /* 0x0000038031307812 */ /* 0x000fc400078ec0ff */
[----:B------:R-:W-:Y:S01]  /*f9d0*/  IADD3 R11, P3, R4, 0xf000, RZ ;  /* 0x0000f000040b7810 */ /* 0x000fe20007f7e0ff */
[----:B------:R-:W5:Y:S01]  /*f9e0*/  LD.E.128 R52, desc[UR42][R52.64] ;  /* 0x0000002a34347980 */ /* 0x000f62000c101d00 */
[----:B------:R-:W-:Y:S02]  /*f9f0*/  LOP3.LUT R28, R29, 0x380, RZ, 0xc0, !PT ;  /* 0x000003801d1c7812 */ /* 0x000fe400078ec0ff */
[----:B------:R-:W-:Y:S01]  /*fa00*/  LOP3.LUT R32, R33, 0x380, RZ, 0xc0, !PT ;  /* 0x0000038021207812 */ /* 0x000fe200078ec0ff */
[----:B------:R-:W-:Y:S01]  /*fa10*/  IMAD.X R81, RZ, RZ, R5, P3 ;  /* 0x000000ffff517224 */ /* 0x000fe200018e0605 */
[----:B------:R-:W-:Y:S01]  /*fa20*/  LOP3.LUT R36, R37, 0x380, RZ, 0xc0, !PT ;  /* 0x0000038025247812 */ /* 0x000fe200078ec0ff */
[----:B------:R-:W5:Y:S01]  /*fa30*/  LD.E.128 R44, desc[UR42][R44.64] ;  /* 0x0000002a2c2c7980 */ /* 0x000f62000c101d00 */
[----:B------:R-:W-:Y:S02]  /*fa40*/  SHF.R.U64 R40, R40, 0x3, RZ ;  /* 0x0000000328287819 */ /* 0x000fe400000012ff */
[----:B------:R-:W-:-:S02]  /*fa50*/  IADD3 R73, P1, R4, 0xd000, RZ ;  /* 0x0000d00004497810 */ /* 0x000fc40007f3e0ff */
[----:B------:R-:W-:Y:S02]  /*fa60*/  SHF.R.U64 R48, R48, 0x3, RZ ;  /* 0x0000000330307819 */ /* 0x000fe400000012ff */
[----:B------:R-:W-:Y:S02]  /*fa70*/  SHF.R.U64 R28, R28, 0x3, RZ ;  /* 0x000000031c1c7819 */ /* 0x000fe400000012ff */
[----:B------:R-:W-:Y:S02]  /*fa80*/  SHF.R.U64 R32, R32, 0x3, RZ ;  /* 0x0000000320207819 */ /* 0x000fe400000012ff */
[----:B------:R-:W-:Y:S02]  /*fa90*/  SHF.R.U64 R36, R36, 0x3, RZ ;  /* 0x0000000324247819 */ /* 0x000fe400000012ff */
[----:B------:R-:W-:Y:S01]  /*faa0*/  LOP3.LUT R40, R40, R41, RZ, 0x3c, !PT ;  /* 0x0000002928287212 */ /* 0x000fe200078e3cff */
[----:B------:R-:W-:Y:S01]  /*fab0*/  IMAD.X R41, RZ, RZ, R5, P0 ;  /* 0x000000ffff297224 */ /* 0x000fe200000e0605 */
[----:B------:R-:W-:-:S02]  /*fac0*/  LOP3.LUT R72, R73, 0x380, RZ, 0xc0, !PT ;  /* 0x0000038049487812 */ /* 0x000fc400078ec0ff */
[----:B--2---:R-:W-:Y:S02]  /*fad0*/  ISETP.NE.AND P3, PT, R21, 0x1, PT ;  /* 0x000000011500780c */ /* 0x004fe40003f65270 */
[----:B------:R-:W-:Y:S01]  /*fae0*/  LOP3.LUT R48, R48, R49, RZ, 0x3c, !PT ;  /* 0x0000003130307212 */ /* 0x000fe200078e3cff */
[--C-:B------:R-:W-:Y:S01]  /*faf0*/  IMAD.X R49, RZ, RZ, R5.reuse, P2 ;  /* 0x000000ffff317224 */ /* 0x100fe200010e0605 */
[----:B------:R-:W-:Y:S01]  /*fb00*/  IADD3 R69, P0, R4, 0xc000, RZ ;  /* 0x0000c00004457810 */ /* 0x000fe20007f1e0ff */
[----:B------:R-:W5:Y:S01]  /*fb10*/  LD.E.128 R40, desc[UR42][R40.64] ;  /* 0x0000002a28287980 */ /* 0x000f62000c101d00 */
[----:B------:R-:W-:Y:S01]  /*fb20*/  LOP3.LUT R28, R28, R29, RZ, 0x3c, !PT ;  /* 0x0000001d1c1c7212 */ /* 0x000fe200078e3cff */
[--C-:B------:R-:W-:Y:S01]  /*fb30*/  IMAD.X R29, RZ, RZ, R5.reuse, P4 ;  /* 0x000000ffff1d7224 */ /* 0x100fe200020e0605 */
[----:B------:R-:W-:Y:S01]  /*fb40*/  LOP3.LUT R32, R32, R33, RZ, 0x3c, !PT ;  /* 0x0000002120207212 */ /* 0x000fe200078e3cff */
[--C-:B------:R-:W-:Y:S01]  /*fb50*/  IMAD.X R33, RZ, RZ, R5.reuse, P5 ;  /* 0x000000ffff217224 */ /* 0x100fe200028e0605 */
[----:B------:R-:W-:Y:S01]  /*fb60*/  LOP3.LUT R36, R36, R37, RZ, 0x3c, !PT ;  /* 0x0000002524247212 */ /* 0x000fe200078e3cff */
[----:B------:R-:W-:Y:S01]  /*fb70*/  IMAD.X R37, RZ, RZ, R5, P6 ;  /* 0x000000ffff257224 */ /* 0x000fe200030e0605 */
[----:B------:R-:W-:Y:S01]  /*fb80*/  IADD3 R77, P2, R4, 0xe000, RZ ;  /* 0x0000e000044d7810 */ /* 0x000fe20007f5e0ff */
[----:B------:R-:W0:Y:S01]  /*fb90*/  @P3 LDC R85, c[0x0][0xcec] ;  /* 0x00033b00ff553b82 */ /* 0x000e220000000800 */
[----:B------:R-:W-:Y:S01]  /*fba0*/  SHF.R.U64 R72, R72, 0x3, RZ ;  /* 0x0000000348487819 */ /* 0x000fe200000012ff */
[----:B------:R-:W5:Y:S01]  /*fbb0*/  LD.E.128 R28, desc[UR42][R28.64] ;  /* 0x0000002a1c1c7980 */ /* 0x000f62000c101d00 */
[----:B------:R-:W-:-:S02]  /*fbc0*/  LOP3.LUT R10, R11, 0x380, RZ, 0xc0, !PT ;  /* 0x000003800b0a7812 */ /* 0x000fc400078ec0ff */
[C---:B------:R-:W-:Y:S01]  /*fbd0*/  IADD3 R57, P4, R4.reuse, 0x9000, RZ ;  /* 0x0000900004397810 */ /* 0x040fe20007f9e0ff */
[----:B------:R-:W5:Y:S01]  /*fbe0*/  LD.E.128 R32, desc[UR42][R32.64] ;  /* 0x0000002a20207980 */ /* 0x000f62000c101d00 */
[C---:B------:R-:W-:Y:S01]  /*fbf0*/  IADD3 R61, P5, R4.reuse, 0xa000, RZ ;  /* 0x0000a000043d7810 */ /* 0x040fe20007fbe0ff */
[----:B------:R-:W1:Y:S01]  /*fc00*/  @P3 LDC R87, c[0x0][0xcf0] ;  /* 0x00033c00ff573b82 */ /* 0x000e620000000800 */
[C---:B------:R-:W-:Y:S01]  /*fc10*/  IADD3 R65, P6, R4.reuse, 0xb000, RZ ;  /* 0x0000b00004417810 */ /* 0x040fe20007fde0ff */
[----:B------:R-:W5:Y:S01]  /*fc20*/  LD.E.128 R36, desc[UR42][R36.64] ;  /* 0x0000002a24247980 */ /* 0x000f62000c101d00 */
[----:B------:R-:W-:Y:S02]  /*fc30*/  LOP3.LUT R68, R69, 0x380, RZ, 0xc0, !PT ;  /* 0x0000038045447812 */ /* 0x000fe400078ec0ff */
[----:B------:R-:W-:Y:S01]  /*fc40*/  LOP3.LUT R13, R4, 0x380, RZ, 0xc0, !PT ;  /* 0x00000380040d7812 */ /* 0x000fe200078ec0ff */
[----:B------:R-:W5:Y:S01]  /*fc50*/  LD.E.128 R48, desc[UR42][R48.64] ;  /* 0x0000002a30307980 */ /* 0x000f62000c101d00 */
[----:B------:R-:W-:-:S02]  /*fc60*/  LOP3.LUT R76, R77, 0x380, RZ, 0xc0, !PT ;  /* 0x000003804d4c7812 */ /* 0x000fc400078ec0ff */
[----:B------:R-:W-:Y:S01]  /*fc70*/  LOP3.LUT R72, R72, R73, RZ, 0x3c, !PT ;  /* 0x0000004948487212 */ /* 0x000fe200078e3cff */
[----:B------:R-:W-:Y:S01]  /*fc80*/  IMAD.X R73, RZ, RZ, R5, P1 ;  /* 0x000000ffff497224 */ /* 0x000fe200008e0605 */
[----:B------:R-:W-:Y:S02]  /*fc90*/  SHF.R.U64 R10, R10, 0x3, RZ ;  /* 0x000000030a0a7819 */ /* 0x000fe400000012ff */
[----:B------:R-:W-:Y:S02]  /*fca0*/  LOP3.LUT R56, R57, 0x380, RZ, 0xc0, !PT ;  /* 0x0000038039387812 */ /* 0x000fe400078ec0ff */
[----:B------:R-:W-:Y:S01]  /*fcb0*/  LOP3.LUT R60, R61, 0x380, RZ, 0xc0, !PT ;  /* 0x000003803d3c7812 */ /* 0x000fe200078ec0ff */
[----:B------:R-:W5:Y:S01]  /*fcc0*/  LD.E.128 R72, desc[UR42][R72.64] ;  /* 0x0000002a48487980 */ /* 0x000f62000c101d00 */
[----:B------:R-:W-:Y:S02]  /*fcd0*/  LOP3.LUT R64, R65, 0x380, RZ, 0xc0, !PT ;  /* 0x0000038041407812 */ /* 0x000fe400078ec0ff */
[----:B------:R-:W-:-:S02]  /*fce0*/  SHF.R.U64 R68, R68, 0x3, RZ ;  /* 0x0000000344447819 */ /* 0x000fc400000012ff */
[----:B------:R-:W-:Y:S02]  /*fcf0*/  SHF.R.U64 R13, R13, 0x3, RZ ;  /* 0x000000030d0d7819 */ /* 0x000fe400000012ff */
[----:B------:R-:W-:Y:S02]  /*fd00*/  ISETP.GE.AND P1, PT, R198, UR7, PT ;  /* 0x00000007c6007c0c */ /* 0x000fe4000bf26270 */
[----:B------:R-:W-:Y:S02]  /*fd10*/  SHF.R.U64 R76, R76, 0x3, RZ ;  /* 0x000000034c4c7819 */ /* 0x000fe400000012ff */
[----:B------:R-:W-:Y:S01]  /*fd20*/  LOP3.LUT R80, R10, R11, RZ, 0x3c, !PT ;  /* 0x0000000b0a507212 */ /* 0x000fe200078e3cff */
[----:B------:R-:W-:Y:S01]  /*fd30*/  IMAD R11, R7, UR9, R8 ;  /* 0x00000009070b7c24 */ /* 0x000fe2000f8e0208 */
[----:B------:R-:W-:Y:S02]  /*fd40*/  SHF.R.U64 R56, R56, 0x3, RZ ;  /* 0x0000000338387819 */ /* 0x000fe400000012ff */
[----:B------:R-:W-:-:S02]  /*fd50*/  SHF.R.U64 R60, R60, 0x3, RZ ;  /* 0x000000033c3c7819 */ /* 0x000fc400000012ff */
[----:B------:R-:W-:Y:S01]  /*fd60*/  SHF.R.U64 R64, R64, 0x3, RZ ;  /* 0x0000000340407819 */ /* 0x000fe200000012ff */
[----:B------:R-:W5:Y:S01]  /*fd70*/  LD.E.128 R80, desc[UR42][R80.64] ;  /* 0x0000002a50507980 */ /* 0x000f62000c101d00 */
[----:B------:R-:W-:Y:S01]  /*fd80*/  LOP3.LUT R68, R68, R69, RZ, 0x3c, !PT ;  /* 0x0000004544447212 */ /* 0x000fe200078e3cff */
[--C-:B------:R-:W-:Y:S01]  /*fd90*/  IMAD.X R69, RZ, RZ, R5.reuse, P0 ;  /* 0x000000ffff457224 */ /* 0x100fe200000e0605 */
[----:B------:R-:W-:Y:S02]  /*fda0*/  LOP3.LUT R4, R13, R4, RZ, 0x3c, !PT ;  /* 0x000000040d047212 */ /* 0x000fe400078e3cff */
[----:B------:R-:W-:Y:S02]  /*fdb0*/  SEL R8, RZ, 0xffffffff, P1 ;  /* 0xffffffffff087807 */ /* 0x000fe40000800000 */
[----:B------:R-:W-:Y:S01]  /*fdc0*/  LOP3.LUT R76, R76, R77, RZ, 0x3c, !PT ;  /* 0x0000004d4c4c7212 */ /* 0x000fe200078e3cff */
[--C-:B------:R-:W-:Y:S01]  /*fdd0*/  IMAD.X R77, RZ, RZ, R5.reuse, P2 ;  /* 0x000000ffff4d7224 */ /* 0x100fe200010e0605 */
[----:B------:R-:W-:Y:S01]  /*fde0*/  ISETP.GE.AND P0, PT, R197, UR7, PT ;  /* 0x00000007c5007c0c */ /* 0x000fe2000bf06270 */
[----:B------:R2:W5:Y:S01]  /*fdf0*/  LD.E.128 R12, desc[UR42][R4.64] ;  /* 0x0000002a040c7980 */ /* 0x000562000c101d00 */
[----:B------:R-:W-:Y:S01]  /*fe00*/  LOP3.LUT R56, R56, R57, RZ, 0x3c, !PT ;  /* 0x0000003938387212 */ /* 0x000fe200078e3cff */
[--C-:B------:R-:W-:Y:S01]  /*fe10*/  IMAD.X R57, RZ, RZ, R5.reuse, P4 ;  /* 0x000000ffff397224 */ /* 0x100fe200020e0605 */
[----:B------:R-:W-:Y:S01]  /*fe20*/  LOP3.LUT R60, R60, R61, RZ, 0x3c, !PT ;  /* 0x0000003d3c3c7212 */ /* 0x000fe200078e3cff */
[--C-:B------:R-:W-:Y:S01]  /*fe30*/  IMAD.X R61, RZ, RZ, R5.reuse, P5 ;  /* 0x000000ffff3d7224 */ /* 0x100fe200028e0605 */
[----:B------:R-:W-:Y:S01]  /*fe40*/  LOP3.LUT R64, R64, R65, RZ, 0x3c, !PT ;  /* 0x0000004140407212 */ /* 0x000fe200078e3cff */
[----:B------:R-:W-:Y:S01]  /*fe50*/  IMAD.X R65, RZ, RZ, R5, P6 ;  /* 0x000000ffff417224 */ /* 0x000fe200030e0605 */
[----:B------:R-:W-:Y:S01]  /*fe60*/  ISETP.GE.AND P2, PT, R18, UR7, PT ;  /* 0x0000000712007c0c */ /* 0x000fe2000bf46270 */
[----:B------:R-:W-:Y:S01]  /*fe70*/  IMAD.SHL.U32 R10, R8, 0x2, RZ ;  /* 0x00000002080a7824 */ /* 0x000fe200078e00ff */
[----:B------:R-:W-:Y:S01]  /*fe80*/  SEL R8, RZ, 0xffffffff, P0 ;  /* 0xffffffffff087807 */ /* 0x000fe20000000000 */
[----:B--2---:R-:W-:Y:S01]  /*fe90*/  IMAD.WIDE.U32 R4, R7, UR8, RZ ;  /* 0x0000000807047c25 */ /* 0x004fe2000f8e00ff */
[----:B------:R-:W-:Y:S01]  /*fea0*/  LOP3.LUT R9, R9, 0xfffffff8, RZ, 0xc0, !PT ;  /* 0xfffffff809097812 */ /* 0x000fe200078ec0ff */
[----:B------:R-:W-:Y:S01]  /*feb0*/  ULDC.64 UR8, c[0x0][0xbe8] ;  /* 0x0002fa0000087ab9 */ /* 0x000fe20000000a00 */
[----:B------:R-:W-:Y:S01]  /*fec0*/  SEL R7, RZ, 0x1, P2 ;  /* 0x00000001ff077807 */ /* 0x000fe20001000000 */
[----:B------:R-:W-:Y:S01]  /*fed0*/  IMAD.IADD R5, R5, 0x1, R11 ;  /* 0x0000000105057824 */ /* 0x000fe200078e020b */
[----:B------:R-:W5:Y:S01]  /*fee0*/  LD.E.128 R56, desc[UR42][R56.64] ;  /* 0x0000002a38387980 */ /* 0x000f62000c101d00 */
[----:B------:R-:W-:Y:S01]  /*fef0*/  IMAD.SHL.U32 R8, R8, 0x4, RZ ;  /* 0x0000000408087824 */ /* 0x000fe200078e00ff */
[----:B------:R-:W-:Y:S01]  /*ff00*/  LOP3.LUT R7, R10, 0x2, R7, 0xe2, !PT ;  /* 0x000000020a077812 */ /* 0x000fe200078ee207 */
[----:B------:R-:W-:Y:S01]  /*ff10*/  IMAD.IADD R0, R0, 0x1, -R9 ;  /* 0x0000000100007824 */ /* 0x000fe200078e0a09 */
[----:B------:R-:W-:Y:S01]  /*ff20*/  ISETP.GE.AND P0, PT, R196, UR7, PT ;  /* 0x00000007c4007c0c */ /* 0x000fe2000bf06270 */
[C---:B------:R-:W-:Y:S01]  /*ff30*/  IMAD.WIDE.U32 R4, R193.reuse, UR8, R4 ;  /* 0x00000008c1047c25 */ /* 0x040fe2000f8e0004 */
[----:B------:R-:W-:Y:S01]  /*ff40*/  LOP3.LUT R7, R8, 0x4, R7, 0xe2, !PT ;  /* 0x0000000408077812 */ /* 0x000fe200078ee207 */
[----:B------:R-:W5:Y:S01]  /*ff50*/  LD.E.128 R60, desc[UR42][R60.64] ;  /* 0x0000002a3c3c7980 */ /* 0x000f62000c101d00 */
[----:B------:R-:W-:Y:S01]  /*ff60*/  SHF.R.S32.HI R9, RZ, 0x1f, R192 ;  /* 0x0000001fff097819 */ /* 0x000fe200000114c0 */
[----:B------:R-:W-:Y:S01]  /*ff70*/  IMAD R0, R0, 0x20, R3 ;  /* 0x0000002000007824 */ /* 0x000fe200078e0203 */
[----:B------:R-:W-:Y:S01]  /*ff80*/  SEL R8, RZ, 0xffffffff, P0 ;  /* 0xffffffffff087807 */ /* 0x000fe20000000000 */
[----:B------:R-:W-:Y:S01]  /*ff90*/  IMAD R5, R193, UR9, R5 ;  /* 0x00000009c1057c24 */ /* 0x000fe2000f8e0205 */
[----:B------:R-:W-:Y:S01]  /*ffa0*/  ISETP.GE.AND P0, PT, R195, UR7, PT ;  /* 0x00000007c3007c0c */ /* 0x000fe2000bf06270 */
[----:B------:R-:W-:Y:S01]  /*ffb0*/  ULDC.64 UR8, c[0x0][0xbf0] ;  /* 0x0002fc0000087ab9 */ /* 0x000fe20000000a00 */
[----:B------:R-:W-:Y:S01]  /*ffc0*/  VIADD R20, R0, UR39 ;  /* 0x0000002700147c36 */ /* 0x000fe20008000000 */
[----:B------:R-:W5:Y:S01]  /*ffd0*/  LD.E.128 R64, desc[UR42][R64.64] ;  /* 0x0000002a40407980 */ /* 0x000f62000c101d00 */
[----:B------:R-:W-:Y:S01]  /*ffe0*/  IMAD R11, R9, UR8, RZ ;  /* 0x00000008090b7c24 */ /* 0x000fe2000f8e02ff */
[----:B------:R-:W-:Y:S01]  /*fff0*/  SEL R9, RZ, 0xffffffff, P0 ;  /* 0xffffffffff097807 */ /* 0x000fe20000000000 */
[----:B------:R-:W-:Y:S01]  /*10000*/  IMAD.SHL.U32 R8, R8, 0x8, RZ ;  /* 0x0000000808087824 */ /* 0x000fe200078e00ff */
[----:B------:R-:W5:Y:S01]  /*10010*/  LD.E.128 R68, desc[UR42][R68.64] ;  /* 0x0000002a44447980 */ /* 0x000f62000c101d00 */
[----:B0-----:R-:W-:-:S03]  /*10020*/  @P3 IMAD.HI.U32 R0, R20, R85, RZ ;  /* 0x0000005514003227 */ /* 0x001fc600078e00ff */
[----:B------:R-:W-:Y:S01]  /*10030*/  LOP3.LUT R8, R8, 0x8, R7, 0xe2, !PT ;  /* 0x0000000808087812 */ /* 0x000fe200078ee207 */
[----:B------:R-:W-:Y:S01]  /*10040*/  IMAD.SHL.U32 R9, R9, 0x10, RZ ;  /* 0x0000001009097824 */ /* 0x000fe200078e00ff */
[----:B------:R-:W5:Y:S01]  /*10050*/  LD.E.128 R76, desc[UR42][R76.64] ;  /* 0x0000002a4c4c7980 */ /* 0x000f62000c101d00 */
[----:B------:R-:W-:Y:S01]  /*10060*/  IMAD.MOV.U32 R7, RZ, RZ, R20 ;  /* 0x000000ffff077224 */ /* 0x000fe200078e0014 */
[----:B-1----:R-:W-:Y:S01]  /*10070*/  @P3 SHF.R.U32.HI R7, RZ, R87, R0 ;  /* 0x00000057ff073219 */ /* 0x002fe20000011600 */
[C---:B------:R-:W-:Y:S02]  /*10080*/  IMAD R11, R192.reuse, UR9, R11 ;  /* 0x00000009c00b7c24 */ /* 0x040fe4000f8e020b */
[----:B------:R-:W-:Y:S01]  /*10090*/  IMAD.WIDE.U32 R4, R192, UR8, R4 ;  /* 0x00000008c0047c25 */ /* 0x000fe2000f8e0004 */
[----:B------:R-:W-:Y:S01]  /*100a0*/  LOP3.LUT R8, R9, 0x10, R8, 0xe2, !PT ;  /* 0x0000001009087812 */ /* 0x000fe200078ee208 */
[----:B------:R-:W-:Y:S01]  /*100b0*/  ULDC.64 UR8, c[0x0][0xbe0] ;  /* 0x0002f80000087ab9 */ /* 0x000fe20000000a00 */
[----:B------:R-:W-:Y:S01]  /*100c0*/  SHF.R.S32.HI R9, RZ, 0x1f, R7 ;  /* 0x0000001fff097819 */ /* 0x000fe20000011407 */
[----:B------:R-:W-:Y:S01]  /*100d0*/  IMAD.IADD R5, R5, 0x1, R11 ;  /* 0x0000000105057824 */ /* 0x000fe200078e020b */
[----:B------:R-:W-:Y:S01]  /*100e0*/  ISETP.GE.AND P0, PT, R194, UR7, PT ;  /* 0x00000007c2007c0c */ /* 0x000fe2000bf06270 */
[----:B------:R-:W-:Y:S01]  /*100f0*/  IMAD.MOV R11, RZ, RZ, -R7 ;  /* 0x000000ffff0b7224 */ /* 0x000fe200078e0a07 */
[----:B------:R-:W-:Y:S01]  /*10100*/  @!PT LDS RZ, [RZ] ;  /* 0x00000000fffff984 */ /* 0x000fe20000000800 */
[----:B------:R-:W-:Y:S01]  /*10110*/  @!PT LDS RZ, [RZ] ;  /* 0x00000000fffff984 */ /* 0x000fe20000000800 */
[----:B------:R-:W-:Y:S01]  /*10120*/  @!PT LDS RZ, [RZ] ;  /* 0x00000000fffff984 */ /* 0x000fe20000000800 */
[----:B------:R-:W-:Y:S01]  /*10130*/  @!PT LDS RZ, [RZ] ;  /* 0x00000000fffff984 */ /* 0x000fe20000000800 */
[----:B------:R0:W-:Y:S06]  /*10140*/  MEMBAR.ALL.CTA ;  /* 0x0000000000007992 */ /* 0x0001ec0000008000 */
[----:B0-----:R-:W0:Y:S01]  /*10150*/  FENCE.VIEW.ASYNC.S ;  /* 0x00000000000073c6 */ /* 0x001e220000000000 */
[----:B------:R-:W-:Y:S01]  /*10160*/  IMAD R10, R9, UR8, RZ ;  /* 0x00000008090a7c24 */ /* 0x000fe2000f8e02ff */
[----:B------:R-:W-:Y:S01]  /*10170*/  SEL R0, RZ, 0xffffffff, P0 ;  /* 0xffffffffff007807 */ /* 0x000fe20000000000 */
[----:B------:R-:W-:-:S02]  /*10180*/  IMAD R9, R21, R11, R20 ;  /* 0x0000000b15097224 */ /* 0x000fc400078e0214 */
[----:B------:R-:W-:-:S04]  /*10190*/  IMAD.WIDE.U32 R4, R7, UR8, R4 ;  /* 0x0000000807047c25 */ /* 0x000fc8000f8e0004 */
[----:B------:R-:W-:Y:S01]  /*101a0*/  IMAD.SHL.U32 R85, R0, 0x20, RZ ;  /* 0x0000002000557824 */ /* 0x000fe200078e00ff */
[----:B------:R-:W-:Y:S01]  /*101b0*/  SHF.R.S32.HI R0, RZ, 0x1f, R9 ;  /* 0x0000001fff007819 */ /* 0x000fe20000011409 */
[----:B------:R-:W-:Y:S01]  /*101c0*/  IMAD R11, R7, UR9, R10 ;  /* 0x00000009070b7c24 */ /* 0x000fe2000f8e020a */
[----:B------:R-:W-:Y:S01]  /*101d0*/  ULDC.64 UR8, c[0x0][0xbd8] ;  /* 0x0002f60000087ab9 */ /* 0x000fe20000000a00 */
[----:B------:R-:W-:Y:S01]  /*101e0*/  IMAD R86, R21, UR6, RZ ;  /* 0x0000000615567c24 */ /* 0x000fe2000f8e02ff */
[----:B------:R-:W-:Y:S01]  /*101f0*/  LOP3.LUT R8, R85, 0x20, R8, 0xe2, !PT ;  /* 0x0000002055087812 */ /* 0x000fe200078ee208 */
[----:B------:R-:W-:Y:S02]  /*10200*/  IMAD.IADD R5, R5, 0x1, R11 ;  /* 0x0000000105057824 */ /* 0x000fe400078e020b */
[----:B------:R-:W-:Y:S02]  /*10210*/  IMAD R0, R0, UR8, RZ ;  /* 0x0000000800007c24 */ /* 0x000fe4000f8e02ff */
[----:B------:R-:W-:-:S02]  /*10220*/  VIADD R85, R3, UR39 ;  /* 0x0000002703557c36 */ /* 0x000fc40008000000 */
[C---:B------:R-:W-:Y:S02]  /*10230*/  VIADD R153, R18.reuse, 0x180 ;  /* 0x0000018012997836 */ /* 0x040fe40000000000 */
[C---:B------:R-:W-:Y:S02]  /*10240*/  IMAD R11, R9.reuse, UR9, R0 ;  /* 0x00000009090b7c24 */ /* 0x040fe4000f8e0200 */
[----:B------:R-:W-:Y:S01]  /*10250*/  IMAD.WIDE.U32 R4, R9, UR8, R4 ;  /* 0x0000000809047c25 */ /* 0x000fe2000f8e0004 */
[----:B------:R-:W-:Y:S01]  /*10260*/  ISETP.GE.AND P1, PT, R85, R86, PT ;  /* 0x000000565500720c */ /* 0x000fe20003f26270 */
[----:B------:R-:W-:Y:S01]  /*10270*/  ULDC.64 UR8, c[0x0][0xb80] ;  /* 0x0002e00000087ab9 */ /* 0x000fe20000000a00 */
[----:B------:R-:W-:Y:S01]  /*10280*/  ISETP.GE.AND P0, PT, R153, UR7, PT ;  /* 0x0000000799007c0c */ /* 0x000fe2000bf06270 */
[----:B------:R-:W-:Y:S01]  /*10290*/  VIADD R152, R18, 0x1c0 ;  /* 0x000001c012987836 */ /* 0x000fe20000000000 */
[----:B------:R-:W-:Y:S01]  /*102a0*/  LEA R22, P2, R4, UR8, 0x1 ;  /* 0x0000000804167c11 */ /* 0x000fe2000f8408ff */
[----:B------:R-:W-:-:S02]  /*102b0*/  IMAD.IADD R3, R5, 0x1, R11 ;  /* 0x0000000105037824 */ /* 0x000fc400078e020b */
[----:B------:R-:W-:Y:S01]  /*102c0*/  VIADD R0, R17, 0x38820 ;  /* 0x0003882011007836 */ /* 0x000fe20000000000 */
[----:B------:R-:W-:Y:S02]  /*102d0*/  SEL R7, RZ, 0x40, P0 ;  /* 0x00000040ff077807 */ /* 0x000fe40000000000 */
[----:B------:R-:W-:Y:S02]  /*102e0*/  ISETP.GE.AND P0, PT, R152, UR7, PT ;  /* 0x0000000798007c0c */ /* 0x000fe4000bf06270 */
[----:B------:R-:W-:Y:S02]  /*102f0*/  LEA.HI.X R84, R4, UR9, R3, 0x1, P2 ;  /* 0x0000000904547c11 */ /* 0x000fe400090f0c03 */
[----:B------:R-:W-:Y:S02]  /*10300*/  PRMT R0, RZ, 0x654, R0 ;  /* 0x00000654ff007816 */ /* 0x000fe40000000000 */
[----:B------:R-:W-:Y:S01]  /*10310*/  LOP3.LUT R7, R8, R7, RZ, 0xfc, !PT ;  /* 0x0000000708077212 */ /* 0x000fe200078efcff */
[----:B0-----:R0:W1:Y:S01]  /*10320*/  SHFL.IDX PT, R4, R22, RZ, 0x181f ;  /* 0x00181fff16047589 */ /* 0x00106200000e0000 */
[----:B------:R-:W-:Y:S01]  /*10330*/  SEL R8, RZ, 0x80, P0 ;  /* 0x00000080ff087807 */ /* 0x000fe20000000000 */
[----:B------:R2:W-:Y:S01]  /*10340*/  SYNCS.ARRIVE.TRANS64.RED.A1T0 RZ, [R0+URZ], RZ ;  /* 0x000000ff00ff79a7 */ /* 0x0005e2000810043f */
[----:B------:R-:W-:Y:S01]  /*10350*/  BSSY B1, `(.L_x_5168) ;  /* 0x000002a000017945 */ /* 0x000fe20003800000 */
[----:B------:R0:W3:Y:S01]  /*10360*/  SHFL.IDX PT, R5, R84, RZ, 0x181f ;  /* 0x00181fff54057589 */ /* 0x0000e200000e0000 */
[----:B------:R-:W-:-:S02]  /*10370*/  SHF.R.S32.HI R154, RZ, 0x1f, R198 ;  /* 0x0000001fff9a7819 */ /* 0x000fc400000114c6 */
[----:B--2---:R-:W-:Y:S01]  /*10380*/  LOP3.LUT R0, R7, R8, RZ, 0xfc, !PT ;  /* 0x0000000807007212 */ /* 0x004fe200078efcff */
        /* <DEDUP_REMOVED lines=8> */
[-C--:B-1----:R-:W-:Y:S01]  /*10410*/  @!P1 LEA R8, P2, R198, R4.reuse, 0x1 ;  /* 0x00000004c6089211 */ /* 0x082fe200078408ff */
[----:B---3--:R-:W-:Y:S02]  /*10420*/  @!P0 IMAD.WIDE R10, R18, 0x2, R4 ;  /* 0x00000002120a8825 */ /* 0x008fe400078e0204 */
[----:B------:R-:W-:Y:S02]  /*10430*/  @!P4 LEA R20, P5, R197, R4, 0x1 ;  /* 0x00000004c514c211 */ /* 0x000fe400078a08ff */
[----:B------:R-:W-:Y:S01]  /*10440*/  @!P1 LEA.HI.X R9, R198, R5, R154, 0x1, P2 ;  /* 0x00000005c6099211 */ /* 0x000fe200010f0c9a */
[----:B-----5:R1:W-:Y:S01]  /*10450*/  @!P0 ST.E.128 desc[UR42][R10.64], R12 ;  /* 0x0000000c0a008985 */ /* 0x0203e2000c101d2a */
[----:B------:R-:W-:Y:S02]  /*10460*/  ISETP.GE.AND P2, PT, R195, UR7, PT ;  /* 0x00000007c3007c0c */ /* 0x000fe4000bf46270 */
[----:B------:R-:W-:Y:S01]  /*10470*/  LOP3.LUT P0, RZ, R7, 0x40, RZ, 0xc0, !PT ;  /* 0x0000004007ff7812 */ /* 0x000fe2000780c0ff */
[----:B------:R2:W-:Y:S01]  /*10480*/  @!P1 ST.E.128 desc[UR42][R8.64], R28 ;  /* 0x0000001c08009985 */ /* 0x0005e2000c101d2a */
[----:B------:R-:W-:-:S02]  /*10490*/  ISETP.GE.AND P1, PT, R194, UR7, PT ;  /* 0x00000007c2007c0c */ /* 0x000fc4000bf26270 */
[----:B------:R-:W-:Y:S02]  /*104a0*/  @!P4 LEA.HI.X R21, R197, R5, R3, 0x1, P5 ;  /* 0x00000005c515c211 */ /* 0x000fe400028f0c03 */
[----:B------:R-:W-:-:S03]  /*104b0*/  SHF.R.S32.HI R3, RZ, 0x1f, R194 ;  /* 0x0000001fff037819 */ /* 0x000fc600000114c2 */
[----:B------:R4:W-:Y:S01]  /*104c0*/  @!P4 ST.E.128 desc[UR42][R20.64], R36 ;  /* 0x000000241400c985 */ /* 0x0009e2000c101d2a */
[CC--:B-1----:R-:W-:Y:S02]  /*104d0*/  @!P3 LEA R14, P6, R196.reuse, R4.reuse, 0x1 ;  /* 0x00000004c40eb211 */ /* 0x0c2fe400078c08ff */
[CC--:B------:R-:W-:Y:S02]  /*104e0*/  @!P2 LEA R12, P5, R195.reuse, R4.reuse, 0x1 ;  /* 0x00000004c30ca211 */ /* 0x0c0fe400078a08ff */
[-C--:B------:R-:W-:Y:S02]  /*104f0*/  @!P3 LEA.HI.X R15, R196, R5.reuse, R87, 0x1, P6 ;  /* 0x00000005c40fb211 */ /* 0x080fe400030f0c57 */
[----:B------:R-:W-:Y:S02]  /*10500*/  LOP3.LUT P6, RZ, R0, 0x80, RZ, 0xc0, !PT ;  /* 0x0000008000ff7812 */ /* 0x000fe400078cc0ff */
[----:B------:R-:W-:Y:S01]  /*10510*/  @!P2 LEA.HI.X R13, R195, R5, R88, 0x1, P5 ;  /* 0x00000005c30da211 */ /* 0x000fe200028f0c58 */
[----:B------:R4:W-:Y:S01]  /*10520*/  @!P3 ST.E.128 desc[UR42][R14.64], R44 ;  /* 0x0000002c0e00b985 */ /* 0x0009e2000c101d2a */
[----:B------:R-:W-:-:S02]  /*10530*/  @!P1 LEA R10, P5, R194, R4, 0x1 ;  /* 0x00000004c20a9211 */ /* 0x000fc400078a08ff */
[----:B--2---:R-:W-:Y:S01]  /*10540*/  SHF.R.S32.HI R9, RZ, 0x1f, R153 ;  /* 0x0000001fff097819 */ /* 0x004fe20000011499 */
[----:B------:R4:W-:Y:S01]  /*10550*/  @!P2 ST.E.128 desc[UR42][R12.64], R52 ;  /* 0x000000340c00a985 */ /* 0x0009e2000c101d2a */
[-C--:B------:R-:W-:Y:S02]  /*10560*/  @!P1 LEA.HI.X R11, R194, R5.reuse, R3, 0x1, P5 ;  /* 0x00000005c20b9211 */ /* 0x080fe400028f0c03 */
        /* <DEDUP_REMOVED lines=8> */
.L_x_5169:
[----:B------:R-:W-:Y:S05]  /*105f0*/  BSYNC B1 ;  /* 0x0000000000017941 */ /* 0x000fea0003800000 */
.L_x_5168:
[----:B------:R-:W-:Y:S01]  /*10600*/  VIADD R3, R85, 0x20 ;  /* 0x0000002055037836 */ /* 0x000fe20000000000 */
[----:B---34-:R2:W3:Y:S04]  /*10610*/  SHFL.IDX PT, R5, R84, 0x1, 0x181f ;  /* 0x00381f0054057f89 */ /* 0x0184e800000e0000 */
        /* <DEDUP_REMOVED lines=42> */
.L_x_5167:
[----:B------:R-:W-:Y:S01]  /*108c0*/  ULDC.64 UR8, c[0x0][0xc08] ;  /* 0x0003020000087ab9 */ /* 0x000fe20000000a00 */
[----:B------:R-:W-:Y:S01]  /*108d0*/  ULDC UR7, c[0x0][0xce8] ;  /* 0x00033a0000077ab9 */ /* 0x000fe20000000800 */
[----:B------:R-:W-:Y:S01]  /*108e0*/  IMAD R8, R8, UR8, RZ ;  /* 0x0000000808087c24 */ /* 0x000fe2000f8e02ff */
[----:B------:R-:W-:Y:S01]  /*108f0*/  UISETP.NE.AND UP0, UPT, UR7, 0x1, UPT ;  /* 0x000000010700788c */ /* 0x000fe2000bf05270 */
[C---:B------:R-:W-:Y:S01]  /*10900*/  IMAD.WIDE.U32 R4, R7.reuse, UR8, RZ ;  /* 0x0000000807047c25 */ /* 0x040fe2000f8e00ff */
[----:B------:R-:W-:Y:S01]  /*10910*/  ULDC.64 UR10, c[0x0][0xc30] ;  /* 0x00030c00000a7ab9 */ /* 0x000fe20000000a00 */
[----:B------:R-:W-:Y:S01]  /*10920*/  UIMAD UR6, UR6, UR7, URZ ;  /* 0x00000007060672a4 */ /* 0x000fe2000f8e023f */
[----:B------:R-:W-:Y:S01]  /*10930*/  BSSY B1, `(.L_x_5171) ;  /* 0x00000d3000017945 */ /* 0x000fe20003800000 */
[----:B0-----:R-:W-:Y:S01]  /*10940*/  IMAD R3, R7, UR9, R8 ;  /* 0x0000000907037c24 */ /* 0x001fe2000f8e0208 */
[----:B------:R-:W-:Y:S01]  /*10950*/  ULDC.64 UR8, c[0x0][0xc38] ;  /* 0x00030e0000087ab9 */ /* 0x000fe20000000a00 */
[----:B------:R-:W-:Y:S01]  /*10960*/  PLOP3.LUT P0, PT, PT, PT, UP0, 0x80, 0x0 ;  /* 0x000000000000781c */ /* 0x000fe20003f0f008 */
[----:B------:R-:W-:Y:S01]  /*10970*/  VIADD R0, R191, UR39 ;  /* 0x00000027bf007c36 */ /* 0x000fe20008000000 */
[----:B------:R-:W-:Y:S01]  /*10980*/  SHF.R.S32.HI R152, RZ, 0x1f, R201 ;  /* 0x0000001fff987819 */ /* 0x000fe200000114c9 */
[----:B------:R-:W-:Y:S01]  /*10990*/  IMAD.IADD R5, R5, 0x1, R3 ;  /* 0x0000000105057824 */ /* 0x000fe200078e0203 */
[----:B------:R-:W-:Y:S01]  /*109a0*/  SHF.R.S32.HI R3, RZ, 0x1f, R192 ;  /* 0x0000001fff037819 */ /* 0x000fe200000114c0 */
[----:B------:R-:W-:Y:S01]  /*109b0*/  IMAD.MOV.U32 R7, RZ, RZ, R0 ;  /* 0x000000ffff077224 */ /* 0x000fe200078e0000 */
[----:B------:R-:W-:Y:S01]  /*109c0*/  SHF.R.S32.HI R153, RZ, 0x1f, R202 ;  /* 0x0000001fff997819 */ /* 0x000fe200000114ca */
[----:B------:R-:W-:Y:S01]  /*109d0*/  IMAD.WIDE.U32 R4, R193, UR8, R4 ;  /* 0x00000008c1047c25 */ /* 0x000fe2000f8e0004 */
[----:B------:R-:W-:-:S02]  /*109e0*/  SHF.R.S32.HI R154, RZ, 0x1f, R203 ;  /* 0x0000001fff9a7819 */ /* 0x000fc400000114cb */
[----:B------:R-:W-:Y:S01]  /*109f0*/  SHF.R.S32.HI R155, RZ, 0x1f, R204 ;  /* 0x0000001fff9b7819 */ /* 0x000fe200000114cc */
[----:B------:R-:W-:Y:S01]  /*10a00*/  IMAD R5, R193, UR9, R5 ;  /* 0x00000009c1057c24 */ /* 0x000fe2000f8e0205 */
[----:B------:R-:W-:Y:S01]  /*10a10*/  ULDC.64 UR8, c[0x0][0xc40] ;  /* 0x0003100000087ab9 */ /* 0x000fe20000000a00 */
[----:B------:R-:W-:Y:S01]  /*10a20*/  VIADD R180, R23, 0x10 ;  /* 0x0000001017b47836 */ /* 0x000fe20000000000 */
[----:B------:R-:W-:Y:S01]  /*10a30*/  SHF.R.S32.HI R156, RZ, 0x1f, R205 ;  /* 0x0000001fff9c7819 */ /* 0x000fe200000114cd */
[----:B------:R-:W-:Y:S01]  /*10a40*/  IMAD R3, R3, UR8, RZ ;  /* 0x0000000803037c24 */ /* 0x000fe2000f8e02ff */
[----:B------:R-:W-:Y:S01]  /*10a50*/  SHF.R.S32.HI R157, RZ, 0x1f, R206 ;  /* 0x0000001fff9d7819 */ /* 0x000fe200000114ce */
[C---:B------:R-:W-:Y:S01]  /*10a60*/  IMAD.WIDE.U32 R4, R192.reuse, UR8, R4 ;  /* 0x00000008c0047c25 */ /* 0x040fe2000f8e0004 */
[----:B------:R-:W-:Y:S01]  /*10a70*/  @UP0 ULDC UR8, c[0x0][0xcec] ;  /* 0x00033b0000080ab9 */ /* 0x000fe20000000800 */
[----:B------:R-:W-:Y:S02]  /*10a80*/  SHF.R.S32.HI R158, RZ, 0x1f, R207 ;  /* 0x0000001fff9e7819 */ /* 0x000fe400000114cf */
[----:B------:R-:W-:Y:S01]  /*10a90*/  IMAD R3, R192, UR9, R3 ;  /* 0x00000009c0037c24 */ /* 0x000fe2000f8e0203 */
[----:B------:R-:W-:Y:S01]  /*10aa0*/  SHF.R.S32.HI R159, RZ, 0x1f, R208 ;  /* 0x0000001fff9f7819 */ /* 0x000fe200000114d0 */
[----:B------:R-:W-:Y:S01]  /*10ab0*/  VIADD R182, R23, 0x8 ;  /* 0x0000000817b67836 */ /* 0x000fe20000000000 */
[----:B------:R-:W-:Y:S01]  /*10ac0*/  SHF.R.S32.HI R160, RZ, 0x1f, R209 ;  /* 0x0000001fffa07819 */ /* 0x000fe200000114d1 */
[----:B------:R-:W-:Y:S01]  /*10ad0*/  IMAD.IADD R5, R5, 0x1, R3 ;  /* 0x0000000105057824 */ /* 0x000fe200078e0203 */
[----:B------:R-:W-:Y:S01]  /*10ae0*/  SHF.R.S32.HI R161, RZ, 0x1f, R210 ;  /* 0x0000001fffa17819 */ /* 0x000fe200000114d2 */
[----:B------:R-:W-:Y:S01]  /*10af0*/  @P0 IMAD.HI.U32 R3, R0, UR8, RZ ;  /* 0x0000000800030c27 */ /* 0x000fe2000f8e00ff */
[----:B------:R-:W-:Y:S01]  /*10b00*/  @UP0 ULDC UR8, c[0x0][0xcf0] ;  /* 0x00033c0000080ab9 */ /* 0x000fe20000000800 */
[----:B------:R-:W-:-:S02]  /*10b10*/  SHF.R.S32.HI R162, RZ, 0x1f, R211 ;  /* 0x0000001fffa27819 */ /* 0x000fc400000114d3 */
[----:B------:R-:W-:Y:S01]  /*10b20*/  SHF.R.S32.HI R163, RZ, 0x1f, R212 ;  /* 0x0000001fffa37819 */ /* 0x000fe200000114d4 */
[----:B------:R-:W-:Y:S01]  /*10b30*/  VIADD R179, R23, 0x10 ;  /* 0x0000001017b37836 */ /* 0x000fe20000000000 */
[----:B------:R-:W-:Y:S01]  /*10b40*/  @P0 SHF.R.U32.HI R7, RZ, UR8, R3 ;  /* 0x00000008ff070c19 */ /* 0x000fe20008011603 */
[----:B------:R-:W-:Y:S01]  /*10b50*/  ULDC.64 UR8, c[0x0][0xc48] ;  /* 0x0003120000087ab9 */ /* 0x000fe20000000a00 */
[----:B------:R-:W-:Y:S01]  /*10b60*/  SHF.R.S32.HI R164, RZ, 0x1f, R213 ;  /* 0x0000001fffa47819 */ /* 0x000fe200000114d5 */
[----:B------:R-:W-:Y:S01]  /*10b70*/  IMAD.WIDE.U32 R4, R199, UR8, R4 ;  /* 0x00000008c7047c25 */ /* 0x000fe2000f8e0004 */
[--C-:B------:R-:W-:Y:S02]  /*10b80*/  SHF.R.S32.HI R3, RZ, 0x1f, R7.reuse ;  /* 0x0000001fff037819 */ /* 0x100fe40000011407 */
[----:B------:R-:W-:Y:S01]  /*10b90*/  SHF.R.S32.HI R165, RZ, 0x1f, R214 ;  /* 0x0000001fffa57819 */ /* 0x000fe200000114d6 */
[----:B------:R-:W-:Y:S01]  /*10ba0*/  IMAD.MOV R9, RZ, RZ, -R7 ;  /* 0x000000ffff097224 */ /* 0x000fe200078e0a07 */
[----:B------:R-:W-:Y:S01]  /*10bb0*/  SHF.R.S32.HI R166, RZ, 0x1f, R215 ;  /* 0x0000001fffa67819 */ /* 0x000fe200000114d7 */
[----:B------:R-:W-:Y:S01]  /*10bc0*/  IMAD R8, R3, UR10, RZ ;  /* 0x0000000a03087c24 */ /* 0x000fe2000f8e02ff */
[----:B------:R-:W-:Y:S01]  /*10bd0*/  SHF.R.S32.HI R167, RZ, 0x1f, R216 ;  /* 0x0000001fffa77819 */ /* 0x000fe200000114d8 */
[----:B------:R-:W-:Y:S01]  /*10be0*/  IMAD R3, R9, UR7, R0 ;  /* 0x0000000709037c24 */ /* 0x000fe2000f8e0200 */
[----:B------:R-:W-:Y:S01]  /*10bf0*/  SHF.R.S32.HI R168, RZ, 0x1f, R217 ;  /* 0x0000001fffa87819 */ /* 0x000fe200000114d9 */
[----:B------:R-:W-:Y:S01]  /*10c00*/  IMAD R5, R199, UR9, R5 ;  /* 0x00000009c7057c24 */ /* 0x000fe2000f8e0205 */
[----:B------:R-:W-:Y:S01]  /*10c10*/  ULDC.64 UR8, c[0x0][0xc28] ;  /* 0x00030a0000087ab9 */ /* 0x000fe20000000a00 */
[C---:B------:R-:W-:Y:S01]  /*10c20*/  IMAD R9, R7.reuse, UR11, R8 ;  /* 0x0000000b07097c24 */ /* 0x040fe2000f8e0208 */
[----:B------:R-:W-:Y:S01]  /*10c30*/  SHF.R.S32.HI R0, RZ, 0x1f, R3 ;  /* 0x0000001fff007819 */ /* 0x000fe20000011403 */
[----:B------:R-:W-:Y:S01]  /*10c40*/  IMAD.WIDE.U32 R4, R7, UR10, R4 ;  /* 0x0000000a07047c25 */ /* 0x000fe2000f8e0004 */
[----:B------:R-:W-:-:S02]  /*10c50*/  SHF.R.S32.HI R169, RZ, 0x1f, R218 ;  /* 0x0000001fffa97819 */ /* 0x000fc400000114da */
[----:B------:R-:W-:Y:S01]  /*10c60*/  SHF.R.S32.HI R170, RZ, 0x1f, R219 ;  /* 0x0000001fffaa7819 */ /* 0x000fe200000114db */
[----:B------:R-:W-:Y:S01]  /*10c70*/  IMAD.IADD R5, R5, 0x1, R9 ;  /* 0x0000000105057824 */ /* 0x000fe200078e0209 */
[----:B------:R-:W-:Y:S01]  /*10c80*/  SHF.R.S32.HI R171, RZ, 0x1f, R220 ;  /* 0x0000001fffab7819 */ /* 0x000fe200000114dc */
[----:B------:R-:W-:Y:S01]  /*10c90*/  IMAD R0, R0, UR8, RZ ;  /* 0x0000000800007c24 */ /* 0x000fe2000f8e02ff */
[----:B------:R-:W-:Y:S01]  /*10ca0*/  SHF.R.S32.HI R172, RZ, 0x1f, R221 ;  /* 0x0000001fffac7819 */ /* 0x000fe200000114dd */
[C---:B------:R-:W-:Y:S01]  /*10cb0*/  IMAD.WIDE.U32 R4, R3.reuse, UR8, R4 ;  /* 0x0000000803047c25 */ /* 0x040fe2000f8e0004 */
[----:B------:R-:W-:Y:S02]  /*10cc0*/  SHF.R.S32.HI R20, RZ, 0x1f, R222 ;  /* 0x0000001fff147819 */ /* 0x000fe400000114de */
[----:B------:R-:W-:Y:S01]  /*10cd0*/  SHF.R.S32.HI R21, RZ, 0x1f, R223 ;  /* 0x0000001fff157819 */ /* 0x000fe200000114df */
[----:B------:R-:W-:Y:S01]  /*10ce0*/  IMAD R7, R3, UR9, R0 ;  /* 0x0000000903077c24 */ /* 0x000fe2000f8e0200 */
[----:B------:R-:W-:Y:S01]  /*10cf0*/  ULDC.64 UR8, c[0x0][0xc00] ;  /* 0x0003000000087ab9 */ /* 0x000fe20000000a00 */
[----:B------:R-:W-:Y:S01]  /*10d00*/  SHF.R.S32.HI R173, RZ, 0x1f, R224 ;  /* 0x0000001fffad7819 */ /* 0x000fe200000114e0 */
[----:B------:R-:W-:Y:S01]  /*10d10*/  VIADD R181, R23, 0x8 ;  /* 0x0000000817b57836 */ /* 0x000fe20000000000 */
[C---:B------:R-:W-:Y:S01]  /*10d20*/  LEA R0, P0, R4.reuse, UR8, 0x2 ;  /* 0x0000000804007c11 */ /* 0x040fe2000f8010ff */
[----:B------:R-:W-:Y:S01]  /*10d30*/  IMAD.IADD R3, R5, 0x1, R7 ;  /* 0x0000000105037824 */ /* 0x000fe200078e0207 */
[----:B------:R-:W-:Y:S01]  /*10d40*/  SHF.R.S32.HI R174, RZ, 0x1f, R225 ;  /* 0x0000001fffae7819 */ /* 0x000fe200000114e1 */
[----:B------:R-:W-:Y:S01]  /*10d50*/  VIADD R7, R19, UR39 ;  /* 0x0000002713077c36 */ /* 0x000fe20008000000 */
[----:B------:R-:W-:Y:S01]  /*10d60*/  SHF.R.S32.HI R175, RZ, 0x1f, R226 ;  /* 0x0000001fffaf7819 */ /* 0x000fe200000114e2 */
[----:B------:R0:W1:Y:S01]  /*10d70*/  SHFL.IDX PT, R13, R0, RZ, 0x1c1f ;  /* 0x001c1fff000d7589 */ /* 0x00006200000e0000 */
[----:B------:R-:W-:Y:S01]  /*10d80*/  LEA.HI.X R3, R4, UR9, R3, 0x2, P0 ;  /* 0x0000000904037c11 */ /* 0x000fe200080f1403 */
[----:B------:R-:W-:Y:S01]  /*10d90*/  VIADD R4, R17, 0x38820 ;  /* 0x0003882011047836 */ /* 0x000fe20000000000 */
[----:B------:R-:W-:-:S02]  /*10da0*/  ISETP.GE.AND P0, PT, R7, UR6, PT ;  /* 0x0000000607007c0c */ /* 0x000fc4000bf06270 */
[----:B------:R-:W-:Y:S01]  /*10db0*/  SHF.R.S32.HI R176, RZ, 0x1f, R227 ;  /* 0x0000001fffb07819 */ /* 0x000fe200000114e3 */
[----:B------:R0:W2:Y:S01]  /*10dc0*/  SHFL.IDX PT, R12, R3, RZ, 0x1c1f ;  /* 0x001c1fff030c7589 */ /* 0x0000a200000e0000 */
[----:B------:R-:W-:Y:S02]  /*10dd0*/  PRMT R4, RZ, 0x654, R4 ;  /* 0x00000654ff047816 */ /* 0x000fe40000000004 */
[----:B------:R-:W-:Y:S02]  /*10de0*/  SHF.R.S32.HI R177, RZ, 0x1f, R228 ;  /* 0x0000001fffb17819 */ /* 0x000fe400000114e4 */
[----:B------:R0:W-:Y:S01]  /*10df0*/  SYNCS.ARRIVE.TRANS64.RED.A1T0 RZ, [R4+URZ], RZ ;  /* 0x000000ff04ff79a7 */ /* 0x0001e2000810043f */
[----:B------:R-:W-:Y:S02]  /*10e00*/  SHF.R.S32.HI R178, RZ, 0x1f, R229 ;  /* 0x0000001fffb27819 */ /* 0x000fe400000114e5 */
[----:B------:R-:W-:Y:S02]  /*10e10*/  SHF.R.S32.HI R180, RZ, 0x1f, R180 ;  /* 0x0000001fffb47819 */ /* 0x000fe400000114b4 */
[----:B------:R-:W-:-:S02]  /*10e20*/  SHF.R.S32.HI R182, RZ, 0x1f, R182 ;  /* 0x0000001fffb67819 */ /* 0x000fc400000114b6 */
[----:B------:R-:W-:Y:S01]  /*10e30*/  SHF.R.S32.HI R183, RZ, 0x1f, R23 ;  /* 0x0000001fffb77819 */ /* 0x000fe20000011417 */
[----:B0-----:R-:W-:Y:S06]  /*10e40*/  @P0 BRA `(.L_x_5172) ;  /* 0x0000000800040947 */ /* 0x001fec0003800000 */
        /* <DEDUP_REMOVED lines=39> */
[CC--:B-1----:R-:W-:Y:S02]  /*110c0*/  @!P4 LEA R8, P2, R223.reuse, R13.reuse, 0x2 ;  /* 0x0000000ddf08c211 */ /* 0x0c2fe400078410ff */
        /* <DEDUP_REMOVED lines=89> */
.L_x_5172:
[----:B------:R-:W-:Y:S05]  /*11660*/  BSYNC B1 ;  /* 0x0000000000017941 */ /* 0x000fea0003800000 */
.L_x_5171:
        /* <DEDUP_REMOVED lines=13> */
[----:B------:R-:W-:Y:S01]  /*11740*/  @!P1 LEA R8, P5, R179, R0, 0x2 ;  /* 0x00000000b3089211 */ /* 0x000fe200078a10ff */
        /* <DEDUP_REMOVED lines=19> */
[----:B----4-:R-:W-:Y:S01]  /*11880*/  @!P5 LEA R10, P6, R226, R0, 0x2 ;  /* 0x00000000e20ad211 */ /* 0x010fe200078c10ff */
[----:B------:R3:W-:Y:S01]  /*11890*/  @!P4 ST.E.64 desc[UR42][R8.64], R46 ;  /* 0x0000002e0800c985 */ /* 0x0007e2000c101b2a */
[----:B------:R-:W-:Y:S02]  /*118a0*/  ISETP.GE.AND P3, PT, R222, UR6, PT ;  /* 0x00000006de007c0c */ /* 0x000fe4000bf66270 */
[----:B------:R-:W-:-:S02]  /*118b0*/  @!P5 LEA.HI.X R11, R226, R22, R175, 0x2, P6 ;  /* 0x00000016e20bd211 */ /* 0x000fc400030f14af */
[----:B------:R-:W-:-:S03]  /*118c0*/  ISETP.GE.AND P4, PT, R221, UR6, PT ;  /* 0x00000006dd007c0c */ /* 0x000fc6000bf86270 */
[----:B------:R4:W-:Y:S01]  /*118d0*/  @!P5 ST.E.64 desc[UR42][R10.64], R50 ;  /* 0x000000320a00d985 */ /* 0x0009e2000c101b2a */
[CC--:B0-----:R-:W-:Y:S02]  /*118e0*/  @!P0 LEA R4, P6, R225.reuse, R0.reuse, 0x2 ;  /* 0x00000000e1048211 */ /* 0x0c1fe400078c10ff */
[C---:B---3--:R-:W-:Y:S02]  /*118f0*/  @!P1 LEA R8, P5, R224.reuse, R0, 0x2 ;  /* 0x00000000e0089211 */ /* 0x048fe400078a10ff */
[-C--:B------:R-:W-:Y:S02]  /*11900*/  @!P0 LEA.HI.X R5, R225, R22.reuse, R174, 0x2, P6 ;  /* 0x00000016e1058211 */ /* 0x080fe400030f14ae */
[----:B------:R-:W-:Y:S02]  /*11910*/  @!P1 LEA.HI.X R9, R224, R22, R173, 0x2, P5 ;  /* 0x00000016e0099211 */ /* 0x000fe400028f14ad */
[----:B------:R-:W-:Y:S01]  /*11920*/  ISETP.GE.AND P5, PT, R220, UR6, PT ;  /* 0x00000006dc007c0c */ /* 0x000fe2000bfa6270 */
[----:B------:R0:W-:Y:S01]  /*11930*/  @!P0 ST.E.64 desc[UR42][R4.64], R54 ;  /* 0x0000003604008985 */ /* 0x0001e2000c101b2a */
[----:B----4-:R-:W-:-:S02]  /*11940*/  @!P2 LEA R10, P6, R223, R0, 0x2 ;  /* 0x00000000df0aa211 */ /* 0x010fc400078c10ff */
[----:B------:R-:W-:Y:S01]  /*11950*/  ISETP.GE.AND P0, PT, R219, UR6, PT ;  /* 0x00000006db007c0c */ /* 0x000fe2000bf06270 */
[----:B------:R3:W-:Y:S01]  /*11960*/  @!P1 ST.E.64 desc[UR42][R8.64], R58 ;  /* 0x0000003a08009985 */ /* 0x0007e2000c101b2a */
[----:B------:R-:W-:Y:S02]  /*11970*/  @!P2 LEA.HI.X R11, R223, R22, R21, 0x2, P6 ;  /* 0x00000016df0ba211 */ /* 0x000fe400030f1415 */
[-C--:B--2---:R-:W-:Y:S02]  /*11980*/  @!P3 LEA R12, P6, R222, R0.reuse, 0x2 ;  /* 0x00000000de0cb211 */ /* 0x084fe400078c10ff */
[----:B------:R-:W-:Y:S01]  /*11990*/  ISETP.GE.AND P1, PT, R218, UR6, PT ;  /* 0x00000006da007c0c */ /* 0x000fe2000bf26270 */
[----:B------:R2:W-:Y:S01]  /*119a0*/  @!P2 ST.E.64 desc[UR42][R10.64], R62 ;  /* 0x0000003e0a00a985 */ /* 0x0005e2000c101b2a */
[----:B------:R-:W-:Y:S02]  /*119b0*/  @!P4 LEA R14, P2, R221, R0, 0x2 ;  /* 0x00000000dd0ec211 */ /* 0x000fe400078410ff */
[----:B-1----:R-:W-:-:S02]  /*119c0*/  @!P3 LEA.HI.X R13, R222, R22, R20, 0x2, P6 ;  /* 0x00000016de0db211 */ /* 0x002fc400030f1414 */
[----:B------:R-:W-:Y:S02]  /*119d0*/  @!P4 LEA.HI.X R15, R221, R22, R172, 0x2, P2 ;  /* 0x00000016dd0fc211 */ /* 0x000fe400010f14ac */
[----:B------:R-:W-:Y:S01]  /*119e0*/  ISETP.GE.AND P2, PT, R217, UR6, PT ;  /* 0x00000006d9007c0c */ /* 0x000fe2000bf46270 */
[----:B------:R-:W-:Y:S01]  /*119f0*/  @!P3 ST.E.64 desc[UR42][R12.64], R66 ;  /* 0x000000420c00b985 */ /* 0x000fe2000c101b2a */
[----:B------:R-:W-:-:S03]  /*11a00*/  @!P5 LEA R20, P6, R220, R0, 0x2 ;  /* 0x00000000dc14d211 */ /* 0x000fc600078c10ff */
[----:B------:R1:W-:Y:S01]  /*11a10*/  @!P4 ST.E.64 desc[UR42][R14.64], R70 ;  /* 0x000000460e00c985 */ /* 0x0003e2000c101b2a */
[----:B------:R-:W-:Y:S02]  /*11a20*/  @!P5 LEA.HI.X R21, R220, R22, R171, 0x2, P6 ;  /* 0x00000016dc15d211 */ /* 0x000fe400030f14ab */
[CC--:B0-----:R-:W-:Y:S02]  /*11a30*/  @!P0 LEA R4, P4, R219.reuse, R0.reuse, 0x2 ;  /* 0x00000000db048211 */ /* 0x0c1fe400078810ff */
[----:B---3--:R-:W-:Y:S01]  /*11a40*/  @!P1 LEA R8, P3, R218, R0, 0x2 ;  /* 0x00000000da089211 */ /* 0x008fe200078610ff */
[----:B------:R0:W-:Y:S01]  /*11a50*/  @!P5 ST.E.64 desc[UR42][R20.64], R74 ;  /* 0x0000004a1400d985 */ /* 0x0001e2000c101b2a */
[----:B------:R-:W-:Y:S02]  /*11a60*/  @!P0 LEA.HI.X R5, R219, R22, R170, 0x2, P4 ;  /* 0x00000016db058211 */ /* 0x000fe400020f14aa */
[----:B------:R-:W-:Y:S02]  /*11a70*/  ISETP.GE.AND P4, PT, R215, UR6, PT ;  /* 0x00000006d7007c0c */ /* 0x000fe4000bf86270 */
[----:B------:R-:W-:Y:S01]  /*11a80*/  ISETP.GE.AND P5, PT, R216, UR6, PT ;  /* 0x00000006d8007c0c */ /* 0x000fe2000bfa6270 */
[----:B------:R3:W-:Y:S01]  /*11a90*/  @!P0 ST.E.64 desc[UR42][R4.64], R78 ;  /* 0x0000004e04008985 */ /* 0x0007e2000c101b2a */
[----:B--2---:R-:W-:-:S02]  /*11aa0*/  @!P2 LEA R10, P6, R217, R0, 0x2 ;  /* 0x00000000d90aa211 */ /* 0x004fc400078c10ff */
        /* <DEDUP_REMOVED lines=17> */
[-C--:B---3--:R-:W-:Y:S02]  /*11bc0*/  @!P2 LEA R4, P6, R213, R0.reuse, 0x2 ;  /* 0x00000000d504a211 */ /* 0x088fe400078c10ff */
[----:B------:R-:W-:Y:S01]  /*11bd0*/  ISETP.GE.AND P4, PT, R209, UR6, PT ;  /* 0x00000006d1007c0c */ /* 0x000fe2000bf86270 */
[----:B------:R3:W-:Y:S01]  /*11be0*/  @!P3 ST.E.64 desc[UR42][R20.64], R98 ;  /* 0x000000621400b985 */ /* 0x0007e2000c101b2a */
[----:B--2---:R-:W-:Y:S02]  /*11bf0*/  @!P1 LEA R8, P3, R212, R0, 0x2 ;  /* 0x00000000d4089211 */ /* 0x004fe400078610ff */
        /* <DEDUP_REMOVED lines=9> */
[----:B------:R0:W-:Y:S01]  /*11c90*/  @!P0 ST.E.64 desc[UR42][R10.64], R110 ;  /* 0x0000006e0a008985 */ /* 0x0001e2000c101b2a */
        /* <DEDUP_REMOVED lines=15> */
[-C--:B--2---:R-:W-:Y:S01]  /*11d90*/  @!P1 LEA R8, P6, R206, R0.reuse, 0x2 ;  /* 0x00000000ce089211 */ /* 0x084fe200078c10ff */
[----:B------:R2:W-:Y:S02]  /*11da0*/  @!P0 ST.E.64 desc[UR42][R4.64], R126 ;  /* 0x0000007e04008985 */ /* 0x0005e4000c101b2a */
[----:B0-----:R-:W-:-:S02]  /*11db0*/  @!P4 LEA R10, P0, R205, R0, 0x2 ;  /* 0x00000000cd0ac211 */ /* 0x001fc400078010ff */
[----:B------:R-:W-:Y:S02]  /*11dc0*/  @!P1 LEA.HI.X R9, R206, R22, R157, 0x2, P6 ;  /* 0x00000016ce099211 */ /* 0x000fe400030f149d */
[----:B---3--:R-:W-:Y:S02]  /*11dd0*/  @!P3 LEA R12, P6, R204, R0, 0x2 ;  /* 0x00000000cc0cb211 */ /* 0x008fe400078c10ff */
[----:B------:R-:W-:Y:S01]  /*11de0*/  @!P4 LEA.HI.X R11, R205, R22, R156, 0x2, P0 ;  /* 0x00000016cd0bc211 */ /* 0x000fe200000f149c */
[----:B------:R2:W-:Y:S01]  /*11df0*/  @!P1 ST.E.64 desc[UR42][R8.64], R130 ;  /* 0x0000008208009985 */ /* 0x0005e2000c101b2a */
[-C--:B----4-:R-:W-:Y:S02]  /*11e00*/  @!P2 LEA R14, P1, R203, R0.reuse, 0x2 ;  /* 0x00000000cb0ea211 */ /* 0x090fe400078210ff */
        /* <DEDUP_REMOVED lines=14> */
.L_x_5164:
        /* <DEDUP_REMOVED lines=26> */
.L_x_5173:
[----:B------:R-:W-:Y:S01]  /*12090*/  BSSY B1, `(.L_x_5174) ;  /* 0x0000038000017945 */ /* 0x000fe20003800000 */
[----:B------:R-:W-:Y:S02]  /*120a0*/  SEL R31, R192, RZ, !P0 ;  /* 0x000000ffc01f7207 */ /* 0x000fe40004000000 */
[----:B------:R-:W-:Y:S02]  /*120b0*/  SEL R200, R200, RZ, !P0 ;  /* 0x000000ffc8c87207 */ /* 0x000fe40004000000 */
[----:B-----5:R-:W-:Y:S01]  /*120c0*/  SHF.R.S32.HI R24, RZ, 0x1f, R3 ;  /* 0x0000001fff187819 */ /* 0x020fe20000011403 */
[----:B------:R-:W-:Y:S06]  /*120d0*/  @P3 BRA `(.L_x_5175) ;  /* 0x0000000000cc3947 */ /* 0x000fec0003800000 */
[----:B------:R-:W0:Y:S01]  /*120e0*/  S2R R33, SR_TID.X ;  /* 0x0000000000217919 */ /* 0x000e220000002100 */
[----:B------:R-:W1:Y:S01]  /*120f0*/  LDC R26, c[0x0][0xce8] ;  /* 0x00033a00ff1a7b82 */ /* 0x000e620000000800 */
[----:B------:R-:W-:Y:S02]  /*12100*/  IMAD.U32 R8, RZ, RZ, UR39 ;  /* 0x00000027ff087e24 */ /* 0x000fe4000f8e00ff */
[----:B-1----:R-:W-:-:S03]  /*12110*/  IMAD R4, R7, R26, RZ ;  /* 0x0000001a07047224 */ /* 0x002fc600078e02ff */
[----:B0-----:R-:W-:-:S04]  /*12120*/  IADD3 R33, R8, -0x80, R33 ;  /* 0xffffff8008217810 */ /* 0x001fc80007ffe021 */
[----:B------:R-:W-:-:S13]  /*12130*/  ISETP.GE.AND P0, PT, R33, R4, PT ;  /* 0x000000042100720c */ /* 0x000fda0003f06270 */
[----:B------:R-:W-:Y:S05]  /*12140*/  @P0 BRA `(.L_x_5175) ;  /* 0x0000000000b00947 */ /* 0x000fea0003800000 */
[----:B------:R-:W-:Y:S01]  /*12150*/  ISETP.NE.AND P1, PT, R26, 0x1, PT ;  /* 0x000000011a00780c */ /* 0x000fe20003f25270 */
[----:B------:R-:W-:Y:S01]  /*12160*/  IMAD.MOV.U32 R22, RZ, RZ, 0xab8 ;  /* 0x00000ab8ff167424 */ /* 0x000fe200078e00ff */
[----:B------:R-:W-:Y:S01]  /*12170*/  ISETP.GT.AND P0, PT, R0, 0x1, PT ;  /* 0x000000010000780c */ /* 0x000fe20003f04270 */
[----:B------:R-:W0:Y:S01]  /*12180*/  LDC.64 R4, c[0x0][0xca8] ;  /* 0x00032a00ff047b82 */ /* 0x000e220000000a00 */
[----:B------:R-:W-:Y:S01]  /*12190*/  LOP3.LUT R199, R199, 0xff, RZ, 0xc0, !PT ;  /* 0x000000ffc7c77812 */ /* 0x000fe200078ec0ff */
[----:B------:R-:W-:Y:S01]  /*121a0*/  IMAD.MOV.U32 R25, RZ, RZ, R33 ;  /* 0x000000ffff197224 */ /* 0x000fe200078e0021 */
[----:B------:R-:W-:-:S05]  /*121b0*/  SEL R22, R22, 0xa78, P0 ;  /* 0x00000a7816167807 */ /* 0x000fca0000000000 */
[----:B------:R-:W1:Y:S08]  /*121c0*/  LDC.64 R14, c[0x0][R22+0x220] ;  /* 0x00008800160e7b82 */ /* 0x000e700000000a00 */
[----:B------:R-:W2:Y:S08]  /*121d0*/  @P1 LDC R0, c[0x0][0xcec] ;  /* 0x00033b00ff001b82 */ /* 0x000eb00000000800 */
[----:B------:R-:W3:Y:S08]  /*121e0*/  @P1 LDC R29, c[0x0][0xcf0] ;  /* 0x00033c00ff1d1b82 */ /* 0x000ef00000000800 */
[----:B------:R-:W4:Y:S01]  /*121f0*/  LDC.64 R12, c[0x0][R22+0x218] ;  /* 0x00008600160c7b82 */ /* 0x000f220000000a00 */
[----:B-1----:R-:W-:-:S07]  /*12200*/  IMAD R15, R15, R31, RZ ;  /* 0x0000001f0f0f7224 */ /* 0x002fce00078e02ff */
[----:B------:R-:W1:Y:S01]  /*12210*/  LDC.64 R10, c[0x0][R22+0x228] ;  /* 0x00008a00160a7b82 */ /* 0x000e620000000a00 */
[----:B--2---:R-:W-:-:S07]  /*12220*/  @P1 IMAD.HI.U32 R0, R33, R0, RZ ;  /* 0x0000000021001227 */ /* 0x004fce00078e00ff */
[----:B------:R-:W2:Y:S01]  /*12230*/  LDC.64 R8, c[0x0][R22+0x210] ;  /* 0x0000840016087b82 */ /* 0x000ea20000000a00 */
[----:B---3--:R-:W-:Y:S01]  /*12240*/  @P1 SHF.R.U32.HI R25, RZ, R29, R0 ;  /* 0x0000001dff191219 */ /* 0x008fe20000011600 */
[----:B------:R-:W-:Y:S01]  /*12250*/  IMAD R29, R14, R200, R15 ;  /* 0x000000c80e1d7224 */ /* 0x000fe200078e020f */
[----:B------:R-:W-:-:S03]  /*12260*/  SEL R15, R199, RZ, P0 ;  /* 0x000000ffc70f7207 */ /* 0x000fc60000000000 */
[----:B------:R-:W-:Y:S02]  /*12270*/  IMAD.MOV R0, RZ, RZ, -R25 ;  /* 0x000000ffff007224 */ /* 0x000fe400078e0a19 */
[-C--:B----4-:R-:W-:Y:S01]  /*12280*/  IMAD R27, R13, R193.reuse, RZ ;  /* 0x000000c10d1b7224 */ /* 0x090fe200078e02ff */
[----:B0-----:R-:W0:Y:S01]  /*12290*/  @!P0 LDC R4, c[0x0][0xc50] ;  /* 0x00031400ff048b82 */ /* 0x001e220000000800 */
[----:B------:R-:W-:-:S04]  /*122a0*/  IMAD.WIDE.U32 R20, R12, R193, RZ ;  /* 0x000000c10c147225 */ /* 0x000fc800078e00ff */
[----:B------:R-:W-:-:S03]  /*122b0*/  IMAD.WIDE.U32 R12, R14, R31, RZ ;  /* 0x0000001f0e0c7225 */ /* 0x000fc600078e00ff */
[----:B------:R-:W3:Y:S01]  /*122c0*/  @!P0 LDC R5, c[0x0][0xc54] ;  /* 0x00031500ff058b82 */ /* 0x000ee20000000800 */
[----:B------:R-:W-:Y:S01]  /*122d0*/  IMAD.IADD R27, R21, 0x1, R27 ;  /* 0x00000001151b7824 */ /* 0x000fe200078e021b */
[----:B------:R-:W-:Y:S01]  /*122e0*/  IADD3 R20, P1, P3, R12, R20, R3 ;  /* 0x000000140c147210 */ /* 0x000fe20007b3e003 */
[----:B------:R-:W-:Y:S02]  /*122f0*/  IMAD.IADD R29, R13, 0x1, R29 ;  /* 0x000000010d1d7824 */ /* 0x000fe400078e021d */
[-C--:B-1----:R-:W-:Y:S02]  /*12300*/  IMAD R21, R11, R15.reuse, RZ ;  /* 0x0000000f0b157224 */ /* 0x082fe400078e02ff */
[----:B------:R-:W-:-:S04]  /*12310*/  IMAD.WIDE.U32 R10, R10, R15, RZ ;  /* 0x0000000f0a0a7225 */ /* 0x000fc800078e00ff */
[----:B------:R-:W-:Y:S01]  /*12320*/  IMAD R13, R26, R0, R33 ;  /* 0x000000001a0d7224 */ /* 0x000fe200078e0221 */
[----:B------:R-:W-:Y:S01]  /*12330*/  IADD3.X R0, R29, R27, R24, P1, P3 ;  /* 0x0000001b1d007210 */ /* 0x000fe20000fe6418 */
[----:B------:R-:W-:Y:S01]  /*12340*/  IMAD.IADD R21, R11, 0x1, R21 ;  /* 0x000000010b157824 */ /* 0x000fe200078e0215 */
[----:B------:R-:W-:Y:S02]  /*12350*/  IADD3 R10, P0, P1, R25, R20, R10 ;  /* 0x00000014190a7210 */ /* 0x000fe4000791e00a */
[----:B------:R-:W-:Y:S02]  /*12360*/  SHF.R.S32.HI R25, RZ, 0x1f, R25 ;  /* 0x0000001fff197819 */ /* 0x000fe40000011419 */
[----:B------:R-:W-:Y:S02]  /*12370*/  SHF.R.S32.HI R15, RZ, 0x1f, R13 ;  /* 0x0000001fff0f7819 */ /* 0x000fe4000001140d */
[----:B------:R-:W-:Y:S01]  /*12380*/  IADD3.X R11, R25, R0, R21, P0, P1 ;  /* 0x00000000190b7210 */ /* 0x000fe200007e2415 */
[----:B--2---:R-:W-:-:S04]  /*12390*/  IMAD R0, R9, R13, RZ ;  /* 0x0000000d09007224 */ /* 0x004fc800078e02ff */
[C---:B------:R-:W-:Y:S02]  /*123a0*/  IMAD R15, R8.reuse, R15, R0 ;  /* 0x0000000f080f7224 */ /* 0x040fe400078e0200 */
[----:B------:R-:W-:-:S04]  /*123b0*/  IMAD.WIDE.U32 R8, R8, R13, R10 ;  /* 0x0000000d08087225 */ /* 0x000fc800078e000a */
[----:B------:R-:W-:Y:S01]  /*123c0*/  IMAD.IADD R0, R9, 0x1, R15 ;  /* 0x0000000109007824 */ /* 0x000fe200078e020f */
[----:B0-----:R-:W-:Y:S01]  /*123d0*/  LEA R4, P0, R8, R4, 0x2 ;  /* 0x0000000408047211 */ /* 0x001fe200078010ff */
[----:B------:R-:W-:-:S03]  /*123e0*/  IMAD.MOV.U32 R9, RZ, RZ, -0x800000 ;  /* 0xff800000ff097424 */ /* 0x000fc600078e00ff */
[----:B---3--:R-:W-:-:S05]  /*123f0*/  LEA.HI.X R5, R8, R5, R0, 0x2, P0 ;  /* 0x0000000508057211 */ /* 0x008fca00000f1400 */
[----:B------:R0:W-:Y:S04]  /*12400*/  STG.E desc[UR42][R4.64], R9 ;  /* 0x0000000904007986 */ /* 0x0001e8000c10192a */
.L_x_5175:
[----:B------:R-:W-:Y:S05]  /*12410*/  BSYNC B1 ;  /* 0x0000000000017941 */ /* 0x000fea0003800000 */
.L_x_5174:
[----:B------:R-:W-:Y:S05]  /*12420*/  @P2 BRA `(.L_x_5170) ;  /* 0x0000000800742947 */ /* 0x000fea0003800000 */
[----:B------:R-:W1:Y:S01]  /*12430*/  LDC R10, c[0x0][0xce8] ;  /* 0x00033a00ff0a7b82 */ /* 0x000e620000000800 */
[----:B------:R-:W-:Y:S01]  /*12440*/  ULDC.64 UR6, c[0x0][0xba0] ;  /* 0x0002e80000067ab9 */ /* 0x000fe20000000a00 */
[----:B------:R-:W-:Y:S01]  /*12450*/  ULDC UR8, c[0x0][0xbc8] ;  /* 0x0002f20000087ab9 */ /* 0x000fe20000000800 */
[----:B------:R-:W-:Y:S01]  /*12460*/  IMAD R0, R24, UR6, RZ ;  /* 0x0000000618007c24 */ /* 0x000fe2000f8e02ff */
[----:B------:R-:W-:Y:S01]  /*12470*/  ISETP.GE.AND P2, PT, R198, UR8, PT ;  /* 0x00000008c6007c0c */ /* 0x000fe2000bf46270 */
[----:B0-----:R-:W-:Y:S01]  /*12480*/  IMAD.WIDE.U32 R4, R3, UR6, RZ ;  /* 0x0000000603047c25 */ /* 0x001fe2000f8e00ff */
[----:B------:R-:W-:Y:S01]  /*12490*/  ISETP.GE.AND P1, PT, R197, UR8, PT ;  /* 0x00000008c5007c0c */ /* 0x000fe2000bf26270 */
[----:B------:R-:W-:Y:S01]  /*124a0*/  BSSY B1, `(.L_x_5176) ;  /* 0x0000071000017945 */ /* 0x000fe20003800000 */
[C---:B------:R-:W-:Y:S01]  /*124b0*/  ISETP.GE.AND P3, PT, R18.reuse, UR8, PT ;  /* 0x0000000812007c0c */ /* 0x040fe2000bf66270 */
[----:B------:R-:W-:Y:S01]  /*124c0*/  IMAD R3, R3, UR7, R0 ;  /* 0x0000000703037c24 */ /* 0x000fe2000f8e0200 */
[----:B------:R-:W-:Y:S01]  /*124d0*/  ULDC.64 UR6, c[0x0][0xbe8] ;  /* 0x0002fa0000067ab9 */ /* 0x000fe20000000a00 */
[----:B------:R-:W-:Y:S01]  /*124e0*/  SEL R14, RZ, 0xffffffff, P1 ;  /* 0xffffffffff0e7807 */ /* 0x000fe20000800000 */
[C---:B------:R-:W-:Y:S01]  /*124f0*/  VIADD R32, R18.reuse, 0x180 ;  /* 0x0000018012207836 */ /* 0x040fe20000000000 */
[----:B------:R-:W-:Y:S01]  /*12500*/  SEL R12, RZ, 0x1, P3 ;  /* 0x00000001ff0c7807 */ /* 0x000fe20001800000 */
[----:B------:R-:W-:Y:S01]  /*12510*/  IMAD.IADD R5, R5, 0x1, R3 ;  /* 0x0000000105057824 */ /* 0x000fe200078e0203 */
[----:B------:R-:W-:Y:S01]  /*12520*/  SHF.R.S32.HI R3, RZ, 0x1f, R28 ;  /* 0x0000001fff037819 */ /* 0x000fe2000001141c */
[----:B------:R-:W-:Y:S01]  /*12530*/  VIADD R30, R18, 0x1c0 ;  /* 0x000001c0121e7836 */ /* 0x000fe20000000000 */
[----:B------:R-:W-:Y:S01]  /*12540*/  SHF.R.S32.HI R27, RZ, 0x1f, R32 ;  /* 0x0000001fff1b7819 */ /* 0x000fe20000011420 */
[----:B------:R-:W-:Y:S01]  /*12550*/  IMAD.WIDE.U32 R4, R193, UR6, R4 ;  /* 0x00000006c1047c25 */ /* 0x000fe2000f8e0004 */
[----:B------:R-:W-:-:S02]  /*12560*/  LEA.HI R3, R3, R28, RZ, 0x3 ;  /* 0x0000001c03037211 */ /* 0x000fc400078f18ff */
[----:B------:R-:W-:Y:S01]  /*12570*/  ISETP.GE.AND P1, PT, R30, UR8, PT ;  /* 0x000000081e007c0c */ /* 0x000fe2000bf26270 */
[----:B------:R-:W-:Y:S01]  /*12580*/  IMAD R5, R193, UR7, R5 ;  /* 0x00000007c1057c24 */ /* 0x000fe2000f8e0205 */
[----:B------:R-:W-:Y:S01]  /*12590*/  LOP3.LUT R9, R3, 0xfffffff8, RZ, 0xc0, !PT ;  /* 0xfffffff803097812 */ /* 0x000fe200078ec0ff */
[----:B------:R-:W-:Y:S01]  /*125a0*/  ULDC.64 UR6, c[0x0][0xbf0] ;  /* 0x0002fc0000067ab9 */ /* 0x000fe20000000a00 */
[----:B-1----:R-:W-:Y:S01]  /*125b0*/  ISETP.NE.AND P0, PT, R10, 0x1, PT ;  /* 0x000000010a00780c */ /* 0x002fe20003f05270 */
[----:B------:R-:W-:Y:S01]  /*125c0*/  IMAD R0, R200, UR6, RZ ;  /* 0x00000006c8007c24 */ /* 0x000fe2000f8e02ff */
[----:B------:R-:W-:Y:S01]  /*125d0*/  SHF.R.S32.HI R15, RZ, 0x3, R3 ;  /* 0x00000003ff0f7819 */ /* 0x000fe20000011403 */
[----:B------:R-:W-:Y:S01]  /*125e0*/  IMAD.IADD R28, R28, 0x1, -R9 ;  /* 0x000000011c1c7824 */ /* 0x000fe200078e0a09 */
[----:B------:R-:W-:Y:S01]  /*125f0*/  SHF.R.S32.HI R26, RZ, 0x1f, R195 ;  /* 0x0000001fff1a7819 */ /* 0x000fe200000114c3 */
[C---:B------:R-:W-:Y:S01]  /*12600*/  IMAD R9, R31.reuse, UR7, R0 ;  /* 0x000000071f097c24 */ /* 0x040fe2000f8e0200 */
[----:B------:R-:W-:Y:S01]  /*12610*/  SEL R0, RZ, 0xffffffff, P2 ;  /* 0xffffffffff007807 */ /* 0x000fe20001000000 */
[----:B------:R-:W-:Y:S01]  /*12620*/  IMAD R3, R28, 0x20, R15 ;  /* 0x000000201c037824 */ /* 0x000fe200078e020f */
[----:B------:R-:W-:Y:S01]  /*12630*/  SHF.R.S32.HI R29, RZ, 0x1f, R30 ;  /* 0x0000001fff1d7819 */ /* 0x000fe2000001141e */
[----:B------:R-:W-:Y:S01]  /*12640*/  IMAD.WIDE.U32 R4, R31, UR6, R4 ;  /* 0x000000061f047c25 */ /* 0x000fe2000f8e0004 */
[----:B------:R-:W-:Y:S01]  /*12650*/  ULDC.64 UR6, c[0x0][0xbe0] ;  /* 0x0002f80000067ab9 */ /* 0x000fe20000000a00 */
[----:B------:R-:W-:-:S02]  /*12660*/  SHF.R.S32.HI R31, RZ, 0x1f, R196 ;  /* 0x0000001fff1f7819 */ /* 0x000fc400000114c4 */
[----:B------:R-:W0:Y:S01]  /*12670*/  @P0 LDC R11, c[0x0][0xcec] ;  /* 0x00033b00ff0b0b82 */ /* 0x000e220000000800 */
[----:B------:R-:W-:Y:S01]  /*12680*/  VIADD R8, R3, UR39 ;  /* 0x0000002703087c36 */ /* 0x000fe20008000000 */
[----:B------:R-:W-:Y:S01]  /*12690*/  SHF.R.S32.HI R33, RZ, 0x1f, R194 ;  /* 0x0000001fff217819 */ /* 0x000fe200000114c2 */
[----:B------:R-:W-:Y:S01]  /*126a0*/  IMAD.SHL.U32 R21, R0, 0x2, RZ ;  /* 0x0000000200157824 */ /* 0x000fe200078e00ff */
[----:B------:R-:W-:Y:S01]  /*126b0*/  SHF.R.S32.HI R28, RZ, 0x1f, R197 ;  /* 0x0000001fff1c7819 */ /* 0x000fe200000114c5 */
[----:B------:R-:W-:Y:S01]  /*126c0*/  IMAD.MOV.U32 R3, RZ, RZ, R8 ;  /* 0x000000ffff037224 */ /* 0x000fe200078e0008 */
[----:B------:R-:W-:Y:S01]  /*126d0*/  SHF.R.S32.HI R34, RZ, 0x1f, R198 ;  /* 0x0000001fff227819 */ /* 0x000fe200000114c6 */
[----:B------:R-:W-:Y:S01]  /*126e0*/  IMAD.IADD R5, R5, 0x1, R9 ;  /* 0x0000000105057824 */ /* 0x000fe200078e0209 */
[----:B------:R-:W1:Y:S01]  /*126f0*/  @P0 LDC R13, c[0x0][0xcf0] ;  /* 0x00033c00ff0d0b82 */ /* 0x000e620000000800 */
[----:B------:R-:W-:Y:S01]  /*12700*/  LOP3.LUT R12, R21, 0x2, R12, 0xe2, !PT ;  /* 0x00000002150c7812 */ /* 0x000fe200078ee20c */
[----:B------:R-:W-:-:S02]  /*12710*/  IMAD R25, R7, R10, RZ ;  /* 0x0000000a07197224 */ /* 0x000fc400078e02ff */
[----:B0-----:R-:W-:-:S04]  /*12720*/  @P0 IMAD.HI.U32 R0, R8, R11, RZ ;  /* 0x0000000b08000227 */ /* 0x001fc800078e00ff */
[----:B------:R-:W-:Y:S01]  /*12730*/  IMAD.SHL.U32 R11, R14, 0x4, RZ ;  /* 0x000000040e0b7824 */ /* 0x000fe200078e00ff */
[----:B-1----:R-:W-:Y:S02]  /*12740*/  @P0 SHF.R.U32.HI R3, RZ, R13, R0 ;  /* 0x0000000dff030219 */ /* 0x002fe40000011600 */
[----:B------:R-:W-:Y:S02]  /*12750*/  ISETP.GE.AND P0, PT, R196, UR8, PT ;  /* 0x00000008c4007c0c */ /* 0x000fe4000bf06270 */
[--C-:B------:R-:W-:Y:S01]  /*12760*/  SHF.R.S32.HI R0, RZ, 0x1f, R3.reuse ;  /* 0x0000001fff007819 */ /* 0x100fe20000011403 */
[----:B------:R-:W-:Y:S01]  /*12770*/  IMAD.MOV R9, RZ, RZ, -R3 ;  /* 0x000000ffff097224 */ /* 0x000fe200078e0a03 */
[----:B------:R-:W-:Y:S01]  /*12780*/  LOP3.LUT R12, R11, 0x4, R12, 0xe2, !PT ;  /* 0x000000040b0c7812 */ /* 0x000fe200078ee20c */
[----:B------:R-:W-:Y:S01]  /*12790*/  IMAD.WIDE.U32 R4, R3, UR6, R4 ;  /* 0x0000000603047c25 */ /* 0x000fe2000f8e0004 */
[----:B------:R-:W-:Y:S02]  /*127a0*/  SEL R11, RZ, 0xffffffff, P0 ;  /* 0xffffffffff0b7807 */ /* 0x000fe40000000000 */
[----:B------:R-:W-:Y:S01]  /*127b0*/  ISETP.GE.AND P0, PT, R195, UR8, PT ;  /* 0x00000008c3007c0c */ /* 0x000fe2000bf06270 */
[----:B------:R-:W-:-:S02]  /*127c0*/  IMAD R0, R0, UR6, RZ ;  /* 0x0000000600007c24 */ /* 0x000fc4000f8e02ff */
[----:B------:R-:W-:Y:S02]  /*127d0*/  IMAD R9, R10, R9, R8 ;  /* 0x000000090a097224 */ /* 0x000fe400078e0208 */
[----:B------:R-:W-:Y:S02]  /*127e0*/  IMAD.SHL.U32 R13, R11, 0x8, RZ ;  /* 0x000000080b0d7824 */ /* 0x000fe400078e00ff */
[----:B------:R-:W-:Y:S01]  /*127f0*/  IMAD R11, R3, UR7, R0 ;  /* 0x00000007030b7c24 */ /* 0x000fe2000f8e0200 */
[----:B------:R-:W-:Y:S01]  /*12800*/  SEL R3, RZ, 0xffffffff, P0 ;  /* 0xffffffffff037807 */ /* 0x000fe20000000000 */
[----:B------:R-:W-:Y:S01]  /*12810*/  ULDC.64 UR6, c[0x0][0xbd8] ;  /* 0x0002f60000067ab9 */ /* 0x000fe20000000a00 */
[----:B------:R-:W-:Y:S01]  /*12820*/  ISETP.GE.AND P0, PT, R194, UR8, PT ;  /* 0x00000008c2007c0c */ /* 0x000fe2000bf06270 */
[----:B------:R-:W-:Y:S01]  /*12830*/  IMAD.IADD R5, R5, 0x1, R11 ;  /* 0x0000000105057824 */ /* 0x000fe200078e020b */
[----:B------:R-:W-:Y:S02]  /*12840*/  SHF.R.S32.HI R0, RZ, 0x1f, R9 ;  /* 0x0000001fff007819 */ /* 0x000fe40000011409 */
        /* <DEDUP_REMOVED lines=10> */
[----:B------:R-:W-:Y:S01]  /*128f0*/  SEL R9, RZ, 0x40, P0 ;  /* 0x00000040ff097807 */ /* 0x000fe20000000000 */
[----:B------:R-:W-:Y:S01]  /*12900*/  VIADD R0, R15, UR39 ;  /* 0x000000270f007c36 */ /* 0x000fe20008000000 */
[C---:B------:R-:W-:Y:S01]  /*12910*/  LEA R22, P0, R4.reuse, UR6, 0x1 ;  /* 0x0000000604167c11 */ /* 0x040fe2000f8008ff */
[----:B------:R-:W-:Y:S01]  /*12920*/  IMAD.IADD R3, R5, 0x1, R3 ;  /* 0x0000000105037824 */ /* 0x000fe200078e0203 */
[----:B------:R-:W-:Y:S02]  /*12930*/  LOP3.LUT R12, R11, 0x20, R12, 0xe2, !PT ;  /* 0x000000200b0c7812 */ /* 0x000fe400078ee20c */
[----:B------:R-:W-:Y:S01]  /*12940*/  SEL R5, RZ, 0x80, P1 ;  /* 0x00000080ff057807 */ /* 0x000fe20000800000 */
[----:B------:R0:W1:Y:S01]  /*12950*/  SHFL.IDX PT, R8, R22, RZ, 0x181f ;  /* 0x00181fff16087589 */ /* 0x00006200000e0000 */
[----:B------:R-:W-:-:S02]  /*12960*/  LEA.HI.X R3, R4, UR7, R3, 0x1, P0 ;  /* 0x0000000704037c11 */ /* 0x000fc400080f0c03 */
        /* <DEDUP_REMOVED lines=36> */
.L_x_5177:
[----:B------:R-:W-:Y:S05]  /*12bb0*/  BSYNC B1 ;  /* 0x0000000000017941 */ /* 0x000fea0003800000 */
.L_x_5176:
        /* <DEDUP_REMOVED lines=36> */
.L_x_5170:
[----:B------:R-:W-:Y:S05]  /*12e00*/  BSYNC B0 ;  /* 0x0000000000007941 */ /* 0x000fea0003800000 */
.L_x_5163:
[----:B------:R-:W-:Y:S02]  /*12e10*/  ULDC UR6, c[0x0][0xd3c] ;  /* 0x00034f0000067ab9 */ /* 0x000fe40000000800 */
[----:B------:R-:W-:-:S06]  /*12e20*/  UISETP.GE.AND UP0, UPT, UR5, UR6, UPT ;  /* 0x000000060500728c */ /* 0x000fcc000bf06270 */
[----:B------:R-:W-:-:S13]  /*12e30*/  PLOP3.LUT P0, PT, PT, PT, UP0, 0x80, 0x0 ;  /* 0x000000000000781c */ /* 0x000fda0003f0f008 */
[----:B------:R-:W-:Y:S05]  /*12e40*/  @!P0 BRA `(.L_x_5178) ;  /* 0xfffffee4003c8947 */ /* 0x000fea000383ffff */
[----:B------:R-:W-:Y:S05]  /*12e50*/  EXIT ;  /* 0x000000000000794d */ /* 0x000fea0003800000 */
.L_x_5113:
        /* <DEDUP_REMOVED lines=16> */
.L_x_5179:
        /* <DEDUP_REMOVED lines=43> */
.L_x_5183:
        /* <DEDUP_REMOVED lines=35> */
.L_x_5181:
        /* <DEDUP_REMOVED lines=13> */
.L_x_5184:
        /* <DEDUP_REMOVED lines=62> */
.L_x_5185:
        /* <DEDUP_REMOVED lines=61> */
.L_x_5186:
[----:B------:R-:W-:-:S05]  /*13cc0*/  LOP3.LUT R25, RZ, R2, RZ, 0x33, !PT ;  /* 0x00000002ff197212 */ /* 0x000fca00078e33ff */
[----:B------:R-:W-:Y:S01]  /*13cd0*/  IMAD.IADD R25, R6, 0x1, R25 ;  /* 0x0000000106197824 */ /* 0x000fe200078e0219 */
[----:B------:R-:W-:Y:S06]  /*13ce0*/  BRA `(.L_x_5187) ;  /* 0x0000000000147947 */ /* 0x000fec0003800000 */
.L_x_5182:
[----:B------:R-:W-:Y:S01]  /*13cf0*/  ULDC UR4, c[0x0][0xd3c] ;  /* 0x00034f0000047ab9 */ /* 0x000fe20000000800 */
[----:B------:R-:W-:Y:S02]  /*13d00*/  IMAD.MOV.U32 R25, RZ, RZ, RZ ;  /* 0x000000ffff197224 */ /* 0x000fe400078e00ff */
[----:B------:R-:W-:Y:S02]  /*13d10*/  IMAD.U32 R24, RZ, RZ, UR6 ;  /* 0x00000006ff187e24 */ /* 0x000fe4000f8e00ff */
[----:B------:R-:W-:Y:S02]  /*13d20*/  IMAD.MOV.U32 R26, RZ, RZ, RZ ;  /* 0x000000ffff1a7224 */ /* 0x000fe400078e00ff */
[----:B------:R-:W-:-:S07]  /*13d30*/  IMAD.U32 R27, RZ, RZ, UR4 ;  /* 0x00000004ff1b7e24 */ /* 0x000fce000f8e00ff */
.L_x_5187:
[----:B------:R-:W-:-:S13]  /*13d40*/  ISETP.NE.AND P0, PT, R7, RZ, PT ;  /* 0x000000ff0700720c */ /* 0x000fda0003f05270 */
[----:B------:R-:W0:Y:S01]  /*13d50*/  @!P0 S2R R3, SR_CgaCtaId ;  /* 0x0000000000038919 */ /* 0x000e220000008800 */
[----:B------:R-:W-:-:S04]  /*13d60*/  @!P0 MOV R2, 0x400 ;  /* 0x0000040000028802 */ /* 0x000fc80000000f00 */
[----:B0-----:R-:W-:-:S05]  /*13d70*/  @!P0 LEA R2, R3, R2, 0x18 ;  /* 0x0000000203028211 */ /* 0x001fca00078ec0ff */
[----:B------:R0:W-:Y:S01]  /*13d80*/  @!P0 STS.128 [R2+0x388d0], R24 ;  /* 0x0388d01802008388 */ /* 0x0001e20000000c00 */
[----:B------:R-:W-:Y:S06]  /*13d90*/  BAR.ARV 0x5, 0x180 ;  /* 0x0146000000007b1d */ /* 0x000fec0000002000 */
.L_x_5180:
[----:B------:R2:W-:Y:S01]  /*13da0*/  STL [R1+0x20], RZ ;  /* 0x000020ff01007387 */ /* 0x0005e20000100800 */
[----:B------:R-:W-:Y:S01]  /*13db0*/  ULDC UR4, c[0x0][0xd3c] ;  /* 0x00034f0000047ab9 */ /* 0x000fe20000000800 */
[----:B------:R-:W-:Y:S01]  /*13dc0*/  IMAD.MOV.U32 R23, RZ, RZ, 0x1 ;  /* 0x00000001ff177424 */ /* 0x000fe200078e00ff */
[----:B-1----:R-:W-:Y:S01]  /*13dd0*/  ISETP.GE.AND P0, PT, R27, UR4, PT ;  /* 0x000000041b007c0c */ /* 0x002fe2000bf06270 */
[----:B------:R-:W-:-:S12]  /*13de0*/  IMAD.MOV.U32 R18, RZ, RZ, RZ ;  /* 0x000000ffff127224 */ /* 0x000fd800078e00ff */
[----:B--2---:R-:W-:Y:S05]  /*13df0*/  @P0 BRA `(.L_x_5188) ;  /* 0x0000005c00a40947 */ /* 0x004fea0003800000 */
[----:B------:R-:W1:Y:S01]  /*13e00*/  S2UR UR5, SR_CgaCtaId ;  /* 0x00000000000579c3 */ /* 0x000e620000008800 */
[----:B------:R2:W-:Y:S01]  /*13e10*/  STL [R1+0x20], RZ ;  /* 0x000020ff01007387 */ /* 0x0005e20000100800 */
[C---:B0-----:R-:W-:Y:S01]  /*13e20*/  IMAD.SHL.U32 R2, R0.reuse, 0x8, RZ ;  /* 0x0000000800027824 */ /* 0x041fe200078e00ff */
        /* <DEDUP_REMOVED lines=17> */
[----:B-1----:R-:W-:Y:S01]  /*13f40*/  ULEA UR4, UR5, UR4, 0x18 ;  /* 0x0000000405047291 */ /* 0x002fe2000f8ec03f */
[C---:B------:R-:W-:Y:S02]  /*13f50*/  LOP3.LUT R0, R4.reuse, 0x100, RZ, 0xfc, !PT ;  /* 0x0000010004007812 */ /* 0x040fe400078efcff */
[----:B------:R-:W-:-:S02]  /*13f60*/  LOP3.LUT R3, R4, 0x140, RZ, 0xfc, !PT ;  /* 0x0000014004037812 */ /* 0x000fc400078efcff */
[C---:B------:R-:W-:Y:S01]  /*13f70*/  LOP3.LUT R2, R4.reuse, 0x180, RZ, 0xfc, !PT ;  /* 0x0000018004027812 */ /* 0x040fe200078efcff */
[----:B------:R-:W-:Y:S01]  /*13f80*/  IMAD.U32 R17, RZ, RZ, UR4 ;  /* 0x00000004ff117e24 */ /* 0x000fe2000f8e00ff */
[----:B------:R-:W-:-:S03]  /*13f90*/  LOP3.LUT R0, R4, 0x1c0, RZ, 0xfc, !PT ;  /* 0x000001c004007812 */ /* 0x000fc600078efcff */
[----:B--2---:R-:W-:-:S07]  /*13fa0*/  IMAD R19, R34, 0x2, R17 ;  /* 0x0000000222137824 */ /* 0x004fce00078e0211 */
.L_x_5257:
        /* <DEDUP_REMOVED lines=48> */
.L_x_5189:
        /* <DEDUP_REMOVED lines=9> */
.L_x_5190:
        /* <DEDUP_REMOVED lines=9> */
.L_x_5191:
        /* <DEDUP_REMOVED lines=59> */
.L_x_5193:
[----:B------:R-:W-:Y:S05]  /*14780*/  BSYNC B0 ;  /* 0x0000000000007941 */ /* 0x000fea0003800000 */
.L_x_5192:
        /* <DEDUP_REMOVED lines=24> */
.L_x_5195:
        /* <DEDUP_REMOVED lines=20> */
.L_x_5198:
[----:B------:R-:W-:Y:S05]  /*14a50*/  BSYNC B6 ;  /* 0x0000000000067941 */ /* 0x000fea0003800000 */
.L_x_5197:
        /* <DEDUP_REMOVED lines=20> */
.L_x_5201:
        /* <DEDUP_REMOVED lines=15> */
.L_x_5200:
[----:B------:R-:W-:Y:S05]  /*14c90*/  BSYNC B6 ;  /* 0x0000000000067941 */ /* 0x000fea0003800000 */
.L_x_5199:
        /* <DEDUP_REMOVED lines=9> */
[----:B------:R-:W-:-:S05]  /*14d30*/  @P0 IADD3.X R3, R30, UR5, RZ, P1, !PT ;  /* 0x000000051e030c10 */ /* 0x000fca0008ffe4ff */
        /* <DEDUP_REMOVED lines=9> */
[----:B------:R-:W1:Y:S01]  /*14dd0*/  S2R R4, SR_TID.X ;  /* 0x0000000000047919 */ /* 0x000e620000002100 */
[----:B------:R-:W-:Y:S02]  /*14de0*/  LOP3.LUT R0, R0, 0x1c0, RZ, 0xfc, !PT ;  /* 0x000001c000007812 */ /* 0x000fe400078efcff */
[----:B------:R-:W-:Y:S02]  /*14df0*/  LOP3.LUT R21, R21, 0x38, RZ, 0xc0, !PT ;  /* 0x0000003815157812 */ /* 0x000fe400078ec0ff */
[----:B------:R-:W-:-:S02]  /*14e00*/  ISETP.GE.AND P0, PT, R0, UR4, PT ;  /* 0x0000000400007c0c */ /* 0x000fc4000bf06270 */
[----:B------:R-:W3:Y:S01]  /*14e10*/  S2R R0, SR_TID.X ;  /* 0x0000000000007919 */ /* 0x000ee20000002100 */
        /* <DEDUP_REMOVED lines=8> */
[----:B-1----:R-:W-:-:S05]  /*14ea0*/  IMAD.SHL.U32 R4, R4, 0x8, RZ ;  /* 0x0000000804047824 */ /* 0x002fca00078e00ff */
[----:B------:R-:W-:Y:S01]  /*14eb0*/  LOP3.LUT R4, R4, 0x38, RZ, 0xc0, !PT ;  /* 0x0000003804047812 */ /* 0x000fe200078ec0ff */
[----:B---3--:R-:W-:-:S03]  /*14ec0*/  IMAD.SHL.U32 R0, R0, 0x8, RZ ;  /* 0x0000000800007824 */ /* 0x008fc600078e00ff */
[----:B------:R-:W-:Y:S02]  /*14ed0*/  LOP3.LUT R4, R4, 0x80, RZ, 0xfc, !PT ;  /* 0x0000008004047812 */ /* 0x000fe400078efcff */
[----:B------:R-:W-:Y:S02]  /*14ee0*/  LOP3.LUT R0, R0, 0x38, RZ, 0xc0, !PT ;  /* 0x0000003800007812 */ /* 0x000fe400078ec0ff */
[----:B------:R-:W-:Y:S02]  /*14ef0*/  ISETP.GE.AND P5, PT, R4, UR4, PT ;  /* 0x0000000404007c0c */ /* 0x000fe4000bfa6270 */
[----:B------:R-:W-:-:S04]  /*14f00*/  LOP3.LUT R0, R0, 0xc0, RZ, 0xfc, !PT ;  /* 0x000000c000007812 */ /* 0x000fc800078efcff */
[----:B------:R-:W-:-:S07]  /*14f10*/  ISETP.GE.AND P4, PT, R0, UR4, PT ;  /* 0x0000000400007c0c */ /* 0x000fce000bf86270 */
[----:B------:R-:W-:-:S04]  /*14f20*/  @P5 LOP3.LUT R16, R16, 0x20, RZ, 0xfc, !PT ;  /* 0x0000002010105812 */ /* 0x000fc800078efcff */
[----:B------:R-:W-:-:S04]  /*14f30*/  LOP3.LUT R16, R16, 0xffffffef, RZ, 0xc0, !PT ;  /* 0xffffffef10107812 */ /* 0x000fc800078ec0ff */
[----:B------:R-:W-:-:S04]  /*14f40*/  @P4 LOP3.LUT R16, R16, 0x10, RZ, 0xfc, !PT ;  /* 0x0000001010104812 */ /* 0x000fc800078efcff */
[----:B------:R-:W-:Y:S02]  /*14f50*/  LOP3.LUT R16, R16, 0xfffffffb, RZ, 0xc0, !PT ;  /* 0xfffffffb10107812 */ /* 0x000fe400078ec0ff */
[----:B--2---:R-:W-:Y:S02]  /*14f60*/  LEA R0, R33, 0xffffffc0, 0x6 ;  /* 0xffffffc021007811 */ /* 0x004fe400078e30ff */
[C---:B------:R-:W-:Y:S02]  /*14f70*/  LOP3.LUT R33, R21.reuse, 0x100, RZ, 0xfc, !PT ;  /* 0x0000010015217812 */ /* 0x040fe400078efcff */
[----:B------:R-:W-:Y:S02]  /*14f80*/  LOP3.LUT R21, R21, 0x140, RZ, 0xfc, !PT ;  /* 0x0000014015157812 */ /* 0x000fe400078efcff */
[----:B------:R-:W-:Y:S02]  /*14f90*/  ISETP.GE.AND P3, PT, R33, UR4, PT ;  /* 0x0000000421007c0c */ /* 0x000fe4000bf66270 */
[----:B------:R-:W-:-:S13]  /*14fa0*/  ISETP.GE.AND P2, PT, R21, UR4, PT ;  /* 0x0000000415007c0c */ /* 0x000fda000bf46270 */
[----:B------:R-:W-:-:S04]  /*14fb0*/  @P2 LOP3.LUT R16, R16, 0x4, RZ, 0xfc, !PT ;  /* 0x0000000410102812 */ /* 0x000fc800078efcff */
[----:B------:R-:W-:-:S04]  /*14fc0*/  LOP3.LUT R16, R16, 0xfffffff7, RZ, 0xc0, !PT ;  /* 0xfffffff710107812 */ /* 0x000fc800078ec0ff */
[----:B------:R-:W-:Y:S01]  /*14fd0*/  @P3 LOP3.LUT R16, R16, 0x8, RZ, 0xfc, !PT ;  /* 0x0000000810103812 */ /* 0x000fe200078efcff */
[----:B0---4-:R-:W-:Y:S06]  /*14fe0*/  BRA.DIV UR5, `(.L_x_5202) ;  /* 0x0000005205b07947 */ /* 0x011fec000b800000 */
.L_x_5275:
        /* <DEDUP_REMOVED lines=59> */
.L_x_5203:
        /* <DEDUP_REMOVED lines=9> */
.L_x_5276:
[----:B------:R-:W-:Y:S05]  /*15430*/  BSYNC B0 ;  /* 0x0000000000007941 */ /* 0x000fea0003800000 */
.L_x_5204:
        /* <DEDUP_REMOVED lines=64> */
.L_x_5286:
        /* <DEDUP_REMOVED lines=10> */
.L_x_5207:
        /* <DEDUP_REMOVED lines=11> */
.L_x_5208:
        /* <DEDUP_REMOVED lines=31> */
.L_x_5210:
[----:B------:R-:W-:Y:S05]  /*15b80*/  BSYNC B6 ;  /* 0x0000000000067941 */ /* 0x000fea0003800000 */
.L_x_5209:
[----:B------:R-:W2:Y:S01]  /*15b90*/  LDL R4, [R1+0xc] ;  /* 0x00000c0001047983 */ /* 0x000ea20000100800 */
[----:B0-----:R-:W0:Y:S01]  /*15ba0*/  S2R R2, SR_TID.X ;  /* 0x0000000000027919 */ /* 0x001e220000002100 */
[----:B------:R-:W-:Y:S01]  /*15bb0*/  IMAD.MOV.U32 R21, RZ, RZ, R35 ;  /* 0x000000ffff157224 */ /* 0x000fe200078e0023 */
[----:B------:R-:W-:Y:S01]  /*15bc0*/  ULDC.64 UR4, c[0x0][0x298] ;  /* 0x0000a60000047ab9 */ /* 0x000fe20000000a00 */
[----:B------:R-:W3:Y:S01]  /*15bd0*/  LDC R5, c[0x0][0x448] ;  /* 0x00011200ff057b82 */ /* 0x000ee20000000800 */
[----:B------:R-:W4:Y:S04]  /*15be0*/  LDL R20, [R1+0x4] ;  /* 0x0000040001147983 */ /* 0x000f280000100800 */
[----:B------:R0:W5:Y:S02]  /*15bf0*/  LDL R9, [R1+0x8] ;  /* 0x0000080001097983 */ /* 0x0001640000100800 */
[----:B0-----:R-:W-:-:S04]  /*15c00*/  LOP3.LUT R2, R2, 0x7f, RZ, 0xc0, !PT ;  /* 0x0000007f02027812 */ /* 0x001fc800078ec0ff */
[----:B------:R-:W-:Y:S02]  /*15c10*/  SHF.R.U32.HI R0, RZ, 0x3, R2 ;  /* 0x00000003ff007819 */ /* 0x000fe40000011602 */
[----:B------:R-:W0:Y:S01]  /*15c20*/  LDC R2, c[0x0][0x448] ;  /* 0x00011200ff027b82 */ /* 0x000e220000000800 */
[----:B------:R-:W1:Y:S01]  /*15c30*/  S2R R35, SR_TID.X ;  /* 0x0000000000237919 */ /* 0x000e620000002100 */
[----:B0-----:R-:W-:-:S13]  /*15c40*/  ISETP.NE.AND P6, PT, R2, 0x1, PT ;  /* 0x000000010200780c */ /* 0x001fda0003fc5270 */
[----:B------:R-:W0:Y:S01]  /*15c50*/  @P6 LDC R3, c[0x0][0x44c] ;  /* 0x00011300ff036b82 */ /* 0x000e220000000800 */
[----:B-1----:R-:W-:-:S07]  /*15c60*/  IMAD.SHL.U32 R35, R35, 0x10, RZ ;  /* 0x0000001023237824 */ /* 0x002fce00078e00ff */
[----:B------:R-:W1:Y:S01]  /*15c70*/  @P6 LDC R2, c[0x0][0x450] ;  /* 0x00011400ff026b82 */ /* 0x000e620000000800 */
[----:B------:R-:W-:-:S05]  /*15c80*/  LOP3.LUT R35, R0, 0x70, R35, 0xf8, !PT ;  /* 0x0000007000237812 */ /* 0x000fca00078ef823 */
[----:B------:R-:W-:-:S04]  /*15c90*/  IMAD R35, R25, 0x40, R35 ;  /* 0x0000004019237824 */ /* 0x000fc800078e0223 */
[----:B------:R-:W-:Y:S02]  /*15ca0*/  IMAD.MOV.U32 R0, RZ, RZ, R35 ;  /* 0x000000ffff007224 */ /* 0x000fe400078e0023 */
[----:B0-----:R-:W-:-:S05]  /*15cb0*/  @P6 IMAD.HI.U32 R3, R35, R3, RZ ;  /* 0x0000000323036227 */ /* 0x001fca00078e00ff */
[----:B-1----:R-:W-:Y:S01]  /*15cc0*/  @P6 SHF.R.U32.HI R0, RZ, R2, R3 ;  /* 0x00000002ff006219 */ /* 0x002fe20000011603 */
[----:B------:R-:W-:Y:S01]  /*15cd0*/  IMAD.WIDE.U32 R2, R36, UR4, RZ ;  /* 0x0000000424027c25 */ /* 0x000fe2000f8e00ff */
[----:B------:R-:W0:Y:S03]  /*15ce0*/  S2R R7, SR_TID.X ;  /* 0x0000000000077919 */ /* 0x000e260000002100 */
        /* <DEDUP_REMOVED lines=21> */
[----:B---3--:R-:W-:Y:S02]  /*15e40*/  IMAD R0, R5, R0, R35 ;  /* 0x0000000005007224 */ /* 0x008fe400078e0223 */
        /* <DEDUP_REMOVED lines=15> */
[----:B-----5:R-:W-:Y:S01]  /*15f40*/  IMAD R3, R9, R5, RZ ;  /* 0x0000000509037224 */ /* 0x020fe200078e02ff */
[----:B------:R-:W-:Y:S01]  /*15f50*/  SHFL.IDX PT, R4, R2, RZ, 0x181f ;  /* 0x00181fff02047589 */ /* 0x000fe200000e0000 */
[----:B------:R-:W-:Y:S01]  /*15f60*/  IMAD R25, R25, 0x40, R8 ;  /* 0x0000004019197824 */ /* 0x000fe200078e0208 */
        /* <DEDUP_REMOVED lines=37> */
.L_x_5295:
        /* <DEDUP_REMOVED lines=12> */
.L_x_5212:
        /* <DEDUP_REMOVED lines=28> */
.L_x_5214:
[----:B------:R-:W-:Y:S05]  /*16440*/  BSYNC B6 ;  /* 0x0000000000067941 */ /* 0x000fea0003800000 */
.L_x_5213:
        /* <DEDUP_REMOVED lines=163> */
.L_x_5305:
        /* <DEDUP_REMOVED lines=23> */
.L_x_5217:
[----:B------:R-:W-:Y:S05]  /*16ff0*/  BSYNC B0 ;  /* 0x0000000000007941 */ /* 0x000fea0003800000 */
.L_x_5216:
[----:B------:R-:W-:Y:S01]  /*17000*/  NOP ;  /* 0x0000000000007918 */ /* 0x000fe20000000000 */
[----:B------:R-:W-:-:S13]  /*17010*/  PLOP3.LUT P0, PT, PT, PT, PT, 0x80, 0x0 ;  /* 0x000000000000781c */ /* 0x000fda0003f0f070 */
.L_x_5218:
        /* <DEDUP_REMOVED lines=18> */
.L_x_5306:
[----:B------:R-:W-:Y:S05]  /*17140*/  BSYNC B0 ;  /* 0x0000000000007941 */ /* 0x000fea0003800000 */
.L_x_5219:
[----:B------:R-:W-:-:S05]  /*17150*/  IMAD.U32 R2, RZ, RZ, UR36 ;  /* 0x00000024ff027e24 */ /* 0x000fca000f8e00ff */
[----:B------:R-:W-:-:S13]  /*17160*/  ISETP.NE.AND P0, PT, R2, 0x3, PT ;  /* 0x000000030200780c */ /* 0x000fda0003f05270 */
[----:B------:R-:W-:Y:S05]  /*17170*/  @!P0 BRA `(.L_x_5221) ;  /* 0x0000000000048947 */ /* 0x000fea0003800000 */
[----:B------:R-:W-:Y:S01]  /*17180*/  BPT.TRAP 0x1 ;  /* 0x000000040000795c */ /* 0x000fe20000300000 */
.L_x_5221:
[----:B0-----:R-:W-:Y:S01]  /*17190*/  SHF.L.U32 R0, R23, 0x1f, RZ ;  /* 0x0000001f17007819 */ /* 0x001fe200000006ff */
[----:B------:R-:W-:Y:S03]  /*171a0*/  BSSY B0, `(.L_x_5222) ;  /* 0x0000003000007945 */ /* 0x000fe60003800000 */
[----:B------:R-:W0:Y:S02]  /*171b0*/  SYNCS.PHASECHK.TRANS64.TRYWAIT P0, [R22+URZ+0x38860], R0 ;  /* 0x03886000160075a7 */ /* 0x000e24000800017f */
[----:B0-----:R-:W-:Y:S05]  /*171c0*/  @!P0 BRA `(.L_x_5223) ;  /* 0x0000004400fc8947 */ /* 0x001fea0003800000 */
.L_x_5307:
[----:B------:R-:W-:Y:S05]  /*171d0*/  BSYNC B0 ;  /* 0x0000000000007941 */ /* 0x000fea0003800000 */
.L_x_5222:
        /* <DEDUP_REMOVED lines=108> */
.L_x_5317:
        /* <DEDUP_REMOVED lines=34> */
.L_x_5225:
        /* <DEDUP_REMOVED lines=11> */
.L_x_5226:
        /* <DEDUP_REMOVED lines=11> */
.L_x_5241:
        /* <DEDUP_REMOVED lines=44> */
.L_x_5229:
[----:B------:R-:W-:Y:S01]  /*17ee0*/  IMAD R6, R18, 0x8, R17 ;  /* 0x0000000812067824 */ /* 0x000fe200078e0211 */
[----:B------:R-:W-:Y:S01]  /*17ef0*/  SHF.L.U32 R20, R23, 0x1f, RZ ;  /* 0x0000001f17147819 */ /* 0x000fe200000006ff */
[----:B------:R-:W-:Y:S01]  /*17f00*/  BSSY B1, `(.L_x_5230) ;  /* 0x0000004000017945 */ /* 0x000fe20003800000 */
[----:B------:R-:W-:Y:S02]  /*17f10*/  SHF.R.S32.HI R9, RZ, 0x1f, R5 ;  /* 0x0000001fff097819 */ /* 0x000fe40000011405 */
[----:B------:R-:W0:Y:S02]  /*17f20*/  SYNCS.PHASECHK.TRANS64.TRYWAIT P0, [R6+URZ+0x38840], R20 ;  /* 0x03884014060075a7 */ /* 0x000e24000800017f */
[----:B0-----:R-:W-:Y:S05]  /*17f30*/  @!P0 BRA `(.L_x_5231) ;  /* 0x0000004000dc8947 */ /* 0x001fea0003800000 */
.L_x_5318:
[----:B------:R-:W-:Y:S05]  /*17f40*/  BSYNC B1 ;  /* 0x0000000000017941 */ /* 0x000fea0003800000 */
.L_x_5230:
        /* <DEDUP_REMOVED lines=40> */
.L_x_5328:
        /* <DEDUP_REMOVED lines=8> */
.L_x_5233:
        /* <DEDUP_REMOVED lines=11> */
.L_x_5234:
[----:B------:R2:W-:Y:S01]  /*18300*/  SYNCS.ARRIVE.TRANS64.A1T0 RZ, [R6+URZ+0x38830], RZ ;  /* 0x038830ff06ff79a7 */ /* 0x0005e2000810003f */
[----:B------:R-:W-:Y:S05]  /*18310*/  @!P2 BRA `(.L_x_5235) ;  /* 0x000000000004a947 */ /* 0x000fea0003800000 */
[----:B------:R-:W-:Y:S01]  /*18320*/  BPT.TRAP 0x1 ;  /* 0x000000040000795c */ /* 0x000fe20000300000 */
.L_x_5235:
[----:B------:R-:W3:Y:S01]  /*18330*/  SYNCS.PHASECHK.TRANS64.TRYWAIT P0, [R6+URZ+0x38860], R20 ;  /* 0x03886014060075a7 */ /* 0x000ee2000800017f */
[----:B------:R-:W-:Y:S04]  /*18340*/  BSSY B1, `(.L_x_5236) ;  /* 0x0000002000017945 */ /* 0x000fe80003800000 */
[----:B---3--:R-:W-:Y:S05]  /*18350*/  @!P0 BRA `(.L_x_5237) ;  /* 0x0000004400048947 */ /* 0x008fea0003800000 */
.L_x_5329:
[----:B------:R-:W-:Y:S05]  /*18360*/  BSYNC B1 ;  /* 0x0000000000017941 */ /* 0x000fea0003800000 */
.L_x_5236:
        /* <DEDUP_REMOVED lines=79> */
.L_x_5339:
        /* <DEDUP_REMOVED lines=25> */
.L_x_5239:
        /* <DEDUP_REMOVED lines=11> */
.L_x_5240:
[----:B------:R1:W-:Y:S01]  /*18aa0*/  SYNCS.ARRIVE.TRANS64.A1T0 RZ, [R6+URZ+0x38850], RZ ;  /* 0x038850ff06ff79a7 */ /* 0x0003e2000810003f */
[----:B------:R-:W-:Y:S05]  /*18ab0*/  @P3 BRA `(.L_x_5241) ;  /* 0xfffffff000583947 */ /* 0x000fea000383ffff */
.L_x_5228:
[----:B------:R-:W-:Y:S05]  /*18ac0*/  BSYNC B0 ;  /* 0x0000000000007941 */ /* 0x000fea0003800000 */
.L_x_5227:
        /* <DEDUP_REMOVED lines=21> */
.L_x_5243:
[----:B------:R-:W-:Y:S05]  /*18c20*/  BSYNC B0 ;  /* 0x0000000000007941 */ /* 0x000fea0003800000 */
.L_x_5242:
[----:B------:R-:W-:-:S07]  /*18c30*/  SEL R18, R18, RZ, P0 ;  /* 0x000000ff12127207 */ /* 0x000fce0000000000 */
.L_x_5196:
[----:B------:R-:W-:Y:S05]  /*18c40*/  BSYNC B7 ;  /* 0x0000000000077941 */ /* 0x000fea0003800000 */
.L_x_5194:
        /* <DEDUP_REMOVED lines=11> */
.L_x_5244:
        /* <DEDUP_REMOVED lines=43> */
.L_x_5349:
[----:B------:R-:W-:Y:S02]  /*18fb0*/  ULDC UR4, c[0x0][0xd38] ;  /* 0x00034e0000047ab9 */ /* 0x000fe40000000800 */
[----:B------:R-:W-:-:S04]  /*18fc0*/  IMAD.U32 R4, RZ, RZ, UR4 ;  /* 0x00000004ff047e24 */ /* 0x000fc8000f8e00ff */
[----:B-1----:R-:W-:-:S04]  /*18fd0*/  IMAD R5, R14, R4, RZ ;  /* 0x000000040e057224 */ /* 0x002fc800078e02ff */
[----:B------:R-:W-:-:S05]  /*18fe0*/  IMAD.IADD R6, R6, 0x1, R5 ;  /* 0x0000000106067824 */ /* 0x000fca00078e0205 */
[----:B------:R-:W-:-:S13]  /*18ff0*/  ISETP.GT.AND P6, PT, R6, R0, PT ;  /* 0x000000000600720c */ /* 0x000fda0003fc4270 */
[----:B------:R-:W-:Y:S05]  /*19000*/  @P6 BRA `(.L_x_5247) ;  /* 0x0000000000a46947 */ /* 0x000fea0003800000 */
.L_x_5250:
        /* <DEDUP_REMOVED lines=35> */
.L_x_5357:
[----:B------:R-:W-:Y:S02]  /*19240*/  ULDC UR4, c[0x0][0xd38] ;  /* 0x00034e0000047ab9 */ /* 0x000fe40000000800 */
[----:B------:R-:W-:-:S04]  /*19250*/  IMAD.U32 R4, RZ, RZ, UR4 ;  /* 0x00000004ff047e24 */ /* 0x000fc8000f8e00ff */
[----:B-1----:R-:W-:-:S04]  /*19260*/  IMAD R5, R14, R4, RZ ;  /* 0x000000040e057224 */ /* 0x002fc800078e02ff */
[----:B------:R-:W-:-:S05]  /*19270*/  IMAD.IADD R6, R5, 0x1, R6 ;  /* 0x0000000105067824 */ /* 0x000fca00078e0206 */
[----:B------:R-:W-:-:S13]  /*19280*/  ISETP.GT.AND P6, PT, R6, R0, PT ;  /* 0x000000000600720c */ /* 0x000fda0003fc4270 */
[----:B------:R-:W-:Y:S05]  /*19290*/  @!P6 BRA `(.L_x_5250) ;  /* 0xfffffffc005ce947 */ /* 0x000fea000383ffff */
.L_x_5247:
        /* <DEDUP_REMOVED lines=10> */
.L_x_5362:
[----:B------:R-:W-:-:S13]  /*19340*/  ISETP.NE.AND P0, PT, R2, RZ, PT ;  /* 0x000000ff0200720c */ /* 0x000fda0003f05270 */
[----:B------:R-:W-:Y:S05]  /*19350*/  @!P0 BRA `(.L_x_5252) ;  /* 0x0000000000108947 */ /* 0x000fea0003800000 */
[----:B------:R-:W-:Y:S01]  /*19360*/  UMOV UR4, 0xffffffff ;  /* 0xffffffff00047882 */ /* 0x000fe20000000000 */
[----:B-1----:R-:W-:Y:S02]  /*19370*/  VIADD R12, R12, 0xffffffff ;  /* 0xffffffff0c0c7836 */ /* 0x002fe40000000000 */
[----:B------:R-:W-:Y:S05]  /*19380*/  BRA.DIV UR4, `(.L_x_5253) ;  /* 0x0000004604347947 */ /* 0x000fea000b800000 */
[----:B------:R4:W1:Y:S02]  /*19390*/  SHFL.IDX PT, R24, R3, R12, 0x1f ;  /* 0x00001f0c03187589 */ /* 0x00086400000e0000 */
.L_x_5252:
        /* <DEDUP_REMOVED lines=59> */
.L_x_5254:
        /* <DEDUP_REMOVED lines=60> */
.L_x_5255:
[----:B------:R-:W-:-:S05]  /*19b10*/  LOP3.LUT R0, RZ, R3, RZ, 0x33, !PT ;  /* 0x00000003ff007212 */ /* 0x000fca00078e33ff */
[----:B------:R-:W-:Y:S01]  /*19b20*/  IMAD.IADD R25, R25, 0x1, R0 ;  /* 0x0000000119197824 */ /* 0x000fe200078e0200 */
[----:B------:R-:W-:Y:S06]  /*19b30*/  BRA `(.L_x_5256) ;  /* 0x00000000001c7947 */ /* 0x000fec0003800000 */
.L_x_5248:
[----:B------:R-:W-:Y:S01]  /*19b40*/  UMOV UR4, URZ ;  /* 0x0000003f00047c82 */ /* 0x000fe20008000000 */
[----:B------:R-:W-:Y:S01]  /*19b50*/  UMOV UR5, URZ ;  /* 0x0000003f00057c82 */ /* 0x000fe20008000000 */
[----:B------:R-:W-:Y:S01]  /*19b60*/  ULDC UR6, c[0x0][0xd3c] ;  /* 0x00034f0000067ab9 */ /* 0x000fe20000000800 */
[----:B------:R-:W-:Y:S02]  /*19b70*/  IMAD.MOV.U32 R24, RZ, RZ, R0 ;  /* 0x000000ffff187224 */ /* 0x000fe400078e0000 */
[----:B------:R-:W-:Y:S02]  /*19b80*/  IMAD.U32 R25, RZ, RZ, UR4 ;  /* 0x00000004ff197e24 */ /* 0x000fe4000f8e00ff */
[----:B------:R-:W-:Y:S02]  /*19b90*/  IMAD.U32 R26, RZ, RZ, UR5 ;  /* 0x00000005ff1a7e24 */ /* 0x000fe4000f8e00ff */
[----:B------:R-:W-:-:S07]  /*19ba0*/  IMAD.U32 R27, RZ, RZ, UR6 ;  /* 0x00000006ff1b7e24 */ /* 0x000fce000f8e00ff */
.L_x_5256:
        /* <DEDUP_REMOVED lines=10> */
.L_x_5245:
[----:B------:R-:W-:Y:S02]  /*19c50*/  ULDC UR4, c[0x0][0xd3c] ;  /* 0x00034f0000047ab9 */ /* 0x000fe40000000800 */
[----:B0-----:R-:W-:-:S13]  /*19c60*/  ISETP.GE.AND P0, PT, R27, UR4, PT ;  /* 0x000000041b007c0c */ /* 0x001fda000bf06270 */
[----:B------:R-:W-:Y:S05]  /*19c70*/  @!P0 BRA `(.L_x_5257) ;  /* 0xffffffa000cc8947 */ /* 0x000fea000383ffff */
[----:B------:R-:W-:Y:S05]  /*19c80*/  BSYNC B8 ;  /* 0x0000000000087941 */ /* 0x000fea0003800000 */
.L_x_5188:
        /* <DEDUP_REMOVED lines=12> */
.L_x_5365:
[----:B------:R-:W-:Y:S05]  /*19d50*/  BSYNC B0 ;  /* 0x0000000000007941 */ /* 0x000fea0003800000 */
.L_x_5258:
[----:B------:R-:W-:-:S03]  /*19d60*/  UMOV UR4, 0xffffffff ;  /* 0xffffffff00047882 */ /* 0x000fc60000000000 */
[----:B------:R-:W-:Y:S05]  /*19d70*/  BRA.DIV UR4, `(.L_x_5260) ;  /* 0x0000003a04f47947 */ /* 0x000fea000b800000 */
[----:B0-----:R-:W0:Y:S02]  /*19d80*/  S2R R0, SR_TID.X ;  /* 0x0000000000007919 */ /* 0x001e240000002100 */
[----:B0-----:R-:W-:-:S04]  /*19d90*/  SHF.R.U32.HI R0, RZ, 0x5, R0 ;  /* 0x00000005ff007819 */ /* 0x001fc80000011600 */
[----:B------:R-:W-:-:S05]  /*19da0*/  LOP3.LUT R0, R0, 0x3, RZ, 0xc0, !PT ;  /* 0x0000000300007812 */ /* 0x000fca00078ec0ff */
[----:B------:R0:W1:Y:S02]  /*19db0*/  SHFL.IDX PT, R14, R0, RZ, 0x1f ;  /* 0x00001fff000e7589 */ /* 0x00006400000e0000 */
.L_x_5368:
[----:B-1----:R-:W-:Y:S01]  /*19dc0*/  ISETP.NE.AND P0, PT, R14, RZ, PT ;  /* 0x000000ff0e00720c */ /* 0x002fe20003f05270 */
[----:B------:R-:W-:-:S12]  /*19dd0*/  BSSY B0, `(.L_x_5261) ;  /* 0x0000024000007945 */ /* 0x000fd80003800000 */
[----:B------:R-:W-:Y:S05]  /*19de0*/  @P0 BRA `(.L_x_5262) ;  /* 0x0000000000880947 */ /* 0x000fea0003800000 */
[----:B------:R-:W-:-:S03]  /*19df0*/  UMOV UR4, 0xffffffff ;  /* 0xffffffff00047882 */ /* 0x000fc60000000000 */
[----:B------:R-:W-:Y:S05]  /*19e00*/  BRA.DIV UR4, `(.L_x_5263) ;  /* 0x0000003e04047947 */ /* 0x000fea000b800000 */
[----:B------:R-:W-:-:S13]  /*19e10*/  ELECT P6, URZ, PT ;  /* 0x00000000003f782f */ /* 0x000fda00038c0000 */
.L_x_5371:
[----:B------:R-:W-:Y:S05]  /*19e20*/  @!P6 BRA `(.L_x_5262) ;  /* 0x000000000078e947 */ /* 0x000fea0003800000 */
[----:B------:R-:W-:-:S06]  /*19e30*/  ULOP3.LUT UR4, UR40, 0x2, URZ, 0xfc, !UPT ;  /* 0x0000000228047892 */ /* 0x000fcc000f8efc3f */
[----:B0-----:R-:W-:-:S05]  /*19e40*/  IMAD.U32 R0, RZ, RZ, UR4 ;  /* 0x00000004ff007e24 */ /* 0x001fca000f8e00ff */
[----:B------:R-:W-:-:S13]  /*19e50*/  ISETP.NE.AND P0, PT, R0, 0x3, PT ;  /* 0x000000030000780c */ /* 0x000fda0003f05270 */
[----:B------:R-:W-:Y:S05]  /*19e60*/  @!P0 BRA `(.L_x_5264) ;  /* 0x0000000000048947 */ /* 0x000fea0003800000 */
[----:B------:R-:W-:Y:S01]  /*19e70*/  BPT.TRAP 0x1 ;  /* 0x000000040000795c */ /* 0x000fe20000300000 */
.L_x_5264:
[C---:B------:R-:W-:Y:S01]  /*19e80*/  IMAD R3, R18.reuse, 0x8, R5 ;  /* 0x0000000812037824 */ /* 0x040fe200078e0205 */
[----:B------:R-:W-:Y:S01]  /*19e90*/  SHF.L.U32 R2, R23, 0x1f, RZ ;  /* 0x0000001f17027819 */ /* 0x000fe200000006ff */
[----:B------:R-:W-:-:S03]  /*19ea0*/  VIADD R18, R18, 0x1 ;  /* 0x0000000112127836 */ /* 0x000fc60000000000 */
[----:B------:R-:W0:Y:S02]  /*19eb0*/  SYNCS.PHASECHK.TRANS64.TRYWAIT P1, [R3+URZ+0x38840], R2 ;  /* 0x03884002030075a7 */ /* 0x000e24000802017f */
[----:B------:R-:W-:-:S04]  /*19ec0*/  ISETP.NE.AND P2, PT, R18, 0x2, PT ;  /* 0x000000021200780c */ /* 0x000fc80003f45270 */
[----:B------:R-:W-:Y:S01]  /*19ed0*/  SEL R0, RZ, 0x1, P2 ;  /* 0x00000001ff007807 */ /* 0x000fe20001000000 */
[----:B0-----:R-:W-:Y:S08]  /*19ee0*/  @!P1 BRA `(.L_x_5265) ;  /* 0x0000003800ec9947 */ /* 0x001ff00003800000 */
.L_x_5372:
[----:B------:R-:W-:Y:S02]  /*19ef0*/  SEL R18, R18, RZ, P2 ;  /* 0x000000ff12127207 */ /* 0x000fe40001000000 */
[----:B------:R-:W-:Y:S01]  /*19f00*/  LOP3.LUT R0, R23, R0, RZ, 0x3c, !PT ;  /* 0x0000000017007212 */ /* 0x000fe200078e3cff */
[----:B------:R-:W-:Y:S06]  /*19f10*/  @!P0 BRA `(.L_x_5266) ;  /* 0x0000000000048947 */ /* 0x000fec0003800000 */
[----:B------:R-:W-:Y:S01]  /*19f20*/  BPT.TRAP 0x1 ;  /* 0x000000040000795c */ /* 0x000fe20000300000 */
.L_x_5266:
[----:B------:R-:W-:Y:S01]  /*19f30*/  IMAD R5, R18, 0x8, R5 ;  /* 0x0000000812057824 */ /* 0x000fe200078e0205 */
[----:B------:R-:W-:-:S04]  /*19f40*/  SHF.L.U32 R0, R0, 0x1f, RZ ;  /* 0x0000001f00007819 */ /* 0x000fc800000006ff */
[----:B------:R-:W1:Y:S02]  /*19f50*/  SYNCS.PHASECHK.TRANS64.TRYWAIT P1, [R5+URZ+0x38840], R0 ;  /* 0x03884000050075a7 */ /* 0x000e64000802017f */
[----:B-1----:R-:W-:Y:S05]  /*19f60*/  @!P1 BRA `(.L_x_5267) ;  /* 0x0000003800e09947 */ /* 0x002fea0003800000 */
.L_x_5373:
[----:B------:R-:W-:Y:S05]  /*19f70*/  @!P0 BRA `(.L_x_5268) ;  /* 0x0000000000048947 */ /* 0x000fea0003800000 */
[----:B------:R-:W-:Y:S01]  /*19f80*/  BPT.TRAP 0x1 ;  /* 0x000000040000795c */ /* 0x000fe20000300000 */
.L_x_5268:
[----:B------:R-:W5:Y:S02]  /*19f90*/  SYNCS.PHASECHK.TRANS64.TRYWAIT P1, [R3+URZ+0x38860], R2 ;  /* 0x03886002030075a7 */ /* 0x000f64000802017f */
[----:B-----5:R-:W-:Y:S05]  /*19fa0*/  @!P1 BRA `(.L_x_5269) ;  /* 0x0000003800e49947 */ /* 0x020fea0003800000 */
.L_x_5374:
[----:B------:R-:W-:Y:S05]  /*19fb0*/  @!P0 BRA `(.L_x_5270) ;  /* 0x0000000000048947 */ /* 0x000fea0003800000 */
[----:B------:R-:W-:Y:S01]  /*19fc0*/  BPT.TRAP 0x1 ;  /* 0x000000040000795c */ /* 0x000fe20000300000 */
.L_x_5270:
[----:B------:R0:W0:Y:S02]  /*19fd0*/  SYNCS.PHASECHK.TRANS64.TRYWAIT P0, [R5+URZ+0x38860], R0 ;  /* 0x03886000050075a7 */ /* 0x000024000800017f */
[----:B0-----:R-:W-:Y:S05]  /*19fe0*/  @!P0 NANOSLEEP.SYNCS 0x989680 ;  /* 0x009896800000895d */ /* 0x001fea0003900000 */
[----:B------:R-:W0:Y:S02]  /*19ff0*/  @!P0 SYNCS.PHASECHK.TRANS64 P0, [R5+URZ+0x38860], R0 ;  /* 0x03886000050085a7 */ /* 0x000e24000800007f */
[----:B0-----:R-:W-:Y:S05]  /*1a000*/  @!P0 BRA `(.L_x_5270) ;  /* 0xfffffffc00f08947 */ /* 0x001fea000383ffff */
.L_x_5262:
[----:B------:R-:W-:Y:S05]  /*1a010*/  BSYNC B0 ;  /* 0x0000000000007941 */ /* 0x000fea0003800000 */
.L_x_5261:
[----:B------:R-:W-:Y:S05]  /*1a020*/  EXIT ;  /* 0x000000000000794d */ /* 0x000fea0003800000 */
.L_x_5127:
[----:B0-----:R0:W1:Y:S02]  /*1a030*/  SYNCS.PHASECHK.TRANS64.TRYWAIT P1, [R17+URZ+0x38800], R6 ;  /* 0x03880006110075a7 */ /* 0x001064000802017f */
[----:B-1----:R-:W-:Y:S05]  /*1a040*/  @!P1 NANOSLEEP.SYNCS 0x989680 ;  /* 0x009896800000995d */ /* 0x002fea0003900000 */
[----:B------:R-:W1:Y:S02]  /*1a050*/  @!P1 SYNCS.PHASECHK.TRANS64 P1, [R17+URZ+0x38800], R6 ;  /* 0x03880006110095a7 */ /* 0x000e64000802007f */
[----:B-1----:R-:W-:Y:S05]  /*1a060*/  @!P1 BRA `(.L_x_5127) ;  /* 0xfffffffc00f09947 */ /* 0x002fea000383ffff */
[----:B------:R-:W-:Y:S05]  /*1a070*/  BRA `(.L_x_5271) ;  /* 0xfffffea000687947 */ /* 0x000fea000383ffff */
.L_x_5131:
[----:B--2---:R2:W3:Y:S02]  /*1a080*/  SYNCS.PHASECHK.TRANS64.TRYWAIT P1, [R9+URZ+0x38830], R8 ;  /* 0x03883008090075a7 */ /* 0x0044e4000802017f */
[----:B---3--:R-:W-:Y:S05]  /*1a090*/  @!P1 NANOSLEEP.SYNCS 0x989680 ;  /* 0x009896800000995d */ /* 0x008fea0003900000 */
[----:B------:R-:W3:Y:S02]  /*1a0a0*/  @!P1 SYNCS.PHASECHK.TRANS64 P1, [R9+URZ+0x38830], R8 ;  /* 0x03883008090095a7 */ /* 0x000ee4000802007f */
[----:B---3--:R-:W-:Y:S05]  /*1a0b0*/  @!P1 BRA `(.L_x_5131) ;  /* 0xfffffffc00f09947 */ /* 0x008fea000383ffff */
[----:B------:R-:W-:Y:S05]  /*1a0c0*/  BRA `(.L_x_5130) ;  /* 0xfffffea0008c7947 */ /* 0x000fea000383ffff */
.L_x_5132:
[----:B---3--:R3:W4:Y:S02]  /*1a0d0*/  SYNCS.PHASECHK.TRANS64.TRYWAIT P1, [R17+URZ+0x38810], R6 ;  /* 0x03881006110075a7 */ /* 0x008724000802017f */
[----:B----4-:R-:W-:Y:S05]  /*1a0e0*/  @!P1 NANOSLEEP.SYNCS 0x989680 ;  /* 0x009896800000995d */ /* 0x010fea0003900000 */
[----:B------:R-:W4:Y:S02]  /*1a0f0*/  @!P1 SYNCS.PHASECHK.TRANS64 P1, [R17+URZ+0x38810], R6 ;  /* 0x03881006110095a7 */ /* 0x000f24000802007f */
[----:B----4-:R-:W-:Y:S05]  /*1a100*/  @!P1 BRA `(.L_x_5132) ;  /* 0xfffffffc00f09947 */ /* 0x010fea000383ffff */
[----:B------:R-:W-:Y:S05]  /*1a110*/  BRA `(.L_x_5272) ;  /* 0xfffffea400187947 */ /* 0x000fea000383ffff */
.L_x_5136:
[----:B------:R0:W0:Y:S02]  /*1a120*/  SYNCS.PHASECHK.TRANS64.TRYWAIT P1, [R9+URZ+0x38850], R8 ;  /* 0x03885008090075a7 */ /* 0x000024000802017f */
[----:B0-----:R-:W-:Y:S05]  /*1a130*/  @!P1 NANOSLEEP.SYNCS 0x989680 ;  /* 0x009896800000995d */ /* 0x001fea0003900000 */
[----:B------:R-:W0:Y:S02]  /*1a140*/  @!P1 SYNCS.PHASECHK.TRANS64 P1, [R9+URZ+0x38850], R8 ;  /* 0x03885008090095a7 */ /* 0x000e24000802007f */
[----:B0-----:R-:W-:Y:S05]  /*1a150*/  @!P1 BRA `(.L_x_5136) ;  /* 0xfffffffc00f09947 */ /* 0x001fea000383ffff */
[----:B------:R-:W-:Y:S05]  /*1a160*/  BRA `(.L_x_5135) ;  /* 0xfffffea400487947 */ /* 0x000fea000383ffff */
.L_x_5143:
[----:B-1----:R1:W2:Y:S02]  /*1a170*/  SYNCS.PHASECHK.TRANS64.TRYWAIT P1, [R9+URZ+0x38830], R7 ;  /* 0x03883007090075a7 */ /* 0x0022a4000802017f */
[----:B--2---:R-:W-:Y:S05]  /*1a180*/  @!P1 NANOSLEEP.SYNCS 0x989680 ;  /* 0x009896800000995d */ /* 0x004fea0003900000 */
[----:B------:R-:W2:Y:S02]  /*1a190*/  @!P1 SYNCS.PHASECHK.TRANS64 P1, [R9+URZ+0x38830], R7 ;  /* 0x03883007090095a7 */ /* 0x000ea4000802007f */
[----:B--2---:R-:W-:Y:S05]  /*1a1a0*/  @!P1 BRA `(.L_x_5143) ;  /* 0xfffffffc00f09947 */ /* 0x004fea000383ffff */
[----:B------:R-:W-:Y:S05]  /*1a1b0*/  BRA `(.L_x_5142) ;  /* 0xfffffed000707947 */ /* 0x000fea000383ffff */
.L_x_5147:
[----:B---3--:R3:W4:Y:S02]  /*1a1c0*/  SYNCS.PHASECHK.TRANS64.TRYWAIT P1, [R9+URZ+0x38850], R7 ;  /* 0x03885007090075a7 */ /* 0x008724000802017f */
[----:B----4-:R-:W-:Y:S05]  /*1a1d0*/  @!P1 NANOSLEEP.SYNCS 0x989680 ;  /* 0x009896800000995d */ /* 0x010fea0003900000 */
[----:B------:R-:W4:Y:S02]  /*1a1e0*/  @!P1 SYNCS.PHASECHK.TRANS64 P1, [R9+URZ+0x38850], R7 ;  /* 0x03885007090095a7 */ /* 0x000f24000802007f */
[----:B----4-:R-:W-:Y:S05]  /*1a1f0*/  @!P1 BRA `(.L_x_5147) ;  /* 0xfffffffc00f09947 */ /* 0x010fea000383ffff */
[----:B------:R-:W-:Y:S05]  /*1a200*/  BRA `(.L_x_5146) ;  /* 0xfffffed000cc7947 */ /* 0x000fea000383ffff */
.L_x_5155:
[----:B-1----:R1:W2:Y:S02]  /*1a210*/  SYNCS.PHASECHK.TRANS64.TRYWAIT P1, [R9+URZ+0x38830], R7 ;  /* 0x03883007090075a7 */ /* 0x0022a4000802017f */
[----:B--2---:R-:W-:Y:S05]  /*1a220*/  @!P1 NANOSLEEP.SYNCS 0x989680 ;  /* 0x009896800000995d */ /* 0x004fea0003900000 */
[----:B------:R-:W2:Y:S02]  /*1a230*/  @!P1 SYNCS.PHASECHK.TRANS64 P1, [R9+URZ+0x38830], R7 ;  /* 0x03883007090095a7 */ /* 0x000ea4000802007f */
[----:B--2---:R-:W-:Y:S05]  /*1a240*/  @!P1 BRA `(.L_x_5155) ;  /* 0xfffffffc00f09947 */ /* 0x004fea000383ffff */
[----:B------:R-:W-:Y:S05]  /*1a250*/  BRA `(.L_x_5154) ;  /* 0xffffff0800087947 */ /* 0x000fea000383ffff */
.L_x_5159:
[----:B---3--:R3:W4:Y:S02]  /*1a260*/  SYNCS.PHASECHK.TRANS64.TRYWAIT P1, [R9+URZ+0x38850], R7 ;  /* 0x03885007090075a7 */ /* 0x008724000802017f */
[----:B----4-:R-:W-:Y:S05]  /*1a270*/  @!P1 NANOSLEEP.SYNCS 0x989680 ;  /* 0x009896800000995d */ /* 0x010fea0003900000 */
[----:B------:R-:W4:Y:S02]  /*1a280*/  @!P1 SYNCS.PHASECHK.TRANS64 P1, [R9+URZ+0x38850], R7 ;  /* 0x03885007090095a7 */ /* 0x000f24000802007f */
[----:B----4-:R-:W-:Y:S05]  /*1a290*/  @!P1 BRA `(.L_x_5159) ;  /* 0xfffffffc00f09947 */ /* 0x010fea000383ffff */
[----:B------:R-:W-:Y:S05]  /*1a2a0*/  BRA `(.L_x_5158) ;  /* 0xffffff0800647947 */ /* 0x000fea000383ffff */
.L_x_5202:
        /* <DEDUP_REMOVED lines=11> */
.L_x_5274:
[----:B------:R-:W-:Y:S05]  /*1a360*/  BSYNC B0 ;  /* 0x0000000000007941 */ /* 0x000fea0003800000 */
.L_x_5273:
[----:B------:R-:W-:Y:S05]  /*1a370*/  BRA `(.L_x_5275) ;  /* 0xffffffac001c7947 */ /* 0x000fea000383ffff */
.L_x_5205:
[----:B0-----:R0:W1:Y:S02]  /*1a380*/  SYNCS.PHASECHK.TRANS64.TRYWAIT P0, [R22+URZ+0x38840], R0 ;  /* 0x03884000160075a7 */ /* 0x001064000800017f */
[----:B-1----:R-:W-:Y:S05]  /*1a390*/  @!P0 NANOSLEEP.SYNCS 0x989680 ;  /* 0x009896800000895d */ /* 0x002fea0003900000 */
[----:B------:R-:W1:Y:S02]  /*1a3a0*/  @!P0 SYNCS.PHASECHK.TRANS64 P0, [R22+URZ+0x38840], R0 ;  /* 0x03884000160085a7 */ /* 0x000e64000800007f */
[----:B-1----:R-:W-:Y:S05]  /*1a3b0*/  @!P0 BRA `(.L_x_5205) ;  /* 0xfffffffc00f08947 */ /* 0x002fea000383ffff */
[----:B------:R-:W-:Y:S05]  /*1a3c0*/  BRA `(.L_x_5276) ;  /* 0xffffffb000187947 */ /* 0x000fea000383ffff */
.L_x_5206:
        /* <DEDUP_REMOVED lines=8> */
.L_x_5278:
[----:B------:R-:W-:Y:S05]  /*1a450*/  BSYNC B0 ;  /* 0x0000000000007941 */ /* 0x000fea0003800000 */
.L_x_5277:
        /* <DEDUP_REMOVED lines=9> */
.L_x_5279:
[----:B------:R-:W-:Y:S02]  /*1a4f0*/  IMAD.MOV.U32 R13, RZ, RZ, R5 ;  /* 0x000000ffff0d7224 */ /* 0x000fe400078e0005 */
[----:B------:R-:W-:Y:S02]  /*1a500*/  IMAD.MOV.U32 R12, RZ, RZ, 0x1 ;  /* 0x00000001ff0c7424 */ /* 0x000fe400078e00ff */
[----:B------:R-:W-:-:S07]  /*1a510*/  IMAD.MOV.U32 R3, RZ, RZ, R14 ;  /* 0x000000ffff037224 */ /* 0x000fce00078e000e */
[----:B------:R-:W-:Y:S05]  /*1a520*/  WARPSYNC.COLLECTIVE R15, `(.L_x_5280) ;  /* 0x000000000f087348 */ /* 0x000fea0003c00000 */
[----:B------:R0:W1:Y:S02]  /*1a530*/  SHFL.IDX P6, R14, R13, R12, R11 ;  /* 0x0000000c0d0e7389 */ /* 0x00006400000c000b */
[----:B01----:R-:W-:Y:S01]  /*1a540*/  ENDCOLLECTIVE ;  /* 0x000000000000791b */ /* 0x003fe20003800000 */
.L_x_5280:
        /* <DEDUP_REMOVED lines=15> */
.L_x_5281:
[----:B------:R-:W-:Y:S02]  /*1a640*/  @P0 IMAD R6, R4, 0x2, R17 ;  /* 0x0000000204060824 */ /* 0x000fe400078e0211 */
[----:B------:R-:W-:Y:S02]  /*1a650*/  IMAD.MOV.U32 R13, RZ, RZ, R5 ;  /* 0x000000ffff0d7224 */ /* 0x000fe400078e0005 */
[----:B------:R-:W-:Y:S02]  /*1a660*/  IMAD.MOV.U32 R12, RZ, RZ, 0x2 ;  /* 0x00000002ff0c7424 */ /* 0x000fe400078e00ff */
[----:B------:R-:W-:-:S07]  /*1a670*/  IMAD.MOV.U32 R3, RZ, RZ, R14 ;  /* 0x000000ffff037224 */ /* 0x000fce00078e000e */
[----:B------:R-:W-:Y:S05]  /*1a680*/  WARPSYNC.COLLECTIVE R15, `(.L_x_5282) ;  /* 0x000000000f087348 */ /* 0x000fea0003c00000 */
[----:B------:R0:W1:Y:S02]  /*1a690*/  SHFL.IDX P6, R14, R13, R12, R11 ;  /* 0x0000000c0d0e7389 */ /* 0x00006400000c000b */
[----:B01----:R-:W-:Y:S01]  /*1a6a0*/  ENDCOLLECTIVE ;  /* 0x000000000000791b */ /* 0x003fe20003800000 */
.L_x_5282:
        /* <DEDUP_REMOVED lines=15> */
.L_x_5283:
[----:B------:R-:W-:Y:S02]  /*1a7a0*/  @P0 IMAD R6, R4, 0x2, R17 ;  /* 0x0000000204060824 */ /* 0x000fe400078e0211 */
[----:B------:R-:W-:Y:S02]  /*1a7b0*/  IMAD.MOV.U32 R13, RZ, RZ, R5 ;  /* 0x000000ffff0d7224 */ /* 0x000fe400078e0005 */
[----:B------:R-:W-:Y:S02]  /*1a7c0*/  IMAD.MOV.U32 R12, RZ, RZ, 0x3 ;  /* 0x00000003ff0c7424 */ /* 0x000fe400078e00ff */
[----:B------:R-:W-:-:S07]  /*1a7d0*/  IMAD.MOV.U32 R3, RZ, RZ, R14 ;  /* 0x000000ffff037224 */ /* 0x000fce00078e000e */
[----:B------:R-:W-:Y:S05]  /*1a7e0*/  WARPSYNC.COLLECTIVE R15, `(.L_x_5284) ;  /* 0x000000000f087348 */ /* 0x000fea0003c00000 */
[----:B------:R0:W1:Y:S02]  /*1a7f0*/  SHFL.IDX P6, R14, R13, R12, R11 ;  /* 0x0000000c0d0e7389 */ /* 0x00006400000c000b */
[----:B01----:R-:W-:Y:S01]  /*1a800*/  ENDCOLLECTIVE ;  /* 0x000000000000791b */ /* 0x003fe20003800000 */
.L_x_5284:
        /* <DEDUP_REMOVED lines=10> */
.L_x_5285:
[----:B------:R-:W-:Y:S01]  /*1a8b0*/  @!PT LDS RZ, [RZ] ;  /* 0x00000000fffff984 */ /* 0x000fe20000000800 */
[----:B------:R-:W-:Y:S01]  /*1a8c0*/  @!PT LDS RZ, [RZ] ;  /* 0x00000000fffff984 */ /* 0x000fe20000000800 */
[----:B------:R-:W-:Y:S01]  /*1a8d0*/  @!PT LDS RZ, [RZ] ;  /* 0x00000000fffff984 */ /* 0x000fe20000000800 */
[----:B------:R0:W-:Y:S01]  /*1a8e0*/  @P0 LDGSTS.E.BYPASS.LTC128B.128 [R6+0x23400], desc[UR42][R2.64], !P2 ;  /* 0x2340000002060fae */ /* 0x0001e2000d101d6a */
[----:B------:R-:W-:Y:S01]  /*1a8f0*/  IMAD.MOV.U32 R0, RZ, RZ, R14 ;  /* 0x000000ffff007224 */ /* 0x000fe200078e000e */
[----:B------:R-:W-:Y:S06]  /*1a900*/  BRA `(.L_x_5286) ;  /* 0xffffffac00cc7947 */ /* 0x000fec000383ffff */
.L_x_5211:
        /* <DEDUP_REMOVED lines=10> */
.L_x_5287:
        /* <DEDUP_REMOVED lines=9> */
.L_x_5288:
[----:B------:R-:W-:Y:S02]  /*1aa40*/  IMAD.MOV.U32 R13, RZ, RZ, R2 ;  /* 0x000000ffff0d7224 */ /* 0x000fe400078e0002 */
[----:B------:R-:W-:Y:S02]  /*1aa50*/  IMAD.MOV.U32 R12, RZ, RZ, 0x1 ;  /* 0x00000001ff0c7424 */ /* 0x000fe400078e00ff */
[----:B------:R-:W-:-:S07]  /*1aa60*/  IMAD.MOV.U32 R5, RZ, RZ, R14 ;  /* 0x000000ffff057224 */ /* 0x000fce00078e000e */
[----:B------:R-:W-:Y:S05]  /*1aa70*/  WARPSYNC.COLLECTIVE R15, `(.L_x_5289) ;  /* 0x000000000f087348 */ /* 0x000fea0003c00000 */
[----:B------:R0:W1:Y:S02]  /*1aa80*/  SHFL.IDX P6, R14, R13, R12, R11 ;  /* 0x0000000c0d0e7389 */ /* 0x00006400000c000b */
[----:B01----:R-:W-:Y:S01]  /*1aa90*/  ENDCOLLECTIVE ;  /* 0x000000000000791b */ /* 0x003fe20003800000 */
.L_x_5289:
        /* <DEDUP_REMOVED lines=15> */
.L_x_5290:
        /* <DEDUP_REMOVED lines=8> */
.L_x_5291:
        /* <DEDUP_REMOVED lines=16> */
.L_x_5292:
[----:B------:R-:W-:Y:S01]  /*1ad10*/  @P2 LOP3.LUT R16, R16, 0x40, RZ, 0xfc, !PT ;  /* 0x0000004010102812 */ /* 0x000fe200078efcff */
[----:B------:R-:W-:Y:S02]  /*1ad20*/  IMAD.MOV.U32 R13, RZ, RZ, R2 ;  /* 0x000000ffff0d7224 */ /* 0x000fe400078e0002 */
[----:B------:R-:W-:Y:S02]  /*1ad30*/  IMAD.MOV.U32 R12, RZ, RZ, 0x3 ;  /* 0x00000003ff0c7424 */ /* 0x000fe400078e00ff */
[----:B------:R-:W-:-:S07]  /*1ad40*/  IMAD.MOV.U32 R5, RZ, RZ, R14 ;  /* 0x000000ffff057224 */ /* 0x000fce00078e000e */
[----:B------:R-:W-:Y:S05]  /*1ad50*/  WARPSYNC.COLLECTIVE R15, `(.L_x_5293) ;  /* 0x000000000f087348 */ /* 0x000fea0003c00000 */
[----:B------:R0:W1:Y:S02]  /*1ad60*/  SHFL.IDX P6, R14, R13, R12, R11 ;  /* 0x0000000c0d0e7389 */ /* 0x00006400000c000b */
[----:B01----:R-:W-:Y:S01]  /*1ad70*/  ENDCOLLECTIVE ;  /* 0x000000000000791b */ /* 0x003fe20003800000 */
.L_x_5293:
        /* <DEDUP_REMOVED lines=14> */
.L_x_5294:
[----:B------:R-:W-:Y:S01]  /*1ae60*/  IMAD.MOV.U32 R0, RZ, RZ, R14 ;  /* 0x000000ffff007224 */ /* 0x000fe200078e000e */
[----:B------:R-:W-:Y:S06]  /*1ae70*/  BRA `(.L_x_5295) ;  /* 0xffffffb000d07947 */ /* 0x000fec000383ffff */
.L_x_5215:
        /* <DEDUP_REMOVED lines=47> */
.L_x_5297:
[----:B------:R-:W-:Y:S05]  /*1b170*/  BSYNC B0 ;  /* 0x0000000000007941 */ /* 0x000fea0003800000 */
.L_x_5296:
        /* <DEDUP_REMOVED lines=11> */
.L_x_5298:
        /* <DEDUP_REMOVED lines=39> */
.L_x_5299:
[----:B------:R-:W-:Y:S02]  /*1b4a0*/  IMAD.MOV.U32 R13, RZ, RZ, R0 ;  /* 0x000000ffff0d7224 */ /* 0x000fe400078e0000 */
[----:B------:R-:W-:-:S07]  /*1b4b0*/  IMAD.MOV.U32 R7, RZ, RZ, R14 ;  /* 0x000000ffff077224 */ /* 0x000fce00078e000e */
[----:B------:R-:W-:Y:S05]  /*1b4c0*/  WARPSYNC.COLLECTIVE R15, `(.L_x_5300) ;  /* 0x000000000f087348 */ /* 0x000fea0003c00000 */
[----:B------:R0:W1:Y:S02]  /*1b4d0*/  SHFL.IDX P6, R14, R13, R12, R11 ;  /* 0x0000000c0d0e7389 */ /* 0x00006400000c000b */
[----:B01----:R-:W-:Y:S01]  /*1b4e0*/  ENDCOLLECTIVE ;  /* 0x000000000000791b */ /* 0x003fe20003800000 */
.L_x_5300:
        /* <DEDUP_REMOVED lines=33> */
.L_x_5301:
[----:B------:R-:W-:Y:S02]  /*1b700*/  IMAD.MOV.U32 R13, RZ, RZ, R0 ;  /* 0x000000ffff0d7224 */ /* 0x000fe400078e0000 */
[----:B------:R-:W-:-:S07]  /*1b710*/  IMAD.MOV.U32 R7, RZ, RZ, R14 ;  /* 0x000000ffff077224 */ /* 0x000fce00078e000e */
[----:B------:R-:W-:Y:S05]  /*1b720*/  WARPSYNC.COLLECTIVE R15, `(.L_x_5302) ;  /* 0x000000000f087348 */ /* 0x000fea0003c00000 */
[----:B------:R0:W1:Y:S02]  /*1b730*/  SHFL.IDX P6, R14, R13, R12, R11 ;  /* 0x0000000c0d0e7389 */ /* 0x00006400000c000b */
[----:B01----:R-:W-:Y:S01]  /*1b740*/  ENDCOLLECTIVE ;  /* 0x000000000000791b */ /* 0x003fe20003800000 */
.L_x_5302:
        /* <DEDUP_REMOVED lines=27> */
.L_x_5303:
[----:B------:R-:W-:Y:S02]  /*1b900*/  IMAD.MOV.U32 R13, RZ, RZ, R0 ;  /* 0x000000ffff0d7224 */ /* 0x000fe400078e0000 */
[----:B------:R-:W-:-:S07]  /*1b910*/  IMAD.MOV.U32 R6, RZ, RZ, R14 ;  /* 0x000000ffff067224 */ /* 0x000fce00078e000e */
[----:B------:R-:W-:Y:S05]  /*1b920*/  WARPSYNC.COLLECTIVE R15, `(.L_x_5304) ;  /* 0x000000000f087348 */ /* 0x000fea0003c00000 */
[----:B------:R0:W1:Y:S02]  /*1b930*/  SHFL.IDX P6, R14, R13, R12, R11 ;  /* 0x0000000c0d0e7389 */ /* 0x00006400000c000b */
[----:B01----:R-:W-:Y:S01]  /*1b940*/  ENDCOLLECTIVE ;  /* 0x000000000000791b */ /* 0x003fe20003800000 */
.L_x_5304:
[----:B------:R-:W-:Y:S01]  /*1b950*/  IMAD.MOV.U32 R0, RZ, RZ, R14 ;  /* 0x000000ffff007224 */ /* 0x000fe200078e000e */
[----:B------:R-:W-:Y:S06]  /*1b960*/  BRA `(.L_x_5305) ;  /* 0xffffffb400447947 */ /* 0x000fec000383ffff */
.L_x_5220:
[----:B0-----:R0:W1:Y:S02]  /*1b970*/  SYNCS.PHASECHK.TRANS64.TRYWAIT P0, [R17+URZ+0x38820], R0 ;  /* 0x03882000110075a7 */ /* 0x001064000800017f */
[----:B-1----:R-:W-:Y:S05]  /*1b980*/  @!P0 NANOSLEEP.SYNCS 0x989680 ;  /* 0x009896800000895d */ /* 0x002fea0003900000 */
[----:B------:R-:W1:Y:S02]  /*1b990*/  @!P0 SYNCS.PHASECHK.TRANS64 P0, [R17+URZ+0x38820], R0 ;  /* 0x03882000110085a7 */ /* 0x000e64000800007f */
[----:B-1----:R-:W-:Y:S05]  /*1b9a0*/  @!P0 BRA `(.L_x_5220) ;  /* 0xfffffffc00f08947 */ /* 0x002fea000383ffff */
[----:B------:R-:W-:Y:S05]  /*1b9b0*/  BRA `(.L_x_5306) ;  /* 0xffffffb400e07947 */ /* 0x000fea000383ffff */
.L_x_5223:
[----:B0-----:R0:W1:Y:S02]  /*1b9c0*/  SYNCS.PHASECHK.TRANS64.TRYWAIT P0, [R22+URZ+0x38860], R0 ;  /* 0x03886000160075a7 */ /* 0x001064000800017f */
[----:B-1----:R-:W-:Y:S05]  /*1b9d0*/  @!P0 NANOSLEEP.SYNCS 0x989680 ;  /* 0x009896800000895d */ /* 0x002fea0003900000 */
[----:B------:R-:W1:Y:S02]  /*1b9e0*/  @!P0 SYNCS.PHASECHK.TRANS64 P0, [R22+URZ+0x38860], R0 ;  /* 0x03886000160085a7 */ /* 0x000e64000800007f */
[----:B-1----:R-:W-:Y:S05]  /*1b9f0*/  @!P0 BRA `(.L_x_5223) ;  /* 0xfffffffc00f08947 */ /* 0x002fea000383ffff */
[----:B------:R-:W-:Y:S05]  /*1ba00*/  BRA `(.L_x_5307) ;  /* 0xffffffb400f07947 */ /* 0x000fea000383ffff */
.L_x_5224:
        /* <DEDUP_REMOVED lines=8> */
.L_x_5309:
[----:B------:R-:W-:Y:S05]  /*1ba90*/  BSYNC B0 ;  /* 0x0000000000007941 */ /* 0x000fea0003800000 */
.L_x_5308:
        /* <DEDUP_REMOVED lines=15> */
.L_x_5310:
        /* <DEDUP_REMOVED lines=39> */
.L_x_5311:
[----:B------:R-:W-:Y:S02]  /*1be00*/  IMAD.MOV.U32 R13, RZ, RZ, R4 ;  /* 0x000000ffff0d7224 */ /* 0x000fe400078e0004 */
[----:B------:R-:W-:-:S07]  /*1be10*/  IMAD.MOV.U32 R3, RZ, RZ, R14 ;  /* 0x000000ffff037224 */ /* 0x000fce00078e000e */
[----:B------:R-:W-:Y:S05]  /*1be20*/  WARPSYNC.COLLECTIVE R15, `(.L_x_5312) ;  /* 0x000000000f087348 */ /* 0x000fea0003c00000 */
[----:B------:R0:W1:Y:S02]  /*1be30*/  SHFL.IDX P6, R14, R13, R12, R11 ;  /* 0x0000000c0d0e7389 */ /* 0x00006400000c000b */
[----:B01----:R-:W-:Y:S01]  /*1be40*/  ENDCOLLECTIVE ;  /* 0x000000000000791b */ /* 0x003fe20003800000 */
.L_x_5312:
        /* <DEDUP_REMOVED lines=29> */
.L_x_5313:
[----:B------:R-:W-:Y:S02]  /*1c020*/  IMAD.MOV.U32 R13, RZ, RZ, R4 ;  /* 0x000000ffff0d7224 */ /* 0x000fe400078e0004 */
[----:B------:R-:W-:-:S07]  /*1c030*/  IMAD.MOV.U32 R7, RZ, RZ, R14 ;  /* 0x000000ffff077224 */ /* 0x000fce00078e000e */
[----:B------:R-:W-:Y:S05]  /*1c040*/  WARPSYNC.COLLECTIVE R15, `(.L_x_5314) ;  /* 0x000000000f087348 */ /* 0x000fea0003c00000 */
[----:B------:R0:W1:Y:S02]  /*1c050*/  SHFL.IDX P6, R14, R13, R12, R11 ;  /* 0x0000000c0d0e7389 */ /* 0x00006400000c000b */
[----:B01----:R-:W-:Y:S01]  /*1c060*/  ENDCOLLECTIVE ;  /* 0x000000000000791b */ /* 0x003fe20003800000 */
.L_x_5314:
        /* <DEDUP_REMOVED lines=29> */
.L_x_5315:
[----:B------:R-:W-:Y:S02]  /*1c240*/  IMAD.MOV.U32 R13, RZ, RZ, R4 ;  /* 0x000000ffff0d7224 */ /* 0x000fe400078e0004 */
[----:B------:R-:W-:-:S07]  /*1c250*/  IMAD.MOV.U32 R6, RZ, RZ, R14 ;  /* 0x000000ffff067224 */ /* 0x000fce00078e000e */
[----:B------:R-:W-:Y:S05]  /*1c260*/  WARPSYNC.COLLECTIVE R15, `(.L_x_5316) ;  /* 0x000000000f087348 */ /* 0x000fea0003c00000 */
[----:B------:R0:W1:Y:S02]  /*1c270*/  SHFL.IDX P6, R14, R13, R12, R11 ;  /* 0x0000000c0d0e7389 */ /* 0x00006400000c000b */
[----:B01----:R-:W-:Y:S01]  /*1c280*/  ENDCOLLECTIVE ;  /* 0x000000000000791b */ /* 0x003fe20003800000 */
.L_x_5316:
[----:B------:R-:W-:Y:S01]  /*1c290*/  IMAD.MOV.U32 R2, RZ, RZ, R14 ;  /* 0x000000ffff027224 */ /* 0x000fe200078e000e */
[----:B------:R-:W-:Y:S06]  /*1c2a0*/  BRA `(.L_x_5317) ;  /* 0xffffffb4007c7947 */ /* 0x000fec000383ffff */
.L_x_5231:
[----:B0-----:R0:W1:Y:S02]  /*1c2b0*/  SYNCS.PHASECHK.TRANS64.TRYWAIT P0, [R6+URZ+0x38840], R20 ;  /* 0x03884014060075a7 */ /* 0x001064000800017f */
[----:B-1----:R-:W-:Y:S05]  /*1c2c0*/  @!P0 NANOSLEEP.SYNCS 0x989680 ;  /* 0x009896800000895d */ /* 0x002fea0003900000 */
[----:B------:R-:W1:Y:S02]  /*1c2d0*/  @!P0 SYNCS.PHASECHK.TRANS64 P0, [R6+URZ+0x38840], R20 ;  /* 0x03884014060085a7 */ /* 0x000e64000800007f */
[----:B-1----:R-:W-:Y:S05]  /*1c2e0*/  @!P0 BRA `(.L_x_5231) ;  /* 0xfffffffc00f08947 */ /* 0x002fea000383ffff */
[----:B------:R-:W-:Y:S05]  /*1c2f0*/  BRA `(.L_x_5318) ;  /* 0xffffffbc00107947 */ /* 0x000fea000383ffff */
.L_x_5232:
        /* <DEDUP_REMOVED lines=8> */
.L_x_5320:
[----:B------:R-:W-:Y:S05]  /*1c380*/  BSYNC B1 ;  /* 0x0000000000017941 */ /* 0x000fea0003800000 */
.L_x_5319:
        /* <DEDUP_REMOVED lines=9> */
.L_x_5321:
[----:B------:R-:W-:Y:S02]  /*1c420*/  IMAD.MOV.U32 R13, RZ, RZ, R25 ;  /* 0x000000ffff0d7224 */ /* 0x000fe400078e0019 */
[----:B------:R-:W-:Y:S02]  /*1c430*/  IMAD.MOV.U32 R12, RZ, RZ, 0x1 ;  /* 0x00000001ff0c7424 */ /* 0x000fe400078e00ff */
[----:B------:R-:W-:-:S07]  /*1c440*/  IMAD.MOV.U32 R2, RZ, RZ, R14 ;  /* 0x000000ffff027224 */ /* 0x000fce00078e000e */
[----:B------:R-:W-:Y:S05]  /*1c450*/  WARPSYNC.COLLECTIVE R15, `(.L_x_5322) ;  /* 0x000000000f087348 */ /* 0x000fea0003c00000 */
[----:B------:R0:W1:Y:S02]  /*1c460*/  SHFL.IDX P6, R14, R13, R12, R11 ;  /* 0x0000000c0d0e7389 */ /* 0x00006400000c000b */
[----:B01----:R-:W-:Y:S01]  /*1c470*/  ENDCOLLECTIVE ;  /* 0x000000000000791b */ /* 0x003fe20003800000 */
.L_x_5322:
        /* <DEDUP_REMOVED lines=11> */
.L_x_5323:
[----:B------:R-:W-:Y:S02]  /*1c530*/  IMAD.MOV.U32 R13, RZ, RZ, R25 ;  /* 0x000000ffff0d7224 */ /* 0x000fe400078e0019 */
[----:B------:R-:W-:Y:S02]  /*1c540*/  IMAD.MOV.U32 R12, RZ, RZ, 0x2 ;  /* 0x00000002ff0c7424 */ /* 0x000fe400078e00ff */
[----:B------:R-:W-:-:S07]  /*1c550*/  IMAD.MOV.U32 R2, RZ, RZ, R14 ;  /* 0x000000ffff027224 */ /* 0x000fce00078e000e */
[----:B------:R-:W-:Y:S05]  /*1c560*/  WARPSYNC.COLLECTIVE R15, `(.L_x_5324) ;  /* 0x000000000f087348 */ /* 0x000fea0003c00000 */
[----:B------:R0:W1:Y:S02]  /*1c570*/  SHFL.IDX P6, R14, R13, R12, R11 ;  /* 0x0000000c0d0e7389 */ /* 0x00006400000c000b */
[----:B01----:R-:W-:Y:S01]  /*1c580*/  ENDCOLLECTIVE ;  /* 0x000000000000791b */ /* 0x003fe20003800000 */
.L_x_5324:
        /* <DEDUP_REMOVED lines=11> */
.L_x_5325:
[----:B------:R-:W-:Y:S02]  /*1c640*/  IMAD.MOV.U32 R13, RZ, RZ, R25 ;  /* 0x000000ffff0d7224 */ /* 0x000fe400078e0019 */
[----:B------:R-:W-:Y:S02]  /*1c650*/  IMAD.MOV.U32 R12, RZ, RZ, 0x3 ;  /* 0x00000003ff0c7424 */ /* 0x000fe400078e00ff */
[----:B------:R-:W-:-:S07]  /*1c660*/  IMAD.MOV.U32 R2, RZ, RZ, R14 ;  /* 0x000000ffff027224 */ /* 0x000fce00078e000e */
[----:B------:R-:W-:Y:S05]  /*1c670*/  WARPSYNC.COLLECTIVE R15, `(.L_x_5326) ;  /* 0x000000000f087348 */ /* 0x000fea0003c00000 */
[----:B------:R0:W1:Y:S02]  /*1c680*/  SHFL.IDX P6, R14, R13, R12, R11 ;  /* 0x0000000c0d0e7389 */ /* 0x00006400000c000b */
[----:B01----:R-:W-:Y:S01]  /*1c690*/  ENDCOLLECTIVE ;  /* 0x000000000000791b */ /* 0x003fe20003800000 */
.L_x_5326:
        /* <DEDUP_REMOVED lines=11> */
.L_x_5327:
[----:B------:R-:W-:Y:S01]  /*1c750*/  IMAD.MOV.U32 R2, RZ, RZ, R14 ;  /* 0x000000ffff027224 */ /* 0x000fe200078e000e */
[----:B------:R-:W-:Y:S06]  /*1c760*/  BRA `(.L_x_5328) ;  /* 0xffffffb800987947 */ /* 0x000fec000383ffff */
.L_x_5237:
[----:B---3--:R3:W4:Y:S02]  /*1c770*/  SYNCS.PHASECHK.TRANS64.TRYWAIT P0, [R6+URZ+0x38860], R20 ;  /* 0x03886014060075a7 */ /* 0x008724000800017f */
[----:B----4-:R-:W-:Y:S05]  /*1c780*/  @!P0 NANOSLEEP.SYNCS 0x989680 ;  /* 0x009896800000895d */ /* 0x010fea0003900000 */
[----:B------:R-:W4:Y:S02]  /*1c790*/  @!P0 SYNCS.PHASECHK.TRANS64 P0, [R6+URZ+0x38860], R20 ;  /* 0x03886014060085a7 */ /* 0x000f24000800007f */
[----:B----4-:R-:W-:Y:S05]  /*1c7a0*/  @!P0 BRA `(.L_x_5237) ;  /* 0xfffffffc00f08947 */ /* 0x010fea000383ffff */
[----:B------:R-:W-:Y:S05]  /*1c7b0*/  BRA `(.L_x_5329) ;  /* 0xffffffb800e87947 */ /* 0x000fea000383ffff */
.L_x_5238:
        /* <DEDUP_REMOVED lines=8> */
.L_x_5331:
[----:B------:R-:W-:Y:S05]  /*1c840*/  BSYNC B1 ;  /* 0x0000000000017941 */ /* 0x000fea0003800000 */
.L_x_5330:
        /* <DEDUP_REMOVED lines=13> */
.L_x_5332:
        /* <DEDUP_REMOVED lines=17> */
.L_x_5333:
        /* <DEDUP_REMOVED lines=16> */
.L_x_5334:
        /* <DEDUP_REMOVED lines=19> */
.L_x_5335:
        /* <DEDUP_REMOVED lines=14> */
.L_x_5336:
        /* <DEDUP_REMOVED lines=16> */
.L_x_5337:
        /* <DEDUP_REMOVED lines=14> */
.L_x_5338:
[----:B------:R-:W-:Y:S05]  /*1cf20*/  BRA `(.L_x_5339) ;  /* 0xffffffb8004c7947 */ /* 0x000fea000383ffff */
.L_x_5246:
        /* <DEDUP_REMOVED lines=8> */
.L_x_5341:
[----:B------:R-:W-:Y:S05]  /*1cfb0*/  BSYNC B0 ;  /* 0x0000000000007941 */ /* 0x000fea0003800000 */
.L_x_5340:
        /* <DEDUP_REMOVED lines=9> */
.L_x_5342:
        /* <DEDUP_REMOVED lines=23> */
.L_x_5343:
[----:B------:R-:W-:Y:S01]  /*1d1c0*/  IMAD.MOV.U32 R12, RZ, RZ, 0x2 ;  /* 0x00000002ff0c7424 */ /* 0x000fe200078e00ff */
[----:B------:R-:W-:-:S05]  /*1d1d0*/  SEL R4, R14, RZ, P1 ;  /* 0x000000ff0e047207 */ /* 0x000fca0000800000 */
[----:B------:R-:W-:-:S04]  /*1d1e0*/  IMAD.IADD R4, R13, 0x1, R4 ;  /* 0x000000010d047824 */ /* 0x000fc800078e0204 */
[----:B------:R-:W-:-:S07]  /*1d1f0*/  IMAD.MOV.U32 R13, RZ, RZ, R4 ;  /* 0x000000ffff0d7224 */ /* 0x000fce00078e0004 */
[----:B------:R-:W-:Y:S05]  /*1d200*/  WARPSYNC.COLLECTIVE R15, `(.L_x_5344) ;  /* 0x000000000f087348 */ /* 0x000fea0003c00000 */
[----:B------:R0:W1:Y:S02]  /*1d210*/  SHFL.UP P6, R14, R13, R12, R11 ;  /* 0x0400000c0d0e7389 */ /* 0x00006400000c000b */
[----:B01----:R-:W-:Y:S01]  /*1d220*/  ENDCOLLECTIVE ;  /* 0x000000000000791b */ /* 0x003fe20003800000 */
.L_x_5344:
[----:B------:R-:W-:Y:S01]  /*1d230*/  IMAD.MOV.U32 R12, RZ, RZ, 0x4 ;  /* 0x00000004ff0c7424 */ /* 0x000fe200078e00ff */
[----:B------:R-:W-:-:S05]  /*1d240*/  SEL R3, R14, RZ, P2 ;  /* 0x000000ff0e037207 */ /* 0x000fca0001000000 */
[----:B------:R-:W-:-:S04]  /*1d250*/  IMAD.IADD R2, R4, 0x1, R3 ;  /* 0x0000000104027824 */ /* 0x000fc800078e0203 */
[----:B------:R-:W-:-:S07]  /*1d260*/  IMAD.MOV.U32 R13, RZ, RZ, R2 ;  /* 0x000000ffff0d7224 */ /* 0x000fce00078e0002 */
[----:B------:R-:W-:Y:S05]  /*1d270*/  WARPSYNC.COLLECTIVE R15, `(.L_x_5345) ;  /* 0x000000000f087348 */ /* 0x000fea0003c00000 */
[----:B------:R0:W1:Y:S02]  /*1d280*/  SHFL.UP P6, R14, R13, R12, R11 ;  /* 0x0400000c0d0e7389 */ /* 0x00006400000c000b */
[----:B01----:R-:W-:Y:S01]  /*1d290*/  ENDCOLLECTIVE ;  /* 0x000000000000791b */ /* 0x003fe20003800000 */
.L_x_5345:
[----:B------:R-:W-:Y:S01]  /*1d2a0*/  IMAD.MOV.U32 R12, RZ, RZ, 0x8 ;  /* 0x00000008ff0c7424 */ /* 0x000fe200078e00ff */
[----:B------:R-:W-:-:S05]  /*1d2b0*/  SEL R3, R14, RZ, P3 ;  /* 0x000000ff0e037207 */ /* 0x000fca0001800000 */
[----:B------:R-:W-:-:S04]  /*1d2c0*/  IMAD.IADD R3, R2, 0x1, R3 ;  /* 0x0000000102037824 */ /* 0x000fc800078e0203 */
[----:B------:R-:W-:-:S07]  /*1d2d0*/  IMAD.MOV.U32 R13, RZ, RZ, R3 ;  /* 0x000000ffff0d7224 */ /* 0x000fce00078e0003 */
[----:B------:R-:W-:Y:S05]  /*1d2e0*/  WARPSYNC.COLLECTIVE R15, `(.L_x_5346) ;  /* 0x000000000f087348 */ /* 0x000fea0003c00000 */
[----:B------:R0:W1:Y:S02]  /*1d2f0*/  SHFL.UP P6, R14, R13, R12, R11 ;  /* 0x0400000c0d0e7389 */ /* 0x00006400000c000b */
[----:B01----:R-:W-:Y:S01]  /*1d300*/  ENDCOLLECTIVE ;  /* 0x000000000000791b */ /* 0x003fe20003800000 */
.L_x_5346:
[----:B------:R-:W-:Y:S01]  /*1d310*/  IMAD.MOV.U32 R12, RZ, RZ, 0x10 ;  /* 0x00000010ff0c7424 */ /* 0x000fe200078e00ff */
[----:B------:R-:W-:-:S05]  /*1d320*/  SEL R4, R14, RZ, P4 ;  /* 0x000000ff0e047207 */ /* 0x000fca0002000000 */
[----:B------:R-:W-:-:S04]  /*1d330*/  IMAD.IADD R4, R3, 0x1, R4 ;  /* 0x0000000103047824 */ /* 0x000fc800078e0204 */
[----:B------:R-:W-:-:S07]  /*1d340*/  IMAD.MOV.U32 R13, RZ, RZ, R4 ;  /* 0x000000ffff0d7224 */ /* 0x000fce00078e0004 */
[----:B------:R-:W-:Y:S05]  /*1d350*/  WARPSYNC.COLLECTIVE R15, `(.L_x_5347) ;  /* 0x000000000f087348 */ /* 0x000fea0003c00000 */
[----:B------:R0:W1:Y:S02]  /*1d360*/  SHFL.UP P6, R14, R13, R12, R11 ;  /* 0x0400000c0d0e7389 */ /* 0x00006400000c000b */
[----:B01----:R-:W-:Y:S01]  /*1d370*/  ENDCOLLECTIVE ;  /* 0x000000000000791b */ /* 0x003fe20003800000 */
.L_x_5347:
        /* <DEDUP_REMOVED lines=8> */
.L_x_5348:
[----:B------:R-:W-:Y:S05]  /*1d400*/  BRA `(.L_x_5349) ;  /* 0xffffffb800e87947 */ /* 0x000fea000383ffff */
.L_x_5249:
[----:B------:R-:W-:Y:S01]  /*1d410*/  BSSY B0, `(.L_x_5350) ;  /* 0x0000007000007945 */ /* 0x000fe20003800000 */
[----:B------:R-:W-:Y:S02]  /*1d420*/  IMAD.MOV.U32 R12, RZ, RZ, 0x1 ;  /* 0x00000001ff0c7424 */ /* 0x000fe400078e00ff */
[----:B------:R-:W-:Y:S02]  /*1d430*/  IMAD.MOV.U32 R11, RZ, RZ, RZ ;  /* 0x000000ffff0b7224 */ /* 0x000fe400078e00ff */
[----:B------:R-:W-:-:S07]  /*1d440*/  IMAD.MOV.U32 R15, RZ, RZ, -0x1 ;  /* 0xffffffffff0f7424 */ /* 0x000fce00078e00ff */
[----:B------:R-:W-:Y:S05]  /*1d450*/  WARPSYNC.COLLECTIVE R15, `(.L_x_5351) ;  /* 0x000000000f087348 */ /* 0x000fea0003c00000 */
[----:B------:R0:W1:Y:S02]  /*1d460*/  SHFL.UP P6, R14, R13, R12, R11 ;  /* 0x0400000c0d0e7389 */ /* 0x00006400000c000b */
[----:B01----:R-:W-:Y:S01]  /*1d470*/  ENDCOLLECTIVE ;  /* 0x000000000000791b */ /* 0x003fe20003800000 */
.L_x_5351:
[----:B------:R-:W-:Y:S05]  /*1d480*/  BSYNC B0 ;  /* 0x0000000000007941 */ /* 0x000fea0003800000 */
.L_x_5350:
        /* <DEDUP_REMOVED lines=8> */
.L_x_5352:
[----:B------:R-:W-:Y:S01]  /*1d510*/  IMAD.MOV.U32 R12, RZ, RZ, 0x4 ;  /* 0x00000004ff0c7424 */ /* 0x000fe200078e00ff */
[----:B------:R-:W-:-:S05]  /*1d520*/  SEL R2, R14, RZ, P2 ;  /* 0x000000ff0e027207 */ /* 0x000fca0001000000 */
[----:B------:R-:W-:-:S04]  /*1d530*/  IMAD.IADD R2, R13, 0x1, R2 ;  /* 0x000000010d027824 */ /* 0x000fc800078e0202 */
[----:B------:R-:W-:-:S07]  /*1d540*/  IMAD.MOV.U32 R13, RZ, RZ, R2 ;  /* 0x000000ffff0d7224 */ /* 0x000fce00078e0002 */
[----:B------:R-:W-:Y:S05]  /*1d550*/  WARPSYNC.COLLECTIVE R15, `(.L_x_5353) ;  /* 0x000000000f087348 */ /* 0x000fea0003c00000 */
[----:B------:R0:W1:Y:S02]  /*1d560*/  SHFL.UP P6, R14, R13, R12, R11 ;  /* 0x0400000c0d0e7389 */ /* 0x00006400000c000b */
[----:B01----:R-:W-:Y:S01]  /*1d570*/  ENDCOLLECTIVE ;  /* 0x000000000000791b */ /* 0x003fe20003800000 */
.L_x_5353:
[----:B------:R-:W-:Y:S01]  /*1d580*/  IMAD.MOV.U32 R12, RZ, RZ, 0x8 ;  /* 0x00000008ff0c7424 */ /* 0x000fe200078e00ff */
[----:B------:R-:W-:-:S05]  /*1d590*/  SEL R3, R14, RZ, P3 ;  /* 0x000000ff0e037207 */ /* 0x000fca0001800000 */
[----:B------:R-:W-:-:S04]  /*1d5a0*/  IMAD.IADD R3, R2, 0x1, R3 ;  /* 0x0000000102037824 */ /* 0x000fc800078e0203 */
[----:B------:R-:W-:-:S07]  /*1d5b0*/  IMAD.MOV.U32 R13, RZ, RZ, R3 ;  /* 0x000000ffff0d7224 */ /* 0x000fce00078e0003 */
[----:B------:R-:W-:Y:S05]  /*1d5c0*/  WARPSYNC.COLLECTIVE R15, `(.L_x_5354) ;  /* 0x000000000f087348 */ /* 0x000fea0003c00000 */
[----:B------:R0:W1:Y:S02]  /*1d5d0*/  SHFL.UP P6, R14, R13, R12, R11 ;  /* 0x0400000c0d0e7389 */ /* 0x00006400000c000b */
[----:B01----:R-:W-:Y:S01]  /*1d5e0*/  ENDCOLLECTIVE ;  /* 0x000000000000791b */ /* 0x003fe20003800000 */
.L_x_5354:
[----:B------:R-:W-:Y:S01]  /*1d5f0*/  IMAD.MOV.U32 R12, RZ, RZ, 0x10 ;  /* 0x00000010ff0c7424 */ /* 0x000fe200078e00ff */
[----:B------:R-:W-:-:S05]  /*1d600*/  SEL R4, R14, RZ, P4 ;  /* 0x000000ff0e047207 */ /* 0x000fca0002000000 */
[----:B------:R-:W-:-:S04]  /*1d610*/  IMAD.IADD R4, R3, 0x1, R4 ;  /* 0x0000000103047824 */ /* 0x000fc800078e0204 */
[----:B------:R-:W-:-:S07]  /*1d620*/  IMAD.MOV.U32 R13, RZ, RZ, R4 ;  /* 0x000000ffff0d7224 */ /* 0x000fce00078e0004 */
[----:B------:R-:W-:Y:S05]  /*1d630*/  WARPSYNC.COLLECTIVE R15, `(.L_x_5355) ;  /* 0x000000000f087348 */ /* 0x000fea0003c00000 */
[----:B------:R0:W1:Y:S02]  /*1d640*/  SHFL.UP P6, R14, R13, R12, R11 ;  /* 0x0400000c0d0e7389 */ /* 0x00006400000c000b */
[----:B01----:R-:W-:Y:S01]  /*1d650*/  ENDCOLLECTIVE ;  /* 0x000000000000791b */ /* 0x003fe20003800000 */
.L_x_5355:
        /* <DEDUP_REMOVED lines=8> */
.L_x_5356:
[----:B------:R-:W-:Y:S05]  /*1d6e0*/  BRA `(.L_x_5357) ;  /* 0xffffffb800d47947 */ /* 0x000fea000383ffff */
.L_x_5251:
[----:B------:R-:W-:Y:S01]  /*1d6f0*/  BSSY B0, `(.L_x_5358) ;  /* 0x0000006000007945 */ /* 0x000fe20003800000 */
[----:B------:R-:W-:Y:S01]  /*1d700*/  PLOP3.LUT P6, PT, P6, PT, PT, 0x8, 0x0 ;  /* 0x000000000000781c */ /* 0x000fe200037ce170 */
[----:B------:R-:W-:-:S12]  /*1d710*/  IMAD.MOV.U32 R15, RZ, RZ, -0x1 ;  /* 0xffffffffff0f7424 */ /* 0x000fd800078e00ff */
[----:B0-----:R-:W-:Y:S05]  /*1d720*/  WARPSYNC.COLLECTIVE R15, `(.L_x_5359) ;  /* 0x000000000f087348 */ /* 0x001fea0003c00000 */
[----:B------:R-:W-:Y:S01]  /*1d730*/  VOTE.ANY R14, PT, P6 ;  /* 0x00000000000e7806 */ /* 0x000fe200030e0100 */
[----:B0-----:R-:W-:Y:S06]  /*1d740*/  ENDCOLLECTIVE ;  /* 0x000000000000791b */ /* 0x001fec0003800000 */
.L_x_5359:
[----:B------:R-:W-:Y:S05]  /*1d750*/  BSYNC B0 ;  /* 0x0000000000007941 */ /* 0x000fea0003800000 */
.L_x_5358:
        /* <DEDUP_REMOVED lines=8> */
.L_x_5360:
[----:B------:R-:W-:Y:S02]  /*1d7e0*/  IMAD.IADD R27, R12, 0x1, R27 ;  /* 0x000000010c1b7824 */ /* 0x000fe400078e021b */
[----:B------:R-:W-:Y:S02]  /*1d7f0*/  IMAD.MOV.U32 R13, RZ, RZ, R8 ;  /* 0x000000ffff0d7224 */ /* 0x000fe400078e0008 */
[----:B------:R-:W-:-:S07]  /*1d800*/  IMAD.MOV.U32 R25, RZ, RZ, R14 ;  /* 0x000000ffff197224 */ /* 0x000fce00078e000e */
[----:B------:R-:W-:Y:S05]  /*1d810*/  WARPSYNC.COLLECTIVE R15, `(.L_x_5361) ;  /* 0x000000000f087348 */ /* 0x000fea0003c00000 */
[----:B------:R0:W1:Y:S02]  /*1d820*/  SHFL.IDX P6, R14, R13, R12, R11 ;  /* 0x0000000c0d0e7389 */ /* 0x00006400000c000b */
[----:B01----:R-:W-:Y:S01]  /*1d830*/  ENDCOLLECTIVE ;  /* 0x000000000000791b */ /* 0x003fe20003800000 */
.L_x_5361:
[----:B------:R-:W-:Y:S01]  /*1d840*/  IMAD.MOV.U32 R8, RZ, RZ, R14 ;  /* 0x000000ffff087224 */ /* 0x000fe200078e000e */
[----:B------:R-:W-:Y:S06]  /*1d850*/  BRA `(.L_x_5362) ;  /* 0xffffffb800b87947 */ /* 0x000fec000383ffff */
.L_x_5253:
[----:B------:R-:W-:Y:S01]  /*1d860*/  BSSY B0, `(.L_x_5363) ;  /* 0x0000007000007945 */ /* 0x000fe20003800000 */
[----:B------:R-:W-:Y:S02]  /*1d870*/  IMAD.MOV.U32 R13, RZ, RZ, R3 ;  /* 0x000000ffff0d7224 */ /* 0x000fe400078e0003 */
[----:B------:R-:W-:Y:S02]  /*1d880*/  IMAD.MOV.U32 R11, RZ, RZ, 0x1f ;  /* 0x0000001fff0b7424 */ /* 0x000fe400078e00ff */
[----:B------:R-:W-:-:S07]  /*1d890*/  IMAD.MOV.U32 R15, RZ, RZ, -0x1 ;  /* 0xffffffffff0f7424 */ /* 0x000fce00078e00ff */
[----:B0-23--:R-:W-:Y:S05]  /*1d8a0*/  WARPSYNC.COLLECTIVE R15, `(.L_x_5364) ;  /* 0x000000000f087348 */ /* 0x00dfea0003c00000 */
[----:B------:R1:W4:Y:S02]  /*1d8b0*/  SHFL.IDX P6, R14, R13, R12, R11 ;  /* 0x0000000c0d0e7389 */ /* 0x00032400000c000b */
[----:B01234-:R-:W-:Y:S01]  /*1d8c0*/  ENDCOLLECTIVE ;  /* 0x000000000000791b */ /* 0x01ffe20003800000 */
.L_x_5364:
[----:B------:R-:W-:Y:S05]  /*1d8d0*/  BSYNC B0 ;  /* 0x0000000000007941 */ /* 0x000fea0003800000 */
.L_x_5363:
[----:B------:R-:W-:Y:S01]  /*1d8e0*/  IMAD.MOV.U32 R24, RZ, RZ, R14 ;  /* 0x000000ffff187224 */ /* 0x000fe200078e000e */
[----:B------:R-:W-:Y:S06]  /*1d8f0*/  BRA `(.L_x_5252) ;  /* 0xffffffb800a87947 */ /* 0x000fec000383ffff */
.L_x_5259:
[----:B0-----:R0:W1:Y:S02]  /*1d900*/  SYNCS.PHASECHK.TRANS64.TRYWAIT P0, [R5+URZ+0x38820], R0 ;  /* 0x03882000050075a7 */ /* 0x001064000800017f */
[----:B-1----:R-:W-:Y:S05]  /*1d910*/  @!P0 NANOSLEEP.SYNCS 0x989680 ;  /* 0x009896800000895d */ /* 0x002fea0003900000 */
[----:B------:R-:W1:Y:S02]  /*1d920*/  @!P0 SYNCS.PHASECHK.TRANS64 P0, [R5+URZ+0x38820], R0 ;  /* 0x03882000050085a7 */ /* 0x000e64000800007f */
[----:B-1----:R-:W-:Y:S05]  /*1d930*/  @!P0 BRA `(.L_x_5259) ;  /* 0xfffffffc00f08947 */ /* 0x002fea000383ffff */
[----:B------:R-:W-:Y:S05]  /*1d940*/  BRA `(.L_x_5365) ;  /* 0xffffffc400007947 */ /* 0x000fea000383ffff */
.L_x_5260:
        /* <DEDUP_REMOVED lines=11> */
.L_x_5367:
[----:B------:R-:W-:Y:S05]  /*1da00*/  BSYNC B0 ;  /* 0x0000000000007941 */ /* 0x000fea0003800000 */
.L_x_5366:
[----:B------:R-:W-:Y:S05]  /*1da10*/  BRA `(.L_x_5368) ;  /* 0xffffffc000e87947 */ /* 0x000fea000383ffff */
.L_x_5263:
[----:B------:R-:W-:Y:S01]  /*1da20*/  BSSY B1, `(.L_x_5369) ;  /* 0x0000006000017945 */ /* 0x000fe20003800000 */
[----:B------:R-:W-:-:S07]  /*1da30*/  IMAD.MOV.U32 R15, RZ, RZ, -0x1 ;  /* 0xffffffffff0f7424 */ /* 0x000fce00078e00ff */
[----:B0-234-:R-:W-:Y:S05]  /*1da40*/  WARPSYNC.COLLECTIVE R15, `(.L_x_5370) ;  /* 0x000000000f0c7348 */ /* 0x01dfea0003c00000 */
[----:B------:R-:W-:Y:S02]  /*1da50*/  ELECT P6, UR62, PT ;  /* 0x00000000003e782f */ /* 0x000fe400038c0000 */
[----:B------:R-:W-:Y:S01]  /*1da60*/  MOV R14, UR62 ;  /* 0x0000003e000e7c02 */ /* 0x000fe20008000f00 */
[----:B0-234-:R-:W-:Y:S10]  /*1da70*/  ENDCOLLECTIVE ;  /* 0x000000000000791b */ /* 0x01dff40003800000 */
.L_x_5370:
[----:B------:R-:W-:Y:S05]  /*1da80*/  BSYNC B1 ;  /* 0x0000000000017941 */ /* 0x000fea0003800000 */
.L_x_5369:
[----:B------:R-:W-:Y:S05]  /*1da90*/  BRA `(.L_x_5371) ;  /* 0xffffffc000e07947 */ /* 0x000fea000383ffff */
.L_x_5265:
[----:B0-----:R0:W1:Y:S02]  /*1daa0*/  SYNCS.PHASECHK.TRANS64.TRYWAIT P1, [R3+URZ+0x38840], R2 ;  /* 0x03884002030075a7 */ /* 0x001064000802017f */
[----:B-1----:R-:W-:Y:S05]  /*1dab0*/  @!P1 NANOSLEEP.SYNCS 0x989680 ;  /* 0x009896800000995d */ /* 0x002fea0003900000 */
[----:B------:R-:W1:Y:S02]  /*1dac0*/  @!P1 SYNCS.PHASECHK.TRANS64 P1, [R3+URZ+0x38840], R2 ;  /* 0x03884002030095a7 */ /* 0x000e64000802007f */
[----:B-1----:R-:W-:Y:S05]  /*1dad0*/  @!P1 BRA `(.L_x_5265) ;  /* 0xfffffffc00f09947 */ /* 0x002fea000383ffff */
[----:B------:R-:W-:Y:S05]  /*1dae0*/  BRA `(.L_x_5372) ;  /* 0xffffffc400007947 */ /* 0x000fea000383ffff */
.L_x_5267:
[----:B-1----:R1:W0:Y:S02]  /*1daf0*/  SYNCS.PHASECHK.TRANS64.TRYWAIT P1, [R5+URZ+0x38840], R0 ;  /* 0x03884000050075a7 */ /* 0x002224000802017f */
[----:B0-----:R-:W-:Y:S05]  /*1db00*/  @!P1 NANOSLEEP.SYNCS 0x989680 ;  /* 0x009896800000995d */ /* 0x001fea0003900000 */
[----:B------:R-:W0:Y:S02]  /*1db10*/  @!P1 SYNCS.PHASECHK.TRANS64 P1, [R5+URZ+0x38840], R0 ;  /* 0x03884000050095a7 */ /* 0x000e24000802007f */
[----:B0-----:R-:W-:Y:S05]  /*1db20*/  @!P1 BRA `(.L_x_5267) ;  /* 0xfffffffc00f09947 */ /* 0x001fea000383ffff */
[----:B------:R-:W-:Y:S05]  /*1db30*/  BRA `(.L_x_5373) ;  /* 0xffffffc4000c7947 */ /* 0x000fea000383ffff */
.L_x_5269:
[----:B------:R0:W0:Y:S02]  /*1db40*/  SYNCS.PHASECHK.TRANS64.TRYWAIT P1, [R3+URZ+0x38860], R2 ;  /* 0x03886002030075a7 */ /* 0x000024000802017f */
[----:B0-----:R-:W-:Y:S05]  /*1db50*/  @!P1 NANOSLEEP.SYNCS 0x989680 ;  /* 0x009896800000995d */ /* 0x001fea0003900000 */
[----:B------:R-:W0:Y:S02]  /*1db60*/  @!P1 SYNCS.PHASECHK.TRANS64 P1, [R3+URZ+0x38860], R2 ;  /* 0x03886002030095a7 */ /* 0x000e24000802007f */
[----:B0-----:R-:W-:Y:S05]  /*1db70*/  @!P1 BRA `(.L_x_5269) ;  /* 0xfffffffc00f09947 */ /* 0x001fea000383ffff */
[----:B------:R-:W-:Y:S05]  /*1db80*/  BRA `(.L_x_5374) ;  /* 0xffffffc400087947 */ /* 0x000fea000383ffff */
.L_x_5375:
        /* <DEDUP_REMOVED lines=15> */
.L_x_5846:


//--------------------- .text._ZN7cutlass13device_kernelIN5flash11enable_sm90INS1_16FlashAttnFwdSm90INS1_25CollectiveMainloopFwdSm90ILi2EN4cute5tupleIJNS5_1CILi1EEES8_S8_EEENS6_IJNS7_ILi64EEESA_SA_EEELi512ENS_10bfloat16_tEfNS_4arch4Sm90ELb1ELb0ELb1ELb1ELb1ELb1ELb1ELb0ELb0ELb1ELb1ELb0EEENS1_21CollectiveEpilogueFwdINS6_IJSA_NS7_ILi512EEESA_EEES9_SC_SE_Li256ELb1ELb1ELb1ELb0EEENS1_36VarlenDynamicPersistentTileSchedulerILi64ELi64ELi256ELi128ELb1ELb1ELb1ELb1ELb1ELb1EEEEEEEEEvNT_6ParamsE --------------------------
	.section	.text._ZN7cutlass13device_kernelIN5flash11enable_sm90INS1_16FlashAttnFwdSm90INS1_25CollectiveMainloopFwdSm90ILi2EN4cute5tupleIJNS5_1CILi1EEES8_S8_EEENS6_IJNS7_ILi64EEESA_SA_EEELi512ENS_10bfloat16_tEfNS_4arch4Sm90ELb1ELb0ELb1ELb1ELb1ELb1ELb1ELb0ELb0ELb1ELb1ELb0EEENS1_21CollectiveEpilogueFwdINS6_IJSA_NS7_ILi512EEESA_EEES9_SC_SE_Li256ELb1ELb1ELb1ELb0EEENS1_36VarlenDynamicPersistentTileSchedulerILi64ELi64ELi256ELi128ELb1ELb1ELb1ELb1ELb1ELb1EEEEEEEEEvNT_6ParamsE,"ax",@progbits
	.align	128
.text._ZN7cutlass13device_kernelIN5flash11enable_sm90INS1_16FlashAttnFwdSm90INS1_25CollectiveMainloopFwdSm90ILi2EN4cute5tupleIJNS5_1CILi1EEES8_S8_EEENS6_IJNS7_ILi64EEESA_SA_EEELi512ENS_10bfloat16_tEfNS_4arch4Sm90ELb1ELb0ELb1ELb1ELb1ELb1ELb1ELb0ELb0ELb1ELb1ELb0EEENS1_21CollectiveEpilogueFwdINS6_IJSA_NS7_ILi512EEESA_EEES9_SC_SE_Li256ELb1ELb1ELb1ELb0EEENS1_36VarlenDynamicPersistentTileSchedulerILi64ELi64ELi256ELi128ELb1ELb1ELb1ELb1ELb1ELb1EEEEEEEEEvNT_6ParamsE:
        .type           _ZN7cutlass13device_kernelIN5flash11enable_sm90INS1_16FlashAttnFwdSm90INS1_25CollectiveMainloopFwdSm90ILi2EN4cute5tupleIJNS5_1CILi1EEES8_S8_EEENS6_IJNS7_ILi64EEESA_SA_EEELi512ENS_10bfloat16_tEfNS_4arch4Sm90ELb1ELb0ELb1ELb1ELb1ELb1ELb1ELb0ELb0ELb1ELb1ELb0EEENS1_21CollectiveEpilogueFwdINS6_IJSA_NS7_ILi512EEESA_EEES9_SC_SE_Li256ELb1ELb1ELb1ELb0EEENS1_36VarlenDynamicPersistentTileSchedulerILi64ELi64ELi256ELi128ELb1ELb1ELb1ELb1ELb1ELb1EEEEEEEEEvNT_6ParamsE,@function
        .size           _ZN7cutlass13device_kernelIN5flash11enable_sm90INS1_16FlashAttnFwdSm90INS1_25CollectiveMainloopFwdSm90ILi2EN4cute5tupleIJNS5_1CILi1EEES8_S8_EEENS6_IJNS7_ILi64EEESA_SA_EEELi512ENS_10bfloat16_tEfNS_4arch4Sm90ELb1ELb0ELb1ELb1ELb1ELb1ELb1ELb0ELb0ELb1ELb1ELb0EEENS1_21CollectiveEpilogueFwdINS6_IJSA_NS7_ILi512EEESA_EEES9_SC_SE_Li256ELb1ELb1ELb1ELb0EEENS1_36VarlenDynamicPersistentTileSchedulerILi64ELi64ELi256ELi128ELb1ELb1ELb1ELb1ELb1ELb1EEEEEEEEEvNT_6ParamsE,(.L_x_5847 - _ZN7cutlass13device_kernelIN5flash11enable_sm90INS1_16FlashAttnFwdSm90INS1_25CollectiveMainloopFwdSm90ILi2EN4cute5tupleIJNS5_1CILi1EEES8_S8_EEENS6_IJNS7_ILi64EEESA_SA_EEELi512ENS_10bfloat16_tEfNS_4arch4Sm90ELb1ELb0ELb1ELb1ELb1ELb1ELb1ELb0ELb0ELb1ELb1ELb0EEENS1_21CollectiveEpilogueFwdINS6_IJSA_NS7_ILi512EEESA_EEES9_SC_SE_Li256ELb1ELb1ELb1ELb0EEENS1_36VarlenDynamicPersistentTileSchedulerILi64ELi64ELi256ELi128ELb1ELb1ELb1ELb1ELb1ELb1EEEEEEEEEvNT_6ParamsE)
        .other          _ZN7cutlass13device_kernelIN5flash11enable_sm90INS1_16FlashAttnFwdSm90INS1_25CollectiveMainloopFwdSm90ILi2EN4cute5tupleIJNS5_1CILi1EEES8_S8_EEENS6_IJNS7_ILi64EEESA_SA_EEELi512ENS_10bfloat16_tEfNS_4arch4Sm90ELb1ELb0ELb1ELb1ELb1ELb1ELb1ELb0ELb0ELb1ELb1ELb0EEENS1_21CollectiveEpilogueFwdINS6_IJSA_NS7_ILi512EEESA_EEES9_SC_SE_Li256ELb1ELb1ELb1ELb0EEENS1_36VarlenDynamicPersistentTileSchedulerILi64ELi64ELi256ELi128ELb1ELb1ELb1ELb1ELb1ELb1EEEEEEEEEvNT_6ParamsE,@"STO_CUDA_ENTRY STV_DEFAULT"
_ZN7cutlass13device_kernelIN5flash11enable_sm90INS1_16FlashAttnFwdSm90INS1_25CollectiveMainloopFwdSm90ILi2EN4cute5tupleIJNS5_1CILi1EEES8_S8_EEENS6_IJNS7_ILi64EEESA_SA_EEELi512ENS_10bfloat16_tEfNS_4arch4Sm90ELb1ELb0ELb1ELb1ELb1ELb1ELb1ELb0ELb0ELb1ELb1ELb0EEENS1_21CollectiveEpilogueFwdINS6_IJSA_NS7_ILi512EEESA_EEES9_SC_SE_Li256ELb1ELb1ELb1ELb0EEENS1_36VarlenDynamicPersistentTileSchedulerILi64ELi64ELi256ELi128ELb1ELb1ELb1ELb1ELb1ELb1EEEEEEEEEvNT_6ParamsE:
[----:B------:R-:W0:Y:S02]  /*0000*/  LDC R1, c[0x0][0x28] ;  /* 0x00000a00ff017b82 */ /* 0x000e240000000800 */
[----:B0-----:R-:W-:Y:S01]  /*0010*/  VIADD R1, R1, 0xffffff78 ;  /* 0xffffff7801017836 */ /* 0x001fe20000000000 */
[----:B------:R-:W0:Y:S01]  /*0020*/  S2R R0, SR_TID.X ;  /* 0x0000000000007919 */ /* 0x000e220000002100 */
[----:B------:R-:W-:Y:S01]  /*0030*/  ELECT P0, URZ, PT ;  /* 0x00000000003f782f */ /* 0x000fe20003800000 */
[----:B------:R-:W-:Y:S01]  /*0040*/  BSSY B0, `(.L_x_5376) ;  /* 0x000000d000007945 */ /* 0x000fe20003800000 */
[----:B0-----:R-:W-:-:S05]  /*0050*/  SHF.R.U32.HI R2, RZ, 0x5, R0 ;  /* 0x00000005ff027819 */ /* 0x001fca0000011600 */
        /* <DEDUP_REMOVED lines=11> */
.L_x_5377:
[----:B------:R-:W-:Y:S05]  /*0110*/  BSYNC B0 ;  /* 0x0000000000007941 */ /* 0x000fea0003800000 */
.L_x_5376:
[----:B------:R-:W-:Y:S01]  /*0120*/  SHF.R.U32.HI R4, RZ, 0x7, R0 ;  /* 0x00000007ff047819 */ /* 0x000fe20000011600 */
[----:B------:R-:W-:Y:S01]  /*0130*/  VOTEU.ANY UP0, P0 ;  /* 0x00000000003f7886 */ /* 0x000fe20000000100 */
[----:B------:R-:W0:Y:S01]  /*0140*/  SHFL.IDX PT, R3, R2, RZ, 0x1f ;  /* 0x00001fff02037589 */ /* 0x000e2200000e0000 */
[----:B------:R-:W-:Y:S01]  /*0150*/  UMOV UR4, 0x80 ;  /* 0x0000008000047882 */ /* 0x000fe20000000000 */
[----:B------:R-:W-:Y:S01]  /*0160*/  UMOV UR7, 0x100 ;  /* 0x0000010000077882 */ /* 0x000fe20000000000 */
[----:B------:R-:W-:Y:S01]  /*0170*/  VOTEU.ANY UP1, P0 ;  /* 0x00000000003f7886 */ /* 0x000fe20000020100 */
[----:B------:R-:W1:Y:S01]  /*0180*/  SHFL.IDX PT, R4, R4, RZ, 0x1f ;  /* 0x00001fff04047589 */ /* 0x000e6200000e0000 */
[----:B------:R-:W2:Y:S01]  /*0190*/  @UP0 S2UR UR8, SR_CgaCtaId ;  /* 0x00000000000809c3 */ /* 0x000ea20000008800 */
[----:B------:R-:W-:Y:S01]  /*01a0*/  @UP0 UMOV UR6, 0x400 ;  /* 0x0000040000060882 */ /* 0x000fe20000000000 */
[----:B------:R-:W-:-:S04]  /*01b0*/  @UP0 UIADD3 UR4, -UR4, 0x100000, URZ ;  /* 0x0010000004040890 */ /* 0x000fc8000fffe13f */
[----:B------:R-:W-:Y:S02]  /*01c0*/  @UP0 USHF.L.U32 UR5, UR4, 0xb, URZ ;  /* 0x0000000b04050899 */ /* 0x000fe4000800063f */
[----:B------:R-:W-:Y:S01]  /*01d0*/  @UP0 USHF.L.U32 UR4, UR4, 0x1, URZ ;  /* 0x0000000104040899 */ /* 0x000fe2000800063f */
[----:B------:R-:W-:Y:S01]  /*01e0*/  VOTEU.ANY UP2, P0 ;  /* 0x00000000003f7886 */ /* 0x000fe20000040100 */
[----:B0-----:R-:W-:Y:S01]  /*01f0*/  ISETP.NE.AND P1, PT, R3, RZ, PT ;  /* 0x000000ff0300720c */ /* 0x001fe20003f25270 */
[----:B-1----:R0:W-:Y:S01]  /*0200*/  STL [R1+0x7c], R4 ;  /* 0x00007c0401007387 */ /* 0x0021e20000100800 */
[----:B--2---:R-:W-:Y:S02]  /*0210*/  @UP0 ULEA UR8, UR8, UR6, 0x18 ;  /* 0x0000000608080291 */ /* 0x004fe4000f8ec03f */
[----:B------:R-:W-:-:S04]  /*0220*/  @UP0 UIADD3 UR6, -UR7, 0x100000, URZ ;  /* 0x0010000007060890 */ /* 0x000fc8000fffe13f */
[----:B------:R-:W-:Y:S02]  /*0230*/  @UP0 USHF.L.U32 UR7, UR6, 0xb, URZ ;  /* 0x0000000b06070899 */ /* 0x000fe4000800063f */
[----:B------:R-:W-:Y:S01]  /*0240*/  @UP0 USHF.L.U32 UR6, UR6, 0x1, URZ ;  /* 0x0000000106060899 */ /* 0x000fe2000800063f */
[----:B------:R-:W-:Y:S01]  /*0250*/  VOTEU.ANY UP0, P0 ;  /* 0x00000000003f7886 */ /* 0x000fe20000000100 */
[----:B------:R-:W1:Y:S04]  /*0260*/  FENCE.VIEW.ASYNC.S ;  /* 0x00000000000073c6 */ /* 0x000e680000000000 */
[----:B-1----:R0:W1:Y:S01]  /*0270*/  @UP0 SYNCS.EXCH.64 URZ, [UR8+0x38800], UR4 ;  /* 0x03880004083f05b2 */ /* 0x0020620008000100 */
[----:B------:R0:W2:Y:S05]  /*0280*/  @UP1 SYNCS.EXCH.64 URZ, [UR8+0x38810], UR4 ;  /* 0x03881004083f15b2 */ /* 0x0000aa0008000100 */
[----:B------:R0:W3:Y:S02]  /*0290*/  @UP2 SYNCS.EXCH.64 URZ, [UR8+0x38820], UR6 ;  /* 0x03882006083f25b2 */ /* 0x0000e40008000100 */
[----:B0-----:R-:W-:Y:S05]  /*02a0*/  @P1 BRA `(.L_x_5378) ;  /* 0x0000000000381947 */ /* 0x001fea0003800000 */
        /* <DEDUP_REMOVED lines=12> */
[----:B------:R0:W0:Y:S01]  /*0370*/  SYNCS.EXCH.64 URZ, [UR6+0x38848], UR4 ;  /* 0x03884804063f75b2 */ /* 0x0000220008000100 */
[----:B------:R-:W-:Y:S01]  /*0380*/  NOP ;  /* 0x0000000000007918 */ /* 0x000fe20000000000 */
.L_x_5378:
        /* <DEDUP_REMOVED lines=22> */
.L_x_5379:
        /* <DEDUP_REMOVED lines=18> */
.L_x_5380:
        /* <DEDUP_REMOVED lines=22> */
.L_x_5381:
        /* <DEDUP_REMOVED lines=22> */
.L_x_5382:
[----:B------:R-:W-:Y:S01]  /*08d0*/  IMAD.MOV.U32 R3, RZ, RZ, 0x1 ;  /* 0x00000001ff037424 */ /* 0x000fe200078e00ff */
[----:B------:R-:W-:Y:S01]  /*08e0*/  ISETP.NE.AND P0, PT, R4, RZ, PT ;  /* 0x000000ff0400720c */ /* 0x000fe20003f05270 */
[----:B------:R-:W-:Y:S01]  /*08f0*/  NOP ;  /* 0x0000000000007918 */ /* 0x000fe20000000000 */
[----:B------:R-:W-:Y:S01]  /*0900*/  ULDC.64 UR40, c[0x0][0x208] ;  /* 0x0000820000287ab9 */ /* 0x000fe20000000a00 */
[----:B------:R-:W-:Y:S01]  /*0910*/  BSSY B9, `(.L_x_5383) ;  /* 0x000238e000097945 */ /* 0x000fe20003800000 */
[----:B------:R-:W-:-:S05]  /*0920*/  SEL R3, R3, 0x2, !P0 ;  /* 0x0000000203037807 */ /* 0x000fca0004000000 */
[----:B------:R0:W-:Y:S02]  /*0930*/  STL [R1+0x10], R3 ;  /* 0x0000100301007387 */ /* 0x0001e40000100800 */
[----:B01234-:R-:W-:Y:S06]  /*0940*/  BAR.SYNC.DEFER_BLOCKING 0x0 ;  /* 0x0000000000007b1d */ /* 0x01ffec0000010000 */
[----:B------:R-:W-:Y:S05]  /*0950*/  @!P0 BRA `(.L_x_5384) ;  /* 0x000001a400ac8947 */ /* 0x000fea0003800000 */
.L_x_5385:
[----:B------:R-:W-:-:S08]  /*0960*/  NOP ;  /* 0x0000000000007918 */ /* 0x000fd00000000000 */
[----:B------:R-:W0:Y:S02]  /*0970*/  USETMAXREG.TRY_ALLOC.CTAPOOL UP0, 0xe8 ;  /* 0x000000e8000079c8 */ /* 0x000e240008000600 */
[----:B0-----:R-:W-:-:S13]  /*0980*/  PLOP3.LUT P0, PT, PT, PT, UP0, 0x80, 0x0 ;  /* 0x000000000000781c */ /* 0x001fda0003f0f008 */
[----:B------:R-:W-:Y:S05]  /*0990*/  @!P0 BRA `(.L_x_5385) ;  /* 0xfffffffc00f08947 */ /* 0x000fea000383ffff */
[----:B------:R-:W-:Y:S01]  /*09a0*/  SHF.R.U32.HI R2, RZ, 0x7, R0 ;  /* 0x00000007ff027819 */ /* 0x000fe20000011600 */
[----:B------:R-:W0:Y:S03]  /*09b0*/  S2UR UR4, SR_CgaCtaId ;  /* 0x00000000000479c3 */ /* 0x000e260000008800 */
[----:B------:R-:W-:Y:S02]  /*09c0*/  ISETP.NE.AND P0, PT, R2, 0x1, PT ;  /* 0x000000010200780c */ /* 0x000fe40003f05270 */
        /* <DEDUP_REMOVED lines=12> */
[----:B------:R-:W2:Y:S01]  /*0a90*/  LDL.LU R22, [R1+0x10] ;  /* 0x0000100001167983 */ /* 0x000ea20000300800 */
[----:B------:R-:W-:Y:S02]  /*0aa0*/  VIADD R0, R0, 0xffffff80 ;  /* 0xffffff8000007836 */ /* 0x000fe40000000000 */
[----:B------:R-:W-:Y:S02]  /*0ab0*/  IMAD.MOV.U32 R229, RZ, RZ, 0x40 ;  /* 0x00000040ffe57424 */ /* 0x000fe400078e00ff */
[----:B------:R-:W-:Y:S01]  /*0ac0*/  IMAD.MOV.U32 R185, RZ, RZ, RZ ;  /* 0x000000ffffb97224 */ /* 0x000fe200078e00ff */
[----:B------:R-:W-:Y:S01]  /*0ad0*/  SHF.R.S32.HI R3, RZ, 0x1f, R0 ;  /* 0x0000001fff037819 */ /* 0x000fe20000011400 */
[----:B------:R-:W-:-:S03]  /*0ae0*/  IMAD.MOV.U32 R192, RZ, RZ, RZ ;  /* 0x000000ffffc07224 */ /* 0x000fc600078e00ff */
[CC--:B------:R-:W-:Y:S02]  /*0af0*/  LEA.HI R4, R3.reuse, R0.reuse, RZ, 0x4 ;  /* 0x0000000003047211 */ /* 0x0c0fe400078f20ff */
[CC--:B------:R-:W-:Y:S02]  /*0b00*/  LEA.HI R5, R3.reuse, R0.reuse, RZ, 0x5 ;  /* 0x0000000003057211 */ /* 0x0c0fe400078f28ff */
[CC--:B------:R-:W-:Y:S02]  /*0b10*/  LEA.HI R2, R3.reuse, R0.reuse, RZ, 0x7 ;  /* 0x0000000003027211 */ /* 0x0c0fe400078f38ff */
[CC--:B------:R-:W-:Y:S02]  /*0b20*/  LEA.HI R11, R3.reuse, R0.reuse, RZ, 0x2 ;  /* 0x00000000030b7211 */ /* 0x0c0fe400078f10ff */
[----:B------:R-:W-:Y:S02]  /*0b30*/  LEA.HI R3, R3, R0, RZ, 0x3 ;  /* 0x0000000003037211 */ /* 0x000fe400078f18ff */
[----:B------:R-:W-:-:S02]  /*0b40*/  LOP3.LUT R9, R2, 0xffffff80, RZ, 0xc0, !PT ;  /* 0xffffff8002097812 */ /* 0x000fc400078ec0ff */
[----:B------:R-:W-:Y:S02]  /*0b50*/  LOP3.LUT R21, R3, 0xfffffff8, RZ, 0xc0, !PT ;  /* 0xfffffff803157812 */ /* 0x000fe400078ec0ff */
[----:B------:R-:W-:Y:S01]  /*0b60*/  LOP3.LUT R3, R4, 0xfffffff0, RZ, 0xc0, !PT ;  /* 0xfffffff004037812 */ /* 0x000fe200078ec0ff */
[C---:B------:R-:W-:Y:S01]  /*0b70*/  IMAD.IADD R9, R0.reuse, 0x1, -R9 ;  /* 0x0000000100097824 */ /* 0x040fe200078e0a09 */
[----:B------:R-:W-:Y:S01]  /*0b80*/  SHF.R.S32.HI R7, RZ, 0x4, R4 ;  /* 0x00000004ff077819 */ /* 0x000fe20000011404 */
[C---:B------:R-:W-:Y:S01]  /*0b90*/  IMAD.IADD R21, R0.reuse, 0x1, -R21 ;  /* 0x0000000100157824 */ /* 0x040fe200078e0a15 */
[----:B------:R-:W-:Y:S01]  /*0ba0*/  LOP3.LUT R19, R11, 0xfffffffc, RZ, 0xc0, !PT ;  /* 0xfffffffc0b137812 */ /* 0x000fe200078ec0ff */
[----:B------:R-:W-:Y:S01]  /*0bb0*/  IMAD.IADD R3, R0, 0x1, -R3 ;  /* 0x0000000100037824 */ /* 0x000fe200078e0a03 */
[----:B------:R-:W-:Y:S01]  /*0bc0*/  LEA.HI R4, R4, R7, RZ, 0x1 ;  /* 0x0000000704047211 */ /* 0x000fe200078f08ff */
[----:B------:R-:W-:Y:S01]  /*0bd0*/  IMAD.SHL.U32 R195, R21, 0x8, RZ ;  /* 0x0000000815c37824 */ /* 0x000fe200078e00ff */
[----:B------:R-:W-:Y:S01]  /*0be0*/  SHF.R.S32.HI R187, RZ, 0x2, R11 ;  /* 0x00000002ffbb7819 */ /* 0x000fe2000001140b */
[----:B------:R-:W-:Y:S01]  /*0bf0*/  IMAD.IADD R19, R0, 0x1, -R19 ;  /* 0x0000000100137824 */ /* 0x000fe200078e0a13 */
[----:B------:R-:W-:Y:S01]  /*0c00*/  SHF.R.S32.HI R8, RZ, 0x1f, R3 ;  /* 0x0000001fff087819 */ /* 0x000fe20000011403 */
[----:B------:R-:W-:Y:S01]  /*0c10*/  VIADD R35, R195, 0x80 ;  /* 0x00000080c3237836 */ /* 0x000fe20000000000 */
[----:B------:R-:W-:Y:S01]  /*0c20*/  SHF.R.S32.HI R0, RZ, 0x1f, R9 ;  /* 0x0000001fff007819 */ /* 0x000fe20000011409 */
[----:B------:R-:W-:Y:S01]  /*0c30*/  VIADD R25, R187, 0x20 ;  /* 0x00000020bb197836 */ /* 0x000fe20000000000 */
[----:B------:R-:W-:Y:S01]  /*0c40*/  LEA.HI R10, R8, R3, RZ, 0x3 ;  /* 0x00000003080a7211 */ /* 0x000fe200078f18ff */
[C---:B------:R-:W-:Y:S01]  /*0c50*/  IMAD.SHL.U32 R18, R19.reuse, 0x8, RZ ;  /* 0x0000000813127824 */ /* 0x040fe200078e00ff */
[--C-:B------:R-:W-:Y:S01]  /*0c60*/  SHF.R.S32.HI R24, RZ, 0x5, R5.reuse ;  /* 0x00000005ff187819 */ /* 0x100fe20000011405 */
[----:B------:R-:W-:Y:S01]  /*0c70*/  IMAD.SHL.U32 R190, R19, 0x4, RZ ;  /* 0x0000000413be7824 */ /* 0x000fe200078e00ff */
[----:B------:R-:W-:Y:S01]  /*0c80*/  LOP3.LUT R4, R4, 0x1ffffffe, RZ, 0xc0, !PT ;  /* 0x1ffffffe04047812 */ /* 0x000fe200078ec0ff */
[----:B------:R-:W-:Y:S01]  /*0c90*/  VIADD R34, R195, 0xc0 ;  /* 0x000000c0c3227836 */ /* 0x000fe20000000000 */
[----:B------:R-:W-:Y:S01]  /*0ca0*/  SHF.R.S32.HI R5, RZ, 0x1f, R5 ;  /* 0x0000001fff057819 */ /* 0x000fe20000011405 */
[----:B------:R-:W-:Y:S01]  /*0cb0*/  VIADD R226, R18, 0x40 ;  /* 0x0000004012e27836 */ /* 0x000fe20000000000 */
[-C--:B------:R-:W-:Y:S01]  /*0cc0*/  LEA.HI R6, R0, R9.reuse, RZ, 0x2 ;  /* 0x0000000900067211 */ /* 0x080fe200078f10ff */
[----:B------:R-:W-:Y:S01]  /*0cd0*/  IMAD.IADD R4, R7, 0x1, -R4 ;  /* 0x0000000107047824 */ /* 0x000fe200078e0a04 */
[----:B------:R-:W-:Y:S01]  /*0ce0*/  SHF.R.S32.HI R20, RZ, 0x7, R2 ;  /* 0x00000007ff147819 */ /* 0x000fe20000011402 */
[----:B------:R-:W-:Y:S01]  /*0cf0*/  VIADD R33, R195, 0x100 ;  /* 0x00000100c3217836 */ /* 0x000fe20000000000 */
        /* <DEDUP_REMOVED lines=9> */
[----:B------:R-:W-:Y:S01]  /*0d90*/  VIADD R225, R18, 0x60 ;  /* 0x0000006012e17836 */ /* 0x000fe20000000000 */
[----:B------:R-:W-:Y:S01]  /*0da0*/  LOP3.LUT R5, R5, 0x3ffffc, RZ, 0xc0, !PT ;  /* 0x003ffffc05057812 */ /* 0x000fe200078ec0ff */
[C---:B------:R-:W-:Y:S01]  /*0db0*/  VIADD R32, R195.reuse, 0x140 ;  /* 0x00000140c3207836 */ /* 0x040fe20000000000 */
[----:B------:R-:W-:Y:S01]  /*0dc0*/  SHF.R.S32.HI R3, RZ, 0x1f, R25 ;  /* 0x0000001fff037819 */ /* 0x000fe20000011419 */
[----:B------:R-:W-:Y:S01]  /*0dd0*/  VIADD R36, R195, 0x40 ;  /* 0x00000040c3247836 */ /* 0x000fe20000000000 */
[----:B------:R-:W-:Y:S01]  /*0de0*/  LEA.HI R0, R0, R9, RZ, 0x5 ;  /* 0x0000000900007211 */ /* 0x000fe200078f28ff */
[----:B------:R-:W-:Y:S01]  /*0df0*/  IMAD.IADD R9, R9, 0x1, -R6 ;  /* 0x0000000109097824 */ /* 0x000fe200078e0a06 */
[----:B------:R-:W-:Y:S01]  /*0e00*/  LEA.HI R8, R8, R7, RZ, 0x3 ;  /* 0x0000000708087211 */ /* 0x000fe200078f18ff */
[----:B------:R-:W-:Y:S01]  /*0e10*/  IMAD.IADD R5, R24, 0x1, -R5 ;  /* 0x0000000118057824 */ /* 0x000fe200078e0a05 */
[----:B------:R-:W-:Y:S01]  /*0e20*/  LEA.HI R6, R3, R25, RZ, 0x3 ;  /* 0x0000001903067211 */ /* 0x000fe200078f18ff */
[----:B------:R-:W-:Y:S01]  /*0e30*/  IMAD.SHL.U32 R3, R12, 0x40, RZ ;  /* 0x000000400c037824 */ /* 0x000fe200078e00ff */
[----:B------:R-:W-:Y:S01]  /*0e40*/  LOP3.LUT R8, R8, 0xfffffff8, RZ, 0xc0, !PT ;  /* 0xfffffff808087812 */ /* 0x000fe200078ec0ff */
[----:B------:R-:W-:Y:S01]  /*0e50*/  IMAD R23, R5, 0x10, R16 ;  /* 0x0000001005177824 */ /* 0x000fe200078e0210 */
[----:B------:R-:W-:Y:S01]  /*0e60*/  SHF.R.S32.HI R0, RZ, 0x5, R0 ;  /* 0x00000005ff007819 */ /* 0x000fe20000011400 */
[----:B------:R-:W-:Y:S01]  /*0e70*/  IMAD.SHL.U32 R5, R25, 0x40, RZ ;  /* 0x0000004019057824 */ /* 0x000fe200078e00ff */
[----:B------:R-:W-:Y:S01]  /*0e80*/  LOP3.LUT R3, R3, 0x1c0, RZ, 0xc0, !PT ;  /* 0x000001c003037812 */ /* 0x000fe200078ec0ff */
[----:B------:R-:W-:Y:S01]  /*0e90*/  IMAD.IADD R193, R7, 0x1, -R8 ;  /* 0x0000000107c17824 */ /* 0x000fe200078e0a08 */
[----:B------:R-:W-:Y:S01]  /*0ea0*/  LOP3.LUT R10, R10, 0x7ffffe00, RZ, 0xc0, !PT ;  /* 0x7ffffe000a0a7812 */ /* 0x000fe200078ec0ff */
[--C-:B------:R-:W-:Y:S01]  /*0eb0*/  IMAD.U32 R8, R23, 0x40, R4.reuse ;  /* 0x0000004017087824 */ /* 0x100fe200078e0004 */
[----:B------:R-:W-:Y:S01]  /*0ec0*/  LOP3.LUT R4, R3, 0x8, R4, 0xf8, !PT ;  /* 0x0000000803047812 */ /* 0x000fe200078ef804 */
[----:B------:R-:W-:Y:S01]  /*0ed0*/  IMAD R193, R0, 0x10, R193 ;  /* 0x0000001000c17824 */ /* 0x000fe200078e02c1 */
[----:B------:R-:W-:Y:S01]  /*0ee0*/  SHF.R.U32.HI R3, RZ, 0x3, R3 ;  /* 0x00000003ff037819 */ /* 0x000fe20000011603 */
[----:B------:R-:W-:Y:S01]  /*0ef0*/  IMAD R10, R24, 0x400, R10 ;  /* 0x00000400180a7824 */ /* 0x000fe200078e020a */
[----:B------:R-:W-:Y:S01]  /*0f00*/  SHF.R.S32.HI R0, RZ, 0x1f, R11 ;  /* 0x0000001fff007819 */ /* 0x000fe2000001140b */
[----:B------:R-:W-:Y:S01]  /*0f10*/  IMAD.SHL.U32 R6, R6, 0x40, RZ ;  /* 0x0000004006067824 */ /* 0x000fe200078e00ff */
[----:B------:R-:W-:Y:S01]  /*0f20*/  LOP3.LUT R3, R4, R3, RZ, 0x3c, !PT ;  /* 0x0000000304037212 */ /* 0x000fe200078e3cff */
[C---:B------:R-:W-:Y:S01]  /*0f30*/  VIADD R31, R195.reuse, 0x180 ;  /* 0x00000180c31f7836 */ /* 0x040fe20000000000 */
[----:B------:R-:W-:Y:S01]  /*0f40*/  LEA.HI R2, R2, R20, RZ, 0x1 ;  /* 0x0000001402027211 */ /* 0x000fe200078f08ff */
[----:B------:R-:W-:Y:S01]  /*0f50*/  VIADD R209, R190, 0x10 ;  /* 0x00000010bed17836 */ /* 0x000fe20000000000 */
[----:B------:R-:W-:Y:S01]  /*0f60*/  LEA.HI R0, R0, R187, RZ, 0x3 ;  /* 0x000000bb00007211 */ /* 0x000fe200078f18ff */
[----:B------:R-:W-:Y:S01]  /*0f70*/  IMAD.IADD R10, R10, 0x1, R3 ;  /* 0x000000010a0a7824 */ /* 0x000fe200078e0203 */
[----:B------:R-:W-:Y:S01]  /*0f80*/  LOP3.LUT R2, R2, 0xfffffe, RZ, 0xc0, !PT ;  /* 0x00fffffe02027812 */ /* 0x000fe200078ec0ff */
[----:B------:R-:W-:Y:S01]  /*0f90*/  VIADD R30, R195, 0x1c0 ;  /* 0x000001c0c31e7836 */ /* 0x000fe20000000000 */
[----:B------:R-:W-:Y:S01]  /*0fa0*/  LEA.HI R3, R19, R19, RZ, 0x1 ;  /* 0x0000001313037211 */ /* 0x000fe200078f08ff */
[----:B------:R-:W-:Y:S01]  /*0fb0*/  VIADD R224, R18, 0x80 ;  /* 0x0000008012e07836 */ /* 0x000fe20000000000 */
[----:B------:R-:W-:Y:S01]  /*0fc0*/  LOP3.LUT R0, R0, 0xfffffff8, RZ, 0xc0, !PT ;  /* 0xfffffff800007812 */ /* 0x000fe200078ec0ff */
[----:B------:R-:W-:Y:S01]  /*0fd0*/  IMAD.IADD R2, R20, 0x1, -R2 ;  /* 0x0000000114027824 */ /* 0x000fe200078e0a02 */
[----:B------:R-:W-:Y:S01]  /*0fe0*/  LOP3.LUT R5, R5, 0x1c0, RZ, 0xc0, !PT ;  /* 0x000001c005057812 */ /* 0x000fe200078ec0ff */
[C---:B------:R-:W-:Y:S01]  /*0ff0*/  VIADD R223, R18.reuse, 0xa0 ;  /* 0x000000a012df7836 */ /* 0x040fe20000000000 */
[----:B------:R-:W-:Y:S01]  /*1000*/  SHF.R.S32.HI R37, RZ, 0x1f, R35 ;  /* 0x0000001fff257819 */ /* 0x000fe20000011423 */
[----:B------:R-:W-:Y:S01]  /*1010*/  IMAD.IADD R194, R187, 0x1, -R0 ;  /* 0x00000001bbc27824 */ /* 0x000fe200078e0a00 */
[----:B------:R-:W-:Y:S01]  /*1020*/  LOP3.LUT R4, R3, 0x1ffffffe, RZ, 0xc0, !PT ;  /* 0x1ffffffe03047812 */ /* 0x000fe200078ec0ff */
[C---:B------:R-:W-:Y:S01]  /*1030*/  VIADD R29, R18.reuse, 0x1c0 ;  /* 0x000001c0121d7836 */ /* 0x040fe20000000000 */
[----:B------:R-:W-:Y:S01]  /*1040*/  SHF.R.S32.HI R35, RZ, 0x1f, R34 ;  /* 0x0000001fff237819 */ /* 0x000fe20000011422 */
[----:B------:R-:W-:Y:S01]  /*1050*/  STL [R1+0x14], R24 ;  /* 0x0000141801007387 */ /* 0x000fe20000100800 */
[----:B------:R-:W-:Y:S01]  /*1060*/  SHF.R.U32.HI R7, RZ, 0x3, R5 ;  /* 0x00000003ff077819 */ /* 0x000fe20000011605 */
[C---:B------:R-:W-:Y:S01]  /*1070*/  VIADD R27, R18.reuse, 0x1e0 ;  /* 0x000001e0121b7836 */ /* 0x040fe20000000000 */
[----:B------:R-:W-:Y:S01]  /*1080*/  SHF.R.S32.HI R3, RZ, 0x1f, R226 ;  /* 0x0000001fff037819 */ /* 0x000fe200000114e2 */
[----:B------:R-:W-:Y:S01]  /*1090*/  STL [R1+0x70], R20 ;  /* 0x0000701401007387 */ /* 0x000fe20000100800 */
[----:B------:R-:W-:Y:S01]  /*10a0*/  SHF.R.S32.HI R34, RZ, 0x1f, R33 ;  /* 0x0000001fff227819 */ /* 0x000fe20000011421 */
[----:B------:R-:W-:Y:S01]  /*10b0*/  VIADD R222, R18, 0xc0 ;  /* 0x000000c012de7836 */ /* 0x000fe20000000000 */
[----:B------:R-:W-:Y:S01]  /*10c0*/  LOP3.LUT R5, R5, 0x38, R18, 0xf8, !PT ;  /* 0x0000003805057812 */ /* 0x000fe200078ef812 */
[----:B------:R-:W-:Y:S01]  /*10d0*/  IMAD.SHL.U32 R28, R2, 0x100, RZ ;  /* 0x00000100021c7824 */ /* 0x000fe200078e00ff */
[----:B------:R-:W-:Y:S01]  /*10e0*/  LOP3.LUT R6, R6, 0xfffffe00, RZ, 0xc0, !PT ;  /* 0xfffffe0006067812 */ /* 0x000fe200078ec0ff */
[----:B------:R0:W-:Y:S01]  /*10f0*/  STL [R1+0x84], R8 ;  /* 0x0000840801007387 */ /* 0x0001e20000100800 */
[----:B------:R-:W-:Y:S01]  /*1100*/  SHF.R.S32.HI R0, RZ, 0x1f, R225 ;  /* 0x0000001fff007819 */ /* 0x000fe200000114e1 */
[C---:B------:R-:W-:Y:S01]  /*1110*/  VIADD R221, R18.reuse, 0xe0 ;  /* 0x000000e012dd7836 */ /* 0x040fe20000000000 */
[----:B------:R-:W-:Y:S01]  /*1120*/  SHF.R.S32.HI R33, RZ, 0x1f, R32 ;  /* 0x0000001fff217819 */ /* 0x000fe20000011420 */
[----:B------:R-:W-:Y:S01]  /*1130*/  STL [R1+0x68], RZ ;  /* 0x000068ff01007387 */ /* 0x000fe20000100800 */
[----:B------:R-:W-:Y:S01]  /*1140*/  SHF.R.S32.HI R38, RZ, 0x1f, R36 ;  /* 0x0000001fff267819 */ /* 0x000fe20000011424 */
[C---:B------:R-:W-:Y:S01]  /*1150*/  VIADD R220, R18.reuse, 0x100 ;  /* 0x0000010012dc7836 */ /* 0x040fe20000000000 */
[----:B------:R-:W-:Y:S01]  /*1160*/  SHF.R.S32.HI R32, RZ, 0x1f, R31 ;  /* 0x0000001fff207819 */ /* 0x000fe2000001141f */
[----:B------:R-:W-:Y:S01]  /*1170*/  STL [R1+0x8], R29 ;  /* 0x0000081d01007387 */ /* 0x000fe20000100800 */
[----:B------:R-:W-:Y:S01]  /*1180*/  SHF.R.S32.HI R36, RZ, 0x1f, R209 ;  /* 0x0000001fff247819 */ /* 0x000fe200000114d1 */
[C---:B------:R-:W-:Y:S01]  /*1190*/  VIADD R219, R18.reuse, 0x120 ;  /* 0x0000012012db7836 */ /* 0x040fe20000000000 */
[----:B------:R-:W-:Y:S01]  /*11a0*/  SHF.R.S32.HI R31, RZ, 0x1f, R30 ;  /* 0x0000001fff1f7819 */ /* 0x000fe2000001141e */
[----:B------:R-:W-:Y:S01]  /*11b0*/  STL [R1+0x4], R27 ;  /* 0x0000041b01007387 */ /* 0x000fe20000100800 */
[----:B------:R-:W-:Y:S01]  /*11c0*/  SHF.R.S32.HI R11, RZ, 0x1f, R224 ;  /* 0x0000001fff0b7819 */ /* 0x000fe200000114e0 */
[----:B------:R-:W-:Y:S01]  /*11d0*/  VIADD R218, R18, 0x140 ;  /* 0x0000014012da7836 */ /* 0x000fe20000000000 */
[----:B------:R-:W-:Y:S01]  /*11e0*/  SHF.L.U64.HI R30, R226, 0x1, R3 ;  /* 0x00000001e21e7819 */ /* 0x000fe20000010203 */
[----:B------:R-:W-:Y:S01]  /*11f0*/  STL [R1+0x80], R28 ;  /* 0x0000801c01007387 */ /* 0x000fe20000100800 */
[----:B0-----:R-:W-:Y:S01]  /*1200*/  LOP3.LUT R8, R6, R5, R7, 0xf6, !PT ;  /* 0x0000000506087212 */ /* 0x001fe200078ef607 */
[----:B------:R-:W-:Y:S01]  /*1210*/  IMAD.MOV.U32 R5, RZ, RZ, R13 ;  /* 0x000000ffff057224 */ /* 0x000fe200078e000d */
[----:B------:R-:W-:Y:S01]  /*1220*/  SHF.R.S32.HI R2, RZ, 0x1f, R223 ;  /* 0x0000001fff027819 */ /* 0x000fe200000114df */
[----:B------:R-:W-:Y:S01]  /*1230*/  STL [R1+0x74], R36 ;  /* 0x0000742401007387 */ /* 0x000fe20000100800 */
[----:B------:R-:W-:Y:S01]  /*1240*/  SHF.L.U64.HI R0, R225, 0x1, R0 ;  /* 0x00000001e1007819 */ /* 0x000fe20000010200 */
[----:B------:R-:W-:Y:S01]  /*1250*/  IMAD.MOV.U32 R7, RZ, RZ, R15 ;  /* 0x000000ffff077224 */ /* 0x000fe200078e000f */
[----:B------:R-:W-:Y:S01]  /*1260*/  SHF.R.S32.HI R13, RZ, 0x1f, R222 ;  /* 0x0000001fff0d7819 */ /* 0x000fe200000114de */
[----:B------:R-:W-:Y:S01]  /*1270*/  STL [R1+0x1c], R30 ;  /* 0x00001c1e01007387 */ /* 0x000fe20000100800 */
[----:B------:R-:W-:Y:S01]  /*1280*/  SHF.L.U64.HI R3, R224, 0x1, R11 ;  /* 0x00000001e0037819 */ /* 0x000fe2000001020b */
[----:B------:R-:W-:Y:S01]  /*1290*/  IMAD.MOV.U32 R6, RZ, RZ, R14 ;  /* 0x000000ffff067224 */ /* 0x000fe200078e000e */
[----:B------:R-:W-:Y:S01]  /*12a0*/  R2P PR, R12, 0x6 ;  /* 0x000000060c007804 */ /* 0x000fe20000000000 */
[----:B------:R0:W-:Y:S01]  /*12b0*/  STL [R1+0x20], R0 ;  /* 0x0000200001007387 */ /* 0x0001e20000100800 */
[----:B------:R-:W-:Y:S01]  /*12c0*/  SHF.L.U64.HI R2, R223, 0x1, R2 ;  /* 0x00000001df027819 */ /* 0x000fe20000010202 */
        /* <DEDUP_REMOVED lines=10> */
[----:B------:R-:W-:Y:S01]  /*1370*/  IMAD.IADD R4, R19, 0x1, -R4 ;  /* 0x0000000113047824 */ /* 0x000fe200078e0a04 */
[----:B------:R-:W-:Y:S01]  /*1380*/  SHF.R.S32.HI R16, RZ, 0x1f, R217 ;  /* 0x0000001fff107819 */ /* 0x000fe200000114d9 */
[----:B------:R-:W-:Y:S01]  /*1390*/  IMAD R227, R10, 0x2, R17 ;  /* 0x000000020ae37824 */ /* 0x000fe200078e0211 */
[----:B-1----:R-:W-:Y:S01]  /*13a0*/  SHF.L.U64.HI R3, R221, 0x1, R12 ;  /* 0x00000001dd037819 */ /* 0x002fe2000001020c */
[----:B------:R0:W-:Y:S01]  /*13b0*/  STL [R1+0x2c], R0 ;  /* 0x00002c0001007387 */ /* 0x0001e20000100800 */
[----:B------:R-:W-:Y:S01]  /*13c0*/  SHF.R.S32.HI R25, RZ, 0x1f, R216 ;  /* 0x0000001fff197819 */ /* 0x000fe200000114d8 */
[----:B------:R-:W-:Y:S01]  /*13d0*/  IMAD R4, R4, 0x8, R193 ;  /* 0x0000000804047824 */ /* 0x000fe200078e02c1 */
[----:B---3--:R-:W-:Y:S01]  /*13e0*/  SHF.L.U64.HI R2, R220, 0x1, R15 ;  /* 0x00000001dc027819 */ /* 0x008fe2000001020f */
[----:B------:R1:W-:Y:S01]  /*13f0*/  STL [R1+0x30], R3 ;  /* 0x0000300301007387 */ /* 0x0003e20000100800 */
[----:B------:R-:W-:Y:S01]  /*1400*/  SHF.R.S32.HI R20, RZ, 0x1f, R215 ;  /* 0x0000001fff147819 */ /* 0x000fe200000114d7 */
[----:B------:R-:W-:Y:S01]  /*1410*/  VIADD R228, R227, 0x36420 ;  /* 0x00036420e3e47836 */ /* 0x000fe20000000000 */
[----:B------:R-:W-:Y:S01]  /*1420*/  SHF.R.S32.HI R24, RZ, 0x1f, R29 ;  /* 0x0000001fff187819 */ /* 0x000fe2000001141d */
[----:B------:R3:W-:Y:S01]  /*1430*/  STL [R1+0x34], R2 ;  /* 0x0000340201007387 */ /* 0x0007e20000100800 */
[----:B------:R-:W-:Y:S01]  /*1440*/  SHF.R.S32.HI R26, RZ, 0x1f, R27 ;  /* 0x0000001fff1a7819 */ /* 0x000fe2000001141b */
[----:B------:R-:W-:Y:S01]  /*1450*/  VIADD R184, R18, 0x20 ;  /* 0x0000002012b87836 */ /* 0x000fe20000000000 */
[----:B0-----:R-:W-:-:S02]  /*1460*/  SHF.L.U64.HI R0, R219, 0x1, R14 ;  /* 0x00000001db007819 */ /* 0x001fc4000001020e */
[----:B------:R-:W-:Y:S02]  /*1470*/  SEL R229, R229, 0xffffffc0, !P2 ;  /* 0xffffffc0e5e57807 */ /* 0x000fe40005000000 */
[----:B-1----:R-:W-:Y:S01]  /*1480*/  SHF.L.U64.HI R3, R218, 0x1, R21 ;  /* 0x00000001da037819 */ /* 0x002fe20000010215 */
[----:B------:R0:W-:Y:S01]  /*1490*/  STL [R1+0x38], R0 ;  /* 0x0000380001007387 */ /* 0x0001e20000100800 */
[----:B------:R-:W-:Y:S02]  /*14a0*/  SHF.R.S32.HI R19, RZ, 0x1f, R18 ;  /* 0x0000001fff137819 */ /* 0x000fe40000011412 */
[----:B---3--:R-:W-:Y:S01]  /*14b0*/  SHF.L.U64.HI R2, R217, 0x1, R16 ;  /* 0x00000001d9027819 */ /* 0x008fe20000010210 */
[----:B------:R1:W-:Y:S01]  /*14c0*/  STL [R1+0x3c], R3 ;  /* 0x00003c0301007387 */ /* 0x0003e20000100800 */
[----:B------:R-:W-:-:S03]  /*14d0*/  SHF.R.S32.HI R196, RZ, 0x1f, R184 ;  /* 0x0000001fffc47819 */ /* 0x000fc600000114b8 */
[----:B------:R3:W-:Y:S01]  /*14e0*/  STL [R1+0x40], R2 ;  /* 0x0000400201007387 */ /* 0x0007e20000100800 */
[----:B0-----:R-:W-:Y:S01]  /*14f0*/  IMAD.SHL.U32 R0, R9, 0x2, RZ ;  /* 0x0000000209007824 */ /* 0x001fe200078e00ff */
[----:B------:R-:W-:Y:S02]  /*1500*/  SHF.L.U64.HI R9, R216, 0x1, R25 ;  /* 0x00000001d8097819 */ /* 0x000fe40000010219 */
[----:B-1----:R-:W-:Y:S01]  /*1510*/  SHF.L.U64.HI R3, R215, 0x1, R20 ;  /* 0x00000001d7037819 */ /* 0x002fe20000010214 */
[----:B------:R-:W-:Y:S02]  /*1520*/  IMAD.IADD R212, R0, 0x1, R28 ;  /* 0x0000000100d47824 */ /* 0x000fe400078e021c */
[----:B------:R-:W-:Y:S01]  /*1530*/  STL [R1+0x44], R9 ;  /* 0x0000440901007387 */ /* 0x000fe20000100800 */
[----:B---3--:R-:W-:Y:S01]  /*1540*/  SHF.L.U64.HI R2, R29, 0x1, R24 ;  /* 0x000000011d027819 */ /* 0x008fe20000010218 */
[C---:B------:R-:W-:Y:S02]  /*1550*/  VIADD R40, R212.reuse, 0x10 ;  /* 0x00000010d4287836 */ /* 0x040fe40000000000 */
[----:B------:R0:W-:Y:S01]  /*1560*/  STL [R1+0x10], R0 ;  /* 0x0000100001007387 */ /* 0x0001e20000100800 */
[----:B------:R-:W-:-:S02]  /*1570*/  VIADD R37, R212, 0x28 ;  /* 0x00000028d4257836 */ /* 0x000fc40000000000 */
[C---:B------:R-:W-:Y:S01]  /*1580*/  VIADD R34, R212.reuse, 0x40 ;  /* 0x00000040d4227836 */ /* 0x040fe20000000000 */
[----:B------:R-:W-:Y:S01]  /*1590*/  STL [R1+0x48], R3 ;  /* 0x0000480301007387 */ /* 0x000fe20000100800 */
[C---:B------:R-:W-:Y:S02]  /*15a0*/  VIADD R31, R212.reuse, 0x58 ;  /* 0x00000058d41f7836 */ /* 0x040fe40000000000 */
[C---:B------:R-:W-:Y:S01]  /*15b0*/  VIADD R28, R212.reuse, 0x70 ;  /* 0x00000070d41c7836 */ /* 0x040fe20000000000 */
[----:B------:R1:W-:Y:S01]  /*15c0*/  STL [R1+0x4c], R2 ;  /* 0x00004c0201007387 */ /* 0x0003e20000100800 */
[C---:B------:R-:W-:Y:S01]  /*15d0*/  VIADD R25, R212.reuse, 0x88 ;  /* 0x00000088d4197836 */ /* 0x040fe20000000000 */
[----:B0-----:R-:W-:Y:S01]  /*15e0*/  SHF.L.U64.HI R0, R27, 0x1, R26 ;  /* 0x000000011b007819 */ /* 0x001fe2000001021a */
[C---:B------:R-:W-:Y:S02]  /*15f0*/  VIADD R20, R212.reuse, 0xa0 ;  /* 0x000000a0d4147836 */ /* 0x040fe40000000000 */
[----:B------:R-:W-:-:S02]  /*1600*/  VIADD R14, R212, 0xb8 ;  /* 0x000000b8d40e7836 */ /* 0x000fc40000000000 */
[----:B------:R0:W-:Y:S01]  /*1610*/  STL [R1+0x50], R0 ;  /* 0x0000500001007387 */ /* 0x0001e20000100800 */
[----:B------:R-:W-:Y:S02]  /*1620*/  VIADD R12, R212, 0xc8 ;  /* 0x000000c8d40c7836 */ /* 0x000fe40000000000 */
[----:B-1----:R-:W-:Y:S02]  /*1630*/  IMAD R2, R8, 0x2, R17 ;  /* 0x0000000208027824 */ /* 0x002fe400078e0211 */
[C---:B------:R-:W-:Y:S01]  /*1640*/  VIADD R41, R212.reuse, 0x8 ;  /* 0x00000008d4297836 */ /* 0x040fe20000000000 */
[----:B------:R-:W-:Y:S01]  /*1650*/  SHF.R.S32.HI R10, RZ, 0x1f, R12 ;  /* 0x0000001fff0a7819 */ /* 0x000fe2000001140c */
        /* <DEDUP_REMOVED lines=40> */
[C---:B------:R-:W-:Y:S01]  /*18e0*/  VIADD R9, R212.reuse, 0xe0 ;  /* 0x000000e0d4097836 */ /* 0x040fe20000000000 */
[----:B------:R-:W-:Y:S01]  /*18f0*/  SHF.R.S32.HI R29, RZ, 0x1f, R29 ;  /* 0x0000001fff1d7819 */ /* 0x000fe2000001141d */
[C---:B------:R-:W-:Y:S01]  /*1900*/  VIADD R8, R212.reuse, 0xe8 ;  /* 0x000000e8d4087836 */ /* 0x040fe20000000000 */
[----:B------:R0:W-:Y:S01]  /*1910*/  STL [R1], R0 ;  /* 0x0000000001007387 */ /* 0x0001e20000100800 */
[C---:B------:R-:W-:Y:S01]  /*1920*/  VIADD R3, R212.reuse, 0xf0 ;  /* 0x000000f0d4037836 */ /* 0x040fe20000000000 */
        /* <DEDUP_REMOVED lines=14> */
[----:B--2---:R-:W-:Y:S02]  /*1a10*/  LOP3.LUT R188, R22, 0x1, RZ, 0xfc, !PT ;  /* 0x0000000116bc7812 */ /* 0x004fe400078efcff */
[----:B0-----:R-:W-:-:S07]  /*1a20*/  CS2R R22, SRZ ;  /* 0x0000000000167805 */ /* 0x001fce000001ff00 */
.L_x_5534:
[----:B0123--:R-:W0:Y:S01]  /*1a30*/  LDC.64 R2, c[0x0][0xd88] ;  /* 0x00036200ff027b82 */ /* 0x00fe220000000a00 */
[----:B------:R-:W-:Y:S01]  /*1a40*/  ULDC.64 UR6, c[0x0][0xb00] ;  /* 0x0002c00000067ab9 */ /* 0x000fe20000000a00 */
[----:B------:R-:W-:Y:S01]  /*1a50*/  ULDC.64 UR4, c[0x0][0xb20] ;  /* 0x0002c80000047ab9 */ /* 0x000fe20000000a00 */
[----:B------:R-:W-:Y:S01]  /*1a60*/  ULDC.64 UR8, c[0x0][0xb10] ;  /* 0x0002c40000087ab9 */ /* 0x000fe20000000a00 */
[----:B0-----:R-:W-:-:S05]  /*1a70*/  IMAD.WIDE R2, R7, 0x4, R2 ;  /* 0x0000000407027825 */ /* 0x001fca00078e0202 */
[----:B-----5:R-:W2:Y:S01]  /*1a80*/  LDG.E R24, desc[UR40][R2.64] ;  /* 0x0000002802187981 */ /* 0x020ea2000c1e1900 */
        /* <DEDUP_REMOVED lines=11> */
[C---:B------:R-:W-:Y:S02]  /*1b40*/  @P2 LEA R8, P3, R24.reuse, UR4, 0x2 ;  /* 0x0000000418082c11 */ /* 0x040fe4000f8610ff */
[C-C-:B------:R-:W-:Y:S01]  /*1b50*/  SHF.L.U64.HI R26, R24.reuse, 0x2, R0.reuse ;  /* 0x00000002181a7819 */ /* 0x140fe20000010200 */
[----:B------:R-:W-:Y:S01]  /*1b60*/  STL [R1+0x5c], R27 ;  /* 0x00005c1b01007387 */ /* 0x000fe20000100800 */
        /* <DEDUP_REMOVED lines=28> */
[----:B-1--4-:R-:W-:Y:S08]  /*1d30*/  @P1 BRA `(.L_x_5387) ;  /* 0x0000000000241947 */ /* 0x012ff00003800000 */
        /* <DEDUP_REMOVED lines=9> */
.L_x_5387:
[----:B------:R-:W-:Y:S02]  /*1dd0*/  IMAD.U32 R34, RZ, RZ, UR5 ;  /* 0x00000005ff227e24 */ /* 0x000fe4000f8e00ff */
[----:B------:R-:W-:Y:S01]  /*1de0*/  IMAD.U32 R25, RZ, RZ, UR4 ;  /* 0x00000004ff197e24 */ /* 0x000fe2000f8e00ff */
[----:B------:R-:W-:Y:S06]  /*1df0*/  @!P2 BRA `(.L_x_5388) ;  /* 0x000000000010a947 */ /* 0x000fec0003800000 */
[----:B------:R-:W-:-:S04]  /*1e00*/  IADD3 R2, P0, R27, UR8, RZ ;  /* 0x000000081b027c10 */ /* 0x000fc8000ff1e0ff */
[----:B------:R-:W-:-:S05]  /*1e10*/  IADD3.X R3, R26, UR9, RZ, P0, !PT ;  /* 0x000000091a037c10 */ /* 0x000fca00087fe4ff */
[----:B------:R0:W5:Y:S01]  /*1e20*/  LDG.E R25, desc[UR40][R2.64] ;  /* 0x0000002802197981 */ /* 0x000162000c1e1900 */
[----:B------:R-:W-:Y:S05]  /*1e30*/  BRA `(.L_x_5389) ;  /* 0x0000000000107947 */ /* 0x000fea0003800000 */
.L_x_5388:
[----:B------:R-:W-:Y:S05]  /*1e40*/  @!P0 BRA `(.L_x_5389) ;  /* 0x00000000000c8947 */ /* 0x000fea0003800000 */
[----:B------:R-:W2:Y:S04]  /*1e50*/  LDG.E R0, desc[UR40][R2.64] ;  /* 0x0000002802007981 */ /* 0x000ea8000c1e1900 */
[----:B------:R-:W2:Y:S02]  /*1e60*/  LDG.E R25, desc[UR40][R2.64+0x4] ;  /* 0x0000042802197981 */ /* 0x000ea4000c1e1900 */
[----:B--2---:R-:W-:-:S07]  /*1e70*/  IMAD.IADD R25, R25, 0x1, -R0 ;  /* 0x0000000119197824 */ /* 0x004fce00078e0a00 */
.L_x_5389:
        /* <DEDUP_REMOVED lines=9> */
[----:B------:R-:W-:-:S04]  /*1f10*/  ISETP.NE.U32.AND P1, PT, RZ, UR4, PT ;  /* 0x00000004ff007c0c */ /* 0x000fc8000bf25070 */
[----:B------:R-:W-:Y:S01]  /*1f20*/  ISETP.NE.AND.EX P1, PT, RZ, UR5, PT, P1 ;  /* 0x00000005ff007c0c */ /* 0x000fe2000bf25310 */
[----:B0----5:R-:W-:-:S12]  /*1f30*/  IMAD.MOV.U32 R2, RZ, RZ, R25 ;  /* 0x000000ffff027224 */ /* 0x021fd800078e0019 */
[----:B------:R-:W-:-:S04]  /*1f40*/  @P1 IADD3 R6, P2, R27, UR4, RZ ;  /* 0x000000041b061c10 */ /* 0x000fc8000ff5e0ff */
[----:B------:R-:W-:-:S05]  /*1f50*/  @P1 IADD3.X R7, R26, UR5, RZ, P2, !PT ;  /* 0x000000051a071c10 */ /* 0x000fca00097fe4ff */
[----:B------:R0:W5:Y:S01]  /*1f60*/  @P1 LDG.E R2, desc[UR40][R6.64] ;  /* 0x0000002806021981 */ /* 0x000162000c1e1900 */
[----:B-1----:R-:W-:Y:S01]  /*1f70*/  ISETP.NE.AND P1, PT, R4, 0x1, PT ;  /* 0x000000010400780c */ /* 0x002fe20003f25270 */
[----:B------:R-:W-:Y:S01]  /*1f80*/  IMAD.SHL.U32 R214, R5, 0x40, RZ ;  /* 0x0000004005d67824 */ /* 0x000fe200078e00ff */
[----:B------:R-:W-:Y:S01]  /*1f90*/  LOP3.LUT R13, R8, 0xff, RZ, 0xc0, !PT ;  /* 0x000000ff080d7812 */ /* 0x000fe200078ec0ff */
[----:B------:R-:W-:Y:S01]  /*1fa0*/  BSSY B0, `(.L_x_5390) ;  /* 0x0000036000007945 */ /* 0x000fe20003800000 */
[----:B------:R-:W-:Y:S01]  /*1fb0*/  SHF.R.U32.HI R12, RZ, 0x10, R8 ;  /* 0x00000010ff0c7819 */ /* 0x000fe20000011608 */
[----:B------:R-:W-:Y:S02]  /*1fc0*/  VIADD R3, R214, 0x3f ;  /* 0x0000003fd6037836 */ /* 0x000fe40000000000 */
[----:B------:R0:W-:Y:S04]  /*1fd0*/  STL [R1+0x64], R13 ;  /* 0x0000640d01007387 */ /* 0x0001e80000100800 */
[----:B------:R0:W-:Y:S02]  /*1fe0*/  STL [R1+0x54], R12 ;  /* 0x0000540c01007387 */ /* 0x0001e40000100800 */
[----:B------:R-:W1:Y:S08]  /*1ff0*/  @P1 LDC R4, c[0x0][0x44c] ;  /* 0x00011300ff041b82 */ /* 0x000e700000000800 */
[----:B------:R-:W3:Y:S01]  /*2000*/  @P1 LDC R11, c[0x0][0x450] ;  /* 0x00011400ff0b1b82 */ /* 0x000ee20000000800 */
[----:B--2---:R-:W-:-:S02]  /*2010*/  @P0 IMAD.IADD R34, R9, 0x1, -R0 ;  /* 0x0000000109220824 */ /* 0x004fc400078e0a00 */
[----:B------:R-:W-:Y:S02]  /*2020*/  IMAD.IADD R9, R25, 0x1, -R10 ;  /* 0x0000000119097824 */ /* 0x000fe400078e0a0a */
[----:B-1----:R-:W-:-:S04]  /*2030*/  @P1 IMAD.HI.U32 R0, R3, R4, RZ ;  /* 0x0000000403001227 */ /* 0x002fc800078e00ff */
[----:B------:R-:W-:Y:S01]  /*2040*/  IMAD.IADD R213, R9, 0x1, R34 ;  /* 0x0000000109d57824 */ /* 0x000fe200078e0222 */
[----:B---3--:R-:W-:-:S03]  /*2050*/  @P1 SHF.R.U32.HI R3, RZ, R11, R0 ;  /* 0x0000000bff031219 */ /* 0x008fc60000011600 */
[C---:B------:R-:W-:Y:S01]  /*2060*/  VIADD R0, R213.reuse, 0x3f ;  /* 0x0000003fd5007836 */ /* 0x040fe20000000000 */
[----:B------:R-:W-:-:S05]  /*2070*/  IADD3 R38, R213, 0x40, -R208 ;  /* 0x00000040d5267810 */ /* 0x000fca0007ffe8d0 */
[----:B------:R-:W-:Y:S01]  /*2080*/  IMAD.IADD R4, R38, 0x1, R3 ;  /* 0x0000000126047824 */ /* 0x000fe200078e0203 */
[----:B------:R-:W-:-:S04]  /*2090*/  SHF.R.S32.HI R3, RZ, 0x1f, R0 ;  /* 0x0000001fff037819 */ /* 0x000fc80000011400 */
[----:B------:R-:W-:Y:S02]  /*20a0*/  SHF.R.S32.HI R5, RZ, 0x1f, R4 ;  /* 0x0000001fff057819 */ /* 0x000fe40000011404 */
[----:B------:R-:W-:Y:S02]  /*20b0*/  LEA.HI R3, R3, R0, RZ, 0x6 ;  /* 0x0000000003037211 */ /* 0x000fe400078f30ff */
[----:B------:R-:W-:Y:S02]  /*20c0*/  LEA.HI R5, R5, R4, RZ, 0x6 ;  /* 0x0000000405057211 */ /* 0x000fe400078f30ff */
[----:B------:R-:W-:Y:S02]  /*20d0*/  SHF.R.S32.HI R37, RZ, 0x6, R3 ;  /* 0x00000006ff257819 */ /* 0x000fe40000011403 */
[----:B------:R-:W-:-:S04]  /*20e0*/  SHF.R.S32.HI R0, RZ, 0x6, R5 ;  /* 0x00000006ff007819 */ /* 0x000fc80000011405 */
[----:B------:R-:W-:Y:S01]  /*20f0*/  VIMNMX R10, R37, R0, PT ;  /* 0x00000000250a7248 */ /* 0x000fe20003fe0100 */
[----:B------:R-:W-:-:S03]  /*2100*/  IMAD.MOV.U32 R0, RZ, RZ, RZ ;  /* 0x000000ffff007224 */ /* 0x000fc600078e00ff */
        /* <DEDUP_REMOVED lines=31> */
.L_x_5391:
[----:B------:R-:W-:Y:S05]  /*2300*/  BSYNC B0 ;  /* 0x0000000000007941 */ /* 0x000fea0003800000 */
.L_x_5390:
        /* <DEDUP_REMOVED lines=36> */
.L_x_5394:
[----:B------:R-:W-:Y:S05]  /*2550*/  BSYNC B6 ;  /* 0x0000000000067941 */ /* 0x000fea0003800000 */
.L_x_5393:
        /* <DEDUP_REMOVED lines=20> */
.L_x_5396:
[----:B------:R-:W-:Y:S05]  /*26a0*/  BSYNC B6 ;  /* 0x0000000000067941 */ /* 0x000fea0003800000 */
.L_x_5395:
[----:B------:R-:W-:Y:S01]  /*26b0*/  ULDC.64 UR4, c[0x0][0xaf0] ;  /* 0x0002bc0000047ab9 */ /* 0x000fe20000000a00 */
[----:B------:R-:W2:Y:S01]  /*26c0*/  LDL R10, [R1+0x14] ;  /* 0x00001400010a7983 */ /* 0x000ea20000100800 */
[----:B------:R-:W-:Y:S01]  /*26d0*/  ISETP.NE.U32.AND P0, PT, RZ, UR4, PT ;  /* 0x00000004ff007c0c */ /* 0x000fe2000bf05070 */
[----:B------:R-:W-:Y:S01]  /*26e0*/  IMAD.MOV.U32 R59, RZ, RZ, R24 ;  /* 0x000000ffff3b7224 */ /* 0x000fe200078e0018 */
[----:B------:R-:W0:Y:S02]  /*26f0*/  LDC.64 R52, c[0x0][0x3f8] ;  /* 0x0000fe00ff347b82 */ /* 0x000e240000000a00 */
[----:B------:R-:W-:Y:S01]  /*2700*/  ISETP.NE.AND.EX P0, PT, RZ, UR5, PT, P0 ;  /* 0x00000005ff007c0c */ /* 0x000fe2000bf05300 */
[----:B------:R-:W1:Y:S05]  /*2710*/  S2R R0, SR_TID.X ;  /* 0x0000000000007919 */ /* 0x000e6a0000002100 */
[----:B------:R-:W3:Y:S07]  /*2720*/  LDC R47, c[0x0][0x3f4] ;  /* 0x0000fd00ff2f7b82 */ /* 0x000eee0000000800 */
[----:B------:R-:W-:-:S02]  /*2730*/  @P0 IADD3 R4, P1, R27, UR4, RZ ;  /* 0x000000041b040c10 */ /* 0x000fc4000ff3e0ff */
[----:B------:R-:W-:Y:S01]  /*2740*/  SHF.R.S32.HI R3, RZ, 0x1f, R187 ;  /* 0x0000001fff037819 */ /* 0x000fe200000114bb */
[----:B------:R-:W4:Y:S01]  /*2750*/  S2R R11, SR_TID.X ;  /* 0x00000000000b7919 */ /* 0x000f220000002100 */
[----:B------:R-:W-:Y:S01]  /*2760*/  @P0 IADD3.X R5, R26, UR5, RZ, P1, !PT ;  /* 0x000000051a050c10 */ /* 0x000fe20008ffe4ff */
[----:B------:R-:W-:Y:S01]  /*2770*/  IMAD.SHL.U32 R56, R194, 0x40, RZ ;  /* 0x00000040c2387824 */ /* 0x000fe200078e00ff */
[----:B------:R-:W-:Y:S01]  /*2780*/  SHF.R.S32.HI R191, RZ, 0x1f, R190 ;  /* 0x0000001fffbf7819 */ /* 0x000fe200000114be */
[----:B------:R-:W-:Y:S02]  /*2790*/  ULDC UR4, c[0x0][0x2f4] ;  /* 0x0000bd0000047ab9 */ /* 0x000fe40000000800 */
[----:B------:R1:W2:Y:S02]  /*27a0*/  @P0 LDG.E R59, desc[UR40][R4.64] ;  /* 0x00000028043b0981 */ /* 0x0002a4000c1e1900 */
[----:B-1----:R-:W1:Y:S01]  /*27b0*/  LDC.64 R4, c[0x0][0x408] ;  /* 0x00010200ff047b82 */ /* 0x002e620000000a00 */
[----:B------:R-:W-:-:S05]  /*27c0*/  VIADD R6, R0, 0xffffff80 ;  /* 0xffffff8000067836 */ /* 0x000fca0000000000 */
[----:B------:R-:W-:Y:S01]  /*27d0*/  SHF.R.S32.HI R7, RZ, 0x1f, R6 ;  /* 0x0000001fff077819 */ /* 0x000fe20000011406 */
[----:B0-----:R-:W-:-:S03]  /*27e0*/  IMAD R0, R3, R52, RZ ;  /* 0x0000003403007224 */ /* 0x001fc600078e02ff */
[----:B------:R-:W-:Y:S02]  /*27f0*/  LEA.HI R7, R7, R6, RZ, 0x2 ;  /* 0x0000000607077211 */ /* 0x000fe400078f10ff */
[----:B---3--:R-:W-:Y:S02]  /*2800*/  ISETP.GE.AND P3, PT, R18, R47, PT ;  /* 0x0000002f1200720c */ /* 0x008fe40003f66270 */
[----:B------:R-:W-:Y:S01]  /*2810*/  LOP3.LUT R9, R7, 0xfffffffc, RZ, 0xc0, !PT ;  /* 0xfffffffc07097812 */ /* 0x000fe200078ec0ff */
[----:B------:R-:W-:Y:S02]  /*2820*/  IMAD R7, R187, R53, R0 ;  /* 0x00000035bb077224 */ /* 0x000fe400078e0200 */
[----:B-1----:R-:W-:Y:S01]  /*2830*/  IMAD R0, R3, R4, RZ ;  /* 0x0000000403007224 */ /* 0x002fe200078e02ff */
[----:B------:R-:W-:Y:S01]  /*2840*/  SEL R3, R47, RZ, P3 ;  /* 0x000000ff2f037207 */ /* 0x000fe20001800000 */
[----:B------:R-:W-:-:S04]  /*2850*/  IMAD.IADD R8, R6, 0x1, -R9 ;  /* 0x0000000106087824 */ /* 0x000fc800078e0a09 */
[----:B------:R-:W-:Y:S02]  /*2860*/  IMAD.IADD R3, R18, 0x1, R3 ;  /* 0x0000000112037824 */ /* 0x000fe400078e0203 */
[C---:B------:R-:W-:Y:S01]  /*2870*/  IMAD R9, R187.reuse, R5, R0 ;  /* 0x00000005bb097224 */ /* 0x040fe200078e0200 */
[----:B------:R-:W-:Y:S02]  /*2880*/  LOP3.LUT R56, R56, 0x1c0, RZ, 0xc0, !PT ;  /* 0x000001c038387812 */ /* 0x000fe400078ec0ff */
[----:B------:R-:W-:Y:S01]  /*2890*/  SHF.R.S32.HI R0, RZ, 0x1f, R3 ;  /* 0x0000001fff007819 */ /* 0x000fe20000011403 */
[CC--:B------:R-:W-:Y:S01]  /*28a0*/  IMAD.WIDE.U32 R20, R187.reuse, R52.reuse, R190 ;  /* 0x00000034bb147225 */ /* 0x0c0fe200078e00be */
[----:B------:R-:W-:Y:S02]  /*28b0*/  SHF.R.U32.HI R50, RZ, 0x3, R56 ;  /* 0x00000003ff327819 */ /* 0x000fe40000011638 */
[----:B------:R-:W-:Y:S01]  /*28c0*/  LEA.HI R57, R0, R3, RZ, 0x3 ;  /* 0x0000000300397211 */ /* 0x000fe200078f18ff */
[----:B------:R-:W-:Y:S01]  /*28d0*/  IMAD.WIDE.U32 R28, R187, R52, R18 ;  /* 0x00000034bb1c7225 */ /* 0x000fe200078e0012 */
[----:B------:R-:W-:-:S03]  /*28e0*/  LOP3.LUT R3, R56, 0x18, R18, 0xf8, !PT ;  /* 0x0000001838037812 */ /* 0x000fc600078ef812 */
[----:B------:R-:W-:Y:S01]  /*28f0*/  IMAD.IADD R21, R21, 0x1, R7 ;  /* 0x0000000115157824 */ /* 0x000fe200078e0207 */
[----:B------:R-:W-:Y:S01]  /*2900*/  LOP3.LUT R3, R3, R50, RZ, 0x3c, !PT ;  /* 0x0000003203037212 */ /* 0x000fe200078e3cff */
[----:B------:R-:W-:Y:S01]  /*2910*/  IMAD.IADD R29, R7, 0x1, R29 ;  /* 0x00000001071d7824 */ /* 0x000fe200078e021d */
[----:B-----5:R-:W-:Y:S01]  /*2920*/  SHF.R.S32.HI R7, RZ, 0x1f, R2 ;  /* 0x0000001fff077819 */ /* 0x020fe20000011402 */
[----:B------:R-:W-:-:S04]  /*2930*/  IMAD.WIDE.U32 R30, R187, R4, R190 ;  /* 0x00000004bb1e7225 */ /* 0x000fc800078e00be */
[----:B------:R-:W-:-:S04]  /*2940*/  IMAD.WIDE.U32 R32, R187, R4, R18 ;  /* 0x00000004bb207225 */ /* 0x000fc800078e0012 */
[----:B------:R-:W-:Y:S02]  /*2950*/  IMAD R6, R7, R52, RZ ;  /* 0x0000003407067224 */ /* 0x000fe400078e02ff */
[----:B------:R-:W-:Y:S02]  /*2960*/  IMAD.IADD R31, R31, 0x1, R9 ;  /* 0x000000011f1f7824 */ /* 0x000fe400078e0209 */
[----:B------:R-:W-:Y:S02]  /*2970*/  IMAD.IADD R33, R9, 0x1, R33 ;  /* 0x0000000109217824 */ /* 0x000fe400078e0221 */
[----:B------:R-:W-:Y:S01]  /*2980*/  IMAD R7, R7, R4, RZ ;  /* 0x0000000407077224 */ /* 0x000fe200078e02ff */
[----:B----4-:R-:W-:Y:S01]  /*2990*/  SHF.R.U32.HI R11, RZ, 0x7, R11 ;  /* 0x00000007ff0b7819 */ /* 0x010fe2000001160b */
[C---:B------:R-:W-:Y:S01]  /*29a0*/  IMAD R43, R2.reuse, R53, R6 ;  /* 0x00000035022b7224 */ /* 0x040fe200078e0206 */
[----:B------:R-:W-:Y:S01]  /*29b0*/  LOP3.LUT R41, R57, 0xfffffff8, RZ, 0xc0, !PT ;  /* 0xfffffff839297812 */ /* 0x000fe200078ec0ff */
[----:B------:R-:W-:Y:S01]  /*29c0*/  IMAD.WIDE.U32 R20, R2, R52, R20 ;  /* 0x0000003402147225 */ /* 0x000fe200078e0014 */
[----:B------:R-:W-:-:S03]  /*29d0*/  SHF.L.U64.HI R53, R52, 0x6, R53 ;  /* 0x0000000634357819 */ /* 0x000fc60000010235 */
[----:B------:R-:W-:-:S04]  /*29e0*/  IMAD.WIDE.U32 R28, R2, R52, R28 ;  /* 0x00000034021c7225 */ /* 0x000fc800078e001c */
[C---:B------:R-:W-:Y:S02]  /*29f0*/  IMAD R7, R2.reuse, R5, R7 ;  /* 0x0000000502077224 */ /* 0x040fe400078e0207 */
[----:B------:R-:W-:-:S04]  /*2a00*/  IMAD.WIDE.U32 R30, R2, R4, R30 ;  /* 0x00000004021e7225 */ /* 0x000fc800078e001e */
[----:B------:R-:W-:Y:S01]  /*2a10*/  IMAD.WIDE.U32 R32, R2, R4, R32 ;  /* 0x0000000402207225 */ /* 0x000fe200078e0020 */
[----:B------:R-:W-:Y:S02]  /*2a20*/  SHF.L.U64.HI R51, R4, 0x6, R5 ;  /* 0x0000000604337819 */ /* 0x000fe40000010205 */
[----:B------:R-:W-:Y:S01]  /*2a30*/  ISETP.GE.AND P2, PT, R18, UR4, PT ;  /* 0x0000000412007c0c */ /* 0x000fe2000bf46270 */
[----:B------:R-:W-:Y:S01]  /*2a40*/  IMAD.IADD R44, R21, 0x1, R43 ;  /* 0x00000001152c7824 */ /* 0x000fe200078e022b */
[----:B------:R-:W-:Y:S01]  /*2a50*/  ISETP.GE.AND P1, PT, R184, UR4, PT ;  /* 0x00000004b8007c0c */ /* 0x000fe2000bf26270 */
[----:B------:R-:W-:Y:S02]  /*2a60*/  IMAD.IADD R58, R58, 0x1, R25 ;  /* 0x000000013a3a7824 */ /* 0x000fe400078e0219 */
[----:B------:R-:W-:Y:S02]  /*2a70*/  IMAD.SHL.U32 R52, R52, 0x40, RZ ;  /* 0x0000004034347824 */ /* 0x000fe400078e00ff */
[----:B------:R-:W-:-:S02]  /*2a80*/  IMAD.SHL.U32 R49, R4, 0x40, RZ ;  /* 0x0000004004317824 */ /* 0x000fc400078e00ff */
[----:B------:R-:W-:Y:S02]  /*2a90*/  VIADD R48, R11, 0x8 ;  /* 0x000000080b307836 */ /* 0x000fe40000000000 */
[----:B------:R-:W-:Y:S02]  /*2aa0*/  IMAD.SHL.U32 R47, R47, 0x2, RZ ;  /* 0x000000022f2f7824 */ /* 0x000fe400078e00ff */
[----:B------:R-:W-:Y:S02]  /*2ab0*/  IMAD R45, R8, 0x40, R187 ;  /* 0x00000040082d7824 */ /* 0x000fe400078e02bb */
[----:B------:R-:W-:Y:S02]  /*2ac0*/  IMAD.IADD R43, R43, 0x1, R29 ;  /* 0x000000012b2b7824 */ /* 0x000fe400078e021d */
[----:B------:R-:W-:Y:S02]  /*2ad0*/  IMAD.IADD R42, R31, 0x1, R7 ;  /* 0x000000011f2a7824 */ /* 0x000fe400078e0207 */
[----:B------:R-:W-:-:S02]  /*2ae0*/  IMAD.IADD R40, R7, 0x1, R33 ;  /* 0x0000000107287824 */ /* 0x000fc400078e0221 */
[----:B--2---:R-:W-:Y:S01]  /*2af0*/  IMAD R46, R10, 0x200, R3 ;  /* 0x000002000a2e7824 */ /* 0x004fe200078e0203 */
[----:B------:R-:W-:-:S04]  /*2b00*/  LOP3.LUT R3, R56, 0x38, R57, 0xf8, !PT ;  /* 0x0000003838037812 */ /* 0x000fc800078ef839 */
[----:B------:R-:W-:Y:S02]  /*2b10*/  LOP3.LUT R0, R3, R50, RZ, 0x3c, !PT ;  /* 0x0000003203007212 */ /* 0x000fe400078e3cff */
[----:B------:R-:W-:-:S03]  /*2b20*/  SHF.R.S32.HI R3, RZ, 0x1f, R41 ;  /* 0x0000001fff037819 */ /* 0x000fc60000011429 */
[----:B------:R-:W-:Y:S01]  /*2b30*/  IMAD R0, R10, 0x200, R0 ;  /* 0x000002000a007824 */ /* 0x000fe200078e0200 */
[----:B------:R-:W-:-:S07]  /*2b40*/  SHF.R.S32.HI R39, RZ, 0x1f, R59 ;  /* 0x0000001fff277819 */ /* 0x000fce000001143b */
.L_x_5429:
        /* <DEDUP_REMOVED lines=25> */
[----:B------:R-:W-:Y:S01]  /*2ce0*/  IMAD.SHL.U32 R66, R185, 0x1000, RZ ;  /* 0x00001000b9427824 */ /* 0x000fe200078e00ff */
[----:B------:R-:W-:Y:S05]  /*2cf0*/  YIELD ;  /* 0x0000000000007946 */ /* 0x000fea0003800000 */
[----:B------:R-:W-:Y:S01]  /*2d00*/  IMAD.MOV R7, RZ, RZ, -R8 ;  /* 0x000000ffff077224 */ /* 0x000fe200078e0a08 */
[----:B------:R-:W-:Y:S01]  /*2d10*/  BSSY B0, `(.L_x_5397) ;  /* 0x00001b7000007945 */ /* 0x000fe20003800000 */
[----:B------:R-:W-:Y:S01]  /*2d20*/  IMAD.IADD R10, R46, 0x1, R66 ;  /* 0x000000012e0a7824 */ /* 0x000fe200078e0242 */
[----:B------:R-:W-:Y:S01]  /*2d30*/  ISETP.GT.AND P4, PT, R35, R36, PT ;  /* 0x000000242300720c */ /* 0x000fe20003f84270 */
[----:B------:R-:W-:-:S02]  /*2d40*/  IMAD R62, R62, R7, R12 ;  /* 0x000000073e3e7224 */ /* 0x000fc400078e020c */
[----:B------:R-:W-:Y:S01]  /*2d50*/  IMAD R10, R10, 0x2, R17 ;  /* 0x000000020a0a7824 */ /* 0x000fe200078e0211 */
[----:B0-----:R-:W-:Y:S09]  /*2d60*/  @!P0 BRA `(.L_x_5398) ;  /* 0x0000001400f48947 */ /* 0x001ff20003800000 */
        /* <DEDUP_REMOVED lines=35> */
[----:B------:R-:W-:Y:S01]  /*2fa0*/  IMAD.MOV.U32 R6, RZ, RZ, R30 ;  /* 0x000000ffff067224 */ /* 0x000fe200078e001e */
[----:B------:R-:W-:Y:S01]  /*2fb0*/  ULDC.64 UR4, c[0x0][0x3e8] ;  /* 0x0000fa0000047ab9 */ /* 0x000fe20000000a00 */
[----:B------:R-:W-:Y:S01]  /*2fc0*/  IMAD.MOV.U32 R7, RZ, RZ, R42 ;  /* 0x000000ffff077224 */ /* 0x000fe200078e002a */
[----:B------:R-:W-:Y:S01]  /*2fd0*/  ULDC.64 UR6, c[0x0][0x400] ;  /* 0x0001000000067ab9 */ /* 0x000fe20000000a00 */
[----:B------:R-:W-:Y:S01]  /*2fe0*/  IMAD R5, R51, R35, RZ ;  /* 0x0000002333057224 */ /* 0x000fe200078e02ff */
[----:B------:R-:W-:Y:S01]  /*2ff0*/  CS2R R24, SRZ ;  /* 0x0000000000187805 */ /* 0x000fe2000001ff00 */
[----:B------:R-:W-:Y:S01]  /*3000*/  IMAD.WIDE.U32 R8, R35, R49, R6 ;  /* 0x0000003123087225 */ /* 0x000fe200078e0006 */
[----:B------:R-:W-:-:S03]  /*3010*/  IADD3 R7, P5, R20, R4, RZ ;  /* 0x0000000414077210 */ /* 0x000fc60007fbe0ff */
[----:B------:R-:W-:Y:S01]  /*3020*/  IMAD R5, R60, R49, R5 ;  /* 0x000000313c057224 */ /* 0x000fe200078e0205 */
[----:B------:R-:W-:Y:S01]  /*3030*/  LEA R4, P6, R8, UR6, 0x1 ;  /* 0x0000000608047c11 */ /* 0x000fe2000f8c08ff */
[----:B------:R-:W-:Y:S01]  /*3040*/  IMAD.X R12, R11, 0x1, R44, P5 ;  /* 0x000000010b0c7824 */ /* 0x000fe200028e062c */
[----:B------:R-:W-:Y:S01]  /*3050*/  LEA R6, P5, R7, UR4, 0x1 ;  /* 0x0000000407067c11 */ /* 0x000fe2000f8a08ff */
[----:B------:R-:W-:-:S03]  /*3060*/  IMAD.IADD R5, R9, 0x1, R5 ;  /* 0x0000000109057824 */ /* 0x000fc600078e0205 */
[----:B------:R-:W-:Y:S02]  /*3070*/  LEA.HI.X R7, R7, UR5, R12, 0x1, P5 ;  /* 0x0000000507077c11 */ /* 0x000fe4000a8f0c0c */
[----:B------:R-:W-:Y:S02]  /*3080*/  LEA.HI.X R5, R8, UR7, R5, 0x1, P6 ;  /* 0x0000000708057c11 */ /* 0x000fe4000b0f0c05 */
[----:B------:R-:W-:Y:S02]  /*3090*/  CS2R R8, SRZ ;  /* 0x0000000000087805 */ /* 0x000fe4000001ff00 */
[-C--:B------:R-:W-:Y:S02]  /*30a0*/  ISETP.GE.AND P6, PT, R190, R69.reuse, PT ;  /* 0x00000045be00720c */ /* 0x080fe40003fc6270 */
[----:B------:R-:W-:-:S11]  /*30b0*/  ISETP.GE.AND P5, PT, R209, R69, PT ;  /* 0x00000045d100720c */ /* 0x000fd60003fa6270 */
[----:B------:R0:W5:Y:S04]  /*30c0*/  @!P6 LDG.E.64 R26, desc[UR40][R6.64] ;  /* 0x00000028061ae981 */ /* 0x000168000c1e1b00 */
[----:B------:R0:W5:Y:S04]  /*30d0*/  @!P5 LDG.E.64 R8, desc[UR40][R6.64+0x20] ;  /* 0x000020280608d981 */ /* 0x000168000c1e1b00 */
[----:B------:R0:W5:Y:S04]  /*30e0*/  @!P6 LDG.E.64 R54, desc[UR40][R4.64] ;  /* 0x000000280436e981 */ /* 0x000168000c1e1b00 */
[----:B------:R0:W5:Y:S02]  /*30f0*/  @!P5 LDG.E.64 R24, desc[UR40][R4.64+0x20] ;  /* 0x000020280418d981 */ /* 0x000164000c1e1b00 */
.L_x_5401:
[----:B------:R-:W-:Y:S05]  /*3100*/  BSYNC B1 ;  /* 0x0000000000017941 */ /* 0x000fea0003800000 */
.L_x_5400:
[----:B------:R-:W-:Y:S01]  /*3110*/  ISETP.NE.AND P5, PT, R188, 0x3, PT ;  /* 0x00000003bc00780c */ /* 0x000fe20003fa5270 */
[----:B0----5:R-:W-:Y:S02]  /*3120*/  IMAD.MOV.U32 R4, RZ, RZ, R8 ;  /* 0x000000ffff047224 */ /* 0x021fe400078e0008 */
[----:B------:R-:W-:Y:S02]  /*3130*/  IMAD.MOV.U32 R5, RZ, RZ, R9 ;  /* 0x000000ffff057224 */ /* 0x000fe400078e0009 */
        /* <DEDUP_REMOVED lines=15> */
.L_x_5402:
[----:B------:R-:W-:Y:S01]  /*3230*/  IMAD R60, R185, 0x8, R17 ;  /* 0x00000008b93c7824 */ /* 0x000fe200078e0211 */
[----:B------:R-:W-:Y:S01]  /*3240*/  SHF.L.U32 R67, R192, 0x1f, RZ ;  /* 0x0000001fc0437819 */ /* 0x000fe200000006ff */
[----:B------:R-:W-:Y:S03]  /*3250*/  BSSY B1, `(.L_x_5403) ;  /* 0x0000003000017945 */ /* 0x000fe60003800000 */
[----:B------:R-:W0:Y:S02]  /*3260*/  SYNCS.PHASECHK.TRANS64.TRYWAIT P6, [R60+URZ+0x38890], R67 ;  /* 0x038890433c0075a7 */ /* 0x000e2400080c017f */
[----:B0-----:R-:W-:Y:S05]  /*3270*/  @!P6 BRA `(.L_x_5404) ;  /* 0x0000020c00e4e947 */ /* 0x001fea0003800000 */
.L_x_5673:
[----:B------:R-:W-:Y:S05]  /*3280*/  BSYNC B1 ;  /* 0x0000000000017941 */ /* 0x000fea0003800000 */
.L_x_5403:
[----:B------:R-:W-:-:S03]  /*3290*/  UMOV UR4, 0xffffffff ;  /* 0xffffffff00047882 */ /* 0x000fc60000000000 */
[----:B------:R-:W-:Y:S05]  /*32a0*/  BRA.DIV UR4, `(.L_x_5405) ;  /* 0x0000020e04ec7947 */ /* 0x000fea000b800000 */
[----:B------:R1:W2:Y:S04]  /*32b0*/  SHFL.IDX PT, R71, R14, RZ, 0x1c1f ;  /* 0x001c1fff0e477589 */ /* 0x0002a800000e0000 */
[----:B------:R1:W3:Y:S02]  /*32c0*/  SHFL.IDX PT, R73, R68, RZ, 0x1c1f ;  /* 0x001c1fff44497589 */ /* 0x0002e400000e0000 */
.L_x_5677:
[----:B------:R-:W-:Y:S05]  /*32d0*/  @P0 BRA `(.L_x_5406) ;  /* 0x0000001400680947 */ /* 0x000fea0003800000 */
[----:B------:R-:W-:Y:S04]  /*32e0*/  BSSY B1, `(.L_x_5407) ;  /* 0x0000036000017945 */ /* 0x000fe80003800000 */
[----:B------:R-:W-:Y:S05]  /*32f0*/  @P2 BRA `(.L_x_5408) ;  /* 0x0000000000d02947 */ /* 0x000fea0003800000 */
[----:B------:R4:W0:Y:S01]  /*3300*/  LDS.128 R4, [R10+0x22400] ;  /* 0x022400000a047984 */ /* 0x0008220000000c00 */
[----:B------:R-:W-:Y:S01]  /*3310*/  ISETP.GE.AND P0, PT, R190, R69, PT ;  /* 0x00000045be00720c */ /* 0x000fe20003f06270 */
[----:B------:R-:W-:-:S12]  /*3320*/  BSSY B2, `(.L_x_5409) ;  /* 0x000002e000027945 */ /* 0x000fd80003800000 */
[----:B----4-:R-:W-:Y:S05]  /*3330*/  @P0 BRA `(.L_x_5410) ;  /* 0x0000000000b00947 */ /* 0x010fea0003800000 */
[----:B------:R-:W-:Y:S01]  /*3340*/  SHF.R.U64 R11, R54, 0x10, R55 ;  /* 0x00000010360b7819 */ /* 0x000fe20000001237 */
[C---:B0-----:R-:W-:Y:S01]  /*3350*/  IMAD.U32 R10, R5.reuse, 0x10000, RZ ;  /* 0x00010000050a7824 */ /* 0x041fe200078e00ff */
[----:B------:R-:W-:Y:S02]  /*3360*/  SHF.R.U64 R12, R26, 0x10, R27 ;  /* 0x000000101a0c7819 */ /* 0x000fe4000000121b */
[C---:B------:R-:W-:Y:S02]  /*3370*/  PRMT R11, R72.reuse, 0x5410, R11 ;  /* 0x00005410480b7816 */ /* 0x040fe4000000000b */
[----:B------:R-:W-:Y:S02]  /*3380*/  PRMT R12, R72, 0x5432, R12 ;  /* 0x00005432480c7816 */ /* 0x000fe4000000000c */
[----:B------:R-:W-:Y:S02]  /*3390*/  LOP3.LUT R13, R5, 0xffff0000, RZ, 0xc0, !PT ;  /* 0xffff0000050d7812 */ /* 0x000fe400078ec0ff */
[C---:B------:R-:W-:Y:S01]  /*33a0*/  LOP3.LUT R15, R11.reuse, 0xffff0000, RZ, 0xc0, !PT ;  /* 0xffff00000b0f7812 */ /* 0x040fe200078ec0ff */
[----:B------:R-:W-:Y:S01]  /*33b0*/  IMAD.U32 R11, R11, 0x10000, RZ ;  /* 0x000100000b0b7824 */ /* 0x000fe200078e00ff */
[----:B------:R-:W-:-:S02]  /*33c0*/  SHF.R.U32.HI R26, RZ, 0x10, R27 ;  /* 0x00000010ff1a7819 */ /* 0x000fc4000001161b */
[C---:B-1----:R-:W-:Y:S01]  /*33d0*/  LOP3.LUT R14, R12.reuse, 0xffff0000, RZ, 0xc0, !PT ;  /* 0xffff00000c0e7812 */ /* 0x042fe200078ec0ff */
[CC--:B------:R-:W-:Y:S01]  /*33e0*/  FMUL.FTZ R5, R13.reuse, R15.reuse ;  /* 0x0000000f0d057220 */ /* 0x0c0fe20000410000 */
[----:B------:R-:W-:Y:S01]  /*33f0*/  SHF.R.U32.HI R27, RZ, 0x10, R55 ;  /* 0x00000010ff1b7819 */ /* 0x000fe20000011637 */
[----:B------:R-:W-:Y:S01]  /*3400*/  IMAD.U32 R12, R12, 0x10000, RZ ;  /* 0x000100000c0c7824 */ /* 0x000fe200078e00ff */
[C---:B------:R-:W-:Y:S01]  /*3410*/  PRMT R26, R74.reuse, 0x5432, R26 ;  /* 0x000054324a1a7816 */ /* 0x040fe2000000001a */
[-C--:B------:R-:W-:Y:S01]  /*3420*/  FMUL.FTZ R54, R13, R14.reuse ;  /* 0x0000000e0d367220 */ /* 0x080fe20000410000 */
[----:B------:R-:W-:Y:S01]  /*3430*/  PRMT R27, R74, 0x5410, R27 ;  /* 0x000054104a1b7816 */ /* 0x000fe2000000001b */
[----:B------:R-:W-:Y:S01]  /*3440*/  FFMA.FTZ R5, R10, R14, -R5 ;  /* 0x0000000e0a057223 */ /* 0x000fe20000010805 */
[----:B------:R-:W-:Y:S01]  /*3450*/  LOP3.LUT R14, R6, 0xffff0000, RZ, 0xc0, !PT ;  /* 0xffff0000060e7812 */ /* 0x000fe200078ec0ff */
[----:B------:R-:W-:Y:S01]  /*3460*/  FFMA.FTZ R10, R10, R15, R54 ;  /* 0x0000000f0a0a7223 */ /* 0x000fe20000010036 */
[C---:B------:R-:W-:Y:S01]  /*3470*/  IMAD.U32 R15, R26.reuse, 0x10000, RZ ;  /* 0x000100001a0f7824 */ /* 0x040fe200078e00ff */
[----:B------:R-:W-:Y:S01]  /*3480*/  LOP3.LUT R26, R26, 0xffff0000, RZ, 0xc0, !PT ;  /* 0xffff00001a1a7812 */ /* 0x000fe200078ec0ff */
[C---:B------:R-:W-:Y:S01]  /*3490*/  IMAD.U32 R54, R27.reuse, 0x10000, RZ ;  /* 0x000100001b367824 */ /* 0x040fe200078e00ff */
[----:B------:R-:W-:Y:S01]  /*34a0*/  LOP3.LUT R27, R27, 0xffff0000, RZ, 0xc0, !PT ;  /* 0xffff00001b1b7812 */ /* 0x000fe200078ec0ff */
[----:B------:R-:W-:-:S02]  /*34b0*/  IMAD.U32 R13, R6, 0x10000, RZ ;  /* 0x00010000060d7824 */ /* 0x000fc400078e00ff */
[C---:B------:R-:W-:Y:S01]  /*34c0*/  FMUL.FTZ R55, R14.reuse, R15 ;  /* 0x0000000f0e377220 */ /* 0x040fe20000410000 */
[-C--:B------:R-:W-:Y:S01]  /*34d0*/  FMUL.FTZ R6, R14, R54.reuse ;  /* 0x000000360e067220 */ /* 0x080fe20000410000 */
[C---:B------:R-:W-:Y:S01]  /*34e0*/  LOP3.LUT R14, R7.reuse, 0xffff0000, RZ, 0xc0, !PT ;  /* 0xffff0000070e7812 */ /* 0x040fe200078ec0ff */
[----:B------:R-:W-:Y:S01]  /*34f0*/  IMAD.U32 R7, R7, 0x10000, RZ ;  /* 0x0001000007077824 */ /* 0x000fe200078e00ff */
[----:B------:R-:W-:Y:S01]  /*3500*/  F2FP.BF16.F32.PACK_AB R5, R10, R5 ;  /* 0x000000050a05723e */ /* 0x000fe200000010ff */
[C---:B------:R-:W-:Y:S01]  /*3510*/  FFMA.FTZ R6, R13.reuse, R15, -R6 ;  /* 0x0000000f0d067223 */ /* 0x040fe20000010806 */
[----:B------:R-:W-:Y:S01]  /*3520*/  FFMA.FTZ R13, R13, R54, R55 ;  /* 0x000000360d0d7223 */ /* 0x000fe20000010037 */
[C---:B------:R-:W-:Y:S01]  /*3530*/  FMUL.FTZ R54, R14.reuse, R27 ;  /* 0x0000001b0e367220 */ /* 0x040fe20000410000 */
[----:B------:R-:W-:-:S03]  /*3540*/  FMUL.FTZ R14, R14, R26 ;  /* 0x0000001a0e0e7220 */ /* 0x000fc60000410000 */
[C---:B------:R-:W-:Y:S01]  /*3550*/  FFMA.FTZ R54, R7.reuse, R26, -R54 ;  /* 0x0000001a07367223 */ /* 0x040fe20000010836 */
[----:B------:R-:W-:Y:S01]  /*3560*/  FFMA.FTZ R27, R7, R27, R14 ;  /* 0x0000001b071b7223 */ /* 0x000fe2000001000e */
[C---:B------:R-:W-:Y:S01]  /*3570*/  LOP3.LUT R7, R4.reuse, 0xffff0000, RZ, 0xc0, !PT ;  /* 0xffff000004077812 */ /* 0x040fe200078ec0ff */
[----:B------:R-:W-:Y:S01]  /*3580*/  IMAD.U32 R4, R4, 0x10000, RZ ;  /* 0x0001000004047824 */ /* 0x000fe200078e00ff */
[----:B------:R-:W-:-:S03]  /*3590*/  F2FP.BF16.F32.PACK_AB R6, R13, R6 ;  /* 0x000000060d06723e */ /* 0x000fc600000010ff */
[CC--:B------:R-:W-:Y:S01]  /*35a0*/  FMUL.FTZ R15, R7.reuse, R11.reuse ;  /* 0x0000000b070f7220 */ /* 0x0c0fe20000410000 */
[----:B------:R-:W-:Y:S01]  /*35b0*/  FMUL.FTZ R14, R7, R12 ;  /* 0x0000000c070e7220 */ /* 0x000fe20000410000 */
[----:B------:R-:W-:Y:S02]  /*35c0*/  F2FP.BF16.F32.PACK_AB R7, R27, R54 ;  /* 0x000000361b07723e */ /* 0x000fe400000010ff */
[C---:B------:R-:W-:Y:S01]  /*35d0*/  FFMA.FTZ R15, R4.reuse, R12, -R15 ;  /* 0x0000000c040f7223 */ /* 0x040fe2000001080f */
[----:B------:R-:W-:-:S05]  /*35e0*/  FFMA.FTZ R14, R4, R11, R14 ;  /* 0x0000000b040e7223 */ /* 0x000fca000001000e */
[----:B------:R-:W-:-:S07]  /*35f0*/  F2FP.BF16.F32.PACK_AB R4, R14, R15 ;  /* 0x0000000f0e04723e */ /* 0x000fce00000010ff */
.L_x_5410:
[----:B------:R-:W-:Y:S05]  /*3600*/  BSYNC B2 ;  /* 0x0000000000027941 */ /* 0x000fea0003800000 */
.L_x_5409:
[----:B---3--:R-:W-:-:S04]  /*3610*/  LEA R10, P0, R18, R73, 0x1 ;  /* 0x00000049120a7211 */ /* 0x008fc800078008ff */
[----:B--2---:R-:W-:-:S05]  /*3620*/  LEA.HI.X R11, R18, R71, R19, 0x1, P0 ;  /* 0x00000047120b7211 */ /* 0x004fca00000f0c13 */
[----:B0-----:R4:W-:Y:S04]  /*3630*/  ST.E.128 desc[UR40][R10.64], R4 ;  /* 0x000000040a007985 */ /* 0x0019e8000c101d28 */
.L_x_5408:
[----:B------:R-:W-:Y:S05]  /*3640*/  BSYNC B1 ;  /* 0x0000000000017941 */ /* 0x000fea0003800000 */
.L_x_5407:
[----:B------:R-:W-:Y:S05]  /*3650*/  @P1 BRA `(.L_x_5406) ;  /* 0x0000001000881947 */ /* 0x000fea0003800000 */
[----:B----4-:R-:W-:Y:S01]  /*3660*/  IMAD.MOV.U32 R5, RZ, RZ, 0x20 ;  /* 0x00000020ff057424 */ /* 0x010fe200078e00ff */
[----:B------:R-:W-:Y:S01]  /*3670*/  LOP3.LUT P0, RZ, R194, 0x4, RZ, 0xc0, !PT ;  /* 0x00000004c2ff7812 */ /* 0x000fe2000780c0ff */
[----:B------:R-:W-:Y:S01]  /*3680*/  BSSY B1, `(.L_x_5411) ;  /* 0x0000036000017945 */ /* 0x000fe20003800000 */
[----:B------:R-:W-:Y:S02]  /*3690*/  ISETP.GE.AND P6, PT, R209, R69, PT ;  /* 0x00000045d100720c */ /* 0x000fe40003fc6270 */
[----:B------:R-:W-:Y:S02]  /*36a0*/  SEL R5, R5, 0xffffffe0, !P0 ;  /* 0xffffffe005057807 */ /* 0x000fe40004000000 */
[C---:B---3--:R-:W-:Y:S02]  /*36b0*/  LEA R10, P0, R184.reuse, R73, 0x1 ;  /* 0x00000049b80a7211 */ /* 0x048fe400078008ff */
[----:B------:R-:W-:Y:S02]  /*36c0*/  IADD3 R4, R5, R46, R66 ;  /* 0x0000002e05047210 */ /* 0x000fe40007ffe042 */
[----:B--2---:R-:W-:-:S03]  /*36d0*/  LEA.HI.X R11, R184, R71, R196, 0x1, P0 ;  /* 0x00000047b80b7211 */ /* 0x004fc600000f0cc4 */
[----:B------:R-:W-:-:S06]  /*36e0*/  IMAD R4, R4, 0x2, R17 ;  /* 0x0000000204047824 */ /* 0x000fcc00078e0211 */
[----:B------:R-:W2:Y:S01]  /*36f0*/  LDS.128 R4, [R4+0x22400] ;  /* 0x0224000004047984 */ /* 0x000ea20000000c00 */
[----:B------:R-:W-:Y:S05]  /*3700*/  @P6 BRA `(.L_x_5412) ;  /* 0x0000000000b46947 */ /* 0x000fea0003800000 */
[----:B-1----:R-:W-:Y:S02]  /*3710*/  SHF.R.U64 R14, R24, 0x10, R25 ;  /* 0x00000010180e7819 */ /* 0x002fe40000001219 */
[----:B------:R-:W-:Y:S02]  /*3720*/  SHF.R.U64 R15, R8, 0x10, R9 ;  /* 0x00000010080f7819 */ /* 0x000fe40000001209 */
[----:B------:R-:W-:Y:S02]  /*3730*/  SHF.R.U32.HI R54, RZ, 0x10, R25 ;  /* 0x00000010ff367819 */ /* 0x000fe40000011619 */
[----:B------:R-:W-:Y:S02]  /*3740*/  PRMT R25, R75, 0x5432, R14 ;  /* 0x000054324b197816 */ /* 0x000fe4000000000e */
[----:B------:R-:W-:Y:S02]  /*3750*/  PRMT R14, R70, 0x5410, R15 ;  /* 0x00005410460e7816 */ /* 0x000fe4000000000f */
[----:B------:R-:W-:Y:S01]  /*3760*/  SHF.R.U32.HI R26, RZ, 0x10, R9 ;  /* 0x00000010ff1a7819 */ /* 0x000fe20000011609 */
[----:B--2---:R-:W-:Y:S01]  /*3770*/  IMAD.U32 R9, R6, 0x10000, RZ ;  /* 0x0001000006097824 */ /* 0x004fe200078e00ff */
[----:B------:R-:W-:-:S02]  /*3780*/  LOP3.LUT R12, R5, 0xffff0000, RZ, 0xc0, !PT ;  /* 0xffff0000050c7812 */ /* 0x000fc400078ec0ff */
[C---:B------:R-:W-:Y:S01]  /*3790*/  LOP3.LUT R27, R25.reuse, 0xffff0000, RZ, 0xc0, !PT ;  /* 0xffff0000191b7812 */ /* 0x040fe200078ec0ff */
[----:B------:R-:W-:Y:S01]  /*37a0*/  IMAD.U32 R25, R25, 0x10000, RZ ;  /* 0x0001000019197824 */ /* 0x000fe200078e00ff */
[C---:B------:R-:W-:Y:S01]  /*37b0*/  LOP3.LUT R15, R14.reuse, 0xffff0000, RZ, 0xc0, !PT ;  /* 0xffff00000e0f7812 */ /* 0x040fe200078ec0ff */
[----:B------:R-:W-:Y:S01]  /*37c0*/  IMAD.U32 R14, R14, 0x10000, RZ ;  /* 0x000100000e0e7824 */ /* 0x000fe200078e00ff */
[----:B------:R-:W-:Y:S01]  /*37d0*/  PRMT R54, R76, 0x5432, R54 ;  /* 0x000054324c367816 */ /* 0x000fe20000000036 */
[----:B------:R-:W-:Y:S01]  /*37e0*/  FMUL.FTZ R68, R12, R27 ;  /* 0x0000001b0c447220 */ /* 0x000fe20000410000 */
[----:B------:R-:W-:Y:S01]  /*37f0*/  PRMT R24, R70, 0x5432, R26 ;  /* 0x0000543246187816 */ /* 0x000fe2000000001a */
[----:B------:R-:W-:Y:S01]  /*3800*/  FMUL.FTZ R12, R12, R15 ;  /* 0x0000000f0c0c7220 */ /* 0x000fe20000410000 */
[----:B------:R-:W-:Y:S01]  /*3810*/  LOP3.LUT R13, R6, 0xffff0000, RZ, 0xc0, !PT ;  /* 0xffff0000060d7812 */ /* 0x000fe200078ec0ff */
[C---:B------:R-:W-:Y:S01]  /*3820*/  IMAD.U32 R6, R7.reuse, 0x10000, RZ ;  /* 0x0001000007067824 */ /* 0x040fe200078e00ff */
[----:B------:R-:W-:Y:S01]  /*3830*/  LOP3.LUT R8, R7, 0xffff0000, RZ, 0xc0, !PT ;  /* 0xffff000007087812 */ /* 0x000fe200078ec0ff */
[----:B------:R-:W-:-:S02]  /*3840*/  IMAD.U32 R7, R5, 0x10000, RZ ;  /* 0x0001000005077824 */ /* 0x000fc400078e00ff */
[----:B------:R-:W-:Y:S02]  /*3850*/  IMAD.U32 R66, R54, 0x10000, RZ ;  /* 0x0001000036427824 */ /* 0x000fe400078e00ff */
[----:B------:R-:W-:Y:S02]  /*3860*/  IMAD.U32 R26, R24, 0x10000, RZ ;  /* 0x00010000181a7824 */ /* 0x000fe400078e00ff */
[C---:B------:R-:W-:Y:S01]  /*3870*/  FFMA.FTZ R27, R7.reuse, R27, R12 ;  /* 0x0000001b071b7223 */ /* 0x040fe2000001000c */
[----:B------:R-:W-:Y:S01]  /*3880*/  FFMA.FTZ R68, R7, R15, -R68 ;  /* 0x0000000f07447223 */ /* 0x000fe20000010844 */
[C---:B------:R-:W-:Y:S01]  /*3890*/  FMUL.FTZ R70, R13.reuse, R66 ;  /* 0x000000420d467220 */ /* 0x040fe20000410000 */
[-C--:B------:R-:W-:Y:S01]  /*38a0*/  FMUL.FTZ R12, R13, R26.reuse ;  /* 0x0000001a0d0c7220 */ /* 0x080fe20000410000 */
[----:B------:R-:W-:Y:S01]  /*38b0*/  IMAD.U32 R5, R4, 0x10000, RZ ;  /* 0x0001000004057824 */ /* 0x000fe200078e00ff */
[----:B------:R-:W-:Y:S01]  /*38c0*/  LOP3.LUT R13, R54, 0xffff0000, RZ, 0xc0, !PT ;  /* 0xffff0000360d7812 */ /* 0x000fe200078ec0ff */
[C---:B------:R-:W-:Y:S01]  /*38d0*/  FFMA.FTZ R70, R9.reuse, R26, -R70 ;  /* 0x0000001a09467223 */ /* 0x040fe20000010846 */
[----:B------:R-:W-:Y:S01]  /*38e0*/  LOP3.LUT R7, R24, 0xffff0000, RZ, 0xc0, !PT ;  /* 0xffff000018077812 */ /* 0x000fe200078ec0ff */
[----:B------:R-:W-:Y:S01]  /*38f0*/  FFMA.FTZ R9, R9, R66, R12 ;  /* 0x0000004209097223 */ /* 0x000fe2000001000c */
[----:B------:R-:W-:Y:S01]  /*3900*/  LOP3.LUT R4, R4, 0xffff0000, RZ, 0xc0, !PT ;  /* 0xffff000004047812 */ /* 0x000fe200078ec0ff */
[C---:B------:R-:W-:Y:S01]  /*3910*/  FMUL.FTZ R15, R8.reuse, R13 ;  /* 0x0000000d080f7220 */ /* 0x040fe20000410000 */
[----:B------:R-:W-:Y:S01]  /*3920*/  F2FP.BF16.F32.PACK_AB R27, R27, R68 ;  /* 0x000000441b1b723e */ /* 0x000fe200000010ff */
[----:B------:R-:W-:-:S02]  /*3930*/  FMUL.FTZ R12, R8, R7 ;  /* 0x00000007080c7220 */ /* 0x000fc40000410000 */
[C---:B------:R-:W-:Y:S01]  /*3940*/  FMUL.FTZ R8, R4.reuse, R25 ;  /* 0x0000001904087220 */ /* 0x040fe20000410000 */
[-C--:B------:R-:W-:Y:S01]  /*3950*/  FMUL.FTZ R4, R4, R14.reuse ;  /* 0x0000000e04047220 */ /* 0x080fe20000410000 */
[C---:B------:R-:W-:Y:S01]  /*3960*/  FFMA.FTZ R15, R6.reuse, R7, -R15 ;  /* 0x00000007060f7223 */ /* 0x040fe2000001080f */
[----:B------:R-:W-:Y:S01]  /*3970*/  FFMA.FTZ R12, R6, R13, R12 ;  /* 0x0000000d060c7223 */ /* 0x000fe2000001000c */
[C---:B------:R-:W-:Y:S01]  /*3980*/  FFMA.FTZ R8, R5.reuse, R14, -R8 ;  /* 0x0000000e05087223 */ /* 0x040fe20000010808 */
[----:B------:R-:W-:Y:S01]  /*3990*/  FFMA.FTZ R5, R5, R25, R4 ;  /* 0x0000001905057223 */ /* 0x000fe20000010004 */
[----:B------:R-:W-:Y:S02]  /*39a0*/  F2FP.BF16.F32.PACK_AB R6, R9, R70 ;  /* 0x000000460906723e */ /* 0x000fe400000010ff */
[----:B------:R-:W-:Y:S02]  /*39b0*/  F2FP.BF16.F32.PACK_AB R7, R12, R15 ;  /* 0x0000000f0c07723e */ /* 0x000fe400000010ff */
[----:B------:R-:W-:Y:S01]  /*39c0*/  F2FP.BF16.F32.PACK_AB R4, R5, R8 ;  /* 0x000000080504723e */ /* 0x000fe200000010ff */
[----:B------:R-:W-:-:S07]  /*39d0*/  IMAD.MOV.U32 R5, RZ, RZ, R27 ;  /* 0x000000ffff057224 */ /* 0x000fce00078e001b */
.L_x_5412:
[----:B------:R-:W-:Y:S05]  /*39e0*/  BSYNC B1 ;  /* 0x0000000000017941 */ /* 0x000fea0003800000 */
.L_x_5411:
[----:B--2---:R2:W-:Y:S01]  /*39f0*/  ST.E.128 desc[UR40][R10.64], R4 ;  /* 0x000000040a007985 */ /* 0x0045e2000c101d28 */
[----:B------:R-:W-:Y:S05]  /*3a00*/  BRA `(.L_x_5406) ;  /* 0x0000000c009c7947 */ /* 0x000fea0003800000 */
.L_x_5399:
        /* <DEDUP_REMOVED lines=24> */
[----:B------:R-:W-:Y:S01]  /*3b90*/  ISETP.NE.AND P5, PT, R188, 0x3, PT ;  /* 0x00000003bc00780c */ /* 0x000fe20003fa5270 */
        /* <DEDUP_REMOVED lines=15> */
[----:B------:R-:W-:Y:S06]  /*3c90*/  @!P5 BRA `(.L_x_5413) ;  /* 0x000000000004d947 */ /* 0x000fec0003800000 */
[----:B------:R-:W-:Y:S01]  /*3ca0*/  BPT.TRAP 0x1 ;  /* 0x000000040000795c */ /* 0x000fe20000300000 */
.L_x_5413:
[----:B------:R-:W-:Y:S01]  /*3cb0*/  IMAD R60, R185, 0x8, R17 ;  /* 0x00000008b93c7824 */ /* 0x000fe200078e0211 */
[----:B------:R-:W-:Y:S01]  /*3cc0*/  SHF.L.U32 R67, R192, 0x1f, RZ ;  /* 0x0000001fc0437819 */ /* 0x000fe200000006ff */
[----:B------:R-:W-:Y:S03]  /*3cd0*/  BSSY B1, `(.L_x_5414) ;  /* 0x0000003000017945 */ /* 0x000fe60003800000 */
[----:B------:R-:W0:Y:S02]  /*3ce0*/  SYNCS.PHASECHK.TRANS64.TRYWAIT P6, [R60+URZ+0x38890], R67 ;  /* 0x038890433c0075a7 */ /* 0x000e2400080c017f */
[----:B0-----:R-:W-:Y:S05]  /*3cf0*/  @!P6 BRA `(.L_x_5415) ;  /* 0x0000020400a4e947 */ /* 0x001fea0003800000 */
.L_x_5678:
[----:B------:R-:W-:Y:S05]  /*3d00*/  BSYNC B1 ;  /* 0x0000000000017941 */ /* 0x000fea0003800000 */
.L_x_5414:
[----:B------:R-:W-:-:S03]  /*3d10*/  UMOV UR4, 0xffffffff ;  /* 0xffffffff00047882 */ /* 0x000fc60000000000 */
[----:B------:R-:W-:Y:S05]  /*3d20*/  BRA.DIV UR4, `(.L_x_5416) ;  /* 0x0000020604ac7947 */ /* 0x000fea000b800000 */
[----:B------:R1:W2:Y:S04]  /*3d30*/  SHFL.IDX PT, R54, R14, RZ, 0x1c1f ;  /* 0x001c1fff0e367589 */ /* 0x0002a800000e0000 */
[----:B------:R-:W3:Y:S02]  /*3d40*/  SHFL.IDX PT, R68, R68, RZ, 0x1c1f ;  /* 0x001c1fff44447589 */ /* 0x000ee400000e0000 */
.L_x_5682:
[----:B------:R-:W-:-:S13]  /*3d50*/  ISETP.GE.OR P6, PT, R187, R65, P2 ;  /* 0x00000041bb00720c */ /* 0x000fda00017c6670 */
[----:B------:R-:W-:Y:S05]  /*3d60*/  @P6 BRA `(.L_x_5406) ;  /* 0x0000000800c46947 */ /* 0x000fea0003800000 */
[----:B------:R-:W4:Y:S01]  /*3d70*/  LDL R10, [R1+0x14] ;  /* 0x00001400010a7983 */ /* 0x000f220000100800 */
[----:B------:R-:W5:Y:S01]  /*3d80*/  LDC R70, c[0x0][0x2f4] ;  /* 0x0000bd00ff467b82 */ /* 0x000f620000000800 */
[----:B------:R-:W-:Y:S01]  /*3d90*/  BSSY B1, `(.L_x_5417) ;  /* 0x0000070000017945 */ /* 0x000fe20003800000 */
[----:B-----5:R-:W-:-:S05]  /*3da0*/  IMAD.IADD R8, R70, 0x1, -R47 ;  /* 0x0000000146087824 */ /* 0x020fca00078e0a2f */
[----:B------:R-:W-:-:S04]  /*3db0*/  SEL R8, R47, R8, !P3 ;  /* 0x000000082f087207 */ /* 0x000fc80005800000 */
[----:B------:R-:W-:-:S04]  /*3dc0*/  SHF.R.S32.HI R9, RZ, 0x1f, R8 ;  /* 0x0000001fff097819 */ /* 0x000fc80000011408 */
[----:B------:R-:W-:-:S04]  /*3dd0*/  LEA.HI R9, R9, R8, RZ, 0x4 ;  /* 0x0000000809097211 */ /* 0x000fc800078f20ff */
[----:B------:R-:W-:-:S04]  /*3de0*/  SHF.R.S32.HI R8, RZ, 0x4, R9 ;  /* 0x00000004ff087819 */ /* 0x000fc80000011409 */
[----:B------:R-:W-:-:S05]  /*3df0*/  LEA.HI.SX32 R8, R57, R8, 0x1d ;  /* 0x0000000839087211 */ /* 0x000fca00078feaff */
[----:B------:R-:W-:Y:S02]  /*3e00*/  IMAD.SHL.U32 R55, R8, 0x8, RZ ;  /* 0x0000000808377824 */ /* 0x000fe400078e00ff */
[----:B------:R-:W-:-:S03]  /*3e10*/  IMAD.IADD R8, R0, 0x1, R66 ;  /* 0x0000000100087824 */ /* 0x000fc600078e0242 */
[----:B------:R-:W-:Y:S01]  /*3e20*/  LOP3.LUT R9, R56, 0x38, R55, 0xf8, !PT ;  /* 0x0000003838097812 */ /* 0x000fe200078ef837 */
[----:B------:R-:W-:-:S03]  /*3e30*/  IMAD R8, R8, 0x2, R17 ;  /* 0x0000000208087824 */ /* 0x000fc600078e0211 */
[----:B------:R-:W-:-:S05]  /*3e40*/  LOP3.LUT R9, R9, R50, RZ, 0x3c, !PT ;  /* 0x0000003209097212 */ /* 0x000fca00078e3cff */
[----:B----4-:R-:W-:-:S04]  /*3e50*/  IMAD R9, R10, 0x200, R9 ;  /* 0x000002000a097824 */ /* 0x010fc800078e0209 */
[----:B------:R-:W-:Y:S02]  /*3e60*/  IMAD.IADD R66, R66, 0x1, R9 ;  /* 0x0000000142427824 */ /* 0x000fe400078e0209 */
[----:B------:R-:W4:Y:S02]  /*3e70*/  LDS.128 R8, [R8+0x22400] ;  /* 0x0224000008087984 */ /* 0x000f240000000c00 */
[----:B------:R-:W-:-:S05]  /*3e80*/  IMAD R66, R66, 0x2, R17 ;  /* 0x0000000242427824 */ /* 0x000fca00078e0211 */
[----:B-1----:R1:W0:Y:S01]  /*3e90*/  LDS.128 R12, [R66+0x22400] ;  /* 0x02240000420c7984 */ /* 0x0022220000000c00 */
[----:B------:R-:W-:Y:S05]  /*3ea0*/  @P0 BRA `(.L_x_5418) ;  /* 0x0000000400780947 */ /* 0x000fea0003800000 */
[----:B------:R-:W-:Y:S01]  /*3eb0*/  SHF.R.U32.HI R69, RZ, 0x10, R25 ;  /* 0x00000010ff457819 */ /* 0x000fe20000011619 */
[----:B----4-:R-:W-:Y:S01]  /*3ec0*/  IMAD.U32 R72, R9, 0x10000, RZ ;  /* 0x0001000009487824 */ /* 0x010fe200078e00ff */
[----:B-1----:R-:W-:Y:S02]  /*3ed0*/  SHF.R.U32.HI R66, RZ, 0x10, R5 ;  /* 0x00000010ff427819 */ /* 0x002fe40000011605 */
[C---:B------:R-:W-:Y:S02]  /*3ee0*/  PRMT R69, R71.reuse, 0x5410, R69 ;  /* 0x0000541047457816 */ /* 0x040fe40000000045 */
[----:B------:R-:W-:Y:S01]  /*3ef0*/  PRMT R66, R71, 0x5432, R66 ;  /* 0x0000543247427816 */ /* 0x000fe20000000042 */
[C---:B0-----:R-:W-:Y:S01]  /*3f00*/  IMAD.U32 R71, R13.reuse, 0x10000, RZ ;  /* 0x000100000d477824 */ /* 0x041fe200078e00ff */
[----:B------:R-:W-:Y:S01]  /*3f10*/  LOP3.LUT R13, R13, 0xffff0000, RZ, 0xc0, !PT ;  /* 0xffff00000d0d7812 */ /* 0x000fe200078ec0ff */
[----:B------:R-:W-:Y:S01]  /*3f20*/  IMAD.U32 R73, R69, 0x10000, RZ ;  /* 0x0001000045497824 */ /* 0x000fe200078e00ff */
[----:B------:R-:W-:Y:S01]  /*3f30*/  LOP3.LUT R9, R9, 0xffff0000, RZ, 0xc0, !PT ;  /* 0xffff000009097812 */ /* 0x000fe200078ec0ff */
[C---:B------:R-:W-:Y:S01]  /*3f40*/  IMAD.U32 R74, R66.reuse, 0x10000, RZ ;  /* 0x00010000424a7824 */ /* 0x040fe200078e00ff */
[----:B------:R-:W-:Y:S01]  /*3f50*/  LOP3.LUT R66, R66, 0xffff0000, RZ, 0xc0, !PT ;  /* 0xffff000042427812 */ /* 0x000fe200078ec0ff */
[C---:B------:R-:W-:Y:S01]  /*3f60*/  FMUL.FTZ R75, R71.reuse, R73 ;  /* 0x00000049474b7220 */ /* 0x040fe20000410000 */
[----:B------:R-:W-:Y:S01]  /*3f70*/  SHF.R.U64 R25, R24, 0x10, R25 ;  /* 0x0000001018197819 */ /* 0x000fe20000001219 */
[-C--:B------:R-:W-:Y:S01]  /*3f80*/  FMUL.FTZ R76, R71, R74.reuse ;  /* 0x0000004a474c7220 */ /* 0x080fe20000410000 */
[----:B------:R-:W-:Y:S01]  /*3f90*/  SHF.R.U32.HI R71, RZ, 0x10, R27 ;  /* 0x00000010ff477819 */ /* 0x000fe2000001161b */
[----:B------:R-:W-:Y:S01]  /*3fa0*/  FFMA.FTZ R74, R72, R74, -R75 ;  /* 0x0000004a484a7223 */ /* 0x000fe2000001084b */
[----:B------:R-:W-:-:S02]  /*3fb0*/  IMAD.U32 R75, R11, 0x10000, RZ ;  /* 0x000100000b4b7824 */ /* 0x000fc400078e00ff */
[----:B------:R-:W-:Y:S01]  /*3fc0*/  FFMA.FTZ R72, R72, R73, R76 ;  /* 0x0000004948487223 */ /* 0x000fe2000001004c */
[----:B------:R-:W-:Y:S01]  /*3fd0*/  LOP3.LUT R76, R69, 0xffff0000, RZ, 0xc0, !PT ;  /* 0xffff0000454c7812 */ /* 0x000fe200078ec0ff */
[----:B------:R-:W-:Y:S01]  /*3fe0*/  FMUL.FTZ R69, R13, R66 ;  /* 0x000000420d457220 */ /* 0x000fe20000410000 */
[----:B------:R-:W-:Y:S02]  /*3ff0*/  SHF.R.U32.HI R73, RZ, 0x10, R7 ;  /* 0x00000010ff497819 */ /* 0x000fe40000011607 */
[----:B------:R-:W-:Y:S01]  /*4000*/  PRMT R71, R77, 0x5410, R71 ;  /* 0x000054104d477816 */ /* 0x000fe20000000047 */
[----:B------:R-:W-:Y:S01]  /*4010*/  FMUL.FTZ R78, R13, R76 ;  /* 0x0000004c0d4e7220 */ /* 0x000fe20000410000 */
[----:B------:R-:W-:Y:S01]  /*4020*/  PRMT R73, R80, 0x5410, R73 ;  /* 0x0000541050497816 */ /* 0x000fe20000000049 */
[----:B------:R-:W-:Y:S01]  /*4030*/  IMAD.U32 R77, R15, 0x10000, RZ ;  /* 0x000100000f4d7824 */ /* 0x000fe200078e00ff */
[----:B------:R-:W-:Y:S01]  /*4040*/  PRMT R25, R79, 0x5410, R25 ;  /* 0x000054104f197816 */ /* 0x000fe20000000019 */
[C---:B------:R-:W-:Y:S01]  /*4050*/  FFMA.FTZ R13, R9.reuse, R66, -R78 ;  /* 0x00000042090d7223 */ /* 0x040fe2000001084e */
[----:B------:R-:W-:Y:S01]  /*4060*/  FFMA.FTZ R9, R9, R76, R69 ;  /* 0x0000004c09097223 */ /* 0x000fe20000010045 */
[C---:B------:R-:W-:Y:S01]  /*4070*/  IMAD.U32 R66, R71.reuse, 0x10000, RZ ;  /* 0x0001000047427824 */ /* 0x040fe200078e00ff */
[----:B------:R-:W-:Y:S01]  /*4080*/  LOP3.LUT R71, R71, 0xffff0000, RZ, 0xc0, !PT ;  /* 0xffff000047477812 */ /* 0x000fe200078ec0ff */
[C---:B------:R-:W-:Y:S01]  /*4090*/  IMAD.U32 R76, R73.reuse, 0x10000, RZ ;  /* 0x00010000494c7824 */ /* 0x040fe200078e00ff */
[----:B------:R-:W-:Y:S01]  /*40a0*/  LOP3.LUT R73, R73, 0xffff0000, RZ, 0xc0, !PT ;  /* 0xffff000049497812 */ /* 0x000fe200078ec0ff */
[C---:B------:R-:W-:Y:S01]  /*40b0*/  FMUL.FTZ R78, R77.reuse, R66 ;  /* 0x000000424d4e7220 */ /* 0x040fe20000410000 */
[----:B------:R-:W-:Y:S01]  /*40c0*/  SHF.R.U64 R26, R26, 0x10, R27 ;  /* 0x000000101a1a7819 */ /* 0x000fe2000000121b */
[-C--:B------:R-:W-:Y:S01]  /*40d0*/  FMUL.FTZ R77, R77, R76.reuse ;  /* 0x0000004c4d4d7220 */ /* 0x080fe20000410000 */
[----:B------:R-:W-:Y:S01]  /*40e0*/  LOP3.LUT R27, R25, 0xffff0000, RZ, 0xc0, !PT ;  /* 0xffff0000191b7812 */ /* 0x000fe200078ec0ff */
[----:B------:R-:W-:Y:S01]  /*40f0*/  FFMA.FTZ R69, R75, R76, -R78 ;  /* 0x0000004c4b457223 */ /* 0x000fe2000001084e */
[----:B------:R-:W-:-:S02]  /*4100*/  IMAD.U32 R78, R25, 0x10000, RZ ;  /* 0x00010000194e7824 */ /* 0x000fc400078e00ff */
        /* <DEDUP_REMOVED lines=8> */
[-C--:B------:R-:W-:Y:S01]  /*4190*/  FMUL.FTZ R76, R4, R73.reuse ;  /* 0x00000049044c7220 */ /* 0x080fe20000410000 */
[----:B------:R-:W-:Y:S01]  /*41a0*/  FMUL.FTZ R80, R11, R78 ;  /* 0x0000004e0b507220 */ /* 0x000fe20000410000 */
[----:B------:R-:W-:Y:S01]  /*41b0*/  SHF.R.U64 R7, R6, 0x10, R7 ;  /* 0x0000001006077819 */ /* 0x000fe20000001207 */
[C---:B------:R-:W-:Y:S01]  /*41c0*/  FFMA.FTZ R4, R5.reuse, R73, -R24 ;  /* 0x0000004905047223 */ /* 0x040fe20000010818 */
[----:B------:R-:W-:Y:S01]  /*41d0*/  PRMT R24, R82, 0x5410, R75 ;  /* 0x0000541052187816 */ /* 0x000fe2000000004b */
[----:B------:R-:W-:Y:S01]  /*41e0*/  FFMA.FTZ R5, R5, R71, R76 ;  /* 0x0000004705057223 */ /* 0x000fe2000001004c */
[----:B------:R-:W-:-:S02]  /*41f0*/  LOP3.LUT R8, R8, 0xffff0000, RZ, 0xc0, !PT ;  /* 0xffff000008087812 */ /* 0x000fc400078ec0ff */
[C---:B------:R-:W-:Y:S01]  /*4200*/  LOP3.LUT R25, R24.reuse, 0xffff0000, RZ, 0xc0, !PT ;  /* 0xffff000018197812 */ /* 0x040fe200078ec0ff */
[----:B------:R-:W-:Y:S01]  /*4210*/  IMAD.U32 R76, R24, 0x10000, RZ ;  /* 0x00010000184c7824 */ /* 0x000fe200078e00ff */
[----:B------:R-:W-:Y:S02]  /*4220*/  PRMT R26, R79, 0x5432, R26 ;  /* 0x000054324f1a7816 */ /* 0x000fe4000000001a */
[----:B------:R-:W-:Y:S01]  /*4230*/  PRMT R24, R81, 0x5410, R7 ;  /* 0x0000541051187816 */ /* 0x000fe20000000007 */
[-C--:B------:R-:W-:Y:S01]  /*4240*/  FMUL.FTZ R71, R11, R76.reuse ;  /* 0x0000004c0b477220 */ /* 0x080fe20000410000 */
[C---:B------:R-:W-:Y:S01]  /*4250*/  FFMA.FTZ R11, R15.reuse, R76, -R80 ;  /* 0x0000004c0f0b7223 */ /* 0x040fe20000010850 */
[C---:B------:R-:W-:Y:S01]  /*4260*/  IMAD.U32 R7, R14.reuse, 0x10000, RZ ;  /* 0x000100000e077824 */ /* 0x040fe200078e00ff */
[----:B------:R-:W-:Y:S01]  /*4270*/  LOP3.LUT R14, R14, 0xffff0000, RZ, 0xc0, !PT ;  /* 0xffff00000e0e7812 */ /* 0x000fe200078ec0ff */
[----:B------:R-:W-:Y:S01]  /*4280*/  FFMA.FTZ R15, R15, R78, R71 ;  /* 0x0000004e0f0f7223 */ /* 0x000fe20000010047 */
[C---:B------:R-:W-:Y:S01]  /*4290*/  FMUL.FTZ R71, R12.reuse, R27 ;  /* 0x0000001b0c477220 */ /* 0x040fe20000410000 */
[----:B------:R-:W-:Y:S01]  /*42a0*/  FMUL.FTZ R12, R12, R25 ;  /* 0x000000190c0c7220 */ /* 0x000fe20000410000 */
[----:B------:R-:W-:-:S02]  /*42b0*/  F2FP.BF16.F32.PACK_AB R13, R13, R74 ;  /* 0x0000004a0d0d723e */ /* 0x000fc400000010ff */
[C---:B------:R-:W-:Y:S01]  /*42c0*/  FFMA.FTZ R6, R8.reuse, R25, -R71 ;  /* 0x0000001908067223 */ /* 0x040fe20000010847 */
[----:B------:R-:W-:Y:S01]  /*42d0*/  FFMA.FTZ R8, R8, R27, R12 ;  /* 0x0000001b08087223 */ /* 0x000fe2000001000c */
[----:B------:R-:W-:Y:S01]  /*42e0*/  IMAD.U32 R27, R26, 0x10000, RZ ;  /* 0x000100001a1b7824 */ /* 0x000fe200078e00ff */
[----:B------:R-:W-:Y:S01]  /*42f0*/  F2FP.BF16.F32.PACK_AB R4, R4, R69 ;  /* 0x000000450404723e */ /* 0x000fe200000010ff */
[----:B------:R-:W-:Y:S01]  /*4300*/  IMAD.U32 R25, R24, 0x10000, RZ ;  /* 0x0001000018197824 */ /* 0x000fe200078e00ff */
[----:B------:R-:W-:Y:S01]  /*4310*/  F2FP.BF16.F32.PACK_AB R72, R9, R72 ;  /* 0x000000480948723e */ /* 0x000fe200000010ff */
[C---:B------:R-:W-:Y:S02]  /*4320*/  IMAD.U32 R12, R10.reuse, 0x10000, RZ ;  /* 0x000100000a0c7824 */ /* 0x040fe400078e00ff */
[C---:B------:R-:W-:Y:S01]  /*4330*/  FMUL.FTZ R71, R7.reuse, R27 ;  /* 0x0000001b07477220 */ /* 0x040fe20000410000 */
[----:B------:R-:W-:Y:S01]  /*4340*/  FMUL.FTZ R76, R7, R25 ;  /* 0x00000019074c7220 */ /* 0x000fe20000410000 */
[----:B------:R-:W-:Y:S01]  /*4350*/  LOP3.LUT R10, R10, 0xffff0000, RZ, 0xc0, !PT ;  /* 0xffff00000a0a7812 */ /* 0x000fe200078ec0ff */
[----:B------:R-:W-:-:S02]  /*4360*/  IMAD.MOV.U32 R9, RZ, RZ, R13 ;  /* 0x000000ffff097224 */ /* 0x000fc400078e000d */
[C---:B------:R-:W-:Y:S01]  /*4370*/  FFMA.FTZ R7, R12.reuse, R25, -R71 ;  /* 0x000000190c077223 */ /* 0x040fe20000010847 */
[----:B------:R-:W-:Y:S01]  /*4380*/  FFMA.FTZ R12, R12, R27, R76 ;  /* 0x0000001b0c0c7223 */ /* 0x000fe2000001004c */
[----:B------:R-:W-:Y:S01]  /*4390*/  LOP3.LUT R27, R26, 0xffff0000, RZ, 0xc0, !PT ;  /* 0xffff00001a1b7812 */ /* 0x000fe200078ec0ff */
[----:B------:R-:W-:Y:S01]  /*43a0*/  IMAD.MOV.U32 R13, RZ, RZ, R72 ;  /* 0x000000ffff0d7224 */ /* 0x000fe200078e0048 */
[----:B------:R-:W-:Y:S02]  /*43b0*/  LOP3.LUT R25, R24, 0xffff0000, RZ, 0xc0, !PT ;  /* 0xffff000018197812 */ /* 0x000fe400078ec0ff */
[----:B------:R-:W-:Y:S01]  /*43c0*/  F2FP.BF16.F32.PACK_AB R15, R8, R15 ;  /* 0x0000000f080f723e */ /* 0x000fe200000010ff */
[C---:B------:R-:W-:Y:S01]  /*43d0*/  FMUL.FTZ R71, R14.reuse, R27 ;  /* 0x0000001b0e477220 */ /* 0x040fe20000410000 */
[----:B------:R-:W-:Y:S01]  /*43e0*/  F2FP.BF16.F32.PACK_AB R5, R5, R66 ;  /* 0x000000420505723e */ /* 0x000fe200000010ff */
[----:B------:R-:W-:Y:S01]  /*43f0*/  FMUL.FTZ R24, R14, R25 ;  /* 0x000000190e187220 */ /* 0x000fe20000410000 */
[----:B------:R-:W-:Y:S01]  /*4400*/  F2FP.BF16.F32.PACK_AB R6, R6, R11 ;  /* 0x0000000b0606723e */ /* 0x000fe200000010ff */
[----:B------:R-:W-:Y:S01]  /*4410*/  FFMA.FTZ R14, R10, R25, -R71 ;  /* 0x000000190a0e7223 */ /* 0x000fe20000010847 */
[----:B------:R-:W-:-:S02]  /*4420*/  IMAD.MOV.U32 R11, RZ, RZ, R4 ;  /* 0x000000ffff0b7224 */ /* 0x000fc400078e0004 */
[----:B------:R-:W-:Y:S01]  /*4430*/  FFMA.FTZ R27, R10, R27, R24 ;  /* 0x0000001b0a1b7223 */ /* 0x000fe20000010018 */
[----:B------:R-:W-:Y:S01]  /*4440*/  IMAD.MOV.U32 R8, RZ, RZ, R6 ;  /* 0x000000ffff087224 */ /* 0x000fe200078e0006 */
[----:B------:R-:W-:-:S03]  /*4450*/  F2FP.BF16.F32.PACK_AB R10, R14, R7 ;  /* 0x000000070e0a723e */ /* 0x000fc600000010ff */
[----:B------:R-:W-:Y:S01]  /*4460*/  F2FP.BF16.F32.PACK_AB R14, R27, R12 ;  /* 0x0000000c1b0e723e */ /* 0x000fe200000010ff */
[----:B------:R-:W-:Y:S02]  /*4470*/  IMAD.MOV.U32 R12, RZ, RZ, R15 ;  /* 0x000000ffff0c7224 */ /* 0x000fe400078e000f */
[----:B------:R-:W-:-:S07]  /*4480*/  IMAD.MOV.U32 R15, RZ, RZ, R5 ;  /* 0x000000ffff0f7224 */ /* 0x000fce00078e0005 */
.L_x_5418:
[----:B------:R-:W-:Y:S05]  /*4490*/  BSYNC B1 ;  /* 0x0000000000017941 */ /* 0x000fea0003800000 */
.L_x_5417:
        /* <DEDUP_REMOVED lines=8> */
[----:B0-----:R0:W-:Y:S01]  /*4520*/  ST.E.128 desc[UR40][R4.64], R12 ;  /* 0x0000000c04007985 */ /* 0x0011e2000c101d28 */
[----:B------:R-:W-:Y:S05]  /*4530*/  BRA `(.L_x_5406) ;  /* 0x0000000000d07947 */ /* 0x000fea0003800000 */
.L_x_5398:
[----:B------:R-:W-:-:S13]  /*4540*/  ISETP.NE.AND P5, PT, R188, 0x3, PT ;  /* 0x00000003bc00780c */ /* 0x000fda0003fa5270 */
[----:B------:R-:W-:Y:S05]  /*4550*/  @!P5 BRA `(.L_x_5419) ;  /* 0x000000000004d947 */ /* 0x000fea0003800000 */
[----:B------:R-:W-:Y:S01]  /*4560*/  BPT.TRAP 0x1 ;  /* 0x000000040000795c */ /* 0x000fe20000300000 */
.L_x_5419:
[----:B------:R-:W-:Y:S01]  /*4570*/  IMAD R60, R185, 0x8, R17 ;  /* 0x00000008b93c7824 */ /* 0x000fe200078e0211 */
[----:B------:R-:W-:Y:S01]  /*4580*/  SHF.L.U32 R67, R192, 0x1f, RZ ;  /* 0x0000001fc0437819 */ /* 0x000fe200000006ff */
[----:B------:R-:W-:Y:S01]  /*4590*/  BSSY B1, `(.L_x_5420) ;  /* 0x0000004000017945 */ /* 0x000fe20003800000 */
[----:B------:R-:W-:Y:S02]  /*45a0*/  SHF.R.S32.HI R64, RZ, 0x1f, R62 ;  /* 0x0000001fff407819 */ /* 0x000fe4000001143e */
[----:B------:R-:W0:Y:S02]  /*45b0*/  SYNCS.PHASECHK.TRANS64.TRYWAIT P0, [R60+URZ+0x38890], R67 ;  /* 0x038890433c0075a7 */ /* 0x000e24000800017f */
[----:B0-----:R-:W-:Y:S05]  /*45c0*/  @!P0 BRA `(.L_x_5421) ;  /* 0x000001fc00d08947 */ /* 0x001fea0003800000 */
.L_x_5683:
[----:B------:R-:W-:Y:S05]  /*45d0*/  BSYNC B1 ;  /* 0x0000000000017941 */ /* 0x000fea0003800000 */
.L_x_5420:
        /* <DEDUP_REMOVED lines=24> */
.L_x_5687:
        /* <DEDUP_REMOVED lines=18> */
.L_x_5406:
[----:B------:R-:W-:Y:S05]  /*4880*/  BSYNC B0 ;  /* 0x0000000000007941 */ /* 0x000fea0003800000 */
.L_x_5397:
        /* <DEDUP_REMOVED lines=17> */
.L_x_5424:
[----:B------:R-:W-:Y:S05]  /*49a0*/  BSYNC B0 ;  /* 0x0000000000007941 */ /* 0x000fea0003800000 */
.L_x_5423:
[----:B------:R-:W1:Y:S01]  /*49b0*/  SYNCS.PHASECHK.TRANS64.TRYWAIT P5, [R60+URZ+0x388b0], R67 ;  /* 0x0388b0433c0075a7 */ /* 0x000e6200080a017f */
[----:B------:R-:W-:Y:S04]  /*49c0*/  BSSY B0, `(.L_x_5425) ;  /* 0x0000002000007945 */ /* 0x000fe80003800000 */
[----:B-1----:R-:W-:Y:S05]  /*49d0*/  @!P5 BRA `(.L_x_5426) ;  /* 0x000001fc0024d947 */ /* 0x002fea0003800000 */
.L_x_5688:
[----:B------:R-:W-:Y:S05]  /*49e0*/  BSYNC B0 ;  /* 0x0000000000007941 */ /* 0x000fea0003800000 */
.L_x_5425:
        /* <DEDUP_REMOVED lines=21> */
[----:B------:R-:W4:Y:S01]  /*4b40*/  LDL R27, [R1+0x1c] ;  /* 0x00001c00011b7983 */ /* 0x000f220000100800 */
[----:B------:R-:W-:-:S03]  /*4b50*/  ULDC UR4, c[0x0][0x320] ;  /* 0x0000c80000047ab9 */ /* 0x000fc60000000800 */
[----:B---3--:R-:W3:Y:S04]  /*4b60*/  LDL R14, [R1+0x20] ;  /* 0x00002000010e7983 */ /* 0x008ee80000100800 */
[----:B------:R-:W5:Y:S01]  /*4b70*/  LDL R26, [R1+0x24] ;  /* 0x00002400011a7983 */ /* 0x000f620000100800 */
[----:B------:R-:W-:Y:S01]  /*4b80*/  ISETP.GE.AND P6, PT, R18, UR4, PT ;  /* 0x0000000412007c0c */ /* 0x000fe2000bfc6270 */
[----:B------:R-:W-:Y:S01]  /*4b90*/  IMAD R8, R185, 0x8000, R46 ;  /* 0x00008000b9087824 */ /* 0x000fe200078e022e */
[----:B------:R-:W-:Y:S01]  /*4ba0*/  LOP3.LUT P5, RZ, R194, 0x4, RZ, 0xc0, !PT ;  /* 0x00000004c2ff7812 */ /* 0x000fe200078ac0ff */
[----:B------:R-:W5:Y:S02]  /*4bb0*/  LDL R25, [R1+0x28] ;  /* 0x0000280001197983 */ /* 0x000f640000100800 */
[----:B------:R-:W-:-:S02]  /*4bc0*/  IMAD R13, R8, 0x2, R17 ;  /* 0x00000002080d7824 */ /* 0x000fc400078e0211 */
[----:B------:R-:W5:Y:S04]  /*4bd0*/  LDL R24, [R1+0x2c] ;  /* 0x00002c0001187983 */ /* 0x000f680000100800 */
[----:B------:R-:W5:Y:S01]  /*4be0*/  LDL R15, [R1+0x30] ;  /* 0x00003000010f7983 */ /* 0x000f620000100800 */
[----:B------:R-:W-:-:S03]  /*4bf0*/  VIADD R12, R8, 0x20 ;  /* 0x00000020080c7836 */ /* 0x000fc60000000000 */
[----:B------:R-:W1:Y:S01]  /*4c00*/  @!P6 LDS.128 R4, [R13+0x400] ;  /* 0x000400000d04e984 */ /* 0x000e620000000c00 */
[----:B------:R-:W-:Y:S01]  /*4c10*/  @P5 VIADD R12, R8, 0xffffffe0 ;  /* 0xffffffe0080c5836 */ /* 0x000fe20000000000 */
[-C--:B0-----:R-:W-:Y:S02]  /*4c20*/  @!P6 LEA R8, P5, R18, R11.reuse, 0x1 ;  /* 0x0000000b1208e211 */ /* 0x081fe400078a08ff */
[----:B------:R-:W5:Y:S01]  /*4c30*/  LDL R61, [R1+0x38] ;  /* 0x00003800013d7983 */ /* 0x000f620000100800 */
[----:B------:R-:W-:Y:S01]  /*4c40*/  IMAD R12, R12, 0x2, R17 ;  /* 0x000000020c0c7824 */ /* 0x000fe200078e0211 */
[----:B--2---:R-:W-:Y:S02]  /*4c50*/  @!P6 LEA.HI.X R9, R18, R10, R19, 0x1, P5 ;  /* 0x0000000a1209e211 */ /* 0x004fe400028f0c13 */
[C---:B------:R-:W-:Y:S01]  /*4c60*/  ISETP.GE.AND P5, PT, R184.reuse, UR4, PT ;  /* 0x00000004b8007c0c */ /* 0x040fe2000bfa6270 */
[----:B------:R-:W2:Y:S04]  /*4c70*/  LDL R55, [R1+0x3c] ;  /* 0x00003c0001377983 */ /* 0x000ea80000100800 */
[----:B------:R-:W2:Y:S04]  /*4c80*/  LDL R54, [R1+0x40] ;  /* 0x0000400001367983 */ /* 0x000ea80000100800 */
[----:B-1----:R0:W-:Y:S04]  /*4c90*/  @!P6 ST.E.128 desc[UR40][R8.64], R4 ;  /* 0x000000040800e985 */ /* 0x0021e8000c101d28 */
[----:B------:R-:W1:Y:S01]  /*4ca0*/  @!P5 LDS.128 R4, [R12+0x400] ;  /* 0x000400000c04d984 */ /* 0x000e620000000c00 */
[----:B0-----:R-:W-:-:S04]  /*4cb0*/  @!P5 LEA R8, P6, R184, R11, 0x1 ;  /* 0x0000000bb808d211 */ /* 0x001fc800078c08ff */
[----:B------:R-:W-:Y:S02]  /*4cc0*/  @!P5 LEA.HI.X R9, R184, R10, R196, 0x1, P6 ;  /* 0x0000000ab809d211 */ /* 0x000fe400030f0cc4 */
[----:B------:R-:W-:-:S03]  /*4cd0*/  ISETP.GE.AND P6, PT, R226, UR4, PT ;  /* 0x00000004e2007c0c */ /* 0x000fc6000bfc6270 */
[----:B-1----:R0:W-:Y:S10]  /*4ce0*/  @!P5 ST.E.128 desc[UR40][R8.64], R4 ;  /* 0x000000040800d985 */ /* 0x0021f4000c101d28 */
[----:B------:R-:W1:Y:S01]  /*4cf0*/  @!P6 LDS.128 R4, [R13+0x2400] ;  /* 0x002400000d04e984 */ /* 0x000e620000000c00 */
[----:B0-----:R-:W-:-:S05]  /*4d00*/  @!P6 LEA R8, P5, R226, R11, 0x1 ;  /* 0x0000000be208e211 */ /* 0x001fca00078a08ff */
[----:B----4-:R-:W-:Y:S01]  /*4d10*/  @!P6 IMAD.X R9, R10, 0x1, R27, P5 ;  /* 0x000000010a09e824 */ /* 0x010fe200028e061b */
[C---:B------:R-:W-:Y:S01]  /*4d20*/  ISETP.GE.AND P5, PT, R225.reuse, UR4, PT ;  /* 0x00000004e1007c0c */ /* 0x040fe2000bfa6270 */
[----:B------:R-:W4:Y:S04]  /*4d30*/  LDL R27, [R1+0x44] ;  /* 0x00004400011b7983 */ /* 0x000f280000100800 */
[----:B-1----:R0:W-:Y:S08]  /*4d40*/  @!P6 ST.E.128 desc[UR40][R8.64], R4 ;  /* 0x000000040800e985 */ /* 0x0021f0000c101d28 */
[----:B------:R-:W1:Y:S01]  /*4d50*/  @!P5 LDS.128 R4, [R12+0x2400] ;  /* 0x002400000c04d984 */ /* 0x000e620000000c00 */
[----:B0-----:R-:W-:-:S05]  /*4d60*/  @!P5 LEA R8, P6, R225, R11, 0x1 ;  /* 0x0000000be108d211 */ /* 0x001fca00078c08ff */
[----:B---3--:R-:W-:Y:S02]  /*4d70*/  @!P5 IMAD.X R9, R10, 0x1, R14, P6 ;  /* 0x000000010a09d824 */ /* 0x008fe400030e060e */
[----:B------:R-:W3:Y:S01]  /*4d80*/  LDL R14, [R1+0x34] ;  /* 0x00003400010e7983 */ /* 0x000ee20000100800 */
[----:B------:R-:W-:-:S03]  /*4d90*/  ISETP.GE.AND P6, PT, R224, UR4, PT ;  /* 0x00000004e0007c0c */ /* 0x000fc6000bfc6270 */
[----:B-1----:R0:W-:Y:S10]  /*4da0*/  @!P5 ST.E.128 desc[UR40][R8.64], R4 ;  /* 0x000000040800d985 */ /* 0x0021f4000c101d28 */
[----:B------:R-:W1:Y:S01]  /*4db0*/  @!P6 LDS.128 R4, [R13+0x4400] ;  /* 0x004400000d04e984 */ /* 0x000e620000000c00 */
[----:B0-----:R-:W-:-:S05]  /*4dc0*/  @!P6 LEA R8, P5, R224, R11, 0x1 ;  /* 0x0000000be008e211 */ /* 0x001fca00078a08ff */
[----:B-----5:R-:W-:Y:S01]  /*4dd0*/  @!P6 IMAD.X R9, R10, 0x1, R26, P5 ;  /* 0x000000010a09e824 */ /* 0x020fe200028e061a */
[C---:B------:R-:W-:Y:S01]  /*4de0*/  ISETP.GE.AND P5, PT, R223.reuse, UR4, PT ;  /* 0x00000004df007c0c */ /* 0x040fe2000bfa6270 */
[----:B------:R-:W5:Y:S04]  /*4df0*/  LDL R26, [R1+0x48] ;  /* 0x00004800011a7983 */ /* 0x000f680000100800 */
[----:B-1----:R0:W-:Y:S08]  /*4e00*/  @!P6 ST.E.128 desc[UR40][R8.64], R4 ;  /* 0x000000040800e985 */ /* 0x0021f0000c101d28 */
[----:B------:R-:W1:Y:S01]  /*4e10*/  @!P5 LDS.128 R4, [R12+0x4400] ;  /* 0x004400000c04d984 */ /* 0x000e620000000c00 */
[----:B0-----:R-:W-:-:S05]  /*4e20*/  @!P5 LEA R8, P6, R223, R11, 0x1 ;  /* 0x0000000bdf08d211 */ /* 0x001fca00078c08ff */
[----:B------:R-:W-:Y:S01]  /*4e30*/  @!P5 IMAD.X R9, R10, 0x1, R25, P6 ;  /* 0x000000010a09d824 */ /* 0x000fe200030e0619 */
        /* <DEDUP_REMOVED lines=11> */
[----:B------:R-:W-:Y:S02]  /*4ef0*/  @!P5 IMAD.X R9, R10, 0x1, R15, P6 ;  /* 0x000000010a09d824 */ /* 0x000fe400030e060f */
[----:B------:R-:W5:Y:S01]  /*4f00*/  LDL R15, [R1+0x4] ;  /* 0x00000400010f7983 */ /* 0x000f620000100800 */
[----:B------:R-:W-:-:S03]  /*4f10*/  ISETP.GE.AND P6, PT, R220, UR4, PT ;  /* 0x00000004dc007c0c */ /* 0x000fc6000bfc6270 */
[----:B-1----:R0:W-:Y:S10]  /*4f20*/  @!P5 ST.E.128 desc[UR40][R8.64], R4 ;  /* 0x000000040800d985 */ /* 0x0021f4000c101d28 */
        /* <DEDUP_REMOVED lines=8> */
[----:B------:R-:W-:Y:S01]  /*4fb0*/  @!P5 IMAD.X R9, R10, 0x1, R61, P6 ;  /* 0x000000010a09d824 */ /* 0x000fe200030e063d */
[----:B------:R-:W-:-:S04]  /*4fc0*/  ISETP.GE.AND P6, PT, R218, UR4, PT ;  /* 0x00000004da007c0c */ /* 0x000fc8000bfc6270 */
[----:B-1----:R0:W-:Y:S09]  /*4fd0*/  @!P5 ST.E.128 desc[UR40][R8.64], R4 ;  /* 0x000000040800d985 */ /* 0x0021f2000c101d28 */
[----:B------:R-:W1:Y:S01]  /*4fe0*/  @!P6 LDS.128 R4, [R13+0xa400] ;  /* 0x00a400000d04e984 */ /* 0x000e620000000c00 */
[----:B0-----:R-:W-:-:S05]  /*4ff0*/  @!P6 LEA R8, P5, R218, R11, 0x1 ;  /* 0x0000000bda08e211 */ /* 0x001fca00078a08ff */
[----:B--2---:R-:W-:Y:S01]  /*5000*/  @!P6 IMAD.X R9, R10, 0x1, R55, P5 ;  /* 0x000000010a09e824 */ /* 0x004fe200028e0637 */
[----:B------:R-:W-:-:S04]  /*5010*/  ISETP.GE.AND P5, PT, R217, UR4, PT ;  /* 0x00000004d9007c0c */ /* 0x000fc8000bfa6270 */
[----:B-1----:R0:W-:Y:S09]  /*5020*/  @!P6 ST.E.128 desc[UR40][R8.64], R4 ;  /* 0x000000040800e985 */ /* 0x0021f2000c101d28 */
[----:B------:R-:W1:Y:S01]  /*5030*/  @!P5 LDS.128 R4, [R12+0xa400] ;  /* 0x00a400000c04d984 */ /* 0x000e620000000c00 */
[----:B0-----:R-:W-:-:S05]  /*5040*/  @!P5 LEA R8, P6, R217, R11, 0x1 ;  /* 0x0000000bd908d211 */ /* 0x001fca00078c08ff */
[----:B------:R-:W-:Y:S01]  /*5050*/  @!P5 IMAD.X R9, R10, 0x1, R54, P6 ;  /* 0x000000010a09d824 */ /* 0x000fe200030e0636 */
[----:B------:R-:W-:-:S04]  /*5060*/  ISETP.GE.AND P6, PT, R216, UR4, PT ;  /* 0x00000004d8007c0c */ /* 0x000fc8000bfc6270 */
[----:B-1----:R0:W-:Y:S09]  /*5070*/  @!P5 ST.E.128 desc[UR40][R8.64], R4 ;  /* 0x000000040800d985 */ /* 0x0021f2000c101d28 */
[----:B------:R-:W1:Y:S01]  /*5080*/  @!P6 LDS.128 R4, [R13+0xc400] ;  /* 0x00c400000d04e984 */ /* 0x000e620000000c00 */
[----:B0-----:R-:W-:-:S05]  /*5090*/  @!P6 LEA R8, P5, R216, R11, 0x1 ;  /* 0x0000000bd808e211 */ /* 0x001fca00078a08ff */
[----:B----4-:R-:W-:Y:S01]  /*50a0*/  @!P6 IMAD.X R9, R10, 0x1, R27, P5 ;  /* 0x000000010a09e824 */ /* 0x010fe200028e061b */
[----:B------:R-:W-:-:S04]  /*50b0*/  ISETP.GE.AND P5, PT, R215, UR4, PT ;  /* 0x00000004d7007c0c */ /* 0x000fc8000bfa6270 */
[----:B-1----:R0:W-:Y:S09]  /*50c0*/  @!P6 ST.E.128 desc[UR40][R8.64], R4 ;  /* 0x000000040800e985 */ /* 0x0021f2000c101d28 */
[----:B------:R-:W1:Y:S01]  /*50d0*/  @!P5 LDS.128 R4, [R12+0xc400] ;  /* 0x00c400000c04d984 */ /* 0x000e620000000c00 */
[----:B0-----:R-:W-:-:S05]  /*50e0*/  @!P5 LEA R8, P6, R215, R11, 0x1 ;  /* 0x0000000bd708d211 */ /* 0x001fca00078c08ff */
[----:B-----5:R-:W-:Y:S01]  /*50f0*/  @!P5 IMAD.X R9, R10, 0x1, R26, P6 ;  /* 0x000000010a09d824 */ /* 0x020fe200030e061a */
        /* <DEDUP_REMOVED lines=9> */
[----:B---3--:R-:W-:-:S05]  /*5190*/  @!P5 IMAD.X R9, R10, 0x1, R14, P6 ;  /* 0x000000010a09d824 */ /* 0x008fca00030e060e */
[----:B-1----:R4:W-:Y:S03]  /*51a0*/  @!P5 ST.E.128 desc[UR40][R8.64], R4 ;  /* 0x000000040800d985 */ /* 0x0029e6000c101d28 */
.L_x_5428:
[----:B------:R-:W-:Y:S05]  /*51b0*/  BSYNC B0 ;  /* 0x0000000000007941 */ /* 0x000fea0003800000 */
.L_x_5427:
        /* <DEDUP_REMOVED lines=17> */
.L_x_5392:
[----:B------:R-:W4:Y:S01]  /*52d0*/  LDL R4, [R1+0x7c] ;  /* 0x00007c0001047983 */ /* 0x000f220000100800 */
[----:B------:R-:W-:Y:S01]  /*52e0*/  BSSY B0, `(.L_x_5430) ;  /* 0x0000005000007945 */ /* 0x000fe20003800000 */
[----:B----4-:R-:W-:-:S03]  /*52f0*/  ISETP.NE.AND P1, PT, R4, 0x1, PT ;  /* 0x000000010400780c */ /* 0x010fc60003f25270 */
[----:B------:R-:W-:Y:S10]  /*5300*/  @P0 BRA `(.L_x_5431) ;  /* 0x0000000000080947 */ /* 0x000ff40003800000 */
[----:B------:R-:W4:Y:S02]  /*5310*/  FENCE.VIEW.ASYNC.G ;  /* 0x00000000000073c6 */ /* 0x000f240000000100 */
[----:B----4-:R-:W-:Y:S06]  /*5320*/  BAR.ARV 0xc, 0x180 ;  /* 0x0306000000007b1d */ /* 0x010fec0000002000 */
.L_x_5431:
[----:B------:R-:W-:Y:S05]  /*5330*/  BSYNC B0 ;  /* 0x0000000000007941 */ /* 0x000fea0003800000 */
.L_x_5430:
[----:B------:R-:W-:Y:S04]  /*5340*/  BSSY B7, `(.L_x_5432) ;  /* 0x00010d7000077945 */ /* 0x000fe80003800000 */
[----:B------:R-:W-:Y:S05]  /*5350*/  @!P1 BRA `(.L_x_5433) ;  /* 0x0000002000289947 */ /* 0x000fea0003800000 */
[----:B------:R-:W4:Y:S01]  /*5360*/  LDC R0, c[0x0][0x448] ;  /* 0x00011200ff007b82 */ /* 0x000f220000000800 */
[----:B------:R-:W-:Y:S01]  /*5370*/  VIADD R3, R214, 0x3f ;  /* 0x0000003fd6037836 */ /* 0x000fe20000000000 */
[----:B------:R-:W-:Y:S01]  /*5380*/  BSSY B0, `(.L_x_5434) ;  /* 0x000002c000007945 */ /* 0x000fe20003800000 */
[----:B----4-:R-:W-:-:S13]  /*5390*/  ISETP.NE.AND P0, PT, R0, 0x1, PT ;  /* 0x000000010000780c */ /* 0x010fda0003f05270 */
[----:B------:R-:W4:Y:S08]  /*53a0*/  @P0 LDC R0, c[0x0][0x44c] ;  /* 0x00011300ff000b82 */ /* 0x000f300000000800 */
[----:B------:R-:W0:Y:S01]  /*53b0*/  @P0 LDC R5, c[0x0][0x450] ;  /* 0x00011400ff050b82 */ /* 0x000e220000000800 */
[----:B----4-:R-:W-:-:S05]  /*53c0*/  @P0 IMAD.HI.U32 R0, R3, R0, RZ ;  /* 0x0000000003000227 */ /* 0x010fca00078e00ff */
[----:B0-----:R-:W-:-:S05]  /*53d0*/  @P0 SHF.R.U32.HI R3, RZ, R5, R0 ;  /* 0x00000005ff030219 */ /* 0x001fca0000011600 */
[----:B------:R-:W-:-:S05]  /*53e0*/  IMAD.IADD R3, R38, 0x1, R3 ;  /* 0x0000000126037824 */ /* 0x000fca00078e0203 */
[----:B------:R-:W-:-:S04]  /*53f0*/  SHF.R.S32.HI R0, RZ, 0x1f, R3 ;  /* 0x0000001fff007819 */ /* 0x000fc80000011403 */
[----:B------:R-:W-:Y:S01]  /*5400*/  LEA.HI R0, R0, R3, RZ, 0x6 ;  /* 0x0000000300007211 */ /* 0x000fe200078f30ff */
[----:B------:R-:W-:-:S03]  /*5410*/  IMAD.MOV.U32 R3, RZ, RZ, RZ ;  /* 0x000000ffff037224 */ /* 0x000fc600078e00ff */
[----:B------:R-:W-:-:S04]  /*5420*/  SHF.R.S32.HI R0, RZ, 0x6, R0 ;  /* 0x00000006ff007819 */ /* 0x000fc80000011400 */
[----:B--2---:R-:W-:-:S04]  /*5430*/  VIMNMX R10, R37, R0, PT ;  /* 0x00000000250a7248 */ /* 0x004fc80003fe0100 */
        /* <DEDUP_REMOVED lines=9> */
[----:B------:R-:W-:-:S05]  /*54d0*/  IABS R8, R9 ;  /* 0x0000000900087213 */ /* 0x000fca0000000000 */
[----:B------:R-:W-:Y:S02]  /*54e0*/  IMAD.MOV R8, RZ, RZ, -R8 ;  /* 0x000000ffff087224 */ /* 0x000fe400078e0a08 */
[----:B0-----:R-:W0:Y:S02]  /*54f0*/  MUFU.RCP R4, R4 ;  /* 0x0000000400047308 */ /* 0x001e240000001000 */
[----:B0----5:R-:W-:Y:S01]  /*5500*/  VIADD R2, R4, 0xffffffe ;  /* 0x0ffffffe04027836 */ /* 0x021fe20000000000 */
[----:B------:R-:W-:Y:S02]  /*5510*/  IABS R4, R0 ;  /* 0x0000000000047213 */ /* 0x000fe40000000000 */
[----:B------:R-:W-:-:S03]  /*5520*/  LOP3.LUT R0, R0, R9, RZ, 0x3c, !PT ;  /* 0x0000000900007212 */ /* 0x000fc600078e3cff */
[----:B------:R0:W2:Y:S01]  /*5530*/  F2I.FTZ.U32.TRUNC.NTZ R3, R2 ;  /* 0x0000000200037305 */ /* 0x0000a2000021f000 */
[----:B------:R-:W-:Y:S01]  /*5540*/  ISETP.GE.AND P2, PT, R0, RZ, PT ;  /* 0x000000ff0000720c */ /* 0x000fe20003f46270 */
[----:B0-----:R-:W-:Y:S02]  /*5550*/  IMAD.MOV.U32 R2, RZ, RZ, RZ ;  /* 0x000000ffff027224 */ /* 0x001fe400078e00ff */
[----:B--2---:R-:W-:-:S04]  /*5560*/  IMAD.MOV R6, RZ, RZ, -R3 ;  /* 0x000000ffff067224 */ /* 0x004fc800078e0a03 */
        /* <DEDUP_REMOVED lines=13> */
.L_x_5435:
[----:B------:R-:W-:Y:S05]  /*5640*/  BSYNC B0 ;  /* 0x0000000000007941 */ /* 0x000fea0003800000 */
.L_x_5434:
        /* <DEDUP_REMOVED lines=42> */
[----:B---3--:R-:W-:-:S02]  /*58f0*/  CS2R R72, SRZ ;  /* 0x0000000000487805 */ /* 0x008fc4000001ff00 */
[----:B------:R-:W-:Y:S02]  /*5900*/  CS2R R70, SRZ ;  /* 0x0000000000467805 */ /* 0x000fe4000001ff00 */
[----:B------:R-:W-:Y:S02]  /*5910*/  CS2R R68, SRZ ;  /* 0x0000000000447805 */ /* 0x000fe4000001ff00 */
[----:B------:R-:W-:Y:S02]  /*5920*/  CS2R R66, SRZ ;  /* 0x0000000000427805 */ /* 0x000fe4000001ff00 */
[----:B------:R-:W-:Y:S02]  /*5930*/  CS2R R64, SRZ ;  /* 0x0000000000407805 */ /* 0x000fe4000001ff00 */
[----:B------:R-:W-:Y:S02]  /*5940*/  CS2R R62, SRZ ;  /* 0x00000000003e7805 */ /* 0x000fe4000001ff00 */
[----:B-1----:R-:W-:-:S02]  /*5950*/  CS2R R60, SRZ ;  /* 0x00000000003c7805 */ /* 0x002fc4000001ff00 */
        /* <DEDUP_REMOVED lines=18> */
[----:B--2---:R-:W-:-:S05]  /*5a80*/  IMAD R0, R0, R3, RZ ;  /* 0x0000000300007224 */ /* 0x004fca00078e02ff */
[----:B------:R-:W-:-:S04]  /*5a90*/  VIADDMNMX R10, R0, R3, R10, PT ;  /* 0x00000003000a7246 */ /* 0x000fc8000380010a */
[----:B------:R-:W-:-:S13]  /*5aa0*/  ISETP.GT.AND P1, PT, R10, R0, PT ;  /* 0x000000000a00720c */ /* 0x000fda0003f24270 */
[----:B------:R-:W-:Y:S05]  /*5ab0*/  @!P1 BRA `(.L_x_5436) ;  /* 0x00000104007c9947 */ /* 0x000fea0003800000 */
[----:B-----5:R-:W2:Y:S01]  /*5ac0*/  LDL R2, [R1+0x70] ;  /* 0x0000700001027983 */ /* 0x020ea20000100800 */
[----:B------:R-:W-:Y:S01]  /*5ad0*/  IMAD.MOV.U32 R5, RZ, RZ, 0x40000040 ;  /* 0x40000040ff057424 */ /* 0x000fe200078e00ff */
[----:B------:R-:W-:Y:S01]  /*5ae0*/  BAR.SYNC.DEFER_BLOCKING 0xe, 0x100 ;  /* 0x0384000000007b1d */ /* 0x000fe20000010000 */
[----:B------:R-:W-:-:S03]  /*5af0*/  IMAD.MOV.U32 R9, RZ, RZ, 0x40000040 ;  /* 0x40000040ff097424 */ /* 0x000fc600078e00ff */
[----:B------:R-:W-:Y:S01]  /*5b00*/  R2UR UR7, R5 ;  /* 0x00000000050772ca */ /* 0x000fe200000e0000 */
[----:B------:R-:W-:Y:S01]  /*5b10*/  IMAD.MOV.U32 R7, RZ, RZ, 0x40000040 ;  /* 0x40000040ff077424 */ /* 0x000fe200078e00ff */
[----:B------:R-:W-:Y:S01]  /*5b20*/  ISETP.NE.AND P2, PT, R188, 0x3, PT ;  /* 0x00000003bc00780c */ /* 0x000fe20003f45270 */
[----:B------:R-:W-:Y:S01]  /*5b30*/  IMAD.MOV.U32 R5, RZ, RZ, 0x40000040 ;  /* 0x40000040ff057424 */ /* 0x000fe200078e00ff */
[----:B------:R-:W-:Y:S01]  /*5b40*/  R2UR UR15, R9 ;  /* 0x00000000090f72ca */ /* 0x000fe200000e0000 */
[----:B------:R-:W-:Y:S01]  /*5b50*/  IMAD.MOV.U32 R9, RZ, RZ, 0x40000040 ;  /* 0x40000040ff097424 */ /* 0x000fe200078e00ff */
[----:B------:R-:W-:Y:S01]  /*5b60*/  R2UR UR11, R7 ;  /* 0x00000000070b72ca */ /* 0x000fe200000e0000 */
[----:B------:R-:W-:-:S03]  /*5b70*/  IMAD.MOV.U32 R7, RZ, RZ, 0x40000040 ;  /* 0x40000040ff077424 */ /* 0x000fc600078e00ff */
[----:B------:R-:W-:Y:S02]  /*5b80*/  R2UR UR9, R9 ;  /* 0x00000000090972ca */ /* 0x000fe400000e0000 */
[----:B------:R-:W-:Y:S01]  /*5b90*/  R2UR UR13, R7 ;  /* 0x00000000070d72ca */ /* 0x000fe200000e0000 */
        /* <DEDUP_REMOVED lines=10> */
[----:B------:R-:W-:-:S04]  /*5c40*/  SHF.R.U32.HI R2, RZ, 0x4, R2 ;  /* 0x00000004ff027819 */ /* 0x000fc80000011602 */
[----:B------:R-:W-:-:S04]  /*5c50*/  LOP3.LUT R2, R2, 0x3fff, RZ, 0xc0, !PT ;  /* 0x00003fff02027812 */ /* 0x000fc800078ec0ff */
[----:B------:R-:W-:Y:S02]  /*5c60*/  LOP3.LUT R14, R2, 0x2000000, RZ, 0xfc, !PT ;  /* 0x02000000020e7812 */ /* 0x000fe400078efcff */
[----:B------:R-:W-:Y:S01]  /*5c70*/  LOP3.LUT R2, R3, 0x10000, RZ, 0xfc, !PT ;  /* 0x0001000003027812 */ /* 0x000fe200078efcff */
[----:B------:R-:W-:Y:S02]  /*5c80*/  IMAD.MOV.U32 R3, RZ, RZ, 0x40000040 ;  /* 0x40000040ff037424 */ /* 0x000fe400078e00ff */
[----:B------:R-:W-:Y:S01]  /*5c90*/  IMAD R4, R22, 0x1000, R14 ;  /* 0x0000100016047824 */ /* 0x000fe200078e020e */
[----:B------:R-:W-:Y:S02]  /*5ca0*/  R2UR UR4, R2 ;  /* 0x00000000020472ca */ /* 0x000fe400000e0000 */
[----:B------:R-:W-:Y:S01]  /*5cb0*/  R2UR UR5, R3 ;  /* 0x00000000030572ca */ /* 0x000fe200000e0000 */
[C---:B------:R-:W-:Y:S01]  /*5cc0*/  VIADD R8, R4.reuse, 0x100 ;  /* 0x0000010004087836 */ /* 0x040fe20000000000 */
[C---:B------:R-:W-:Y:S01]  /*5cd0*/  R2UR UR6, R4.reuse ;  /* 0x00000000040672ca */ /* 0x040fe200000e0000 */
[----:B------:R-:W-:-:S02]  /*5ce0*/  VIADD R6, R4, 0x80 ;  /* 0x0000008004067836 */ /* 0x000fc40000000000 */
        /* <DEDUP_REMOVED lines=30> */
.L_x_5437:
        /* <DEDUP_REMOVED lines=8> */
[----:B------:R-:W-:-:S07]  /*5f50*/  IMAD.MOV.U32 R15, RZ, RZ, R10 ;  /* 0x000000ffff0f7224 */ /* 0x000fce00078e000a */
.L_x_5441:
[----:B------:R-:W-:Y:S01]  /*5f60*/  BAR.SYNC.DEFER_BLOCKING 0xe, 0x100 ;  /* 0x0384000000007b1d */ /* 0x000fe20000010000 */
[----:B-1----:R-:W-:Y:S01]  /*5f70*/  IMAD R10, R22, 0x40, R193 ;  /* 0x00000040160a7824 */ /* 0x002fe200078e02c1 */
[----:B------:R-:W-:Y:S01]  /*5f80*/  R2UR UR4, R2 ;  /* 0x00000000020472ca */ /* 0x000fe200000e0000 */
[----:B------:R-:W-:Y:S01]  /*5f90*/  VIADD R22, R22, 0x1 ;  /* 0x0000000116167836 */ /* 0x000fe20000000000 */
[----:B------:R-:W-:Y:S01]  /*5fa0*/  R2UR UR5, R3 ;  /* 0x00000000030572ca */ /* 0x000fe200000e0000 */
[----:B------:R-:W-:Y:S02]  /*5fb0*/  IMAD R10, R10, 0x4, R17 ;  /* 0x000000040a0a7824 */ /* 0x000fe400078e0211 */
[----:B------:R-:W-:Y:S01]  /*5fc0*/  IMAD.MOV.U32 R13, RZ, RZ, 0x40000040 ;  /* 0x40000040ff0d7424 */ /* 0x000fe200078e00ff */
[----:B------:R-:W-:-:S04]  /*5fd0*/  ISETP.NE.AND P0, PT, R22, 0x2, PT ;  /* 0x000000021600780c */ /* 0x000fc80003f05270 */
[----:B------:R-:W-:Y:S01]  /*5fe0*/  SEL R22, R22, RZ, P0 ;  /* 0x000000ff16167207 */ /* 0x000fe20000000000 */
[----:B0-----:R-:W0:Y:S04]  /*5ff0*/  LDS R11, [R10+0x38400] ;  /* 0x038400000a0b7984 */ /* 0x001e280000000800 */
        /* <DEDUP_REMOVED lines=156> */
[----:B------:R-:W-:Y:S01]  /*69c0*/  R2UR UR6, R10 ;  /* 0x000000000a0672ca */ /* 0x000fe200000e0000 */
[----:B------:R-:W-:Y:S01]  /*69d0*/  IMAD.MOV.U32 R10, RZ, RZ, R15 ;  /* 0x000000ffff0a7224 */ /* 0x000fe200078e000f */
[----:B------:R-:W-:Y:S01]  /*69e0*/  R2UR UR7, R11 ;  /* 0x000000000b0772ca */ /* 0x000fe200000e0000 */
[----:B------:R-:W-:Y:S01]  /*69f0*/  VIADD R15, R15, 0xffffffff ;  /* 0xffffffff0f0f7836 */ /* 0x000fe20000000000 */
[----:B------:R-:W-:Y:S02]  /*6a00*/  R2UR UR4, R4 ;  /* 0x00000000040472ca */ /* 0x000fe400000e0000 */
[----:B------:R-:W-:Y:S02]  /*6a10*/  R2UR UR5, R5 ;  /* 0x00000000050572ca */ /* 0x000fe400000e0000 */
[----:B------:R-:W-:Y:S02]  /*6a20*/  ISETP.GT.AND P1, PT, R10, R0, PT ;  /* 0x000000000a00720c */ /* 0x000fe40003f24270 */
[----:B------:R-:W-:-:S04]  /*6a30*/  SEL R10, RZ, 0x1, P0 ;  /* 0x00000001ff0a7807 */ /* 0x000fc80000000000 */
[----:B------:R-:W-:Y:S01]  /*6a40*/  LOP3.LUT R23, R23, R10, RZ, 0x3c, !PT ;  /* 0x0000000a17177212 */ /* 0x000fe200078e3cff */
[----:B------:R-:W-:Y:S02]  /*6a50*/  WARPGROUP.DEPBAR.LE gsb0, 0x0 ;  /* 0x00008000000079c5 */ /* 0x000fe40000010000 */
[----:B------:R-:W-:-:S10]  /*6a60*/  WARPGROUP.ARRIVE ;  /* 0x00000000000079c5 */ /* 0x000fd40000000000 */
[----:B------:R-:W-:Y:S03]  /*6a70*/  HGMMA.64x256x16.F32.BF16 R24, gdesc[UR4].tnspB, R24, gsb0 ;  /* 0x43e00000041879f0 */ /* 0x000fe60008001818 */
[----:B------:R-:W-:Y:S02]  /*6a80*/  WARPGROUP.DEPBAR.LE gsb0, 0x0 ;  /* 0x00008000000079c5 */ /* 0x000fe40000010000 */
[----:B------:R-:W-:Y:S06]  /*6a90*/  BAR.ARV 0xf, 0x100 ;  /* 0x03c4000000007b1d */ /* 0x000fec0000002000 */
[----:B------:R-:W-:Y:S05]  /*6aa0*/  @!P2 BRA `(.L_x_5440) ;  /* 0x000000000004a947 */ /* 0x000fea0003800000 */
[----:B------:R-:W-:Y:S01]  /*6ab0*/  BPT.TRAP 0x1 ;  /* 0x000000040000795c */ /* 0x000fe20000300000 */
.L_x_5440:
[----:B------:R-:W-:-:S04]  /*6ac0*/  IMAD R10, R22, 0x8, R17 ;  /* 0x00000008160a7824 */ /* 0x000fc800078e0211 */
[----:B------:R-:W-:-:S05]  /*6ad0*/  VIADD R10, R10, 0x38860 ;  /* 0x000388600a0a7836 */ /* 0x000fca0000000000 */
[----:B------:R-:W-:-:S04]  /*6ae0*/  PRMT R10, R189, 0x654, R10 ;  /* 0x00000654bd0a7816 */ /* 0x000fc8000000000a */
[----:B------:R1:W-:Y:S01]  /*6af0*/  SYNCS.ARRIVE.TRANS64.RED.A1T0 RZ, [R10+URZ], RZ ;  /* 0x000000ff0aff79a7 */ /* 0x0003e2000810043f */
[----:B------:R-:W-:Y:S05]  /*6b00*/  @P1 BRA `(.L_x_5441) ;  /* 0xfffffff400141947 */ /* 0x000fea000383ffff */
.L_x_5439:
[----:B------:R-:W-:Y:S05]  /*6b10*/  BSYNC B0 ;  /* 0x0000000000007941 */ /* 0x000fea0003800000 */
.L_x_5438:
        /* <DEDUP_REMOVED lines=142> */
.L_x_5433:
[----:B------:R-:W4:Y:S01]  /*7400*/  LDC R0, c[0x0][0x448] ;  /* 0x00011200ff007b82 */ /* 0x000f220000000800 */
[----:B------:R-:W-:Y:S01]  /*7410*/  VIADD R3, R214, 0x3f ;  /* 0x0000003fd6037836 */ /* 0x000fe20000000000 */
[----:B------:R-:W-:Y:S01]  /*7420*/  BSSY B0, `(.L_x_5442) ;  /* 0x000002c000007945 */ /* 0x000fe20003800000 */
[----:B------:R-:W-:Y:S01]  /*7430*/  IMAD.MOV.U32 R170, RZ, RZ, RZ ;  /* 0x000000ffffaa7224 */ /* 0x000fe200078e00ff */
[----:B----4-:R-:W-:-:S13]  /*7440*/  ISETP.NE.AND P0, PT, R0, 0x1, PT ;  /* 0x000000010000780c */ /* 0x010fda0003f05270 */
[----:B------:R-:W4:Y:S08]  /*7450*/  @P0 LDC R0, c[0x0][0x44c] ;  /* 0x00011300ff000b82 */ /* 0x000f300000000800 */
[----:B------:R-:W0:Y:S01]  /*7460*/  @P0 LDC R5, c[0x0][0x450] ;  /* 0x00011400ff050b82 */ /* 0x000e220000000800 */
[----:B----4-:R-:W-:-:S05]  /*7470*/  @P0 IMAD.HI.U32 R0, R3, R0, RZ ;  /* 0x0000000003000227 */ /* 0x010fca00078e00ff */
[----:B0-----:R-:W-:-:S05]  /*7480*/  @P0 SHF.R.U32.HI R3, RZ, R5, R0 ;  /* 0x00000005ff030219 */ /* 0x001fca0000011600 */
[----:B------:R-:W-:-:S05]  /*7490*/  IMAD.IADD R3, R38, 0x1, R3 ;  /* 0x0000000126037824 */ /* 0x000fca00078e0203 */
[----:B------:R-:W-:-:S04]  /*74a0*/  SHF.R.S32.HI R0, RZ, 0x1f, R3 ;  /* 0x0000001fff007819 */ /* 0x000fc80000011403 */
[----:B------:R-:W-:-:S04]  /*74b0*/  LEA.HI R0, R0, R3, RZ, 0x6 ;  /* 0x0000000300007211 */ /* 0x000fc800078f30ff */
[----:B------:R-:W-:-:S04]  /*74c0*/  SHF.R.S32.HI R0, RZ, 0x6, R0 ;  /* 0x00000006ff007819 */ /* 0x000fc80000011400 */
[----:B------:R-:W-:-:S04]  /*74d0*/  VIMNMX R37, R37, R0, PT ;  /* 0x0000000025257248 */ /* 0x000fc80003fe0100 */
[----:B------:R-:W-:-:S13]  /*74e0*/  ISETP.GE.AND P0, PT, R37, 0x1, PT ;  /* 0x000000012500780c */ /* 0x000fda0003f06270 */
[----:B------:R-:W-:Y:S05]  /*74f0*/  @!P0 BRA `(.L_x_5443) ;  /* 0x0000000000788947 */ /* 0x000fea0003800000 */
[----:B------:R-:W4:Y:S01]  /*7500*/  LDL R4, [R1+0x54] ;  /* 0x0000540001047983 */ /* 0x000f220000100800 */
[----:B------:R-:W-:Y:S01]  /*7510*/  ULDC UR4, c[0x0][0xae8] ;  /* 0x0002ba0000047ab9 */ /* 0x000fe20000000800 */
[----:B----4-:R-:W-:-:S04]  /*7520*/  ISETP.NE.AND P0, PT, R4, RZ, PT ;  /* 0x000000ff0400720c */ /* 0x010fc80003f05270 */
[----:B------:R-:W-:-:S04]  /*7530*/  SEL R9, R4, UR4, P0 ;  /* 0x0000000404097c07 */ /* 0x000fc80008000000 */
[-C--:B------:R-:W-:Y:S02]  /*7540*/  IABS R6, R9.reuse ;  /* 0x0000000900067213 */ /* 0x080fe40000000000 */
[----:B------:R-:W-:Y:S02]  /*7550*/  IADD3 R0, R9, -0x1, R37 ;  /* 0xffffffff09007810 */ /* 0x000fe40007ffe025 */
[----:B------:R-:W0:Y:S01]  /*7560*/  I2F.RP R3, R6 ;  /* 0x0000000600037306 */ /* 0x000e220000209400 */
[-C--:B--2---:R-:W-:Y:S02]  /*7570*/  IABS R10, R9.reuse ;  /* 0x00000009000a7213 */ /* 0x084fe40000000000 */
        /* <DEDUP_REMOVED lines=22> */
.L_x_5443:
[----:B------:R-:W-:Y:S05]  /*76e0*/  BSYNC B0 ;  /* 0x0000000000007941 */ /* 0x000fea0003800000 */
.L_x_5442:
        /* <DEDUP_REMOVED lines=66> */
[----:B----4-:R-:W-:-:S05]  /*7b10*/  IMAD R0, R0, R170, RZ ;  /* 0x000000aa00007224 */ /* 0x010fca00078e02ff */
[----:B------:R3:W-:Y:S01]  /*7b20*/  STL [R1+0xc], R0 ;  /* 0x00000c0001007387 */ /* 0x0007e20000100800 */
[----:B------:R-:W-:Y:S02]  /*7b30*/  VIADDMNMX R170, R0, R170, R37, PT ;  /* 0x000000aa00aa7246 */ /* 0x000fe40003800125 */
[----:B------:R-:W-:Y:S02]  /*7b40*/  CS2R R36, SRZ ;  /* 0x0000000000247805 */ /* 0x000fe4000001ff00 */
[----:B------:R-:W-:-:S13]  /*7b50*/  ISETP.GT.AND P1, PT, R170, R0, PT ;  /* 0x00000000aa00720c */ /* 0x000fda0003f24270 */
[----:B---3--:R-:W-:Y:S05]  /*7b60*/  @!P1 BRA `(.L_x_5436) ;  /* 0x000000e400509947 */ /* 0x008fea0003800000 */
[----:B------:R-:W3:Y:S01]  /*7b70*/  LDL R0, [R1+0x70] ;  /* 0x0000700001007983 */ /* 0x000ee20000100800 */
[----:B------:R-:W-:Y:S03]  /*7b80*/  BSSY B6, `(.L_x_5444) ;  /* 0x000001d000067945 */ /* 0x000fe60003800000 */
[----:B---3--:R-:W0:Y:S02]  /*7b90*/  SHFL.IDX PT, R0, R0, RZ, 0x1f ;  /* 0x00001fff00007589 */ /* 0x008e2400000e0000 */
        /* <DEDUP_REMOVED lines=20> */
[----:B--2---:R-:W-:Y:S02]  /*7ce0*/  IMAD.U32 R10, RZ, RZ, UR4 ;  /* 0x00000004ff0a7e24 */ /* 0x004fe4000f8e00ff */
[----:B------:R-:W-:Y:S02]  /*7cf0*/  IMAD.U32 R11, RZ, RZ, UR5 ;  /* 0x00000005ff0b7e24 */ /* 0x000fe4000f8e00ff */
[----:B------:R-:W-:Y:S02]  /*7d00*/  IMAD.MOV.U32 R8, RZ, RZ, 0x70 ;  /* 0x00000070ff087424 */ /* 0x000fe400078e00ff */
[----:B------:R-:W-:Y:S02]  /*7d10*/  IMAD.MOV.U32 R12, RZ, RZ, 0x1 ;  /* 0x00000001ff0c7424 */ /* 0x000fe400078e00ff */
[----:B------:R-:W-:-:S07]  /*7d20*/  IMAD.MOV.U32 R13, RZ, RZ, RZ ;  /* 0x000000ffff0d7224 */ /* 0x000fce00078e00ff */
[----:B------:R-:W-:-:S07]  /*7d30*/  LEPC R20, `(.L_x_5445) ;  /* 0x000000001014794e */ /* 0x000fce0000000000 */
[----:B0----5:R-:W-:Y:S05]  /*7d40*/  CALL.ABS.NOINC R14 ;  /* 0x000000000e007343 */ /* 0x021fea0003c00000 */
.L_x_5445:
[----:B------:R-:W-:Y:S05]  /*7d50*/  BSYNC B6 ;  /* 0x0000000000067941 */ /* 0x000fea0003800000 */
.L_x_5444:
[----:B------:R-:W-:Y:S02]  /*7d60*/  ULDC UR4, c[0x0][0x3f4] ;  /* 0x0000fd0000047ab9 */ /* 0x000fe40000000800 */
[----:B------:R-:W-:-:S13]  /*7d70*/  ISETP.LT.AND P0, PT, RZ, UR4, PT ;  /* 0x00000004ff007c0c */ /* 0x000fda000bf01270 */
[----:B------:R-:W-:Y:S05]  /*7d80*/  @P0 BRA `(.L_x_5446) ;  /* 0x0000000000400947 */ /* 0x000fea0003800000 */
[----:B------:R-:W3:Y:S02]  /*7d90*/  LDL R20, [R1+0x68] ;  /* 0x0000680001147983 */ /* 0x000ee40000100800 */
[----:B---3--:R-:W-:-:S04]  /*7da0*/  LEA.HI R0, R20, R20, RZ, 0x1 ;  /* 0x0000001414007211 */ /* 0x008fc800078f08ff */
[----:B------:R-:W-:-:S05]  /*7db0*/  LOP3.LUT R0, R0, 0xfffffffe, RZ, 0xc0, !PT ;  /* 0xfffffffe00007812 */ /* 0x000fca00078ec0ff */
[----:B------:R-:W-:-:S05]  /*7dc0*/  IMAD.IADD R0, R20, 0x1, -R0 ;  /* 0x0000000114007824 */ /* 0x000fca00078e0a00 */
[----:B-----5:R-:W-:-:S04]  /*7dd0*/  SHF.L.U32 R2, R0, 0x1f, RZ ;  /* 0x0000001f00027819 */ /* 0x020fc800000006ff */
[----:B------:R0:W1:Y:S03]  /*7de0*/  SYNCS.PHASECHK.TRANS64.TRYWAIT P0, [R17+URZ+0x38800], R2 ;  /* 0x03880002110075a7 */ /* 0x000066000800017f */
[----:B-1----:R-:W-:Y:S05]  /*7df0*/  @!P0 NANOSLEEP.SYNCS 0x989680 ;  /* 0x009896800000895d */ /* 0x002fea0003900000 */
[----:B------:R-:W1:Y:S01]  /*7e00*/  @!P0 SYNCS.PHASECHK.TRANS64 P0, [R17+URZ+0x38800], R2 ;  /* 0x03880002110085a7 */ /* 0x000e62000800007f */
[----:B------:R-:W-:Y:S04]  /*7e10*/  BSSY B0, `(.L_x_5447) ;  /* 0x0000006000007945 */ /* 0x000fe80003800000 */
[----:B-1----:R-:W-:Y:S05]  /*7e20*/  @P0 BRA `(.L_x_5448) ;  /* 0x0000000000100947 */ /* 0x002fea0003800000 */
.L_x_5449:
[----:B-1----:R1:W3:Y:S02]  /*7e30*/  SYNCS.PHASECHK.TRANS64.TRYWAIT P0, [R17+URZ+0x38800], R2 ;  /* 0x03880002110075a7 */ /* 0x0022e4000800017f */
[----:B---3--:R-:W-:Y:S05]  /*7e40*/  @!P0 NANOSLEEP.SYNCS 0x989680 ;  /* 0x009896800000895d */ /* 0x008fea0003900000 */
[----:B------:R-:W3:Y:S02]  /*7e50*/  @!P0 SYNCS.PHASECHK.TRANS64 P0, [R17+URZ+0x38800], R2 ;  /* 0x03880002110085a7 */ /* 0x000ee4000800007f */
[----:B---3--:R-:W-:Y:S05]  /*7e60*/  @!P0 BRA `(.L_x_5449) ;  /* 0xfffffffc00f08947 */ /* 0x008fea000383ffff */
.L_x_5448:
[----:B------:R-:W-:Y:S05]  /*7e70*/  BSYNC B0 ;  /* 0x0000000000007941 */ /* 0x000fea0003800000 */
.L_x_5447:
[----:B------:R-:W-:Y:S05]  /*7e80*/  BRA `(.L_x_5450) ;  /* 0x0000002c00cc7947 */ /* 0x000fea0003800000 */
.L_x_5446:
        /* <DEDUP_REMOVED lines=22> */
[----:B--2---:R-:W-:Y:S02]  /*7ff0*/  IMAD.U32 R10, RZ, RZ, UR6 ;  /* 0x00000006ff0a7e24 */ /* 0x004fe4000f8e00ff */
        /* <DEDUP_REMOVED lines=8> */
.L_x_5452:
[----:B------:R-:W-:Y:S05]  /*8080*/  BSYNC B6 ;  /* 0x0000000000067941 */ /* 0x000fea0003800000 */
.L_x_5451:
        /* <DEDUP_REMOVED lines=36> */
[----:B--2---:R-:W-:Y:S02]  /*82d0*/  LEA.HI.X R10, R24, UR5, R3, 0x1, P0 ;  /* 0x00000005180a7c11 */ /* 0x004fe400080f0c03 */
[----:B------:R-:W-:Y:S01]  /*82e0*/  LEA.HI.X R31, R26, UR7, R31, 0x1, P1 ;  /* 0x000000071a1f7c11 */ /* 0x000fe200088f0c1f */
[----:B------:R-:W-:Y:S06]  /*82f0*/  BRA.DIV UR4, `(.L_x_5455) ;  /* 0x000001c204f07947 */ /* 0x000fec000b800000 */
[----:B------:R0:W1:Y:S04]  /*8300*/  SHFL.IDX PT, R0, R10, RZ, 0x1c1f ;  /* 0x001c1fff0a007589 */ /* 0x00006800000e0000 */
[----:B------:R0:W2:Y:S04]  /*8310*/  SHFL.IDX PT, R5, R9, RZ, 0x1c1f ;  /* 0x001c1fff09057589 */ /* 0x0000a800000e0000 */
[----:B------:R0:W3:Y:S04]  /*8320*/  SHFL.IDX PT, R8, R31, RZ, 0x1c1f ;  /* 0x001c1fff1f087589 */ /* 0x0000e800000e0000 */
[----:B------:R0:W4:Y:S02]  /*8330*/  SHFL.IDX PT, R6, R30, RZ, 0x1c1f ;  /* 0x001c1fff1e067589 */ /* 0x00012400000e0000 */
.L_x_5694:
        /* <DEDUP_REMOVED lines=22> */
[----:B----4-:R-:W-:-:S02]  /*84a0*/  @!P3 IADD3 R4, P1, R6, R4, RZ ;  /* 0x000000040604b210 */ /* 0x010fc40007f3e0ff */
[----:B---3--:R-:W-:Y:S01]  /*84b0*/  @!P3 SHF.L.U64.HI R11, R209, 0x1, R7 ;  /* 0x00000001d10bb819 */ /* 0x008fe20000010207 */
[----:B------:R-:W-:Y:S02]  /*84c0*/  IMAD.MOV.U32 R7, RZ, RZ, R8 ;  /* 0x000000ffff077224 */ /* 0x000fe400078e0008 */
[----:B------:R-:W-:-:S04]  /*84d0*/  @!P2 IMAD.WIDE R6, R190, 0x2, R6 ;  /* 0x00000002be06a825 */ /* 0x000fc800078e0206 */
[--C-:B------:R-:W-:Y:S01]  /*84e0*/  @!P3 IMAD.X R3, R0, 0x1, R11.reuse, P0 ;  /* 0x000000010003b824 */ /* 0x100fe200000e060b */
[----:B------:R1:W5:Y:S01]  /*84f0*/  @!P2 LD.E.64 R26, desc[UR40][R6.64] ;  /* 0x00000028061aa980 */ /* 0x000362000c101b00 */
[----:B------:R-:W-:-:S03]  /*8500*/  @!P3 IMAD.X R5, R8, 0x1, R11, P1 ;  /* 0x000000010805b824 */ /* 0x000fc600008e060b */
[----:B------:R1:W5:Y:S04]  /*8510*/  @!P3 LD.E.64 R20, desc[UR40][R2.64] ;  /* 0x000000280214b980 */ /* 0x000368000c101b00 */
[----:B------:R1:W5:Y:S02]  /*8520*/  @!P3 LD.E.64 R24, desc[UR40][R4.64] ;  /* 0x000000280418b980 */ /* 0x000364000c101b00 */
.L_x_5457:
[----:B------:R-:W-:Y:S05]  /*8530*/  BSYNC B1 ;  /* 0x0000000000017941 */ /* 0x000fea0003800000 */
.L_x_5456:
[----:B-1---5:R-:W-:Y:S01]  /*8540*/  IMAD.MOV.U32 R0, RZ, RZ, R26 ;  /* 0x000000ffff007224 */ /* 0x022fe200078e001a */
[----:B------:R-:W-:Y:S01]  /*8550*/  UMOV UR4, 0xffffffff ;  /* 0xffffffff00047882 */ /* 0x000fe20000000000 */
        /* <DEDUP_REMOVED lines=12> */
[----:B------:R-:W-:Y:S02]  /*8620*/  CS2R R2, SRZ ;  /* 0x0000000000027805 */ /* 0x000fe4000001ff00 */
[----:B------:R-:W-:Y:S01]  /*8630*/  PRMT R46, R4, 0x7610, R46 ;  /* 0x00007610042e7816 */ /* 0x000fe2000000002e */
[----:B------:R-:W-:Y:S06]  /*8640*/  BRA.DIV UR4, `(.L_x_5458) ;  /* 0x000001c204907947 */ /* 0x000fec000b800000 */
[----:B--2---:R1:W2:Y:S04]  /*8650*/  SHFL.IDX PT, R5, R10, 0x1, 0x1c1f ;  /* 0x003c1f000a057f89 */ /* 0x0042a800000e0000 */
[----:B------:R1:W0:Y:S04]  /*8660*/  SHFL.IDX PT, R4, R9, 0x1, 0x1c1f ;  /* 0x003c1f0009047f89 */ /* 0x00022800000e0000 */
[----:B------:R1:W0:Y:S04]  /*8670*/  SHFL.IDX PT, R7, R31, 0x1, 0x1c1f ;  /* 0x003c1f001f077f89 */ /* 0x00022800000e0000 */
[----:B------:R1:W0:Y:S02]  /*8680*/  SHFL.IDX PT, R14, R30, 0x1, 0x1c1f ;  /* 0x003c1f001e0e7f89 */ /* 0x00022400000e0000 */
.L_x_5700:
[----:B----4-:R-:W4:Y:S01]  /*8690*/  LDL R6, [R1+0x68] ;  /* 0x0000680001067983 */ /* 0x010f220000100800 */
[----:B------:R-:W-:Y:S01]  /*86a0*/  VIADD R32, R32, 0x20 ;  /* 0x0000002020207836 */ /* 0x000fe20000000000 */
[----:B------:R-:W-:Y:S01]  /*86b0*/  BSSY B1, `(.L_x_5459) ;  /* 0x0000023000017945 */ /* 0x000fe20003800000 */
[----:B01----:R-:W-:Y:S01]  /*86c0*/  IMAD.SHL.U32 R31, R194, 0x40, RZ ;  /* 0x00000040c21f7824 */ /* 0x003fe200078e00ff */
[----:B---3--:R-:W-:Y:S02]  /*86d0*/  CS2R R8, SRZ ;  /* 0x0000000000087805 */ /* 0x008fe4000001ff00 */
[----:B------:R-:W-:Y:S02]  /*86e0*/  CS2R R12, SRZ ;  /* 0x00000000000c7805 */ /* 0x000fe4000001ff00 */
[----:B------:R-:W-:Y:S02]  /*86f0*/  ISETP.GE.AND P0, PT, R32, R33, PT ;  /* 0x000000212000720c */ /* 0x000fe40003f06270 */
[----:B------:R-:W-:-:S02]  /*8700*/  CS2R R10, SRZ ;  /* 0x00000000000a7805 */ /* 0x000fc4000001ff00 */
[----:B----4-:R-:W-:-:S04]  /*8710*/  LEA.HI R0, R6, R6, RZ, 0x1 ;  /* 0x0000000606007211 */ /* 0x010fc800078f08ff */
[----:B------:R-:W-:-:S05]  /*8720*/  LOP3.LUT R0, R0, 0xfffffffe, RZ, 0xc0, !PT ;  /* 0xfffffffe00007812 */ /* 0x000fca00078ec0ff */
[----:B------:R-:W-:-:S05]  /*8730*/  IMAD.IADD R0, R6, 0x1, -R0 ;  /* 0x0000000106007824 */ /* 0x000fca00078e0a00 */
[----:B------:R-:W-:Y:S01]  /*8740*/  SHF.L.U32 R34, R0, 0x1f, RZ ;  /* 0x0000001f00227819 */ /* 0x000fe200000006ff */
[----:B------:R-:W-:Y:S06]  /*8750*/  @P0 BRA `(.L_x_5460) ;  /* 0x0000000000600947 */ /* 0x000fec0003800000 */
[----:B------:R-:W3:Y:S01]  /*8760*/  LDL R6, [R1+0x74] ;  /* 0x0000740001067983 */ /* 0x000ee20000100800 */
[----:B------:R-:W-:Y:S01]  /*8770*/  ULDC UR4, c[0x0][0x3f4] ;  /* 0x0000fd0000047ab9 */ /* 0x000fe20000000800 */
[----:B------:R-:W-:Y:S01]  /*8780*/  IMAD.MOV.U32 R2, RZ, RZ, R4 ;  /* 0x000000ffff027224 */ /* 0x000fe200078e0004 */
[----:B------:R-:W-:Y:S01]  /*8790*/  ISETP.GE.AND P3, PT, R209, UR4, PT ;  /* 0x00000004d1007c0c */ /* 0x000fe2000bf66270 */
[----:B--2---:R-:W-:Y:S01]  /*87a0*/  IMAD.MOV.U32 R3, RZ, RZ, R5 ;  /* 0x000000ffff037224 */ /* 0x004fe200078e0005 */
[----:B------:R-:W-:Y:S02]  /*87b0*/  ISETP.GE.AND P2, PT, R190, UR4, PT ;  /* 0x00000004be007c0c */ /* 0x000fe4000bf46270 */
[----:B------:R-:W-:Y:S01]  /*87c0*/  CS2R R12, SRZ ;  /* 0x00000000000c7805 */ /* 0x000fe2000001ff00 */
[----:B------:R-:W-:-:S08]  /*87d0*/  IMAD.MOV.U32 R8, RZ, RZ, R14 ;  /* 0x000000ffff087224 */ /* 0x000fd000078e000e */
[----:B------:R-:W-:Y:S02]  /*87e0*/  @!P3 IMAD.SHL.U32 R9, R209, 0x2, RZ ;  /* 0x00000002d109b824 */ /* 0x000fe400078e00ff */
[----:B------:R-:W-:-:S03]  /*87f0*/  @!P2 IMAD.WIDE R2, R190, 0x2, R2 ;  /* 0x00000002be02a825 */ /* 0x000fc600078e0202 */
[-C--:B------:R-:W-:Y:S02]  /*8800*/  @!P3 IADD3 R4, P0, R4, R9.reuse, RZ ;  /* 0x000000090404b210 */ /* 0x080fe40007f1e0ff */
[----:B------:R-:W-:Y:S01]  /*8810*/  CS2R R10, SRZ ;  /* 0x00000000000a7805 */ /* 0x000fe2000001ff00 */
[----:B------:R0:W5:Y:S02]  /*8820*/  @!P2 LD.E.64 R12, desc[UR40][R2.64] ;  /* 0x00000028020ca980 */ /* 0x000164000c101b00 */
[----:B0-----:R-:W-:Y:S02]  /*8830*/  CS2R R2, SRZ ;  /* 0x0000000000027805 */ /* 0x001fe4000001ff00 */
[----:B---3--:R-:W-:Y:S02]  /*8840*/  @!P3 SHF.L.U64.HI R30, R209, 0x1, R6 ;  /* 0x00000001d11eb819 */ /* 0x008fe40000010206 */
[----:B------:R-:W-:Y:S01]  /*8850*/  @!P3 IADD3 R6, P1, R14, R9, RZ ;  /* 0x000000090e06b210 */ /* 0x000fe20007f3e0ff */
[----:B------:R-:W-:-:S02]  /*8860*/  IMAD.MOV.U32 R9, RZ, RZ, R7 ;  /* 0x000000ffff097224 */ /* 0x000fc400078e0007 */
[----:B------:R-:W-:Y:S02]  /*8870*/  @!P3 IMAD.X R5, R5, 0x1, R30, P0 ;  /* 0x000000010505b824 */ /* 0x000fe400000e061e */
[----:B------:R-:W-:Y:S01]  /*8880*/  @!P2 IMAD.WIDE R14, R190, 0x2, R8 ;  /* 0x00000002be0ea825 */ /* 0x000fe200078e0208 */
[----:B------:R-:W-:Y:S02]  /*8890*/  CS2R R8, SRZ ;  /* 0x0000000000087805 */ /* 0x000fe4000001ff00 */
[----:B------:R0:W5:Y:S01]  /*88a0*/  @!P3 LD.E.64 R10, desc[UR40][R4.64] ;  /* 0x00000028040ab980 */ /* 0x000162000c101b00 */
[----:B------:R-:W-:-:S03]  /*88b0*/  @!P3 IMAD.X R7, R7, 0x1, R30, P1 ;  /* 0x000000010707b824 */ /* 0x000fc600008e061e */
[----:B------:R0:W5:Y:S04]  /*88c0*/  @!P2 LD.E.64 R2, desc[UR40][R14.64] ;  /* 0x000000280e02a980 */ /* 0x000168000c101b00 */
[----:B------:R0:W5:Y:S02]  /*88d0*/  @!P3 LD.E.64 R8, desc[UR40][R6.64] ;  /* 0x000000280608b980 */ /* 0x000164000c101b00 */
.L_x_5460:
[----:B------:R-:W-:Y:S05]  /*88e0*/  BSYNC B1 ;  /* 0x0000000000017941 */ /* 0x000fea0003800000 */
.L_x_5459:
[----:B0-----:R-:W3:Y:S01]  /*88f0*/  LDL R15, [R1+0x14] ;  /* 0x00001400010f7983 */ /* 0x001ee20000100800 */
[----:B------:R-:W0:Y:S01]  /*8900*/  SYNCS.PHASECHK.TRANS64.TRYWAIT P0, [R17+URZ+0x38800], R34 ;  /* 0x03880022110075a7 */ /* 0x000e22000800017f */
[----:B------:R-:W-:Y:S01]  /*8910*/  LOP3.LUT R31, R31, 0x1c0, RZ, 0xc0, !PT ;  /* 0x000001c01f1f7812 */ /* 0x000fe200078ec0ff */
[----:B--2--5:R-:W-:Y:S01]  /*8920*/  IMAD.MOV.U32 R5, RZ, RZ, R2 ;  /* 0x000000ffff057224 */ /* 0x024fe200078e0002 */
[----:B------:R-:W-:Y:S01]  /*8930*/  VIADDMNMX R30, R33, -R214, 0x40, PT ;  /* 0x00000040211e7446 */ /* 0x000fe200038009d6 */
[----:B------:R-:W-:Y:S01]  /*8940*/  IMAD.MOV.U32 R6, RZ, RZ, R8 ;  /* 0x000000ffff067224 */ /* 0x000fe200078e0008 */
[----:B------:R-:W-:Y:S01]  /*8950*/  LOP3.LUT R4, R31, 0x18, R18, 0xf8, !PT ;  /* 0x000000181f047812 */ /* 0x000fe200078ef812 */
[----:B------:R-:W-:Y:S01]  /*8960*/  IMAD.MOV.U32 R14, RZ, RZ, R12 ;  /* 0x000000ffff0e7224 */ /* 0x000fe200078e000c */
[----:B------:R-:W-:Y:S01]  /*8970*/  SHF.R.U32.HI R31, RZ, 0x3, R31 ;  /* 0x00000003ff1f7819 */ /* 0x000fe2000001161f */
[----:B------:R-:W-:Y:S01]  /*8980*/  IMAD.MOV.U32 R7, RZ, RZ, R9 ;  /* 0x000000ffff077224 */ /* 0x000fe200078e0009 */
[----:B------:R-:W-:Y:S01]  /*8990*/  BSSY B1, `(.L_x_5461) ;  /* 0x0000013000017945 */ /* 0x000fe20003800000 */
[----:B------:R-:W-:-:S02]  /*89a0*/  LOP3.LUT P2, RZ, R194, 0x4, RZ, 0xc0, !PT ;  /* 0x00000004c2ff7812 */ /* 0x000fc4000784c0ff */
[----:B------:R-:W-:Y:S02]  /*89b0*/  LOP3.LUT R4, R4, R31, RZ, 0x3c, !PT ;  /* 0x0000001f04047212 */ /* 0x000fe400078e3cff */
[----:B------:R-:W-:Y:S01]  /*89c0*/  PRMT R31, R31, 0x5410, R5 ;  /* 0x000054101f1f7816 */ /* 0x000fe20000000005 */
[----:B------:R-:W-:Y:S01]  /*89d0*/  IMAD.MOV.U32 R5, RZ, RZ, R3 ;  /* 0x000000ffff057224 */ /* 0x000fe200078e0003 */
[----:B------:R-:W-:Y:S02]  /*89e0*/  PRMT R45, R45, 0x5410, R14 ;  /* 0x000054102d2d7816 */ /* 0x000fe4000000000e */
[----:B------:R-:W-:Y:S02]  /*89f0*/  PRMT R31, R7, 0x7610, R31 ;  /* 0x00007610071f7816 */ /* 0x000fe4000000001f */
[----:B------:R-:W-:Y:S01]  /*8a00*/  PRMT R32, R6, 0x5410, R5 ;  /* 0x0000541006207816 */ /* 0x000fe20000000005 */
[----:B------:R-:W-:Y:S01]  /*8a10*/  IMAD.MOV.U32 R5, RZ, RZ, R13 ;  /* 0x000000ffff057224 */ /* 0x000fe200078e000d */
[----:B------:R-:W-:Y:S01]  /*8a20*/  ISETP.GE.AND P1, PT, R187, R30, PT ;  /* 0x0000001ebb00720c */ /* 0x000fe20003f26270 */
[----:B------:R-:W-:-:S03]  /*8a30*/  IMAD.MOV.U32 R6, RZ, RZ, R10 ;  /* 0x000000ffff067224 */ /* 0x000fc600078e000a */
[----:B------:R-:W-:Y:S01]  /*8a40*/  PRMT R47, R5, 0x7610, R47 ;  /* 0x00007610052f7816 */ /* 0x000fe2000000002f */
[----:B------:R-:W-:Y:S01]  /*8a50*/  IMAD.MOV.U32 R5, RZ, RZ, R11 ;  /* 0x000000ffff057224 */ /* 0x000fe200078e000b */
[----:B------:R-:W-:Y:S01]  /*8a60*/  PRMT R33, R6, 0x7610, R33 ;  /* 0x0000761006217816 */ /* 0x000fe20000000021 */
[----:B---3--:R-:W-:-:S04]  /*8a70*/  IMAD R4, R15, 0x200, R4 ;  /* 0x000002000f047824 */ /* 0x008fc800078e0204 */
[----:B------:R-:W-:-:S04]  /*8a80*/  IMAD R15, R4, 0x2, R17 ;  /* 0x00000002040f7824 */ /* 0x000fc800078e0211 */
[C---:B------:R-:W-:Y:S02]  /*8a90*/  VIADD R4, R15.reuse, 0x20400 ;  /* 0x000204000f047836 */ /* 0x040fe40000000000 */
[----:B------:R-:W-:Y:S01]  /*8aa0*/  VIADD R14, R15, 0x20440 ;  /* 0x000204400f0e7836 */ /* 0x000fe20000000000 */
[----:B0-----:R-:W-:Y:S06]  /*8ab0*/  @!P0 BRA `(.L_x_5462) ;  /* 0x000001bc00e48947 */ /* 0x001fec0003800000 */
.L_x_5701:
[----:B------:R-:W-:Y:S05]  /*8ac0*/  BSYNC B1 ;  /* 0x0000000000017941 */ /* 0x000fea0003800000 */
.L_x_5461:
[----:B------:R-:W-:Y:S01]  /*8ad0*/  BSSY B1, `(.L_x_5463) ;  /* 0x0000067000017945 */ /* 0x000fe20003800000 */
[----:B0-----:R-:W-:Y:S01]  /*8ae0*/  PRMT R34, R5, 0x7610, R34 ;  /* 0x0000761005227816 */ /* 0x001fe20000000022 */
[----:B------:R-:W-:Y:S02]  /*8af0*/  @P2 VIADD R14, R4, 0xffffffc0 ;  /* 0xffffffc0040e2836 */ /* 0x000fe40000000000 */
        /* <DEDUP_REMOVED lines=8> */
[--C-:B------:R-:W-:Y:S02]  /*8b80*/  SHF.R.U32.HI R36, RZ, 0x10, R29.reuse ;  /* 0x00000010ff247819 */ /* 0x100fe4000001161d */
[----:B------:R-:W-:Y:S02]  /*8b90*/  SHF.R.U64 R35, R28, 0x10, R29 ;  /* 0x000000101c237819 */ /* 0x000fe4000000121d */
        /* <DEDUP_REMOVED lines=42> */
.L_x_5466:
[----:B------:R-:W-:Y:S05]  /*8e40*/  BSYNC B2 ;  /* 0x0000000000027941 */ /* 0x000fea0003800000 */
.L_x_5465:
[----:B------:R-:W-:Y:S05]  /*8e50*/  @P1 BRA `(.L_x_5464) ;  /* 0x0000000000b81947 */ /* 0x000fea0003800000 */
[----:B0-----:R-:W0:Y:S01]  /*8e60*/  LDS.128 R4, [R14] ;  /* 0x000000000e047984 */ /* 0x001e220000000c00 */
        /* <DEDUP_REMOVED lines=12> */
[C---:B0-----:R-:W-:Y:S01]  /*8f30*/  LOP3.LUT R21, R6.reuse, 0xffff0000, RZ, 0xc0, !PT ;  /* 0xffff000006157812 */ /* 0x041fe200078ec0ff */
        /* <DEDUP_REMOVED lines=32> */
.L_x_5464:
[----:B------:R-:W-:Y:S05]  /*9140*/  BSYNC B1 ;  /* 0x0000000000017941 */ /* 0x000fea0003800000 */
.L_x_5463:
        /* <DEDUP_REMOVED lines=20> */
[----:B------:R-:W-:Y:S01]  /*9290*/  PRMT R20, R45, 0x5432, R20 ;  /* 0x000054322d147816 */ /* 0x000fe20000000014 */
        /* <DEDUP_REMOVED lines=20> */
[CC--:B------:R-:W-:Y:S01]  /*93e0*/  FMUL.FTZ R13, R3.reuse, R7.reuse ;  /* 0x00000007030d7220 */ /* 0x0c0fe20000410000 */
        /* <DEDUP_REMOVED lines=12> */
.L_x_5469:
[----:B------:R-:W-:Y:S05]  /*94b0*/  BSYNC B1 ;  /* 0x0000000000017941 */ /* 0x000fea0003800000 */
.L_x_5468:
        /* <DEDUP_REMOVED lines=8> */
[C---:B------:R-:W-:Y:S01]  /*9540*/  LOP3.LUT R10, R31.reuse, 0xffff0000, RZ, 0xc0, !PT ;  /* 0xffff00001f0a7812 */ /* 0x040fe200078ec0ff */
[----:B------:R-:W-:Y:S01]  /*9550*/  IMAD.U32 R13, R31, 0x10000, RZ ;  /* 0x000100001f0d7824 */ /* 0x000fe200078e00ff */
[----:B------:R-:W-:Y:S01]  /*9560*/  PRMT R32, R32, 0x5410, R3 ;  /* 0x0000541020207816 */ /* 0x000fe20000000003 */
[C---:B------:R-:W-:Y:S01]  /*9570*/  IMAD.U32 R11, R34.reuse, 0x10000, RZ ;  /* 0x00010000220b7824 */ /* 0x040fe200078e00ff */
[----:B------:R-:W-:Y:S02]  /*9580*/  LOP3.LUT R34, R34, 0xffff0000, RZ, 0xc0, !PT ;  /* 0xffff000022227812 */ /* 0x000fe400078ec0ff */
        /* <DEDUP_REMOVED lines=14> */
[C---:B------:R-:W-:Y:S01]  /*9670*/  IMAD.U32 R7, R32.reuse, 0x10000, RZ ;  /* 0x0001000020077824 */ /* 0x040fe200078e00ff */
[----:B------:R-:W-:Y:S01]  /*9680*/  LOP3.LUT R5, R5, 0xffff0000, RZ, 0xc0, !PT ;  /* 0xffff000005057812 */ /* 0x000fe200078ec0ff */
[----:B------:R-:W-:Y:S01]  /*9690*/  IMAD.U32 R6, R33, 0x10000, RZ ;  /* 0x0001000021067824 */ /* 0x000fe200078e00ff */
[----:B------:R-:W-:Y:S01]  /*96a0*/  LOP3.LUT R32, R32, 0xffff0000, RZ, 0xc0, !PT ;  /* 0xffff000020207812 */ /* 0x000fe200078ec0ff */
[----:B------:R-:W-:Y:S01]  /*96b0*/  FFMA.FTZ R20, R9, R34, -R20 ;  /* 0x0000002209147223 */ /* 0x000fe20000010814 */
        /* <DEDUP_REMOVED lines=16> */
.L_x_5454:
        /* <DEDUP_REMOVED lines=37> */
[----:B------:R-:W3:Y:S04]  /*9a10*/  SHFL.IDX PT, R0, R24, RZ, 0x1c1f ;  /* 0x001c1fff18007589 */ /* 0x000ee800000e0000 */
[----:B------:R-:W4:Y:S04]  /*9a20*/  SHFL.IDX PT, R14, R34, RZ, 0x1c1f ;  /* 0x001c1fff220e7589 */ /* 0x000f2800000e0000 */
[----:B------:R-:W5:Y:S01]  /*9a30*/  SHFL.IDX PT, R3, R27, RZ, 0x1c1f ;  /* 0x001c1fff1b037589 */ /* 0x000f6200000e0000 */
[----:B0-----:R-:W-:-:S04]  /*9a40*/  ISETP.GE.AND P0, PT, R18, R35, PT ;  /* 0x000000231200720c */ /* 0x001fc80003f06270 */
[----:B------:R-:W-:-:S13]  /*9a50*/  ISETP.GE.OR P1, PT, R32, R25, P0 ;  /* 0x000000192000720c */ /* 0x000fda0000726670 */
[C---:B------:R-:W-:Y:S01]  /*9a60*/  @!P1 IMAD.SHL.U32 R5, R18.reuse, 0x2, RZ ;  /* 0x0000000212059824 */ /* 0x040fe200078e00ff */
[----:B------:R-:W-:-:S04]  /*9a70*/  @!P1 SHF.L.U64.HI R6, R18, 0x1, R19 ;  /* 0x0000000112069819 */ /* 0x000fc80000010213 */
[----:B-1----:R-:W-:-:S05]  /*9a80*/  @!P1 IADD3 R8, P2, R2, R5, RZ ;  /* 0x0000000502089210 */ /* 0x002fca0007f5e0ff */
[----:B---3--:R-:W-:Y:S01]  /*9a90*/  @!P1 IMAD.X R9, R0, 0x1, R6, P2 ;  /* 0x0000000100099824 */ /* 0x008fe200010e0606 */
[----:B----4-:R-:W-:-:S05]  /*9aa0*/  @!P1 IADD3 R4, P2, R14, R5, RZ ;  /* 0x000000050e049210 */ /* 0x010fca0007f5e0ff */
[----:B--2---:R-:W2:Y:S01]  /*9ab0*/  @!P1 LD.E.128 R8, desc[UR40][R8.64] ;  /* 0x0000002808089980 */ /* 0x004ea2000c101d00 */
[----:B-----5:R-:W-:-:S06]  /*9ac0*/  @!P1 IMAD.X R5, R3, 0x1, R6, P2 ;  /* 0x0000000103059824 */ /* 0x020fcc00010e0606 */
        /* <DEDUP_REMOVED lines=12> */
[----:B------:R-:W-:Y:S02]  /*9b90*/  @!P1 IMAD.MOV.U32 R3, RZ, RZ, R9 ;  /* 0x000000ffff039224 */ /* 0x000fe400078e0009 */
[----:B---3--:R-:W-:Y:S01]  /*9ba0*/  @!P1 IMAD.MOV.U32 R28, RZ, RZ, R4 ;  /* 0x000000ffff1c9224 */ /* 0x008fe200078e0004 */
[----:B------:R-:W-:Y:S01]  /*9bb0*/  PRMT R36, R36, 0x5410, R0 ;  /* 0x0000541024247816 */ /* 0x000fe20000000000 */
[----:B------:R-:W-:Y:S02]  /*9bc0*/  IMAD.MOV.U32 R0, RZ, RZ, R20 ;  /* 0x000000ffff007224 */ /* 0x000fe400078e0014 */
[----:B------:R-:W-:Y:S02]  /*9bd0*/  @!P1 IMAD.MOV.U32 R29, RZ, RZ, R5 ;  /* 0x000000ffff1d9224 */ /* 0x000fe400078e0005 */
[----:B------:R-:W-:Y:S01]  /*9be0*/  @!P1 IMAD.MOV.U32 R30, RZ, RZ, R6 ;  /* 0x000000ffff1e9224 */ /* 0x000fe200078e0006 */
[----:B------:R-:W-:Y:S01]  /*9bf0*/  PRMT R36, R0, 0x7610, R36 ;  /* 0x0000761000247816 */ /* 0x000fe20000000024 */
[----:B------:R-:W-:-:S02]  /*9c00*/  @!P1 IMAD.MOV.U32 R31, RZ, RZ, R7 ;  /* 0x000000ffff1f9224 */ /* 0x000fc400078e0007 */
[----:B------:R-:W-:Y:S02]  /*9c10*/  @!P1 IMAD.MOV.U32 R21, RZ, RZ, R11 ;  /* 0x000000ffff159224 */ /* 0x000fe400078e000b */
[----:B------:R-:W-:Y:S02]  /*9c20*/  IMAD.MOV.U32 R0, RZ, RZ, R28 ;  /* 0x000000ffff007224 */ /* 0x000fe400078e001c */
[----:B------:R-:W-:Y:S02]  /*9c30*/  IMAD.MOV.U32 R4, RZ, RZ, R29 ;  /* 0x000000ffff047224 */ /* 0x000fe400078e001d */
[----:B------:R-:W-:Y:S02]  /*9c40*/  IMAD.MOV.U32 R5, RZ, RZ, R30 ;  /* 0x000000ffff057224 */ /* 0x000fe400078e001e */
[----:B------:R-:W-:Y:S02]  /*9c50*/  IMAD.MOV.U32 R6, RZ, RZ, R31 ;  /* 0x000000ffff067224 */ /* 0x000fe400078e001f */
[----:B------:R-:W-:Y:S01]  /*9c60*/  IMAD.MOV.U32 R12, RZ, RZ, R3 ;  /* 0x000000ffff0c7224 */ /* 0x000fe200078e0003 */
[----:B------:R-:W-:Y:S01]  /*9c70*/  PRMT R41, R0, 0x5410, R5 ;  /* 0x0000541000297816 */ /* 0x000fe20000000005 */
[----:B------:R-:W-:Y:S01]  /*9c80*/  IMAD.MOV.U32 R8, RZ, RZ, R21 ;  /* 0x000000ffff087224 */ /* 0x000fe200078e0015 */
[----:B------:R-:W-:-:S02]  /*9c90*/  PRMT R42, R4, 0x5410, R6 ;  /* 0x00005410042a7816 */ /* 0x000fc40000000006 */
[----:B------:R-:W-:Y:S02]  /*9ca0*/  CS2R R4, SRZ ;  /* 0x0000000000047805 */ /* 0x000fe4000001ff00 */
[----:B------:R-:W-:Y:S02]  /*9cb0*/  PRMT R43, R12, 0x7610, R43 ;  /* 0x000076100c2b7816 */ /* 0x000fe4000000002b */
[----:B01--45:R-:W-:-:S07]  /*9cc0*/  PRMT R33, R8, 0x7610, R33 ;  /* 0x0000761008217816 */ /* 0x033fce0000000021 */
.L_x_5711:
        /* <DEDUP_REMOVED lines=24> */
.L_x_5472:
[----:B------:R-:W-:Y:S05]  /*9e50*/  BSYNC B1 ;  /* 0x0000000000017941 */ /* 0x000fea0003800000 */
.L_x_5471:
        /* <DEDUP_REMOVED lines=16> */
[----:B------:R-:W-:Y:S01]  /*9f60*/  PRMT R52, R52, 0x5410, R15 ;  /* 0x0000541034347816 */ /* 0x000fe2000000000f */
[----:B------:R-:W-:Y:S01]  /*9f70*/  IMAD.MOV.U32 R34, RZ, RZ, R11 ;  /* 0x000000ffff227224 */ /* 0x000fe200078e000b */
[----:B------:R-:W-:Y:S01]  /*9f80*/  PRMT R53, R14, 0x5410, R24 ;  /* 0x000054100e357816 */ /* 0x000fe20000000018 */
[----:B0-----:R-:W-:Y:S06]  /*9f90*/  @!P1 BRA `(.L_x_5474) ;  /* 0x000001b000209947 */ /* 0x001fec0003800000 */
.L_x_5712:
[----:B------:R-:W-:Y:S05]  /*9fa0*/  BSYNC B1 ;  /* 0x0000000000017941 */ /* 0x000fea0003800000 */
.L_x_5473:
[----:B------:R-:W-:Y:S04]  /*9fb0*/  BSSY B1, `(.L_x_5475) ;  /* 0x000006b000017945 */ /* 0x000fe80003800000 */
[----:B------:R-:W-:Y:S05]  /*9fc0*/  @P2 BRA `(.L_x_5476) ;  /* 0x0000000400a42947 */ /* 0x000fea0003800000 */
[----:B------:R-:W2:Y:S01]  /*9fd0*/  LDL R24, [R1+0x14] ;  /* 0x0000140001187983 */ /* 0x000ea20000100800 */
[----:B0-----:R-:W-:Y:S01]  /*9fe0*/  IMAD.SHL.U32 R12, R194, 0x40, RZ ;  /* 0x00000040c20c7824 */ /* 0x001fe200078e00ff */
[----:B------:R-:W-:Y:S01]  /*9ff0*/  SHF.R.U64 R45, R28, 0x10, R29 ;  /* 0x000000101c2d7819 */ /* 0x000fe2000000121d */
[----:B------:R-:W-:Y:S01]  /*a000*/  IMAD.IADD R13, R18, 0x1, R35 ;  /* 0x00000001120d7824 */ /* 0x000fe200078e0223 */
[--C-:B------:R-:W-:Y:S02]  /*a010*/  SHF.R.U64 R44, R2, 0x10, R3.reuse ;  /* 0x00000010022c7819 */ /* 0x100fe40000001203 */
[----:B------:R-:W-:Y:S02]  /*a020*/  LOP3.LUT R14, R12, 0x1c0, RZ, 0xc0, !PT ;  /* 0x000001c00c0e7812 */ /* 0x000fe400078ec0ff */
[----:B------:R-:W-:Y:S02]  /*a030*/  SHF.R.U32.HI R39, RZ, 0x10, R3 ;  /* 0x00000010ff277819 */ /* 0x000fe40000011603 */
[----:B------:R-:W-:-:S02]  /*a040*/  LOP3.LUT R12, R14, 0x38, R18, 0xf8, !PT ;  /* 0x000000380e0c7812 */ /* 0x000fc400078ef812 */
[----:B------:R-:W-:Y:S02]  /*a050*/  SHF.R.U32.HI R15, RZ, 0x3, R14 ;  /* 0x00000003ff0f7819 */ /* 0x000fe4000001160e */
[----:B------:R-:W-:Y:S02]  /*a060*/  LOP3.LUT R13, R14, 0x38, R13, 0xf8, !PT ;  /* 0x000000380e0d7812 */ /* 0x000fe400078ef80d */
[-C--:B------:R-:W-:Y:S02]  /*a070*/  LOP3.LUT R12, R12, R15.reuse, RZ, 0x3c, !PT ;  /* 0x0000000f0c0c7212 */ /* 0x080fe400078e3cff */
[----:B------:R-:W-:Y:S02]  /*a080*/  LOP3.LUT R13, R13, R15, RZ, 0x3c, !PT ;  /* 0x0000000f0d0d7212 */ /* 0x000fe400078e3cff */
[--C-:B------:R-:W-:Y:S02]  /*a090*/  SHF.R.U64 R3, R20, 0x10, R21.reuse ;  /* 0x0000001014037819 */ /* 0x100fe40000001215 */
[----:B------:R-:W-:-:S02]  /*a0a0*/  SHF.R.U32.HI R40, RZ, 0x10, R21 ;  /* 0x00000010ff287819 */ /* 0x000fc40000011615 */
[----:B------:R-:W-:Y:S02]  /*a0b0*/  PRMT R45, R41, 0x5410, R45 ;  /* 0x00005410292d7816 */ /* 0x000fe4000000002d */
[----:B------:R-:W-:Y:S02]  /*a0c0*/  SHF.R.U32.HI R47, RZ, 0x10, R29 ;  /* 0x00000010ff2f7819 */ /* 0x000fe4000001161d */
[--C-:B------:R-:W-:Y:S01]  /*a0d0*/  SHF.R.U64 R20, R30, 0x10, R31.reuse ;  /* 0x000000101e147819 */ /* 0x100fe2000000121f */
[----:B------:R-:W-:Y:S01]  /*a0e0*/  IMAD.U32 R46, R45, 0x10000, RZ ;  /* 0x000100002d2e7824 */ /* 0x000fe200078e00ff */
[----:B------:R-:W-:Y:S02]  /*a0f0*/  SHF.R.U32.HI R2, RZ, 0x10, R31 ;  /* 0x00000010ff027819 */ /* 0x000fe4000001161f */
[C---:B------:R-:W-:Y:S02]  /*a100*/  PRMT R44, R36.reuse, 0x5432, R44 ;  /* 0x00005432242c7816 */ /* 0x040fe4000000002c */
[----:B------:R-:W-:-:S02]  /*a110*/  PRMT R36, R36, 0x5410, R3 ;  /* 0x0000541024247816 */ /* 0x000fc40000000003 */
[----:B------:R-:W-:Y:S02]  /*a120*/  PRMT R29, R43, 0x5410, R39 ;  /* 0x000054102b1d7816 */ /* 0x000fe40000000027 */
[----:B------:R-:W-:Y:S02]  /*a130*/  PRMT R33, R33, 0x5410, R40 ;  /* 0x0000541021217816 */ /* 0x000fe40000000028 */
[C---:B------:R-:W-:Y:S02]  /*a140*/  PRMT R47, R42.reuse, 0x5410, R47 ;  /* 0x000054102a2f7816 */ /* 0x040fe4000000002f */
[----:B------:R-:W-:Y:S02]  /*a150*/  PRMT R20, R41, 0x5432, R20 ;  /* 0x0000543229147816 */ /* 0x000fe40000000014 */
[----:B------:R-:W-:Y:S01]  /*a160*/  PRMT R2, R42, 0x5432, R2 ;  /* 0x000054322a027816 */ /* 0x000fe20000000002 */
[C---:B------:R-:W-:Y:S01]  /*a170*/  IMAD.U32 R48, R47.reuse, 0x10000, RZ ;  /* 0x000100002f307824 */ /* 0x040fe200078e00ff */
[----:B------:R-:W-:Y:S01]  /*a180*/  LOP3.LUT R47, R47, 0xffff0000, RZ, 0xc0, !PT ;  /* 0xffff00002f2f7812 */ /* 0x000fe200078ec0ff */
[----:B--2---:R-:W-:-:S02]  /*a190*/  IMAD R12, R24, 0x200, R12 ;  /* 0x00000200180c7824 */ /* 0x004fc400078e020c */
        /* <DEDUP_REMOVED lines=24> */
[----:B------:R-:W-:Y:S01]  /*a320*/  FMUL.FTZ R45, R15, R24 ;  /* 0x000000180f2d7220 */ /* 0x000fe20000410000 */
[----:B------:R-:W-:-:S02]  /*a330*/  LOP3.LUT R44, R44, 0xffff0000, RZ, 0xc0, !PT ;  /* 0xffff00002c2c7812 */ /* 0x000fc400078ec0ff */
[----:B------:R-:W-:Y:S01]  /*a340*/  FFMA.FTZ R15, R28, R24, -R49 ;  /* 0x000000181c0f7223 */ /* 0x000fe20000010831 */
[-C--:B------:R-:W-:Y:S01]  /*a350*/  FMUL.FTZ R50, R40, R27.reuse ;  /* 0x0000001b28327220 */ /* 0x080fe20000410000 */
[----:B------:R-:W-:Y:S01]  /*a360*/  FFMA.FTZ R24, R28, R46, R45 ;  /* 0x0000002e1c187223 */ /* 0x000fe2000001002d */
[----:B------:R-:W-:Y:S02]  /*a370*/  IMAD.U32 R46, R29, 0x10000, RZ ;  /* 0x000100001d2e7824 */ /* 0x000fe400078e00ff */
[-C--:B------:R-:W-:Y:S01]  /*a380*/  FMUL.FTZ R40, R40, R44.reuse ;  /* 0x0000002c28287220 */ /* 0x080fe20000410000 */
[----:B------:R-:W-:Y:S01]  /*a390*/  FFMA.FTZ R28, R31, R44, -R50 ;  /* 0x0000002c1f1c7223 */ /* 0x000fe20000010832 */
[C---:B------:R-:W-:Y:S01]  /*a3a0*/  FMUL.FTZ R44, R41.reuse, R48 ;  /* 0x00000030292c7220 */ /* 0x040fe20000410000 */
[-C--:B------:R-:W-:Y:S01]  /*a3b0*/  FMUL.FTZ R41, R41, R46.reuse ;  /* 0x0000002e29297220 */ /* 0x080fe20000410000 */
        /* <DEDUP_REMOVED lines=14> */
[----:B------:R-:W-:Y:S01]  /*a4a0*/  FMUL.FTZ R45, R25, R39 ;  /* 0x00000027192d7220 */ /* 0x000fe20000410000 */
[C---:B------:R-:W-:Y:S01]  /*a4b0*/  FFMA.FTZ R46, R21.reuse, R40, -R46 ;  /* 0x00000028152e7223 */ /* 0x040fe2000001082e */
[----:B------:R-:W-:Y:S01]  /*a4c0*/  FFMA.FTZ R43, R21, R44, R43 ;  /* 0x0000002c152b7223 */ /* 0x000fe2000001002b */
[----:B------:R-:W-:Y:S01]  /*a4d0*/  LOP3.LUT R20, R20, 0xffff0000, RZ, 0xc0, !PT ;  /* 0xffff000014147812 */ /* 0x000fe200078ec0ff */
[-C--:B------:R-:W-:Y:S01]  /*a4e0*/  FMUL.FTZ R25, R25, R29.reuse ;  /* 0x0000001d19197220 */ /* 0x080fe20000410000 */
[----:B------:R-:W-:Y:S01]  /*a4f0*/  LOP3.LUT R36, R36, 0xffff0000, RZ, 0xc0, !PT ;  /* 0xffff000024247812 */ /* 0x000fe200078ec0ff */
[----:B------:R-:W-:Y:S01]  /*a500*/  FFMA.FTZ R45, R12, R29, -R45 ;  /* 0x0000001d0c2d7223 */ /* 0x000fe2000001082d */
[----:B------:R-:W-:Y:S01]  /*a510*/  LOP3.LUT R21, R2, 0xffff0000, RZ, 0xc0, !PT ;  /* 0xffff000002157812 */ /* 0x000fe200078ec0ff */
[----:B------:R-:W-:Y:S01]  /*a520*/  FFMA.FTZ R39, R12, R39, R25 ;  /* 0x000000270c277223 */ /* 0x000fe20000010019 */
[----:B------:R-:W-:Y:S01]  /*a530*/  LOP3.LUT R33, R33, 0xffff0000, RZ, 0xc0, !PT ;  /* 0xffff000021217812 */ /* 0x000fe200078ec0ff */
[C---:B------:R-:W-:Y:S01]  /*a540*/  FMUL.FTZ R2, R13.reuse, R20 ;  /* 0x000000140d027220 */ /* 0x040fe20000410000 */
[----:B------:R-:W-:Y:S01]  /*a550*/  FMUL.FTZ R13, R13, R36 ;  /* 0x000000240d0d7220 */ /* 0x000fe20000410000 */
[C---:B------:R-:W-:Y:S01]  /*a560*/  FMUL.FTZ R25, R26.reuse, R21 ;  /* 0x000000151a197220 */ /* 0x040fe20000410000 */
[----:B------:R-:W-:Y:S01]  /*a570*/  F2FP.BF16.F32.PACK_AB R24, R27, R24 ;  /* 0x000000181b18723e */ /* 0x000fe200000010ff */
        /* <DEDUP_REMOVED lines=14> */
.L_x_5476:
[----:B------:R-:W-:Y:S05]  /*a660*/  BSYNC B1 ;  /* 0x0000000000017941 */ /* 0x000fea0003800000 */
.L_x_5475:
[----:B------:R-:W-:Y:S01]  /*a670*/  PRMT R20, R32, 0x5410, R34 ;  /* 0x0000541020147816 */ /* 0x000fe20000000022 */
[----:B------:R-:W-:Y:S06]  /*a680*/  @P0 BRA `(.L_x_5467) ;  /* 0x0000000400a80947 */ /* 0x000fec0003800000 */
[----:B-1----:R-:W2:Y:S01]  /*a690*/  LDL R38, [R1+0x78] ;  /* 0x0000780001267983 */ /* 0x002ea20000100800 */
[----:B------:R-:W-:-:S04]  /*a6a0*/  VIADD R14, R187, 0x20 ;  /* 0x00000020bb0e7836 */ /* 0x000fc80000000000 */
[----:B0-----:R-:W-:Y:S01]  /*a6b0*/  IMAD.SHL.U32 R12, R14, 0x40, RZ ;  /* 0x000000400e0c7824 */ /* 0x001fe200078e00ff */
        /* <DEDUP_REMOVED lines=11> */
[----:B------:R-:W0:Y:S01]  /*a770*/  LDS.128 R24, [R2+0x20400] ;  /* 0x0204000002187984 */ /* 0x000e220000000c00 */
[----:B------:R-:W-:Y:S02]  /*a780*/  SHF.R.U64 R28, R8, 0x10, R9 ;  /* 0x00000010081c7819 */ /* 0x000fe40000001209 */
[----:B------:R-:W-:Y:S02]  /*a790*/  SHF.R.U64 R31, R4, 0x10, R5 ;  /* 0x00000010041f7819 */ /* 0x000fe40000001205 */
[----:B------:R-:W-:Y:S02]  /*a7a0*/  SHF.R.U64 R3, R10, 0x10, R11 ;  /* 0x000000100a037819 */ /* 0x000fe4000000120b */
[----:B------:R-:W-:Y:S02]  /*a7b0*/  SHF.R.U32.HI R33, RZ, 0x10, R5 ;  /* 0x00000010ff217819 */ /* 0x000fe40000011605 */
[----:B------:R-:W-:Y:S02]  /*a7c0*/  PRMT R28, R52, 0x5432, R28 ;  /* 0x00005432341c7816 */ /* 0x000fe4000000001c */
[----:B------:R-:W-:-:S02]  /*a7d0*/  PRMT R31, R51, 0x5410, R31 ;  /* 0x00005410331f7816 */ /* 0x000fc4000000001f */
[----:B------:R-:W-:Y:S02]  /*a7e0*/  SHF.R.U32.HI R10, RZ, 0x10, R11 ;  /* 0x00000010ff0a7819 */ /* 0x000fe4000001160b */
[--C-:B------:R-:W-:Y:S02]  /*a7f0*/  SHF.R.U64 R34, R6, 0x10, R7.reuse ;  /* 0x0000001006227819 */ /* 0x100fe40000001207 */
[----:B------:R-:W-:Y:S01]  /*a800*/  SHF.R.U32.HI R35, RZ, 0x10, R7 ;  /* 0x00000010ff237819 */ /* 0x000fe20000011607 */
[----:B------:R-:W-:Y:S01]  /*a810*/  IMAD.U32 R32, R31, 0x10000, RZ ;  /* 0x000100001f207824 */ /* 0x000fe200078e00ff */
[----:B------:R-:W-:Y:S01]  /*a820*/  SHF.R.U32.HI R30, RZ, 0x10, R9 ;  /* 0x00000010ff1e7819 */ /* 0x000fe20000011609 */
[----:B------:R-:W-:Y:S01]  /*a830*/  IMAD.U32 R29, R28, 0x10000, RZ ;  /* 0x000100001c1d7824 */ /* 0x000fe200078e00ff */
[----:B------:R-:W-:Y:S02]  /*a840*/  PRMT R5, R20, 0x5410, R3 ;  /* 0x0000541014057816 */ /* 0x000fe40000000003 */
[----:B------:R-:W-:-:S02]  /*a850*/  PRMT R33, R52, 0x5410, R33 ;  /* 0x0000541034217816 */ /* 0x000fc40000000021 */
[----:B------:R-:W-:Y:S02]  /*a860*/  PRMT R4, R20, 0x5432, R10 ;  /* 0x0000543214047816 */ /* 0x000fe4000000000a */
[C---:B------:R-:W-:Y:S02]  /*a870*/  PRMT R30, R53.reuse, 0x5432, R30 ;  /* 0x00005432351e7816 */ /* 0x040fe4000000001e */
[----:B------:R-:W-:Y:S01]  /*a880*/  PRMT R35, R53, 0x5410, R35 ;  /* 0x0000541035237816 */ /* 0x000fe20000000023 */
[----:B0-----:R-:W-:Y:S01]  /*a890*/  IMAD.U32 R11, R24, 0x10000, RZ ;  /* 0x00010000180b7824 */ /* 0x001fe200078e00ff */
[C---:B------:R-:W-:Y:S01]  /*a8a0*/  LOP3.LUT R21, R26.reuse, 0xffff0000, RZ, 0xc0, !PT ;  /* 0xffff00001a157812 */ /* 0x040fe200078ec0ff */
[----:B------:R-:W-:Y:S01]  /*a8b0*/  IMAD.U32 R20, R26, 0x10000, RZ ;  /* 0x000100001a147824 */ /* 0x000fe200078e00ff */
[----:B------:R-:W-:Y:S01]  /*a8c0*/  LOP3.LUT R26, R27, 0xffff0000, RZ, 0xc0, !PT ;  /* 0xffff00001b1a7812 */ /* 0x000fe200078ec0ff */
[C---:B------:R-:W-:Y:S01]  /*a8d0*/  FMUL.FTZ R37, R11.reuse, R32 ;  /* 0x000000200b257220 */ /* 0x040fe20000410000 */
[----:B------:R-:W-:Y:S01]  /*a8e0*/  FMUL.FTZ R39, R11, R29 ;  /* 0x0000001d0b277220 */ /* 0x000fe20000410000 */
[----:B------:R-:W-:Y:S01]  /*a8f0*/  IMAD.U32 R11, R30, 0x10000, RZ ;  /* 0x000100001e0b7824 */ /* 0x000fe200078e00ff */
[----:B------:R-:W-:-:S02]  /*a900*/  LOP3.LUT R28, R28, 0xffff0000, RZ, 0xc0, !PT ;  /* 0xffff00001c1c7812 */ /* 0x000fc400078ec0ff */
[----:B------:R-:W-:Y:S01]  /*a910*/  PRMT R34, R51, 0x5432, R34 ;  /* 0x0000543233227816 */ /* 0x000fe20000000022 */
[----:B--2---:R-:W0:Y:S02]  /*a920*/  LDS.128 R12, [R38+0x20400] ;  /* 0x02040000260c7984 */ /* 0x004e240000000c00 */
        /* <DEDUP_REMOVED lines=8> */
[----:B------:R-:W-:Y:S01]  /*a9b0*/  IMAD.U32 R15, R25, 0x10000, RZ ;  /* 0x00010000190f7824 */ /* 0x000fe200078e00ff */
[----:B------:R-:W-:-:S02]  /*a9c0*/  LOP3.LUT R13, R24, 0xffff0000, RZ, 0xc0, !PT ;  /* 0xffff0000180d7812 */ /* 0x000fc400078ec0ff */
[----:B------:R-:W-:Y:S01]  /*a9d0*/  LOP3.LUT R24, R25, 0xffff0000, RZ, 0xc0, !PT ;  /* 0xffff000019187812 */ /* 0x000fe200078ec0ff */
[----:B------:R-:W-:Y:S02]  /*a9e0*/  IMAD.U32 R25, R27, 0x10000, RZ ;  /* 0x000100001b197824 */ /* 0x000fe400078e00ff */
[----:B------:R-:W-:Y:S02]  /*a9f0*/  IMAD.U32 R27, R33, 0x10000, RZ ;  /* 0x00010000211b7824 */ /* 0x000fe400078e00ff */
[C---:B------:R-:W-:Y:S01]  /*aa00*/  FFMA.FTZ R37, R6.reuse, R29, -R37 ;  /* 0x0000001d06257223 */ /* 0x040fe20000010825 */
[----:B------:R-:W-:Y:S01]  /*aa10*/  FFMA.FTZ R39, R6, R32, R39 ;  /* 0x0000002006277223 */ /* 0x000fe20000010027 */
[----:B------:R-:W-:Y:S02]  /*aa20*/  IMAD.U32 R29, R35, 0x10000, RZ ;  /* 0x00010000231d7824 */ /* 0x000fe400078e00ff */
[----:B------:R-:W-:Y:S01]  /*aa30*/  FMUL.FTZ R41, R15, R27 ;  /* 0x0000001b0f297220 */ /* 0x000fe20000410000 */
[----:B------:R-:W-:-:S02]  /*aa40*/  IMAD.U32 R6, R4, 0x10000, RZ ;  /* 0x0001000004067824 */ /* 0x000fc400078e00ff */
[-C--:B------:R-:W-:Y:S01]  /*aa50*/  FMUL.FTZ R15, R15, R11.reuse ;  /* 0x0000000b0f0f7220 */ /* 0x080fe20000410000 */
[----:B------:R-:W-:Y:S01]  /*aa60*/  LOP3.LUT R32, R31, 0xffff0000, RZ, 0xc0, !PT ;  /* 0xffff00001f207812 */ /* 0x000fe200078ec0ff */
[C---:B------:R-:W-:Y:S01]  /*aa70*/  FFMA.FTZ R41, R8.reuse, R11, -R41 ;  /* 0x0000000b08297223 */ /* 0x040fe20000010829 */
[C---:B------:R-:W-:Y:S01]  /*aa80*/  FMUL.FTZ R11, R25.reuse, R29 ;  /* 0x0000001d190b7220 */ /* 0x040fe20000410000 */
[-C--:B------:R-:W-:Y:S01]  /*aa90*/  FMUL.FTZ R36, R25, R6.reuse ;  /* 0x0000000619247220 */ /* 0x080fe20000410000 */
[----:B------:R-:W-:Y:S02]  /*aaa0*/  FFMA.FTZ R15, R8, R27, R15 ;  /* 0x0000001b080f7223 */ /* 0x000fe4000001000f */
[C---:B------:R-:W-:Y:S01]  /*aab0*/  FFMA.FTZ R25, R10.reuse, R6, -R11 ;  /* 0x000000060a197223 */ /* 0x040fe2000001080b */
[----:B------:R-:W-:Y:S01]  /*aac0*/  FFMA.FTZ R36, R10, R29, R36 ;  /* 0x0000001d0a247223 */ /* 0x000fe20000010024 */
[C---:B------:R-:W-:Y:S01]  /*aad0*/  FMUL.FTZ R6, R13.reuse, R32 ;  /* 0x000000200d067220 */ /* 0x040fe20000410000 */
[----:B------:R-:W-:Y:S01]  /*aae0*/  FMUL.FTZ R10, R13, R28 ;  /* 0x0000001c0d0a7220 */ /* 0x000fe20000410000 */
[----:B------:R-:W-:-:S02]  /*aaf0*/  IMAD.U32 R8, R34, 0x10000, RZ ;  /* 0x0001000022087824 */ /* 0x000fc400078e00ff */
[C---:B------:R-:W-:Y:S01]  /*ab00*/  FFMA.FTZ R28, R7.reuse, R28, -R6 ;  /* 0x0000001c071c7223 */ /* 0x040fe20000010806 */
[----:B------:R-:W-:Y:S01]  /*ab10*/  FFMA.FTZ R10, R7, R32, R10 ;  /* 0x00000020070a7223 */ /* 0x000fe2000001000a */
[----:B------:R-:W-:Y:S02]  /*ab20*/  IMAD.U32 R6, R5, 0x10000, RZ ;  /* 0x0001000005067824 */ /* 0x000fe400078e00ff */
[----:B------:R-:W-:Y:S01]  /*ab30*/  FMUL.FTZ R32, R20, R8 ;  /* 0x0000000814207220 */ /* 0x000fe20000410000 */
[----:B------:R-:W-:Y:S02]  /*ab40*/  LOP3.LUT R11, R30, 0xffff0000, RZ, 0xc0, !PT ;  /* 0xffff00001e0b7812 */ /* 0x000fe400078ec0ff */
[----:B------:R-:W-:Y:S01]  /*ab50*/  LOP3.LUT R33, R33, 0xffff0000, RZ, 0xc0, !PT ;  /* 0xffff000021217812 */ /* 0x000fe200078ec0ff */
[-C--:B------:R-:W-:Y:S01]  /*ab60*/  FMUL.FTZ R20, R20, R6.reuse ;  /* 0x0000000614147220 */ /* 0x080fe20000410000 */
[----:B------:R-:W-:Y:S01]  /*ab70*/  FFMA.FTZ R32, R9, R6, -R32 ;  /* 0x0000000609207223 */ /* 0x000fe20000010820 */
[----:B------:R-:W-:-:S02]  /*ab80*/  LOP3.LUT R34, R34, 0xffff0000, RZ, 0xc0, !PT ;  /* 0xffff000022227812 */ /* 0x000fc400078ec0ff */
[----:B------:R-:W-:Y:S02]  /*ab90*/  LOP3.LUT R6, R5, 0xffff0000, RZ, 0xc0, !PT ;  /* 0xffff000005067812 */ /* 0x000fe400078ec0ff */
[----:B------:R-:W-:Y:S02]  /*aba0*/  LOP3.LUT R35, R35, 0xffff0000, RZ, 0xc0, !PT ;  /* 0xffff000023237812 */ /* 0x000fe400078ec0ff */
[----:B------:R-:W-:Y:S01]  /*abb0*/  LOP3.LUT R5, R4, 0xffff0000, RZ, 0xc0, !PT ;  /* 0xffff000004057812 */ /* 0x000fe200078ec0ff */
[C---:B------:R-:W-:Y:S01]  /*abc0*/  FMUL.FTZ R13, R24.reuse, R33 ;  /* 0x00000021180d7220 */ /* 0x040fe20000410000 */
[----:B------:R-:W-:Y:S01]  /*abd0*/  FMUL.FTZ R30, R24, R11 ;  /* 0x0000000b181e7220 */ /* 0x000fe20000410000 */
[----:B------:R-:W-:Y:S01]  /*abe0*/  FFMA.FTZ R20, R9, R8, R20 ;  /* 0x0000000809147223 */ /* 0x000fe20000010014 */
[C---:B------:R-:W-:Y:S01]  /*abf0*/  FMUL.FTZ R4, R21.reuse, R34 ;  /* 0x0000002215047220 */ /* 0x040fe20000410000 */
[C---:B------:R-:W-:Y:S01]  /*ac00*/  FMUL.FTZ R9, R26.reuse, R35 ;  /* 0x000000231a097220 */ /* 0x040fe20000410000 */
[-C--:B------:R-:W-:Y:S01]  /*ac10*/  FMUL.FTZ R21, R21, R6.reuse ;  /* 0x0000000615157220 */ /* 0x080fe20000410000 */
[----:B------:R-:W-:Y:S01]  /*ac20*/  FMUL.FTZ R26, R26, R5 ;  /* 0x000000051a1a7220 */ /* 0x000fe20000410000 */
[C---:B------:R-:W-:Y:S01]  /*ac30*/  FFMA.FTZ R24, R12.reuse, R11, -R13 ;  /* 0x0000000b0c187223 */ /* 0x040fe2000001080d */
[----:B------:R-:W-:Y:S01]  /*ac40*/  FFMA.FTZ R30, R12, R33, R30 ;  /* 0x000000210c1e7223 */ /* 0x000fe2000001001e */
[C---:B------:R-:W-:Y:S01]  /*ac50*/  FFMA.FTZ R7, R3.reuse, R6, -R4 ;  /* 0x0000000603077223 */ /* 0x040fe20000010804 */
[C---:B------:R-:W-:Y:S01]  /*ac60*/  FFMA.FTZ R12, R14.reuse, R5, -R9 ;  /* 0x000000050e0c7223 */ /* 0x040fe20000010809 */
        /* <DEDUP_REMOVED lines=12> */
.L_x_5467:
[----:B------:R-:W-:Y:S05]  /*ad30*/  BSYNC B0 ;  /* 0x0000000000007941 */ /* 0x000fea0003800000 */
.L_x_5453:
        /* <DEDUP_REMOVED lines=8> */
.L_x_5450:
[----:B------:R-:W-:-:S13]  /*adc0*/  ISETP.NE.AND P0, PT, R188, 0x3, PT ;  /* 0x00000003bc00780c */ /* 0x000fda0003f05270 */
[----:B------:R-:W-:Y:S05]  /*add0*/  @!P0 BRA `(.L_x_5477) ;  /* 0x0000000000048947 */ /* 0x000fea0003800000 */
[----:B------:R-:W-:Y:S01]  /*ade0*/  BPT.TRAP 0x1 ;  /* 0x000000040000795c */ /* 0x000fe20000300000 */
.L_x_5477:
[----:B-1----:R-:W-:Y:S01]  /*adf0*/  IMAD R14, R22, 0x8, R17 ;  /* 0x00000008160e7824 */ /* 0x002fe200078e0211 */
[----:B------:R-:W-:-:S04]  /*ae00*/  SHF.L.U32 R13, R23, 0x1f, RZ ;  /* 0x0000001f170d7819 */ /* 0x000fc800000006ff */
[----:B------:R1:W3:Y:S01]  /*ae10*/  SYNCS.PHASECHK.TRANS64.TRYWAIT P1, [R14+URZ+0x38830], R13 ;  /* 0x0388300d0e0075a7 */ /* 0x0002e2000802017f */
[----:B------:R-:W-:Y:S05]  /*ae20*/  @!P0 BRA `(.L_x_5478) ;  /* 0x0000000000048947 */ /* 0x000fea0003800000 */
[----:B------:R-:W-:Y:S01]  /*ae30*/  BPT.TRAP 0x1 ;  /* 0x000000040000795c */ /* 0x000fe20000300000 */
.L_x_5478:
[C---:B0-2---:R-:W-:Y:S02]  /*ae40*/  VIADD R2, R17.reuse, 0x22400 ;  /* 0x0002240011027836 */ /* 0x045fe40000000000 */
[----:B------:R-:W-:-:S03]  /*ae50*/  VIADD R3, R17, 0x20400 ;  /* 0x0002040011037836 */ /* 0x000fc60000000000 */
        /* <DEDUP_REMOVED lines=8> */
.L_x_5479:
[----:B------:R-:W-:Y:S01]  /*aee0*/  LOP3.LUT R4, R3, 0x10000, RZ, 0xfc, !PT ;  /* 0x0001000003047812 */ /* 0x000fe200078efcff */
[----:B------:R-:W-:Y:S01]  /*aef0*/  IMAD R2, R22, 0x200, R206 ;  /* 0x0000020016027824 */ /* 0x000fe200078e02ce */
[----:B------:R-:W-:Y:S05]  /*af00*/  WARPSYNC.ALL ;  /* 0x0000000000007948 */ /* 0x000fea0003800000 */
[----:B------:R-:W-:Y:S01]  /*af10*/  IMAD.MOV.U32 R5, RZ, RZ, 0x40000040 ;  /* 0x40000040ff057424 */ /* 0x000fe200078e00ff */
[----:B------:R-:W-:Y:S01]  /*af20*/  R2UR UR4, R4 ;  /* 0x00000000040472ca */ /* 0x000fe200000e0000 */
[----:B------:R-:W-:Y:S01]  /*af30*/  IMAD.MOV.U32 R3, RZ, RZ, 0x40000040 ;  /* 0x40000040ff037424 */ /* 0x000fe200078e00ff */
[----:B------:R-:W-:Y:S01]  /*af40*/  R2UR UR6, R2 ;  /* 0x00000000020672ca */ /* 0x000fe200000e0000 */
[----:B------:R-:W-:Y:S01]  /*af50*/  WARPGROUP.ARRIVE ;  /* 0x00000000000079c5 */ /* 0x000fe20000000000 */
[----:B------:R-:W-:Y:S01]  /*af60*/  R2UR UR5, R5 ;  /* 0x00000000050572ca */ /* 0x000fe200000e0000 */
[----:B------:R-:W-:Y:S01]  /*af70*/  VIADD R10, R4, 0x2 ;  /* 0x00000002040a7836 */ /* 0x000fe20000000000 */
[----:B------:R-:W-:Y:S01]  /*af80*/  R2UR UR7, R3 ;  /* 0x00000000030772ca */ /* 0x000fe200000e0000 */
[----:B------:R-:W-:Y:S01]  /*af90*/  VIADD R6, R2, 0x2 ;  /* 0x0000000202067836 */ /* 0x000fe20000000000 */
[----:B------:R-:W-:Y:S01]  /*afa0*/  SHF.L.U32 R0, R0, 0x1f, RZ ;  /* 0x0000001f00007819 */ /* 0x000fe200000006ff */
[----:B------:R-:W-:Y:S01]  /*afb0*/  IMAD.MOV.U32 R11, RZ, RZ, 0x40000040 ;  /* 0x40000040ff0b7424 */ /* 0x000fe200078e00ff */
[----:B------:R-:W-:Y:S01]  /*afc0*/  BSSY B0, `(.L_x_5481) ;  /* 0x0000023000007945 */ /* 0x000fe20003800000 */
[----:B------:R-:W-:-:S02]  /*afd0*/  IMAD.MOV.U32 R7, RZ, RZ, 0x40000040 ;  /* 0x40000040ff077424 */ /* 0x000fc400078e00ff */
[----:B------:R-:W-:Y:S02]  /*afe0*/  VIADD R8, R4, 0x4 ;  /* 0x0000000404087836 */ /* 0x000fe40000000000 */
[----:B------:R-:W-:Y:S02]  /*aff0*/  IMAD.MOV.U32 R9, RZ, RZ, 0x40000040 ;  /* 0x40000040ff097424 */ /* 0x000fe400078e00ff */
[----:B------:R-:W-:Y:S02]  /*b000*/  IMAD.MOV.U32 R3, RZ, RZ, 0x40000040 ;  /* 0x40000040ff037424 */ /* 0x000fe400078e00ff */
[----:B------:R-:W-:Y:S01]  /*b010*/  HGMMA.64x64x16.F32.BF16 R24, gdesc[UR4], RZ, !UPT, gsb0 ;  /* 0x00e00000041879f0 */ /* 0x000fe2000c0018ff */
[----:B------:R-:W-:Y:S02]  /*b020*/  R2UR UR4, R10 ;  /* 0x000000000a0472ca */ /* 0x000fe400000e0000 */
        /* <DEDUP_REMOVED lines=28> */
.L_x_5713:
[----:B------:R-:W-:Y:S05]  /*b1f0*/  BSYNC B0 ;  /* 0x0000000000007941 */ /* 0x000fea0003800000 */
.L_x_5481:
[----:B------:R-:W-:Y:S05]  /*b200*/  @!P0 BRA `(.L_x_5483) ;  /* 0x0000000000048947 */ /* 0x000fea0003800000 */
[----:B------:R-:W-:Y:S01]  /*b210*/  BPT.TRAP 0x1 ;  /* 0x000000040000795c */ /* 0x000fe20000300000 */
.L_x_5483:
[----:B------:R3:W4:Y:S01]  /*b220*/  SYNCS.PHASECHK.TRANS64.TRYWAIT P1, [R14+URZ+0x38850], R13 ;  /* 0x0388500d0e0075a7 */ /* 0x000722000802017f */
[----:B------:R-:W-:Y:S05]  /*b230*/  @!P0 BRA `(.L_x_5484) ;  /* 0x0000000000048947 */ /* 0x000fea0003800000 */
[----:B------:R-:W-:Y:S01]  /*b240*/  BPT.TRAP 0x1 ;  /* 0x000000040000795c */ /* 0x000fe20000300000 */
.L_x_5484:
[----:B--2---:R-:W-:-:S05]  /*b250*/  VIADD R0, R17, 0x400 ;  /* 0x0000040011007836 */ /* 0x004fca0000000000 */
[----:B------:R-:W-:-:S04]  /*b260*/  SHF.R.U32.HI R0, RZ, 0x4, R0 ;  /* 0x00000004ff007819 */ /* 0x000fc80000011600 */
[----:B------:R-:W-:Y:S01]  /*b270*/  LOP3.LUT R0, R0, 0x3fff, RZ, 0xc0, !PT ;  /* 0x00003fff00007812 */ /* 0x000fe200078ec0ff */
[----:B----4-:R-:W-:Y:S06]  /*b280*/  @P1 BRA `(.L_x_5485) ;  /* 0x0000000000081947 */ /* 0x010fec0003800000 */
[----:B------:R-:W2:Y:S02]  /*b290*/  SYNCS.PHASECHK.TRANS64.TRYWAIT P1, [R14+URZ+0x38850], R13 ;  /* 0x0388500d0e0075a7 */ /* 0x000ea4000802017f */
[----:B--2---:R-:W-:Y:S05]  /*b2a0*/  @!P1 BRA `(.L_x_5486) ;  /* 0x0000019c00989947 */ /* 0x004fea0003800000 */
.L_x_5485:
[----:B------:R-:W-:Y:S05]  /*b2b0*/  WARPSYNC.ALL ;  /* 0x0000000000007948 */ /* 0x000fea0003800000 */
[----:B------:R-:W-:Y:S01]  /*b2c0*/  LOP3.LUT R207, R0, 0x10000, RZ, 0xfc, !PT ;  /* 0x0001000000cf7812 */ /* 0x000fe200078efcff */
[----:B------:R-:W-:Y:S01]  /*b2d0*/  VIADD R0, R17, 0x26400 ;  /* 0x0002640011007836 */ /* 0x000fe20000000000 */
[----:B------:R-:W-:-:S03]  /*b2e0*/  WARPGROUP.ARRIVE ;  /* 0x00000000000079c5 */ /* 0x000fc60000000000 */
[----:B------:R-:W-:-:S03]  /*b2f0*/  IMAD R12, R22, 0x1000, R207 ;  /* 0x00001000160c7824 */ /* 0x000fc600078e02cf */
[----:B------:R-:W4:Y:S01]  /*b300*/  S2R R15, SR_TID.X ;  /* 0x00000000000f7919 */ /* 0x000f220000002100 */
[----:B0123--:R-:W-:Y:S01]  /*b310*/  IMAD.MOV.U32 R13, RZ, RZ, 0x40000040 ;  /* 0x40000040ff0d7424 */ /* 0x00ffe200078e00ff */
[----:B------:R-:W-:Y:S01]  /*b320*/  SHF.R.U32.HI R0, RZ, 0x4, R0 ;  /* 0x00000004ff007819 */ /* 0x000fe20000011600 */
[----:B------:R-:W-:Y:S01]  /*b330*/  IMAD.MOV.U32 R3, RZ, RZ, 0x40000040 ;  /* 0x40000040ff037424 */ /* 0x000fe200078e00ff */
[C---:B------:R-:W-:Y:S01]  /*b340*/  R2UR UR6, R12.reuse ;  /* 0x000000000c0672ca */ /* 0x040fe200000e0000 */
[----:B------:R-:W-:Y:S01]  /*b350*/  VIADD R20, R12, 0x2 ;  /* 0x000000020c147836 */ /* 0x000fe20000000000 */
[----:B------:R-:W-:Y:S01]  /*b360*/  LOP3.LUT R0, R0, 0x3fff, RZ, 0xc0, !PT ;  /* 0x00003fff00007812 */ /* 0x000fe200078ec0ff */
[----:B------:R-:W-:Y:S01]  /*b370*/  IMAD.MOV.U32 R21, RZ, RZ, 0x40000040 ;  /* 0x40000040ff157424 */ /* 0x000fe200078e00ff */
[----:B------:R-:W-:Y:S01]  /*b380*/  R2UR UR7, R13 ;  /* 0x000000000d0772ca */ /* 0x000fe200000e0000 */
[----:B------:R-:W-:Y:S01]  /*b390*/  IMAD.MOV.U32 R57, RZ, RZ, 0x40000040 ;  /* 0x40000040ff397424 */ /* 0x000fe200078e00ff */
[----:B------:R-:W-:Y:S01]  /*b3a0*/  LOP3.LUT R2, R0, 0x10000, RZ, 0xfc, !PT ;  /* 0x0001000000027812 */ /* 0x000fe200078efcff */
[----:B------:R-:W-:Y:S01]  /*b3b0*/  VIADD R60, R12, 0x800 ;  /* 0x000008000c3c7836 */ /* 0x000fe20000000000 */
[----:B------:R-:W-:-:S02]  /*b3c0*/  R2UR UR5, R3 ;  /* 0x00000000030572ca */ /* 0x000fc400000e0000 */
[C---:B------:R-:W-:Y:S01]  /*b3d0*/  R2UR UR4, R2.reuse ;  /* 0x00000000020472ca */ /* 0x040fe200000e0000 */
[C---:B------:R-:W-:Y:S02]  /*b3e0*/  VIADD R56, R2.reuse, 0x2 ;  /* 0x0000000202387836 */ /* 0x040fe40000000000 */
[----:B------:R-:W-:-:S10]  /*b3f0*/  VIADD R58, R2, 0x800 ;  /* 0x00000800023a7836 */ /* 0x000fd40000000000 */
        /* <DEDUP_REMOVED lines=10> */
[----:B------:R0:W1:Y:S02]  /*b4a0*/  SHFL.IDX PT, R0, R15, RZ, 0x1f ;  /* 0x00001fff0f007589 */ /* 0x00006400000e0000 */
[----:B0-----:R-:W-:Y:S01]  /*b4b0*/  IMAD.MOV.U32 R15, RZ, RZ, 0x4 ;  /* 0x00000004ff0f7424 */ /* 0x001fe200078e00ff */
[----:B-1----:R-:W-:-:S04]  /*b4c0*/  ISETP.GT.AND P1, PT, R0, 0x7f, PT ;  /* 0x0000007f0000780c */ /* 0x002fc80003f24270 */
[----:B------:R-:W-:Y:S02]  /*b4d0*/  SEL R0, RZ, 0x2, !P1 ;  /* 0x00000002ff007807 */ /* 0x000fe40004800000 */
[C---:B------:R-:W-:Y:S02]  /*b4e0*/  SEL R13, R15.reuse, 0x2, P1 ;  /* 0x000000020f0d7807 */ /* 0x040fe40000800000 */
        /* <DEDUP_REMOVED lines=323> */
[----:B------:R-:W-:Y:S01]  /*c920*/  SEL R13, R13, 0xf80, P1 ;  /* 0x00000f800d0d7807 */ /* 0x000fe20000800000 */
        /* <DEDUP_REMOVED lines=16> */
[----:B------:R-:W-:Y:S02]  /*ca30*/  R2UR UR6, R20 ;  /* 0x00000000140672ca */ /* 0x000fe400000e0000 */
[----:B------:R-:W-:Y:S02]  /*ca40*/  R2UR UR7, R21 ;  /* 0x00000000150772ca */ /* 0x000fe400000e0000 */
[----:B------:R-:W-:Y:S02]  /*ca50*/  R2UR UR4, R56 ;  /* 0x00000000380472ca */ /* 0x000fe400000e0000 */
[----:B------:R-:W-:Y:S02]  /*ca60*/  R2UR UR5, R57 ;  /* 0x00000000390572ca */ /* 0x000fe400000e0000 */
        /* <DEDUP_REMOVED lines=19> */
.L_x_5487:
[----:B------:R-:W2:Y:S01]  /*cba0*/  LDL R20, [R1+0x18] ;  /* 0x0000180001147983 */ /* 0x000ea20000100800 */
[----:B------:R-:W0:Y:S01]  /*cbb0*/  LDC R12, c[0x0][0x448] ;  /* 0x00011200ff0c7b82 */ /* 0x000e220000000800 */
[----:B------:R-:W-:Y:S02]  /*cbc0*/  ULDC UR4, c[0x0][0xad0] ;  /* 0x0002b40000047ab9 */ /* 0x000fe40000000800 */
[----:B------:R-:W3:Y:S01]  /*cbd0*/  LDL R57, [R1+0x10] ;  /* 0x0000100001397983 */ /* 0x000ee20000100800 */
[----:B------:R-:W-:Y:S01]  /*cbe0*/  FMUL.FTZ R13, R27, UR4 ;  /* 0x000000041b0d7c20 */ /* 0x000fe20008410000 */
[----:B0-----:R-:W-:Y:S01]  /*cbf0*/  ISETP.NE.AND P5, PT, R12, 0x1, PT ;  /* 0x000000010c00780c */ /* 0x001fe20003fa5270 */
[----:B------:R-:W-:Y:S01]  /*cc00*/  FMUL.FTZ R64, R25, UR4 ;  /* 0x0000000419407c20 */ /* 0x000fe20008410000 */
[----:B------:R-:W-:-:S11]  /*cc10*/  FMUL.FTZ R0, R24, UR4 ;  /* 0x0000000418007c20 */ /* 0x000fd60008410000 */
[----:B------:R-:W0:Y:S01]  /*cc20*/  @P5 LDC R12, c[0x0][0x44c] ;  /* 0x00011300ff0c5b82 */ /* 0x000e220000000800 */
[----:B------:R-:W-:-:S07]  /*cc30*/  FMUL.FTZ R56, R36, UR4 ;  /* 0x0000000424387c20 */ /* 0x000fce0008410000 */
[----:B------:R-:W1:Y:S01]  /*cc40*/  @P5 LDC R27, c[0x0][0x450] ;  /* 0x00011400ff1b5b82 */ /* 0x000e620000000800 */
[----:B------:R-:W-:Y:S02]  /*cc50*/  IMAD R36, R170, -0x40, R15 ;  /* 0xffffffc0aa247824 */ /* 0x000fe400078e020f */
[----:B------:R-:W-:Y:S01]  /*cc60*/  FMUL.FTZ R62, R28, UR4 ;  /* 0x000000041c3e7c20 */ /* 0x000fe20008410000 */
[----:B------:R-:W4:Y:S01]  /*cc70*/  MUFU.TANH R0, R0 ;  /* 0x0000000000007308 */ /* 0x000f220000002400 */
[----:B------:R-:W-:Y:S01]  /*cc80*/  FMUL.FTZ R60, R29, UR4 ;  /* 0x000000041d3c7c20 */ /* 0x000fe20008410000 */
[----:B------:R-:W-:-:S06]  /*cc90*/  FMUL.FTZ R58, R32, UR4 ;  /* 0x00000004203a7c20 */ /* 0x000fcc0008410000 */
[----:B------:R-:W5:Y:S08]  /*cca0*/  MUFU.TANH R64, R64 ;  /* 0x0000004000407308 */ /* 0x000f700000002400 */
[----:B------:R-:W5:Y:S08]  /*ccb0*/  MUFU.TANH R62, R62 ;  /* 0x0000003e003e7308 */ /* 0x000f700000002400 */
[----:B------:R-:W5:Y:S01]  /*ccc0*/  MUFU.TANH R60, R60 ;  /* 0x0000003c003c7308 */ /* 0x000f620000002400 */
[----:B------:R-:W-:-:S07]  /*ccd0*/  FMUL.FTZ R24, R37, UR4 ;  /* 0x0000000425187c20 */ /* 0x000fce0008410000 */
[----:B------:R-:W5:Y:S01]  /*cce0*/  MUFU.TANH R58, R58 ;  /* 0x0000003a003a7308 */ /* 0x000f620000002400 */
[----:B------:R-:W-:Y:S01]  /*ccf0*/  FMUL.FTZ R21, R26, UR4 ;  /* 0x000000041a157c20 */ /* 0x000fe20008410000 */
[----:B------:R-:W-:-:S06]  /*cd00*/  FMUL.FTZ R26, R40, UR4 ;  /* 0x00000004281a7c20 */ /* 0x000fcc0008410000 */
[----:B------:R-:W-:Y:S01]  /*cd10*/  MUFU.TANH R56, R56 ;  /* 0x0000003800387308 */ /* 0x000fe20000002400 */
[----:B------:R-:W-:Y:S01]  /*cd20*/  FMUL.FTZ R28, R41, UR4 ;  /* 0x00000004291c7c20 */ /* 0x000fe20008410000 */
[----:B------:R-:W-:-:S06]  /*cd30*/  FMUL.FTZ R32, R44, UR4 ;  /* 0x000000042c207c20 */ /* 0x000fcc0008410000 */
[----:B------:R-:W-:Y:S08]  /*cd40*/  MUFU.TANH R24, R24 ;  /* 0x0000001800187308 */ /* 0x000ff00000002400 */
[----:B------:R-:W-:Y:S08]  /*cd50*/  MUFU.TANH R26, R26 ;  /* 0x0000001a001a7308 */ /* 0x000ff00000002400 */
[----:B------:R-:W-:Y:S08]  /*cd60*/  MUFU.TANH R28, R28 ;  /* 0x0000001c001c7308 */ /* 0x000ff00000002400 */
[----:B------:R-:W-:Y:S01]  /*cd70*/  MUFU.TANH R32, R32 ;  /* 0x0000002000207308 */ /* 0x000fe20000002400 */
[----:B------:R-:W-:Y:S01]  /*cd80*/  FMUL.FTZ R49, R49, UR4 ;  /* 0x0000000431317c20 */ /* 0x000fe20008410000 */
[----:B------:R-:W-:Y:S01]  /*cd90*/  FMUL.FTZ R52, R52, UR4 ;  /* 0x0000000434347c20 */ /* 0x000fe20008410000 */
[----:B------:R-:W-:-:S05]  /*cda0*/  FMUL.FTZ R53, R53, UR4 ;  /* 0x0000000435357c20 */ /* 0x000fca0008410000 */
[----:B------:R4:W-:Y:S08]  /*cdb0*/  MUFU.TANH R37, R52 ;  /* 0x0000003400257308 */ /* 0x0009f00000002400 */
[----:B------:R-:W-:Y:S01]  /*cdc0*/  MUFU.TANH R53, R53 ;  /* 0x0000003500357308 */ /* 0x000fe20000002400 */
[----:B----4-:R-:W-:-:S07]  /*cdd0*/  FMUL.FTZ R52, R30, UR4 ;  /* 0x000000041e347c20 */ /* 0x010fce0008410000 */
[----:B------:R-:W-:Y:S01]  /*cde0*/  MUFU.TANH R21, R21 ;  /* 0x0000001500157308 */ /* 0x000fe20000002400 */
[----:B------:R-:W-:-:S07]  /*cdf0*/  FMUL.FTZ R66, R34, UR4 ;  /* 0x0000000422427c20 */ /* 0x000fce0008410000 */
[----:B------:R-:W-:Y:S01]  /*ce00*/  MUFU.TANH R13, R13 ;  /* 0x0000000d000d7308 */ /* 0x000fe20000002400 */
[----:B------:R-:W-:-:S07]  /*ce10*/  FMUL.FTZ R68, R35, UR4 ;  /* 0x0000000423447c20 */ /* 0x000fce0008410000 */
[----:B------:R-:W-:Y:S01]  /*ce20*/  MUFU.TANH R52, R52 ;  /* 0x0000003400347308 */ /* 0x000fe20000002400 */
[----:B------:R-:W-:Y:S01]  /*ce30*/  FMUL.FTZ R70, R38, UR4 ;  /* 0x0000000426467c20 */ /* 0x000fe20008410000 */
[----:B------:R-:W-:-:S06]  /*ce40*/  FMUL.FTZ R34, R50, UR4 ;  /* 0x0000000432227c20 */ /* 0x000fcc0008410000 */
[----:B------:R-:W-:Y:S01]  /*ce50*/  MUFU.TANH R66, R66 ;  /* 0x0000004200427308 */ /* 0x000fe20000002400 */
[----:B------:R-:W-:Y:S01]  /*ce60*/  FMUL.FTZ R72, R39, UR4 ;  /* 0x0000000427487c20 */ /* 0x000fe20008410000 */
[----:B--2---:R-:W-:-:S04]  /*ce70*/  IMAD.IADD R25, R20, 0x1, R214 ;  /* 0x0000000114197824 */ /* 0x004fc800078e02d6 */
[----:B0-----:R-:W-:-:S05]  /*ce80*/  @P5 IMAD.HI.U32 R12, R25, R12, RZ ;  /* 0x0000000c190c5227 */ /* 0x001fca00078e00ff */
[----:B-1----:R-:W-:-:S05]  /*ce90*/  @P5 SHF.R.U32.HI R25, RZ, R27, R12 ;  /* 0x0000001bff195219 */ /* 0x002fca000001160c */
[----:B------:R-:W0:Y:S01]  /*cea0*/  SHFL.IDX PT, R12, R25, RZ, 0x1c1f ;  /* 0x001c1fff190c7589 */ /* 0x000e2200000e0000 */
[----:B------:R-:W-:Y:S02]  /*ceb0*/  IADD3 R27, R213, 0x1, R36 ;  /* 0x00000001d51b7810 */ /* 0x000fe40007ffe024 */
[----:B---3--:R-:W-:Y:S02]  /*cec0*/  IADD3 R36, -R57, R36, R213 ;  /* 0x0000002439247210 */ /* 0x008fe40007ffe1d5 */
[----:B------:R-:W-:Y:S01]  /*ced0*/  IADD3 R27, -R208, R27, -R57 ;  /* 0x0000001bd01b7210 */ /* 0x000fe20007ffe939 */
[----:B------:R-:W-:Y:S01]  /*cee0*/  FMUL.FTZ R20, R33, UR4 ;  /* 0x0000000421147c20 */ /* 0x000fe20008410000 */
[----:B------:R-:W2:Y:S05]  /*cef0*/  LDL R57, [R1] ;  /* 0x0000000001397983 */ /* 0x000eaa0000100800 */
[----:B------:R-:W1:Y:S01]  /*cf00*/  MUFU.TANH R20, R20 ;  /* 0x0000001400147308 */ /* 0x000e620000002400 */
[----:B0-----:R-:W-:-:S04]  /*cf10*/  VIADDMNMX R12, R12, R27, R36, PT ;  /* 0x0000001b0c0c7246 */ /* 0x001fc80003800124 */
[C---:B------:R-:W-:Y:S02]  /*cf20*/  ISETP.GT.AND P1, PT, R12.reuse, RZ, PT ;  /* 0x000000ff0c00720c */ /* 0x040fe40003f24270 */
[C---:B------:R-:W-:Y:S02]  /*cf30*/  ISETP.GT.AND P2, PT, R12.reuse, 0x1, PT ;  /* 0x000000010c00780c */ /* 0x040fe40003f44270 */
[----:B------:R-:W-:Y:S02]  /*cf40*/  ISETP.GT.AND P3, PT, R12, 0x8, PT ;  /* 0x000000080c00780c */ /* 0x000fe40003f64270 */
[----:B------:R-:W-:Y:S02]  /*cf50*/  FSEL R15, R0, -INF , P1 ;  /* 0xff800000000f7808 */ /* 0x000fe40000800000 */
[----:B-----5:R-:W-:Y:S02]  /*cf60*/  FSEL R64, R64, -INF , P2 ;  /* 0xff80000040407808 */ /* 0x020fe40001000000 */
[----:B------:R-:W-:-:S02]  /*cf70*/  ISETP.GT.AND P1, PT, R12, 0x9, PT ;  /* 0x000000090c00780c */ /* 0x000fc40003f24270 */
[----:B------:R-:W-:Y:S02]  /*cf80*/  FSEL R62, R62, -INF , P3 ;  /* 0xff8000003e3e7808 */ /* 0x000fe40001800000 */
[----:B------:R-:W-:Y:S02]  /*cf90*/  FMNMX.FTZ R29, R15, R64, !PT ;  /* 0x000000400f1d7209 */ /* 0x000fe40007810000 */
[----:B------:R-:W-:Y:S02]  /*cfa0*/  ISETP.GT.AND P2, PT, R12, 0x10, PT ;  /* 0x000000100c00780c */ /* 0x000fe40003f44270 */
[----:B------:R-:W-:Y:S02]  /*cfb0*/  FSEL R60, R60, -INF , P1 ;  /* 0xff8000003c3c7808 */ /* 0x000fe40000800000 */
[----:B------:R-:W-:Y:S02]  /*cfc0*/  FMNMX.FTZ R33, R62, R29, !PT ;  /* 0x0000001d3e217209 */ /* 0x000fe40007810000 */
[----:B------:R-:W-:-:S02]  /*cfd0*/  ISETP.GT.AND P1, PT, R12, 0x11, PT ;  /* 0x000000110c00780c */ /* 0x000fc40003f24270 */
[----:B------:R-:W-:Y:S02]  /*cfe0*/  FSEL R58, R58, -INF , P2 ;  /* 0xff8000003a3a7808 */ /* 0x000fe40001000000 */
[----:B------:R-:W-:Y:S01]  /*cff0*/  FMNMX.FTZ R33, R60, R33, !PT ;  /* 0x000000213c217209 */ /* 0x000fe20007810000 */
[----:B------:R-:W-:Y:S01]  /*d000*/  FMUL.FTZ R29, R48, UR4 ;  /* 0x00000004301d7c20 */ /* 0x000fe20008410000 */
[----:B------:R-:W-:Y:S01]  /*d010*/  ISETP.GT.AND P2, PT, R12, 0x18, PT ;  /* 0x000000180c00780c */ /* 0x000fe20003f44270 */
[----:B------:R-:W-:Y:S01]  /*d020*/  FMUL.FTZ R0, R45, UR4 ;  /* 0x000000042d007c20 */ /* 0x000fe20008410000 */
[----:B-1----:R-:W-:Y:S02]  /*d030*/  FSEL R48, R20, -INF , P1 ;  /* 0xff80000014307808 */ /* 0x002fe40000800000 */
[----:B------:R-:W-:Y:S02]  /*d040*/  FMNMX.FTZ R33, R58, R33, !PT ;  /* 0x000000213a217209 */ /* 0x000fe40007810000 */
[----:B------:R-:W-:-:S02]  /*d050*/  ISETP.GT.AND P1, PT, R12, 0x19, PT ;  /* 0x000000190c00780c */ /* 0x000fc40003f24270 */
[----:B------:R-:W-:Y:S02]  /*d060*/  FSEL R56, R56, -INF , P2 ;  /* 0xff80000038387808 */ /* 0x000fe40001000000 */
[----:B------:R-:W-:Y:S01]  /*d070*/  FMNMX.FTZ R33, R48, R33, !PT ;  /* 0x0000002130217209 */ /* 0x000fe20007810000 */
[----:B------:R-:W0:Y:S01]  /*d080*/  MUFU.TANH R0, R0 ;  /* 0x0000000000007308 */ /* 0x000e220000002400 */
[----:B------:R-:W-:Y:S02]  /*d090*/  ISETP.GT.AND P2, PT, R12, 0x20, PT ;  /* 0x000000200c00780c */ /* 0x000fe40003f44270 */
[----:B------:R-:W-:Y:S02]  /*d0a0*/  FSEL R40, R24, -INF , P1 ;  /* 0xff80000018287808 */ /* 0x000fe40000800000 */
[----:B------:R-:W-:Y:S02]  /*d0b0*/  FMNMX.FTZ R33, R56, R33, !PT ;  /* 0x0000002138217209 */ /* 0x000fe40007810000 */
[----:B------:R-:W-:Y:S01]  /*d0c0*/  ISETP.GT.AND P1, PT, R12, 0x21, PT ;  /* 0x000000210c00780c */ /* 0x000fe20003f24270 */
[----:B------:R-:W1:Y:S01]  /*d0d0*/  MUFU.TANH R29, R29 ;  /* 0x0000001d001d7308 */ /* 0x000e620000002400 */
[----:B------:R-:W-:-:S02]  /*d0e0*/  FSEL R44, R26, -INF , P2 ;  /* 0xff8000001a2c7808 */ /* 0x000fc40001000000 */
[----:B------:R-:W-:Y:S02]  /*d0f0*/  FMNMX.FTZ R33, R40, R33, !PT ;  /* 0x0000002128217209 */ /* 0x000fe40007810000 */
[----:B------:R-:W-:Y:S02]  /*d100*/  ISETP.GT.AND P2, PT, R12, 0x28, PT ;  /* 0x000000280c00780c */ /* 0x000fe40003f44270 */
[----:B------:R-:W-:Y:S01]  /*d110*/  FSEL R28, R28, -INF , P1 ;  /* 0xff8000001c1c7808 */ /* 0x000fe20000800000 */
[----:B------:R-:W3:Y:S01]  /*d120*/  MUFU.TANH R20, R49 ;  /* 0x0000003100147308 */ /* 0x000ee20000002400 */
[----:B------:R-:W-:Y:S02]  /*d130*/  FMNMX.FTZ R33, R44, R33, !PT ;  /* 0x000000212c217209 */ /* 0x000fe40007810000 */
[----:B------:R-:W-:Y:S02]  /*d140*/  ISETP.GT.AND P1, PT, R12, 0x29, PT ;  /* 0x000000290c00780c */ /* 0x000fe40003f24270 */
[----:B------:R-:W-:-:S02]  /*d150*/  FSEL R32, R32, -INF , P2 ;  /* 0xff80000020207808 */ /* 0x000fc40001000000 */
[----:B------:R-:W-:Y:S02]  /*d160*/  FMNMX.FTZ R33, R28, R33, !PT ;  /* 0x000000211c217209 */ /* 0x000fe40007810000 */
[----:B------:R-:W-:Y:S02]  /*d170*/  ISETP.GT.AND P2, PT, R12, 0x30, PT ;  /* 0x000000300c00780c */ /* 0x000fe40003f44270 */
[----:B0-----:R-:W-:Y:S02]  /*d180*/  FSEL R26, R0, -INF , P1 ;  /* 0xff800000001a7808 */ /* 0x001fe40000800000 */
[----:B------:R-:W-:Y:S02]  /*d190*/  FMNMX.FTZ R33, R32, R33, !PT ;  /* 0x0000002120217209 */ /* 0x000fe40007810000 */
[----:B------:R-:W-:Y:S02]  /*d1a0*/  ISETP.GT.AND P1, PT, R12, 0x31, PT ;  /* 0x000000310c00780c */ /* 0x000fe40003f24270 */
[----:B-1----:R-:W-:-:S02]  /*d1b0*/  FSEL R24, R29, -INF , P2 ;  /* 0xff8000001d187808 */ /* 0x002fc40001000000 */
[----:B------:R-:W-:Y:S01]  /*d1c0*/  FMNMX.FTZ R33, R26, R33, !PT ;  /* 0x000000211a217209 */ /* 0x000fe20007810000 */
[----:B------:R-:W0:Y:S01]  /*d1d0*/  SHFL.IDX PT, R25, R25, 0x1, 0x1c1f ;  /* 0x003c1f0019197f89 */ /* 0x000e2200000e0000 */
[----:B------:R-:W-:Y:S02]  /*d1e0*/  ISETP.GT.AND P2, PT, R12, 0x38, PT ;  /* 0x000000380c00780c */ /* 0x000fe40003f44270 */
[----:B---3--:R-:W-:Y:S02]  /*d1f0*/  FSEL R20, R20, -INF , P1 ;  /* 0xff80000014147808 */ /* 0x008fe40000800000 */
[----:B------:R-:W-:Y:S02]  /*d200*/  FMNMX.FTZ R33, R24, R33, !PT ;  /* 0x0000002118217209 */ /* 0x000fe40007810000 */
[----:B------:R-:W-:Y:S02]  /*d210*/  ISETP.GT.AND P1, PT, R12, 0x39, PT ;  /* 0x000000390c00780c */ /* 0x000fe40003f24270 */
[----:B------:R-:W-:-:S02]  /*d220*/  FSEL R12, R37, -INF , P2 ;  /* 0xff800000250c7808 */ /* 0x000fc40001000000 */
[----:B------:R-:W-:Y:S02]  /*d230*/  FMNMX.FTZ R33, R20, R33, !PT ;  /* 0x0000002114217209 */ /* 0x000fe40007810000 */
[----:B------:R-:W-:Y:S02]  /*d240*/  FSEL R0, R53, -INF , P1 ;  /* 0xff80000035007808 */ /* 0x000fe40000800000 */
[----:B------:R-:W-:-:S04]  /*d250*/  FMNMX.FTZ R33, R12, R33, !PT ;  /* 0x000000210c217209 */ /* 0x000fc80007810000 */
[----:B------:R-:W-:Y:S01]  /*d260*/  FMNMX.FTZ R33, R0, R33, !PT ;  /* 0x0000002100217209 */ /* 0x000fe20007810000 */
[----:B------:R-:W-:-:S04]  /*d270*/  FMUL.FTZ R29, R31, UR4 ;  /* 0x000000041f1d7c20 */ /* 0x000fc80008410000 */
[----:B------:R-:W1:Y:S01]  /*d280*/  SHFL.BFLY PT, R30, R33, 0x2, 0x1f ;  /* 0x0c401f00211e7f89 */ /* 0x000e6200000e0000 */
[----:B0-----:R-:W-:Y:S01]  /*d290*/  VIADDMNMX R27, R25, R27, R36, PT ;  /* 0x0000001b191b7246 */ /* 0x001fe20003800124 */
[----:B------:R-:W0:Y:S03]  /*d2a0*/  MUFU.TANH R29, R29 ;  /* 0x0000001d001d7308 */ /* 0x000e260000002400 */
[C---:B------:R-:W-:Y:S02]  /*d2b0*/  ISETP.GT.AND P1, PT, R27.reuse, RZ, PT ;  /* 0x000000ff1b00720c */ /* 0x040fe40003f24270 */
[----:B------:R-:W-:Y:S02]  /*d2c0*/  ISETP.GT.AND P2, PT, R27, 0x1, PT ;  /* 0x000000011b00780c */ /* 0x000fe40003f44270 */
[----:B------:R-:W-:Y:S01]  /*d2d0*/  FSEL R50, R21, -INF , P1 ;  /* 0xff80000015327808 */ /* 0x000fe20000800000 */
[----:B------:R-:W3:Y:S01]  /*d2e0*/  MUFU.TANH R68, R68 ;  /* 0x0000004400447308 */ /* 0x000ee20000002400 */
[----:B------:R-:W-:-:S02]  /*d2f0*/  ISETP.GT.AND P3, PT, R27, 0x8, PT ;  /* 0x000000081b00780c */ /* 0x000fc40003f64270 */
[----:B------:R-:W-:Y:S01]  /*d300*/  FSEL R21, R13, -INF , P2 ;  /* 0xff8000000d157808 */ /* 0x000fe20001000000 */
[----:B------:R-:W-:Y:S01]  /*d310*/  FMUL.FTZ R74, R42, UR4 ;  /* 0x000000042a4a7c20 */ /* 0x000fe20008410000 */
[C---:B------:R-:W-:Y:S02]  /*d320*/  ISETP.GT.AND P1, PT, R27.reuse, 0x9, PT ;  /* 0x000000091b00780c */ /* 0x040fe40003f24270 */
[----:B------:R-:W-:Y:S01]  /*d330*/  FSEL R52, R52, -INF , P3 ;  /* 0xff80000034347808 */ /* 0x000fe20001800000 */
[----:B------:R-:W4:Y:S01]  /*d340*/  MUFU.TANH R70, R70 ;  /* 0x0000004600467308 */ /* 0x000f220000002400 */
[----:B------:R-:W-:Y:S01]  /*d350*/  FMNMX.FTZ R13, R50, R21, !PT ;  /* 0x00000015320d7209 */ /* 0x000fe20007810000 */
[----:B------:R-:W-:Y:S01]  /*d360*/  FMUL.FTZ R25, R54, UR4 ;  /* 0x0000000436197c20 */ /* 0x000fe20008410000 */
[----:B------:R-:W-:Y:S02]  /*d370*/  ISETP.GT.AND P2, PT, R27, 0x10, PT ;  /* 0x000000101b00780c */ /* 0x000fe40003f44270 */
[----:B0-----:R-:W-:-:S02]  /*d380*/  FSEL R54, R29, -INF , P1 ;  /* 0xff8000001d367808 */ /* 0x001fc40000800000 */
[----:B-1----:R-:W-:Y:S01]  /*d390*/  FMNMX.FTZ R168, R33, R30, !PT ;  /* 0x0000001e21a87209 */ /* 0x002fe20007810000 */
[----:B------:R-:W0:Y:S01]  /*d3a0*/  MUFU.TANH R72, R72 ;  /* 0x0000004800487308 */ /* 0x000e220000002400 */
[----:B------:R-:W-:Y:S01]  /*d3b0*/  FMNMX.FTZ R13, R52, R13, !PT ;  /* 0x0000000d340d7209 */ /* 0x000fe20007810000 */
[----:B------:R-:W-:Y:S01]  /*d3c0*/  FMUL.FTZ R30, R43, UR4 ;  /* 0x000000042b1e7c20 */ /* 0x000fe20008410000 */
[C---:B------:R-:W-:Y:S01]  /*d3d0*/  ISETP.GT.AND P1, PT, R27.reuse, 0x11, PT ;  /* 0x000000111b00780c */ /* 0x040fe20003f24270 */
[----:B------:R-:W-:Y:S01]  /*d3e0*/  FMUL.FTZ R31, R46, UR4 ;  /* 0x000000042e1f7c20 */ /* 0x000fe20008410000 */
[----:B------:R-:W-:Y:S02]  /*d3f0*/  FSEL R66, R66, -INF , P2 ;  /* 0xff80000042427808 */ /* 0x000fe40001000000 */
[----:B------:R-:W-:Y:S01]  /*d400*/  FMNMX.FTZ R13, R54, R13, !PT ;  /* 0x0000000d360d7209 */ /* 0x000fe20007810000 */
[----:B------:R-:W1:Y:S01]  /*d410*/  MUFU.TANH R74, R74 ;  /* 0x0000004a004a7308 */ /* 0x000e620000002400 */
[----:B------:R-:W5:Y:S01]  /*d420*/  SHFL.BFLY PT, R35, R168, 0x1, 0x1f ;  /* 0x0c201f00a8237f89 */ /* 0x000f6200000e0000 */
[----:B------:R-:W-:Y:S01]  /*d430*/  ISETP.GT.AND P2, PT, R27, 0x18, PT ;  /* 0x000000181b00780c */ /* 0x000fe20003f44270 */
[----:B------:R-:W-:Y:S01]  /*d440*/  FMUL.FTZ R33, R47, UR4 ;  /* 0x000000042f217c20 */ /* 0x000fe20008410000 */
[----:B---3--:R-:W-:-:S02]  /*d450*/  FSEL R68, R68, -INF , P1 ;  /* 0xff80000044447808 */ /* 0x008fc40000800000 */
[----:B------:R-:W-:Y:S02]  /*d460*/  FMNMX.FTZ R13, R66, R13, !PT ;  /* 0x0000000d420d7209 */ /* 0x000fe40007810000 */
[----:B------:R-:W3:Y:S01]  /*d470*/  MUFU.TANH R30, R30 ;  /* 0x0000001e001e7308 */ /* 0x000ee20000002400 */
[----:B------:R-:W-:Y:S02]  /*d480*/  ISETP.GT.AND P1, PT, R27, 0x19, PT ;  /* 0x000000191b00780c */ /* 0x000fe40003f24270 */
[----:B----4-:R-:W-:Y:S02]  /*d490*/  FSEL R70, R70, -INF , P2 ;  /* 0xff80000046467808 */ /* 0x010fe40001000000 */
[----:B------:R-:W-:-:S03]  /*d4a0*/  FMNMX.FTZ R29, R68, R13, !PT ;  /* 0x0000000d441d7209 */ /* 0x000fc60007810000 */
[----:B------:R-:W4:Y:S01]  /*d4b0*/  MUFU.TANH R31, R31 ;  /* 0x0000001f001f7308 */ /* 0x000f220000002400 */
[----:B------:R-:W-:Y:S02]  /*d4c0*/  ISETP.GT.AND P2, PT, R27, 0x20, PT ;  /* 0x000000201b00780c */ /* 0x000fe40003f44270 */
[----:B0-----:R-:W-:Y:S02]  /*d4d0*/  FSEL R72, R72, -INF , P1 ;  /* 0xff80000048487808 */ /* 0x001fe40000800000 */
[----:B------:R-:W-:-:S03]  /*d4e0*/  FMNMX.FTZ R29, R70, R29, !PT ;  /* 0x0000001d461d7209 */ /* 0x000fc60007810000 */
[----:B------:R-:W0:Y:S01]  /*d4f0*/  MUFU.TANH R33, R33 ;  /* 0x0000002100217308 */ /* 0x000e220000002400 */
[----:B------:R-:W-:Y:S01]  /*d500*/  FMUL.FTZ R51, R51, UR4 ;  /* 0x0000000433337c20 */ /* 0x000fe20008410000 */
[C---:B------:R-:W-:Y:S02]  /*d510*/  ISETP.GT.AND P1, PT, R27.reuse, 0x21, PT ;  /* 0x000000211b00780c */ /* 0x040fe40003f24270 */
[----:B-1----:R-:W-:Y:S02]  /*d520*/  FSEL R74, R74, -INF , P2 ;  /* 0xff8000004a4a7808 */ /* 0x002fe40001000000 */
[----:B------:R-:W-:Y:S02]  /*d530*/  FMNMX.FTZ R29, R72, R29, !PT ;  /* 0x0000001d481d7209 */ /* 0x000fe40007810000 */
[----:B------:R-:W1:Y:S01]  /*d540*/  MUFU.TANH R34, R34 ;  /* 0x0000002200227308 */ /* 0x000e620000002400 */
[----:B------:R-:W-:Y:S01]  /*d550*/  ISETP.GT.AND P2, PT, R27, 0x28, PT ;  /* 0x000000281b00780c */ /* 0x000fe20003f44270 */
[----:B------:R-:W-:Y:S01]  /*d560*/  FMUL.FTZ R55, R55, UR4 ;  /* 0x0000000437377c20 */ /* 0x000fe20008410000 */
[----:B---3--:R-:W-:Y:S01]  /*d570*/  FSEL R46, R30, -INF , P1 ;  /* 0xff8000001e2e7808 */ /* 0x008fe20000800000 */
[----:B------:R-:W-:Y:S01]  /*d580*/  ULDC UR4, c[0x0][0xa80] ;  /* 0x0002a00000047ab9 */ /* 0x000fe20000000800 */
[----:B------:R-:W-:-:S03]  /*d590*/  FMNMX.FTZ R29, R74, R29, !PT ;  /* 0x0000001d4a1d7209 */ /* 0x000fc60007810000 */
[----:B------:R-:W3:Y:S01]  /*d5a0*/  MUFU.TANH R38, R51 ;  /* 0x0000003300267308 */ /* 0x000ee20000002400 */
[----:B------:R-:W-:Y:S02]  /*d5b0*/  ISETP.GT.AND P3, PT, R27, 0x29, PT ;  /* 0x000000291b00780c */ /* 0x000fe40003f64270 */
[----:B----4-:R-:W-:Y:S02]  /*d5c0*/  FSEL R36, R31, -INF , P2 ;  /* 0xff8000001f247808 */ /* 0x010fe40001000000 */
[----:B------:R-:W-:-:S03]  /*d5d0*/  FMNMX.FTZ R29, R46, R29, !PT ;  /* 0x0000001d2e1d7209 */ /* 0x000fc60007810000 */
[----:B------:R4:W3:Y:S01]  /*d5e0*/  MUFU.TANH R42, R25 ;  /* 0x00000019002a7308 */ /* 0x0008e20000002400 */
[----:B-----5:R-:W-:Y:S01]  /*d5f0*/  FMNMX.FTZ R168, R168, R35, !PT ;  /* 0x00000023a8a87209 */ /* 0x020fe20007810000 */
[----:B------:R-:W-:Y:S01]  /*d600*/  IMAD.U32 R13, RZ, RZ, UR4 ;  /* 0x00000004ff0d7e24 */ /* 0x000fe2000f8e00ff */
[----:B------:R-:W-:Y:S02]  /*d610*/  ISETP.GT.AND P1, PT, R27, 0x30, PT ;  /* 0x000000301b00780c */ /* 0x000fe40003f24270 */
[----:B0-----:R-:W-:Y:S02]  /*d620*/  FSEL R30, R33, -INF , P3 ;  /* 0xff800000211e7808 */ /* 0x001fe40001800000 */
[----:B------:R-:W-:Y:S01]  /*d630*/  FMNMX.FTZ R29, R36, R29, !PT ;  /* 0x0000001d241d7209 */ /* 0x000fe20007810000 */
[----:B------:R-:W0:Y:S01]  /*d640*/  MUFU.TANH R55, R55 ;  /* 0x0000003700377308 */ /* 0x000e220000002400 */
[----:B------:R-:W-:Y:S01]  /*d650*/  ISETP.GT.AND P2, PT, R27, 0x31, PT ;  /* 0x000000311b00780c */ /* 0x000fe20003f44270 */
[----:B----4-:R-:W-:Y:S01]  /*d660*/  FMUL.FTZ R25, R168, R13 ;  /* 0x0000000da8197220 */ /* 0x010fe20000410000 */
[----:B-1----:R-:W-:-:S02]  /*d670*/  FSEL R34, R34, -INF , P1 ;  /* 0xff80000022227808 */ /* 0x002fc40000800000 */
[----:B------:R-:W-:Y:S02]  /*d680*/  FMNMX.FTZ R29, R30, R29, !PT ;  /* 0x0000001d1e1d7209 */ /* 0x000fe40007810000 */
[----:B------:R-:W-:Y:S02]  /*d690*/  FSETP.NEU.FTZ.AND P4, PT, R168, -INF , PT ;  /* 0xff800000a800780b */ /* 0x000fe40003f9d000 */
[----:B------:R-:W-:Y:S02]  /*d6a0*/  ISETP.GT.AND P1, PT, R27, 0x38, PT ;  /* 0x000000381b00780c */ /* 0x000fe40003f24270 */
[----:B---3--:R-:W-:Y:S02]  /*d6b0*/  FSEL R38, R38, -INF , P2 ;  /* 0xff80000026267808 */ /* 0x008fe40001000000 */
[----:B------:R-:W-:Y:S02]  /*d6c0*/  FMNMX.FTZ R29, R34, R29, !PT ;  /* 0x0000001d221d7209 */ /* 0x000fe40007810000 */
[----:B------:R-:W-:-:S02]  /*d6d0*/  FSEL R25, R25, RZ, P4 ;  /* 0x000000ff19197208 */ /* 0x000fc40002000000 */
[----:B------:R-:W-:Y:S02]  /*d6e0*/  ISETP.GT.AND P2, PT, R27, 0x39, PT ;  /* 0x000000391b00780c */ /* 0x000fe40003f44270 */
[----:B------:R-:W-:Y:S02]  /*d6f0*/  FSEL R42, R42, -INF , P1 ;  /* 0xff8000002a2a7808 */ /* 0x000fe40000800000 */
[----:B------:R-:W-:Y:S01]  /*d700*/  FMNMX.FTZ R29, R38, R29, !PT ;  /* 0x0000001d261d7209 */ /* 0x000fe20007810000 */
[----:B------:R-:W-:Y:S01]  /*d710*/  FFMA.FTZ R35, R64, R13, -R25 ;  /* 0x0000000d40237223 */ /* 0x000fe20000010819 */
[----:B0-----:R-:W-:Y:S02]  /*d720*/  FSEL R64, R55, -INF , P2 ;  /* 0xff80000037407808 */ /* 0x001fe40001000000 */
[----:B------:R-:W-:-:S04]  /*d730*/  FMNMX.FTZ R29, R42, R29, !PT ;  /* 0x0000001d2a1d7209 */ /* 0x000fc80007810000 */
[----:B------:R-:W-:Y:S01]  /*d740*/  FMNMX.FTZ R29, R64, R29, !PT ;  /* 0x0000001d401d7209 */ /* 0x000fe20007810000 */
[----:B------:R-:W-:-:S04]  /*d750*/  FFMA.FTZ R37, R60, R13, -R25 ;  /* 0x0000000d3c257223 */ /* 0x000fc80000010819 */
[----:B------:R-:W0:Y:S02]  /*d760*/  SHFL.BFLY PT, R60, R29, 0x2, 0x1f ;  /* 0x0c401f001d3c7f89 */ /* 0x000e2400000e0000 */
[----:B0-----:R-:W-:-:S05]  /*d770*/  FMNMX.FTZ R60, R29, R60, !PT ;  /* 0x0000003c1d3c7209 */ /* 0x001fca0007810000 */
[----:B------:R-:W0:Y:S01]  /*d780*/  SHFL.BFLY PT, R169, R60, 0x1, 0x1f ;  /* 0x0c201f003ca97f89 */ /* 0x000e2200000e0000 */
        /* <DEDUP_REMOVED lines=14> */
[----:B0-----:R-:W-:-:S04]  /*d870*/  FMNMX.FTZ R169, R60, R169, !PT ;  /* 0x000000a93ca97209 */ /* 0x001fc80007810000 */
[C---:B------:R-:W-:Y:S01]  /*d880*/  FSETP.NEU.FTZ.AND P1, PT, R169.reuse, -INF , PT ;  /* 0xff800000a900780b */ /* 0x040fe20003f3d000 */
[----:B------:R-:W-:Y:S01]  /*d890*/  FMUL.FTZ R12, R169, R13 ;  /* 0x0000000da90c7220 */ /* 0x000fe20000410000 */
[----:B------:R-:W-:Y:S04]  /*d8a0*/  MUFU.EX2 R152, R152 ;  /* 0x0000009800987308 */ /* 0x000fe80000000800 */
[----:B------:R-:W-:-:S04]  /*d8b0*/  FSEL R25, R12, RZ, P1 ;  /* 0x000000ff0c197208 */ /* 0x000fc80000800000 */
[----:B------:R-:W0:Y:S01]  /*d8c0*/  MUFU.EX2 R35, R35 ;  /* 0x0000002300237308 */ /* 0x000e220000000800 */
[-CC-:B------:R-:W-:Y:S01]  /*d8d0*/  FFMA.FTZ R153, R50, R13.reuse, -R25.reuse ;  /* 0x0000000d32997223 */ /* 0x180fe20000010819 */
[-CC-:B------:R-:W-:Y:S01]  /*d8e0*/  FFMA.FTZ R0, R21, R13.reuse, -R25.reuse ;  /* 0x0000000d15007223 */ /* 0x180fe20000010819 */
[----:B------:R-:W-:-:S05]  /*d8f0*/  FFMA.FTZ R155, R52, R13, -R25 ;  /* 0x0000000d349b7223 */ /* 0x000fca0000010819 */
[----:B------:R-:W1:Y:S01]  /*d900*/  MUFU.EX2 R154, R154 ;  /* 0x0000009a009a7308 */ /* 0x000e620000000800 */
[----:B------:R-:W-:Y:S01]  /*d910*/  FFMA.FTZ R12, R54, R13, -R25 ;  /* 0x0000000d360c7223 */ /* 0x000fe20000010819 */
[----:B------:R-:W-:-:S06]  /*d920*/  VIADD R20, R14, 0x38840 ;  /* 0x000388400e147836 */ /* 0x000fcc0000000000 */
[----:B------:R-:W-:Y:S01]  /*d930*/  MUFU.EX2 R153, R153 ;  /* 0x0000009900997308 */ /* 0x000fe20000000800 */
[----:B------:R-:W-:-:S07]  /*d940*/  FFMA.FTZ R165, R66, R13, -R25 ;  /* 0x0000000d42a57223 */ /* 0x000fce0000010819 */
[----:B------:R-:W3:Y:S08]  /*d950*/  MUFU.EX2 R0, R0 ;  /* 0x0000000000007308 */ /* 0x000ef00000000800 */
[----:B------:R-:W4:Y:S01]  /*d960*/  MUFU.EX2 R37, R37 ;  /* 0x0000002500257308 */ /* 0x000f220000000800 */
[----:B------:R-:W-:Y:S01]  /*d970*/  FFMA.FTZ R28, R68, R13, -R25 ;  /* 0x0000000d441c7223 */ /* 0x000fe20000010819 */
[----:B------:R-:W-:Y:S01]  /*d980*/  PRMT R20, R189, 0x654, R20 ;  /* 0x00000654bd147816 */ /* 0x000fe20000000014 */
[----:B0-----:R-:W-:-:S05]  /*d990*/  FADD.FTZ R41, R152, R35 ;  /* 0x0000002398297221 */ /* 0x001fca0000010000 */
        /* <DEDUP_REMOVED lines=12> */
[----:B------:R-:W-:Y:S01]  /*da60*/  IMAD.MOV.U32 R25, RZ, RZ, 0x40000040 ;  /* 0x40000040ff197424 */ /* 0x000fe200078e00ff */
[----:B------:R5:W-:Y:S03]  /*da70*/  SYNCS.ARRIVE.TRANS64.RED.A1T0 RZ, [R20+URZ], RZ ;  /* 0x000000ff14ff79a7 */ /* 0x000be6000810043f */
[----:B------:R-:W2:Y:S01]  /*da80*/  MUFU.EX2 R12, R12 ;  /* 0x0000000c000c7308 */ /* 0x000ea20000000800 */
[----:B-1----:R-:W-:Y:S01]  /*da90*/  FADD.FTZ R36, R154, R41 ;  /* 0x000000299a247221 */ /* 0x002fe20000010000 */
[----:B------:R-:W-:-:S06]  /*daa0*/  IMAD.MOV.U32 R21, RZ, RZ, 0x40000040 ;  /* 0x40000040ff157424 */ /* 0x000fcc00078e00ff */
[----:B------:R-:W1:Y:S01]  /*dab0*/  MUFU.EX2 R39, R39 ;  /* 0x0000002700277308 */ /* 0x000e620000000800 */
[----:B-----5:R-:W-:Y:S01]  /*dac0*/  IMAD R20, R22, 0x1000, R210 ;  /* 0x0000100016147824 */ /* 0x020fe200078e02d2 */
[----:B------:R-:W-:Y:S01]  /*dad0*/  R2UR UR11, R25 ;  /* 0x00000000190b72ca */ /* 0x000fe200000e0000 */
[----:B---3--:R-:W-:-:S05]  /*dae0*/  FADD.FTZ R34, R153, R0 ;  /* 0x0000000099227221 */ /* 0x008fca0000010000 */
[----:B------:R-:W3:Y:S01]  /*daf0*/  MUFU.EX2 R165, R165 ;  /* 0x000000a500a57308 */ /* 0x000ee20000000800 */
[----:B----4-:R-:W-:Y:S01]  /*db00*/  FADD.FTZ R25, R37, R36 ;  /* 0x0000002425197221 */ /* 0x010fe20000010000 */
[----:B------:R-:W-:-:S06]  /*db10*/  VIADD R24, R20, 0x80 ;  /* 0x0000008014187836 */ /* 0x000fcc0000000000 */
[----:B------:R-:W4:Y:S01]  /*db20*/  MUFU.EX2 R166, R166 ;  /* 0x000000a600a67308 */ /* 0x000f220000000800 */
[----:B------:R-:W-:Y:S01]  /*db30*/  R2UR UR7, R21 ;  /* 0x00000000150772ca */ /* 0x000fe200000e0000 */
[----:B0-----:R-:W-:-:S06]  /*db40*/  FADD.FTZ R21, R155, R34 ;  /* 0x000000229b157221 */ /* 0x001fcc0000010000 */
[----:B------:R-:W0:Y:S01]  /*db50*/  MUFU.EX2 R28, R28 ;  /* 0x0000001c001c7308 */ /* 0x000e220000000800 */
[----:B------:R-:W-:Y:S01]  /*db60*/  FADD.FTZ R36, R164, R25 ;  /* 0x00000019a4247221 */ /* 0x000fe20000010000 */
[----:B------:R-:W-:-:S06]  /*db70*/  IMAD.MOV.U32 R25, RZ, RZ, 0x40000040 ;  /* 0x40000040ff197424 */ /* 0x000fcc00078e00ff */
[----:B------:R-:W5:Y:S01]  /*db80*/  MUFU.EX2 R33, R33 ;  /* 0x0000002100217308 */ /* 0x000f620000000800 */
[----:B------:R-:W-:Y:S01]  /*db90*/  R2UR UR10, R24 ;  /* 0x00000000180a72ca */ /* 0x000fe200000e0000 */
[----:B------:R-:W-:Y:S02]  /*dba0*/  VIADD R24, R20, 0x100 ;  /* 0x0000010014187836 */ /* 0x000fe40000000000 */
[----:B--2---:R-:W-:-:S04]  /*dbb0*/  FADD.FTZ R34, R12, R21 ;  /* 0x000000150c227221 */ /* 0x004fc80000010000 */
[----:B------:R-:W2:Y:S01]  /*dbc0*/  MUFU.EX2 R167, R167 ;  /* 0x000000a700a77308 */ /* 0x000ea20000000800 */
[C---:B------:R-:W-:Y:S01]  /*dbd0*/  R2UR UR6, R20.reuse ;  /* 0x00000000140672ca */ /* 0x040fe200000e0000 */
[----:B------:R-:W-:Y:S02]  /*dbe0*/  VIADD R20, R20, 0x180 ;  /* 0x0000018014147836 */ /* 0x000fe40000000000 */
[----:B-1----:R-:W-:-:S04]  /*dbf0*/  FADD.FTZ R41, R39, R36 ;  /* 0x0000002427297221 */ /* 0x002fc80000010000 */
[----:B------:R-:W1:Y:S01]  /*dc00*/  MUFU.EX2 R160, R160 ;  /* 0x000000a000a07308 */ /* 0x000e620000000800 */
[----:B------:R-:W-:Y:S01]  /*dc10*/  R2UR UR15, R25 ;  /* 0x00000000190f72ca */ /* 0x000fe200000e0000 */
[----:B---3--:R-:W-:-:S06]  /*dc20*/  FADD.FTZ R25, R165, R34 ;  /* 0x00000022a5197221 */ /* 0x008fcc0000010000 */
[----:B------:R-:W3:Y:S01]  /*dc30*/  MUFU.EX2 R26, R26 ;  /* 0x0000001a001a7308 */ /* 0x000ee20000000800 */
[----:B------:R-:W-:Y:S01]  /*dc40*/  R2UR UR14, R24 ;  /* 0x00000000180e72ca */ /* 0x000fe200000e0000 */
[----:B------:R-:W-:Y:S02]  /*dc50*/  IMAD.MOV.U32 R21, RZ, RZ, 0x40000040 ;  /* 0x40000040ff157424 */ /* 0x000fe400078e00ff */
[----:B----4-:R-:W-:-:S04]  /*dc60*/  FADD.FTZ R24, R166, R41 ;  /* 0x00000029a6187221 */ /* 0x010fc80000010000 */
[----:B------:R-:W4:Y:S01]  /*dc70*/  MUFU.EX2 R29, R29 ;  /* 0x0000001d001d7308 */ /* 0x000f220000000800 */
[----:B------:R-:W-:Y:S01]  /*dc80*/  R2UR UR18, R20 ;  /* 0x00000000141272ca */ /* 0x000fe200000e0000 */
[----:B0-----:R-:W-:-:S06]  /*dc90*/  FADD.FTZ R20, R28, R25 ;  /* 0x000000191c147221 */ /* 0x001fcc0000010000 */
[----:B------:R-:W0:Y:S01]  /*dca0*/  MUFU.EX2 R161, R161 ;  /* 0x000000a100a17308 */ /* 0x000e220000000800 */
[----:B-----5:R-:W-:Y:S01]  /*dcb0*/  FADD.FTZ R25, R33, R24 ;  /* 0x0000001821197221 */ /* 0x020fe20000010000 */
[----:B------:R-:W-:-:S06]  /*dcc0*/  R2UR UR19, R21 ;  /* 0x00000000151372ca */ /* 0x000fcc00000e0000 */
[----:B------:R-:W5:Y:S01]  /*dcd0*/  MUFU.EX2 R162, R162 ;  /* 0x000000a200a27308 */ /* 0x000f620000000800 */
[----:B--2---:R-:W-:-:S07]  /*dce0*/  FADD.FTZ R21, R167, R20 ;  /* 0x00000014a7157221 */ /* 0x004fce0000010000 */
[----:B------:R-:W2:Y:S01]  /*dcf0*/  MUFU.EX2 R30, R46 ;  /* 0x0000002e001e7308 */ /* 0x000ea20000000800 */
[----:B-1----:R-:W-:Y:S01]  /*dd00*/  FADD.FTZ R24, R160, R25 ;  /* 0x00000019a0187221 */ /* 0x002fe20000010000 */
[----:B---3--:R-:W-:-:S06]  /*dd10*/  FADD.FTZ R20, R26, R21 ;  /* 0x000000151a147221 */ /* 0x008fcc0000010000 */
[----:B------:R-:W1:Y:S01]  /*dd20*/  MUFU.EX2 R31, R31 ;  /* 0x0000001f001f7308 */ /* 0x000e620000000800 */
[----:B----4-:R-:W-:-:S07]  /*dd30*/  FADD.FTZ R25, R29, R24 ;  /* 0x000000181d197221 */ /* 0x010fce0000010000 */
[----:B------:R-:W3:Y:S01]  /*dd40*/  MUFU.EX2 R163, R163 ;  /* 0x000000a300a37308 */ /* 0x000ee20000000800 */
[----:B0-----:R-:W-:-:S07]  /*dd50*/  FADD.FTZ R21, R161, R20 ;  /* 0x00000014a1157221 */ /* 0x001fce0000010000 */
[----:B------:R-:W0:Y:S01]  /*dd60*/  MUFU.EX2 R156, R156 ;  /* 0x0000009c009c7308 */ /* 0x000e220000000800 */
[----:B------:R-:W-:-:S07]  /*dd70*/  F2FP.BF16.F32.PACK_AB R155, R12, R155 ;  /* 0x0000009b0c9b723e */ /* 0x000fce00000010ff */
[----:B------:R-:W4:Y:S01]  /*dd80*/  MUFU.EX2 R32, R32 ;  /* 0x0000002000207308 */ /* 0x000f220000000800 */
[----:B-----5:R-:W-:Y:S01]  /*dd90*/  FADD.FTZ R12, R162, R25 ;  /* 0x00000019a20c7221 */ /* 0x020fe20000010000 */
[----:B------:R-:W-:-:S06]  /*dda0*/  F2FP.BF16.F32.PACK_AB R153, R0, R153 ;  /* 0x000000990099723e */ /* 0x000fcc00000010ff */
[----:B------:R-:W5:Y:S01]  /*ddb0*/  MUFU.EX2 R27, R27 ;  /* 0x0000001b001b7308 */ /* 0x000f620000000800 */
[----:B--2---:R-:W-:-:S07]  /*ddc0*/  FADD.FTZ R0, R30, R21 ;  /* 0x000000151e007221 */ /* 0x004fce0000010000 */
[----:B------:R-:W2:Y:S01]  /*ddd0*/  MUFU.EX2 R157, R157 ;  /* 0x0000009d009d7308 */ /* 0x000ea20000000800 */
[----:B-1----:R-:W-:Y:S01]  /*dde0*/  FADD.FTZ R25, R31, R12 ;  /* 0x0000000c1f197221 */ /* 0x002fe20000010000 */
[----:B---3--:R-:W-:-:S06]  /*ddf0*/  FADD.FTZ R21, R163, R0 ;  /* 0x00000000a3157221 */ /* 0x008fcc0000010000 */
[----:B------:R-:W1:Y:S08]  /*de00*/  MUFU.EX2 R158, R158 ;  /* 0x0000009e009e7308 */ /* 0x000e700000000800 */
[----:B------:R-:W3:Y:S01]  /*de10*/  MUFU.EX2 R38, R38 ;  /* 0x0000002600267308 */ /* 0x000ee20000000800 */
[----:B0-----:R-:W-:Y:S01]  /*de20*/  FADD.FTZ R20, R156, R25 ;  /* 0x000000199c147221 */ /* 0x001fe20000010000 */
[----:B----4-:R-:W-:-:S06]  /*de30*/  FADD.FTZ R0, R32, R21 ;  /* 0x0000001520007221 */ /* 0x010fcc0000010000 */
[----:B------:R-:W0:Y:S08]  /*de40*/  MUFU.EX2 R15, R15 ;  /* 0x0000000f000f7308 */ /* 0x000e300000000800 */
[----:B------:R-:W4:Y:S01]  /*de50*/  MUFU.EX2 R159, R42 ;  /* 0x0000002a009f7308 */ /* 0x000f220000000800 */
[----:B-----5:R-:W-:-:S07]  /*de60*/  FADD.FTZ R25, R27, R20 ;  /* 0x000000141b197221 */ /* 0x020fce0000010000 */
[----:B------:R-:W5:Y:S01]  /*de70*/  MUFU.EX2 R12, R64 ;  /* 0x00000040000c7308 */ /* 0x000f620000000800 */
[----:B--2---:R-:W-:Y:S01]  /*de80*/  FADD.FTZ R21, R157, R0 ;  /* 0x000000009d157221 */ /* 0x004fe20000010000 */
[----:B-1----:R-:W-:Y:S01]  /*de90*/  FADD.FTZ R0, R158, R25 ;  /* 0x000000199e007221 */ /* 0x002fe20000010000 */
[----:B------:R-:W-:Y:S02]  /*dea0*/  F2FP.BF16.F32.PACK_AB R152, R35, R152 ;  /* 0x000000982398723e */ /* 0x000fe400000010ff */
[----:B---3--:R-:W-:Y:S01]  /*deb0*/  FADD.FTZ R20, R38, R21 ;  /* 0x0000001526147221 */ /* 0x008fe20000010000 */
[----:B------:R-:W-:Y:S01]  /*dec0*/  F2FP.BF16.F32.PACK_AB R154, R37, R154 ;  /* 0x0000009a259a723e */ /* 0x000fe200000010ff */
[----:B------:R-:W-:Y:S01]  /*ded0*/  BAR.SYNC.DEFER_BLOCKING 0xf, 0x100 ;  /* 0x03c4000000007b1d */ /* 0x000fe20000010000 */
[----:B------:R-:W-:Y:S01]  /*dee0*/  F2FP.BF16.F32.PACK_AB R164, R39, R164 ;  /* 0x000000a427a4723e */ /* 0x000fe200000010ff */
[----:B0-----:R-:W-:Y:S01]  /*def0*/  FADD.FTZ R0, R15, R0 ;  /* 0x000000000f007221 */ /* 0x001fe20000010000 */
[----:B------:R-:W-:-:S02]  /*df00*/  F2FP.BF16.F32.PACK_AB R165, R28, R165 ;  /* 0x000000a51ca5723e */ /* 0x000fc400000010ff */
[----:B------:R-:W-:Y:S02]  /*df10*/  F2FP.BF16.F32.PACK_AB R166, R33, R166 ;  /* 0x000000a621a6723e */ /* 0x000fe400000010ff */
[----:B------:R-:W-:Y:S02]  /*df20*/  F2FP.BF16.F32.PACK_AB R167, R26, R167 ;  /* 0x000000a71aa7723e */ /* 0x000fe400000010ff */
[----:B------:R-:W-:Y:S01]  /*df30*/  F2FP.BF16.F32.PACK_AB R158, R15, R158 ;  /* 0x0000009e0f9e723e */ /* 0x000fe200000010ff */
[----:B----4-:R-:W-:Y:S01]  /*df40*/  FADD.FTZ R15, R159, R20 ;  /* 0x000000149f0f7221 */ /* 0x010fe20000010000 */
[----:B------:R-:W-:Y:S02]  /*df50*/  F2FP.BF16.F32.PACK_AB R160, R29, R160 ;  /* 0x000000a01da0723e */ /* 0x000fe400000010ff */
[----:B------:R-:W-:Y:S02]  /*df60*/  F2FP.BF16.F32.PACK_AB R161, R30, R161 ;  /* 0x000000a11ea1723e */ /* 0x000fe400000010ff */
[----:B------:R-:W-:-:S02]  /*df70*/  F2FP.BF16.F32.PACK_AB R162, R31, R162 ;  /* 0x000000a21fa2723e */ /* 0x000fc400000010ff */
[----:B------:R-:W-:Y:S02]  /*df80*/  F2FP.BF16.F32.PACK_AB R163, R32, R163 ;  /* 0x000000a320a3723e */ /* 0x000fe400000010ff */
[----:B------:R-:W-:Y:S02]  /*df90*/  F2FP.BF16.F32.PACK_AB R156, R27, R156 ;  /* 0x0000009c1b9c723e */ /* 0x000fe400000010ff */
[----:B------:R-:W-:Y:S02]  /*dfa0*/  F2FP.BF16.F32.PACK_AB R157, R38, R157 ;  /* 0x0000009d269d723e */ /* 0x000fe400000010ff */
[----:B-----5:R-:W-:Y:S01]  /*dfb0*/  F2FP.BF16.F32.PACK_AB R159, R12, R159 ;  /* 0x0000009f0c9f723e */ /* 0x020fe200000010ff */
[----:B------:R-:W-:Y:S04]  /*dfc0*/  STSM.16.M88.4 [R227+0x36400], R152 ;  /* 0x03640098e3007844 */ /* 0x000fe80000000200 */
[----:B------:R-:W-:Y:S04]  /*dfd0*/  STSM.16.M88.4 [R228], R164 ;  /* 0x000000a4e4007844 */ /* 0x000fe80000000200 */
[----:B------:R0:W-:Y:S04]  /*dfe0*/  STSM.16.M88.4 [R57], R160 ;  /* 0x000000a039007844 */ /* 0x0001e80000000200 */
[----:B------:R1:W-:Y:S01]  /*dff0*/  STSM.16.M88.4 [R229], R156 ;  /* 0x0000009ce5007844 */ /* 0x0003e20000000200 */
[----:B0-----:R-:W-:-:S06]  /*e000*/  WARPGROUP.ARRIVE ;  /* 0x00000000000079c5 */ /* 0x001fcc0000000000 */
        /* <DEDUP_REMOVED lines=8> */
[----:B------:R-:W-:Y:S01]  /*e090*/  HGMMA.64x256x16.F32.BF16 R24, R160, gdesc[UR12].tnspB, R24, gsb0 ;  /* 0x43e0000ca0187df0 */ /* 0x000fe20008001818 */
[----:B------:R-:W-:Y:S01]  /*e0a0*/  LOP3.LUT R16, R16, 0xfffffffd, RZ, 0xc0, !PT ;  /* 0xfffffffd10107812 */ /* 0x000fe200078ec0ff */
[----:B------:R-:W-:-:S03]  /*e0b0*/  FADD.FTZ R12, R12, R15 ;  /* 0x0000000f0c0c7221 */ /* 0x000fc60000010000 */
[----:B------:R-:W-:Y:S01]  /*e0c0*/  @P5 LOP3.LUT R16, R16, 0x2, RZ, 0xfc, !PT ;  /* 0x0000000210105812 */ /* 0x000fe200078efcff */
[----:B------:R-:W-:Y:S02]  /*e0d0*/  WARPGROUP.DEPBAR.LE gsb0, 0x0 ;  /* 0x00008000000079c5 */ /* 0x000fe40000010000 */
[----:B------:R-:W-:-:S15]  /*e0e0*/  WARPGROUP.ARRIVE ;  /* 0x00000000000079c5 */ /* 0x000fde0000000000 */
[----:B------:R-:W-:-:S05]  /*e0f0*/  NOP ;  /* 0x0000000000007918 */ /* 0x000fca0000000000 */
        /* <DEDUP_REMOVED lines=12> */
.L_x_5488:
[----:B------:R-:W2:Y:S01]  /*e1c0*/  LDL R21, [R1+0xc] ;  /* 0x00000c0001157983 */ /* 0x000ea20000100800 */
[----:B------:R-:W-:Y:S01]  /*e1d0*/  VIADD R14, R14, 0x38860 ;  /* 0x000388600e0e7836 */ /* 0x000fe20000000000 */
[----:B------:R-:W0:Y:S01]  /*e1e0*/  @P5 LDC R15, c[0x0][0x44c] ;  /* 0x00011300ff0f5b82 */ /* 0x000e220000000800 */
[----:B------:R-:W-:Y:S01]  /*e1f0*/  IMAD.MOV.U32 R20, RZ, RZ, R214 ;  /* 0x000000ffff147224 */ /* 0x000fe200078e00d6 */
[----:B------:R-:W-:Y:S01]  /*e200*/  ULDC UR38, c[0x0][0xad0] ;  /* 0x0002b40000267ab9 */ /* 0x000fe20000000800 */
[----:B------:R-:W-:Y:S01]  /*e210*/  ULDC UR39, c[0x0][0xad0] ;  /* 0x0002b40000277ab9 */ /* 0x000fe20000000800 */
[----:B------:R-:W-:Y:S01]  /*e220*/  PRMT R14, R189, 0x654, R14 ;  /* 0x00000654bd0e7816 */ /* 0x000fe2000000000e */
[----:B------:R-:W-:Y:S01]  /*e230*/  ULDC UR36, c[0x0][0xa80] ;  /* 0x0002a00000247ab9 */ /* 0x000fe20000000800 */
[----:B------:R-:W-:Y:S01]  /*e240*/  ULDC UR37, c[0x0][0xa80] ;  /* 0x0002a00000257ab9 */ /* 0x000fe20000000800 */
[----:B------:R-:W-:Y:S01]  /*e250*/  BSSY B1, `(.L_x_5489) ;  /* 0x00003ce000017945 */ /* 0x000fe20003800000 */
[----:B------:R1:W-:Y:S02]  /*e260*/  SYNCS.ARRIVE.TRANS64.RED.A1T0 RZ, [R14+URZ], RZ ;  /* 0x000000ff0eff79a7 */ /* 0x0003e4000810043f */
[----:B-1----:R-:W1:Y:S01]  /*e270*/  @P5 LDC R14, c[0x0][0x450] ;  /* 0x00011400ff0e5b82 */ /* 0x002e620000000800 */
[----:B0-----:R-:W-:-:S05]  /*e280*/  @P5 IMAD.HI.U32 R15, R214, R15, RZ ;  /* 0x0000000fd60f5227 */ /* 0x001fca00078e00ff */
[----:B-1----:R-:W-:-:S04]  /*e290*/  @P5 SHF.R.U32.HI R20, RZ, R14, R15 ;  /* 0x0000000eff145219 */ /* 0x002fc8000001160f */
[----:B------:R-:W-:-:S04]  /*e2a0*/  IADD3 R14, R20, R213, -R208 ;  /* 0x000000d5140e7210 */ /* 0x000fc80007ffe8d0 */
[----:B------:R-:W-:-:S04]  /*e2b0*/  SHF.R.S32.HI R15, RZ, 0x1f, R14 ;  /* 0x0000001fff0f7819 */ /* 0x000fc8000001140e */
[----:B------:R-:W-:Y:S01]  /*e2c0*/  LEA.HI R15, R15, R14, RZ, 0x6 ;  /* 0x0000000e0f0f7211 */ /* 0x000fe200078f30ff */
[----:B------:R-:W-:-:S03]  /*e2d0*/  VIADD R14, R170, 0xfffffffe ;  /* 0xfffffffeaa0e7836 */ /* 0x000fc60000000000 */
[----:B------:R-:W-:-:S04]  /*e2e0*/  SHF.R.S32.HI R211, RZ, 0x6, R15 ;  /* 0x00000006ffd37819 */ /* 0x000fc8000001140f */
[----:B--2---:R-:W-:-:S04]  /*e2f0*/  VIMNMX R211, R21, R211, !PT ;  /* 0x000000d315d37248 */ /* 0x004fc80007fe0100 */
[----:B------:R-:W-:-:S13]  /*e300*/  ISETP.GE.AND P1, PT, R14, R211, PT ;  /* 0x000000d30e00720c */ /* 0x000fda0003f26270 */
[----:B------:R-:W-:Y:S05]  /*e310*/  @!P1 BRA `(.L_x_5490) ;  /* 0x0000003c00049947 */ /* 0x000fea0003800000 */
[----:B------:R-:W-:Y:S01]  /*e320*/  BSSY B0, `(.L_x_5490) ;  /* 0x00003c0000007945 */ /* 0x000fe20003800000 */
[----:B------:R-:W-:Y:S02]  /*e330*/  IMAD.MOV.U32 R21, RZ, RZ, R169 ;  /* 0x000000ffff157224 */ /* 0x000fe400078e00a9 */
[----:B------:R-:W-:Y:S02]  /*e340*/  IMAD.MOV.U32 R20, RZ, RZ, R168 ;  /* 0x000000ffff147224 */ /* 0x000fe400078e00a8 */
[----:B------:R-:W-:-:S07]  /*e350*/  IMAD.MOV.U32 R197, RZ, RZ, R22 ;  /* 0x000000ffffc57224 */ /* 0x000fce00078e0016 */
.L_x_5503:
[----:B------:R-:W-:-:S05]  /*e360*/  VIADD R22, R197, 0x1 ;  /* 0x00000001c5167836 */ /* 0x000fca0000000000 */
[----:B------:R-:W-:-:S04]  /*e370*/  ISETP.NE.AND P1, PT, R22, 0x2, PT ;  /* 0x000000021600780c */ /* 0x000fc80003f25270 */
[----:B------:R-:W-:Y:S02]  /*e380*/  SEL R13, RZ, 0x1, P1 ;  /* 0x00000001ff0d7807 */ /* 0x000fe40000800000 */
[----:B------:R-:W-:Y:S02]  /*e390*/  SEL R22, R22, RZ, P1 ;  /* 0x000000ff16167207 */ /* 0x000fe40000800000 */
[----:B------:R-:W-:Y:S01]  /*e3a0*/  LOP3.LUT R23, R23, R13, RZ, 0x3c, !PT ;  /* 0x0000000d17177212 */ /* 0x000fe200078e3cff */
[----:B0-----:R-:W-:Y:S06]  /*e3b0*/  @!P0 BRA `(.L_x_5491) ;  /* 0x0000000000048947 */ /* 0x001fec0003800000 */
[----:B------:R-:W-:Y:S01]  /*e3c0*/  BPT.TRAP 0x1 ;  /* 0x000000040000795c */ /* 0x000fe20000300000 */
.L_x_5491:
[----:B------:R-:W-:Y:S01]  /*e3d0*/  IMAD R15, R22, 0x8, R17 ;  /* 0x00000008160f7824 */ /* 0x000fe200078e0211 */
[----:B------:R-:W-:-:S04]  /*e3e0*/  SHF.L.U32 R13, R23, 0x1f, RZ ;  /* 0x0000001f170d7819 */ /* 0x000fc800000006ff */
[----:B------:R0:W1:Y:S01]  /*e3f0*/  SYNCS.PHASECHK.TRANS64.TRYWAIT P1, [R15+URZ+0x38830], R13 ;  /* 0x0388300d0f0075a7 */ /* 0x000062000802017f */
[----:B------:R-:W-:Y:S05]  /*e400*/  @!P0 BRA `(.L_x_5492) ;  /* 0x0000000000048947 */ /* 0x000fea0003800000 */
[----:B------:R-:W-:Y:S01]  /*e410*/  BPT.TRAP 0x1 ;  /* 0x000000040000795c */ /* 0x000fe20000300000 */
.L_x_5492:
[----:B------:R-:W-:Y:S01]  /*e420*/  BSSY B2, `(.L_x_5493) ;  /* 0x0000006000027945 */ /* 0x000fe20003800000 */
[----:B------:R-:W-:Y:S02]  /*e430*/  IMAD R156, R22, 0x200, R206 ;  /* 0x00000200169c7824 */ /* 0x000fe400078e02ce */
[----:B------:R-:W-:Y:S01]  /*e440*/  IMAD.MOV.U32 R157, RZ, RZ, 0x40000040 ;  /* 0x40000040ff9d7424 */ /* 0x000fe200078e00ff */
[----:B-1----:R-:W-:Y:S06]  /*e450*/  @P1 BRA `(.L_x_5494) ;  /* 0x0000000000081947 */ /* 0x002fec0003800000 */
[----:B------:R-:W1:Y:S02]  /*e460*/  SYNCS.PHASECHK.TRANS64.TRYWAIT P1, [R15+URZ+0x38830], R13 ;  /* 0x0388300d0f0075a7 */ /* 0x000e64000802017f */
[----:B-1----:R-:W-:Y:S05]  /*e470*/  @!P1 BRA `(.L_x_5495) ;  /* 0x0000016c00389947 */ /* 0x002fea0003800000 */
.L_x_5494:
[----:B------:R-:W-:Y:S05]  /*e480*/  BSYNC B2 ;  /* 0x0000000000027941 */ /* 0x000fea0003800000 */
.L_x_5493:
        /* <DEDUP_REMOVED lines=36> */
.L_x_5496:
[----:B------:R2:W3:Y:S01]  /*e6d0*/  SYNCS.PHASECHK.TRANS64.TRYWAIT P1, [R15+URZ+0x38850], R13 ;  /* 0x0388500d0f0075a7 */ /* 0x0004e2000802017f */
[----:B------:R-:W-:Y:S05]  /*e6e0*/  @!P0 BRA `(.L_x_5497) ;  /* 0x0000000000048947 */ /* 0x000fea0003800000 */
[----:B------:R-:W-:Y:S01]  /*e6f0*/  BPT.TRAP 0x1 ;  /* 0x000000040000795c */ /* 0x000fe20000300000 */
.L_x_5497:
[----:B------:R-:W-:Y:S04]  /*e700*/  BSSY B2, `(.L_x_5498) ;  /* 0x0000004000027945 */ /* 0x000fe80003800000 */
[----:B---3--:R-:W-:Y:S05]  /*e710*/  @P1 BRA `(.L_x_5499) ;  /* 0x0000000000081947 */ /* 0x008fea0003800000 */
[----:B------:R-:W3:Y:S02]  /*e720*/  SYNCS.PHASECHK.TRANS64.TRYWAIT P1, [R15+URZ+0x38850], R13 ;  /* 0x0388500d0f0075a7 */ /* 0x000ee4000802017f */
[----:B---3--:R-:W-:Y:S05]  /*e730*/  @!P1 BRA `(.L_x_5500) ;  /* 0x00000168009c9947 */ /* 0x008fea0003800000 */
.L_x_5499:
[----:B------:R-:W-:Y:S05]  /*e740*/  BSYNC B2 ;  /* 0x0000000000027941 */ /* 0x000fea0003800000 */
.L_x_5498:
[----:B------:R-:W-:Y:S01]  /*e750*/  IMAD R198, R22, 0x1000, R207 ;  /* 0x0000100016c67824 */ /* 0x000fe200078e02cf */
[----:B------:R-:W-:Y:S01]  /*e760*/  R2UR UR4, R2 ;  /* 0x00000000020472ca */ /* 0x000fe200000e0000 */
[----:B------:R-:W-:Y:S01]  /*e770*/  IMAD.MOV.U32 R199, RZ, RZ, 0x40000040 ;  /* 0x40000040ffc77424 */ /* 0x000fe200078e00ff */
[----:B------:R-:W-:Y:S01]  /*e780*/  R2UR UR5, R3 ;  /* 0x00000000030572ca */ /* 0x000fe200000e0000 */
[----:B------:R-:W-:Y:S01]  /*e790*/  WARPGROUP.ARRIVE ;  /* 0x00000000000079c5 */ /* 0x000fe20000000000 */
[----:B------:R-:W-:Y:S01]  /*e7a0*/  R2UR UR6, R198 ;  /* 0x00000000c60672ca */ /* 0x000fe200000e0000 */
[C---:B------:R-:W-:Y:S01]  /*e7b0*/  VIADD R200, R2.reuse, 0x2 ;  /* 0x0000000202c87836 */ /* 0x040fe20000000000 */
[----:B------:R-:W-:Y:S01]  /*e7c0*/  R2UR UR7, R199 ;  /* 0x00000000c70772ca */ /* 0x000fe200000e0000 */
[----:B------:R-:W-:Y:S02]  /*e7d0*/  IMAD.MOV.U32 R201, RZ, RZ, 0x40000040 ;  /* 0x40000040ffc97424 */ /* 0x000fe400078e00ff */
[----:B------:R-:W4:Y:S01]  /*e7e0*/  S2R R202, SR_TID.X ;  /* 0x0000000000ca7919 */ /* 0x000f220000002100 */
[----:B------:R-:W-:-:S02]  /*e7f0*/  VIADD R203, R2, 0x800 ;  /* 0x0000080002cb7836 */ /* 0x000fc40000000000 */
[----:B------:R-:W-:-:S07]  /*e800*/  IMAD.MOV.U32 R205, RZ, RZ, 0x40000040 ;  /* 0x40000040ffcd7424 */ /* 0x000fce00078e00ff */
        /* <DEDUP_REMOVED lines=9> */
[----:B----4-:R-:W-:-:S05]  /*e8a0*/  SHF.R.U32.HI R202, RZ, 0x7, R202 ;  /* 0x00000007ffca7819 */ /* 0x010fca00000116ca */
[----:B0123--:R0:W1:Y:S02]  /*e8b0*/  SHFL.IDX PT, R13, R202, RZ, 0x1f ;  /* 0x00001fffca0d7589 */ /* 0x00f06400000e0000 */
[----:B0-----:R-:W-:Y:S01]  /*e8c0*/  VIADD R202, R198, 0x800 ;  /* 0x00000800c6ca7836 */ /* 0x001fe20000000000 */
[----:B-1----:R-:W-:Y:S01]  /*e8d0*/  ISETP.GT.AND P1, PT, R13, 0x7f, PT ;  /* 0x0000007f0d00780c */ /* 0x002fe20003f24270 */
[----:B------:R-:W-:-:S03]  /*e8e0*/  IMAD.MOV.U32 R13, RZ, RZ, 0x4 ;  /* 0x00000004ff0d7424 */ /* 0x000fc600078e00ff */
        /* <DEDUP_REMOVED lines=312> */
[----:B------:R-:W-:-:S02]  /*fc70*/  IMAD.IADD R200, R204, 0x1, R202 ;  /* 0x00000001ccc87824 */ /* 0x000fc400078e02ca */
[----:B------:R-:W-:Y:S01]  /*fc80*/  IMAD.IADD R204, R203, 0x1, R204 ;  /* 0x00000001cbcc7824 */ /* 0x000fe200078e02cc */
[----:B------:R-:W-:Y:S02]  /*fc90*/  WARPGROUP.DEPBAR.LE gsb0, 0x0 ;  /* 0x00008000000079c5 */ /* 0x000fe40000010000 */
[----:B------:R-:W-:-:S06]  /*fca0*/  WARPGROUP.ARRIVE ;  /* 0x00000000000079c5 */ /* 0x000fcc0000000000 */
[----:B------:R-:W-:Y:S01]  /*fcb0*/  HGMMA.64x64x16.F32.BF16 R152, gdesc[UR4], R152, gsb0 ;  /* 0x00e00000049879f0 */ /* 0x000fe20008001898 */
[----:B------:R-:W-:Y:S01]  /*fcc0*/  R2UR UR6, R200 ;  /* 0x00000000c80672ca */ /* 0x000fe200000e0000 */
[----:B------:R-:W-:Y:S01]  /*fcd0*/  IMAD.IADD R200, R203, 0x1, R199 ;  /* 0x00000001cbc87824 */ /* 0x000fe200078e02c7 */
[----:B------:R-:W-:Y:S01]  /*fce0*/  R2UR UR7, R201 ;  /* 0x00000000c90772ca */ /* 0x000fe200000e0000 */
[----:B------:R-:W-:Y:S01]  /*fcf0*/  IMAD.MOV.U32 R201, RZ, RZ, 0x40000040 ;  /* 0x40000040ffc97424 */ /* 0x000fe200078e00ff */
[----:B------:R-:W-:Y:S02]  /*fd00*/  R2UR UR4, R204 ;  /* 0x00000000cc0472ca */ /* 0x000fe400000e0000 */
[----:B------:R-:W-:Y:S01]  /*fd10*/  R2UR UR5, R205 ;  /* 0x00000000cd0572ca */ /* 0x000fe200000e0000 */
[----:B------:R-:W-:Y:S02]  /*fd20*/  WARPGROUP.DEPBAR.LE gsb0, 0x0 ;  /* 0x00008000000079c5 */ /* 0x000fe40000010000 */
[----:B------:R-:W-:-:S10]  /*fd30*/  WARPGROUP.ARRIVE ;  /* 0x00000000000079c5 */ /* 0x000fd40000000000 */
[----:B------:R-:W-:Y:S01]  /*fd40*/  HGMMA.64x64x16.F32.BF16 R152, gdesc[UR4], R152, gsb0 ;  /* 0x00e00000049879f0 */ /* 0x000fe20008001898 */
[----:B------:R-:W-:Y:S01]  /*fd50*/  R2UR UR4, R200 ;  /* 0x00000000c80472ca */ /* 0x000fe200000e0000 */
[--C-:B------:R-:W-:Y:S01]  /*fd60*/  IMAD.IADD R200, R199, 0x1, R202.reuse ;  /* 0x00000001c7c87824 */ /* 0x100fe200078e02ca */
[----:B------:R-:W-:Y:S01]  /*fd70*/  R2UR UR5, R201 ;  /* 0x00000000c90572ca */ /* 0x000fe200000e0000 */
[----:B------:R-:W-:Y:S02]  /*fd80*/  IMAD.MOV.U32 R201, RZ, RZ, 0x40000040 ;  /* 0x40000040ffc97424 */ /* 0x000fe400078e00ff */
[----:B------:R-:W-:Y:S01]  /*fd90*/  IMAD.IADD R202, R13, 0x1, R202 ;  /* 0x000000010dca7824 */ /* 0x000fe200078e02ca */
[----:B------:R-:W-:Y:S01]  /*fda0*/  R2UR UR6, R200 ;  /* 0x00000000c80672ca */ /* 0x000fe200000e0000 */
[----:B------:R-:W-:Y:S01]  /*fdb0*/  IMAD.IADD R200, R203, 0x1, R13 ;  /* 0x00000001cbc87824 */ /* 0x000fe200078e020d */
[----:B------:R-:W-:Y:S01]  /*fdc0*/  R2UR UR7, R201 ;  /* 0x00000000c90772ca */ /* 0x000fe200000e0000 */
[----:B------:R-:W-:-:S02]  /*fdd0*/  IMAD.MOV.U32 R201, RZ, RZ, 0x40000040 ;  /* 0x40000040ffc97424 */ /* 0x000fc400078e00ff */
[----:B------:R-:W-:Y:S02]  /*fde0*/  IMAD.MOV.U32 R203, RZ, RZ, 0x40000040 ;  /* 0x40000040ffcb7424 */ /* 0x000fe400078e00ff */
[----:B------:R-:W-:Y:S02]  /*fdf0*/  IMAD.MOV.U32 R199, RZ, RZ, 0x40 ;  /* 0x00000040ffc77424 */ /* 0x000fe400078e00ff */
[----:B------:R-:W-:-:S03]  /*fe00*/  IMAD.MOV.U32 R13, RZ, RZ, 0x1000 ;  /* 0x00001000ff0d7424 */ /* 0x000fc600078e00ff */
[----:B------:R-:W-:Y:S02]  /*fe10*/  SEL R199, R199, 0x3e, P1 ;  /* 0x0000003ec7c77807 */ /* 0x000fe40000800000 */
[----:B------:R-:W-:Y:S02]  /*fe20*/  SEL R13, R13, 0xf80, P1 ;  /* 0x00000f800d0d7807 */ /* 0x000fe40000800000 */
[----:B------:R-:W-:Y:S02]  /*fe30*/  LOP3.LUT R199, R199, 0x6, RZ, 0xc0, !PT ;  /* 0x00000006c7c77812 */ /* 0x000fe400078ec0ff */
[----:B------:R-:W-:-:S04]  /*fe40*/  LOP3.LUT R13, R13, 0x1e00, RZ, 0xc0, !PT ;  /* 0x00001e000d0d7812 */ /* 0x000fc800078ec0ff */
[----:B------:R-:W-:Y:S01]  /*fe50*/  IADD3 R198, R199, R13, R198 ;  /* 0x0000000dc7c67210 */ /* 0x000fe20007ffe0c6 */
        /* <DEDUP_REMOVED lines=8> */
[----:B------:R-:W-:Y:S01]  /*fee0*/  IADD3 R200, R199, R13, R2 ;  /* 0x0000000dc7c87210 */ /* 0x000fe20007ffe002 */
[----:B------:R-:W-:Y:S01]  /*fef0*/  IMAD.MOV.U32 R199, RZ, RZ, 0x40000040 ;  /* 0x40000040ffc77424 */ /* 0x000fe200078e00ff */
[----:B------:R-:W-:-:S02]  /*ff00*/  WARPGROUP.DEPBAR.LE gsb0, 0x0 ;  /* 0x00008000000079c5 */ /* 0x000fc40000010000 */
        /* <DEDUP_REMOVED lines=12> */
.L_x_5501:
[----:B------:R-:W2:Y:S01]  /*ffd0*/  LDL R13, [R1+0x18] ;  /* 0x00001800010d7983 */ /* 0x000ea20000100800 */
[----:B------:R-:W0:Y:S03]  /*ffe0*/  LDC R198, c[0x0][0x448] ;  /* 0x00011200ffc67b82 */ /* 0x000e260000000800 */
[----:B------:R-:W3:Y:S01]  /*fff0*/  LDL R201, [R1+0x10] ;  /* 0x0000100001c97983 */ /* 0x000ee20000100800 */
        /* <DEDUP_REMOVED lines=21> */
[----:B------:R-:W-:Y:S01]  /*10150*/  FMUL.FTZ R174, R174, UR39 ;  /* 0x00000027aeae7c20 */ /* 0x000fe20008410000 */
[----:B------:R-:W-:Y:S01]  /*10160*/  FMUL.FTZ R175, R175, UR39 ;  /* 0x00000027afaf7c20 */ /* 0x000fe20008410000 */
[----:B------:R-:W-:Y:S01]  /*10170*/  FMUL.FTZ R178, R178, UR39 ;  /* 0x00000027b2b27c20 */ /* 0x000fe20008410000 */
[----:B------:R-:W4:Y:S09]  /*10180*/  LDL R203, [R1] ;  /* 0x0000000001cb7983 */ /* 0x000f320000100800 */
[----:B------:R-:W0:Y:S08]  /*10190*/  @P1 LDC R199, c[0x0][0x44c] ;  /* 0x00011300ffc71b82 */ /* 0x000e300000000800 */
[----:B------:R-:W1:Y:S01]  /*101a0*/  @P1 LDC R198, c[0x0][0x450] ;  /* 0x00011400ffc61b82 */ /* 0x000e620000000800 */
[----:B------:R-:W5:Y:S08]  /*101b0*/  MUFU.TANH R157, R157 ;  /* 0x0000009d009d7308 */ /* 0x000f700000002400 */
        /* <DEDUP_REMOVED lines=10> */
[----:B------:R-:W-:Y:S08]  /*10260*/  MUFU.TANH R155, R155 ;  /* 0x0000009b009b7308 */ /* 0x000ff00000002400 */
        /* <DEDUP_REMOVED lines=8> */
[----:B------:R-:W-:Y:S01]  /*102f0*/  MUFU.TANH R174, R174 ;  /* 0x000000ae00ae7308 */ /* 0x000fe20000002400 */
[----:B--2---:R-:W-:-:S04]  /*10300*/  IMAD.IADD R13, R13, 0x1, R214 ;  /* 0x000000010d0d7824 */ /* 0x004fc800078e02d6 */
[----:B0-----:R-:W-:-:S05]  /*10310*/  @P1 IMAD.HI.U32 R199, R13, R199, RZ ;  /* 0x000000c70dc71227 */ /* 0x001fca00078e00ff */
[----:B-1----:R-:W-:-:S05]  /*10320*/  @P1 SHF.R.U32.HI R13, RZ, R198, R199 ;  /* 0x000000c6ff0d1219 */ /* 0x002fca00000116c7 */
[----:B------:R-:W0:Y:S04]  /*10330*/  SHFL.IDX PT, R199, R13, RZ, 0x1c1f ;  /* 0x001c1fff0dc77589 */ /* 0x000e2800000e0000 */
[----:B------:R1:W2:Y:S02]  /*10340*/  SHFL.IDX PT, R200, R13, 0x1, 0x1c1f ;  /* 0x003c1f000dc87f89 */ /* 0x0002a400000e0000 */
[----:B-1----:R-:W-:Y:S01]  /*10350*/  FMUL.FTZ R13, R179, UR39 ;  /* 0x00000027b30d7c20 */ /* 0x002fe20008410000 */
[----:B------:R-:W-:-:S04]  /*10360*/  IMAD.MOV.U32 R179, RZ, RZ, -0x40 ;  /* 0xffffffc0ffb37424 */ /* 0x000fc800078e00ff */
[----:B------:R-:W-:-:S05]  /*10370*/  IMAD R179, R14, R179, 0x1 ;  /* 0x000000010eb37424 */ /* 0x000fca00078e02b3 */
[----:B---3--:R-:W-:Y:S01]  /*10380*/  IADD3 R179, R213, R179, -R201 ;  /* 0x000000b3d5b37210 */ /* 0x008fe20007ffe8c9 */
[----:B------:R-:W-:-:S04]  /*10390*/  FMUL.FTZ R198, R182, UR39 ;  /* 0x00000027b6c67c20 */ /* 0x000fc80008410000 */
[----:B------:R-:W-:-:S04]  /*103a0*/  IMAD.IADD R179, R179, 0x1, -R208 ;  /* 0x00000001b3b37824 */ /* 0x000fc800078e0ad0 */
[----:B0-----:R-:W-:Y:S02]  /*103b0*/  IMAD.IADD R182, R179, 0x1, R199 ;  /* 0x00000001b3b67824 */ /* 0x001fe400078e02c7 */
[----:B------:R-:W-:-:S03]  /*103c0*/  FMUL.FTZ R201, R183, UR39 ;  /* 0x00000027b7c97c20 */ /* 0x000fc60008410000 */
[----:B------:R-:W-:Y:S01]  /*103d0*/  ISETP.GT.AND P2, PT, R182, 0x9, PT ;  /* 0x00000009b600780c */ /* 0x000fe20003f44270 */
[----:B--2---:R-:W-:-:S03]  /*103e0*/  IMAD.IADD R183, R179, 0x1, R200 ;  /* 0x00000001b3b77824 */ /* 0x004fc600078e02c8 */
[----:B-----5:R-:W-:Y:S02]  /*103f0*/  FSEL R157, R157, -INF , P2 ;  /* 0xff8000009d9d7808 */ /* 0x020fe40001000000 */
[C---:B------:R-:W-:Y:S01]  /*10400*/  ISETP.GT.AND P2, PT, R182.reuse, 0x20, PT ;  /* 0x00000020b600780c */ /* 0x040fe20003f44270 */
[----:B------:R-:W0:Y:S01]  /*10410*/  MUFU.TANH R13, R13 ;  /* 0x0000000d000d7308 */ /* 0x000e220000002400 */
[----:B------:R-:W-:Y:S02]  /*10420*/  ISETP.GT.AND P4, PT, R182, RZ, PT ;  /* 0x000000ffb600720c */ /* 0x000fe40003f84270 */
[----:B------:R-:W-:Y:S02]  /*10430*/  FSEL R200, R168, -INF , P2 ;  /* 0xff800000a8c87808 */ /* 0x000fe40001000000 */
[----:B------:R-:W-:Y:S02]  /*10440*/  ISETP.GT.AND P2, PT, R183, 0x9, PT ;  /* 0x00000009b700780c */ /* 0x000fe40003f44270 */
[----:B------:R-:W-:-:S02]  /*10450*/  ISETP.GT.AND P5, PT, R182, 0x1, PT ;  /* 0x00000001b600780c */ /* 0x000fc40003fa4270 */
[----:B------:R-:W-:Y:S02]  /*10460*/  FSEL R152, R152, -INF , P4 ;  /* 0xff80000098987808 */ /* 0x000fe40002000000 */
[C---:B------:R-:W-:Y:S02]  /*10470*/  ISETP.GT.AND P4, PT, R182.reuse, 0x11, PT ;  /* 0x00000011b600780c */ /* 0x040fe40003f84270 */
[----:B------:R-:W-:Y:S02]  /*10480*/  FSEL R159, R159, -INF , P2 ;  /* 0xff8000009f9f7808 */ /* 0x000fe40001000000 */
[----:B------:R-:W-:Y:S02]  /*10490*/  ISETP.GT.AND P1, PT, R182, 0x8, PT ;  /* 0x00000008b600780c */ /* 0x000fe40003f24270 */
[----:B------:R-:W-:Y:S02]  /*104a0*/  FSEL R179, R153, -INF , P5 ;  /* 0xff80000099b37808 */ /* 0x000fe40002800000 */
[----:B------:R-:W-:-:S02]  /*104b0*/  ISETP.GT.AND P2, PT, R183, 0x20, PT ;  /* 0x00000020b700780c */ /* 0x000fc40003f44270 */
[----:B------:R-:W-:Y:S02]  /*104c0*/  ISETP.GT.AND P5, PT, R182, 0x18, PT ;  /* 0x00000018b600780c */ /* 0x000fe40003fa4270 */
[----:B------:R-:W-:Y:S02]  /*104d0*/  FSEL R161, R161, -INF , P4 ;  /* 0xff800000a1a17808 */ /* 0x000fe40002000000 */
[----:B------:R-:W-:Y:S02]  /*104e0*/  ISETP.GT.AND P4, PT, R183, RZ, PT ;  /* 0x000000ffb700720c */ /* 0x000fe40003f84270 */
[----:B------:R-:W-:Y:S02]  /*104f0*/  FSEL R156, R156, -INF , P1 ;  /* 0xff8000009c9c7808 */ /* 0x000fe40000800000 */
[----:B------:R-:W-:Y:S02]  /*10500*/  FSEL R170, R170, -INF , P2 ;  /* 0xff800000aaaa7808 */ /* 0x000fe40001000000 */
[----:B------:R-:W-:-:S02]  /*10510*/  ISETP.GT.AND P1, PT, R182, 0x19, PT ;  /* 0x00000019b600780c */ /* 0x000fc40003f24270 */
[----:B------:R-:W-:Y:S02]  /*10520*/  FSEL R164, R164, -INF , P5 ;  /* 0xff800000a4a47808 */ /* 0x000fe40002800000 */
[C---:B------:R-:W-:Y:S02]  /*10530*/  ISETP.GT.AND P2, PT, R183.reuse, 0x31, PT ;  /* 0x00000031b700780c */ /* 0x040fe40003f44270 */
[----:B------:R-:W-:Y:S02]  /*10540*/  ISETP.GT.AND P5, PT, R183, 0x1, PT ;  /* 0x00000001b700780c */ /* 0x000fe40003fa4270 */
[----:B------:R-:W-:Y:S02]  /*10550*/  FSEL R154, R154, -INF , P4 ;  /* 0xff8000009a9a7808 */ /* 0x000fe40002000000 */
[----:B------:R-:W-:Y:S02]  /*10560*/  ISETP.GT.AND P3, PT, R182, 0x10, PT ;  /* 0x00000010b600780c */ /* 0x000fe40003f64270 */
[----:B------:R-:W-:-:S02]  /*10570*/  FSEL R165, R165, -INF , P1 ;  /* 0xff800000a5a57808 */ /* 0x000fc40000800000 */
[----:B0-----:R-:W-:Y:S02]  /*10580*/  FSEL R153, R13, -INF , P2 ;  /* 0xff8000000d997808 */ /* 0x001fe40001000000 */
[----:B------:R-:W-:Y:S02]  /*10590*/  ISETP.GT.AND P1, PT, R183, 0x8, PT ;  /* 0x00000008b700780c */ /* 0x000fe40003f24270 */
[----:B------:R-:W-:Y:S02]  /*105a0*/  FSEL R155, R155, -INF , P5 ;  /* 0xff8000009b9b7808 */ /* 0x000fe40002800000 */
[----:B------:R-:W-:Y:S02]  /*105b0*/  FMNMX.FTZ R13, R154, R21, !PT ;  /* 0x000000159a0d7209 */ /* 0x000fe40007810000 */
[----:B------:R-:W-:Y:S02]  /*105c0*/  FSEL R160, R160, -INF , P3 ;  /* 0xff800000a0a07808 */ /* 0x000fe40001800000 */
[----:B------:R-:W-:-:S02]  /*105d0*/  ISETP.GT.AND P3, PT, R182, 0x21, PT ;  /* 0x00000021b600780c */ /* 0x000fc40003f64270 */
[----:B------:R-:W-:Y:S02]  /*105e0*/  FSEL R158, R158, -INF , P1 ;  /* 0xff8000009e9e7808 */ /* 0x000fe40000800000 */
[----:B------:R-:W-:Y:S01]  /*105f0*/  FMNMX.FTZ R13, R155, R13, !PT ;  /* 0x0000000d9b0d7209 */ /* 0x000fe20007810000 */
[----:B------:R0:W-:Y:S03]  /*10600*/  MUFU.TANH R199, R201 ;  /* 0x000000c900c77308 */ /* 0x0001e60000002400 */
[----:B------:R-:W-:Y:S02]  /*10610*/  FMNMX.FTZ R13, R158, R13, !PT ;  /* 0x0000000d9e0d7209 */ /* 0x000fe40007810000 */
[----:B0-----:R-:W-:Y:S02]  /*10620*/  FSEL R201, R169, -INF , P3 ;  /* 0xff800000a9c97808 */ /* 0x001fe40001800000 */
[----:B------:R-:W-:-:S02]  /*10630*/  ISETP.GT.AND P3, PT, R183, 0x10, PT ;  /* 0x00000010b700780c */ /* 0x000fc40003f64270 */
[----:B------:R-:W-:Y:S02]  /*10640*/  ISETP.GT.AND P4, PT, R183, 0x11, PT ;  /* 0x00000011b700780c */ /* 0x000fe40003f84270 */
[----:B------:R-:W-:Y:S02]  /*10650*/  FSEL R162, R162, -INF , P3 ;  /* 0xff800000a2a27808 */ /* 0x000fe40001800000 */
[----:B------:R-:W-:Y:S02]  /*10660*/  FMNMX.FTZ R13, R159, R13, !PT ;  /* 0x0000000d9f0d7209 */ /* 0x000fe40007810000 */
[----:B------:R-:W-:Y:S02]  /*10670*/  ISETP.GT.AND P5, PT, R183, 0x18, PT ;  /* 0x00000018b700780c */ /* 0x000fe40003fa4270 */
[----:B------:R-:W-:Y:S02]  /*10680*/  FSEL R163, R163, -INF , P4 ;  /* 0xff800000a3a37808 */ /* 0x000fe40002000000 */
[----:B------:R-:W-:-:S02]  /*10690*/  FMNMX.FTZ R13, R162, R13, !PT ;  /* 0x0000000da20d7209 */ /* 0x000fc40007810000 */
[----:B------:R-:W-:Y:S02]  /*106a0*/  ISETP.GT.AND P1, PT, R183, 0x19, PT ;  /* 0x00000019b700780c */ /* 0x000fe40003f24270 */
[----:B------:R-:W-:Y:S02]  /*106b0*/  FSEL R166, R166, -INF , P5 ;  /* 0xff800000a6a67808 */ /* 0x000fe40002800000 */
[----:B------:R-:W-:Y:S01]  /*106c0*/  FMNMX.FTZ R13, R163, R13, !PT ;  /* 0x0000000da30d7209 */ /* 0x000fe20007810000 */
[----:B------:R-:W0:Y:S01]  /*106d0*/  MUFU.TANH R175, R175 ;  /* 0x000000af00af7308 */ /* 0x000e220000002400 */
[----:B------:R-:W-:Y:S02]  /*106e0*/  FSEL R167, R167, -INF , P1 ;  /* 0xff800000a7a77808 */ /* 0x000fe40000800000 */
[----:B------:R-:W-:Y:S02]  /*106f0*/  FMNMX.FTZ R13, R166, R13, !PT ;  /* 0x0000000da60d7209 */ /* 0x000fe40007810000 */
[----:B------:R-:W-:-:S02]  /*10700*/  ISETP.GT.AND P3, PT, R183, 0x21, PT ;  /* 0x00000021b700780c */ /* 0x000fc40003f64270 */
[----:B------:R-:W-:Y:S01]  /*10710*/  FMNMX.FTZ R13, R167, R13, !PT ;  /* 0x0000000da70d7209 */ /* 0x000fe20007810000 */
[----:B------:R-:W1:Y:S01]  /*10720*/  MUFU.TANH R178, R178 ;  /* 0x000000b200b27308 */ /* 0x000e620000002400 */
[----:B------:R-:W-:Y:S02]  /*10730*/  ISETP.GT.AND P4, PT, R183, 0x28, PT ;  /* 0x00000028b700780c */ /* 0x000fe40003f84270 */
[----:B------:R-:W-:Y:S02]  /*10740*/  FSEL R171, R171, -INF , P3 ;  /* 0xff800000abab7808 */ /* 0x000fe40001800000 */
[----:B------:R-:W-:Y:S02]  /*10750*/  FMNMX.FTZ R13, R170, R13, !PT ;  /* 0x0000000daa0d7209 */ /* 0x000fe40007810000 */
[----:B------:R-:W-:Y:S01]  /*10760*/  ISETP.GT.AND P5, PT, R183, 0x29, PT ;  /* 0x00000029b700780c */ /* 0x000fe20003fa4270 */
[----:B------:R-:W2:Y:S01]  /*10770*/  MUFU.TANH R198, R198 ;  /* 0x000000c600c67308 */ /* 0x000ea20000002400 */
[----:B------:R-:W-:-:S02]  /*10780*/  FSEL R174, R174, -INF , P4 ;  /* 0xff800000aeae7808 */ /* 0x000fc40002000000 */
[----:B------:R-:W-:Y:S02]  /*10790*/  FMNMX.FTZ R13, R171, R13, !PT ;  /* 0x0000000dab0d7209 */ /* 0x000fe40007810000 */
[----:B------:R-:W-:Y:S02]  /*107a0*/  ISETP.GT.AND P1, PT, R183, 0x30, PT ;  /* 0x00000030b700780c */ /* 0x000fe40003f24270 */
[----:B0-----:R-:W-:Y:S02]  /*107b0*/  FSEL R175, R175, -INF , P5 ;  /* 0xff800000afaf7808 */ /* 0x001fe40002800000 */
[----:B------:R-:W-:Y:S02]  /*107c0*/  FMNMX.FTZ R13, R174, R13, !PT ;  /* 0x0000000dae0d7209 */ /* 0x000fe40007810000 */
[----:B-1----:R-:W-:Y:S02]  /*107d0*/  FSEL R178, R178, -INF , P1 ;  /* 0xff800000b2b27808 */ /* 0x002fe40000800000 */
[----:B------:R-:W-:-:S02]  /*107e0*/  FMNMX.FTZ R13, R175, R13, !PT ;  /* 0x0000000daf0d7209 */ /* 0x000fc40007810000 */
[C---:B------:R-:W-:Y:S02]  /*107f0*/  ISETP.GT.AND P3, PT, R183.reuse, 0x38, PT ;  /* 0x00000038b700780c */ /* 0x040fe40003f64270 */
[----:B------:R-:W-:Y:S02]  /*10800*/  FMNMX.FTZ R13, R178, R13, !PT ;  /* 0x0000000db20d7209 */ /* 0x000fe40007810000 */
[----:B------:R-:W-:Y:S02]  /*10810*/  ISETP.GT.AND P4, PT, R183, 0x39, PT ;  /* 0x00000039b700780c */ /* 0x000fe40003f84270 */
[----:B--2---:R-:W-:Y:S02]  /*10820*/  FSEL R198, R198, -INF , P3 ;  /* 0xff800000c6c67808 */ /* 0x004fe40001800000 */
[----:B------:R-:W-:Y:S02]  /*10830*/  FMNMX.FTZ R13, R153, R13, !PT ;  /* 0x0000000d990d7209 */ /* 0x000fe40007810000 */
[----:B------:R-:W-:-:S02]  /*10840*/  FSEL R199, R199, -INF , P4 ;  /* 0xff800000c7c77808 */ /* 0x000fc40002000000 */
[----:B------:R-:W-:-:S04]  /*10850*/  FMNMX.FTZ R13, R198, R13, !PT ;  /* 0x0000000dc60d7209 */ /* 0x000fc80007810000 */
[----:B------:R-:W-:-:S05]  /*10860*/  FMNMX.FTZ R13, R199, R13, !PT ;  /* 0x0000000dc70d7209 */ /* 0x000fca0007810000 */
[----:B------:R-:W0:Y:S02]  /*10870*/  SHFL.BFLY PT, R168, R13, 0x2, 0x1f ;  /* 0x0c401f000da87f89 */ /* 0x000e2400000e0000 */
[----:B0-----:R-:W-:-:S05]  /*10880*/  FMNMX.FTZ R168, R13, R168, !PT ;  /* 0x000000a80da87209 */ /* 0x001fca0007810000 */
[----:B------:R-:W0:Y:S01]  /*10890*/  SHFL.BFLY PT, R169, R168, 0x1, 0x1f ;  /* 0x0c201f00a8a97f89 */ /* 0x000e2200000e0000 */
[----:B------:R-:W-:Y:S02]  /*108a0*/  IMAD.U32 R13, RZ, RZ, UR37 ;  /* 0x00000025ff0d7e24 */ /* 0x000fe4000f8e00ff */
[----:B------:R-:W-:Y:S01]  /*108b0*/  FMUL.FTZ R172, R172, UR39 ;  /* 0x00000027acac7c20 */ /* 0x000fe20008410000 */
[----:B------:R-:W-:Y:S02]  /*108c0*/  ISETP.GT.AND P1, PT, R182, 0x29, PT ;  /* 0x00000029b600780c */ /* 0x000fe40003f24270 */
[----:B0-----:R-:W-:-:S04]  /*108d0*/  FMNMX.FTZ R169, R168, R169, !PT ;  /* 0x000000a9a8a97209 */ /* 0x001fc80007810000 */
[C---:B------:R-:W-:Y:S01]  /*108e0*/  FSETP.NEU.FTZ.AND P6, PT, R169.reuse, -INF , PT ;  /* 0xff800000a900780b */ /* 0x040fe20003fdd000 */
[----:B------:R-:W-:-:S03]  /*108f0*/  FMUL.FTZ R168, R169, R13 ;  /* 0x0000000da9a87220 */ /* 0x000fc60000410000 */
[----:B------:R-:W-:Y:S02]  /*10900*/  FSEL R183, R169, RZ, P6 ;  /* 0x000000ffa9b77208 */ /* 0x000fe40003000000 */
[----:B------:R-:W-:-:S03]  /*10910*/  FSEL R168, R168, RZ, P6 ;  /* 0x000000ffa8a87208 */ /* 0x000fc60003000000 */
[----:B------:R-:W-:Y:S02]  /*10920*/  FADD.FTZ R183, -R183, R21 ;  /* 0x00000015b7b77221 */ /* 0x000fe40000010100 */
[----:B------:R0:W-:Y:S01]  /*10930*/  MUFU.TANH R21, R172 ;  /* 0x000000ac00157308 */ /* 0x0001e20000002400 */
[-CC-:B------:R-:W-:Y:S01]  /*10940*/  FFMA.FTZ R154, R154, R13.reuse, -R168.reuse ;  /* 0x0000000d9a9a7223 */ /* 0x180fe200000108a8 */
[C---:B------:R-:W-:Y:S01]  /*10950*/  ISETP.GT.AND P2, PT, R182.reuse, 0x30, PT ;  /* 0x00000030b600780c */ /* 0x040fe20003f44270 */
[-CC-:B------:R-:W-:Y:S01]  /*10960*/  FFMA.FTZ R155, R155, R13.reuse, -R168.reuse ;  /* 0x0000000d9b9b7223 */ /* 0x180fe200000108a8 */
[C---:B------:R-:W-:Y:S01]  /*10970*/  ISETP.GT.AND P3, PT, R182.reuse, 0x31, PT ;  /* 0x00000031b600780c */ /* 0x040fe20003f64270 */
[-C--:B0-----:R-:W-:Y:S01]  /*10980*/  FFMA.FTZ R172, R171, R13.reuse, -R168 ;  /* 0x0000000dabac7223 */ /* 0x081fe200000108a8 */
[----:B------:R-:W-:Y:S01]  /*10990*/  FMUL.FTZ R171, R183, R13 ;  /* 0x0000000db7ab7220 */ /* 0x000fe20000410000 */
[C---:B------:R-:W-:Y:S02]  /*109a0*/  ISETP.GT.AND P4, PT, R182.reuse, 0x38, PT ;  /* 0x00000038b600780c */ /* 0x040fe40003f84270 */
[----:B------:R-:W-:-:S02]  /*109b0*/  ISETP.GT.AND P5, PT, R182, 0x39, PT ;  /* 0x00000039b600780c */ /* 0x000fc40003fa4270 */
[----:B------:R-:W-:Y:S01]  /*109c0*/  ISETP.GT.AND P6, PT, R182, 0x28, PT ;  /* 0x00000028b600780c */ /* 0x000fe20003fc4270 */
[----:B------:R-:W-:Y:S01]  /*109d0*/  FFMA.FTZ R182, R153, R13, -R168 ;  /* 0x0000000d99b67223 */ /* 0x000fe200000108a8 */
[----:B------:R-:W-:Y:S08]  /*109e0*/  MUFU.EX2 R171, R171 ;  /* 0x000000ab00ab7308 */ /* 0x000ff00000000800 */
[----:B------:R0:W1:Y:S08]  /*109f0*/  MUFU.EX2 R153, R154 ;  /* 0x0000009a00997308 */ /* 0x0000700000000800 */
[----:B------:R-:W2:Y:S01]  /*10a00*/  MUFU.EX2 R155, R155 ;  /* 0x0000009b009b7308 */ /* 0x000ea20000000800 */
[----:B0-----:R-:W-:-:S05]  /*10a10*/  VIADD R154, R15, 0x38840 ;  /* 0x000388400f9a7836 */ /* 0x001fca0000000000 */
[----:B------:R-:W-:Y:S01]  /*10a20*/  PRMT R154, R189, 0x654, R154 ;  /* 0x00000654bd9a7816 */ /* 0x000fe2000000009a */
[----:B-1----:R-:W-:-:S03]  /*10a30*/  FFMA.FTZ R12, R171, R12, R153 ;  /* 0x0000000cab0c7223 */ /* 0x002fc60000010099 */
[----:B------:R0:W-:Y:S02]  /*10a40*/  SYNCS.ARRIVE.TRANS64.RED.A1T0 RZ, [R154+URZ], RZ ;  /* 0x000000ff9aff79a7 */ /* 0x0001e4000810043f */
[----:B0-----:R-:W-:Y:S01]  /*10a50*/  FMNMX.FTZ R154, R152, R20, !PT ;  /* 0x00000014989a7209 */ /* 0x001fe20007810000 */
[C---:B--2---:R-:W-:Y:S01]  /*10a60*/  FADD.FTZ R12, R155.reuse, R12 ;  /* 0x0000000c9b0c7221 */ /* 0x044fe20000010000 */
[----:B------:R-:W-:Y:S02]  /*10a70*/  F2FP.BF16.F32.PACK_AB R153, R155, R153 ;  /* 0x000000999b99723e */ /* 0x000fe400000010ff */
[----:B------:R-:W-:Y:S01]  /*10a80*/  FMNMX.FTZ R155, R179, R154, !PT ;  /* 0x0000009ab39b7209 */ /* 0x000fe20007810000 */
[----:B------:R-:W-:-:S03]  /*10a90*/  FFMA.FTZ R158, R158, R13, -R168 ;  /* 0x0000000d9e9e7223 */ /* 0x000fc600000108a8 */
        /* <DEDUP_REMOVED lines=12> */
[----:B------:R-:W-:Y:S01]  /*10b60*/  FMNMX.FTZ R168, R157, R155, !PT ;  /* 0x0000009b9da87209 */ /* 0x000fe20007810000 */
[----:B------:R-:W-:-:S03]  /*10b70*/  FMUL.FTZ R173, R173, UR39 ;  /* 0x00000027adad7c20 */ /* 0x000fc60008410000 */
[----:B------:R-:W-:Y:S01]  /*10b80*/  FMNMX.FTZ R168, R160, R168, !PT ;  /* 0x000000a8a0a87209 */ /* 0x000fe20007810000 */
[----:B------:R0:W1:Y:S03]  /*10b90*/  MUFU.TANH R154, R173 ;  /* 0x000000ad009a7308 */ /* 0x0000660000002400 */
[----:B------:R-:W-:Y:S01]  /*10ba0*/  FMNMX.FTZ R168, R161, R168, !PT ;  /* 0x000000a8a1a87209 */ /* 0x000fe20007810000 */
[----:B------:R-:W-:-:S03]  /*10bb0*/  FMUL.FTZ R176, R176, UR39 ;  /* 0x00000027b0b07c20 */ /* 0x000fc60008410000 */
[----:B------:R-:W-:Y:S01]  /*10bc0*/  FMNMX.FTZ R168, R164, R168, !PT ;  /* 0x000000a8a4a87209 */ /* 0x000fe20007810000 */
[----:B0-----:R-:W-:Y:S01]  /*10bd0*/  FMUL.FTZ R173, R177, UR39 ;  /* 0x00000027b1ad7c20 */ /* 0x001fe20008410000 */
[----:B------:R0:W2:Y:S02]  /*10be0*/  MUFU.TANH R155, R176 ;  /* 0x000000b0009b7308 */ /* 0x0000a40000002400 */
[----:B------:R-:W-:-:S04]  /*10bf0*/  FMNMX.FTZ R168, R165, R168, !PT ;  /* 0x000000a8a5a87209 */ /* 0x000fc80007810000 */
[----:B------:R-:W-:Y:S01]  /*10c00*/  FMNMX.FTZ R168, R200, R168, !PT ;  /* 0x000000a8c8a87209 */ /* 0x000fe20007810000 */
[----:B0-----:R-:W-:Y:S01]  /*10c10*/  FMUL.FTZ R176, R180, UR39 ;  /* 0x00000027b4b07c20 */ /* 0x001fe20008410000 */
[----:B------:R-:W0:Y:S01]  /*10c20*/  MUFU.TANH R173, R173 ;  /* 0x000000ad00ad7308 */ /* 0x000e220000002400 */
[----:B------:R-:W-:Y:S01]  /*10c30*/  FMUL.FTZ R180, R181, UR39 ;  /* 0x00000027b5b47c20 */ /* 0x000fe20008410000 */
[----:B------:R-:W-:Y:S02]  /*10c40*/  FSEL R21, R21, -INF , P6 ;  /* 0xff80000015157808 */ /* 0x000fe40003000000 */
[----:B------:R-:W-:-:S04]  /*10c50*/  FMNMX.FTZ R168, R201, R168, !PT ;  /* 0x000000a8c9a87209 */ /* 0x000fc80007810000 */
[----:B------:R-:W3:Y:S01]  /*10c60*/  MUFU.TANH R176, R176 ;  /* 0x000000b000b07308 */ /* 0x000ee20000002400 */
[----:B-1----:R-:W-:Y:S02]  /*10c70*/  FSEL R177, R154, -INF , P1 ;  /* 0xff8000009ab17808 */ /* 0x002fe40000800000 */
[----:B------:R-:W-:-:S05]  /*10c80*/  FMNMX.FTZ R168, R21, R168, !PT ;  /* 0x000000a815a87209 */ /* 0x000fca0007810000 */
[----:B------:R-:W1:Y:S01]  /*10c90*/  MUFU.TANH R180, R180 ;  /* 0x000000b400b47308 */ /* 0x000e620000002400 */
[----:B--2---:R-:W-:Y:S02]  /*10ca0*/  FSEL R154, R155, -INF , P2 ;  /* 0xff8000009b9a7808 */ /* 0x004fe40001000000 */
[----:B------:R-:W-:Y:S02]  /*10cb0*/  FMNMX.FTZ R168, R177, R168, !PT ;  /* 0x000000a8b1a87209 */ /* 0x000fe40007810000 */
[----:B0-----:R-:W-:Y:S02]  /*10cc0*/  FSEL R173, R173, -INF , P3 ;  /* 0xff800000adad7808 */ /* 0x001fe40001800000 */
[----:B------:R-:W-:Y:S02]  /*10cd0*/  FMNMX.FTZ R168, R154, R168, !PT ;  /* 0x000000a89aa87209 */ /* 0x000fe40007810000 */
[----:B---3--:R-:W-:Y:S02]  /*10ce0*/  FSEL R176, R176, -INF , P4 ;  /* 0xff800000b0b07808 */ /* 0x008fe40002000000 */
[----:B------:R-:W-:-:S04]  /*10cf0*/  FMNMX.FTZ R168, R173, R168, !PT ;  /* 0x000000a8ada87209 */ /* 0x000fc80007810000 */
[----:B------:R-:W-:Y:S02]  /*10d00*/  FMNMX.FTZ R168, R176, R168, !PT ;  /* 0x000000a8b0a87209 */ /* 0x000fe40007810000 */
[----:B-1----:R-:W-:-:S04]  /*10d10*/  FSEL R180, R180, -INF , P5 ;  /* 0xff800000b4b47808 */ /* 0x002fc80002800000 */
[----:B------:R-:W-:-:S05]  /*10d20*/  FMNMX.FTZ R168, R180, R168, !PT ;  /* 0x000000a8b4a87209 */ /* 0x000fca0007810000 */
[----:B------:R-:W0:Y:S02]  /*10d30*/  SHFL.BFLY PT, R155, R168, 0x2, 0x1f ;  /* 0x0c401f00a89b7f89 */ /* 0x000e2400000e0000 */
[----:B0-----:R-:W-:-:S05]  /*10d40*/  FMNMX.FTZ R168, R168, R155, !PT ;  /* 0x0000009ba8a87209 */ /* 0x001fca0007810000 */
[----:B------:R-:W0:Y:S01]  /*10d50*/  SHFL.BFLY PT, R181, R168, 0x1, 0x1f ;  /* 0x0c201f00a8b57f89 */ /* 0x000e2200000e0000 */
[----:B------:R-:W-:Y:S08]  /*10d60*/  MUFU.EX2 R155, R158 ;  /* 0x0000009e009b7308 */ /* 0x000ff00000000800 */
[----:B------:R1:W-:Y:S01]  /*10d70*/  MUFU.EX2 R158, R163 ;  /* 0x000000a3009e7308 */ /* 0x0003e20000000800 */
[----:B0-----:R-:W-:-:S04]  /*10d80*/  FMNMX.FTZ R168, R168, R181, !PT ;  /* 0x000000b5a8a87209 */ /* 0x001fc80007810000 */
[----:B------:R-:W-:-:S04]  /*10d90*/  FSETP.NEU.FTZ.AND P2, PT, R168, -INF , PT ;  /* 0xff800000a800780b */ /* 0x000fc80003f5d000 */
[----:B-1----:R-:W-:-:S05]  /*10da0*/  FSEL R163, R168, RZ, P2 ;  /* 0x000000ffa8a37208 */ /* 0x002fca0001000000 */
[----:B------:R-:W-:Y:S01]  /*10db0*/  FADD.FTZ R163, -R163, R20 ;  /* 0x00000014a3a37221 */ /* 0x000fe20000010100 */
[----:B------:R-:W-:-:S03]  /*10dc0*/  ISETP.NE.AND P1, PT, R212, RZ, PT ;  /* 0x000000ffd400720c */ /* 0x000fc60003f25270 */
[----:B------:R-:W-:-:S06]  /*10dd0*/  FMUL.FTZ R163, R163, R13 ;  /* 0x0000000da3a37220 */ /* 0x000fcc0000410000 */
[----:B------:R-:W0:Y:S04]  /*10de0*/  MUFU.EX2 R163, R163 ;  /* 0x000000a300a37308 */ /* 0x000e280000000800 */
[----:B------:R-:W-:-:S04]  /*10df0*/  @!P1 IMAD R20, R197, 0x40, R193 ;  /* 0x00000040c5149824 */ /* 0x000fc800078e02c1 */
[----:B------:R-:W-:-:S05]  /*10e00*/  @!P1 IMAD R20, R20, 0x4, R17 ;  /* 0x0000000414149824 */ /* 0x000fca00078e0211 */
[----:B------:R-:W-:Y:S04]  /*10e10*/  @!P1 STS [R20+0x38420], R171 ;  /* 0x038420ab14009388 */ /* 0x000fe80000000800 */
[----:B0-----:R0:W-:Y:S02]  /*10e20*/  @!P1 STS [R20+0x38400], R163 ;  /* 0x038400a314009388 */ /* 0x0011e40000000800 */
[----:B0-----:R-:W-:-:S05]  /*10e30*/  FMUL.FTZ R20, R168, R13 ;  /* 0x0000000da8147220 */ /* 0x001fca0000410000 */
[----:B------:R-:W-:-:S05]  /*10e40*/  FSEL R20, R20, RZ, P2 ;  /* 0x000000ff14147208 */ /* 0x000fca0001000000 */
[-CC-:B------:R-:W-:Y:S01]  /*10e50*/  FFMA.FTZ R152, R152, R13.reuse, -R20.reuse ;  /* 0x0000000d98987223 */ /* 0x180fe20000010814 */
[-CC-:B------:R-:W-:Y:S01]  /*10e60*/  FFMA.FTZ R179, R179, R13.reuse, -R20.reuse ;  /* 0x0000000db3b37223 */ /* 0x180fe20000010814 */
[-CC-:B------:R-:W-:Y:S01]  /*10e70*/  FFMA.FTZ R156, R156, R13.reuse, -R20.reuse ;  /* 0x0000000d9c9c7223 */ /* 0x180fe20000010814 */
[----:B------:R-:W-:Y:S08]  /*10e80*/  MUFU.EX2 R159, R159 ;  /* 0x0000009f009f7308 */ /* 0x000ff00000000800 */
[----:B------:R-:W0:Y:S01]  /*10e90*/  MUFU.EX2 R152, R152 ;  /* 0x0000009800987308 */ /* 0x000e220000000800 */
[-CC-:B------:R-:W-:Y:S01]  /*10ea0*/  FFMA.FTZ R157, R157, R13.reuse, -R20.reuse ;  /* 0x0000000d9d9d7223 */ /* 0x180fe20000010814 */
[-CC-:B------:R-:W-:Y:S01]  /*10eb0*/  FFMA.FTZ R183, R164, R13.reuse, -R20.reuse ;  /* 0x0000000da4b77223 */ /* 0x180fe20000010814 */
[----:B------:R-:W-:-:S05]  /*10ec0*/  FFMA.FTZ R164, R21, R13, -R20 ;  /* 0x0000000d15a47223 */ /* 0x000fca0000010814 */
[----:B------:R-:W1:Y:S01]  /*10ed0*/  MUFU.EX2 R197, R179 ;  /* 0x000000b300c57308 */ /* 0x000e620000000800 */
[----:B------:R-:W-:Y:S01]  /*10ee0*/  FFMA.FTZ R160, R160, R13, -R20 ;  /* 0x0000000da0a07223 */ /* 0x000fe20000010814 */
[----:B------:R-:W-:-:S06]  /*10ef0*/  IMAD.MOV.U32 R21, RZ, RZ, 0x40000040 ;  /* 0x40000040ff157424 */ /* 0x000fcc00078e00ff */
[----:B------:R-:W2:Y:S01]  /*10f00*/  MUFU.EX2 R162, R162 ;  /* 0x000000a200a27308 */ /* 0x000ea20000000800 */
[----:B------:R-:W-:-:S07]  /*10f10*/  FFMA.FTZ R181, R161, R13, -R20 ;  /* 0x0000000da1b57223 */ /* 0x000fce0000010814 */
[----:B------:R-:W3:Y:S01]  /*10f20*/  MUFU.EX2 R156, R156 ;  /* 0x0000009c009c7308 */ /* 0x000ee20000000800 */
[----:B------:R-:W-:Y:S01]  /*10f30*/  R2UR UR7, R21 ;  /* 0x00000000150772ca */ /* 0x000fe200000e0000 */
[----:B------:R-:W-:Y:S01]  /*10f40*/  FADD.FTZ R21, R155, R12 ;  /* 0x0000000c9b157221 */ /* 0x000fe20000010000 */
[----:B0-----:R-:W-:-:S05]  /*10f50*/  FFMA.FTZ R0, R163, R0, R152 ;  /* 0x00000000a3007223 */ /* 0x001fca0000010098 */
[----:B------:R0:W5:Y:S01]  /*10f60*/  MUFU.EX2 R202, R157 ;  /* 0x0000009d00ca7308 */ /* 0x0001620000000800 */
[----:B------:R-:W-:Y:S01]  /*10f70*/  FADD.FTZ R21, R159, R21 ;  /* 0x000000159f157221 */ /* 0x000fe20000010000 */
[----:B-1----:R-:W-:-:S06]  /*10f80*/  FADD.FTZ R0, R197, R0 ;  /* 0x00000000c5007221 */ /* 0x002fcc0000010000 */
[----:B------:R-:W1:Y:S01]  /*10f90*/  MUFU.EX2 R160, R160 ;  /* 0x000000a000a07308 */ /* 0x000e620000000800 */
[-CC-:B------:R-:W-:Y:S01]  /*10fa0*/  FFMA.FTZ R165, R165, R13.reuse, -R20.reuse ;  /* 0x0000000da5a57223 */ /* 0x180fe20000010814 */
[----:B------:R-:W-:Y:S01]  /*10fb0*/  FFMA.FTZ R177, R177, R13, -R20 ;  /* 0x0000000db1b17223 */ /* 0x000fe20000010814 */
[----:B--2---:R-:W-:-:S05]  /*10fc0*/  FADD.FTZ R21, R162, R21 ;  /* 0x00000015a2157221 */ /* 0x004fca0000010000 */
[----:B------:R-:W2:Y:S01]  /*10fd0*/  MUFU.EX2 R181, R181 ;  /* 0x000000b500b57308 */ /* 0x000ea20000000800 */
[-CC-:B------:R-:W-:Y:S01]  /*10fe0*/  FFMA.FTZ R176, R176, R13.reuse, -R20.reuse ;  /* 0x0000000db0b07223 */ /* 0x180fe20000010814 */
[-C--:B------:R-:W-:Y:S01]  /*10ff0*/  FFMA.FTZ R180, R180, R13.reuse, -R20 ;  /* 0x0000000db4b47223 */ /* 0x080fe20000010814 */
[----:B---3--:R-:W-:Y:S01]  /*11000*/  FADD.FTZ R0, R156, R0 ;  /* 0x000000009c007221 */ /* 0x008fe20000010000 */
[-CC-:B------:R-:W-:Y:S01]  /*11010*/  FFMA.FTZ R200, R200, R13.reuse, -R20.reuse ;  /* 0x0000000dc8c87223 */ /* 0x180fe20000010814 */
[----:B------:R-:W-:-:S03]  /*11020*/  FFMA.FTZ R201, R201, R13, -R20 ;  /* 0x0000000dc9c97223 */ /* 0x000fc60000010814 */
[----:B------:R-:W3:Y:S01]  /*11030*/  MUFU.EX2 R183, R183 ;  /* 0x000000b700b77308 */ /* 0x000ee20000000800 */
[-CC-:B------:R-:W-:Y:S01]  /*11040*/  FFMA.FTZ R154, R154, R13.reuse, -R20.reuse ;  /* 0x0000000d9a9a7223 */ /* 0x180fe20000010814 */
[----:B------:R-:W-:Y:S01]  /*11050*/  FFMA.FTZ R161, R173, R13, -R20 ;  /* 0x0000000dada17223 */ /* 0x000fe20000010814 */
[C---:B------:R-:W-:Y:S01]  /*11060*/  FADD.FTZ R21, R158.reuse, R21 ;  /* 0x000000159e157221 */ /* 0x040fe20000010000 */
[----:B0-----:R-:W-:Y:S01]  /*11070*/  F2FP.BF16.F32.PACK_AB R157, R158, R162 ;  /* 0x000000a29e9d723e */ /* 0x001fe200000010ff */
[----:B-----5:R-:W-:-:S03]  /*11080*/  FADD.FTZ R158, R202, R0 ;  /* 0x00000000ca9e7221 */ /* 0x020fc60000010000 */
[----:B------:R-:W0:Y:S01]  /*11090*/  MUFU.EX2 R166, R166 ;  /* 0x000000a600a67308 */ /* 0x000e220000000800 */
[----:B------:R-:W-:Y:S01]  /*110a0*/  F2FP.BF16.F32.PACK_AB R152, R197, R152 ;  /* 0x00000098c598723e */ /* 0x000fe200000010ff */
[----:B-1----:R-:W-:-:S06]  /*110b0*/  FADD.FTZ R158, R160, R158 ;  /* 0x0000009ea09e7221 */ /* 0x002fcc0000010000 */
[----:B------:R-:W1:Y:S08]  /*110c0*/  MUFU.EX2 R165, R165 ;  /* 0x000000a500a57308 */ /* 0x000e700000000800 */
[----:B------:R-:W5:Y:S01]  /*110d0*/  MUFU.EX2 R167, R167 ;  /* 0x000000a700a77308 */ /* 0x000f620000000800 */
[----:B--2---:R-:W-:-:S07]  /*110e0*/  FADD.FTZ R158, R181, R158 ;  /* 0x0000009eb59e7221 */ /* 0x004fce0000010000 */
[----:B------:R-:W-:Y:S08]  /*110f0*/  MUFU.EX2 R170, R170 ;  /* 0x000000aa00aa7308 */ /* 0x000ff00000000800 */
[----:B------:R-:W2:Y:S08]  /*11100*/  MUFU.EX2 R172, R172 ;  /* 0x000000ac00ac7308 */ /* 0x000eb00000000800 */
[----:B------:R-:W-:Y:S08]  /*11110*/  MUFU.EX2 R174, R174 ;  /* 0x000000ae00ae7308 */ /* 0x000ff00000000800 */
[----:B------:R-:W-:Y:S08]  /*11120*/  MUFU.EX2 R175, R175 ;  /* 0x000000af00af7308 */ /* 0x000ff00000000800 */
[----:B------:R-:W-:Y:S08]  /*11130*/  MUFU.EX2 R12, R200 ;  /* 0x000000c8000c7308 */ /* 0x000ff00000000800 */
[----:B------:R-:W4:Y:S08]  /*11140*/  MUFU.EX2 R173, R201 ;  /* 0x000000c900ad7308 */ /* 0x000f300000000800 */
[----:B------:R-:W-:Y:S08]  /*11150*/  MUFU.EX2 R179, R164 ;  /* 0x000000a400b37308 */ /* 0x000ff00000000800 */
[----:B------:R-:W4:Y:S08]  /*11160*/  MUFU.EX2 R177, R177 ;  /* 0x000000b100b17308 */ /* 0x000f300000000800 */
[----:B------:R-:W-:Y:S08]  /*11170*/  MUFU.EX2 R178, R178 ;  /* 0x000000b200b27308 */ /* 0x000ff00000000800 */
[----:B------:R-:W-:Y:S08]  /*11180*/  MUFU.EX2 R182, R182 ;  /* 0x000000b600b67308 */ /* 0x000ff00000000800 */
[----:B------:R-:W-:Y:S08]  /*11190*/  MUFU.EX2 R198, R198 ;  /* 0x000000c600c67308 */ /* 0x000ff00000000800 */
[----:B------:R-:W-:Y:S08]  /*111a0*/  MUFU.EX2 R199, R199 ;  /* 0x000000c700c77308 */ /* 0x000ff00000000800 */
[----:B------:R1:W-:Y:S08]  /*111b0*/  MUFU.EX2 R0, R154 ;  /* 0x0000009a00007308 */ /* 0x0003f00000000800 */
[----:B------:R2:W4:Y:S08]  /*111c0*/  MUFU.EX2 R197, R161 ;  /* 0x000000a100c57308 */ /* 0x0005300000000800 */
[----:B------:R-:W-:Y:S08]  /*111d0*/  MUFU.EX2 R176, R176 ;  /* 0x000000b000b07308 */ /* 0x000ff00000000800 */
[----:B------:R-:W4:Y:S01]  /*111e0*/  MUFU.EX2 R180, R180 ;  /* 0x000000b400b47308 */ /* 0x000f220000000800 */
[----:B---3--:R-:W-:Y:S01]  /*111f0*/  FADD.FTZ R158, R183, R158 ;  /* 0x0000009eb79e7221 */ /* 0x008fe20000010000 */
[----:B------:R-:W-:-:S02]  /*11200*/  IMAD R20, R22, 0x1000, R210 ;  /* 0x0000100016147824 */ /* 0x000fc400078e02d2 */
[----:B0-----:R-:W-:Y:S01]  /*11210*/  FADD.FTZ R21, R166, R21 ;  /* 0x00000015a6157221 */ /* 0x001fe20000010000 */
[----:B-1----:R-:W-:Y:S02]  /*11220*/  F2FP.BF16.F32.PACK_AB R154, R202, R156 ;  /* 0x0000009cca9a723e */ /* 0x002fe400000010ff */
[----:B------:R-:W-:Y:S01]  /*11230*/  F2FP.BF16.F32.PACK_AB R156, R181, R160 ;  /* 0x000000a0b59c723e */ /* 0x000fe200000010ff */
[----:B------:R-:W-:Y:S01]  /*11240*/  FADD.FTZ R181, R165, R158 ;  /* 0x0000009ea5b57221 */ /* 0x000fe20000010000 */
[----:B------:R-:W-:Y:S01]  /*11250*/  F2FP.BF16.F32.PACK_AB R155, R159, R155 ;  /* 0x0000009b9f9b723e */ /* 0x000fe200000010ff */
[----:B------:R-:W-:Y:S01]  /*11260*/  BAR.SYNC.DEFER_BLOCKING 0xf, 0x100 ;  /* 0x03c4000000007b1d */ /* 0x000fe20000010000 */
[----:B-----5:R-:W-:Y:S01]  /*11270*/  F2FP.BF16.F32.PACK_AB R159, R167, R166 ;  /* 0x000000a6a79f723e */ /* 0x020fe200000010ff */
[----:B------:R-:W-:Y:S01]  /*11280*/  FMUL.FTZ R24, R24, R163 ;  /* 0x000000a318187220 */ /* 0x000fe20000410000 */
[----:B------:R-:W-:Y:S01]  /*11290*/  F2FP.BF16.F32.PACK_AB R158, R165, R183 ;  /* 0x000000b7a59e723e */ /* 0x000fe200000010ff */
        /* <DEDUP_REMOVED lines=63> */
[----:B------:R-:W-:Y:S01]  /*11690*/  R2UR UR6, R20 ;  /* 0x00000000140672ca */ /* 0x000fe200000e0000 */
[----:B------:R-:W-:Y:S01]  /*116a0*/  FADD.FTZ R21, R167, R21 ;  /* 0x00000015a7157221 */ /* 0x000fe20000010000 */
[----:B--2---:R-:W-:Y:S01]  /*116b0*/  F2FP.BF16.F32.PACK_AB R161, R172, R170 ;  /* 0x000000aaaca1723e */ /* 0x004fe200000010ff */
[-C--:B------:R-:W-:Y:S01]  /*116c0*/  FMUL.FTZ R26, R26, R171.reuse ;  /* 0x000000ab1a1a7220 */ /* 0x080fe20000410000 */
[----:B----4-:R-:W-:Y:S01]  /*116d0*/  F2FP.BF16.F32.PACK_AB R160, R173, R12 ;  /* 0x0000000cada0723e */ /* 0x010fe200000010ff */
[----:B------:R-:W-:Y:S01]  /*116e0*/  FMUL.FTZ R27, R27, R171 ;  /* 0x000000ab1b1b7220 */ /* 0x000fe20000410000 */
[----:B------:R-:W-:Y:S01]  /*116f0*/  F2FP.BF16.F32.PACK_AB R162, R177, R179 ;  /* 0x000000b3b1a2723e */ /* 0x000fe200000010ff */
[-C--:B------:R-:W-:Y:S01]  /*11700*/  FMUL.FTZ R30, R30, R171.reuse ;  /* 0x000000ab1e1e7220 */ /* 0x080fe20000410000 */
        /* <DEDUP_REMOVED lines=62> */
[----:B------:R-:W-:-:S02]  /*11af0*/  F2FP.BF16.F32.PACK_AB R164, R197, R0 ;  /* 0x00000000c5a4723e */ /* 0x000fc400000010ff */
[----:B------:R-:W-:Y:S02]  /*11b00*/  F2FP.BF16.F32.PACK_AB R165, R182, R178 ;  /* 0x000000b2b6a5723e */ /* 0x000fe400000010ff */
[----:B------:R-:W-:Y:S02]  /*11b10*/  F2FP.BF16.F32.PACK_AB R166, R180, R176 ;  /* 0x000000b0b4a6723e */ /* 0x000fe400000010ff */
[----:B------:R-:W-:Y:S01]  /*11b20*/  F2FP.BF16.F32.PACK_AB R167, R199, R198 ;  /* 0x000000c6c7a7723e */ /* 0x000fe200000010ff */
[----:B------:R0:W-:Y:S04]  /*11b30*/  STSM.16.M88.4 [R227+0x36400], R152 ;  /* 0x03640098e3007844 */ /* 0x0001e80000000200 */
[----:B------:R1:W-:Y:S04]  /*11b40*/  STSM.16.M88.4 [R228], R156 ;  /* 0x0000009ce4007844 */ /* 0x0003e80000000200 */
[----:B------:R1:W-:Y:S04]  /*11b50*/  STSM.16.M88.4 [R203], R160 ;  /* 0x000000a0cb007844 */ /* 0x0003e80000000200 */
[----:B------:R1:W-:Y:S01]  /*11b60*/  STSM.16.M88.4 [R229], R164 ;  /* 0x000000a4e5007844 */ /* 0x0003e20000000200 */
[----:B------:R-:W-:-:S06]  /*11b70*/  WARPGROUP.ARRIVE ;  /* 0x00000000000079c5 */ /* 0x000fcc0000000000 */
[----:B------:R-:W-:Y:S03]  /*11b80*/  HGMMA.64x256x16.F32.BF16 R24, R152, gdesc[UR4].tnspB, R24, gsb0 ;  /* 0x43e0000498187df0 */ /* 0x000fe60008001818 */
[----:B------:R-:W-:Y:S02]  /*11b90*/  WARPGROUP.DEPBAR.LE gsb0, 0x0 ;  /* 0x00008000000079c5 */ /* 0x000fe40000010000 */
[----:B0-----:R-:W-:Y:S02]  /*11ba0*/  VIADD R152, R20, 0x80 ;  /* 0x0000008014987836 */ /* 0x001fe40000000000 */
[----:B------:R-:W-:-:S03]  /*11bb0*/  IMAD.MOV.U32 R153, RZ, RZ, 0x40000040 ;  /* 0x40000040ff997424 */ /* 0x000fc600078e00ff */
[----:B------:R-:W-:Y:S02]  /*11bc0*/  R2UR UR6, R152 ;  /* 0x00000000980672ca */ /* 0x000fe400000e0000 */
[----:B------:R-:W-:Y:S01]  /*11bd0*/  R2UR UR7, R153 ;  /* 0x00000000990772ca */ /* 0x000fe200000e0000 */
[----:B------:R-:W-:-:S15]  /*11be0*/  WARPGROUP.ARRIVE ;  /* 0x00000000000079c5 */ /* 0x000fde0000000000 */
[----:B------:R-:W-:Y:S01]  /*11bf0*/  HGMMA.64x256x16.F32.BF16 R24, R156, gdesc[UR4].tnspB, R24, gsb0 ;  /* 0x43e000049c187df0 */ /* 0x000fe20008001818 */
[----:B------:R-:W-:Y:S02]  /*11c00*/  VIADD R152, R20, 0x100 ;  /* 0x0000010014987836 */ /* 0x000fe40000000000 */
[----:B------:R-:W-:-:S03]  /*11c10*/  IMAD.MOV.U32 R153, RZ, RZ, 0x40000040 ;  /* 0x40000040ff997424 */ /* 0x000fc600078e00ff */
[----:B------:R-:W-:Y:S02]  /*11c20*/  R2UR UR6, R152 ;  /* 0x00000000980672ca */ /* 0x000fe400000e0000 */
[----:B------:R-:W-:Y:S01]  /*11c30*/  R2UR UR7, R153 ;  /* 0x00000000990772ca */ /* 0x000fe200000e0000 */
[----:B------:R-:W-:Y:S01]  /*11c40*/  FADD.FTZ R171, R170, R21 ;  /* 0x00000015aaab7221 */ /* 0x000fe20000010000 */
[----:B------:R-:W-:Y:S02]  /*11c50*/  VIADD R20, R20, 0x180 ;  /* 0x0000018014147836 */ /* 0x000fe40000000000 */
[----:B------:R-:W-:Y:S01]  /*11c60*/  IMAD.MOV.U32 R21, RZ, RZ, 0x40000040 ;  /* 0x40000040ff157424 */ /* 0x000fe200078e00ff */
[----:B------:R-:W-:Y:S02]  /*11c70*/  WARPGROUP.DEPBAR.LE gsb0, 0x0 ;  /* 0x00008000000079c5 */ /* 0x000fe40000010000 */
[----:B------:R-:W-:-:S13]  /*11c80*/  WARPGROUP.ARRIVE ;  /* 0x00000000000079c5 */ /* 0x000fda0000000000 */
[----:B------:R-:W-:Y:S01]  /*11c90*/  HGMMA.64x256x16.F32.BF16 R24, R160, gdesc[UR4].tnspB, R24, gsb0 ;  /* 0x43e00004a0187df0 */ /* 0x000fe20008001818 */
[----:B------:R-:W-:Y:S02]  /*11ca0*/  R2UR UR6, R20 ;  /* 0x00000000140672ca */ /* 0x000fe400000e0000 */
[----:B------:R-:W-:Y:S01]  /*11cb0*/  R2UR UR7, R21 ;  /* 0x00000000150772ca */ /* 0x000fe200000e0000 */
        /* <DEDUP_REMOVED lines=29> */
.L_x_5502:
        /* <DEDUP_REMOVED lines=10> */
.L_x_5490:
[----:B------:R-:W-:Y:S05]  /*11f30*/  BSYNC B1 ;  /* 0x0000000000017941 */ /* 0x000fea0003800000 */
.L_x_5489:
[----:B0-----:R-:W2:Y:S01]  /*11f40*/  LDL R15, [R1+0xc] ;  /* 0x00000c00010f7983 */ /* 0x001ea20000100800 */
[----:B------:R-:W-:Y:S01]  /*11f50*/  BSSY B0, `(.L_x_5504) ;  /* 0x000036c000007945 */ /* 0x000fe20003800000 */
[----:B--2---:R-:W-:-:S13]  /*11f60*/  ISETP.GE.AND P1, PT, R14, R15, PT ;  /* 0x0000000f0e00720c */ /* 0x004fda0003f26270 */
[----:B------:R-:W-:Y:S05]  /*11f70*/  @!P1 BRA `(.L_x_5505) ;  /* 0x0000003400a49947 */ /* 0x000fea0003800000 */
[----:B------:R-:W-:Y:S02]  /*11f80*/  IMAD.MOV.U32 R20, RZ, RZ, R169 ;  /* 0x000000ffff147224 */ /* 0x000fe400078e00a9 */
[----:B------:R-:W-:Y:S02]  /*11f90*/  IMAD.MOV.U32 R197, RZ, RZ, R168 ;  /* 0x000000ffffc57224 */ /* 0x000fe400078e00a8 */
[----:B------:R-:W-:-:S07]  /*11fa0*/  IMAD.MOV.U32 R21, RZ, RZ, R22 ;  /* 0x000000ffff157224 */ /* 0x000fce00078e0016 */
.L_x_5518:
[----:B------:R-:W-:-:S05]  /*11fb0*/  VIADD R22, R21, 0x1 ;  /* 0x0000000115167836 */ /* 0x000fca0000000000 */
[----:B------:R-:W-:-:S04]  /*11fc0*/  ISETP.NE.AND P1, PT, R22, 0x2, PT ;  /* 0x000000021600780c */ /* 0x000fc80003f25270 */
[----:B------:R-:W-:Y:S02]  /*11fd0*/  SEL R13, RZ, 0x1, P1 ;  /* 0x00000001ff0d7807 */ /* 0x000fe40000800000 */
[----:B------:R-:W-:Y:S02]  /*11fe0*/  SEL R22, R22, RZ, P1 ;  /* 0x000000ff16167207 */ /* 0x000fe40000800000 */
[----:B------:R-:W-:Y:S01]  /*11ff0*/  LOP3.LUT R23, R23, R13, RZ, 0x3c, !PT ;  /* 0x0000000d17177212 */ /* 0x000fe200078e3cff */
[----:B------:R-:W-:Y:S06]  /*12000*/  @!P0 BRA `(.L_x_5506) ;  /* 0x0000000000048947 */ /* 0x000fec0003800000 */
[----:B------:R-:W-:Y:S01]  /*12010*/  BPT.TRAP 0x1 ;  /* 0x000000040000795c */ /* 0x000fe20000300000 */
.L_x_5506:
[----:B------:R-:W-:Y:S01]  /*12020*/  IMAD R15, R22, 0x8, R17 ;  /* 0x00000008160f7824 */ /* 0x000fe200078e0211 */
[----:B------:R-:W-:-:S04]  /*12030*/  SHF.L.U32 R13, R23, 0x1f, RZ ;  /* 0x0000001f170d7819 */ /* 0x000fc800000006ff */
[----:B------:R0:W1:Y:S01]  /*12040*/  SYNCS.PHASECHK.TRANS64.TRYWAIT P1, [R15+URZ+0x38830], R13 ;  /* 0x0388300d0f0075a7 */ /* 0x000062000802017f */
[----:B------:R-:W-:Y:S05]  /*12050*/  @!P0 BRA `(.L_x_5507) ;  /* 0x0000000000048947 */ /* 0x000fea0003800000 */
[----:B------:R-:W-:Y:S01]  /*12060*/  BPT.TRAP 0x1 ;  /* 0x000000040000795c */ /* 0x000fe20000300000 */
.L_x_5507:
[----:B------:R-:W-:Y:S01]  /*12070*/  BSSY B1, `(.L_x_5508) ;  /* 0x0000006000017945 */ /* 0x000fe20003800000 */
[----:B------:R-:W-:Y:S02]  /*12080*/  IMAD R156, R22, 0x200, R206 ;  /* 0x00000200169c7824 */ /* 0x000fe400078e02ce */
[----:B------:R-:W-:Y:S01]  /*12090*/  IMAD.MOV.U32 R157, RZ, RZ, 0x40000040 ;  /* 0x40000040ff9d7424 */ /* 0x000fe200078e00ff */
[----:B-1----:R-:W-:Y:S06]  /*120a0*/  @P1 BRA `(.L_x_5509) ;  /* 0x0000000000081947 */ /* 0x002fec0003800000 */
[----:B------:R-:W1:Y:S02]  /*120b0*/  SYNCS.PHASECHK.TRANS64.TRYWAIT P1, [R15+URZ+0x38830], R13 ;  /* 0x0388300d0f0075a7 */ /* 0x000e64000802017f */
[----:B-1----:R-:W-:Y:S05]  /*120c0*/  @!P1 BRA `(.L_x_5510) ;  /* 0x00000130004c9947 */ /* 0x002fea0003800000 */
.L_x_5509:
[----:B------:R-:W-:Y:S05]  /*120d0*/  BSYNC B1 ;  /* 0x0000000000017941 */ /* 0x000fea0003800000 */
.L_x_5508:
        /* <DEDUP_REMOVED lines=36> */
.L_x_5511:
[----:B------:R2:W3:Y:S01]  /*12320*/  SYNCS.PHASECHK.TRANS64.TRYWAIT P1, [R15+URZ+0x38850], R13 ;  /* 0x0388500d0f0075a7 */ /* 0x0004e2000802017f */
[----:B------:R-:W-:Y:S05]  /*12330*/  @!P0 BRA `(.L_x_5512) ;  /* 0x0000000000048947 */ /* 0x000fea0003800000 */
[----:B------:R-:W-:Y:S01]  /*12340*/  BPT.TRAP 0x1 ;  /* 0x000000040000795c */ /* 0x000fe20000300000 */
.L_x_5512:
[----:B------:R-:W-:Y:S04]  /*12350*/  BSSY B1, `(.L_x_5513) ;  /* 0x0000004000017945 */ /* 0x000fe80003800000 */
[----:B---3--:R-:W-:Y:S05]  /*12360*/  @P1 BRA `(.L_x_5514) ;  /* 0x0000000000081947 */ /* 0x008fea0003800000 */
[----:B------:R-:W3:Y:S02]  /*12370*/  SYNCS.PHASECHK.TRANS64.TRYWAIT P1, [R15+URZ+0x38850], R13 ;  /* 0x0388500d0f0075a7 */ /* 0x000ee4000802017f */
[----:B---3--:R-:W-:Y:S05]  /*12380*/  @!P1 BRA `(.L_x_5515) ;  /* 0x0000012c00b09947 */ /* 0x008fea0003800000 */
.L_x_5514:
[----:B------:R-:W-:Y:S05]  /*12390*/  BSYNC B1 ;  /* 0x0000000000017941 */ /* 0x000fea0003800000 */
.L_x_5513:
        /* <DEDUP_REMOVED lines=392> */
.L_x_5516:
        /* <DEDUP_REMOVED lines=34> */
[----:B------:R-:W-:Y:S01]  /*13e40*/  FMUL.FTZ R178, R178, UR38 ;  /* 0x00000026b2b27c20 */ /* 0x000fe20008410000 */
[----:B------:R-:W-:Y:S01]  /*13e50*/  FMUL.FTZ R179, R179, UR38 ;  /* 0x00000026b3b37c20 */ /* 0x000fe20008410000 */
[----:B------:R-:W-:Y:S01]  /*13e60*/  FMUL.FTZ R182, R182, UR38 ;  /* 0x00000026b6b67c20 */ /* 0x000fe20008410000 */
[----:B------:R-:W-:Y:S01]  /*13e70*/  FMUL.FTZ R183, R183, UR38 ;  /* 0x00000026b7b77c20 */ /* 0x000fe20008410000 */
[----:B------:R-:W1:Y:S01]  /*13e80*/  MUFU.TANH R160, R160 ;  /* 0x000000a000a07308 */ /* 0x000e620000002400 */
[----:B--2---:R-:W-:-:S02]  /*13e90*/  FMNMX.FTZ R13, R156, R13, !PT ;  /* 0x0000000d9c0d7209 */ /* 0x004fc40007810000 */
[----:B------:R-:W-:-:S05]  /*13ea0*/  ISETP.NE.AND P1, PT, R212, RZ, PT ;  /* 0x000000ffd400720c */ /* 0x000fca0003f25270 */
        /* <DEDUP_REMOVED lines=28> */
[----:B------:R-:W-:Y:S08]  /*14070*/  MUFU.TANH R159, R159 ;  /* 0x0000009f009f7308 */ /* 0x000ff00000002400 */
[----:B------:R-:W-:Y:S01]  /*14080*/  MUFU.TANH R162, R162 ;  /* 0x000000a200a27308 */ /* 0x000fe20000002400 */
[----:B0-----:R-:W-:-:S07]  /*14090*/  FMNMX.FTZ R168, R168, R13, !PT ;  /* 0x0000000da8a87209 */ /* 0x001fce0007810000 */
[----:B------:R-:W-:Y:S01]  /*140a0*/  MUFU.TANH R163, R163 ;  /* 0x000000a300a37308 */ /* 0x000fe20000002400 */
[----:B------:R-:W0:Y:S07]  /*140b0*/  SHFL.BFLY PT, R13, R168, 0x1, 0x1f ;  /* 0x0c201f00a80d7f89 */ /* 0x000e2e00000e0000 */
[----:B------:R-:W-:Y:S08]  /*140c0*/  MUFU.TANH R166, R166 ;  /* 0x000000a600a67308 */ /* 0x000ff00000002400 */
[----:B------:R-:W-:Y:S08]  /*140d0*/  MUFU.TANH R167, R167 ;  /* 0x000000a700a77308 */ /* 0x000ff00000002400 */
[----:B------:R-:W-:Y:S01]  /*140e0*/  MUFU.TANH R170, R170 ;  /* 0x000000aa00aa7308 */ /* 0x000fe20000002400 */
[----:B0-----:R-:W-:Y:S01]  /*140f0*/  FMNMX.FTZ R168, R168, R13, !PT ;  /* 0x0000000da8a87209 */ /* 0x001fe20007810000 */
        /* <DEDUP_REMOVED lines=21> */
[----:B------:R-:W-:Y:S01]  /*14250*/  VIADD R197, R15, 0x38840 ;  /* 0x000388400fc57836 */ /* 0x000fe20000000000 */
[----:B------:R-:W-:Y:S04]  /*14260*/  MUFU.EX2 R153, R200 ;  /* 0x000000c800997308 */ /* 0x000fe80000000800 */
[----:B------:R-:W-:-:S04]  /*14270*/  PRMT R197, R189, 0x654, R197 ;  /* 0x00000654bdc57816 */ /* 0x000fc800000000c5 */
[----:B------:R1:W-:Y:S01]  /*14280*/  SYNCS.ARRIVE.TRANS64.RED.A1T0 RZ, [R197+URZ], RZ ;  /* 0x000000ffc5ff79a7 */ /* 0x0003e2000810043f */
[----:B------:R-:W0:Y:S01]  /*14290*/  MUFU.EX2 R152, R152 ;  /* 0x0000009800987308 */ /* 0x000e220000000800 */
[----:B-1----:R-:W-:-:S07]  /*142a0*/  FMNMX.FTZ R197, R154, R20, !PT ;  /* 0x000000149ac57209 */ /* 0x002fce0007810000 */
[----:B------:R-:W1:Y:S01]  /*142b0*/  MUFU.EX2 R199, R199 ;  /* 0x000000c700c77308 */ /* 0x000e620000000800 */
[----:B--2---:R-:W-:-:S04]  /*142c0*/  FMNMX.FTZ R197, R155, R197, !PT ;  /* 0x000000c59bc57209 */ /* 0x004fc80007810000 */
[----:B---3--:R-:W-:-:S03]  /*142d0*/  FMNMX.FTZ R197, R158, R197, !PT ;  /* 0x000000c59ec57209 */ /* 0x008fc60007810000 */
[----:B------:R-:W2:Y:S01]  /*142e0*/  MUFU.TANH R174, R174 ;  /* 0x000000ae00ae7308 */ /* 0x000ea20000002400 */
[----:B0-----:R-:W-:Y:S01]  /*142f0*/  FFMA.FTZ R0, R153, R0, R152 ;  /* 0x0000000099007223 */ /* 0x001fe20000010098 */
[----:B------:R-:W-:-:S04]  /*14300*/  FMNMX.FTZ R197, R159, R197, !PT ;  /* 0x000000c59fc57209 */ /* 0x000fc80007810000 */
[----:B------:R-:W-:Y:S02]  /*14310*/  FMNMX.FTZ R197, R162, R197, !PT ;  /* 0x000000c5a2c57209 */ /* 0x000fe40007810000 */
[----:B------:R-:W0:Y:S01]  /*14320*/  MUFU.TANH R175, R175 ;  /* 0x000000af00af7308 */ /* 0x000e220000002400 */
[C---:B-1----:R-:W-:Y:S01]  /*14330*/  FADD.FTZ R0, R199.reuse, R0 ;  /* 0x00000000c7007221 */ /* 0x042fe20000010000 */
[----:B------:R-:W-:Y:S02]  /*14340*/  F2FP.BF16.F32.PACK_AB R152, R199, R152 ;  /* 0x00000098c798723e */ /* 0x000fe400000010ff */
[----:B------:R-:W-:-:S04]  /*14350*/  FMNMX.FTZ R197, R163, R197, !PT ;  /* 0x000000c5a3c57209 */ /* 0x000fc80007810000 */
[----:B------:R-:W-:Y:S01]  /*14360*/  FMNMX.FTZ R197, R166, R197, !PT ;  /* 0x000000c5a6c57209 */ /* 0x000fe20007810000 */
[----:B------:R-:W1:Y:S03]  /*14370*/  MUFU.TANH R178, R178 ;  /* 0x000000b200b27308 */ /* 0x000e660000002400 */
[----:B------:R-:W-:-:S04]  /*14380*/  FMNMX.FTZ R197, R167, R197, !PT ;  /* 0x000000c5a7c57209 */ /* 0x000fc80007810000 */
[----:B------:R-:W-:Y:S01]  /*14390*/  FMNMX.FTZ R197, R170, R197, !PT ;  /* 0x000000c5aac57209 */ /* 0x000fe20007810000 */
[----:B------:R-:W3:Y:S03]  /*143a0*/  MUFU.TANH R179, R179 ;  /* 0x000000b300b37308 */ /* 0x000ee60000002400 */
[----:B------:R-:W-:-:S04]  /*143b0*/  FMNMX.FTZ R197, R171, R197, !PT ;  /* 0x000000c5abc57209 */ /* 0x000fc80007810000 */
[----:B--2---:R-:W-:Y:S01]  /*143c0*/  FMNMX.FTZ R199, R174, R197, !PT ;  /* 0x000000c5aec77209 */ /* 0x004fe20007810000 */
[----:B------:R-:W2:Y:S03]  /*143d0*/  MUFU.TANH R182, R182 ;  /* 0x000000b600b67308 */ /* 0x000ea60000002400 */
[----:B0-----:R-:W-:-:S04]  /*143e0*/  FMNMX.FTZ R199, R175, R199, !PT ;  /* 0x000000c7afc77209 */ /* 0x001fc80007810000 */
[----:B-1----:R-:W-:Y:S01]  /*143f0*/  FMNMX.FTZ R199, R178, R199, !PT ;  /* 0x000000c7b2c77209 */ /* 0x002fe20007810000 */
[----:B------:R-:W0:Y:S03]  /*14400*/  MUFU.TANH R197, R183 ;  /* 0x000000b700c57308 */ /* 0x000e260000002400 */
[----:B---3--:R-:W-:-:S05]  /*14410*/  FMNMX.FTZ R199, R179, R199, !PT ;  /* 0x000000c7b3c77209 */ /* 0x008fca0007810000 */
[----:B------:R-:W-:Y:S01]  /*14420*/  MUFU.EX2 R156, R156 ;  /* 0x0000009c009c7308 */ /* 0x000fe20000000800 */
[----:B--2---:R-:W-:-:S07]  /*14430*/  FMNMX.FTZ R199, R182, R199, !PT ;  /* 0x000000c7b6c77209 */ /* 0x004fce0007810000 */
[----:B------:R-:W-:Y:S01]  /*14440*/  MUFU.EX2 R160, R160 ;  /* 0x000000a000a07308 */ /* 0x000fe20000000800 */
[----:B0-----:R-:W-:-:S05]  /*14450*/  FMNMX.FTZ R200, R197, R199, !PT ;  /* 0x000000c7c5c87209 */ /* 0x001fca0007810000 */
[----:B------:R-:W0:Y:S02]  /*14460*/  SHFL.BFLY PT, R183, R200, 0x2, 0x1f ;  /* 0x0c401f00c8b77f89 */ /* 0x000e2400000e0000 */
[----:B------:R1:W-:Y:S08]  /*14470*/  MUFU.EX2 R199, R169 ;  /* 0x000000a900c77308 */ /* 0x0003f00000000800 */
[----:B------:R-:W-:Y:S08]  /*14480*/  MUFU.EX2 R161, R161 ;  /* 0x000000a100a17308 */ /* 0x000ff00000000800 */
[----:B------:R-:W-:Y:S01]  /*14490*/  MUFU.EX2 R164, R164 ;  /* 0x000000a400a47308 */ /* 0x000fe20000000800 */
[----:B0-----:R-:W-:-:S07]  /*144a0*/  FMNMX.FTZ R200, R200, R183, !PT ;  /* 0x000000b7c8c87209 */ /* 0x001fce0007810000 */
[----:B------:R-:W-:Y:S01]  /*144b0*/  MUFU.EX2 R183, R157 ;  /* 0x0000009d00b77308 */ /* 0x000fe20000000800 */
[----:B------:R-:W1:Y:S07]  /*144c0*/  SHFL.BFLY PT, R201, R200, 0x1, 0x1f ;  /* 0x0c201f00c8c97f89 */ /* 0x000e6e00000e0000 */
[----:B------:R-:W-:Y:S08]  /*144d0*/  MUFU.EX2 R165, R165 ;  /* 0x000000a500a57308 */ /* 0x000ff00000000800 */
[----:B------:R-:W-:Y:S08]  /*144e0*/  MUFU.EX2 R198, R198 ;  /* 0x000000c600c67308 */ /* 0x000ff00000000800 */
[----:B------:R-:W-:Y:S01]  /*144f0*/  MUFU.EX2 R172, R172 ;  /* 0x000000ac00ac7308 */ /* 0x000fe20000000800 */
[----:B-1----:R-:W-:-:S05]  /*14500*/  FMNMX.FTZ R169, R200, R201, !PT ;  /* 0x000000c9c8a97209 */ /* 0x002fca0007810000 */
[----:B------:R-:W-:Y:S02]  /*14510*/  FADD.FTZ R20, -R169, R20 ;  /* 0x00000014a9147221 */ /* 0x000fe40000010100 */
[----:B------:R-:W-:Y:S02]  /*14520*/  MUFU.EX2 R173, R173 ;  /* 0x000000ad00ad7308 */ /* 0x000fe40000000800 */
[----:B------:R-:W-:-:S06]  /*14530*/  FMUL.FTZ R20, R20, R13 ;  /* 0x0000000d14147220 */ /* 0x000fcc0000410000 */
[----:B------:R0:W1:Y:S08]  /*14540*/  MUFU.EX2 R157, R20 ;  /* 0x00000014009d7308 */ /* 0x0000700000000800 */
[----:B------:R-:W2:Y:S01]  /*14550*/  MUFU.EX2 R176, R176 ;  /* 0x000000b000b07308 */ /* 0x000ea20000000800 */
[----:B0-----:R-:W-:-:S04]  /*14560*/  @!P1 IMAD R20, R21, 0x40, R193 ;  /* 0x0000004015149824 */ /* 0x001fc800078e02c1 */
[----:B------:R-:W-:-:S03]  /*14570*/  @!P1 IMAD R20, R20, 0x4, R17 ;  /* 0x0000000414149824 */ /* 0x000fc600078e0211 */
[----:B------:R-:W0:Y:S02]  /*14580*/  MUFU.EX2 R177, R177 ;  /* 0x000000b100b17308 */ /* 0x000e240000000800 */
[----:B------:R-:W-:Y:S04]  /*14590*/  @!P1 STS [R20+0x38400], R153 ;  /* 0x0384009914009388 */ /* 0x000fe80000000800 */
[----:B-1----:R1:W-:Y:S02]  /*145a0*/  @!P1 STS [R20+0x38420], R157 ;  /* 0x0384209d14009388 */ /* 0x0023e40000000800 */
[----:B------:R-:W3:Y:S01]  /*145b0*/  MUFU.EX2 R180, R180 ;  /* 0x000000b400b47308 */ /* 0x000ee20000000800 */
[----:B-1----:R-:W-:-:S04]  /*145c0*/  FMUL.FTZ R20, R169, R13 ;  /* 0x0000000da9147220 */ /* 0x002fc80000410000 */
[-CC-:B------:R-:W-:Y:S01]  /*145d0*/  FFMA.FTZ R203, R154, R13.reuse, -R20.reuse ;  /* 0x0000000d9acb7223 */ /* 0x180fe20000010814 */
[-C--:B------:R-:W-:Y:S01]  /*145e0*/  FFMA.FTZ R211, R163, R13.reuse, -R20 ;  /* 0x0000000da3d37223 */ /* 0x080fe20000010814 */
[----:B------:R-:W-:Y:S01]  /*145f0*/  FADD.FTZ R0, R156, R0 ;  /* 0x000000009c007221 */ /* 0x000fe20000010000 */
[-CC-:B------:R-:W-:Y:S01]  /*14600*/  FFMA.FTZ R154, R167, R13.reuse, -R20.reuse ;  /* 0x0000000da79a7223 */ /* 0x180fe20000010814 */
[----:B------:R1:W4:Y:S01]  /*14610*/  MUFU.EX2 R163, R203 ;  /* 0x000000cb00a37308 */ /* 0x0003220000000800 */
[-C--:B------:R-:W-:Y:S01]  /*14620*/  FFMA.FTZ R201, R170, R13.reuse, -R20 ;  /* 0x0000000daac97223 */ /* 0x080fe20000010814 */
[----:B------:R-:W-:Y:S01]  /*14630*/  FADD.FTZ R0, R183, R0 ;  /* 0x00000000b7007221 */ /* 0x000fe20000010000 */
[-CC-:B------:R-:W-:Y:S01]  /*14640*/  FFMA.FTZ R21, R155, R13.reuse, -R20.reuse ;  /* 0x0000000d9b157223 */ /* 0x180fe20000010814 */
[-CC-:B------:R-:W-:Y:S01]  /*14650*/  FFMA.FTZ R204, R158, R13.reuse, -R20.reuse ;  /* 0x0000000d9ecc7223 */ /* 0x180fe20000010814 */
[-CC-:B------:R-:W-:Y:S01]  /*14660*/  FFMA.FTZ R205, R159, R13.reuse, -R20.reuse ;  /* 0x0000000d9fcd7223 */ /* 0x180fe20000010814 */
[-CC-:B------:R-:W-:Y:S01]  /*14670*/  FFMA.FTZ R208, R162, R13.reuse, -R20.reuse ;  /* 0x0000000da2d07223 */ /* 0x180fe20000010814 */
[-CC-:B------:R-:W-:Y:S01]  /*14680*/  FFMA.FTZ R213, R166, R13.reuse, -R20.reuse ;  /* 0x0000000da6d57223 */ /* 0x180fe20000010814 */
[-C--:B------:R-:W-:Y:S01]  /*14690*/  FFMA.FTZ R200, R179, R13.reuse, -R20 ;  /* 0x0000000db3c87223 */ /* 0x080fe20000010814 */
[----:B-1----:R-:W5:Y:S01]  /*146a0*/  LDL R203, [R1] ;  /* 0x0000000001cb7983 */ /* 0x002f620000100800 */
[----:B------:R-:W-:Y:S01]  /*146b0*/  FADD.FTZ R0, R160, R0 ;  /* 0x00000000a0007221 */ /* 0x000fe20000010000 */
[-CC-:B------:R-:W-:Y:S01]  /*146c0*/  FFMA.FTZ R162, R175, R13.reuse, -R20.reuse ;  /* 0x0000000dafa27223 */ /* 0x180fe20000010814 */
[----:B------:R-:W-:Y:S01]  /*146d0*/  MUFU.EX2 R166, R181 ;  /* 0x000000b500a67308 */ /* 0x000fe20000000800 */
[-C--:B------:R-:W-:Y:S01]  /*146e0*/  FFMA.FTZ R202, R171, R13.reuse, -R20 ;  /* 0x0000000dabca7223 */ /* 0x080fe20000010814 */
[----:B------:R-:W-:Y:S01]  /*146f0*/  FADD.FTZ R0, R161, R0 ;  /* 0x00000000a1007221 */ /* 0x000fe20000010000 */
[-CC-:B------:R-:W-:Y:S01]  /*14700*/  FFMA.FTZ R158, R174, R13.reuse, -R20.reuse ;  /* 0x0000000dae9e7223 */ /* 0x180fe20000010814 */
[-CC-:B------:R-:W-:Y:S01]  /*14710*/  FFMA.FTZ R167, R178, R13.reuse, -R20.reuse ;  /* 0x0000000db2a77223 */ /* 0x180fe20000010814 */
[-C--:B------:R-:W-:Y:S01]  /*14720*/  FFMA.FTZ R155, R182, R13.reuse, -R20 ;  /* 0x0000000db69b7223 */ /* 0x080fe20000010814 */
[----:B------:R-:W-:Y:S01]  /*14730*/  FADD.FTZ R0, R164, R0 ;  /* 0x00000000a4007221 */ /* 0x000fe20000010000 */
[----:B------:R-:W-:-:S03]  /*14740*/  FFMA.FTZ R159, R197, R13, -R20 ;  /* 0x0000000dc59f7223 */ /* 0x000fc60000010814 */
[----:B------:R-:W-:-:S04]  /*14750*/  FADD.FTZ R0, R165, R0 ;  /* 0x00000000a5007221 */ /* 0x000fc80000010000 */
[----:B------:R-:W-:-:S04]  /*14760*/  FADD.FTZ R0, R198, R0 ;  /* 0x00000000c6007221 */ /* 0x000fc80000010000 */
[----:B------:R-:W-:Y:S01]  /*14770*/  FADD.FTZ R0, R199, R0 ;  /* 0x00000000c7007221 */ /* 0x000fe20000010000 */
[----:B------:R1:W-:Y:S03]  /*14780*/  MUFU.EX2 R181, R154 ;  /* 0x0000009a00b57308 */ /* 0x0003e60000000800 */
[----:B------:R-:W-:-:S05]  /*14790*/  FADD.FTZ R0, R172, R0 ;  /* 0x00000000ac007221 */ /* 0x000fca0000010000 */
[----:B------:R-:W4:Y:S01]  /*147a0*/  MUFU.EX2 R170, R21 ;  /* 0x0000001500aa7308 */ /* 0x000f220000000800 */
[----:B-1----:R-:W-:Y:S01]  /*147b0*/  F2FP.BF16.F32.PACK_AB R154, R183, R156 ;  /* 0x0000009cb79a723e */ /* 0x002fe200000010ff */
[----:B------:R-:W-:Y:S01]  /*147c0*/  FADD.FTZ R0, R173, R0 ;  /* 0x00000000ad007221 */ /* 0x000fe20000010000 */
[----:B------:R-:W-:Y:S02]  /*147d0*/  F2FP.BF16.F32.PACK_AB R156, R161, R160 ;  /* 0x000000a0a19c723e */ /* 0x000fe400000010ff */
[----:B------:R-:W-:-:S03]  /*147e0*/  F2FP.BF16.F32.PACK_AB R160, R199, R198 ;  /* 0x000000c6c7a0723e */ /* 0x000fc600000010ff */
[----:B------:R-:W-:Y:S01]  /*147f0*/  MUFU.EX2 R171, R204 ;  /* 0x000000cc00ab7308 */ /* 0x000fe20000000800 */
[----:B--2---:R-:W-:-:S07]  /*14800*/  FADD.FTZ R0, R176, R0 ;  /* 0x00000000b0007221 */ /* 0x004fce0000010000 */
[----:B------:R-:W1:Y:S08]  /*14810*/  MUFU.EX2 R174, R205 ;  /* 0x000000cd00ae7308 */ /* 0x000e700000000800 */
[----:B------:R-:W-:Y:S08]  /*14820*/  MUFU.EX2 R182, R201 ;  /* 0x000000c900b67308 */ /* 0x000ff00000000800 */
[----:B------:R-:W-:Y:S08]  /*14830*/  MUFU.EX2 R175, R208 ;  /* 0x000000d000af7308 */ /* 0x000ff00000000800 */
[----:B------:R-:W2:Y:S08]  /*14840*/  MUFU.EX2 R178, R211 ;  /* 0x000000d300b27308 */ /* 0x000eb00000000800 */
[----:B------:R-:W2:Y:S08]  /*14850*/  MUFU.EX2 R179, R213 ;  /* 0x000000d500b37308 */ /* 0x000eb00000000800 */
[----:B------:R0:W-:Y:S08]  /*14860*/  MUFU.EX2 R201, R162 ;  /* 0x000000a200c97308 */ /* 0x0001f00000000800 */
[----:B------:R-:W2:Y:S01]  /*14870*/  MUFU.EX2 R183, R202 ;  /* 0x000000ca00b77308 */ /* 0x000ea20000000800 */
[----:B0-----:R-:W-:-:S07]  /*14880*/  F2FP.BF16.F32.PACK_AB R162, R173, R172 ;  /* 0x000000acada2723e */ /* 0x001fce00000010ff */
[----:B------:R-:W0:Y:S08]  /*14890*/  MUFU.EX2 R197, R158 ;  /* 0x0000009e00c57308 */ /* 0x000e300000000800 */
[----:B------:R-:W-:Y:S08]  /*148a0*/  MUFU.EX2 R198, R167 ;  /* 0x000000a700c67308 */ /* 0x000ff00000000800 */
[----:B------:R-:W0:Y:S08]  /*148b0*/  MUFU.EX2 R200, R200 ;  /* 0x000000c800c87308 */ /* 0x000e300000000800 */
[----:B------:R1:W-:Y:S08]  /*148c0*/  MUFU.EX2 R172, R155 ;  /* 0x0000009b00ac7308 */ /* 0x0003f00000000800 */
[----:B------:R0:W0:Y:S01]  /*148d0*/  MUFU.EX2 R173, R159 ;  /* 0x0000009f00ad7308 */ /* 0x0000220000000800 */
[----:B------:R-:W-:Y:S01]  /*148e0*/  FADD.FTZ R0, R177, R0 ;  /* 0x00000000b1007221 */ /* 0x000fe20000010000 */
[----:B------:R-:W-:-:S02]  /*148f0*/  IMAD R20, R22, 0x1000, R210 ;  /* 0x0000100016147824 */ /* 0x000fc400078e02d2 */
[----:B------:R-:W-:Y:S02]  /*14900*/  IMAD.MOV.U32 R21, RZ, RZ, 0x40000040 ;  /* 0x40000040ff157424 */ /* 0x000fe400078e00ff */
[----:B---3--:R-:W-:Y:S01]  /*14910*/  FADD.FTZ R0, R180, R0 ;  /* 0x00000000b4007221 */ /* 0x008fe20000010000 */
        /* <DEDUP_REMOVED lines=64> */
[----:B----4-:R-:W-:Y:S01]  /*14d20*/  FFMA.FTZ R12, R157, R12, R163 ;  /* 0x0000000c9d0c7223 */ /* 0x010fe200000100a3 */
        /* <DEDUP_REMOVED lines=65> */
[----:B-1----:R-:W-:Y:S01]  /*15140*/  F2FP.BF16.F32.PACK_AB R155, R174, R171 ;  /* 0x000000abae9b723e */ /* 0x002fe200000010ff */
[----:B------:R-:W-:Y:S01]  /*15150*/  BAR.SYNC.DEFER_BLOCKING 0xf, 0x100 ;  /* 0x03c4000000007b1d */ /* 0x000fe20000010000 */
[----:B------:R-:W-:Y:S01]  /*15160*/  F2FP.BF16.F32.PACK_AB R158, R165, R164 ;  /* 0x000000a4a59e723e */ /* 0x000fe200000010ff */
[----:B------:R-:W-:Y:S01]  /*15170*/  FADD.FTZ R0, R166, R0 ;  /* 0x00000000a6007221 */ /* 0x000fe20000010000 */
[----:B--2---:R-:W-:Y:S02]  /*15180*/  F2FP.BF16.F32.PACK_AB R157, R178, R175 ;  /* 0x000000afb29d723e */ /* 0x004fe400000010ff */
[----:B0-----:R-:W-:Y:S02]  /*15190*/  F2FP.BF16.F32.PACK_AB R159, R181, R179 ;  /* 0x000000b3b59f723e */ /* 0x001fe400000010ff */
[----:B------:R-:W-:Y:S02]  /*151a0*/  R2UR UR6, R20 ;  /* 0x00000000140672ca */ /* 0x000fe400000e0000 */
[----:B------:R-:W-:-:S02]  /*151b0*/  R2UR UR7, R21 ;  /* 0x00000000150772ca */ /* 0x000fc400000e0000 */
[----:B------:R-:W-:Y:S02]  /*151c0*/  F2FP.BF16.F32.PACK_AB R161, R183, R182 ;  /* 0x000000b6b7a1723e */ /* 0x000fe400000010ff */
[----:B------:R-:W-:Y:S02]  /*151d0*/  F2FP.BF16.F32.PACK_AB R163, R201, R197 ;  /* 0x000000c5c9a3723e */ /* 0x000fe400000010ff */
[----:B------:R-:W-:Y:S02]  /*151e0*/  F2FP.BF16.F32.PACK_AB R164, R177, R176 ;  /* 0x000000b0b1a4723e */ /* 0x000fe400000010ff */
[----:B------:R-:W-:Y:S02]  /*151f0*/  F2FP.BF16.F32.PACK_AB R166, R166, R180 ;  /* 0x000000b4a6a6723e */ /* 0x000fe400000010ff */
[----:B------:R-:W-:Y:S02]  /*15200*/  F2FP.BF16.F32.PACK_AB R165, R200, R198 ;  /* 0x000000c6c8a5723e */ /* 0x000fe400000010ff */
[----:B------:R-:W-:Y:S01]  /*15210*/  F2FP.BF16.F32.PACK_AB R167, R173, R172 ;  /* 0x000000acada7723e */ /* 0x000fe200000010ff */
[----:B------:R0:W-:Y:S04]  /*15220*/  STSM.16.M88.4 [R227+0x36400], R152 ;  /* 0x03640098e3007844 */ /* 0x0001e80000000200 */
[----:B------:R1:W-:Y:S04]  /*15230*/  STSM.16.M88.4 [R228], R156 ;  /* 0x0000009ce4007844 */ /* 0x0003e80000000200 */
[----:B-----5:R1:W-:Y:S04]  /*15240*/  STSM.16.M88.4 [R203], R160 ;  /* 0x000000a0cb007844 */ /* 0x0203e80000000200 */
        /* <DEDUP_REMOVED lines=14> */
[----:B------:R-:W-:Y:S02]  /*15330*/  VIADD R20, R20, 0x180 ;  /* 0x0000018014147836 */ /* 0x000fe40000000000 */
[----:B------:R-:W-:Y:S01]  /*15340*/  IMAD.MOV.U32 R21, RZ, RZ, 0x40000040 ;  /* 0x40000040ff157424 */ /* 0x000fe200078e00ff */
[----:B------:R-:W-:Y:S02]  /*15350*/  WARPGROUP.DEPBAR.LE gsb0, 0x0 ;  /* 0x00008000000079c5 */ /* 0x000fe40000010000 */
[----:B------:R-:W-:-:S14]  /*15360*/  WARPGROUP.ARRIVE ;  /* 0x00000000000079c5 */ /* 0x000fdc0000000000 */
[----:B------:R-:W-:Y:S01]  /*15370*/  HGMMA.64x256x16.F32.BF16 R24, R160, gdesc[UR4].tnspB, R24, gsb0 ;  /* 0x43e00004a0187df0 */ /* 0x000fe20008001818 */
[----:B------:R-:W-:Y:S02]  /*15380*/  R2UR UR6, R20 ;  /* 0x00000000140672ca */ /* 0x000fe400000e0000 */
[----:B------:R-:W-:Y:S01]  /*15390*/  R2UR UR7, R21 ;  /* 0x00000000150772ca */ /* 0x000fe200000e0000 */
[----:B------:R-:W-:-:S04]  /*153a0*/  FADD.FTZ R12, R170, R12 ;  /* 0x0000000caa0c7221 */ /* 0x000fc80000010000 */
        /* <DEDUP_REMOVED lines=28> */
.L_x_5517:
[----:B------:R-:W2:Y:S01]  /*15570*/  LDL R20, [R1+0xc] ;  /* 0x00000c0001147983 */ /* 0x000ea20000100800 */
[----:B------:R-:W-:Y:S02]  /*15580*/  VIADD R15, R15, 0x38860 ;  /* 0x000388600f0f7836 */ /* 0x000fe40000000000 */
[----:B------:R-:W-:Y:S02]  /*15590*/  IMAD.MOV.U32 R197, RZ, RZ, R168 ;  /* 0x000000ffffc57224 */ /* 0x000fe400078e00a8 */
[----:B------:R-:W-:Y:S01]  /*155a0*/  IMAD.MOV.U32 R21, RZ, RZ, R22 ;  /* 0x000000ffff157224 */ /* 0x000fe200078e0016 */
[----:B------:R-:W-:-:S04]  /*155b0*/  PRMT R15, R189, 0x654, R15 ;  /* 0x00000654bd0f7816 */ /* 0x000fc8000000000f */
[----:B------:R0:W-:Y:S01]  /*155c0*/  SYNCS.ARRIVE.TRANS64.RED.A1T0 RZ, [R15+URZ], RZ ;  /* 0x000000ff0fff79a7 */ /* 0x0001e2000810043f */
[C---:B--2---:R-:W-:Y:S01]  /*155d0*/  ISETP.GT.AND P1, PT, R14.reuse, R20, PT ;  /* 0x000000140e00720c */ /* 0x044fe20003f24270 */
[----:B------:R-:W-:Y:S02]  /*155e0*/  VIADD R14, R14, 0xffffffff ;  /* 0xffffffff0e0e7836 */ /* 0x000fe40000000000 */
[----:B------:R-:W-:-:S10]  /*155f0*/  IMAD.MOV.U32 R20, RZ, RZ, R169 ;  /* 0x000000ffff147224 */ /* 0x000fd400078e00a9 */
[----:B0-----:R-:W-:Y:S05]  /*15600*/  @P1 BRA `(.L_x_5518) ;  /* 0xffffffc800681947 */ /* 0x001fea000383ffff */
.L_x_5505:
[----:B------:R-:W-:Y:S05]  /*15610*/  BSYNC B0 ;  /* 0x0000000000007941 */ /* 0x000fea0003800000 */
.L_x_5504:
[----:B------:R-:W2:Y:S01]  /*15620*/  LDL.LU R15, [R1+0x68] ;  /* 0x00006800010f7983 */ /* 0x000ea20000300800 */
        /* <DEDUP_REMOVED lines=161> */
[----:B0-----:R-:W-:Y:S01]  /*16040*/  SEL R0, RZ, 0x1, P1 ;  /* 0x00000001ff007807 */ /* 0x001fe20000800000 */
[----:B------:R-:W-:Y:S06]  /*16050*/  BAR.ARV 0xe, 0x100 ;  /* 0x0384000000007b1d */ /* 0x000fec0000002000 */
[----:B------:R-:W-:-:S02]  /*16060*/  PLOP3.LUT P0, PT, PT, PT, PT, 0x8, 0x0 ;  /* 0x000000000000781c */ /* 0x000fc40003f0e170 */
[----:B------:R-:W-:Y:S02]  /*16070*/  LOP3.LUT R23, R23, R0, RZ, 0x3c, !PT ;  /* 0x0000000017177212 */ /* 0x000fe400078e3cff */
[----:B------:R-:W-:Y:S01]  /*16080*/  SEL R22, R22, RZ, P1 ;  /* 0x000000ff16167207 */ /* 0x000fe20000800000 */
[----:B--2---:R-:W-:-:S05]  /*16090*/  VIADD R15, R15, 0x1 ;  /* 0x000000010f0f7836 */ /* 0x004fca0000000000 */
[----:B------:R3:W-:Y:S03]  /*160a0*/  STL [R1+0x68], R15 ;  /* 0x0000680f01007387 */ /* 0x0007e60000100800 */
.L_x_5436:
[----:B------:R-:W-:Y:S05]  /*160b0*/  BSYNC B7 ;  /* 0x0000000000077941 */ /* 0x000fea0003800000 */
.L_x_5432:
[----:B------:R-:W4:Y:S08]  /*160c0*/  S2UR UR4, SR_CgaCtaId ;  /* 0x00000000000479c3 */ /* 0x000f300000008800 */
[----:B------:R-:W-:Y:S01]  /*160d0*/  BAR.SYNC.DEFER_BLOCKING 0x5, 0x180 ;  /* 0x0146000000007b1d */ /* 0x000fe20000010000 */
[----:B------:R-:W-:-:S05]  /*160e0*/  MOV R17, 0x400 ;  /* 0x0000040000117802 */ /* 0x000fca0000000f00 */
[----:B------:R-:W-:Y:S01]  /*160f0*/  BSSY B0, `(.L_x_5519) ;  /* 0x00004ed000007945 */ /* 0x000fe20003800000 */
[----:B----4-:R-:W-:-:S05]  /*16100*/  IMAD.U32 R189, RZ, RZ, UR4 ;  /* 0x00000004ffbd7e24 */ /* 0x010fca000f8e00ff */
[----:B------:R-:W-:-:S05]  /*16110*/  LEA R17, R189, R17, 0x18 ;  /* 0x00000011bd117211 */ /* 0x000fca00078ec0ff */
[----:B------:R4:W0:Y:S01]  /*16120*/  LDS.128 R4, [R17+0x388d0] ;  /* 0x0388d00011047984 */ /* 0x0008220000000c00 */
[----:B------:R-:W-:Y:S06]  /*16130*/  BAR.ARV 0x4, 0x180 ;  /* 0x0106000000007b1d */ /* 0x000fec0000002000 */
[----:B------:R-:W-:Y:S05]  /*16140*/  @P0 BRA `(.L_x_5520) ;  /* 0x0000003c00940947 */ /* 0x000fea0003800000 */
[----:B-----5:R-:W4:Y:S01]  /*16150*/  LDL R2, [R1+0x84] ;  /* 0x0000840001027983 */ /* 0x020f220000100800 */
[----:B------:R-:W3:Y:S01]  /*16160*/  S2R R0, SR_SWINHI ;  /* 0x0000000000007919 */ /* 0x000ee20000002f00 */
[----:B-12---:R-:W-:Y:S01]  /*16170*/  F2FP.BF16.F32.PACK_AB R10, R29, R28 ;  /* 0x0000001c1d0a723e */ /* 0x006fe200000010ff */
[----:B------:R-:W-:Y:S01]  /*16180*/  ULDC.64 UR6, c[0x0][0xd00] ;  /* 0x0003400000067ab9 */ /* 0x000fe20000000a00 */
[----:B0-----:R-:W-:Y:S01]  /*16190*/  F2FP.BF16.F32.PACK_AB R11, R31, R30 ;  /* 0x0000001e1f0b723e */ /* 0x001fe200000010ff */
[----:B------:R-:W2:Y:S01]  /*161a0*/  LDL.LU R154, [R1+0x5c] ;  /* 0x00005c00019a7983 */ /* 0x000ea20000300800 */
[----:B------:R-:W-:Y:S01]  /*161b0*/  F2FP.BF16.F32.PACK_AB R12, R33, R32 ;  /* 0x00000020210c723e */ /* 0x000fe200000010ff */
[----:B------:R-:W-:Y:S01]  /*161c0*/  ULDC.64 UR4, c[0x0][0xd08] ;  /* 0x0003420000047ab9 */ /* 0x000fe20000000a00 */
[----:B------:R-:W-:Y:S01]  /*161d0*/  F2FP.BF16.F32.PACK_AB R13, R35, R34 ;  /* 0x00000022230d723e */ /* 0x000fe200000010ff */
[----:B------:R-:W2:Y:S01]  /*161e0*/  LDL.LU R4, [R1+0x60] ;  /* 0x0000600001047983 */ /* 0x000ea20000300800 */
[----:B------:R-:W-:-:S02]  /*161f0*/  MOV R20, R17 ;  /* 0x0000001100147202 */ /* 0x000fc40000000f00 */
[----:B---3--:R-:W-:Y:S02]  /*16200*/  MOV R21, R0 ;  /* 0x0000000000157202 */ /* 0x008fe40000000f00 */
        /* <DEDUP_REMOVED lines=158> */
[----:B------:R-:W-:Y:S02]  /*16bf0*/  F2FP.BF16.F32.PACK_AB R8, R137, R136 ;  /* 0x000000888908723e */ /* 0x000fe400000010ff */
[----:B------:R-:W-:Y:S02]  /*16c00*/  F2FP.BF16.F32.PACK_AB R9, R139, R138 ;  /* 0x0000008a8b09723e */ /* 0x000fe400000010ff */
[----:B------:R-:W-:-:S02]  /*16c10*/  F2FP.BF16.F32.PACK_AB R10, R141, R140 ;  /* 0x0000008c8d0a723e */ /* 0x000fc400000010ff */
[----:B------:R-:W-:-:S05]  /*16c20*/  F2FP.BF16.F32.PACK_AB R11, R143, R142 ;  /* 0x0000008e8f0b723e */ /* 0x000fca00000010ff */
[----:B------:R0:W-:Y:S01]  /*16c30*/  STSM.16.M88.4 [R2], R8 ;  /* 0x0000000802007844 */ /* 0x0001e20000000200 */
[----:B------:R-:W-:Y:S01]  /*16c40*/  IMAD.X R3, RZ, RZ, R3, P0 ;  /* 0x000000ffff037224 */ /* 0x000fe200000e0603 */
[----:B------:R-:W-:Y:S02]  /*16c50*/  F2FP.BF16.F32.PACK_AB R12, R145, R144 ;  /* 0x00000090910c723e */ /* 0x000fe400000010ff */
[----:B------:R-:W-:Y:S02]  /*16c60*/  F2FP.BF16.F32.PACK_AB R13, R147, R146 ;  /* 0x00000092930d723e */ /* 0x000fe400000010ff */
[----:B0-----:R-:W-:-:S04]  /*16c70*/  LOP3.LUT R2, R0, 0x380, RZ, 0xc0, !PT ;  /* 0x0000038000027812 */ /* 0x001fc800078ec0ff */
[----:B------:R-:W-:-:S04]  /*16c80*/  SHF.R.U64 R2, R2, 0x3, RZ ;  /* 0x0000000302027819 */ /* 0x000fc800000012ff */
[----:B------:R-:W-:Y:S02]  /*16c90*/  LOP3.LUT R2, R2, R0, RZ, 0x3c, !PT ;  /* 0x0000000002027212 */ /* 0x000fe400078e3cff */
[----:B--2---:R-:W-:Y:S02]  /*16ca0*/  IADD3 R8, P0, R154, UR6, RZ ;  /* 0x000000069a087c10 */ /* 0x004fe4000ff1e0ff */
[----:B------:R-:W-:Y:S02]  /*16cb0*/  MOV R2, R2 ;  /* 0x0000000200027202 */ /* 0x000fe40000000f00 */
[----:B------:R-:W-:Y:S02]  /*16cc0*/  F2FP.BF16.F32.PACK_AB R14, R149, R148 ;  /* 0x00000094950e723e */ /* 0x000fe400000010ff */
[----:B------:R-:W-:Y:S02]  /*16cd0*/  F2FP.BF16.F32.PACK_AB R15, R151, R150 ;  /* 0x00000096970f723e */ /* 0x000fe400000010ff */
[----:B------:R-:W-:-:S02]  /*16ce0*/  IADD3.X R9, R4, UR7, RZ, P0, !PT ;  /* 0x0000000704097c10 */ /* 0x000fc400087fe4ff */
        /* <DEDUP_REMOVED lines=9> */
[----:B0-----:R-:W-:Y:S01]  /*16d80*/  IMAD.U32 R2, RZ, RZ, UR4 ;  /* 0x00000004ff027e24 */ /* 0x001fe2000f8e00ff */
        /* <DEDUP_REMOVED lines=8> */
.L_x_5521:
[----:B------:R-:W2:Y:S01]  /*16e10*/  LDL R0, [R1+0x70] ;  /* 0x0000700001007983 */ /* 0x000ea20000100800 */
[----:B------:R-:W-:-:S03]  /*16e20*/  ULDC UR4, c[0x0][0xbd4] ;  /* 0x0002f50000047ab9 */ /* 0x000fc60000000800 */
[----:B------:R-:W3:Y:S04]  /*16e30*/  LDL.LU R4, [R1+0x54] ;  /* 0x0000540001047983 */ /* 0x000ee80000300800 */
[----:B------:R1:W5:Y:S04]  /*16e40*/  LDL R157, [R1+0x58] ;  /* 0x00005800019d7983 */ /* 0x0003680000100800 */
[----:B--2---:R-:W2:Y:S01]  /*16e50*/  SHFL.IDX PT, R0, R0, RZ, 0x1f ;  /* 0x00001fff00007589 */ /* 0x004ea200000e0000 */
[----:B---3--:R-:W-:Y:S02]  /*16e60*/  ISETP.NE.AND P1, PT, R4, RZ, PT ;  /* 0x000000ff0400720c */ /* 0x008fe40003f25270 */
[----:B--2---:R-:W-:-:S02]  /*16e70*/  ISETP.NE.AND P0, PT, R0, RZ, PT ;  /* 0x000000ff0000720c */ /* 0x004fc40003f05270 */
        /* <DEDUP_REMOVED lines=16> */
[----:B------:R-:W2:Y:S01]  /*16f80*/  LDC.64 R8, c[0x0][R14+0x218] ;  /* 0x000086000e087b82 */ /* 0x000ea20000000a00 */
[----:B-1----:R-:W-:Y:S02]  /*16f90*/  ISETP.NE.AND P2, PT, R156, 0x1, PT ;  /* 0x000000019c00780c */ /* 0x002fe40003f45270 */
[----:B0-----:R-:W-:Y:S01]  /*16fa0*/  IMAD R11, R11, R12, RZ ;  /* 0x0000000c0b0b7224 */ /* 0x001fe200078e02ff */
[----:B--2---:R-:W-:-:S05]  /*16fb0*/  SEL R15, R13, RZ, !P0 ;  /* 0x000000ff0d0f7207 */ /* 0x004fca0004000000 */
[C---:B------:R-:W-:Y:S02]  /*16fc0*/  IMAD R15, R10.reuse, R15, R11 ;  /* 0x0000000f0a0f7224 */ /* 0x040fe400078e020b */
[----:B------:R-:W-:-:S04]  /*16fd0*/  IMAD.WIDE.U32 R10, R10, R12, RZ ;  /* 0x0000000c0a0a7225 */ /* 0x000fc800078e00ff */
[----:B------:R-:W-:-:S03]  /*16fe0*/  IMAD.WIDE.U32 R12, R8, R186, RZ ;  /* 0x000000ba080c7225 */ /* 0x000fc600078e00ff */
[----:B------:R-:W-:Y:S02]  /*16ff0*/  IADD3 R154, P0, P3, R10, R12, R3 ;  /* 0x0000000c0a9a7210 */ /* 0x000fe40007b1e003 */
[----:B------:R-:W0:Y:S01]  /*17000*/  @P2 LDC R10, c[0x0][0xcec] ;  /* 0x00033b00ff0a2b82 */ /* 0x000e220000000800 */
[----:B------:R-:W-:-:S07]  /*17010*/  IMAD R8, R9, R186, RZ ;  /* 0x000000ba09087224 */ /* 0x000fce00078e02ff */
[----:B------:R-:W1:Y:S01]  /*17020*/  @P2 LDC R9, c[0x0][0xcf0] ;  /* 0x00033c00ff092b82 */ /* 0x000e620000000800 */
[----:B---3--:R-:W-:Y:S02]  /*17030*/  IMAD.IADD R12, R160, 0x1, R214 ;  /* 0x00000001a00c7824 */ /* 0x008fe400078e02d6 */
[----:B------:R-:W-:Y:S02]  /*17040*/  IMAD.IADD R15, R11, 0x1, R15 ;  /* 0x000000010b0f7824 */ /* 0x000fe400078e020f */
[----:B------:R-:W-:Y:S02]  /*17050*/  IMAD.IADD R11, R13, 0x1, R8 ;  /* 0x000000010d0b7824 */ /* 0x000fe400078e0208 */
[----:B------:R-:W-:Y:S02]  /*17060*/  IMAD.MOV.U32 R13, RZ, RZ, R12 ;  /* 0x000000ffff0d7224 */ /* 0x000fe400078e000c */
[----:B0-----:R-:W-:-:S05]  /*17070*/  @P2 IMAD.HI.U32 R10, R12, R10, RZ ;  /* 0x0000000a0c0a2227 */ /* 0x001fca00078e00ff */
[----:B-1----:R-:W-:Y:S02]  /*17080*/  @P2 SHF.R.U32.HI R13, RZ, R9, R10 ;  /* 0x00000009ff0d2219 */ /* 0x002fe4000001160a */
[----:B------:R-:W0:Y:S01]  /*17090*/  LDC.64 R8, c[0x0][R14+0x228] ;  /* 0x00008a000e087b82 */ /* 0x000e220000000a00 */
[----:B----4-:R-:W-:Y:S02]  /*170a0*/  SEL R155, R155, RZ, P1 ;  /* 0x000000ff9b9b7207 */ /* 0x010fe40000800000 */
[----:B------:R-:W-:-:S03]  /*170b0*/  IADD3.X R15, R15, R11, R4, P0, P3 ;  /* 0x0000000b0f0f7210 */ /* 0x000fc600007e6404 */
[----:B0-----:R-:W-:-:S04]  /*170c0*/  IMAD.WIDE.U32 R10, R8, R155, RZ ;  /* 0x0000009b080a7225 */ /* 0x001fc800078e00ff */
[----:B------:R-:W-:Y:S01]  /*170d0*/  IMAD R9, R9, R155, RZ ;  /* 0x0000009b09097224 */ /* 0x000fe200078e02ff */
[----:B------:R-:W-:-:S03]  /*170e0*/  IADD3 R8, P0, P2, R13, R154, R10 ;  /* 0x0000009a0d087210 */ /* 0x000fc60007a1e00a */
[----:B------:R-:W-:Y:S02]  /*170f0*/  IMAD.IADD R9, R11, 0x1, R9 ;  /* 0x000000010b097824 */ /* 0x000fe400078e0209 */
[----:B------:R0:W1:Y:S02]  /*17100*/  LDC.64 R10, c[0x0][R14+0x210] ;  /* 0x000084000e0a7b82 */ /* 0x0000640000000a00 */
[----:B0-----:R-:W-:-:S04]  /*17110*/  IMAD.MOV R14, RZ, RZ, -R13 ;  /* 0x000000ffff0e7224 */ /* 0x001fc800078e0a0d */
[----:B------:R-:W-:Y:S01]  /*17120*/  IMAD R14, R156, R14, R12 ;  /* 0x0000000e9c0e7224 */ /* 0x000fe200078e020c */
[----:B------:R-:W-:-:S04]  /*17130*/  SHF.R.S32.HI R13, RZ, 0x1f, R13 ;  /* 0x0000001fff0d7819 */ /* 0x000fc8000001140d */
[----:B------:R-:W-:Y:S02]  /*17140*/  SHF.R.S32.HI R12, RZ, 0x1f, R14 ;  /* 0x0000001fff0c7819 */ /* 0x000fe4000001140e */
[----:B------:R-:W-:Y:S01]  /*17150*/  IADD3.X R9, R13, R15, R9, P0, P2 ;  /* 0x0000000f0d097210 */ /* 0x000fe200007e4409 */
[----:B-1----:R-:W-:-:S04]  /*17160*/  IMAD R11, R11, R14, RZ ;  /* 0x0000000e0b0b7224 */ /* 0x002fc800078e02ff */
[C---:B------:R-:W-:Y:S02]  /*17170*/  IMAD R11, R10.reuse, R12, R11 ;  /* 0x0000000c0a0b7224 */ /* 0x040fe400078e020b */
[----:B------:R-:W0:Y:S01]  /*17180*/  LDC.64 R12, c[0x0][0xca8] ;  /* 0x00032a00ff0c7b82 */ /* 0x000e220000000a00 */
[----:B------:R-:W-:-:S07]  /*17190*/  IMAD.WIDE.U32 R8, R10, R14, R8 ;  /* 0x0000000e0a087225 */ /* 0x000fce00078e0008 */
[----:B0-----:R-:W0:Y:S08]  /*171a0*/  @!P1 LDC R12, c[0x0][0xc50] ;  /* 0x00031400ff0c9b82 */ /* 0x001e300000000800 */
[----:B------:R-:W1:Y:S01]  /*171b0*/  @!P1 LDC R13, c[0x0][0xc54] ;  /* 0x00031500ff0d9b82 */ /* 0x000e620000000800 */
[----:B------:R-:W-:Y:S01]  /*171c0*/  IMAD.IADD R11, R9, 0x1, R11 ;  /* 0x00000001090b7824 */ /* 0x000fe200078e020b */
[----:B0-----:R-:W-:-:S04]  /*171d0*/  LEA R12, P0, R8, R12, 0x2 ;  /* 0x0000000c080c7211 */ /* 0x001fc800078010ff */
[----:B-1----:R-:W-:Y:S01]  /*171e0*/  LEA.HI.X R11, R8, R13, R11, 0x2, P0 ;  /* 0x0000000d080b7211 */ /* 0x002fe200000f140b */
[----:B-----5:R-:W-:Y:S01]  /*171f0*/  IMAD.MOV R8, RZ, RZ, -R159 ;  /* 0x000000ffff087224 */ /* 0x020fe200078e0a9f */
[----:B------:R-:W-:Y:S01]  /*17200*/  SHFL.IDX PT, R10, R12, 0x1, 0x1c1f ;  /* 0x003c1f000c0a7f89 */ /* 0x000fe200000e0000 */
[----:B------:R-:W-:-:S03]  /*17210*/  IMAD.IADD R13, R193, 0x1, R214 ;  /* 0x00000001c10d7824 */ /* 0x000fc600078e02d6 */
[----:B------:R-:W-:Y:S01]  /*17220*/  ISETP.NE.AND P0, PT, R158, R8, PT ;  /* 0x000000089e00720c */ /* 0x000fe20003f05270 */
[----:B------:R-:W-:Y:S04]  /*17230*/  SHFL.IDX PT, R9, R11, RZ, 0x1c1f ;  /* 0x001c1fff0b097589 */ /* 0x000fe800000e0000 */
[----:B------:R0:W1:Y:S04]  /*17240*/  SHFL.IDX PT, R8, R12, RZ, 0x1c1f ;  /* 0x001c1fff0c087589 */ /* 0x00006800000e0000 */
[----:B------:R-:W2:Y:S01]  /*17250*/  SHFL.IDX PT, R11, R11, 0x1, 0x1c1f ;  /* 0x003c1f000b0b7f89 */ /* 0x000ea200000e0000 */
[----:B0-----:R-:W-:-:S05]  /*17260*/  IMAD R12, R2, R156, RZ ;  /* 0x0000009c020c7224 */ /* 0x001fca00078e02ff */
[C---:B------:R-:W-:Y:S01]  /*17270*/  ISETP.GE.OR P1, PT, R13.reuse, R12, P0 ;  /* 0x0000000c0d00720c */ /* 0x040fe20000726670 */
[----:B------:R-:W-:-:S05]  /*17280*/  VIADD R13, R13, 0x8 ;  /* 0x000000080d0d7836 */ /* 0x000fca0000000000 */
[----:B------:R-:W-:-:S07]  /*17290*/  ISETP.GE.OR P0, PT, R13, R12, P0 ;  /* 0x0000000c0d00720c */ /* 0x000fce0000706670 */
[----:B-1----:R1:W-:Y:S06]  /*172a0*/  @!P1 ST.E desc[UR40][R8.64], R153 ;  /* 0x0000009908009985 */ /* 0x0023ec000c101928 */
[----:B--2---:R1:W-:Y:S02]  /*172b0*/  @!P0 ST.E desc[UR40][R10.64], R152 ;  /* 0x000000980a008985 */ /* 0x0043e4000c101928 */
.L_x_5522:
        /* <DEDUP_REMOVED lines=11> */
[----:B------:R-:W-:-:S05]  /*17370*/  SHF.R.S32.HI R80, RZ, 0x3, R82 ;  /* 0x00000003ff507819 */ /* 0x000fca0000011452 */
[----:B01----:R-:W-:-:S04]  /*17380*/  IMAD R9, R80, 0x40, R195 ;  /* 0x0000004050097824 */ /* 0x003fc800078e02c3 */
        /* <DEDUP_REMOVED lines=9> */
[C---:B------:R-:W-:Y:S02]  /*17420*/  IADD3 R65, P0, R20.reuse, 0xc000, RZ ;  /* 0x0000c00014417810 */ /* 0x040fe40007f1e0ff */
[C---:B------:R-:W-:Y:S02]  /*17430*/  IADD3 R29, P5, R20.reuse, 0x3000, RZ ;  /* 0x00003000141d7810 */ /* 0x040fe40007fbe0ff */
[----:B------:R-:W-:Y:S01]  /*17440*/  IADD3 R33, P6, R20, 0x4000, RZ ;  /* 0x0000400014217810 */ /* 0x000fe20007fde0ff */
[----:B------:R-:W-:Y:S01]  /*17450*/  IMAD R4, R4, UR4, RZ ;  /* 0x0000000404047c24 */ /* 0x000fe2000f8e02ff */
[C---:B------:R-:W-:Y:S01]  /*17460*/  IADD3 R41, P1, R20.reuse, 0x6000, RZ ;  /* 0x0000600014297810 */ /* 0x040fe20007f3e0ff */
[----:B------:R-:W5:Y:S01]  /*17470*/  LD.E.128 R36, desc[UR40][R36.64] ;  /* 0x0000002824247980 */ /* 0x000f62000c101d00 */
[----:B------:R-:W-:-:S02]  /*17480*/  IADD3 R45, P2, R20, 0x7000, RZ ;  /* 0x00007000142d7810 */ /* 0x000fc40007f5e0ff */
[----:B------:R-:W-:Y:S02]  /*17490*/  LOP3.LUT R64, R65, 0x380, RZ, 0xc0, !PT ;  /* 0x0000038041407812 */ /* 0x000fe400078ec0ff */
[----:B------:R-:W-:Y:S02]  /*174a0*/  SHF.R.U64 R12, R12, 0x3, RZ ;  /* 0x000000030c0c7819 */ /* 0x000fe400000012ff */
[----:B------:R-:W-:Y:S02]  /*174b0*/  LOP3.LUT R24, R25, 0x380, RZ, 0xc0, !PT ;  /* 0x0000038019187812 */ /* 0x000fe400078ec0ff */
[----:B------:R-:W-:Y:S02]  /*174c0*/  LOP3.LUT R28, R29, 0x380, RZ, 0xc0, !PT ;  /* 0x000003801d1c7812 */ /* 0x000fe400078ec0ff */
[----:B------:R-:W-:Y:S02]  /*174d0*/  LOP3.LUT R32, R33, 0x380, RZ, 0xc0, !PT ;  /* 0x0000038021207812 */ /* 0x000fe400078ec0ff */
[----:B------:R-:W-:-:S02]  /*174e0*/  LOP3.LUT R40, R41, 0x380, RZ, 0xc0, !PT ;  /* 0x0000038029287812 */ /* 0x000fc400078ec0ff */
[----:B------:R-:W-:Y:S02]  /*174f0*/  LOP3.LUT R44, R45, 0x380, RZ, 0xc0, !PT ;  /* 0x000003802d2c7812 */ /* 0x000fe400078ec0ff */
[----:B------:R-:W-:Y:S02]  /*17500*/  SHF.R.U64 R64, R64, 0x3, RZ ;  /* 0x0000000340407819 */ /* 0x000fe400000012ff */
[----:B------:R-:W-:Y:S01]  /*17510*/  LOP3.LUT R12, R12, R13, RZ, 0x3c, !PT ;  /* 0x0000000d0c0c7212 */ /* 0x000fe200078e3cff */
[----:B------:R-:W-:Y:S01]  /*17520*/  IMAD.X R13, RZ, RZ, R21, P3 ;  /* 0x000000ffff0d7224 */ /* 0x000fe200018e0615 */
[----:B------:R-:W-:Y:S02]  /*17530*/  SHF.R.U64 R24, R24, 0x3, RZ ;  /* 0x0000000318187819 */ /* 0x000fe400000012ff */
[----:B------:R-:W-:Y:S02]  /*17540*/  SHF.R.U64 R28, R28, 0x3, RZ ;  /* 0x000000031c1c7819 */ /* 0x000fe400000012ff */
[----:B------:R-:W-:-:S02]  /*17550*/  SHF.R.U64 R32, R32, 0x3, RZ ;  /* 0x0000000320207819 */ /* 0x000fc400000012ff */
[----:B------:R-:W-:Y:S01]  /*17560*/  LOP3.LUT R9, R20, 0x380, RZ, 0xc0, !PT ;  /* 0x0000038014097812 */ /* 0x000fe200078ec0ff */
[----:B------:R-:W-:Y:S01]  /*17570*/  IMAD R85, R3, UR5, R4 ;  /* 0x0000000503557c24 */ /* 0x000fe2000f8e0204 */
[----:B------:R-:W-:Y:S01]  /*17580*/  SHF.R.U64 R40, R40, 0x3, RZ ;  /* 0x0000000328287819 */ /* 0x000fe200000012ff */
[----:B------:R-:W5:Y:S01]  /*17590*/  LD.E.128 R12, desc[UR40][R12.64] ;  /* 0x000000280c0c7980 */ /* 0x000f62000c101d00 */
[----:B------:R-:W-:Y:S02]  /*175a0*/  IADD3 R49, P3, R20, 0x8000, RZ ;  /* 0x0000800014317810 */ /* 0x000fe40007f7e0ff */
[----:B------:R-:W-:Y:S02]  /*175b0*/  SHF.R.U64 R44, R44, 0x3, RZ ;  /* 0x000000032c2c7819 */ /* 0x000fe400000012ff */
[----:B------:R-:W-:Y:S01]  /*175c0*/  LOP3.LUT R64, R64, R65, RZ, 0x3c, !PT ;  /* 0x0000004140407212 */ /* 0x000fe200078e3cff */
[----:B------:R-:W-:Y:S01]  /*175d0*/  IMAD.X R65, RZ, RZ, R21, P0 ;  /* 0x000000ffff417224 */ /* 0x000fe200000e0615 */
[----:B---3--:R-:W-:-:S02]  /*175e0*/  ISETP.NE.AND P0, PT, R83, 0x1, PT ;  /* 0x000000015300780c */ /* 0x008fc40003f05270 */
        /* <DEDUP_REMOVED lines=8> */
[----:B------:R-:W-:Y:S01]  /*17670*/  LOP3.LUT R48, R49, 0x380, RZ, 0xc0, !PT ;  /* 0x0000038031307812 */ /* 0x000fe200078ec0ff */
[----:B------:R-:W5:Y:S01]  /*17680*/  LD.E.128 R24, desc[UR40][R24.64] ;  /* 0x0000002818187980 */ /* 0x000f62000c101d00 */
[----:B------:R-:W-:Y:S01]  /*17690*/  LOP3.LUT R44, R44, R45, RZ, 0x3c, !PT ;  /* 0x0000002d2c2c7212 */ /* 0x000fe200078e3cff */
[----:B------:R-:W-:Y:S01]  /*176a0*/  IMAD.X R45, RZ, RZ, R21, P2 ;  /* 0x000000ffff2d7224 */ /* 0x000fe200010e0615 */
[C---:B------:R-:W-:Y:S01]  /*176b0*/  IADD3 R53, P4, R20.reuse, 0x9000, RZ ;  /* 0x0000900014357810 */ /* 0x040fe20007f9e0ff */
[----:B------:R-:W0:Y:S01]  /*176c0*/  @P0 LDC R4, c[0x0][0xcec] ;  /* 0x00033b00ff040b82 */ /* 0x000e220000000800 */
[C---:B------:R-:W-:Y:S01]  /*176d0*/  IADD3 R57, P5, R20.reuse, 0xa000, RZ ;  /* 0x0000a00014397810 */ /* 0x040fe20007fbe0ff */
[----:B------:R-:W5:Y:S01]  /*176e0*/  LD.E.128 R28, desc[UR40][R28.64] ;  /* 0x000000281c1c7980 */ /* 0x000f62000c101d00 */
[----:B------:R-:W-:-:S02]  /*176f0*/  IADD3 R61, P6, R20, 0xb000, RZ ;  /* 0x0000b000143d7810 */ /* 0x000fc40007fde0ff */
[C---:B------:R-:W-:Y:S01]  /*17700*/  IADD3 R69, P1, R20.reuse, 0xd000, RZ ;  /* 0x0000d00014457810 */ /* 0x040fe20007f3e0ff */
[----:B------:R-:W5:Y:S01]  /*17710*/  LD.E.128 R32, desc[UR40][R32.64] ;  /* 0x0000002820207980 */ /* 0x000f62000c101d00 */
[----:B------:R-:W-:Y:S02]  /*17720*/  IADD3 R73, P2, R20, 0xe000, RZ ;  /* 0x0000e00014497810 */ /* 0x000fe40007f5e0ff */
[----:B------:R-:W-:Y:S01]  /*17730*/  SHF.R.U64 R48, R48, 0x3, RZ ;  /* 0x0000000330307819 */ /* 0x000fe200000012ff */
[----:B------:R-:W5:Y:S01]  /*17740*/  LD.E.128 R40, desc[UR40][R40.64] ;  /* 0x0000002828287980 */ /* 0x000f62000c101d00 */
[----:B------:R-:W-:Y:S02]  /*17750*/  LOP3.LUT R52, R53, 0x380, RZ, 0xc0, !PT ;  /* 0x0000038035347812 */ /* 0x000fe400078ec0ff */
[----:B------:R-:W-:Y:S01]  /*17760*/  LOP3.LUT R56, R57, 0x380, RZ, 0xc0, !PT ;  /* 0x0000038039387812 */ /* 0x000fe200078ec0ff */
[----:B------:R-:W5:Y:S01]  /*17770*/  LD.E.128 R44, desc[UR40][R44.64] ;  /* 0x000000282c2c7980 */ /* 0x000f62000c101d00 */
[----:B------:R-:W-:-:S02]  /*17780*/  LOP3.LUT R60, R61, 0x380, RZ, 0xc0, !PT ;  /* 0x000003803d3c7812 */ /* 0x000fc400078ec0ff */
[----:B------:R-:W-:Y:S01]  /*17790*/  LOP3.LUT R68, R69, 0x380, RZ, 0xc0, !PT ;  /* 0x0000038045447812 */ /* 0x000fe200078ec0ff */
[----:B------:R-:W5:Y:S01]  /*177a0*/  LD.E.128 R64, desc[UR40][R64.64] ;  /* 0x0000002840407980 */ /* 0x000f62000c101d00 */
[----:B------:R-:W-:Y:S02]  /*177b0*/  LOP3.LUT R72, R73, 0x380, RZ, 0xc0, !PT ;  /* 0x0000038049487812 */ /* 0x000fe400078ec0ff */
[----:B------:R-:W-:Y:S01]  /*177c0*/  LOP3.LUT R48, R48, R49, RZ, 0x3c, !PT ;  /* 0x0000003130307212 */ /* 0x000fe200078e3cff */
[----:B------:R-:W-:Y:S01]  /*177d0*/  IMAD.X R49, RZ, RZ, R21, P3 ;  /* 0x000000ffff317224 */ /* 0x000fe200018e0615 */
[----:B------:R-:W-:Y:S02]  /*177e0*/  SHF.R.U64 R52, R52, 0x3, RZ ;  /* 0x0000000334347819 */ /* 0x000fe400000012ff */
[----:B------:R-:W-:Y:S02]  /*177f0*/  SHF.R.U64 R56, R56, 0x3, RZ ;  /* 0x0000000338387819 */ /* 0x000fe400000012ff */
[----:B------:R-:W-:Y:S01]  /*17800*/  SHF.R.U64 R60, R60, 0x3, RZ ;  /* 0x000000033c3c7819 */ /* 0x000fe200000012ff */
[----:B------:R-:W5:Y:S01]  /*17810*/  LD.E.128 R48, desc[UR40][R48.64] ;  /* 0x0000002830307980 */ /* 0x000f62000c101d00 */
[----:B------:R-:W-:-:S02]  /*17820*/  SHF.R.U64 R68, R68, 0x3, RZ ;  /* 0x0000000344447819 */ /* 0x000fc400000012ff */
[----:B------:R-:W-:Y:S02]  /*17830*/  SHF.R.U64 R72, R72, 0x3, RZ ;  /* 0x0000000348487819 */ /* 0x000fe400000012ff */
[----:B------:R-:W-:Y:S02]  /*17840*/  IADD3 R11, P3, R20, 0xf000, RZ ;  /* 0x0000f000140b7810 */ /* 0x000fe40007f7e0ff */
[----:B------:R-:W-:Y:S02]  /*17850*/  SHF.R.U64 R9, R9, 0x3, RZ ;  /* 0x0000000309097819 */ /* 0x000fe400000012ff */
        /* <DEDUP_REMOVED lines=13> */
[----:B------:R-:W-:Y:S01]  /*17930*/  IMAD.MOV.U32 R9, RZ, RZ, R21 ;  /* 0x000000ffff097224 */ /* 0x000fe200078e0015 */
[----:B------:R-:W-:Y:S01]  /*17940*/  LOP3.LUT R10, R11, 0x380, RZ, 0xc0, !PT ;  /* 0x000003800b0a7812 */ /* 0x000fe200078ec0ff */
[----:B------:R-:W-:Y:S01]  /*17950*/  IMAD.WIDE.U32 R20, R3, UR4, RZ ;  /* 0x0000000403147c25 */ /* 0x000fe2000f8e00ff */
[----:B------:R-:W-:Y:S01]  /*17960*/  ULDC.64 UR4, c[0x0][0xbe8] ;  /* 0x0002fa0000047ab9 */ /* 0x000fe20000000a00 */
[----:B------:R-:W1:Y:S01]  /*17970*/  @P0 LDC R3, c[0x0][0xcf0] ;  /* 0x00033c00ff030b82 */ /* 0x000e620000000800 */
[----:B------:R-:W-:Y:S01]  /*17980*/  SHF.R.U64 R10, R10, 0x3, RZ ;  /* 0x000000030a0a7819 */ /* 0x000fe200000012ff */
[----:B------:R-:W-:Y:S01]  /*17990*/  IMAD.IADD R81, R81, 0x1, -R82 ;  /* 0x0000000151517824 */ /* 0x000fe200078e0a52 */
[----:B------:R-:W5:Y:S01]  /*179a0*/  LD.E.128 R52, desc[UR40][R52.64] ;  /* 0x0000002834347980 */ /* 0x000f62000c101d00 */
[----:B------:R-:W-:Y:S01]  /*179b0*/  IMAD.IADD R21, R21, 0x1, R85 ;  /* 0x0000000115157824 */ /* 0x000fe200078e0255 */
[----:B------:R-:W-:Y:S01]  /*179c0*/  LOP3.LUT R76, R10, R11, RZ, 0x3c, !PT ;  /* 0x0000000b0a4c7212 */ /* 0x000fe200078e3cff */
[----:B------:R-:W-:Y:S01]  /*179d0*/  IMAD R81, R81, 0x20, R80 ;  /* 0x0000002051517824 */ /* 0x000fe200078e0250 */
[----:B------:R-:W-:Y:S01]  /*179e0*/  SHF.R.S32.HI R82, RZ, 0x1f, R0 ;  /* 0x0000001fff527819 */ /* 0x000fe20000011400 */
[----:B------:R-:W-:Y:S01]  /*179f0*/  IMAD.WIDE.U32 R20, R186, UR4, R20 ;  /* 0x00000004ba147c25 */ /* 0x000fe2000f8e0014 */
[----:B------:R-:W5:Y:S03]  /*17a00*/  LD.E.128 R8, desc[UR40][R8.64] ;  /* 0x0000002808087980 */ /* 0x000f66000c101d00 */
[----:B------:R-:W-:Y:S01]  /*17a10*/  IMAD.IADD R87, R214, 0x1, R81 ;  /* 0x00000001d6577824 */ /* 0x000fe200078e0251 */
[----:B------:R-:W5:Y:S01]  /*17a20*/  LD.E.128 R56, desc[UR40][R56.64] ;  /* 0x0000002838387980 */ /* 0x000f62000c101d00 */
[----:B------:R-:W-:Y:S01]  /*17a30*/  IMAD R21, R186, UR5, R21 ;  /* 0x00000005ba157c24 */ /* 0x000fe2000f8e0215 */
[----:B------:R-:W-:Y:S01]  /*17a40*/  ULDC.64 UR4, c[0x0][0xbf0] ;  /* 0x0002fc0000047ab9 */ /* 0x000fe20000000a00 */
[----:B0-----:R-:W-:Y:S01]  /*17a50*/  @P0 IMAD.HI.U32 R4, R87, R4, RZ ;  /* 0x0000000457040227 */ /* 0x001fe200078e00ff */
[----:B------:R-:W5:Y:S03]  /*17a60*/  LD.E.128 R60, desc[UR40][R60.64] ;  /* 0x000000283c3c7980 */ /* 0x000f66000c101d00 */
[----:B------:R-:W-:Y:S01]  /*17a70*/  IMAD.MOV.U32 R81, RZ, RZ, R87 ;  /* 0x000000ffff517224 */ /* 0x000fe200078e0057 */
[----:B------:R-:W5:Y:S01]  /*17a80*/  LD.E.128 R68, desc[UR40][R68.64] ;  /* 0x0000002844447980 */ /* 0x000f62000c101d00 */
[----:B------:R-:W-:Y:S01]  /*17a90*/  IMAD R85, R82, UR4, RZ ;  /* 0x0000000452557c24 */ /* 0x000fe2000f8e02ff */
[----:B-1----:R-:W-:Y:S01]  /*17aa0*/  @P0 SHF.R.U32.HI R81, RZ, R3, R4 ;  /* 0x00000003ff510219 */ /* 0x002fe20000011604 */
[C---:B------:R-:W-:Y:S01]  /*17ab0*/  IMAD.WIDE.U32 R20, R0.reuse, UR4, R20 ;  /* 0x0000000400147c25 */ /* 0x040fe2000f8e0014 */
[----:B------:R-:W0:Y:S01]  /*17ac0*/  LDC R4, c[0x0][0xbc8] ;  /* 0x0002f200ff047b82 */ /* 0x000e220000000800 */
[----:B------:R-:W5:Y:S02]  /*17ad0*/  LD.E.128 R72, desc[UR40][R72.64] ;  /* 0x0000002848487980 */ /* 0x000f64000c101d00 */
[----:B------:R-:W-:Y:S01]  /*17ae0*/  IMAD R85, R0, UR5, R85 ;  /* 0x0000000500557c24 */ /* 0x000fe2000f8e0255 */
[----:B------:R-:W-:Y:S01]  /*17af0*/  ULDC.64 UR4, c[0x0][0xbe0] ;  /* 0x0002f80000047ab9 */ /* 0x000fe20000000a00 */
[----:B------:R-:W-:Y:S01]  /*17b00*/  IMAD.MOV R0, RZ, RZ, -R81 ;  /* 0x000000ffff007224 */ /* 0x000fe200078e0a51 */
[----:B------:R-:W5:Y:S03]  /*17b10*/  LD.E.128 R76, desc[UR40][R76.64] ;  /* 0x000000284c4c7980 */ /* 0x000f66000c101d00 */
[----:B------:R-:W-:Y:S01]  /*17b20*/  IMAD R3, R83, R0, R87 ;  /* 0x0000000053037224 */ /* 0x000fe200078e0257 */
[----:B------:R-:W-:Y:S01]  /*17b30*/  SHF.R.S32.HI R0, RZ, 0x1f, R81 ;  /* 0x0000001fff007819 */ /* 0x000fe20000011451 */
[----:B------:R-:W-:Y:S01]  /*17b40*/  IMAD.IADD R21, R21, 0x1, R85 ;  /* 0x0000000115157824 */ /* 0x000fe200078e0255 */
[----:B------:R-:W-:Y:S01]  /*17b50*/  @!PT LDS RZ, [RZ] ;  /* 0x00000000fffff984 */ /* 0x000fe20000000800 */
[----:B------:R-:W-:Y:S01]  /*17b60*/  @!PT LDS RZ, [RZ] ;  /* 0x00000000fffff984 */ /* 0x000fe20000000800 */
[----:B------:R-:W-:Y:S01]  /*17b70*/  @!PT LDS RZ, [RZ] ;  /* 0x00000000fffff984 */ /* 0x000fe20000000800 */
[----:B------:R-:W-:Y:S01]  /*17b80*/  @!PT LDS RZ, [RZ] ;  /* 0x00000000fffff984 */ /* 0x000fe20000000800 */
[----:B------:R1:W-:Y:S06]  /*17b90*/  MEMBAR.ALL.CTA ;  /* 0x0000000000007992 */ /* 0x0003ec0000008000 */
[----:B-1----:R-:W1:Y:S01]  /*17ba0*/  FENCE.VIEW.ASYNC.S ;  /* 0x00000000000073c6 */ /* 0x002e620000000000 */
[----:B------:R-:W-:-:S02]  /*17bb0*/  IMAD R0, R0, UR4, RZ ;  /* 0x0000000400007c24 */ /* 0x000fc4000f8e02ff */
[----:B------:R-:W-:-:S04]  /*17bc0*/  IMAD.WIDE.U32 R20, R81, UR4, R20 ;  /* 0x0000000451147c25 */ /* 0x000fc8000f8e0014 */
        /* <DEDUP_REMOVED lines=8> */
[----:B------:R-:W-:Y:S02]  /*17c50*/  VIADD R0, R17, 0x38820 ;  /* 0x0003882011007836 */ /* 0x000fe40000000000 */
[----:B------:R-:W-:Y:S01]  /*17c60*/  IMAD.IADD R3, R21, 0x1, R81 ;  /* 0x0000000115037824 */ /* 0x000fe200078e0251 */
[C---:B------:R-:W-:Y:S01]  /*17c70*/  LEA R81, P0, R20.reuse, UR4, 0x1 ;  /* 0x0000000414517c11 */ /* 0x040fe2000f8008ff */
[C---:B------:R-:W-:Y:S01]  /*17c80*/  VIADD R164, R195.reuse, 0x40 ;  /* 0x00000040c3a47836 */ /* 0x040fe20000000000 */
[----:B------:R-:W-:Y:S02]  /*17c90*/  PRMT R0, RZ, 0x654, R0 ;  /* 0x00000654ff007816 */ /* 0x000fe40000000000 */
[----:B------:R-:W-:Y:S01]  /*17ca0*/  LEA.HI.X R82, R20, UR5, R3, 0x1, P0 ;  /* 0x0000000514527c11 */ /* 0x000fe200080f0c03 */
[C---:B------:R-:W-:Y:S01]  /*17cb0*/  VIADD R162, R195.reuse, 0x80 ;  /* 0x00000080c3a27836 */ /* 0x040fe20000000000 */
[-C--:B0-----:R-:W-:Y:S01]  /*17cc0*/  ISETP.GE.AND P0, PT, R164, R4.reuse, PT ;  /* 0x00000004a400720c */ /* 0x081fe20003f06270 */
[----:B-1----:R0:W-:Y:S01]  /*17cd0*/  SYNCS.ARRIVE.TRANS64.RED.A1T0 RZ, [R0+URZ], RZ ;  /* 0x000000ff00ff79a7 */ /* 0x0021e2000810043f */
[C---:B------:R-:W-:Y:S01]  /*17ce0*/  ISETP.GE.AND P1, PT, R195.reuse, R4, PT ;  /* 0x00000004c300720c */ /* 0x040fe20003f26270 */
[----:B------:R-:W-:Y:S01]  /*17cf0*/  VIADD R160, R195, 0xc0 ;  /* 0x000000c0c3a07836 */ /* 0x000fe20000000000 */
[----:B0-----:R-:W-:-:S02]  /*17d00*/  SEL R0, RZ, 0xffffffff, P0 ;  /* 0xffffffffff007807 */ /* 0x001fc40000000000 */
[-C--:B------:R-:W-:Y:S01]  /*17d10*/  ISETP.GE.AND P0, PT, R162, R4.reuse, PT ;  /* 0x00000004a200720c */ /* 0x080fe20003f06270 */
[----:B------:R-:W-:Y:S02]  /*17d20*/  IMAD R83, R2, R83, RZ ;  /* 0x0000005302537224 */ /* 0x000fe400078e02ff */
[----:B------:R-:W-:Y:S01]  /*17d30*/  IMAD.SHL.U32 R3, R0, 0x2, RZ ;  /* 0x0000000200037824 */ /* 0x000fe200078e00ff */
[----:B------:R-:W-:Y:S02]  /*17d40*/  SEL R0, RZ, 0x1, P1 ;  /* 0x00000001ff007807 */ /* 0x000fe40000800000 */
[----:B------:R-:W-:Y:S01]  /*17d50*/  SEL R2, RZ, 0xffffffff, P0 ;  /* 0xffffffffff027807 */ /* 0x000fe20000000000 */
[----:B------:R-:W-:Y:S01]  /*17d60*/  VIADD R158, R195, 0x100 ;  /* 0x00000100c39e7836 */ /* 0x000fe20000000000 */
[-C--:B------:R-:W-:Y:S02]  /*17d70*/  ISETP.GE.AND P0, PT, R160, R4.reuse, PT ;  /* 0x00000004a000720c */ /* 0x080fe40003f06270 */
[----:B------:R-:W-:Y:S01]  /*17d80*/  LOP3.LUT R0, R3, 0x2, R0, 0xe2, !PT ;  /* 0x0000000203007812 */ /* 0x000fe200078ee200 */
[----:B------:R-:W-:Y:S01]  /*17d90*/  IMAD.SHL.U32 R3, R2, 0x4, RZ ;  /* 0x0000000402037824 */ /* 0x000fe200078e00ff */
[----:B------:R-:W-:Y:S01]  /*17da0*/  SEL R2, RZ, 0xffffffff, P0 ;  /* 0xffffffffff027807 */ /* 0x000fe20000000000 */
[----:B------:R-:W-:Y:S01]  /*17db0*/  VIADD R156, R195, 0x140 ;  /* 0x00000140c39c7836 */ /* 0x000fe20000000000 */
[----:B------:R-:W-:-:S02]  /*17dc0*/  ISETP.GE.AND P0, PT, R158, R4, PT ;  /* 0x000000049e00720c */ /* 0x000fc40003f06270 */
[----:B------:R-:W-:Y:S01]  /*17dd0*/  LOP3.LUT R0, R3, 0x4, R0, 0xe2, !PT ;  /* 0x0000000403007812 */ /* 0x000fe200078ee200 */
[----:B------:R-:W-:Y:S01]  /*17de0*/  IMAD.SHL.U32 R3, R2, 0x8, RZ ;  /* 0x0000000802037824 */ /* 0x000fe200078e00ff */
[----:B------:R-:W-:Y:S02]  /*17df0*/  SEL R2, RZ, 0xffffffff, P0 ;  /* 0xffffffffff027807 */ /* 0x000fe40000000000 */
[-C--:B------:R-:W-:Y:S02]  /*17e00*/  ISETP.GE.AND P0, PT, R156, R4.reuse, PT ;  /* 0x000000049c00720c */ /* 0x080fe40003f06270 */
[----:B------:R-:W-:Y:S01]  /*17e10*/  LOP3.LUT R0, R3, 0x8, R0, 0xe2, !PT ;  /* 0x0000000803007812 */ /* 0x000fe200078ee200 */
[----:B------:R-:W-:Y:S01]  /*17e20*/  IMAD.SHL.U32 R3, R2, 0x10, RZ ;  /* 0x0000001002037824 */ /* 0x000fe200078e00ff */
[----:B------:R-:W-:Y:S01]  /*17e30*/  SEL R2, RZ, 0xffffffff, P0 ;  /* 0xffffffffff027807 */ /* 0x000fe20000000000 */
[----:B------:R-:W-:Y:S02]  /*17e40*/  VIADD R154, R195, 0x180 ;  /* 0x00000180c39a7836 */ /* 0x000fe40000000000 */
[----:B------:R-:W-:Y:S01]  /*17e50*/  IMAD.IADD R214, R80, 0x1, R214 ;  /* 0x0000000150d67824 */ /* 0x000fe200078e02d6 */
[----:B------:R-:W-:Y:S01]  /*17e60*/  LOP3.LUT R0, R3, 0x10, R0, 0xe2, !PT ;  /* 0x0000001003007812 */ /* 0x000fe200078ee200 */
[----:B------:R-:W-:Y:S01]  /*17e70*/  IMAD.SHL.U32 R3, R2, 0x20, RZ ;  /* 0x0000002002037824 */ /* 0x000fe200078e00ff */
[----:B------:R-:W-:Y:S01]  /*17e80*/  ISETP.GE.AND P0, PT, R154, R4, PT ;  /* 0x000000049a00720c */ /* 0x000fe20003f06270 */
[----:B------:R-:W-:Y:S01]  /*17e90*/  VIADD R152, R195, 0x1c0 ;  /* 0x000001c0c3987836 */ /* 0x000fe20000000000 */
[----:B------:R-:W-:-:S02]  /*17ea0*/  ISETP.GE.AND P1, PT, R214, R83, PT ;  /* 0x00000053d600720c */ /* 0x000fc40003f26270 */
[----:B------:R-:W-:Y:S02]  /*17eb0*/  LOP3.LUT R0, R3, 0x20, R0, 0xe2, !PT ;  /* 0x0000002003007812 */ /* 0x000fe400078ee200 */
[----:B------:R-:W-:Y:S02]  /*17ec0*/  SEL R3, RZ, 0x40, P0 ;  /* 0x00000040ff037807 */ /* 0x000fe40000000000 */
[----:B------:R-:W-:Y:S02]  /*17ed0*/  ISETP.GE.AND P0, PT, R152, R4, PT ;  /* 0x000000049800720c */ /* 0x000fe40003f06270 */
[----:B------:R-:W-:Y:S02]  /*17ee0*/  LOP3.LUT R80, R0, R3, RZ, 0xfc, !PT ;  /* 0x0000000300507212 */ /* 0x000fe400078efcff */
[----:B------:R-:W-:Y:S01]  /*17ef0*/  SEL R3, RZ, 0x80, P0 ;  /* 0x00000080ff037807 */ /* 0x000fe20000000000 */
[C---:B------:R-:W-:Y:S02]  /*17f00*/  VIADD R153, R195.reuse, 0x1c0 ;  /* 0x000001c0c3997836 */ /* 0x040fe40000000000 */
[C---:B------:R-:W-:Y:S01]  /*17f10*/  VIADD R155, R195.reuse, 0x180 ;  /* 0x00000180c39b7836 */ /* 0x040fe20000000000 */
[----:B------:R-:W-:Y:S01]  /*17f20*/  LOP3.LUT R0, R80, R3, RZ, 0xfc, !PT ;  /* 0x0000000350007212 */ /* 0x000fe200078efcff */
[----:B------:R-:W-:-:S02]  /*17f30*/  VIADD R157, R195, 0x140 ;  /* 0x00000140c39d7836 */ /* 0x000fc40000000000 */
[C---:B------:R-:W-:Y:S02]  /*17f40*/  VIADD R159, R195.reuse, 0x100 ;  /* 0x00000100c39f7836 */ /* 0x040fe40000000000 */
[C---:B------:R-:W-:Y:S02]  /*17f50*/  VIADD R161, R195.reuse, 0xc0 ;  /* 0x000000c0c3a17836 */ /* 0x040fe40000000000 */
        /* <DEDUP_REMOVED lines=17> */
[----:B-12---:R-:W-:-:S05]  /*18070*/  @!P0 IMAD.WIDE R20, R195, 0x2, R2 ;  /* 0x00000002c3148825 */ /* 0x006fca00078e0202 */
[----:B-----5:R0:W-:Y:S01]  /*18080*/  @!P0 ST.E.128 desc[UR40][R20.64], R8 ;  /* 0x0000000814008985 */ /* 0x0201e2000c101d28 */
[----:B------:R-:W-:-:S13]  /*18090*/  ISETP.GE.AND P0, PT, R164, R4, PT ;  /* 0x00000004a400720c */ /* 0x000fda0003f06270 */
[-C--:B0-----:R-:W-:Y:S02]  /*180a0*/  @!P0 LEA R8, P1, R164, R2.reuse, 0x1 ;  /* 0x00000002a4088211 */ /* 0x081fe400078208ff */
[----:B------:R-:W-:Y:S02]  /*180b0*/  @!P3 LEA R10, P6, R160, R2, 0x1 ;  /* 0x00000002a00ab211 */ /* 0x000fe400078c08ff */
[-C--:B------:R-:W-:Y:S02]  /*180c0*/  @!P0 LEA.HI.X R9, R164, R3.reuse, R165, 0x1, P1 ;  /* 0x00000003a4098211 */ /* 0x080fe400008f0ca5 */
[----:B------:R-:W-:Y:S02]  /*180d0*/  ISETP.GE.AND P1, PT, R156, R4, PT ;  /* 0x000000049c00720c */ /* 0x000fe40003f26270 */
[----:B------:R-:W-:Y:S01]  /*180e0*/  @!P3 LEA.HI.X R11, R160, R3, R161, 0x1, P6 ;  /* 0x00000003a00bb211 */ /* 0x000fe200030f0ca1 */
[----:B------:R0:W-:Y:S01]  /*180f0*/  @!P0 ST.E.128 desc[UR40][R8.64], R24 ;  /* 0x0000001808008985 */ /* 0x0001e2000c101d28 */
[----:B------:R-:W-:-:S09]  /*18100*/  LOP3.LUT P0, RZ, R80, 0x40, RZ, 0xc0, !PT ;  /* 0x0000004050ff7812 */ /* 0x000fd2000780c0ff */
[----:B------:R-:W-:-:S04]  /*18110*/  @!P1 LEA R20, P6, R156, R2, 0x1 ;  /* 0x000000029c149211 */ /* 0x000fc800078c08ff */
[----:B------:R-:W-:Y:S02]  /*18120*/  @!P1 LEA.HI.X R21, R156, R3, R157, 0x1, P6 ;  /* 0x000000039c159211 */ /* 0x000fe400030f0c9d */
[----:B0-----:R-:W-:-:S04]  /*18130*/  @!P5 LEA R8, P4, R162, R2, 0x1 ;  /* 0x00000002a208d211 */ /* 0x001fc800078808ff */
        /* <DEDUP_REMOVED lines=14> */
.L_x_5525:
[----:B------:R-:W-:Y:S05]  /*18220*/  BSYNC B1 ;  /* 0x0000000000017941 */ /* 0x000fea0003800000 */
.L_x_5524:
        /* <DEDUP_REMOVED lines=11> */
[----:B-12--5:R-:W-:Y:S02]  /*182e0*/  @!P6 IMAD.WIDE R8, R195, 0x2, R2 ;  /* 0x00000002c308e825 */ /* 0x026fe400078e0202 */
[----:B------:R-:W-:-:S03]  /*182f0*/  @!P5 LEA R10, P4, R164, R2, 0x1 ;  /* 0x00000002a40ad211 */ /* 0x000fc600078808ff */
[----:B------:R0:W-:Y:S01]  /*18300*/  @!P6 ST.E.128 desc[UR40][R8.64], R12 ;  /* 0x0000000c0800e985 */ /* 0x0001e2000c101d28 */
[----:B------:R-:W-:Y:S02]  /*18310*/  @!P5 LEA.HI.X R11, R164, R3, R165, 0x1, P4 ;  /* 0x00000003a40bd211 */ /* 0x000fe400020f0ca5 */
        /* <DEDUP_REMOVED lines=23> */
.L_x_5523:
[----:B01----:R-:W2:Y:S01]  /*18490*/  LDL.LU R10, [R1+0x64] ;  /* 0x00006400010a7983 */ /* 0x003ea20000300800 */
[----:B------:R-:W-:Y:S01]  /*184a0*/  ULDC.64 UR4, c[0x0][0xc08] ;  /* 0x0003020000047ab9 */ /* 0x000fe20000000a00 */
[----:B------:R-:W0:Y:S02]  /*184b0*/  LDC R11, c[0x0][0xce8] ;  /* 0x00033a00ff0b7b82 */ /* 0x000e240000000800 */
[----:B------:R-:W3:Y:S01]  /*184c0*/  LDL R12, [R1+0x18] ;  /* 0x00001800010c7983 */ /* 0x000ee20000100800 */
[----:B------:R-:W-:Y:S01]  /*184d0*/  IMAD R4, R4, UR4, RZ ;  /* 0x0000000404047c24 */ /* 0x000fe2000f8e02ff */
[----:B------:R-:W-:Y:S01]  /*184e0*/  BSSY B1, `(.L_x_5527) ;  /* 0x0000110000017945 */ /* 0x000fe20003800000 */
[----:B------:R-:W-:-:S04]  /*184f0*/  IMAD.WIDE.U32 R8, R3, UR4, RZ ;  /* 0x0000000403087c25 */ /* 0x000fc8000f8e00ff */
[----:B------:R-:W-:Y:S01]  /*18500*/  IMAD R4, R3, UR5, R4 ;  /* 0x0000000503047c24 */ /* 0x000fe2000f8e0204 */
[----:B------:R-:W-:Y:S01]  /*18510*/  ULDC.64 UR4, c[0x0][0xc38] ;  /* 0x00030e0000047ab9 */ /* 0x000fe20000000a00 */
[----:B------:R-:W-:Y:S01]  /*18520*/  SHF.R.S32.HI R3, RZ, 0x1f, R0 ;  /* 0x0000001fff037819 */ /* 0x000fe20000011400 */
[C---:B------:R-:W-:Y:S02]  /*18530*/  VIADD R21, R212.reuse, 0xf8 ;  /* 0x000000f8d4157836 */ /* 0x040fe40000000000 */
[----:B------:R-:W-:Y:S02]  /*18540*/  IMAD.IADD R9, R9, 0x1, R4 ;  /* 0x0000000109097824 */ /* 0x000fe400078e0204 */
[----:B------:R-:W-:Y:S01]  /*18550*/  VIADD R153, R212, 0xf0 ;  /* 0x000000f0d4997836 */ /* 0x000fe20000000000 */
[----:B------:R-:W-:Y:S01]  /*18560*/  SHF.R.S32.HI R21, RZ, 0x1f, R21 ;  /* 0x0000001fff157819 */ /* 0x000fe20000011415 */
[----:B------:R-:W-:-:S03]  /*18570*/  IMAD.WIDE.U32 R8, R186, UR4, R8 ;  /* 0x00000004ba087c25 */ /* 0x000fc6000f8e0008 */
[----:B------:R-:W-:Y:S01]  /*18580*/  SHF.R.S32.HI R153, RZ, 0x1f, R153 ;  /* 0x0000001fff997819 */ /* 0x000fe20000011499 */
[----:B------:R-:W-:Y:S01]  /*18590*/  IMAD R9, R186, UR5, R9 ;  /* 0x00000005ba097c24 */ /* 0x000fe2000f8e0209 */
[----:B------:R-:W-:Y:S01]  /*185a0*/  ULDC.64 UR4, c[0x0][0xc40] ;  /* 0x0003100000047ab9 */ /* 0x000fe20000000a00 */
[----:B0-----:R-:W-:Y:S01]  /*185b0*/  ISETP.NE.AND P0, PT, R11, 0x1, PT ;  /* 0x000000010b00780c */ /* 0x001fe20003f05270 */
[----:B------:R-:W-:Y:S02]  /*185c0*/  IMAD R3, R3, UR4, RZ ;  /* 0x0000000403037c24 */ /* 0x000fe4000f8e02ff */
[----:B------:R-:W-:-:S04]  /*185d0*/  IMAD.WIDE.U32 R8, R0, UR4, R8 ;  /* 0x0000000400087c25 */ /* 0x000fc8000f8e0008 */
[----:B------:R-:W-:Y:S01]  /*185e0*/  IMAD R3, R0, UR5, R3 ;  /* 0x0000000500037c24 */ /* 0x000fe2000f8e0203 */
[----:B------:R-:W-:Y:S01]  /*185f0*/  ULDC.64 UR4, c[0x0][0xc48] ;  /* 0x0003120000047ab9 */ /* 0x000fe20000000a00 */
[C---:B------:R-:W-:Y:S02]  /*18600*/  VIADD R155, R212.reuse, 0xe8 ;  /* 0x000000e8d49b7836 */ /* 0x040fe40000000000 */
[----:B------:R-:W-:Y:S02]  /*18610*/  IMAD.IADD R9, R9, 0x1, R3 ;  /* 0x0000000109097824 */ /* 0x000fe400078e0203 */
[----:B------:R-:W0:Y:S01]  /*18620*/  @P0 LDC R0, c[0x0][0xcf0] ;  /* 0x00033c00ff000b82 */ /* 0x000e220000000800 */
        /* <DEDUP_REMOVED lines=73> */
[----:B------:R-:W1:Y:S01]  /*18ac0*/  @P0 LDC R10, c[0x0][0xcec] ;  /* 0x00033b00ff0a0b82 */ /* 0x000e620000000800 */
[--C-:B---3--:R-:W-:Y:S02]  /*18ad0*/  IMAD.IADD R3, R12, 0x1, R214.reuse ;  /* 0x000000010c037824 */ /* 0x108fe400078e02d6 */
[----:B------:R-:W-:Y:S02]  /*18ae0*/  IMAD.IADD R214, R193, 0x1, R214 ;  /* 0x00000001c1d67824 */ /* 0x000fe400078e02d6 */
[----:B------:R-:W-:Y:S02]  /*18af0*/  IMAD.MOV.U32 R4, RZ, RZ, R3 ;  /* 0x000000ffff047224 */ /* 0x000fe400078e0003 */
        /* <DEDUP_REMOVED lines=43> */
[C---:B------:R-:W-:Y:S01]  /*18db0*/  VIADD R9, R212.reuse, 0x10 ;  /* 0x00000010d4097836 */ /* 0x040fe20000000000 */
        /* <DEDUP_REMOVED lines=124> */
[----:B------:R-:W-:Y:S02]  /*19580*/  @!P5 LEA R14, P0, R20, R14, 0x2 ;  /* 0x0000000e140ed211 */ /* 0x000fe400078010ff */
[-C--:B------:R-:W-:Y:S01]  /*19590*/  @!P2 LEA.HI.X R9, R152, R11.reuse, R153, 0x2, P1 ;  /* 0x0000000b9809a211 */ /* 0x080fe200008f1499 */
[----:B------:R3:W-:Y:S01]  /*195a0*/  @!P3 ST.E.64 desc[UR40][R12.64], R140 ;  /* 0x0000008c0c00b985 */ /* 0x0007e2000c101b28 */
[----:B------:R-:W-:-:S03]  /*195b0*/  @!P5 LEA.HI.X R15, R20, R11, R21, 0x2, P0 ;  /* 0x0000000b140fd211 */ /* 0x000fc600000f1415 */
[----:B------:R3:W-:Y:S04]  /*195c0*/  @!P2 ST.E.64 desc[UR40][R8.64], R144 ;  /* 0x000000900800a985 */ /* 0x0007e8000c101b28 */
[----:B------:R3:W-:Y:S02]  /*195d0*/  @!P5 ST.E.64 desc[UR40][R14.64], R148 ;  /* 0x000000940e00d985 */ /* 0x0007e4000c101b28 */
.L_x_5528:
[----:B------:R-:W-:Y:S05]  /*195e0*/  BSYNC B1 ;  /* 0x0000000000017941 */ /* 0x000fea0003800000 */
.L_x_5527:
[----:B---3--:R-:W-:Y:S01]  /*195f0*/  VIADD R3, R214, 0x8 ;  /* 0x00000008d6037836 */ /* 0x008fe20000000000 */
[----:B------:R3:W4:Y:S04]  /*19600*/  SHFL.IDX PT, R12, R10, 0x1, 0x1c1f ;  /* 0x003c1f000a0c7f89 */ /* 0x00072800000e0000 */
[----:B------:R-:W-:Y:S01]  /*19610*/  ISETP.GE.AND P0, PT, R3, R0, PT ;  /* 0x000000000300720c */ /* 0x000fe20003f06270 */
[----:B0-----:R-:W0:-:S12]  /*19620*/  SHFL.IDX PT, R4, R4, 0x1, 0x1c1f ;  /* 0x003c1f0004047f89 */ /* 0x001e1800000e0000 */
[----:B---3--:R-:W-:Y:S05]  /*19630*/  @P0 BRA `(.L_x_5526) ;  /* 0x0000001800600947 */ /* 0x008fea0003800000 */
[C---:B------:R-:W-:Y:S01]  /*19640*/  VIADD R13, R212.reuse, 0x8 ;  /* 0x00000008d40d7836 */ /* 0x040fe20000000000 */
[----:B------:R-:W-:Y:S01]  /*19650*/  ULDC UR4, c[0x0][0xbc8] ;  /* 0x0002f20000047ab9 */ /* 0x000fe20000000800 */
[C---:B------:R-:W-:Y:S01]  /*19660*/  VIADD R25, R212.reuse, 0x10 ;  /* 0x00000010d4197836 */ /* 0x040fe20000000000 */
[C---:B------:R-:W-:Y:S01]  /*19670*/  ISETP.GE.AND P2, PT, R212.reuse, UR4, PT ;  /* 0x00000004d4007c0c */ /* 0x040fe2000bf46270 */
[C---:B--2---:R-:W-:Y:S01]  /*19680*/  VIADD R11, R212.reuse, 0x18 ;  /* 0x00000018d40b7836 */ /* 0x044fe20000000000 */
[----:B------:R-:W-:Y:S01]  /*19690*/  ISETP.GE.AND P5, PT, R13, UR4, PT ;  /* 0x000000040d007c0c */ /* 0x000fe2000bfa6270 */
[C---:B-1----:R-:W-:Y:S01]  /*196a0*/  VIADD R14, R212.reuse, 0x8 ;  /* 0x00000008d40e7836 */ /* 0x042fe20000000000 */
[----:B------:R-:W-:Y:S01]  /*196b0*/  ISETP.GE.AND P3, PT, R25, UR4, PT ;  /* 0x0000000419007c0c */ /* 0x000fe2000bf66270 */
[C---:B------:R-:W-:Y:S01]  /*196c0*/  VIADD R28, R212.reuse, 0x10 ;  /* 0x00000010d41c7836 */ /* 0x040fe20000000000 */
[----:B------:R-:W-:Y:S01]  /*196d0*/  ISETP.GE.AND P4, PT, R11, UR4, PT ;  /* 0x000000040b007c0c */ /* 0x000fe2000bf86270 */
[----:B------:R-:W-:Y:S01]  /*196e0*/  VIADD R24, R212, 0x18 ;  /* 0x00000018d4187836 */ /* 0x000fe20000000000 */
[----:B------:R-:W-:-:S02]  /*196f0*/  SHF.R.S32.HI R14, RZ, 0x1f, R14 ;  /* 0x0000001fff0e7819 */ /* 0x000fc4000001140e */
[----:B------:R-:W-:Y:S02]  /*19700*/  SHF.R.S32.HI R15, RZ, 0x1f, R212 ;  /* 0x0000001fff0f7819 */ /* 0x000fe400000114d4 */
[----:B------:R-:W-:Y:S02]  /*19710*/  SHF.R.S32.HI R28, RZ, 0x1f, R28 ;  /* 0x0000001fff1c7819 */ /* 0x000fe4000001141c */
[CC--:B0-----:R-:W-:Y:S02]  /*19720*/  @!P2 LEA R2, P0, R212.reuse, R4.reuse, 0x2 ;  /* 0x00000004d402a211 */ /* 0x0c1fe400078010ff */
[C---:B------:R-:W-:Y:S02]  /*19730*/  @!P5 LEA R8, P1, R13.reuse, R4, 0x2 ;  /* 0x000000040d08d211 */ /* 0x040fe400078210ff */
[CC--:B----4-:R-:W-:Y:S01]  /*19740*/  @!P2 LEA.HI.X R3, R212.reuse, R12.reuse, R15, 0x2, P0 ;  /* 0x0000000cd403a211 */ /* 0x0d0fe200000f140f */
[C---:B------:R-:W-:Y:S01]  /*19750*/  VIADD R15, R212.reuse, 0x28 ;  /* 0x00000028d40f7836 */ /* 0x040fe20000000000 */
[----:B------:R-:W-:Y:S01]  /*19760*/  @!P5 LEA.HI.X R9, R13, R12, R14, 0x2, P1 ;  /* 0x0000000c0d09d211 */ /* 0x000fe200008f140e */
[C---:B------:R-:W-:Y:S01]  /*19770*/  VIADD R14, R212.reuse, 0x20 ;  /* 0x00000020d40e7836 */ /* 0x040fe20000000000 */
[----:B------:R-:W-:Y:S01]  /*19780*/  SHF.R.S32.HI R24, RZ, 0x1f, R24 ;  /* 0x0000001fff187819 */ /* 0x000fe20000011418 */
[----:B------:R0:W-:Y:S01]  /*19790*/  @!P2 ST.E.64 desc[UR40][R2.64], R26 ;  /* 0x0000001a0200a985 */ /* 0x0001e2000c101b28 */
[----:B------:R-:W-:Y:S01]  /*197a0*/  ISETP.GE.AND P1, PT, R15, UR4, PT ;  /* 0x000000040f007c0c */ /* 0x000fe2000bf26270 */
[----:B------:R-:W-:Y:S01]  /*197b0*/  VIADD R13, R212, 0x30 ;  /* 0x00000030d40d7836 */ /* 0x000fe20000000000 */
[----:B------:R-:W-:Y:S01]  /*197c0*/  ISETP.GE.AND P0, PT, R14, UR4, PT ;  /* 0x000000040e007c0c */ /* 0x000fe2000bf06270 */
[----:B------:R1:W-:Y:S03]  /*197d0*/  @!P5 ST.E.64 desc[UR40][R8.64], R30 ;  /* 0x0000001e0800d985 */ /* 0x0003e6000c101b28 */
[----:B------:R-:W-:-:S02]  /*197e0*/  ISETP.GE.AND P2, PT, R13, UR4, PT ;  /* 0x000000040d007c0c */ /* 0x000fc4000bf46270 */
[-C--:B0-----:R-:W-:Y:S02]  /*197f0*/  @!P3 LEA R2, P5, R25, R4.reuse, 0x2 ;  /* 0x000000041902b211 */ /* 0x081fe400078a10ff */
[----:B-1----:R-:W-:Y:S02]  /*19800*/  @!P4 LEA R8, P6, R11, R4, 0x2 ;  /* 0x000000040b08c211 */ /* 0x002fe400078c10ff */
[-C--:B------:R-:W-:Y:S02]  /*19810*/  @!P3 LEA.HI.X R3, R25, R12.reuse, R28, 0x2, P5 ;  /* 0x0000000c1903b211 */ /* 0x080fe400028f141c */
[----:B------:R-:W-:Y:S01]  /*19820*/  @!P4 LEA.HI.X R9, R11, R12, R24, 0x2, P6 ;  /* 0x0000000c0b09c211 */ /* 0x000fe200030f1418 */
[----:B------:R-:W-:-:S04]  /*19830*/  VIADD R24, R212, 0x20 ;  /* 0x00000020d4187836 */ /* 0x000fc80000000000 */
[-C--:B------:R-:W-:Y:S01]  /*19840*/  @!P2 LEA R10, P6, R13, R4.reuse, 0x2 ;  /* 0x000000040d0aa211 */ /* 0x080fe200078c10ff */
[----:B------:R0:W-:Y:S01]  /*19850*/  @!P3 ST.E.64 desc[UR40][R2.64], R34 ;  /* 0x000000220200b985 */ /* 0x0001e2000c101b28 */
[----:B------:R-:W-:Y:S02]  /*19860*/  ISETP.GE.AND P3, PT, R211, UR4, PT ;  /* 0x00000004d3007c0c */ /* 0x000fe4000bf66270 */
[----:B------:R-:W-:Y:S01]  /*19870*/  SHF.R.S32.HI R24, RZ, 0x1f, R24 ;  /* 0x0000001fff187819 */ /* 0x000fe20000011418 */
[----:B------:R1:W-:Y:S01]  /*19880*/  @!P4 ST.E.64 desc[UR40][R8.64], R38 ;  /* 0x000000260800c985 */ /* 0x0003e2000c101b28 */
[----:B0-----:R-:W-:-:S04]  /*19890*/  @!P0 LEA R2, P4, R14, R4, 0x2 ;  /* 0x000000040e028211 */ /* 0x001fc800078810ff */
[----:B------:R-:W-:Y:S01]  /*198a0*/  @!P0 LEA.HI.X R3, R14, R12, R24, 0x2, P4 ;  /* 0x0000000c0e038211 */ /* 0x000fe200020f1418 */
[C---:B------:R-:W-:Y:S01]  /*198b0*/  VIADD R24, R212.reuse, 0x28 ;  /* 0x00000028d4187836 */ /* 0x040fe20000000000 */
[C---:B-1----:R-:W-:Y:S01]  /*198c0*/  @!P1 LEA R8, P5, R15.reuse, R4, 0x2 ;  /* 0x000000040f089211 */ /* 0x042fe200078a10ff */
[----:B------:R-:W-:Y:S01]  /*198d0*/  VIADD R14, R212, 0x30 ;  /* 0x00000030d40e7836 */ /* 0x000fe20000000000 */
[----:B------:R-:W-:Y:S01]  /*198e0*/  ISETP.GE.AND P4, PT, R208, UR4, PT ;  /* 0x00000004d0007c0c */ /* 0x000fe2000bf86270 */
[----:B------:R0:W-:Y:S01]  /*198f0*/  @!P0 ST.E.64 desc[UR40][R2.64], R42 ;  /* 0x0000002a02008985 */ /* 0x0001e2000c101b28 */
[----:B------:R-:W-:Y:S02]  /*19900*/  SHF.R.S32.HI R24, RZ, 0x1f, R24 ;  /* 0x0000001fff187819 */ /* 0x000fe40000011418 */
[----:B------:R-:W-:Y:S02]  /*19910*/  SHF.R.S32.HI R14, RZ, 0x1f, R14 ;  /* 0x0000001fff0e7819 */ /* 0x000fe4000001140e */
[----:B------:R-:W-:-:S02]  /*19920*/  @!P1 LEA.HI.X R9, R15, R12, R24, 0x2, P5 ;  /* 0x0000000c0f099211 */ /* 0x000fc400028f1418 */
[----:B------:R-:W-:Y:S02]  /*19930*/  ISETP.GE.AND P5, PT, R206, UR4, PT ;  /* 0x00000004ce007c0c */ /* 0x000fe4000bfa6270 */
[----:B------:R-:W-:Y:S01]  /*19940*/  @!P2 LEA.HI.X R11, R13, R12, R14, 0x2, P6 ;  /* 0x0000000c0d0ba211 */ /* 0x000fe200030f140e */
[----:B------:R1:W-:Y:S01]  /*19950*/  @!P1 ST.E.64 desc[UR40][R8.64], R46 ;  /* 0x0000002e08009985 */ /* 0x0003e2000c101b28 */
[----:B------:R-:W-:Y:S02]  /*19960*/  ISETP.GE.AND P0, PT, R204, UR4, PT ;  /* 0x00000004cc007c0c */ /* 0x000fe4000bf06270 */
[----:B------:R-:W-:Y:S01]  /*19970*/  ISETP.GE.AND P1, PT, R202, UR4, PT ;  /* 0x00000004ca007c0c */ /* 0x000fe2000bf26270 */
[----:B------:R2:W-:Y:S01]  /*19980*/  @!P2 ST.E.64 desc[UR40][R10.64], R50 ;  /* 0x000000320a00a985 */ /* 0x0005e2000c101b28 */
[----:B0-----:R-:W-:-:S04]  /*19990*/  @!P3 LEA R2, P6, R211, R4, 0x2 ;  /* 0x00000004d302b211 */ /* 0x001fc800078c10ff */
[----:B------:R-:W-:Y:S02]  /*199a0*/  @!P3 LEA.HI.X R3, R211, R12, R213, 0x2, P6 ;  /* 0x0000000cd303b211 */ /* 0x000fe400030f14d5 */
[----:B-1----:R-:W-:-:S03]  /*199b0*/  @!P4 LEA R8, P2, R208, R4, 0x2 ;  /* 0x00000004d008c211 */ /* 0x002fc600078410ff */
[----:B------:R0:W-:Y:S01]  /*199c0*/  @!P3 ST.E.64 desc[UR40][R2.64], R54 ;  /* 0x000000360200b985 */ /* 0x0001e2000c101b28 */
[----:B------:R-:W-:Y:S02]  /*199d0*/  ISETP.GE.AND P3, PT, R198, UR4, PT ;  /* 0x00000004c6007c0c */ /* 0x000fe4000bf66270 */
[----:B--2---:R-:W-:Y:S02]  /*199e0*/  @!P5 LEA R10, P6, R206, R4, 0x2 ;  /* 0x00000004ce0ad211 */ /* 0x004fe400078c10ff */
[-C--:B------:R-:W-:Y:S02]  /*199f0*/  @!P4 LEA.HI.X R9, R208, R12.reuse, R210, 0x2, P2 ;  /* 0x0000000cd009c211 */ /* 0x080fe400010f14d2 */
[----:B------:R-:W-:Y:S02]  /*19a00*/  ISETP.GE.AND P2, PT, R200, UR4, PT ;  /* 0x00000004c8007c0c */ /* 0x000fe4000bf46270 */
[----:B------:R-:W-:Y:S01]  /*19a10*/  @!P5 LEA.HI.X R11, R206, R12, R207, 0x2, P6 ;  /* 0x0000000cce0bd211 */ /* 0x000fe200030f14cf */
[----:B------:R1:W-:Y:S01]  /*19a20*/  @!P4 ST.E.64 desc[UR40][R8.64], R58 ;  /* 0x0000003a0800c985 */ /* 0x0003e2000c101b28 */
[----:B------:R-:W-:-:S03]  /*19a30*/  ISETP.GE.AND P4, PT, R186, UR4, PT ;  /* 0x00000004ba007c0c */ /* 0x000fc6000bf86270 */
[----:B------:R2:W-:Y:S01]  /*19a40*/  @!P5 ST.E.64 desc[UR40][R10.64], R62 ;  /* 0x0000003e0a00d985 */ /* 0x0005e2000c101b28 */
[----:B0-----:R-:W-:-:S04]  /*19a50*/  @!P0 LEA R2, P6, R204, R4, 0x2 ;  /* 0x00000004cc028211 */ /* 0x001fc800078c10ff */
[----:B------:R-:W-:Y:S02]  /*19a60*/  @!P0 LEA.HI.X R3, R204, R12, R205, 0x2, P6 ;  /* 0x0000000ccc038211 */ /* 0x000fe400030f14cd */
[----:B-1----:R-:W-:-:S03]  /*19a70*/  @!P1 LEA R8, P5, R202, R4, 0x2 ;  /* 0x00000004ca089211 */ /* 0x002fc600078a10ff */
        /* <DEDUP_REMOVED lines=16> */
[----:B------:R0:W-:Y:S01]  /*19b80*/  @!P4 ST.E.64 desc[UR40][R8.64], R82 ;  /* 0x000000520800c985 */ /* 0x0001e2000c101b28 */
[----:B------:R-:W-:Y:S02]  /*19b90*/  ISETP.GE.AND P4, PT, R172, UR4, PT ;  /* 0x00000004ac007c0c */ /* 0x000fe4000bf86270 */
[----:B------:R-:W-:Y:S02]  /*19ba0*/  @!P5 LEA.HI.X R11, R182, R12, R183, 0x2, P6 ;  /* 0x0000000cb60bd211 */ /* 0x000fe400030f14b7 */
[----:B-1----:R-:W-:-:S03]  /*19bb0*/  @!P2 LEA R2, P6, R180, R4, 0x2 ;  /* 0x00000004b402a211 */ /* 0x002fc600078c10ff */
        /* <DEDUP_REMOVED lines=52> */
[----:B------:R-:W-:-:S03]  /*19f00*/  @!P5 LEA.HI.X R15, R152, R12, R153, 0x2, P3 ;  /* 0x0000000c980fd211 */ /* 0x000fc600018f1499 */
[----:B------:R3:W-:Y:S04]  /*19f10*/  @!P1 ST.E.64 desc[UR40][R2.64], R138 ;  /* 0x0000008a02009985 */ /* 0x0007e8000c101b28 */
[----:B------:R3:W-:Y:S01]  /*19f20*/  @!P0 ST.E.64 desc[UR40][R10.64], R142 ;  /* 0x0000008e0a008985 */ /* 0x0007e2000c101b28 */
[----:B------:R-:W-:-:S03]  /*19f30*/  ISETP.GE.AND P0, PT, R20, UR4, PT ;  /* 0x0000000414007c0c */ /* 0x000fc6000bf06270 */
[----:B------:R3:W-:Y:S10]  /*19f40*/  @!P5 ST.E.64 desc[UR40][R14.64], R146 ;  /* 0x000000920e00d985 */ /* 0x0007f4000c101b28 */
[----:B------:R-:W-:Y:S05]  /*19f50*/  @P0 BRA `(.L_x_5526) ;  /* 0x0000001000180947 */ /* 0x000fea0003800000 */
[----:B---3--:R-:W-:-:S04]  /*19f60*/  LEA R2, P0, R20, R4, 0x2 ;  /* 0x0000000414027211 */ /* 0x008fc800078010ff */
[----:B------:R-:W-:-:S05]  /*19f70*/  LEA.HI.X R3, R20, R12, R21, 0x2, P0 ;  /* 0x0000000c14037211 */ /* 0x000fca00000f1415 */
[----:B------:R0:W-:Y:S01]  /*19f80*/  ST.E.64 desc[UR40][R2.64], R150 ;  /* 0x0000009602007985 */ /* 0x0001e2000c101b28 */
[----:B------:R-:W-:Y:S05]  /*19f90*/  BRA `(.L_x_5526) ;  /* 0x0000001000087947 */ /* 0x000fea0003800000 */
.L_x_5520:
[----:B0-----:R-:W3:Y:S01]  /*19fa0*/  LDL.LU R4, [R1+0x5c] ;  /* 0x00005c0001047983 */ /* 0x001ee20000300800 */
[----:B------:R-:W-:Y:S01]  /*19fb0*/  ULDC.64 UR6, c[0x0][0xd08] ;  /* 0x0003420000067ab9 */ /* 0x000fe20000000a00 */
[----:B------:R-:W-:Y:S02]  /*19fc0*/  ULDC.64 UR4, c[0x0][0xd00] ;  /* 0x0003400000047ab9 */ /* 0x000fe40000000a00 */
[----:B------:R-:W4:Y:S04]  /*19fd0*/  LDL.LU R0, [R1+0x60] ;  /* 0x0000600001007983 */ /* 0x000f280000300800 */
[----:B-12---:R-:W2:Y:S01]  /*19fe0*/  LDL R10, [R1+0x54] ;  /* 0x00005400010a7983 */ /* 0x006ea20000100800 */
[----:B------:R-:W-:Y:S01]  /*19ff0*/  ISETP.NE.U32.AND P1, PT, RZ, UR6, PT ;  /* 0x00000006ff007c0c */ /* 0x000fe2000bf25070 */
[----:B------:R-:W-:Y:S01]  /*1a000*/  IMAD.MOV.U32 R25, RZ, RZ, RZ ;  /* 0x000000ffff197224 */ /* 0x000fe200078e00ff */
[----:B------:R-:W-:-:S02]  /*1a010*/  ISETP.NE.U32.AND P0, PT, RZ, UR4, PT ;  /* 0x00000004ff007c0c */ /* 0x000fc4000bf05070 */
[----:B------:R-:W-:Y:S02]  /*1a020*/  ISETP.NE.AND.EX P1, PT, RZ, UR7, PT, P1 ;  /* 0x00000007ff007c0c */ /* 0x000fe4000bf25310 */
[----:B------:R-:W-:Y:S02]  /*1a030*/  ISETP.NE.AND.EX P0, PT, RZ, UR5, PT, P0 ;  /* 0x00000005ff007c0c */ /* 0x000fe4000bf05300 */
[----:B---3-5:R-:W-:-:S04]  /*1a040*/  IADD3 R2, P2, R4, UR4, RZ ;  /* 0x0000000404027c10 */ /* 0x028fc8000ff5e0ff */
        /* <DEDUP_REMOVED lines=8> */
[----:B------:R-:W1:-:S12]  /*1a0d0*/  S2R R4, SR_TID.X ;  /* 0x0000000000047919 */ /* 0x000e580000002100 */
[----:B------:R-:W2:Y:S01]  /*1a0e0*/  @!P2 LDC R10, c[0x0][0xbd4] ;  /* 0x0002f500ff0aab82 */ /* 0x000ea20000000800 */
[----:B-1----:R-:W-:Y:S01]  /*1a0f0*/  VIADD R30, R4, 0xffffff80 ;  /* 0xffffff80041e7836 */ /* 0x002fe20000000000 */
[----:B--2---:R0:W-:Y:S01]  /*1a100*/  @!P2 STL [R1+0x54], R10 ;  /* 0x0000540a0100a387 */ /* 0x0041e20000100800 */
[----:B------:R-:W-:-:S03]  /*1a110*/  ISETP.GT.AND P2, PT, R10, 0x1, PT ;  /* 0x000000010a00780c */ /* 0x000fc60003f44270 */
[----:B------:R-:W-:Y:S01]  /*1a120*/  ISETP.GT.AND P3, PT, R30, 0x3f, PT ;  /* 0x0000003f1e00780c */ /* 0x000fe20003f64270 */
[----:B------:R-:W-:-:S12]  /*1a130*/  @P1 BRA `(.L_x_5529) ;  /* 0x0000000000101947 */ /* 0x000fd80003800000 */
[----:B------:R-:W-:Y:S05]  /*1a140*/  @!P0 BRA `(.L_x_5529) ;  /* 0x00000000000c8947 */ /* 0x000fea0003800000 */
[----:B0-----:R-:W2:Y:S04]  /*1a150*/  LDG.E R9, desc[UR40][R2.64] ;  /* 0x0000002802097981 */ /* 0x001ea8000c1e1900 */
[----:B-----5:R-:W2:Y:S02]  /*1a160*/  LDG.E R0, desc[UR40][R2.64+0x4] ;  /* 0x0000042802007981 */ /* 0x020ea4000c1e1900 */
[----:B--2---:R-:W-:-:S07]  /*1a170*/  IMAD.IADD R0, R0, 0x1, -R9 ;  /* 0x0000000100007824 */ /* 0x004fce00078e0a09 */
.L_x_5529:
[----:B0-----:R-:W2:Y:S04]  /*1a180*/  LDL.LU R3, [R1+0x58] ;  /* 0x0000580001037983 */ /* 0x001ea80000300800 */
[----:B------:R-:W3:Y:S01]  /*1a190*/  LDL.LU R2, [R1+0x6c] ;  /* 0x00006c0001027983 */ /* 0x000ee20000300800 */
[----:B------:R-:W-:Y:S01]  /*1a1a0*/  BSSY B1, `(.L_x_5530) ;  /* 0x0000037000017945 */ /* 0x000fe20003800000 */
[----:B-----5:R-:W-:Y:S02]  /*1a1b0*/  SHF.R.S32.HI R26, RZ, 0x1f, R25 ;  /* 0x0000001fff1a7819 */ /* 0x020fe40000011419 */
[----:B--2---:R-:W-:Y:S02]  /*1a1c0*/  SEL R33, R3, RZ, !P0 ;  /* 0x000000ff03217207 */ /* 0x004fe40004000000 */
[----:B---3--:R-:W-:Y:S01]  /*1a1d0*/  SEL R28, R2, RZ, !P0 ;  /* 0x000000ff021c7207 */ /* 0x008fe20004000000 */
[----:B------:R-:W-:Y:S06]  /*1a1e0*/  @P3 BRA `(.L_x_5531) ;  /* 0x0000000000c83947 */ /* 0x000fec0003800000 */
[----:B------:R-:W0:Y:S01]  /*1a1f0*/  S2R R35, SR_TID.X ;  /* 0x0000000000237919 */ /* 0x000e220000002100 */
[----:B------:R-:W1:Y:S02]  /*1a200*/  LDC R37, c[0x0][0xce8] ;  /* 0x00033a00ff257b82 */ /* 0x000e640000000800 */
[----:B-1----:R-:W-:Y:S01]  /*1a210*/  IMAD R2, R0, R37, RZ ;  /* 0x0000002500027224 */ /* 0x002fe200078e02ff */
[----:B0-----:R-:W-:-:S04]  /*1a220*/  IADD3 R35, R214, -0x80, R35 ;  /* 0xffffff80d6237810 */ /* 0x001fc80007ffe023 */
        /* <DEDUP_REMOVED lines=10> */
[----:B------:R-:W3:Y:S08]  /*1a2d0*/  LDC.64 R14, c[0x0][R24+0x218] ;  /* 0x00008600180e7b82 */ /* 0x000ef00000000a00 */
[----:B------:R-:W4:Y:S08]  /*1a2e0*/  LDC.64 R8, c[0x0][R24+0x228] ;  /* 0x00008a0018087b82 */ /* 0x000f300000000a00 */
[----:B------:R-:W5:Y:S08]  /*1a2f0*/  @P1 LDC R4, c[0x0][0xcec] ;  /* 0x00033b00ff041b82 */ /* 0x000f700000000800 */
[----:B------:R-:W4:Y:S08]  /*1a300*/  LDC.64 R10, c[0x0][R24+0x210] ;  /* 0x00008400180a7b82 */ /* 0x000f300000000a00 */
[----:B------:R-:W4:Y:S01]  /*1a310*/  @P1 LDC R31, c[0x0][0xcf0] ;  /* 0x00033c00ff1f1b82 */ /* 0x000f220000000800 */
[----:B-----5:R-:W-:-:S07]  /*1a320*/  @P1 IMAD.HI.U32 R4, R35, R4, RZ ;  /* 0x0000000423041227 */ /* 0x020fce00078e00ff */
[----:B0-----:R-:W0:Y:S01]  /*1a330*/  @!P0 LDC R12, c[0x0][0xc50] ;  /* 0x00031400ff0c8b82 */ /* 0x001e220000000800 */
[-C--:B-1----:R-:W-:Y:S02]  /*1a340*/  IMAD R3, R3, R33.reuse, RZ ;  /* 0x0000002103037224 */ /* 0x082fe400078e02ff */
[----:B------:R-:W-:-:S05]  /*1a350*/  IMAD.WIDE.U32 R20, R2, R33, RZ ;  /* 0x0000002102147225 */ /* 0x000fca00078e00ff */
[----:B------:R-:W1:Y:S01]  /*1a360*/  @!P0 LDC R13, c[0x0][0xc54] ;  /* 0x00031500ff0d8b82 */ /* 0x000e620000000800 */
[-C--:B---3--:R-:W-:Y:S02]  /*1a370*/  IMAD R29, R15, R186.reuse, RZ ;  /* 0x000000ba0f1d7224 */ /* 0x088fe400078e02ff */
        /* <DEDUP_REMOVED lines=25> */
.L_x_5531:
[----:B------:R-:W-:Y:S05]  /*1a510*/  BSYNC B1 ;  /* 0x0000000000017941 */ /* 0x000fea0003800000 */
.L_x_5530:
[----:B------:R-:W-:Y:S05]  /*1a520*/  @P2 BRA `(.L_x_5526) ;  /* 0x0000000800a42947 */ /* 0x000fea0003800000 */
[----:B0-----:R-:W0:Y:S01]  /*1a530*/  LDC R13, c[0x0][0xce8] ;  /* 0x00033a00ff0d7b82 */ /* 0x001e220000000800 */
[----:B------:R-:W-:Y:S01]  /*1a540*/  ULDC.64 UR4, c[0x0][0xba0] ;  /* 0x0002e80000047ab9 */ /* 0x000fe20000000a00 */
[----:B------:R-:W-:Y:S01]  /*1a550*/  SHF.R.S32.HI R9, RZ, 0x1f, R30 ;  /* 0x0000001fff097819 */ /* 0x000fe2000001141e */
[----:B------:R-:W-:Y:S01]  /*1a560*/  IMAD R4, R26, UR4, RZ ;  /* 0x000000041a047c24 */ /* 0x000fe2000f8e02ff */
[----:B------:R-:W-:Y:S01]  /*1a570*/  BSSY B1, `(.L_x_5532) ;  /* 0x0000080000017945 */ /* 0x000fe20003800000 */
[----:B------:R-:W-:Y:S01]  /*1a580*/  IMAD.WIDE.U32 R2, R25, UR4, RZ ;  /* 0x0000000419027c25 */ /* 0x000fe2000f8e00ff */
[----:B------:R-:W-:-:S03]  /*1a590*/  LEA.HI R9, R9, R30, RZ, 0x3 ;  /* 0x0000001e09097211 */ /* 0x000fc600078f18ff */
[----:B------:R-:W-:Y:S01]  /*1a5a0*/  IMAD R25, R25, UR5, R4 ;  /* 0x0000000519197c24 */ /* 0x000fe2000f8e0204 */
[----:B------:R-:W-:Y:S01]  /*1a5b0*/  LOP3.LUT R11, R9, 0xfffffff8, RZ, 0xc0, !PT ;  /* 0xfffffff8090b7812 */ /* 0x000fe200078ec0ff */
[----:B------:R-:W1:Y:S01]  /*1a5c0*/  LDC R4, c[0x0][0xbc8] ;  /* 0x0002f200ff047b82 */ /* 0x000e620000000800 */
[----:B------:R-:W-:Y:S01]  /*1a5d0*/  ULDC.64 UR4, c[0x0][0xbe8] ;  /* 0x0002fa0000047ab9 */ /* 0x000fe20000000a00 */
[----:B------:R-:W-:Y:S01]  /*1a5e0*/  IMAD.IADD R3, R3, 0x1, R25 ;  /* 0x0000000103037824 */ /* 0x000fe200078e0219 */
[----:B------:R-:W-:Y:S01]  /*1a5f0*/  SHF.R.S32.HI R12, RZ, 0x3, R9 ;  /* 0x00000003ff0c7819 */ /* 0x000fe20000011409 */
[----:B------:R-:W-:Y:S02]  /*1a600*/  IMAD.IADD R11, R30, 0x1, -R11 ;  /* 0x000000011e0b7824 */ /* 0x000fe400078e0a0b */
[----:B------:R-:W-:-:S04]  /*1a610*/  IMAD.WIDE.U32 R2, R186, UR4, R2 ;  /* 0x00000004ba027c25 */ /* 0x000fc8000f8e0002 */
[----:B------:R-:W-:Y:S01]  /*1a620*/  IMAD R3, R186, UR5, R3 ;  /* 0x00000005ba037c24 */ /* 0x000fe2000f8e0203 */
[----:B------:R-:W-:Y:S01]  /*1a630*/  ULDC.64 UR4, c[0x0][0xbf0] ;  /* 0x0002fc0000047ab9 */ /* 0x000fe20000000a00 */
[----:B------:R-:W-:Y:S01]  /*1a640*/  VIADD R41, R195, 0x40 ;  /* 0x00000040c3297836 */ /* 0x000fe20000000000 */
[----:B0-----:R-:W-:Y:S01]  /*1a650*/  ISETP.NE.AND P0, PT, R13, 0x1, PT ;  /* 0x000000010d00780c */ /* 0x001fe20003f05270 */
[----:B------:R-:W-:Y:S02]  /*1a660*/  IMAD R11, R11, 0x20, R12 ;  /* 0x000000200b0b7824 */ /* 0x000fe400078e020c */
[----:B------:R-:W-:Y:S02]  /*1a670*/  IMAD R8, R28, UR4, RZ ;  /* 0x000000041c087c24 */ /* 0x000fe4000f8e02ff */
[----:B------:R-:W-:Y:S02]  /*1a680*/  IMAD.IADD R10, R214, 0x1, R11 ;  /* 0x00000001d60a7824 */ /* 0x000fe400078e020b */
[----:B------:R-:W-:-:S02]  /*1a690*/  IMAD R9, R33, UR5, R8 ;  /* 0x0000000521097c24 */ /* 0x000fc4000f8e0208 */
[----:B------:R-:W-:Y:S01]  /*1a6a0*/  IMAD.WIDE.U32 R2, R33, UR4, R2 ;  /* 0x0000000421027c25 */ /* 0x000fe2000f8e0002 */
[----:B------:R-:W-:Y:S01]  /*1a6b0*/  ULDC.64 UR4, c[0x0][0xbe0] ;  /* 0x0002f80000047ab9 */ /* 0x000fe20000000a00 */
[-C--:B-1----:R-:W-:Y:S02]  /*1a6c0*/  ISETP.GE.AND P1, PT, R41, R4.reuse, PT ;  /* 0x000000042900720c */ /* 0x082fe40003f26270 */
[----:B------:R-:W0:Y:S01]  /*1a6d0*/  @P0 LDC R15, c[0x0][0xcec] ;  /* 0x00033b00ff0f0b82 */ /* 0x000e220000000800 */
[----:B------:R-:W-:Y:S01]  /*1a6e0*/  IMAD.IADD R214, R12, 0x1, R214 ;  /* 0x000000010cd67824 */ /* 0x000fe200078e02d6 */
[----:B------:R-:W-:Y:S01]  /*1a6f0*/  SEL R12, RZ, 0xffffffff, P1 ;  /* 0xffffffffff0c7807 */ /* 0x000fe20000800000 */
[C---:B------:R-:W-:Y:S01]  /*1a700*/  VIADD R39, R195.reuse, 0x80 ;  /* 0x00000080c3277836 */ /* 0x040fe20000000000 */
[-C--:B------:R-:W-:Y:S01]  /*1a710*/  ISETP.GE.AND P2, PT, R195, R4.reuse, PT ;  /* 0x00000004c300720c */ /* 0x080fe20003f46270 */
[----:B------:R-:W-:Y:S02]  /*1a720*/  IMAD.IADD R3, R3, 0x1, R9 ;  /* 0x0000000103037824 */ /* 0x000fe400078e0209 */
[----:B------:R-:W-:Y:S01]  /*1a730*/  IMAD.MOV.U32 R9, RZ, RZ, R10 ;  /* 0x000000ffff097224 */ /* 0x000fe200078e000a */
[----:B------:R-:W1:Y:S01]  /*1a740*/  @P0 LDC R21, c[0x0][0xcf0] ;  /* 0x00033c00ff150b82 */ /* 0x000e620000000800 */
[----:B------:R-:W-:Y:S01]  /*1a750*/  ISETP.GE.AND P1, PT, R39, R4, PT ;  /* 0x000000042700720c */ /* 0x000fe20003f26270 */
[----:B------:R-:W-:Y:S01]  /*1a760*/  IMAD.SHL.U32 R12, R12, 0x2, RZ ;  /* 0x000000020c0c7824 */ /* 0x000fe200078e00ff */
[----:B------:R-:W-:Y:S01]  /*1a770*/  SEL R11, RZ, 0x1, P2 ;  /* 0x00000001ff0b7807 */ /* 0x000fe20001000000 */
[C---:B------:R-:W-:Y:S01]  /*1a780*/  VIADD R37, R195.reuse, 0xc0 ;  /* 0x000000c0c3257836 */ /* 0x040fe20000000000 */
[----:B------:R-:W-:Y:S01]  /*1a790*/  SEL R14, RZ, 0xffffffff, P1 ;  /* 0xffffffffff0e7807 */ /* 0x000fe20000800000 */
[----:B------:R-:W-:Y:S01]  /*1a7a0*/  VIADD R35, R195, 0x100 ;  /* 0x00000100c3237836 */ /* 0x000fe20000000000 */
[----:B------:R-:W-:Y:S01]  /*1a7b0*/  LOP3.LUT R12, R12, 0x2, R11, 0xe2, !PT ;  /* 0x000000020c0c7812 */ /* 0x000fe200078ee20b */
[----:B------:R-:W-:-:S02]  /*1a7c0*/  IMAD R25, R0, R13, RZ ;  /* 0x0000000d00197224 */ /* 0x000fc400078e02ff */
[----:B------:R-:W-:Y:S01]  /*1a7d0*/  VIADD R32, R195, 0x140 ;  /* 0x00000140c3207836 */ /* 0x000fe20000000000 */
[----:B------:R-:W-:Y:S01]  /*1a7e0*/  ISETP.GE.AND P1, PT, R35, R4, PT ;  /* 0x000000042300720c */ /* 0x000fe20003f26270 */
[C---:B------:R-:W-:Y:S02]  /*1a7f0*/  VIADD R29, R195.reuse, 0x180 ;  /* 0x00000180c31d7836 */ /* 0x040fe40000000000 */
[----:B------:R-:W-:Y:S02]  /*1a800*/  VIADD R24, R195, 0x1c0 ;  /* 0x000001c0c3187836 */ /* 0x000fe40000000000 */
[----:B0-----:R-:W-:-:S03]  /*1a810*/  @P0 IMAD.HI.U32 R8, R10, R15, RZ ;  /* 0x0000000f0a080227 */ /* 0x001fc600078e00ff */
[-C--:B------:R-:W-:Y:S01]  /*1a820*/  ISETP.GE.AND P2, PT, R24, R4.reuse, PT ;  /* 0x000000041800720c */ /* 0x080fe20003f46270 */
[----:B------:R-:W-:Y:S02]  /*1a830*/  IMAD.SHL.U32 R15, R14, 0x4, RZ ;  /* 0x000000040e0f7824 */ /* 0x000fe400078e00ff */
[C---:B------:R-:W-:Y:S01]  /*1a840*/  VIADD R27, R195.reuse, 0x1c0 ;  /* 0x000001c0c31b7836 */ /* 0x040fe20000000000 */
[----:B-1----:R-:W-:Y:S01]  /*1a850*/  @P0 SHF.R.U32.HI R9, RZ, R21, R8 ;  /* 0x00000015ff090219 */ /* 0x002fe20000011608 */
[----:B------:R-:W-:Y:S01]  /*1a860*/  VIADD R31, R195, 0x180 ;  /* 0x00000180c31f7836 */ /* 0x000fe20000000000 */
[----:B------:R-:W-:Y:S01]  /*1a870*/  ISETP.GE.AND P0, PT, R37, R4, PT ;  /* 0x000000042500720c */ /* 0x000fe20003f06270 */
[----:B------:R-:W-:Y:S01]  /*1a880*/  VIADD R34, R195, 0x140 ;  /* 0x00000140c3227836 */ /* 0x000fe20000000000 */
[--C-:B------:R-:W-:Y:S01]  /*1a890*/  SHF.R.S32.HI R8, RZ, 0x1f, R9.reuse ;  /* 0x0000001fff087819 */ /* 0x100fe20000011409 */
[----:B------:R-:W-:Y:S01]  /*1a8a0*/  IMAD.MOV R11, RZ, RZ, -R9 ;  /* 0x000000ffff0b7224 */ /* 0x000fe200078e0a09 */
[----:B------:R-:W-:Y:S01]  /*1a8b0*/  SEL R0, RZ, 0xffffffff, P0 ;  /* 0xffffffffff007807 */ /* 0x000fe20000000000 */
[----:B------:R-:W-:Y:S01]  /*1a8c0*/  IMAD.WIDE.U32 R2, R9, UR4, R2 ;  /* 0x0000000409027c25 */ /* 0x000fe2000f8e0002 */
[----:B------:R-:W-:-:S02]  /*1a8d0*/  LOP3.LUT R12, R15, 0x4, R12, 0xe2, !PT ;  /* 0x000000040f0c7812 */ /* 0x000fc400078ee20c */
[-C--:B------:R-:W-:Y:S01]  /*1a8e0*/  ISETP.GE.AND P0, PT, R32, R4.reuse, PT ;  /* 0x000000042000720c */ /* 0x080fe20003f06270 */
[----:B------:R-:W-:Y:S01]  /*1a8f0*/  IMAD R8, R8, UR4, RZ ;  /* 0x0000000408087c24 */ /* 0x000fe2000f8e02ff */
[----:B------:R-:W-:Y:S01]  /*1a900*/  SHF.R.S32.HI R27, RZ, 0x1f, R27 ;  /* 0x0000001fff1b7819 */ /* 0x000fe2000001141b */
[----:B------:R-:W-:Y:S01]  /*1a910*/  IMAD R11, R13, R11, R10 ;  /* 0x0000000b0d0b7224 */ /* 0x000fe200078e020a */
[----:B------:R-:W-:Y:S01]  /*1a920*/  SHF.R.S32.HI R31, RZ, 0x1f, R31 ;  /* 0x0000001fff1f7819 */ /* 0x000fe2000001141f */
[----:B------:R-:W-:Y:S01]  /*1a930*/  IMAD R13, R9, UR5, R8 ;  /* 0x00000005090d7c24 */ /* 0x000fe2000f8e0208 */
[----:B------:R-:W-:Y:S01]  /*1a940*/  SEL R8, RZ, 0xffffffff, P1 ;  /* 0xffffffffff087807 */ /* 0x000fe20000800000 */
[----:B------:R-:W-:Y:S01]  /*1a950*/  IMAD.SHL.U32 R15, R0, 0x8, RZ ;  /* 0x00000008000f7824 */ /* 0x000fe200078e00ff */
[----:B------:R-:W-:Y:S01]  /*1a960*/  SHF.R.S32.HI R0, RZ, 0x1f, R11 ;  /* 0x0000001fff007819 */ /* 0x000fe2000001140b */
[----:B------:R-:W-:Y:S01]  /*1a970*/  ULDC.64 UR4, c[0x0][0xbd8] ;  /* 0x0002f60000047ab9 */ /* 0x000fe20000000a00 */
[----:B------:R-:W-:Y:S01]  /*1a980*/  IMAD.IADD R3, R3, 0x1, R13 ;  /* 0x0000000103037824 */ /* 0x000fe200078e020d */
[----:B------:R-:W-:Y:S01]  /*1a990*/  SHF.R.S32.HI R34, RZ, 0x1f, R34 ;  /* 0x0000001fff227819 */ /* 0x000fe20000011422 */
        /* <DEDUP_REMOVED lines=20> */
[----:B------:R-:W-:Y:S01]  /*1aae0*/  VIADD R42, R195, 0x40 ;  /* 0x00000040c32a7836 */ /* 0x000fe20000000000 */
[----:B------:R-:W-:Y:S01]  /*1aaf0*/  SEL R9, RZ, 0x80, P2 ;  /* 0x00000080ff097807 */ /* 0x000fe20001000000 */
[----:B------:R0:W1:Y:S01]  /*1ab00*/  SHFL.IDX PT, R12, R14, RZ, 0x181f ;  /* 0x00181fff0e0c7589 */ /* 0x00006200000e0000 */
[----:B------:R-:W-:-:S02]  /*1ab10*/  SHF.R.S32.HI R36, RZ, 0x1f, R36 ;  /* 0x0000001fff247819 */ /* 0x000fc40000011424 */
[----:B------:R-:W-:Y:S01]  /*1ab20*/  LOP3.LUT R21, R20, R9, RZ, 0xfc, !PT ;  /* 0x0000000914157212 */ /* 0x000fe200078efcff */
[----:B------:R0:W2:Y:S01]  /*1ab30*/  SHFL.IDX PT, R13, R15, RZ, 0x181f ;  /* 0x00181fff0f0d7589 */ /* 0x0000a200000e0000 */
[----:B------:R-:W-:Y:S02]  /*1ab40*/  SHF.R.S32.HI R38, RZ, 0x1f, R38 ;  /* 0x0000001fff267819 */ /* 0x000fe40000011426 */
[----:B------:R-:W-:Y:S02]  /*1ab50*/  SHF.R.S32.HI R40, RZ, 0x1f, R40 ;  /* 0x0000001fff287819 */ /* 0x000fe40000011428 */
[----:B------:R-:W-:Y:S01]  /*1ab60*/  SHF.R.S32.HI R42, RZ, 0x1f, R42 ;  /* 0x0000001fff2a7819 */ /* 0x000fe2000001142a */
[----:B------:R-:W-:Y:S06]  /*1ab70*/  @P0 BRA `(.L_x_5533) ;  /* 0x00000000007c0947 */ /* 0x000fec0003800000 */
        /* <DEDUP_REMOVED lines=31> */
.L_x_5533:
[----:B------:R-:W-:Y:S05]  /*1ad70*/  BSYNC B1 ;  /* 0x0000000000017941 */ /* 0x000fea0003800000 */
.L_x_5532:
[----:B------:R-:W-:Y:S01]  /*1ad80*/  VIADD R0, R214, 0x20 ;  /* 0x00000020d6007836 */ /* 0x000fe20000000000 */
[----:B--23--:R2:W3:Y:S04]  /*1ad90*/  SHFL.IDX PT, R13, R15, 0x1, 0x181f ;  /* 0x00381f000f0d7f89 */ /* 0x00c4e800000e0000 */
        /* <DEDUP_REMOVED lines=9> */
[----:B-1-3--:R-:W-:Y:S02]  /*1ae30*/  @!P6 IMAD.WIDE R8, R195, 0x2, R12 ;  /* 0x00000002c308e825 */ /* 0x00afe400078e020c */
        /* <DEDUP_REMOVED lines=24> */
.L_x_5526:
[----:B------:R-:W-:Y:S05]  /*1afc0*/  BSYNC B0 ;  /* 0x0000000000007941 */ /* 0x000fea0003800000 */
.L_x_5519:
[----:B------:R-:W-:Y:S02]  /*1afd0*/  ULDC UR4, c[0x0][0xd3c] ;  /* 0x00034f0000047ab9 */ /* 0x000fe40000000800 */
[----:B------:R-:W-:-:S13]  /*1afe0*/  ISETP.GE.AND P0, PT, R7, UR4, PT ;  /* 0x0000000407007c0c */ /* 0x000fda000bf06270 */
[----:B------:R-:W-:Y:S05]  /*1aff0*/  @!P0 BRA `(.L_x_5534) ;  /* 0xfffffe68008c8947 */ /* 0x000fea000383ffff */
[----:B------:R-:W-:Y:S05]  /*1b000*/  BRA `(.L_x_5386) ;  /* 0x0000009000787947 */ /* 0x000fea0003800000 */
.L_x_5384:
        /* <DEDUP_REMOVED lines=16> */
.L_x_5535:
        /* <DEDUP_REMOVED lines=43> */
.L_x_5539:
[----:B------:R-:W0:Y:S01]  /*1b3c0*/  LDC R2, c[0x0][0xd3c] ;  /* 0x00034f00ff027b82 */ /* 0x000e220000000800 */
[----:B------:R-:W-:Y:S01]  /*1b3d0*/  UIADD3 UR4, UR4, 0x1f, URZ ;  /* 0x0000001f04047890 */ /* 0x000fe2000fffe03f */
[----:B------:R-:W-:Y:S02]  /*1b3e0*/  ULDC UR7, c[0x0][0xd3c] ;  /* 0x00034f0000077ab9 */ /* 0x000fe40000000800 */
[----:B------:R-:W-:-:S03]  /*1b3f0*/  IMAD.U32 R27, RZ, RZ, UR7 ;  /* 0x00000007ff1b7e24 */ /* 0x000fc6000f8e00ff */
[----:B0-----:R-:W-:-:S13]  /*1b400*/  ISETP.LE.AND P6, PT, R2, UR4, PT ;  /* 0x0000000402007c0c */ /* 0x001fda000bfc3270 */
[----:B------:R-:W-:Y:S05]  /*1b410*/  @P6 BRA `(.L_x_5538) ;  /* 0x0000000800a86947 */ /* 0x000fea0003800000 */
[----:B------:R-:W-:Y:S02]  /*1b420*/  VIADD R11, R6, UR4 ;  /* 0x00000004060b7c36 */ /* 0x000fe40008000000 */
[----:B------:R-:W-:Y:S02]  /*1b430*/  IMAD.MOV.U32 R7, RZ, RZ, RZ ;  /* 0x000000ffff077224 */ /* 0x000fe400078e00ff */
[----:B------:R-:W-:Y:S01]  /*1b440*/  IMAD.MOV.U32 R8, RZ, RZ, RZ ;  /* 0x000000ffff087224 */ /* 0x000fe200078e00ff */
[----:B------:R-:W-:-:S13]  /*1b450*/  ISETP.GE.OR P6, PT, R11, R2, !P0 ;  /* 0x000000020b00720c */ /* 0x000fda00047c6670 */
[----:B------:R-:W0:Y:S08]  /*1b460*/  @!P6 LDC.64 R4, c[0x0][0xd80] ;  /* 0x00036000ff04eb82 */ /* 0x000e300000000a00 */
[----:B------:R-:W1:Y:S01]  /*1b470*/  @!P6 LDC.64 R2, c[0x0][0xd78] ;  /* 0x00035e00ff02eb82 */ /* 0x000e620000000a00 */
[----:B0-----:R-:W-:-:S05]  /*1b480*/  @!P6 IMAD.WIDE R4, R11, 0x4, R4 ;  /* 0x000000040b04e825 */ /* 0x001fca00078e0204 */
[----:B------:R-:W2:Y:S01]  /*1b490*/  @!P6 LDG.E R7, desc[UR40][R4.64] ;  /* 0x000000280407e981 */ /* 0x000ea2000c1e1900 */
[----:B-1----:R-:W-:-:S05]  /*1b4a0*/  @!P6 IMAD.WIDE R2, R11, 0x4, R2 ;  /* 0x000000040b02e825 */ /* 0x002fca00078e0202 */
        /* <DEDUP_REMOVED lines=22> */
.L_x_5537:
        /* <DEDUP_REMOVED lines=11> */
[----:B------:R-:W-:-:S05]  /*1b6c0*/  VIADD R3, R27, 0xffffffff ;  /* 0xffffffff1b037836 */ /* 0x000fca0000000000 */
[----:B------:R0:W1:Y:S02]  /*1b6d0*/  SHFL.IDX PT, R24, R2, R3, 0x1f ;  /* 0x00001f0302187589 */ /* 0x00006400000e0000 */
.L_x_5540:
[----:B-1----:R-:W-:Y:S02]  /*1b6e0*/  IMAD R24, R24, UR5, R5 ;  /* 0x0000000518187c24 */ /* 0x002fe4000f8e0205 */
[----:B------:R-:W-:-:S03]  /*1b6f0*/  VIADD R27, R27, UR4 ;  /* 0x000000041b1b7c36 */ /* 0x000fc60008000000 */
[----:B------:R-:W-:Y:S01]  /*1b700*/  IADD3 R4, -R24, UR6, RZ ;  /* 0x0000000618047c10 */ /* 0x000fe2000fffe1ff */
[----:B------:R-:W-:Y:S06]  /*1b710*/  @!P1 BRA `(.L_x_5541) ;  /* 0x0000000000e89947 */ /* 0x000fec0003800000 */
[-C--:B--2---:R-:W-:Y:S02]  /*1b720*/  IABS R12, R7.reuse ;  /* 0x00000007000c7213 */ /* 0x084fe40000000000 */
[----:B------:R-:W-:Y:S02]  /*1b730*/  IABS R5, R8 ;  /* 0x0000000800057213 */ /* 0x000fe40000000000 */
[----:B------:R-:W1:Y:S01]  /*1b740*/  I2F.RP R9, R12 ;  /* 0x0000000c00097306 */ /* 0x000e620000209400 */
[----:B------:R-:W-:-:S07]  /*1b750*/  IABS R13, R7 ;  /* 0x00000007000d7213 */ /* 0x000fce0000000000 */
[----:B------:R-:W2:Y:S08]  /*1b760*/  I2F.RP R10, R5 ;  /* 0x00000005000a7306 */ /* 0x000eb00000209400 */
[----:B-1----:R-:W0:Y:S08]  /*1b770*/  MUFU.RCP R9, R9 ;  /* 0x0000000900097308 */ /* 0x002e300000001000 */
[----:B--2---:R-:W-:Y:S01]  /*1b780*/  MUFU.RCP R10, R10 ;  /* 0x0000000a000a7308 */ /* 0x004fe20000001000 */
        /* <DEDUP_REMOVED lines=18> */
[----:B------:R-:W0:Y:S01]  /*1b8b0*/  F2I.FTZ.U32.TRUNC.NTZ R3, R11 ;  /* 0x0000000b00037305 */ /* 0x000e22000021f000 */
[----:B------:R-:W-:-:S05]  /*1b8c0*/  IABS R12, R8 ;  /* 0x00000008000c7213 */ /* 0x000fca0000000000 */
[----:B------:R-:W-:-:S05]  /*1b8d0*/  IMAD.MOV R12, RZ, RZ, -R12 ;  /* 0x000000ffff0c7224 */ /* 0x000fca00078e0a0c */
[----:B------:R-:W-:-:S04]  /*1b8e0*/  @P0 VIADD R2, R2, 0x1 ;  /* 0x0000000102020836 */ /* 0x000fc80000000000 */
[----:B------:R-:W-:Y:S02]  /*1b8f0*/  IMAD.MOV.U32 R13, RZ, RZ, R2 ;  /* 0x000000ffff0d7224 */ /* 0x000fe400078e0002 */
[----:B0-----:R-:W-:Y:S02]  /*1b900*/  IMAD.MOV R2, RZ, RZ, -R3 ;  /* 0x000000ffff027224 */ /* 0x001fe400078e0a03 */
[----:B------:R-:W-:Y:S01]  /*1b910*/  @!P2 IMAD.MOV R13, RZ, RZ, -R13 ;  /* 0x000000ffff0da224 */ /* 0x000fe200078e0a0d */
[----:B------:R-:W-:Y:S01]  /*1b920*/  @!P1 LOP3.LUT R13, RZ, R7, RZ, 0x33, !PT ;  /* 0x00000007ff0d9212 */ /* 0x000fe200078e33ff */
[----:B------:R-:W-:Y:S02]  /*1b930*/  IMAD R9, R2, R5, RZ ;  /* 0x0000000502097224 */ /* 0x000fe400078e02ff */
[----:B------:R-:W-:Y:S01]  /*1b940*/  IMAD.MOV.U32 R2, RZ, RZ, RZ ;  /* 0x000000ffff027224 */ /* 0x000fe200078e00ff */
[----:B------:R-:W-:-:S03]  /*1b950*/  IABS R10, R13 ;  /* 0x0000000d000a7213 */ /* 0x000fc60000000000 */
[----:B------:R-:W-:-:S04]  /*1b960*/  IMAD.HI.U32 R2, R3, R9, R2 ;  /* 0x0000000903027227 */ /* 0x000fc800078e0002 */
[----:B------:R-:W-:Y:S02]  /*1b970*/  IMAD.MOV.U32 R3, RZ, RZ, R10 ;  /* 0x000000ffff037224 */ /* 0x000fe400078e000a */
[----:B------:R-:W-:Y:S02]  /*1b980*/  IMAD.MOV.U32 R10, RZ, RZ, R12 ;  /* 0x000000ffff0a7224 */ /* 0x000fe400078e000c */
        /* <DEDUP_REMOVED lines=9> */
[----:B------:R-:W-:-:S12]  /*1ba20*/  IMAD.MOV R5, RZ, RZ, -R13 ;  /* 0x000000ffff057224 */ /* 0x000fd800078e0a0d */
[----:B------:R-:W-:-:S04]  /*1ba30*/  @P0 VIADD R2, R2, 0x1 ;  /* 0x0000000102020836 */ /* 0x000fc80000000000 */
        /* <DEDUP_REMOVED lines=8> */
.L_x_5541:
[----:B0-----:R-:W0:Y:S02]  /*1bac0*/  LDC.64 R2, c[0x0][0xd90] ;  /* 0x00036400ff027b82 */ /* 0x001e240000000a00 */
        /* <DEDUP_REMOVED lines=32> */
[----:B------:R-:W-:Y:S02]  /*1bcd0*/  VIADDMNMX R8, R8, UR5, R13, PT ;  /* 0x0000000508087c46 */ /* 0x000fe4000b80010d */
[----:B------:R-:W-:-:S02]  /*1bce0*/  IADD3 R9, R9, 0x1000000, R4 ;  /* 0x0100000009097810 */ /* 0x000fc40007ffe004 */
        /* <DEDUP_REMOVED lines=25> */
[----:B------:R-:W-:-:S07]  /*1be80*/  IMAD R26, R2, R26, R9 ;  /* 0x0000001a021a7224 */ /* 0x000fce00078e0209 */
.L_x_5542:
[----:B------:R-:W-:-:S05]  /*1be90*/  LOP3.LUT R2, RZ, R2, RZ, 0x33, !PT ;  /* 0x00000002ff027212 */ /* 0x000fca00078e33ff */
[----:B------:R-:W-:Y:S01]  /*1bea0*/  IMAD.IADD R25, R7, 0x1, R2 ;  /* 0x0000000107197824 */ /* 0x000fe200078e0202 */
[----:B------:R-:W-:Y:S06]  /*1beb0*/  BRA `(.L_x_5543) ;  /* 0x00000000000c7947 */ /* 0x000fec0003800000 */
.L_x_5538:
[----:B------:R-:W-:Y:S02]  /*1bec0*/  IMAD.MOV.U32 R25, RZ, RZ, RZ ;  /* 0x000000ffff197224 */ /* 0x000fe400078e00ff */
[----:B------:R-:W-:Y:S02]  /*1bed0*/  IMAD.U32 R24, RZ, RZ, UR6 ;  /* 0x00000006ff187e24 */ /* 0x000fe4000f8e00ff */
[----:B------:R-:W-:-:S07]  /*1bee0*/  IMAD.MOV.U32 R26, RZ, RZ, RZ ;  /* 0x000000ffff1a7224 */ /* 0x000fce00078e00ff */
.L_x_5543:
[----:B------:R-:W-:-:S13]  /*1bef0*/  ISETP.NE.AND P0, PT, R6, RZ, PT ;  /* 0x000000ff0600720c */ /* 0x000fda0003f05270 */
[----:B------:R-:W0:Y:S01]  /*1bf00*/  @!P0 S2R R3, SR_CgaCtaId ;  /* 0x0000000000038919 */ /* 0x000e220000008800 */
[----:B------:R-:W-:-:S04]  /*1bf10*/  @!P0 MOV R2, 0x400 ;  /* 0x0000040000028802 */ /* 0x000fc80000000f00 */
[----:B0-----:R-:W-:-:S05]  /*1bf20*/  @!P0 LEA R2, R3, R2, 0x18 ;  /* 0x0000000203028211 */ /* 0x001fca00078ec0ff */
[----:B------:R1:W-:Y:S01]  /*1bf30*/  @!P0 STS.128 [R2+0x388d0], R24 ;  /* 0x0388d01802008388 */ /* 0x0003e20000000c00 */
[----:B------:R-:W-:Y:S06]  /*1bf40*/  BAR.ARV 0x5, 0x180 ;  /* 0x0146000000007b1d */ /* 0x000fec0000002000 */
.L_x_5536:
[----:B------:R2:W-:Y:S01]  /*1bf50*/  STL [R1+0x34], RZ ;  /* 0x000034ff01007387 */ /* 0x0005e20000100800 */
[----:B------:R-:W-:Y:S01]  /*1bf60*/  ULDC UR4, c[0x0][0xd3c] ;  /* 0x00034f0000047ab9 */ /* 0x000fe20000000800 */
[----:B------:R-:W-:Y:S01]  /*1bf70*/  IMAD.MOV.U32 R28, RZ, RZ, 0x1 ;  /* 0x00000001ff1c7424 */ /* 0x000fe200078e00ff */
[----:B0-----:R-:W-:Y:S01]  /*1bf80*/  ISETP.GE.AND P0, PT, R27, UR4, PT ;  /* 0x000000041b007c0c */ /* 0x001fe2000bf06270 */
[----:B------:R-:W-:-:S12]  /*1bf90*/  IMAD.MOV.U32 R22, RZ, RZ, RZ ;  /* 0x000000ffff167224 */ /* 0x000fd800078e00ff */
[----:B--2---:R-:W-:Y:S05]  /*1bfa0*/  @P0 BRA `(.L_x_5544) ;  /* 0x0000007c00b40947 */ /* 0x004fea0003800000 */
[----:B------:R-:W2:Y:S01]  /*1bfb0*/  LDL R4, [R1+0x10] ;  /* 0x0000100001047983 */ /* 0x000ea20000100800 */
[----:B------:R-:W0:Y:S01]  /*1bfc0*/  S2UR UR5, SR_CgaCtaId ;  /* 0x00000000000579c3 */ /* 0x000e220000008800 */
[C---:B-1----:R-:W-:Y:S01]  /*1bfd0*/  IMAD.SHL.U32 R2, R0.reuse, 0x8, RZ ;  /* 0x0000000800027824 */ /* 0x042fe200078e00ff */
[----:B------:R-:W-:Y:S01]  /*1bfe0*/  LOP3.LUT R5, R0, 0x7f, RZ, 0xc0, !PT ;  /* 0x0000007f00057812 */ /* 0x000fe200078ec0ff */
[----:B------:R-:W-:Y:S01]  /*1bff0*/  UMOV UR4, 0x400 ;  /* 0x0000040000047882 */ /* 0x000fe20000000000 */
[----:B------:R-:W-:Y:S01]  /*1c000*/  BSSY B8, `(.L_x_5544) ;  /* 0x00007e7000087945 */ /* 0x000fe20003800000 */
[----:B------:R-:W-:Y:S01]  /*1c010*/  IMAD.MOV.U32 R29, RZ, RZ, 0x1 ;  /* 0x00000001ff1d7424 */ /* 0x000fe200078e00ff */
[C---:B------:R-:W-:Y:S01]  /*1c020*/  LOP3.LUT R3, R2.reuse, 0x1f8, RZ, 0xc0, !PT ;  /* 0x000001f802037812 */ /* 0x040fe200078ec0ff */
[----:B------:R-:W-:Y:S01]  /*1c030*/  IMAD.SHL.U32 R36, R5, 0x8, RZ ;  /* 0x0000000805247824 */ /* 0x000fe200078e00ff */
[----:B------:R-:W-:Y:S01]  /*1c040*/  LOP3.LUT R2, R2, 0x38, RZ, 0xc0, !PT ;  /* 0x0000003802027812 */ /* 0x000fe200078ec0ff */
[----:B------:R-:W-:Y:S01]  /*1c050*/  IMAD.MOV.U32 R19, RZ, RZ, RZ ;  /* 0x000000ffff137224 */ /* 0x000fe200078e00ff */
[----:B------:R-:W-:Y:S01]  /*1c060*/  LOP3.LUT R3, R3, 0x38, R0, 0x78, !PT ;  /* 0x0000003803037812 */ /* 0x000fe200078e7800 */
[----:B------:R-:W-:Y:S01]  /*1c070*/  IMAD.SHL.U32 R0, R0, 0x10, RZ ;  /* 0x0000001000007824 */ /* 0x000fe200078e00ff */
[----:B------:R-:W-:Y:S01]  /*1c080*/  ULDC.64 UR38, c[0x0][0x198] ;  /* 0x0000660000267ab9 */ /* 0x000fe20000000a00 */
[----:B------:R-:W-:Y:S01]  /*1c090*/  IMAD.MOV.U32 R22, RZ, RZ, RZ ;  /* 0x000000ffff167224 */ /* 0x000fe200078e00ff */
[----:B------:R-:W-:Y:S01]  /*1c0a0*/  LOP3.LUT R36, R3, 0x200, R36, 0xf8, !PT ;  /* 0x0000020003247812 */ /* 0x000fe200078ef824 */
[----:B------:R-:W-:Y:S01]  /*1c0b0*/  IMAD.MOV.U32 R28, RZ, RZ, 0x1 ;  /* 0x00000001ff1c7424 */ /* 0x000fe200078e00ff */
[----:B------:R-:W-:Y:S01]  /*1c0c0*/  SHF.R.U32.HI R3, RZ, 0x3, R5 ;  /* 0x00000003ff037819 */ /* 0x000fe20000011605 */
[----:B------:R-:W-:-:S03]  /*1c0d0*/  ULDC UR36, c[0x0][0xc] ;  /* 0x0000030000247ab9 */ /* 0x000fc60000000800 */
[----:B------:R-:W-:Y:S02]  /*1c0e0*/  LOP3.LUT R3, R3, 0x70, R0, 0xf8, !PT ;  /* 0x0000007003037812 */ /* 0x000fe400078ef800 */
[C---:B------:R-:W-:Y:S01]  /*1c0f0*/  LOP3.LUT R0, R2.reuse, 0x40, RZ, 0xfc, !PT ;  /* 0x0000004002007812 */ /* 0x040fe200078efcff */
[----:B0-----:R-:W-:Y:S01]  /*1c100*/  ULEA UR4, UR5, UR4, 0x18 ;  /* 0x0000000405047291 */ /* 0x001fe2000f8ec03f */
[C---:B------:R-:W-:Y:S02]  /*1c110*/  LOP3.LUT R3, R2.reuse, 0xc0, RZ, 0xfc, !PT ;  /* 0x000000c002037812 */ /* 0x040fe400078efcff */
[C---:B------:R-:W-:Y:S02]  /*1c120*/  LOP3.LUT R0, R2.reuse, 0x100, RZ, 0xfc, !PT ;  /* 0x0000010002007812 */ /* 0x040fe400078efcff */
[C---:B------:R-:W-:Y:S01]  /*1c130*/  LOP3.LUT R3, R2.reuse, 0x180, RZ, 0xfc, !PT ;  /* 0x0000018002037812 */ /* 0x040fe200078efcff */
[----:B------:R-:W-:Y:S01]  /*1c140*/  IMAD.U32 R18, RZ, RZ, UR4 ;  /* 0x00000004ff127e24 */ /* 0x000fe2000f8e00ff */
[----:B------:R-:W-:-:S03]  /*1c150*/  LOP3.LUT R0, R2, 0x1c0, RZ, 0xfc, !PT ;  /* 0x000001c002007812 */ /* 0x000fc600078efcff */
[----:B------:R-:W-:Y:S01]  /*1c160*/  IMAD R23, R36, 0x2, R18 ;  /* 0x0000000224177824 */ /* 0x000fe200078e0212 */
[----:B--2---:R-:W-:-:S05]  /*1c170*/  LOP3.LUT R4, R4, 0x2, RZ, 0xfc, !PT ;  /* 0x0000000204047812 */ /* 0x004fca00078efcff */
[----:B------:R0:W-:Y:S04]  /*1c180*/  STL [R1+0x50], R4 ;  /* 0x0000500401007387 */ /* 0x0001e80000100800 */
[----:B------:R1:W-:Y:S01]  /*1c190*/  STL [R1+0x34], RZ ;  /* 0x000034ff01007387 */ /* 0x0003e20000100800 */
[C---:B0-----:R-:W-:Y:S02]  /*1c1a0*/  LOP3.LUT R4, R2.reuse, 0x80, RZ, 0xfc, !PT ;  /* 0x0000008002047812 */ /* 0x041fe400078efcff */
[----:B-1----:R-:W-:-:S07]  /*1c1b0*/  LOP3.LUT R4, R2, 0x140, RZ, 0xfc, !PT ;  /* 0x0000014002047812 */ /* 0x002fce00078efcff */
.L_x_5661:
        /* <DEDUP_REMOVED lines=50> */
[----:B---3--:R-:W-:Y:S06]  /*1c4e0*/  @P2 BRA `(.L_x_5545) ;  /* 0x0000000000142947 */ /* 0x008fec0003800000 */
[----:B------:R-:W-:Y:S05]  /*1c4f0*/  @!P0 BRA `(.L_x_5545) ;  /* 0x0000000000108947 */ /* 0x000fea0003800000 */
[----:B------:R-:W2:Y:S04]  /*1c500*/  LDG.E R7, desc[UR40][R2.64] ;  /* 0x0000002802077981 */ /* 0x000ea8000c1e1900 */
[----:B------:R-:W2:Y:S02]  /*1c510*/  LDG.E R2, desc[UR40][R2.64+0x4] ;  /* 0x0000042802027981 */ /* 0x000ea4000c1e1900 */
[----:B--2---:R-:W-:-:S05]  /*1c520*/  IMAD.IADD R10, R2, 0x1, -R7 ;  /* 0x00000001020a7824 */ /* 0x004fca00078e0a07 */
[----:B------:R1:W-:Y:S02]  /*1c530*/  STL [R1+0xc], R10 ;  /* 0x00000c0a01007387 */ /* 0x0003e40000100800 */
.L_x_5545:
[----:B------:R-:W-:Y:S01]  /*1c540*/  ULDC.64 UR4, c[0x0][0xb18] ;  /* 0x0002c60000047ab9 */ /* 0x000fe20000000a00 */
[C---:B0-----:R-:W-:Y:S01]  /*1c550*/  LOP3.LUT R8, R26.reuse, 0xff000000, RZ, 0xc0, !PT ;  /* 0xff0000001a087812 */ /* 0x041fe200078ec0ff */
[----:B------:R-:W-:Y:S01]  /*1c560*/  IMAD.MOV.U32 R30, RZ, RZ, R37 ;  /* 0x000000ffff1e7224 */ /* 0x000fe200078e0025 */
[----:B------:R-:W-:Y:S02]  /*1c570*/  ISETP.NE.U32.AND P0, PT, RZ, UR4, PT ;  /* 0x00000004ff007c0c */ /* 0x000fe4000bf05070 */
[----:B------:R-:W-:Y:S02]  /*1c580*/  SHF.R.U32.HI R8, RZ, 0x8, R8 ;  /* 0x00000008ff087819 */ /* 0x000fe40000011608 */
[----:B------:R-:W-:Y:S02]  /*1c590*/  ISETP.NE.AND.EX P0, PT, RZ, UR5, PT, P0 ;  /* 0x00000005ff007c0c */ /* 0x000fe4000bf05300 */
[C---:B------:R-:W-:Y:S02]  /*1c5a0*/  LOP3.LUT R2, R26.reuse, 0xff0000, RZ, 0xc0, !PT ;  /* 0x00ff00001a027812 */ /* 0x040fe400078ec0ff */
[----:B------:R-:W-:-:S02]  /*1c5b0*/  LOP3.LUT R17, R26, 0xffff, RZ, 0xc0, !PT ;  /* 0x0000ffff1a117812 */ /* 0x000fc400078ec0ff */
[----:B------:R-:W-:-:S07]  /*1c5c0*/  LEA.HI R8, R2, R8, RZ, 0x10 ;  /* 0x0000000802087211 */ /* 0x000fce00078f80ff */
[----:B------:R-:W-:Y:S05]  /*1c5d0*/  @!P0 BRA `(.L_x_5546) ;  /* 0x0000000000108947 */ /* 0x000fea0003800000 */
[----:B------:R-:W-:-:S04]  /*1c5e0*/  IADD3 R2, P0, R31, UR4, RZ ;  /* 0x000000041f027c10 */ /* 0x000fc8000ff1e0ff */
[----:B------:R-:W-:-:S05]  /*1c5f0*/  IADD3.X R3, R32, UR5, RZ, P0, !PT ;  /* 0x0000000520037c10 */ /* 0x000fca00087fe4ff */
[----:B------:R0:W5:Y:S01]  /*1c600*/  LDG.E R9, desc[UR40][R2.64] ;  /* 0x0000002802097981 */ /* 0x000162000c1e1900 */
[----:B------:R-:W-:Y:S05]  /*1c610*/  BRA `(.L_x_5547) ;  /* 0x0000000000247947 */ /* 0x000fea0003800000 */
.L_x_5546:
        /* <DEDUP_REMOVED lines=9> */
.L_x_5547:
[----:B0-----:R-:W2:Y:S01]  /*1c6b0*/  @P1 LDG.E R2, desc[UR40][R4.64] ;  /* 0x0000002804021981 */ /* 0x001ea2000c1e1900 */
[----:B------:R-:W0:Y:S03]  /*1c6c0*/  LDC R3, c[0x0][0x448] ;  /* 0x00011200ff037b82 */ /* 0x000e260000000800 */
[----:B------:R3:W2:Y:S01]  /*1c6d0*/  @P1 LDG.E R5, desc[UR40][R4.64+0x4] ;  /* 0x0000042804051981 */ /* 0x0006a2000c1e1900 */
[----:B-----5:R-:W-:Y:S01]  /*1c6e0*/  IMAD.IADD R9, R9, 0x1, -R34 ;  /* 0x0000000109097824 */ /* 0x020fe200078e0a22 */
[----:B------:R-:W-:Y:S01]  /*1c6f0*/  BSSY B0, `(.L_x_5548) ;  /* 0x0000035000007945 */ /* 0x000fe20003800000 */
[----:B------:R-:W-:Y:S02]  /*1c700*/  LOP3.LUT R33, R8, 0xff, RZ, 0xc0, !PT ;  /* 0x000000ff08217812 */ /* 0x000fe400078ec0ff */
[----:B0-----:R-:W-:-:S13]  /*1c710*/  ISETP.NE.AND P0, PT, R3, 0x1, PT ;  /* 0x000000010300780c */ /* 0x001fda0003f05270 */
[----:B---3--:R-:W0:Y:S08]  /*1c720*/  @P0 LDC R4, c[0x0][0x44c] ;  /* 0x00011300ff040b82 */ /* 0x008e300000000800 */
[----:B------:R-:W3:Y:S01]  /*1c730*/  @P0 LDC R3, c[0x0][0x450] ;  /* 0x00011400ff030b82 */ /* 0x000ee20000000800 */
[----:B--2---:R-:W-:Y:S02]  /*1c740*/  @P1 IMAD.IADD R6, R5, 0x1, -R2 ;  /* 0x0000000105061824 */ /* 0x004fe400078e0a02 */
[----:B------:R-:W-:-:S02]  /*1c750*/  IMAD.SHL.U32 R2, R25, 0x40, RZ ;  /* 0x0000004019027824 */ /* 0x000fc400078e00ff */
[----:B------:R-:W-:Y:S02]  /*1c760*/  IMAD.IADD R26, R9, 0x1, R6 ;  /* 0x00000001091a7824 */ /* 0x000fe400078e0206 */
[----:B------:R-:W-:-:S03]  /*1c770*/  VIADD R2, R2, 0x3f ;  /* 0x0000003f02027836 */ /* 0x000fc60000000000 */
[----:B------:R-:W-:Y:S01]  /*1c780*/  IADD3 R7, R26, 0x40, -R10 ;  /* 0x000000401a077810 */ /* 0x000fe20007ffe80a */
[----:B0-----:R-:W-:-:S05]  /*1c790*/  @P0 IMAD.HI.U32 R4, R2, R4, RZ ;  /* 0x0000000402040227 */ /* 0x001fca00078e00ff */
[----:B---3--:R-:W-:Y:S01]  /*1c7a0*/  @P0 SHF.R.U32.HI R2, RZ, R3, R4 ;  /* 0x00000003ff020219 */ /* 0x008fe20000011604 */
[----:B------:R-:W-:-:S04]  /*1c7b0*/  VIADD R3, R26, 0x3f ;  /* 0x0000003f1a037836 */ /* 0x000fc80000000000 */
[----:B------:R-:W-:Y:S01]  /*1c7c0*/  IMAD.IADD R2, R7, 0x1, R2 ;  /* 0x0000000107027824 */ /* 0x000fe200078e0202 */
[----:B------:R-:W-:-:S04]  /*1c7d0*/  SHF.R.S32.HI R4, RZ, 0x1f, R3 ;  /* 0x0000001fff047819 */ /* 0x000fc80000011403 */
[----:B------:R-:W-:Y:S02]  /*1c7e0*/  LEA.HI R4, R4, R3, RZ, 0x6 ;  /* 0x0000000304047211 */ /* 0x000fe400078f30ff */
[----:B------:R-:W-:Y:S02]  /*1c7f0*/  SHF.R.S32.HI R3, RZ, 0x1f, R2 ;  /* 0x0000001fff037819 */ /* 0x000fe40000011402 */
[----:B------:R-:W-:Y:S02]  /*1c800*/  SHF.R.S32.HI R5, RZ, 0x6, R4 ;  /* 0x00000006ff057819 */ /* 0x000fe40000011404 */
[----:B------:R-:W-:Y:S01]  /*1c810*/  LEA.HI R3, R3, R2, RZ, 0x6 ;  /* 0x0000000203037211 */ /* 0x000fe200078f30ff */
[----:B------:R-:W-:Y:S01]  /*1c820*/  IMAD.MOV.U32 R2, RZ, RZ, RZ ;  /* 0x000000ffff027224 */ /* 0x000fe200078e00ff */
        /* <DEDUP_REMOVED lines=33> */
.L_x_5549:
[----:B------:R-:W-:Y:S05]  /*1ca40*/  BSYNC B0 ;  /* 0x0000000000007941 */ /* 0x000fea0003800000 */
.L_x_5548:
[-C--:B------:R-:W-:Y:S01]  /*1ca50*/  IMAD R3, R33, R2.reuse, RZ ;  /* 0x0000000221037224 */ /* 0x080fe200078e02ff */
        /* <DEDUP_REMOVED lines=23> */
.L_x_5716:
[----:B-1----:R-:W-:Y:S02]  /*1cbd0*/  ISETP.NE.AND P0, PT, R14, RZ, PT ;  /* 0x000000ff0e00720c */ /* 0x002fe40003f05270 */
[----:B------:R-:W-:-:S11]  /*1cbe0*/  PLOP3.LUT P6, PT, PT, PT, PT, 0x8, 0x0 ;  /* 0x000000000000781c */ /* 0x000fd60003fce170 */
[----:B------:R-:W-:Y:S05]  /*1cbf0*/  @P0 BRA `(.L_x_5553) ;  /* 0x00000000000c0947 */ /* 0x000fea0003800000 */
[----:B------:R-:W-:-:S03]  /*1cc00*/  UMOV UR4, 0xffffffff ;  /* 0xffffffff00047882 */ /* 0x000fc60000000000 */
[----:B------:R-:W-:Y:S05]  /*1cc10*/  BRA.DIV UR4, `(.L_x_5554) ;  /* 0x0000008604d47947 */ /* 0x000fea000b800000 */
[----:B------:R-:W-:-:S13]  /*1cc20*/  ELECT P6, URZ, PT ;  /* 0x00000000003f782f */ /* 0x000fda00038c0000 */
.L_x_5553:
        /* <DEDUP_REMOVED lines=9> */
.L_x_5719:
[----:B------:R-:W-:Y:S05]  /*1ccc0*/  BSYNC B1 ;  /* 0x0000000000017941 */ /* 0x000fea0003800000 */
.L_x_5555:
        /* <DEDUP_REMOVED lines=10> */
.L_x_5720:
[----:B------:R-:W-:Y:S05]  /*1cd70*/  BSYNC B2 ;  /* 0x0000000000027941 */ /* 0x000fea0003800000 */
.L_x_5559:
        /* <DEDUP_REMOVED lines=9> */
.L_x_5562:
[----:B------:R-:W-:Y:S05]  /*1ce10*/  BSYNC B2 ;  /* 0x0000000000027941 */ /* 0x000fea0003800000 */
.L_x_5561:
        /* <DEDUP_REMOVED lines=12> */
.L_x_5563:
        /* <DEDUP_REMOVED lines=13> */
.L_x_5721:
[----:B------:R-:W-:Y:S05]  /*1cfb0*/  BSYNC B2 ;  /* 0x0000000000027941 */ /* 0x000fea0003800000 */
.L_x_5564:
        /* <DEDUP_REMOVED lines=11> */
.L_x_5567:
[----:B------:R-:W-:Y:S05]  /*1d070*/  BSYNC B2 ;  /* 0x0000000000027941 */ /* 0x000fea0003800000 */
.L_x_5566:
        /* <DEDUP_REMOVED lines=9> */
.L_x_5568:
        /* <DEDUP_REMOVED lines=15> */
.L_x_5569:
        /* <DEDUP_REMOVED lines=15> */
.L_x_5570:
        /* <DEDUP_REMOVED lines=15> */
.L_x_5571:
        /* <DEDUP_REMOVED lines=15> */
.L_x_5572:
        /* <DEDUP_REMOVED lines=15> */
.L_x_5573:
        /* <DEDUP_REMOVED lines=15> */
.L_x_5574:
        /* <DEDUP_REMOVED lines=15> */
.L_x_5575:
        /* <DEDUP_REMOVED lines=10> */
.L_x_5558:
[----:B------:R-:W-:Y:S05]  /*1d840*/  BSYNC B1 ;  /* 0x0000000000017941 */ /* 0x000fea0003800000 */
.L_x_5557:
        /* <DEDUP_REMOVED lines=9> */
.L_x_5595:
        /* <DEDUP_REMOVED lines=11> */
.L_x_5722:
[----:B------:R-:W-:Y:S05]  /*1d990*/  BSYNC B2 ;  /* 0x0000000000027941 */ /* 0x000fea0003800000 */
.L_x_5578:
        /* <DEDUP_REMOVED lines=9> */
.L_x_5581:
[----:B------:R-:W-:Y:S05]  /*1da30*/  BSYNC B2 ;  /* 0x0000000000027941 */ /* 0x000fea0003800000 */
.L_x_5580:
        /* <DEDUP_REMOVED lines=11> */
.L_x_5582:
        /* <DEDUP_REMOVED lines=13> */
.L_x_5723:
[----:B------:R-:W-:Y:S05]  /*1dbc0*/  BSYNC B2 ;  /* 0x0000000000027941 */ /* 0x000fea0003800000 */
.L_x_5583:
        /* <DEDUP_REMOVED lines=11> */
.L_x_5586:
[----:B------:R-:W-:Y:S05]  /*1dc80*/  BSYNC B2 ;  /* 0x0000000000027941 */ /* 0x000fea0003800000 */
.L_x_5585:
        /* <DEDUP_REMOVED lines=9> */
.L_x_5587:
        /* <DEDUP_REMOVED lines=15> */
.L_x_5588:
        /* <DEDUP_REMOVED lines=15> */
.L_x_5589:
        /* <DEDUP_REMOVED lines=15> */
.L_x_5590:
        /* <DEDUP_REMOVED lines=15> */
.L_x_5591:
        /* <DEDUP_REMOVED lines=15> */
.L_x_5592:
        /* <DEDUP_REMOVED lines=15> */
.L_x_5593:
        /* <DEDUP_REMOVED lines=15> */
.L_x_5594:
        /* <DEDUP_REMOVED lines=10> */
.L_x_5577:
[----:B------:R-:W-:Y:S05]  /*1e450*/  BSYNC B1 ;  /* 0x0000000000017941 */ /* 0x000fea0003800000 */
.L_x_5576:
        /* <DEDUP_REMOVED lines=8> */
.L_x_5551:
[----:B------:R-:W-:Y:S05]  /*1e4e0*/  BSYNC B0 ;  /* 0x0000000000007941 */ /* 0x000fea0003800000 */
.L_x_5550:
        /* <DEDUP_REMOVED lines=46> */
.L_x_5597:
[----:B------:R-:W-:Y:S05]  /*1e7d0*/  BSYNC B0 ;  /* 0x0000000000007941 */ /* 0x000fea0003800000 */
.L_x_5596:
        /* <DEDUP_REMOVED lines=23> */
.L_x_5599:
        /* <DEDUP_REMOVED lines=20> */
.L_x_5602:
[----:B------:R-:W-:Y:S05]  /*1ea90*/  BSYNC B6 ;  /* 0x0000000000067941 */ /* 0x000fea0003800000 */
.L_x_5601:
        /* <DEDUP_REMOVED lines=20> */
.L_x_5605:
        /* <DEDUP_REMOVED lines=15> */
.L_x_5604:
[----:B------:R-:W-:Y:S05]  /*1ecd0*/  BSYNC B6 ;  /* 0x0000000000067941 */ /* 0x000fea0003800000 */
.L_x_5603:
[----:B------:R-:W2:Y:S01]  /*1ece0*/  LDL R21, [R1+0x30] ;  /* 0x0000300001157983 */ /* 0x000ea20000100800 */
[----:B------:R-:W-:Y:S01]  /*1ecf0*/  ULDC.64 UR4, c[0x0][0xaf0] ;  /* 0x0002bc0000047ab9 */ /* 0x000fe20000000a00 */
[----:B------:R-:W0:Y:S01]  /*1ed00*/  LDC R9, c[0x0][0x430] ;  /* 0x00010c00ff097b82 */ /* 0x000e220000000800 */
[----:B------:R-:W-:Y:S01]  /*1ed10*/  ISETP.NE.U32.AND P0, PT, RZ, UR4, PT ;  /* 0x00000004ff007c0c */ /* 0x000fe2000bf05070 */
[----:B------:R-:W1:Y:S03]  /*1ed20*/  S2R R20, SR_TID.X ;  /* 0x0000000000147919 */ /* 0x000e660000002100 */
[----:B------:R-:W-:-:S13]  /*1ed30*/  ISETP.NE.AND.EX P0, PT, RZ, UR5, PT, P0 ;  /* 0x00000005ff007c0c */ /* 0x000fda000bf05300 */
[----:B------:R-:W-:Y:S01]  /*1ed40*/  @P0 IADD3 R2, P1, R31, UR4, RZ ;  /* 0x000000041f020c10 */ /* 0x000fe2000ff3e0ff */
[----:B------:R-:W-:-:S03]  /*1ed50*/  ULDC UR4, c[0x0][0x320] ;  /* 0x0000c80000047ab9 */ /* 0x000fc60000000800 */
[----:B------:R-:W-:-:S05]  /*1ed60*/  @P0 IADD3.X R3, R32, UR5, RZ, P1, !PT ;  /* 0x0000000520030c10 */ /* 0x000fca0008ffe4ff */
[----:B------:R3:W4:Y:S01]  /*1ed70*/  @P0 LDG.E R30, desc[UR40][R2.64] ;  /* 0x00000028021e0981 */ /* 0x000722000c1e1900 */
[----:B-1----:R-:W-:-:S04]  /*1ed80*/  LOP3.LUT R20, R20, 0x7f, RZ, 0xc0, !PT ;  /* 0x0000007f14147812 */ /* 0x002fc800078ec0ff */
[----:B------:R-:W-:Y:S02]  /*1ed90*/  SHF.R.U32.HI R35, RZ, 0x3, R20 ;  /* 0x00000003ff237819 */ /* 0x000fe40000011614 */
[----:B------:R-:W1:Y:S02]  /*1eda0*/  S2R R20, SR_TID.X ;  /* 0x0000000000147919 */ /* 0x000e640000002100 */
[----:B-1----:R-:W-:-:S05]  /*1edb0*/  IMAD.SHL.U32 R20, R20, 0x10, RZ ;  /* 0x0000001014147824 */ /* 0x002fca00078e00ff */
[----:B------:R-:W-:Y:S02]  /*1edc0*/  LOP3.LUT R20, R35, 0x70, R20, 0xf8, !PT ;  /* 0x0000007023147812 */ /* 0x000fe400078ef814 */
[----:B------:R-:W1:Y:S01]  /*1edd0*/  S2R R35, SR_TID.X ;  /* 0x0000000000237919 */ /* 0x000e620000002100 */
[----:B0-----:R-:W-:Y:S01]  /*1ede0*/  ISETP.NE.AND P1, PT, R9, 0x1, PT ;  /* 0x000000010900780c */ /* 0x001fe20003f25270 */
[----:B------:R-:W0:-:S12]  /*1edf0*/  S2R R4, SR_TID.X ;  /* 0x0000000000047919 */ /* 0x000e180000002100 */
[----:B---3--:R-:W3:Y:S08]  /*1ee00*/  @P1 LDC R3, c[0x0][0x434] ;  /* 0x00010d00ff031b82 */ /* 0x008ef00000000800 */
[----:B------:R-:W5:Y:S01]  /*1ee10*/  @P1 LDC R2, c[0x0][0x438] ;  /* 0x00010e00ff021b82 */ /* 0x000f620000000800 */
[----:B-1----:R-:W-:-:S05]  /*1ee20*/  IMAD.SHL.U32 R35, R35, 0x8, RZ ;  /* 0x0000000823237824 */ /* 0x002fca00078e00ff */
[----:B------:R-:W-:-:S04]  /*1ee30*/  LOP3.LUT R35, R35, 0x38, RZ, 0xc0, !PT ;  /* 0x0000003823237812 */ /* 0x000fc800078ec0ff */
[----:B------:R-:W-:-:S04]  /*1ee40*/  LOP3.LUT R35, R35, 0x40, RZ, 0xfc, !PT ;  /* 0x0000004023237812 */ /* 0x000fc800078efcff */
[----:B------:R-:W-:Y:S02]  /*1ee50*/  ISETP.GE.AND P2, PT, R35, UR4, PT ;  /* 0x0000000423007c0c */ /* 0x000fe4000bf46270 */
[----:B------:R-:W1:Y:S01]  /*1ee60*/  S2R R35, SR_TID.X ;  /* 0x0000000000237919 */ /* 0x000e620000002100 */
[----:B0-----:R-:W-:Y:S01]  /*1ee70*/  IMAD.SHL.U32 R4, R4, 0x8, RZ ;  /* 0x0000000804047824 */ /* 0x001fe200078e00ff */
[----:B------:R-:W-:-:S04]  /*1ee80*/  LOP3.LUT R16, R16, 0xffffffbf, RZ, 0xc0, !PT ;  /* 0xffffffbf10107812 */ /* 0x000fc800078ec0ff */
[----:B------:R-:W-:Y:S02]  /*1ee90*/  LOP3.LUT R4, R4, 0x38, RZ, 0xc0, !PT ;  /* 0x0000003804047812 */ /* 0x000fe400078ec0ff */
[----:B------:R-:W-:Y:S02]  /*1eea0*/  SEL R8, RZ, 0xffffffff, P2 ;  /* 0xffffffffff087807 */ /* 0x000fe40001000000 */
[----:B------:R-:W-:Y:S02]  /*1eeb0*/  LOP3.LUT R4, R4, 0x80, RZ, 0xfc, !PT ;  /* 0x0000008004047812 */ /* 0x000fe400078efcff */
[----:B------:R-:W-:Y:S01]  /*1eec0*/  @P2 LOP3.LUT R16, R16, 0x40, RZ, 0xfc, !PT ;  /* 0x0000004010102812 */ /* 0x000fe200078efcff */
[----:B------:R-:W-:Y:S01]  /*1eed0*/  IMAD.SHL.U32 R8, R8, 0x2, RZ ;  /* 0x0000000208087824 */ /* 0x000fe200078e00ff */
[----:B------:R-:W-:Y:S01]  /*1eee0*/  ISETP.GE.AND P2, PT, R4, UR4, PT ;  /* 0x0000000404007c0c */ /* 0x000fe2000bf46270 */
[----:B-1----:R-:W-:-:S05]  /*1eef0*/  IMAD.SHL.U32 R35, R35, 0x8, RZ ;  /* 0x0000000823237824 */ /* 0x002fca00078e00ff */
[----:B------:R-:W-:-:S04]  /*1ef00*/  LOP3.LUT R35, R35, 0x38, RZ, 0xc0, !PT ;  /* 0x0000003823237812 */ /* 0x000fc800078ec0ff */
[----:B------:R-:W-:Y:S02]  /*1ef10*/  LOP3.LUT R35, R35, 0xc0, RZ, 0xfc, !PT ;  /* 0x000000c023237812 */ /* 0x000fe400078efcff */
[----:B------:R-:W-:Y:S01]  /*1ef20*/  LOP3.LUT R16, R16, 0xffffff7f, RZ, 0xc0, !PT ;  /* 0xffffff7f10107812 */ /* 0x000fe200078ec0ff */
[----:B------:R-:W-:Y:S01]  /*1ef30*/  IMAD.MOV.U32 R11, RZ, RZ, RZ ;  /* 0x000000ffff0b7224 */ /* 0x000fe200078e00ff */
[----:B--2---:R-:W-:Y:S02]  /*1ef40*/  LEA R31, R21, 0xffffffc0, 0x6 ;  /* 0xffffffc0151f7811 */ /* 0x004fe400078e30ff */
[----:B------:R-:W0:Y:S03]  /*1ef50*/  S2R R21, SR_TID.X ;  /* 0x0000000000157919 */ /* 0x000e260000002100 */
[----:B------:R-:W-:-:S05]  /*1ef60*/  IMAD.IADD R0, R20, 0x1, R31 ;  /* 0x0000000114007824 */ /* 0x000fca00078e021f */
[C---:B------:R-:W-:Y:S01]  /*1ef70*/  ISETP.GE.AND P0, PT, R0.reuse, R26, PT ;  /* 0x0000001a0000720c */ /* 0x040fe20003f06270 */
[----:B------:R-:W-:-:S03]  /*1ef80*/  IMAD.IADD R0, R0, 0x1, R34 ;  /* 0x0000000100007824 */ /* 0x000fc600078e0222 */
[----:B------:R-:W-:Y:S01]  /*1ef90*/  ISETP.GT.U32.OR P0, PT, R20, 0x3f, P0 ;  /* 0x0000003f1400780c */ /* 0x000fe20000704470 */
[----:B---3--:R-:W-:-:S04]  /*1efa0*/  @P1 IMAD.HI.U32 R3, R0, R3, RZ ;  /* 0x0000000300031227 */ /* 0x008fc800078e00ff */
[----:B------:R-:W-:Y:S01]  /*1efb0*/  IMAD.MOV.U32 R6, RZ, RZ, R0 ;  /* 0x000000ffff067224 */ /* 0x000fe200078e0000 */
[----:B-----5:R-:W-:-:S07]  /*1efc0*/  @P1 SHF.R.U32.HI R6, RZ, R2, R3 ;  /* 0x00000002ff061219 */ /* 0x020fce0000011603 */
[----:B------:R-:W1:Y:S01]  /*1efd0*/  @!P0 LDC.64 R2, c[0x0][0x428] ;  /* 0x00010a00ff028b82 */ /* 0x000e620000000a00 */
[----:B0-----:R-:W-:-:S05]  /*1efe0*/  IMAD.SHL.U32 R21, R21, 0x8, RZ ;  /* 0x0000000815157824 */ /* 0x001fca00078e00ff */
        /* <DEDUP_REMOVED lines=11> */
[----:B-1----:R-:W-:-:S04]  /*1f0a0*/  @!P0 IMAD R7, R35, R2, RZ ;  /* 0x0000000223078224 */ /* 0x002fc800078e02ff */
        /* <DEDUP_REMOVED lines=37> */
[----:B------:R-:W-:-:S04]  /*1f300*/  LOP3.LUT R16, R16, 0xfffffffb, RZ, 0xc0, !PT ;  /* 0xfffffffb10107812 */ /* 0x000fc800078ec0ff */
[----:B------:R-:W-:Y:S01]  /*1f310*/  @P2 LOP3.LUT R16, R16, 0x4, RZ, 0xfc, !PT ;  /* 0x0000000410102812 */ /* 0x000fe200078efcff */
[----:B0-----:R-:W-:Y:S06]  /*1f320*/  BRA.DIV UR4, `(.L_x_5606) ;  /* 0x0000006204947947 */ /* 0x001fec000b800000 */
.L_x_5726:
[----:B------:R-:W2:Y:S01]  /*1f330*/  LDL R0, [R1+0x50] ;  /* 0x0000500001007983 */ /* 0x000ea20000100800 */
[----:B------:R-:W-:Y:S02]  /*1f340*/  ISETP.GT.U32.AND P1, PT, R20, 0x3f, PT ;  /* 0x0000003f1400780c */ /* 0x000fe40003f24070 */
[----:B------:R-:W-:Y:S02]  /*1f350*/  LOP3.LUT R16, R16, 0xfffffeff, RZ, 0xc0, !PT ;  /* 0xfffffeff10107812 */ /* 0x000fe400078ec0ff */
[----:B------:R-:W-:Y:S02]  /*1f360*/  LOP3.LUT R32, R5, R32, RZ, 0xfc, !PT ;  /* 0x0000002005207212 */ /* 0x000fe400078efcff */
[----:B------:R-:W-:-:S07]  /*1f370*/  LOP3.LUT R16, R16, 0xfffffffe, RZ, 0xc0, !PT ;  /* 0xfffffffe10107812 */ /* 0x000fce00078ec0ff */
[----:B------:R-:W-:Y:S02]  /*1f380*/  @P1 LOP3.LUT R16, R16, 0x1, RZ, 0xfc, !PT ;  /* 0x0000000110101812 */ /* 0x000fe400078efcff */
[----:B--2---:R-:W-:-:S13]  /*1f390*/  ISETP.NE.AND P0, PT, R0, 0x3, PT ;  /* 0x000000030000780c */ /* 0x004fda0003f05270 */
[----:B------:R-:W-:Y:S01]  /*1f3a0*/  @P0 LOP3.LUT R16, R16, 0x100, RZ, 0xfc, !PT ;  /* 0x0000010010100812 */ /* 0x000fe200078efcff */
[----:B------:R-:W-:Y:S06]  /*1f3b0*/  @!P0 BRA `(.L_x_5607) ;  /* 0x0000000000048947 */ /* 0x000fec0003800000 */
[----:B------:R-:W-:Y:S01]  /*1f3c0*/  BPT.TRAP 0x1 ;  /* 0x000000040000795c */ /* 0x000fe20000300000 */
.L_x_5607:
        /* <DEDUP_REMOVED lines=9> */
.L_x_5727:
[----:B------:R-:W-:Y:S05]  /*1f460*/  BSYNC B0 ;  /* 0x0000000000007941 */ /* 0x000fea0003800000 */
.L_x_5608:
        /* <DEDUP_REMOVED lines=65> */
.L_x_5737:
        /* <DEDUP_REMOVED lines=10> */
.L_x_5611:
[----:B------:R-:W-:Y:S02]  /*1f920*/  PLOP3.LUT P1, PT, P1, P0, PT, 0xa2, 0x0 ;  /* 0x000000000000781c */ /* 0x000fe40000f21472 */
[----:B------:R-:W-:-:S08]  /*1f930*/  @P0 R2UR P1, UR4, R26 ;  /* 0x000000001a0402ca */ /* 0x000fd00000020000 */
[----:B------:R-:W-:-:S05]  /*1f940*/  @P0 PLOP3.LUT P0, PT, P1, PT, PT, 0x80, 0x0 ;  /* 0x000000000000081c */ /* 0x000fca0000f0f070 */
[----:B------:R-:W-:Y:S01]  /*1f950*/  @!P1 SYNCS.ARRIVE.TRANS64.RED.A0T1 RZ, [UR4+0x38830], RZ ;  /* 0x038830ffffff99a7 */ /* 0x000fe20008200404 */
[----:B------:R-:W-:Y:S07]  /*1f960*/  @!P1 ARRIVES.LDGSTSBAR.64.TRANSCNT [UR4+0x38830] ;  /* 0x03883000ff0099b0 */ /* 0x000fee0008000a84 */
[----:B------:R-:W-:Y:S05]  /*1f970*/  @P0 BRA.U.ANY `(.L_x_5611) ;  /* 0xfffffffd00e80947 */ /* 0x000fea000393ffff */
[----:B------:R-:W-:Y:S01]  /*1f980*/  NOP ;  /* 0x0000000000007918 */ /* 0x000fe20000000000 */
[----:B------:R-:W2:Y:S02]  /*1f990*/  LDL R0, [R1+0x50] ;  /* 0x0000500001007983 */ /* 0x000ea40000100800 */
[----:B--2---:R-:W-:-:S13]  /*1f9a0*/  ISETP.NE.AND P2, PT, R0, 0x3, PT ;  /* 0x000000030000780c */ /* 0x004fda0003f45270 */
[----:B------:R-:W-:Y:S05]  /*1f9b0*/  @!P2 BRA `(.L_x_5612) ;  /* 0x000000000004a947 */ /* 0x000fea0003800000 */
[----:B------:R-:W-:Y:S01]  /*1f9c0*/  BPT.TRAP 0x1 ;  /* 0x000000040000795c */ /* 0x000fe20000300000 */
.L_x_5612:
        /* <DEDUP_REMOVED lines=34> */
.L_x_5614:
[----:B------:R-:W-:Y:S05]  /*1fbf0*/  BSYNC B6 ;  /* 0x0000000000067941 */ /* 0x000fea0003800000 */
.L_x_5613:
        /* <DEDUP_REMOVED lines=76> */
[----:B------:R-:W1:Y:S04]  /*200c0*/  SHFL.IDX PT, R4, R3, 0x1, 0x181f ;  /* 0x00381f0003047f89 */ /* 0x000e6800000e0000 */
[----:B------:R-:W-:Y:S01]  /*200d0*/  SHFL.IDX PT, R3, R3, 0x3, 0x181f ;  /* 0x00781f0003037f89 */ /* 0x000fe200000e0000 */
        /* <DEDUP_REMOVED lines=14> */
[----:B-1----:R0:W-:Y:S02]  /*201c0*/  @!P0 LDGSTS.E.BYPASS.LTC128B.128 [R23+0x21400], desc[UR40][R4.64], !P1 ;  /* 0x2140000004178fae */ /* 0x0021e4000c901d68 */
.L_x_5746:
[----:B01----:R-:W-:-:S05]  /*201d0*/  VIADD R4, R25, 0x30 ;  /* 0x0000003019047836 */ /* 0x003fca0000000000 */
[----:B------:R-:W-:Y:S01]  /*201e0*/  ISETP.GE.AND P0, PT, R4, R2, PT ;  /* 0x000000020400720c */ /* 0x000fe20003f06270 */
[----:B------:R0:W-:-:S12]  /*201f0*/  STL [R1+0x2c], R4 ;  /* 0x00002c0401007387 */ /* 0x0001d80000100800 */
[----:B------:R-:W-:-:S05]  /*20200*/  @!P0 LEA R2, P2, R7, R0, 0x1 ;  /* 0x0000000007028211 */ /* 0x000fca00078408ff */
[----:B------:R-:W-:-:S05]  /*20210*/  @!P0 IMAD.X R3, RZ, RZ, R3, P2 ;  /* 0x000000ffff038224 */ /* 0x000fca00010e0603 */
[----:B------:R-:W-:Y:S01]  /*20220*/  @!PT LDS RZ, [RZ] ;  /* 0x00000000fffff984 */ /* 0x000fe20000000800 */
[----:B------:R-:W-:Y:S01]  /*20230*/  @!PT LDS RZ, [RZ] ;  /* 0x00000000fffff984 */ /* 0x000fe20000000800 */
[----:B------:R-:W-:Y:S01]  /*20240*/  @!PT LDS RZ, [RZ] ;  /* 0x00000000fffff984 */ /* 0x000fe20000000800 */
[----:B------:R0:W-:Y:S01]  /*20250*/  @!P0 LDGSTS.E.BYPASS.LTC128B.128 [R23+0x21c00], desc[UR40][R2.64], !P1 ;  /* 0x21c0000002178fae */ /* 0x0001e2000c901d68 */
[----:B------:R-:W-:Y:S01]  /*20260*/  PLOP3.LUT P0, PT, PT, PT, PT, 0x80, 0x0 ;  /* 0x000000000000781c */ /* 0x000fe20003f0f070 */
[----:B------:R-:W-:-:S12]  /*20270*/  NOP ;  /* 0x0000000000007918 */ /* 0x000fd80000000000 */
.L_x_5616:
        /* <DEDUP_REMOVED lines=28> */
.L_x_5618:
[----:B------:R-:W-:Y:S05]  /*20440*/  BSYNC B6 ;  /* 0x0000000000067941 */ /* 0x000fea0003800000 */
.L_x_5617:
        /* <DEDUP_REMOVED lines=191> */
.L_x_5756:
[----:B------:R-:W2:Y:S01]  /*21040*/  LDL.LU R3, [R1+0x2c] ;  /* 0x00002c0001037983 */ /* 0x000ea20000300800 */
[----:B------:R-:W-:Y:S01]  /*21050*/  BSSY B0, `(.L_x_5620) ;  /* 0x0000019000007945 */ /* 0x000fe20003800000 */
[----:B--2---:R-:W-:-:S13]  /*21060*/  ISETP.GE.AND P0, PT, R3, R6, PT ;  /* 0x000000060300720c */ /* 0x004fda0003f06270 */
[----:B------:R-:W-:Y:S05]  /*21070*/  @P0 BRA `(.L_x_5621) ;  /* 0x0000000000580947 */ /* 0x000fea0003800000 */
[----:B------:R-:W-:Y:S02]  /*21080*/  LOP3.LUT R0, R0, 0x40, RZ, 0xc0, !PT ;  /* 0x0000004000007812 */ /* 0x000fe400078ec0ff */
[----:B------:R-:W-:Y:S02]  /*21090*/  LOP3.LUT P6, RZ, R16, 0x800, RZ, 0xc0, !PT ;  /* 0x0000080010ff7812 */ /* 0x000fe400078cc0ff */
        /* <DEDUP_REMOVED lines=20> */
.L_x_5621:
[----:B------:R-:W-:Y:S05]  /*211e0*/  BSYNC B0 ;  /* 0x0000000000007941 */ /* 0x000fea0003800000 */
.L_x_5620:
[----:B------:R-:W-:Y:S01]  /*211f0*/  NOP ;  /* 0x0000000000007918 */ /* 0x000fe20000000000 */
[----:B------:R-:W-:-:S13]  /*21200*/  PLOP3.LUT P0, PT, PT, PT, PT, 0x80, 0x0 ;  /* 0x000000000000781c */ /* 0x000fda0003f0f070 */
.L_x_5622:
        /* <DEDUP_REMOVED lines=18> */
.L_x_5757:
[----:B------:R-:W-:Y:S05]  /*21330*/  BSYNC B0 ;  /* 0x0000000000007941 */ /* 0x000fea0003800000 */
.L_x_5623:
[----:B------:R-:W2:Y:S02]  /*21340*/  LDL R2, [R1+0x50] ;  /* 0x0000500001027983 */ /* 0x000ea40000100800 */
[----:B--2---:R-:W-:-:S13]  /*21350*/  ISETP.NE.AND P0, PT, R2, 0x3, PT ;  /* 0x000000030200780c */ /* 0x004fda0003f05270 */
[----:B------:R-:W-:Y:S05]  /*21360*/  @!P0 BRA `(.L_x_5625) ;  /* 0x0000000000048947 */ /* 0x000fea0003800000 */
[----:B------:R-:W-:Y:S01]  /*21370*/  BPT.TRAP 0x1 ;  /* 0x000000040000795c */ /* 0x000fe20000300000 */
.L_x_5625:
[----:B-1----:R-:W-:Y:S01]  /*21380*/  SHF.L.U32 R0, R28, 0x1f, RZ ;  /* 0x0000001f1c007819 */ /* 0x002fe200000006ff */
[----:B------:R-:W-:Y:S03]  /*21390*/  BSSY B0, `(.L_x_5626) ;  /* 0x0000003000007945 */ /* 0x000fe60003800000 */
[----:B------:R-:W1:Y:S02]  /*213a0*/  SYNCS.PHASECHK.TRANS64.TRYWAIT P0, [R26+URZ+0x38860], R0 ;  /* 0x038860001a0075a7 */ /* 0x000e64000800017f */
[----:B-1----:R-:W-:Y:S05]  /*213b0*/  @!P0 BRA `(.L_x_5627) ;  /* 0x00000058001c8947 */ /* 0x002fea0003800000 */
.L_x_5758:
[----:B------:R-:W-:Y:S05]  /*213c0*/  BSYNC B0 ;  /* 0x0000000000007941 */ /* 0x000fea0003800000 */
.L_x_5626:
        /* <DEDUP_REMOVED lines=109> */
.L_x_5768:
        /* <DEDUP_REMOVED lines=34> */
.L_x_5629:
[----:B------:R-:W-:Y:S02]  /*21cc0*/  PLOP3.LUT P1, PT, P1, P0, PT, 0xa2, 0x0 ;  /* 0x000000000000781c */ /* 0x000fe40000f21472 */
[----:B------:R-:W-:-:S08]  /*21cd0*/  @P0 R2UR P1, UR4, R26 ;  /* 0x000000001a0402ca */ /* 0x000fd00000020000 */
[----:B------:R-:W-:-:S05]  /*21ce0*/  @P0 PLOP3.LUT P0, PT, P1, PT, PT, 0x80, 0x0 ;  /* 0x000000000000081c */ /* 0x000fca0000f0f070 */
[----:B------:R-:W-:Y:S01]  /*21cf0*/  @!P1 SYNCS.ARRIVE.TRANS64.RED.A0T1 RZ, [UR4+0x38850], RZ ;  /* 0x038850ffffff99a7 */ /* 0x000fe20008200404 */
[----:B------:R-:W-:Y:S07]  /*21d00*/  @!P1 ARRIVES.LDGSTSBAR.64.TRANSCNT [UR4+0x38850] ;  /* 0x03885000ff0099b0 */ /* 0x000fee0008000a84 */
[----:B------:R-:W-:Y:S05]  /*21d10*/  @P0 BRA.U.ANY `(.L_x_5629) ;  /* 0xfffffffd00e80947 */ /* 0x000fea000393ffff */
[----:B------:R-:W-:Y:S01]  /*21d20*/  NOP ;  /* 0x0000000000007918 */ /* 0x000fe20000000000 */
[----:B-1----:R-:W2:Y:S02]  /*21d30*/  LDL R2, [R1+0x50] ;  /* 0x0000500001027983 */ /* 0x002ea40000100800 */
[----:B--2---:R-:W-:-:S13]  /*21d40*/  ISETP.NE.AND P2, PT, R2, 0x3, PT ;  /* 0x000000030200780c */ /* 0x004fda0003f45270 */
[----:B------:R-:W-:Y:S05]  /*21d50*/  @!P2 BRA `(.L_x_5630) ;  /* 0x000000000004a947 */ /* 0x000fea0003800000 */
[----:B------:R-:W-:Y:S01]  /*21d60*/  BPT.TRAP 0x1 ;  /* 0x000000040000795c */ /* 0x000fe20000300000 */
.L_x_5630:
        /* <DEDUP_REMOVED lines=11> */
.L_x_5645:
[----:B--2---:R-:W2:Y:S01]  /*21e20*/  LDL R10, [R1+0x50] ;  /* 0x00005000010a7983 */ /* 0x004ea20000100800 */
[----:B0-----:R-:W0:Y:S01]  /*21e30*/  LDC R5, c[0x0][0x430] ;  /* 0x00010c00ff057b82 */ /* 0x001e220000000800 */
[----:B-1----:R-:W1:Y:S01]  /*21e40*/  S2R R2, SR_TID.X ;  /* 0x0000000000027919 */ /* 0x002e620000002100 */
[----:B---3--:R-:W3:Y:S01]  /*21e50*/  S2R R8, SR_TID.X ;  /* 0x0000000000087919 */ /* 0x008ee20000002100 */
[----:B0-----:R-:W-:Y:S02]  /*21e60*/  ISETP.NE.AND P0, PT, R5, 0x1, PT ;  /* 0x000000010500780c */ /* 0x001fe40003f05270 */
[----:B-1----:R-:W-:-:S11]  /*21e70*/  LOP3.LUT R2, R2, 0x7f, RZ, 0xc0, !PT ;  /* 0x0000007f02027812 */ /* 0x002fd600078ec0ff */
[----:B------:R-:W0:Y:S01]  /*21e80*/  @P0 LDC R6, c[0x0][0x434] ;  /* 0x00010d00ff060b82 */ /* 0x000e220000000800 */
[----:B---3--:R-:W-:Y:S01]  /*21e90*/  IMAD.SHL.U32 R8, R8, 0x10, RZ ;  /* 0x0000001008087824 */ /* 0x008fe200078e00ff */
[----:B------:R-:W-:-:S04]  /*21ea0*/  SHF.R.U32.HI R2, RZ, 0x3, R2 ;  /* 0x00000003ff027819 */ /* 0x000fc80000011602 */
[----:B------:R-:W-:Y:S02]  /*21eb0*/  LOP3.LUT R8, R2, 0x70, R8, 0xf8, !PT ;  /* 0x0000007002087812 */ /* 0x000fe400078ef808 */
[----:B------:R-:W1:Y:S02]  /*21ec0*/  @P0 LDC R3, c[0x0][0x438] ;  /* 0x00010e00ff030b82 */ /* 0x000e640000000800 */
[----:B------:R-:W-:Y:S01]  /*21ed0*/  ISETP.GT.U32.AND P1, PT, R8, 0x3f, PT ;  /* 0x0000003f0800780c */ /* 0x000fe20003f24070 */
[----:B------:R-:W-:-:S04]  /*21ee0*/  IMAD R4, R7, 0x40, R34 ;  /* 0x0000004007047824 */ /* 0x000fc800078e0222 */
[----:B------:R-:W-:-:S08]  /*21ef0*/  IMAD.IADD R4, R8, 0x1, R4 ;  /* 0x0000000108047824 */ /* 0x000fd000078e0204 */
[----:B------:R-:W3:Y:S01]  /*21f00*/  @!P1 LDC.64 R8, c[0x0][0x428] ;  /* 0x00010a00ff089b82 */ /* 0x000ee20000000a00 */
[----:B0-----:R-:W-:-:S04]  /*21f10*/  @P0 IMAD.HI.U32 R6, R4, R6, RZ ;  /* 0x0000000604060227 */ /* 0x001fc800078e00ff */
[----:B------:R-:W-:Y:S01]  /*21f20*/  IMAD.MOV.U32 R2, RZ, RZ, R4 ;  /* 0x000000ffff027224 */ /* 0x000fe200078e0004 */
[----:B-1----:R-:W-:-:S05]  /*21f30*/  @P0 SHF.R.U32.HI R2, RZ, R3, R6 ;  /* 0x00000003ff020219 */ /* 0x002fca0000011606 */
[----:B------:R-:W-:-:S04]  /*21f40*/  IMAD.MOV R3, RZ, RZ, -R2 ;  /* 0x000000ffff037224 */ /* 0x000fc800078e0a02 */
[----:B------:R-:W-:Y:S01]  /*21f50*/  IMAD R5, R5, R3, R4 ;  /* 0x0000000305057224 */ /* 0x000fe200078e0204 */
[--C-:B------:R-:W-:Y:S01]  /*21f60*/  @!P1 SHF.R.S32.HI R3, RZ, 0x1f, R2.reuse ;  /* 0x0000001fff039819 */ /* 0x100fe20000011402 */
[-C--:B---3--:R-:W-:Y:S02]  /*21f70*/  @!P1 IMAD R4, R35, R8.reuse, RZ ;  /* 0x0000000823049224 */ /* 0x088fe400078e02ff */
[----:B------:R-:W-:-:S04]  /*21f80*/  @!P1 IMAD.WIDE.U32 R2, R30, R8, R2 ;  /* 0x000000081e029225 */ /* 0x000fc800078e0002 */
[----:B------:R-:W-:Y:S02]  /*21f90*/  @!P1 IMAD R4, R30, R9, R4 ;  /* 0x000000091e049224 */ /* 0x000fe400078e0204 */
[----:B------:R-:W0:Y:S02]  /*21fa0*/  @!P1 LDC.64 R8, c[0x0][0x418] ;  /* 0x00010600ff089b82 */ /* 0x000e240000000a00 */
[----:B------:R-:W-:Y:S02]  /*21fb0*/  @!P1 IMAD.IADD R3, R4, 0x1, R3 ;  /* 0x0000000104039824 */ /* 0x000fe400078e0203 */
[----:B------:R-:W-:Y:S02]  /*21fc0*/  IMAD.MOV.U32 R4, RZ, RZ, RZ ;  /* 0x000000ffff047224 */ /* 0x000fe400078e00ff */
[----:B------:R-:W-:Y:S01]  /*21fd0*/  VIADD R22, R22, 0x1 ;  /* 0x0000000116167836 */ /* 0x000fe20000000000 */
        /* <DEDUP_REMOVED lines=10> */
[----:B------:R-:W-:Y:S02]  /*22080*/  ISETP.GT.AND P3, PT, R2, R33, PT ;  /* 0x000000210200720c */ /* 0x000fe40003f64270 */
[----:B--2---:R-:W-:-:S13]  /*22090*/  ISETP.NE.AND P1, PT, R10, 0x3, PT ;  /* 0x000000030a00780c */ /* 0x004fda0003f25270 */
[----:B0-----:R-:W-:Y:S05]  /*220a0*/  @!P1 BRA `(.L_x_5633) ;  /* 0x0000000000049947 */ /* 0x001fea0003800000 */
[----:B------:R-:W-:Y:S01]  /*220b0*/  BPT.TRAP 0x1 ;  /* 0x000000040000795c */ /* 0x000fe20000300000 */
.L_x_5633:
[----:B------:R-:W-:Y:S01]  /*220c0*/  IMAD R6, R22, 0x8, R18 ;  /* 0x0000000816067824 */ /* 0x000fe200078e0212 */
[----:B------:R-:W-:Y:S01]  /*220d0*/  SHF.L.U32 R25, R28, 0x1f, RZ ;  /* 0x0000001f1c197819 */ /* 0x000fe200000006ff */
[----:B------:R-:W-:Y:S01]  /*220e0*/  BSSY B1, `(.L_x_5634) ;  /* 0x0000004000017945 */ /* 0x000fe20003800000 */
[----:B------:R-:W-:Y:S02]  /*220f0*/  SHF.R.S32.HI R9, RZ, 0x1f, R5 ;  /* 0x0000001fff097819 */ /* 0x000fe40000011405 */
[----:B------:R-:W0:Y:S02]  /*22100*/  SYNCS.PHASECHK.TRANS64.TRYWAIT P0, [R6+URZ+0x38840], R25 ;  /* 0x03884019060075a7 */ /* 0x000e24000800017f */
[----:B0-----:R-:W-:Y:S05]  /*22110*/  @!P0 BRA `(.L_x_5635) ;  /* 0x0000005400008947 */ /* 0x001fea0003800000 */
.L_x_5769:
[----:B------:R-:W-:Y:S05]  /*22120*/  BSYNC B1 ;  /* 0x0000000000017941 */ /* 0x000fea0003800000 */
.L_x_5634:
        /* <DEDUP_REMOVED lines=40> */
.L_x_5779:
        /* <DEDUP_REMOVED lines=8> */
.L_x_5637:
[----:B------:R-:W-:Y:S02]  /*22430*/  PLOP3.LUT P1, PT, P1, P0, PT, 0xa2, 0x0 ;  /* 0x000000000000781c */ /* 0x000fe40000f21472 */
[----:B------:R-:W-:-:S08]  /*22440*/  @P0 R2UR P1, UR4, R6 ;  /* 0x00000000060402ca */ /* 0x000fd00000020000 */
[----:B------:R-:W-:-:S05]  /*22450*/  @P0 PLOP3.LUT P0, PT, P1, PT, PT, 0x80, 0x0 ;  /* 0x000000000000081c */ /* 0x000fca0000f0f070 */
[----:B------:R-:W-:Y:S01]  /*22460*/  @!P1 SYNCS.ARRIVE.TRANS64.RED.A0T1 RZ, [UR4+0x38830], RZ ;  /* 0x038830ffffff99a7 */ /* 0x000fe20008200404 */
[----:B------:R-:W-:Y:S07]  /*22470*/  @!P1 ARRIVES.LDGSTSBAR.64.TRANSCNT [UR4+0x38830] ;  /* 0x03883000ff0099b0 */ /* 0x000fee0008000a84 */
[----:B------:R-:W-:Y:S05]  /*22480*/  @P0 BRA.U.ANY `(.L_x_5637) ;  /* 0xfffffffd00e80947 */ /* 0x000fea000393ffff */
[----:B------:R-:W-:Y:S01]  /*22490*/  NOP ;  /* 0x0000000000007918 */ /* 0x000fe20000000000 */
[----:B--2---:R-:W2:Y:S02]  /*224a0*/  LDL R2, [R1+0x50] ;  /* 0x0000500001027983 */ /* 0x004ea40000100800 */
[----:B--2---:R-:W-:-:S13]  /*224b0*/  ISETP.NE.AND P2, PT, R2, 0x3, PT ;  /* 0x000000030200780c */ /* 0x004fda0003f45270 */
[----:B------:R-:W-:Y:S05]  /*224c0*/  @!P2 BRA `(.L_x_5638) ;  /* 0x000000000004a947 */ /* 0x000fea0003800000 */
[----:B------:R-:W-:Y:S01]  /*224d0*/  BPT.TRAP 0x1 ;  /* 0x000000040000795c */ /* 0x000fe20000300000 */
.L_x_5638:
[----:B------:R2:W-:Y:S01]  /*224e0*/  SYNCS.ARRIVE.TRANS64.A1T0 RZ, [R6+URZ+0x38830], RZ ;  /* 0x038830ff06ff79a7 */ /* 0x0005e2000810003f */
[----:B------:R-:W-:Y:S05]  /*224f0*/  @!P2 BRA `(.L_x_5639) ;  /* 0x000000000004a947 */ /* 0x000fea0003800000 */
[----:B------:R-:W-:Y:S01]  /*22500*/  BPT.TRAP 0x1 ;  /* 0x000000040000795c */ /* 0x000fe20000300000 */
.L_x_5639:
[----:B------:R-:W3:Y:S01]  /*22510*/  SYNCS.PHASECHK.TRANS64.TRYWAIT P0, [R6+URZ+0x38860], R25 ;  /* 0x03886019060075a7 */ /* 0x000ee2000800017f */
[----:B------:R-:W-:Y:S04]  /*22520*/  BSSY B1, `(.L_x_5640) ;  /* 0x0000002000017945 */ /* 0x000fe80003800000 */
[----:B---3--:R-:W-:Y:S05]  /*22530*/  @!P0 BRA `(.L_x_5641) ;  /* 0x0000005400288947 */ /* 0x008fea0003800000 */
.L_x_5780:
[----:B------:R-:W-:Y:S05]  /*22540*/  BSYNC B1 ;  /* 0x0000000000017941 */ /* 0x000fea0003800000 */
.L_x_5640:
        /* <DEDUP_REMOVED lines=79> */
.L_x_5790:
        /* <DEDUP_REMOVED lines=25> */
.L_x_5643:
[----:B------:R-:W-:Y:S02]  /*22bd0*/  PLOP3.LUT P1, PT, P1, P0, PT, 0xa2, 0x0 ;  /* 0x000000000000781c */ /* 0x000fe40000f21472 */
[----:B------:R-:W-:-:S08]  /*22be0*/  @P0 R2UR P1, UR4, R6 ;  /* 0x00000000060402ca */ /* 0x000fd00000020000 */
[----:B------:R-:W-:-:S05]  /*22bf0*/  @P0 PLOP3.LUT P0, PT, P1, PT, PT, 0x80, 0x0 ;  /* 0x000000000000081c */ /* 0x000fca0000f0f070 */
[----:B------:R-:W-:Y:S01]  /*22c00*/  @!P1 SYNCS.ARRIVE.TRANS64.RED.A0T1 RZ, [UR4+0x38850], RZ ;  /* 0x038850ffffff99a7 */ /* 0x000fe20008200404 */
[----:B------:R-:W-:Y:S07]  /*22c10*/  @!P1 ARRIVES.LDGSTSBAR.64.TRANSCNT [UR4+0x38850] ;  /* 0x03885000ff0099b0 */ /* 0x000fee0008000a84 */
[----:B------:R-:W-:Y:S05]  /*22c20*/  @P0 BRA.U.ANY `(.L_x_5643) ;  /* 0xfffffffd00e80947 */ /* 0x000fea000393ffff */
[----:B------:R-:W-:Y:S01]  /*22c30*/  NOP ;  /* 0x0000000000007918 */ /* 0x000fe20000000000 */
[----:B0-----:R-:W4:Y:S02]  /*22c40*/  LDL R2, [R1+0x50] ;  /* 0x0000500001027983 */ /* 0x001f240000100800 */
[----:B----4-:R-:W-:-:S13]  /*22c50*/  ISETP.NE.AND P2, PT, R2, 0x3, PT ;  /* 0x000000030200780c */ /* 0x010fda0003f45270 */
[----:B------:R-:W-:Y:S05]  /*22c60*/  @!P2 BRA `(.L_x_5644) ;  /* 0x000000000004a947 */ /* 0x000fea0003800000 */
[----:B------:R-:W-:Y:S01]  /*22c70*/  BPT.TRAP 0x1 ;  /* 0x000000040000795c */ /* 0x000fe20000300000 */
.L_x_5644:
[----:B------:R1:W-:Y:S01]  /*22c80*/  SYNCS.ARRIVE.TRANS64.A1T0 RZ, [R6+URZ+0x38850], RZ ;  /* 0x038850ff06ff79a7 */ /* 0x0003e2000810003f */
[----:B------:R-:W-:Y:S05]  /*22c90*/  @P3 BRA `(.L_x_5645) ;  /* 0xfffffff000603947 */ /* 0x000fea000383ffff */
.L_x_5632:
[----:B------:R-:W-:Y:S05]  /*22ca0*/  BSYNC B0 ;  /* 0x0000000000007941 */ /* 0x000fea0003800000 */
.L_x_5631:
        /* <DEDUP_REMOVED lines=21> */
.L_x_5647:
[----:B------:R-:W-:Y:S05]  /*22e00*/  BSYNC B0 ;  /* 0x0000000000007941 */ /* 0x000fea0003800000 */
.L_x_5646:
[----:B------:R-:W-:-:S07]  /*22e10*/  SEL R22, R22, RZ, P0 ;  /* 0x000000ff16167207 */ /* 0x000fce0000000000 */
.L_x_5600:
[----:B------:R-:W-:Y:S05]  /*22e20*/  BSYNC B7 ;  /* 0x0000000000077941 */ /* 0x000fea0003800000 */
.L_x_5598:
        /* <DEDUP_REMOVED lines=8> */
[----:B---3--:R3:W4:Y:S01]  /*22eb0*/  LDS.128 R24, [R18+0x388d0] ;  /* 0x0388d00012187984 */ /* 0x0087220000000c00 */
[----:B------:R-:W-:Y:S06]  /*22ec0*/  BAR.ARV 0x4, 0x180 ;  /* 0x0106000000007b1d */ /* 0x000fec0000002000 */
[----:B------:R-:W-:Y:S05]  /*22ed0*/  BRA `(.L_x_5649) ;  /* 0x0000000c00d87947 */ /* 0x000fea0003800000 */
.L_x_5648:
        /* <DEDUP_REMOVED lines=14> */
[----:B---3--:R-:W-:Y:S01]  /*22fc0*/  IMAD.MOV.U32 R25, RZ, RZ, RZ ;  /* 0x000000ffff197224 */ /* 0x008fe200078e00ff */
[C---:B------:R-:W-:Y:S01]  /*22fd0*/  ISETP.GE.U32.AND P2, PT, R8.reuse, 0x2, PT ;  /* 0x000000020800780c */ /* 0x040fe20003f46070 */
[----:B------:R-:W-:Y:S01]  /*22fe0*/  IMAD.MOV.U32 R5, RZ, RZ, RZ ;  /* 0x000000ffff057224 */ /* 0x000fe200078e00ff */
[C---:B------:R-:W-:Y:S01]  /*22ff0*/  ISETP.GE.U32.AND P3, PT, R8.reuse, 0x4, PT ;  /* 0x000000040800780c */ /* 0x040fe20003f66070 */
[----:B------:R-:W-:Y:S01]  /*23000*/  SHFL.IDX PT, R0, R24, RZ, 0x1f ;  /* 0x00001fff18007589 */ /* 0x000fe200000e0000 */
[C---:B------:R-:W-:Y:S02]  /*23010*/  ISETP.GE.U32.AND P4, PT, R8.reuse, 0x8, PT ;  /* 0x000000080800780c */ /* 0x040fe40003f86070 */
[----:B------:R-:W-:Y:S01]  /*23020*/  ISETP.GE.U32.AND P5, PT, R8, 0x10, PT ;  /* 0x000000100800780c */ /* 0x000fe20003fa6070 */
[----:B-12---:R0:W-:Y:S02]  /*23030*/  SHFL.IDX PT, R6, R24, 0x1, 0x1f ;  /* 0x00201f0018067f89 */ /* 0x0061e400000e0000 */
        /* <DEDUP_REMOVED lines=21> */
.L_x_5800:
[----:B------:R-:W-:Y:S02]  /*23190*/  ULDC UR4, c[0x0][0xd38] ;  /* 0x00034e0000047ab9 */ /* 0x000fe40000000800 */
[----:B------:R-:W-:-:S04]  /*231a0*/  IMAD.U32 R4, RZ, RZ, UR4 ;  /* 0x00000004ff047e24 */ /* 0x000fc8000f8e00ff */
[----:B-1----:R-:W-:-:S04]  /*231b0*/  IMAD R3, R14, R4, RZ ;  /* 0x000000040e037224 */ /* 0x002fc800078e02ff */
[----:B------:R-:W-:-:S05]  /*231c0*/  IMAD.IADD R6, R6, 0x1, R3 ;  /* 0x0000000106067824 */ /* 0x000fca00078e0203 */
[----:B------:R-:W-:-:S13]  /*231d0*/  ISETP.GT.AND P6, PT, R6, R0, PT ;  /* 0x000000000600720c */ /* 0x000fda0003fc4270 */
[----:B------:R-:W-:Y:S05]  /*231e0*/  @P6 BRA `(.L_x_5651) ;  /* 0x0000000000a46947 */ /* 0x000fea0003800000 */
.L_x_5654:
        /* <DEDUP_REMOVED lines=35> */
.L_x_5808:
[----:B------:R-:W-:Y:S02]  /*23420*/  ULDC UR4, c[0x0][0xd38] ;  /* 0x00034e0000047ab9 */ /* 0x000fe40000000800 */
[----:B------:R-:W-:-:S04]  /*23430*/  IMAD.U32 R4, RZ, RZ, UR4 ;  /* 0x00000004ff047e24 */ /* 0x000fc8000f8e00ff */
[----:B-1----:R-:W-:-:S04]  /*23440*/  IMAD R3, R14, R4, RZ ;  /* 0x000000040e037224 */ /* 0x002fc800078e02ff */
[----:B------:R-:W-:-:S05]  /*23450*/  IMAD.IADD R6, R3, 0x1, R6 ;  /* 0x0000000103067824 */ /* 0x000fca00078e0206 */
[----:B------:R-:W-:-:S13]  /*23460*/  ISETP.GT.AND P6, PT, R6, R0, PT ;  /* 0x000000000600720c */ /* 0x000fda0003fc4270 */
[----:B------:R-:W-:Y:S05]  /*23470*/  @!P6 BRA `(.L_x_5654) ;  /* 0xfffffffc005ce947 */ /* 0x000fea000383ffff */
.L_x_5651:
        /* <DEDUP_REMOVED lines=10> */
.L_x_5813:
[----:B------:R-:W-:-:S13]  /*23520*/  ISETP.NE.AND P0, PT, R3, RZ, PT ;  /* 0x000000ff0300720c */ /* 0x000fda0003f05270 */
[----:B------:R-:W-:Y:S05]  /*23530*/  @!P0 BRA `(.L_x_5656) ;  /* 0x0000000000108947 */ /* 0x000fea0003800000 */
[----:B------:R-:W-:Y:S01]  /*23540*/  UMOV UR4, 0xffffffff ;  /* 0xffffffff00047882 */ /* 0x000fe20000000000 */
[----:B------:R-:W-:Y:S02]  /*23550*/  VIADD R12, R7, 0xffffffff ;  /* 0xffffffff070c7836 */ /* 0x000fe40000000000 */
[----:B------:R-:W-:Y:S05]  /*23560*/  BRA.DIV UR4, `(.L_x_5657) ;  /* 0x00000056045c7947 */ /* 0x000fea000b800000 */
[----:B------:R4:W0:Y:S02]  /*23570*/  SHFL.IDX PT, R24, R2, R12, 0x1f ;  /* 0x00001f0c02187589 */ /* 0x00082400000e0000 */
.L_x_5656:
        /* <DEDUP_REMOVED lines=10> */
[----:B0-----:R-:W-:Y:S01]  /*23620*/  VIADD R8, R7, 0xffffffe ;  /* 0x0ffffffe07087836 */ /* 0x001fe20000000000 */
[----:B------:R-:W-:-:S05]  /*23630*/  IABS R7, R25 ;  /* 0x0000001900077213 */ /* 0x000fca0000000000 */
[----:B------:R0:W1:Y:S02]  /*23640*/  F2I.FTZ.U32.TRUNC.NTZ R3, R8 ;  /* 0x0000000800037305 */ /* 0x000064000021f000 */
[----:B0-----:R-:W-:Y:S01]  /*23650*/  IABS R8, R0 ;  /* 0x0000000000087213 */ /* 0x001fe20000000000 */
[----:B-1----:R-:W-:-:S04]  /*23660*/  IMAD.MOV R9, RZ, RZ, -R3 ;  /* 0x000000ffff097224 */ /* 0x002fc800078e0a03 */
[----:B------:R-:W-:-:S04]  /*23670*/  IMAD R9, R9, R4, RZ ;  /* 0x0000000409097224 */ /* 0x000fc800078e02ff */
[----:B------:R-:W-:Y:S02]  /*23680*/  IMAD.HI.U32 R3, R3, R9, R2 ;  /* 0x0000000903037227 */ /* 0x000fe400078e0002 */
[----:B------:R-:W0:Y:S02]  /*23690*/  MUFU.RCP R2, R10 ;  /* 0x0000000a00027308 */ /* 0x000e240000001000 */
[----:B------:R-:W-:Y:S02]  /*236a0*/  IMAD.MOV R9, RZ, RZ, -R7 ;  /* 0x000000ffff097224 */ /* 0x000fe400078e0a07 */
[----:B------:R-:W-:-:S04]  /*236b0*/  IMAD.HI.U32 R7, R3, R8, RZ ;  /* 0x0000000803077227 */ /* 0x000fc800078e00ff */
[----:B------:R-:W-:-:S05]  /*236c0*/  IMAD R9, R7, R9, R8 ;  /* 0x0000000907097224 */ /* 0x000fca00078e0208 */
[----:B------:R-:W-:Y:S01]  /*236d0*/  ISETP.GT.U32.AND P1, PT, R4, R9, PT ;  /* 0x000000090400720c */ /* 0x000fe20003f24070 */
[----:B0-----:R-:W-:Y:S02]  /*236e0*/  VIADD R8, R2, 0xffffffe ;  /* 0x0ffffffe02087836 */ /* 0x001fe40000000000 */
[----:B------:R-:W-:Y:S02]  /*236f0*/  IMAD.MOV.U32 R2, RZ, RZ, RZ ;  /* 0x000000ffff027224 */ /* 0x000fe400078e00ff */
[----:B------:R-:W0:Y:S08]  /*23700*/  F2I.FTZ.U32.TRUNC.NTZ R3, R8 ;  /* 0x0000000800037305 */ /* 0x000e30000021f000 */
[----:B------:R-:W-:-:S02]  /*23710*/  @!P1 IMAD.IADD R9, R9, 0x1, -R4 ;  /* 0x0000000109099824 */ /* 0x000fc400078e0a04 */
[----:B------:R-:W-:Y:S01]  /*23720*/  @!P1 VIADD R7, R7, 0x1 ;  /* 0x0000000107079836 */ /* 0x000fe20000000000 */
[----:B------:R-:W-:Y:S02]  /*23730*/  ISETP.NE.AND P1, PT, R25, RZ, PT ;  /* 0x000000ff1900720c */ /* 0x000fe40003f25270 */
[----:B------:R-:W-:Y:S02]  /*23740*/  ISETP.GE.U32.AND P0, PT, R9, R4, PT ;  /* 0x000000040900720c */ /* 0x000fe40003f06070 */
[----:B------:R-:W-:Y:S01]  /*23750*/  IABS R4, R5 ;  /* 0x0000000500047213 */ /* 0x000fe20000000000 */
[----:B0-----:R-:W-:-:S04]  /*23760*/  IMAD.MOV R9, RZ, RZ, -R3 ;  /* 0x000000ffff097224 */ /* 0x001fc800078e0a03 */
[----:B------:R-:W-:Y:S02]  /*23770*/  IMAD.MOV R4, RZ, RZ, -R4 ;  /* 0x000000ffff047224 */ /* 0x000fe400078e0a04 */
[----:B------:R-:W-:-:S04]  /*23780*/  IMAD R9, R9, R6, RZ ;  /* 0x0000000609097224 */ /* 0x000fc800078e02ff */
[----:B------:R-:W-:Y:S01]  /*23790*/  IMAD.HI.U32 R2, R3, R9, R2 ;  /* 0x0000000903027227 */ /* 0x000fe200078e0002 */
[----:B------:R-:W-:-:S03]  /*237a0*/  LOP3.LUT R3, R0, R25, RZ, 0x3c, !PT ;  /* 0x0000001900037212 */ /* 0x000fc600078e3cff */
[----:B------:R-:W-:Y:S01]  /*237b0*/  @P0 VIADD R7, R7, 0x1 ;  /* 0x0000000107070836 */ /* 0x000fe20000000000 */
[----:B------:R-:W-:-:S13]  /*237c0*/  ISETP.GE.AND P2, PT, R3, RZ, PT ;  /* 0x000000ff0300720c */ /* 0x000fda0003f46270 */
        /* <DEDUP_REMOVED lines=22> */
.L_x_5658:
[----:B----4-:R-:W0:Y:S02]  /*23930*/  LDC.64 R2, c[0x0][0xd90] ;  /* 0x00036400ff027b82 */ /* 0x010e240000000a00 */
[----:B0-----:R-:W-:-:S05]  /*23940*/  IMAD.WIDE R2, R27, 0x4, R2 ;  /* 0x000000041b027825 */ /* 0x001fca00078e0202 */
[----:B-1----:R0:W2:Y:S02]  /*23950*/  LDG.E R7, desc[UR40][R2.64] ;  /* 0x0000002802077981 */ /* 0x0020a4000c1e1900 */
[----:B0-----:R-:W-:Y:S02]  /*23960*/  IMAD.MOV.U32 R2, RZ, RZ, RZ ;  /* 0x000000ffff027224 */ /* 0x001fe400078e00ff */
[----:B--2---:R-:W-:-:S05]  /*23970*/  IMAD R5, R25, R7, RZ ;  /* 0x0000000719057224 */ /* 0x004fca00078e02ff */
[-C--:B------:R-:W-:Y:S02]  /*23980*/  IABS R6, R5.reuse ;  /* 0x0000000500067213 */ /* 0x080fe40000000000 */
[----:B------:R-:W-:Y:S02]  /*23990*/  IABS R10, R5 ;  /* 0x00000005000a7213 */ /* 0x000fe40000000000 */
[----:B------:R-:W0:Y:S08]  /*239a0*/  I2F.RP R8, R6 ;  /* 0x0000000600087306 */ /* 0x000e300000209400 */
[----:B0-----:R-:W0:Y:S02]  /*239b0*/  MUFU.RCP R8, R8 ;  /* 0x0000000800087308 */ /* 0x001e240000001000 */
[----:B0-----:R-:W-:-:S02]  /*239c0*/  VIADD R9, R8, 0xffffffe ;  /* 0x0ffffffe08097836 */ /* 0x001fc40000000000 */
[----:B------:R-:W-:-:S04]  /*239d0*/  IMAD.MOV R8, RZ, RZ, -R10 ;  /* 0x000000ffff087224 */ /* 0x000fc800078e0a0a */
[----:B------:R-:W0:Y:S02]  /*239e0*/  F2I.FTZ.U32.TRUNC.NTZ R3, R9 ;  /* 0x0000000900037305 */ /* 0x000e24000021f000 */
[----:B0-----:R-:W-:-:S04]  /*239f0*/  IMAD.MOV R11, RZ, RZ, -R3 ;  /* 0x000000ffff0b7224 */ /* 0x001fc800078e0a03 */
[----:B------:R-:W-:-:S04]  /*23a00*/  IMAD R11, R11, R6, RZ ;  /* 0x000000060b0b7224 */ /* 0x000fc800078e02ff */
[----:B------:R-:W-:Y:S01]  /*23a10*/  IMAD.HI.U32 R3, R3, R11, R2 ;  /* 0x0000000b03037227 */ /* 0x000fe200078e0002 */
        /* <DEDUP_REMOVED lines=9> */
[----:B------:R-:W-:-:S13]  /*23ab0*/  ISETP.GE.U32.AND P0, PT, R9, R6, PT ;  /* 0x000000060900720c */ /* 0x000fda0003f06070 */
[----:B------:R-:W-:-:S04]  /*23ac0*/  @P0 VIADD R3, R3, 0x1 ;  /* 0x0000000103030836 */ /* 0x000fc80000000000 */
[----:B------:R-:W-:-:S04]  /*23ad0*/  IMAD.MOV.U32 R2, RZ, RZ, R3 ;  /* 0x000000ffff027224 */ /* 0x000fc800078e0003 */
[----:B------:R-:W-:Y:S01]  /*23ae0*/  @!P2 IMAD.MOV R2, RZ, RZ, -R2 ;  /* 0x000000ffff02a224 */ /* 0x000fe200078e0a02 */
[----:B------:R-:W-:-:S05]  /*23af0*/  @!P1 LOP3.LUT R2, RZ, R5, RZ, 0x33, !PT ;  /* 0x00000005ff029212 */ /* 0x000fca00078e33ff */
[----:B------:R-:W-:Y:S02]  /*23b00*/  IMAD R6, R7, R2, RZ ;  /* 0x0000000207067224 */ /* 0x000fe400078e02ff */
[----:B------:R-:W-:Y:S02]  /*23b10*/  IMAD.MOV R2, RZ, RZ, -R2 ;  /* 0x000000ffff027224 */ /* 0x000fe400078e0a02 */
[----:B------:R-:W-:Y:S02]  /*23b20*/  IMAD.MOV R3, RZ, RZ, -R6 ;  /* 0x000000ffff037224 */ /* 0x000fe400078e0a06 */
[----:B------:R-:W-:Y:S02]  /*23b30*/  IMAD R5, R5, R2, R0 ;  /* 0x0000000205057224 */ /* 0x000fe400078e0200 */
[----:B------:R-:W-:Y:S01]  /*23b40*/  IMAD.MOV.U32 R2, RZ, RZ, RZ ;  /* 0x000000ffff027224 */ /* 0x000fe200078e00ff */
[----:B------:R-:W-:-:S04]  /*23b50*/  VIADDMNMX R4, R3, R4, R7, PT ;  /* 0x0000000403047246 */ /* 0x000fc80003800107 */
        /* <DEDUP_REMOVED lines=18> */
[----:B------:R-:W-:Y:S02]  /*23c80*/  LOP3.LUT R0, R5, R4, RZ, 0x3c, !PT ;  /* 0x0000000405007212 */ /* 0x000fe400078e3cff */
[----:B------:R-:W-:Y:S02]  /*23c90*/  IADD3 R5, R6, 0x1000000, R5 ;  /* 0x0100000006057810 */ /* 0x000fe40007ffe005 */
[----:B------:R-:W-:-:S07]  /*23ca0*/  ISETP.GE.AND P2, PT, R0, RZ, PT ;  /* 0x000000ff0000720c */ /* 0x000fce0003f46270 */
[----:B------:R-:W-:-:S06]  /*23cb0*/  @P0 VIADD R2, R2, 0x1 ;  /* 0x0000000102020836 */ /* 0x000fcc0000000000 */
[----:B------:R-:W-:Y:S01]  /*23cc0*/  @!P2 IMAD.MOV R2, RZ, RZ, -R2 ;  /* 0x000000ffff02a224 */ /* 0x000fe200078e0a02 */
[----:B------:R-:W-:Y:S01]  /*23cd0*/  @!P1 LOP3.LUT R2, RZ, R4, RZ, 0x33, !PT ;  /* 0x00000004ff029212 */ /* 0x000fe200078e33ff */
[----:B------:R-:W-:-:S04]  /*23ce0*/  IMAD.MOV R4, RZ, RZ, -R4 ;  /* 0x000000ffff047224 */ /* 0x000fc800078e0a04 */
[----:B------:R-:W-:-:S07]  /*23cf0*/  IMAD R26, R2, R4, R5 ;  /* 0x00000004021a7224 */ /* 0x000fce00078e0205 */
.L_x_5659:
[----:B------:R-:W-:-:S05]  /*23d00*/  LOP3.LUT R2, RZ, R2, RZ, 0x33, !PT ;  /* 0x00000002ff027212 */ /* 0x000fca00078e33ff */
[----:B------:R-:W-:Y:S01]  /*23d10*/  IMAD.IADD R25, R25, 0x1, R2 ;  /* 0x0000000119197824 */ /* 0x000fe200078e0202 */
[----:B------:R-:W-:Y:S06]  /*23d20*/  BRA `(.L_x_5660) ;  /* 0x00000000001c7947 */ /* 0x000fec0003800000 */
.L_x_5652:
[----:B------:R-:W-:Y:S01]  /*23d30*/  UMOV UR4, URZ ;  /* 0x0000003f00047c82 */ /* 0x000fe20008000000 */
[----:B------:R-:W-:Y:S01]  /*23d40*/  UMOV UR5, URZ ;  /* 0x0000003f00057c82 */ /* 0x000fe20008000000 */
[----:B------:R-:W-:Y:S01]  /*23d50*/  ULDC UR6, c[0x0][0xd3c] ;  /* 0x00034f0000067ab9 */ /* 0x000fe20000000800 */
[----:B------:R-:W-:Y:S02]  /*23d60*/  IMAD.MOV.U32 R24, RZ, RZ, R0 ;  /* 0x000000ffff187224 */ /* 0x000fe400078e0000 */
[----:B------:R-:W-:Y:S02]  /*23d70*/  IMAD.U32 R25, RZ, RZ, UR4 ;  /* 0x00000004ff197e24 */ /* 0x000fe4000f8e00ff */
[----:B------:R-:W-:Y:S02]  /*23d80*/  IMAD.U32 R26, RZ, RZ, UR5 ;  /* 0x00000005ff1a7e24 */ /* 0x000fe4000f8e00ff */
[----:B------:R-:W-:-:S07]  /*23d90*/  IMAD.U32 R27, RZ, RZ, UR6 ;  /* 0x00000006ff1b7e24 */ /* 0x000fce000f8e00ff */
.L_x_5660:
        /* <DEDUP_REMOVED lines=10> */
.L_x_5649:
[----:B------:R-:W-:Y:S02]  /*23e40*/  ULDC UR4, c[0x0][0xd3c] ;  /* 0x00034f0000047ab9 */ /* 0x000fe40000000800 */
[----:B----4-:R-:W-:-:S13]  /*23e50*/  ISETP.GE.AND P0, PT, R27, UR4, PT ;  /* 0x000000041b007c0c */ /* 0x010fda000bf06270 */
[----:B------:R-:W-:Y:S05]  /*23e60*/  @!P0 BRA `(.L_x_5661) ;  /* 0xffffff8000d48947 */ /* 0x000fea000383ffff */
[----:B------:R-:W-:Y:S05]  /*23e70*/  BSYNC B8 ;  /* 0x0000000000087941 */ /* 0x000fea0003800000 */
.L_x_5544:
[----:B------:R-:W4:Y:S01]  /*23e80*/  LDL.LU R0, [R1+0x34] ;  /* 0x0000340001007983 */ /* 0x000f220000300800 */
[----:B------:R-:W-:Y:S01]  /*23e90*/  BSSY B0, `(.L_x_5662) ;  /* 0x000000b000007945 */ /* 0x000fe20003800000 */
[----:B0-----:R-:W0:Y:S01]  /*23ea0*/  S2R R5, SR_CgaCtaId ;  /* 0x0000000000057919 */ /* 0x001e220000008800 */
[----:B----4-:R-:W-:-:S05]  /*23eb0*/  VIADD R0, R0, 0x1 ;  /* 0x0000000100007836 */ /* 0x010fca0000000000 */
        /* <DEDUP_REMOVED lines=8> */
.L_x_5816:
[----:B------:R-:W-:Y:S05]  /*23f40*/  BSYNC B0 ;  /* 0x0000000000007941 */ /* 0x000fea0003800000 */
.L_x_5662:
[----:B------:R-:W-:-:S03]  /*23f50*/  UMOV UR4, 0xffffffff ;  /* 0xffffffff00047882 */ /* 0x000fc60000000000 */
[----:B------:R-:W-:Y:S05]  /*23f60*/  BRA.DIV UR4, `(.L_x_5664) ;  /* 0x0000004e04187947 */ /* 0x000fea000b800000 */
[----:B0-----:R-:W0:Y:S02]  /*23f70*/  S2R R0, SR_TID.X ;  /* 0x0000000000007919 */ /* 0x001e240000002100 */
[----:B0-----:R-:W-:-:S04]  /*23f80*/  SHF.R.U32.HI R0, RZ, 0x5, R0 ;  /* 0x00000005ff007819 */ /* 0x001fc80000011600 */
[----:B------:R-:W-:-:S05]  /*23f90*/  LOP3.LUT R0, R0, 0x3, RZ, 0xc0, !PT ;  /* 0x0000000300007812 */ /* 0x000fca00078ec0ff */
[----:B------:R0:W1:Y:S02]  /*23fa0*/  SHFL.IDX PT, R14, R0, RZ, 0x1f ;  /* 0x00001fff000e7589 */ /* 0x00006400000e0000 */
.L_x_5819:
[----:B-1----:R-:W-:-:S13]  /*23fb0*/  ISETP.NE.AND P0, PT, R14, RZ, PT ;  /* 0x000000ff0e00720c */ /* 0x002fda0003f05270 */
[----:B------:R-:W-:Y:S05]  /*23fc0*/  @P0 BRA `(.L_x_5386) ;  /* 0x0000000000880947 */ /* 0x000fea0003800000 */
[----:B------:R-:W-:-:S03]  /*23fd0*/  UMOV UR4, 0xffffffff ;  /* 0xffffffff00047882 */ /* 0x000fc60000000000 */
[----:B------:R-:W-:Y:S05]  /*23fe0*/  BRA.DIV UR4, `(.L_x_5665) ;  /* 0x0000004e042c7947 */ /* 0x000fea000b800000 */
[----:B------:R-:W-:-:S13]  /*23ff0*/  ELECT P6, URZ, PT ;  /* 0x00000000003f782f */ /* 0x000fda00038c0000 */
.L_x_5822:
[----:B------:R-:W-:Y:S05]  /*24000*/  @!P6 BRA `(.L_x_5386) ;  /* 0x000000000078e947 */ /* 0x000fea0003800000 */
[----:B0-----:R-:W4:Y:S02]  /*24010*/  LDL.LU R0, [R1+0x10] ;  /* 0x0000100001007983 */ /* 0x001f240000300800 */
[----:B----4-:R-:W-:-:S04]  /*24020*/  LOP3.LUT R0, R0, 0x2, RZ, 0xfc, !PT ;  /* 0x0000000200007812 */ /* 0x010fc800078efcff */
[----:B------:R-:W-:-:S13]  /*24030*/  ISETP.NE.AND P0, PT, R0, 0x3, PT ;  /* 0x000000030000780c */ /* 0x000fda0003f05270 */
[----:B------:R-:W-:Y:S05]  /*24040*/  @!P0 BRA `(.L_x_5666) ;  /* 0x0000000000048947 */ /* 0x000fea0003800000 */
[----:B------:R-:W-:Y:S01]  /*24050*/  BPT.TRAP 0x1 ;  /* 0x000000040000795c */ /* 0x000fe20000300000 */
.L_x_5666:
[----:B------:R-:W-:Y:S01]  /*24060*/  IMAD R5, R22, 0x8, R7 ;  /* 0x0000000816057824 */ /* 0x000fe200078e0207 */
[----:B------:R-:W-:Y:S01]  /*24070*/  SHF.L.U32 R0, R28, 0x1f, RZ ;  /* 0x0000001f1c007819 */ /* 0x000fe200000006ff */
[----:B------:R-:W-:-:S03]  /*24080*/  VIADD R22, R22, 0x1 ;  /* 0x0000000116167836 */ /* 0x000fc60000000000 */
[----:B------:R-:W0:Y:S02]  /*24090*/  SYNCS.PHASECHK.TRANS64.TRYWAIT P1, [R5+URZ+0x38840], R0 ;  /* 0x03884000050075a7 */ /* 0x000e24000802017f */
[----:B------:R-:W-:-:S04]  /*240a0*/  ISETP.NE.AND P2, PT, R22, 0x2, PT ;  /* 0x000000021600780c */ /* 0x000fc80003f45270 */
[----:B------:R-:W-:Y:S01]  /*240b0*/  SEL R3, RZ, 0x1, P2 ;  /* 0x00000001ff037807 */ /* 0x000fe20001000000 */
[----:B0-----:R-:W-:Y:S08]  /*240c0*/  @!P1 BRA `(.L_x_5667) ;  /* 0x0000004c00149947 */ /* 0x001ff00003800000 */
.L_x_5823:
[----:B------:R-:W-:Y:S02]  /*240d0*/  SEL R22, R22, RZ, P2 ;  /* 0x000000ff16167207 */ /* 0x000fe40001000000 */
[----:B------:R-:W-:Y:S01]  /*240e0*/  LOP3.LUT R2, R28, R3, RZ, 0x3c, !PT ;  /* 0x000000031c027212 */ /* 0x000fe200078e3cff */
[----:B------:R-:W-:Y:S06]  /*240f0*/  @!P0 BRA `(.L_x_5668) ;  /* 0x0000000000048947 */ /* 0x000fec0003800000 */
[----:B------:R-:W-:Y:S01]  /*24100*/  BPT.TRAP 0x1 ;  /* 0x000000040000795c */ /* 0x000fe20000300000 */
.L_x_5668:
[----:B------:R-:W-:Y:S01]  /*24110*/  IMAD R3, R22, 0x8, R7 ;  /* 0x0000000816037824 */ /* 0x000fe200078e0207 */
[----:B------:R-:W-:-:S04]  /*24120*/  SHF.L.U32 R2, R2, 0x1f, RZ ;  /* 0x0000001f02027819 */ /* 0x000fc800000006ff */
[----:B------:R-:W1:Y:S02]  /*24130*/  SYNCS.PHASECHK.TRANS64.TRYWAIT P1, [R3+URZ+0x38840], R2 ;  /* 0x03884002030075a7 */ /* 0x000e64000802017f */
[----:B-1----:R-:W-:Y:S05]  /*24140*/  @!P1 BRA `(.L_x_5669) ;  /* 0x0000004c00089947 */ /* 0x002fea0003800000 */
.L_x_5824:
[----:B------:R-:W-:Y:S05]  /*24150*/  @!P0 BRA `(.L_x_5670) ;  /* 0x0000000000048947 */ /* 0x000fea0003800000 */
[----:B------:R-:W-:Y:S01]  /*24160*/  BPT.TRAP 0x1 ;  /* 0x000000040000795c */ /* 0x000fe20000300000 */
.L_x_5670:
[----:B------:R-:W4:Y:S02]  /*24170*/  SYNCS.PHASECHK.TRANS64.TRYWAIT P1, [R5+URZ+0x38860], R0 ;  /* 0x03886000050075a7 */ /* 0x000f24000802017f */
[----:B----4-:R-:W-:Y:S05]  /*24180*/  @!P1 BRA `(.L_x_5671) ;  /* 0x0000004c000c9947 */ /* 0x010fea0003800000 */
.L_x_5825:
[----:B------:R-:W-:Y:S05]  /*24190*/  @!P0 BRA `(.L_x_5672) ;  /* 0x0000000000048947 */ /* 0x000fea0003800000 */
[----:B------:R-:W-:Y:S01]  /*241a0*/  BPT.TRAP 0x1 ;  /* 0x000000040000795c */ /* 0x000fe20000300000 */
.L_x_5672:
[----:B------:R0:W0:Y:S02]  /*241b0*/  SYNCS.PHASECHK.TRANS64.TRYWAIT P0, [R3+URZ+0x38860], R2 ;  /* 0x03886002030075a7 */ /* 0x000024000800017f */
[----:B0-----:R-:W-:Y:S05]  /*241c0*/  @!P0 NANOSLEEP.SYNCS 0x989680 ;  /* 0x009896800000895d */ /* 0x001fea0003900000 */
[----:B------:R-:W0:Y:S02]  /*241d0*/  @!P0 SYNCS.PHASECHK.TRANS64 P0, [R3+URZ+0x38860], R2 ;  /* 0x03886002030085a7 */ /* 0x000e24000800007f */
[----:B0-----:R-:W-:Y:S05]  /*241e0*/  @!P0 BRA `(.L_x_5672) ;  /* 0xfffffffc00f08947 */ /* 0x001fea000383ffff */
.L_x_5386:
[----:B------:R-:W-:Y:S05]  /*241f0*/  BSYNC B9 ;  /* 0x0000000000097941 */ /* 0x000fea0003800000 */
.L_x_5383:
[----:B------:R-:W-:Y:S05]  /*24200*/  EXIT ;  /* 0x000000000000794d */ /* 0x000fea0003800000 */
.L_x_5404:
[----:B0-----:R0:W1:Y:S02]  /*24210*/  SYNCS.PHASECHK.TRANS64.TRYWAIT P6, [R60+URZ+0x38890], R67 ;  /* 0x038890433c0075a7 */ /* 0x00106400080c017f */
[----:B-1----:R-:W-:Y:S05]  /*24220*/  @!P6 NANOSLEEP.SYNCS 0x989680 ;  /* 0x009896800000e95d */ /* 0x002fea0003900000 */
[----:B------:R-:W1:Y:S02]  /*24230*/  @!P6 SYNCS.PHASECHK.TRANS64 P6, [R60+URZ+0x38890], R67 ;  /* 0x038890433c00e5a7 */ /* 0x000e6400080c007f */
[----:B-1----:R-:W-:Y:S05]  /*24240*/  @!P6 BRA `(.L_x_5404) ;  /* 0xfffffffc00f0e947 */ /* 0x002fea000383ffff */
[----:B------:R-:W-:Y:S05]  /*24250*/  BRA `(.L_x_5673) ;  /* 0xfffffdf000087947 */ /* 0x000fea000383ffff */
.L_x_5405:
        /* <DEDUP_REMOVED lines=8> */
.L_x_5675:
[----:B------:R-:W-:Y:S05]  /*242e0*/  BSYNC B1 ;  /* 0x0000000000017941 */ /* 0x000fea0003800000 */
.L_x_5674:
        /* <DEDUP_REMOVED lines=8> */
.L_x_5676:
[----:B------:R-:W-:Y:S01]  /*24370*/  IMAD.MOV.U32 R73, RZ, RZ, R14 ;  /* 0x000000ffff497224 */ /* 0x000fe200078e000e */
[----:B------:R-:W-:Y:S06]  /*24380*/  BRA `(.L_x_5677) ;  /* 0xfffffdec00d07947 */ /* 0x000fec000383ffff */
.L_x_5415:
[----:B0-----:R0:W1:Y:S02]  /*24390*/  SYNCS.PHASECHK.TRANS64.TRYWAIT P6, [R60+URZ+0x38890], R67 ;  /* 0x038890433c0075a7 */ /* 0x00106400080c017f */
[----:B-1----:R-:W-:Y:S05]  /*243a0*/  @!P6 NANOSLEEP.SYNCS 0x989680 ;  /* 0x009896800000e95d */ /* 0x002fea0003900000 */
[----:B------:R-:W1:Y:S02]  /*243b0*/  @!P6 SYNCS.PHASECHK.TRANS64 P6, [R60+URZ+0x38890], R67 ;  /* 0x038890433c00e5a7 */ /* 0x000e6400080c007f */
[----:B-1----:R-:W-:Y:S05]  /*243c0*/  @!P6 BRA `(.L_x_5415) ;  /* 0xfffffffc00f0e947 */ /* 0x002fea000383ffff */
[----:B------:R-:W-:Y:S05]  /*243d0*/  BRA `(.L_x_5678) ;  /* 0xfffffdf800487947 */ /* 0x000fea000383ffff */
.L_x_5416:
        /* <DEDUP_REMOVED lines=8> */
.L_x_5680:
[----:B------:R-:W-:Y:S05]  /*24460*/  BSYNC B1 ;  /* 0x0000000000017941 */ /* 0x000fea0003800000 */
.L_x_5679:
        /* <DEDUP_REMOVED lines=8> */
.L_x_5681:
[----:B------:R-:W-:Y:S01]  /*244f0*/  IMAD.MOV.U32 R68, RZ, RZ, R14 ;  /* 0x000000ffff447224 */ /* 0x000fe200078e000e */
[----:B------:R-:W-:Y:S06]  /*24500*/  BRA `(.L_x_5682) ;  /* 0xfffffdf800107947 */ /* 0x000fec000383ffff */
.L_x_5421:
[----:B0-----:R0:W1:Y:S02]  /*24510*/  SYNCS.PHASECHK.TRANS64.TRYWAIT P0, [R60+URZ+0x38890], R67 ;  /* 0x038890433c0075a7 */ /* 0x001064000800017f */
[----:B-1----:R-:W-:Y:S05]  /*24520*/  @!P0 NANOSLEEP.SYNCS 0x989680 ;  /* 0x009896800000895d */ /* 0x002fea0003900000 */
[----:B------:R-:W1:Y:S02]  /*24530*/  @!P0 SYNCS.PHASECHK.TRANS64 P0, [R60+URZ+0x38890], R67 ;  /* 0x038890433c0085a7 */ /* 0x000e64000800007f */
[----:B-1----:R-:W-:Y:S05]  /*24540*/  @!P0 BRA `(.L_x_5421) ;  /* 0xfffffffc00f08947 */ /* 0x002fea000383ffff */
[----:B------:R-:W-:Y:S05]  /*24550*/  BRA `(.L_x_5683) ;  /* 0xfffffe00001c7947 */ /* 0x000fea000383ffff */
.L_x_5422:
[----:B------:R-:W-:Y:S01]  /*24560*/  BSSY B1, `(.L_x_5684) ;  /* 0x0000007000017945 */ /* 0x000fe20003800000 */
[----:B------:R-:W-:Y:S02]  /*24570*/  IMAD.MOV.U32 R12, RZ, RZ, RZ ;  /* 0x000000ffff0c7224 */ /* 0x000fe400078e00ff */
[----:B------:R-:W-:Y:S02]  /*24580*/  IMAD.MOV.U32 R11, RZ, RZ, 0x1c1f ;  /* 0x00001c1fff0b7424 */ /* 0x000fe400078e00ff */
[----:B------:R-:W-:-:S07]  /*24590*/  IMAD.MOV.U32 R15, RZ, RZ, -0x1 ;  /* 0xffffffffff0f7424 */ /* 0x000fce00078e00ff */
[----:B0-----:R-:W-:Y:S05]  /*245a0*/  WARPSYNC.COLLECTIVE R15, `(.L_x_5685) ;  /* 0x000000000f087348 */ /* 0x001fea0003c00000 */
[----:B------:R1:W2:Y:S02]  /*245b0*/  SHFL.IDX P6, R14, R13, R12, R11 ;  /* 0x0000000c0d0e7389 */ /* 0x0002a400000c000b */
[----:B012---:R-:W-:Y:S01]  /*245c0*/  ENDCOLLECTIVE ;  /* 0x000000000000791b */ /* 0x007fe20003800000 */
.L_x_5685:
[----:B------:R-:W-:Y:S05]  /*245d0*/  BSYNC B1 ;  /* 0x0000000000017941 */ /* 0x000fea0003800000 */
.L_x_5684:
        /* <DEDUP_REMOVED lines=8> */
.L_x_5686:
[----:B------:R-:W-:Y:S05]  /*24660*/  BRA `(.L_x_5687) ;  /* 0xfffffe00003c7947 */ /* 0x000fea000383ffff */
.L_x_5426:
[----:B-1----:R1:W2:Y:S02]  /*24670*/  SYNCS.PHASECHK.TRANS64.TRYWAIT P5, [R60+URZ+0x388b0], R67 ;  /* 0x0388b0433c0075a7 */ /* 0x0022a400080a017f */
[----:B--2---:R-:W-:Y:S05]  /*24680*/  @!P5 NANOSLEEP.SYNCS 0x989680 ;  /* 0x009896800000d95d */ /* 0x004fea0003900000 */
[----:B------:R-:W2:Y:S02]  /*24690*/  @!P5 SYNCS.PHASECHK.TRANS64 P5, [R60+URZ+0x388b0], R67 ;  /* 0x0388b0433c00d5a7 */ /* 0x000ea400080a007f */
[----:B--2---:R-:W-:Y:S05]  /*246a0*/  @!P5 BRA `(.L_x_5426) ;  /* 0xfffffffc00f0d947 */ /* 0x004fea000383ffff */
[----:B------:R-:W-:Y:S05]  /*246b0*/  BRA `(.L_x_5688) ;  /* 0xfffffe0000c87947 */ /* 0x000fea000383ffff */
.L_x_5455:
        /* <DEDUP_REMOVED lines=8> */
.L_x_5690:
[----:B------:R-:W-:Y:S05]  /*24740*/  BSYNC B1 ;  /* 0x0000000000017941 */ /* 0x000fea0003800000 */
.L_x_5689:
        /* <DEDUP_REMOVED lines=8> */
.L_x_5691:
[----:B------:R-:W-:Y:S02]  /*247d0*/  IMAD.MOV.U32 R13, RZ, RZ, R31 ;  /* 0x000000ffff0d7224 */ /* 0x000fe400078e001f */
[----:B------:R-:W-:-:S07]  /*247e0*/  IMAD.MOV.U32 R5, RZ, RZ, R14 ;  /* 0x000000ffff057224 */ /* 0x000fce00078e000e */
[----:B------:R-:W-:Y:S05]  /*247f0*/  WARPSYNC.COLLECTIVE R15, `(.L_x_5692) ;  /* 0x000000000f087348 */ /* 0x000fea0003c00000 */
[----:B------:R0:W1:Y:S02]  /*24800*/  SHFL.IDX P6, R14, R13, R12, R11 ;  /* 0x0000000c0d0e7389 */ /* 0x00006400000c000b */
[----:B01----:R-:W-:Y:S01]  /*24810*/  ENDCOLLECTIVE ;  /* 0x000000000000791b */ /* 0x003fe20003800000 */
.L_x_5692:
[----:B------:R-:W-:Y:S02]  /*24820*/  IMAD.MOV.U32 R13, RZ, RZ, R30 ;  /* 0x000000ffff0d7224 */ /* 0x000fe400078e001e */
[----:B------:R-:W-:-:S07]  /*24830*/  IMAD.MOV.U32 R8, RZ, RZ, R14 ;  /* 0x000000ffff087224 */ /* 0x000fce00078e000e */
[----:B------:R-:W-:Y:S05]  /*24840*/  WARPSYNC.COLLECTIVE R15, `(.L_x_5693) ;  /* 0x000000000f087348 */ /* 0x000fea0003c00000 */
[----:B------:R0:W1:Y:S02]  /*24850*/  SHFL.IDX P6, R14, R13, R12, R11 ;  /* 0x0000000c0d0e7389 */ /* 0x00006400000c000b */
[----:B01----:R-:W-:Y:S01]  /*24860*/  ENDCOLLECTIVE ;  /* 0x000000000000791b */ /* 0x003fe20003800000 */
.L_x_5693:
[----:B------:R-:W-:Y:S01]  /*24870*/  IMAD.MOV.U32 R6, RZ, RZ, R14 ;  /* 0x000000ffff067224 */ /* 0x000fe200078e000e */
[----:B------:R-:W-:Y:S06]  /*24880*/  BRA `(.L_x_5694) ;  /* 0xfffffe3800ac7947 */ /* 0x000fec000383ffff */
.L_x_5458:
[----:B------:R-:W-:Y:S01]  /*24890*/  BSSY B1, `(.L_x_5695) ;  /* 0x0000008000017945 */ /* 0x000fe20003800000 */
[----:B------:R-:W-:Y:S02]  /*248a0*/  IMAD.MOV.U32 R13, RZ, RZ, R10 ;  /* 0x000000ffff0d7224 */ /* 0x000fe400078e000a */
[----:B------:R-:W-:Y:S02]  /*248b0*/  IMAD.MOV.U32 R12, RZ, RZ, 0x1 ;  /* 0x00000001ff0c7424 */ /* 0x000fe400078e00ff */
[----:B------:R-:W-:Y:S02]  /*248c0*/  IMAD.MOV.U32 R11, RZ, RZ, 0x1c1f ;  /* 0x00001c1fff0b7424 */ /* 0x000fe400078e00ff */
[----:B------:R-:W-:-:S07]  /*248d0*/  IMAD.MOV.U32 R15, RZ, RZ, -0x1 ;  /* 0xffffffffff0f7424 */ /* 0x000fce00078e00ff */
[----:B0-234-:R-:W-:Y:S05]  /*248e0*/  WARPSYNC.COLLECTIVE R15, `(.L_x_5696) ;  /* 0x000000000f087348 */ /* 0x01dfea0003c00000 */
[----:B------:R1:W0:Y:S02]  /*248f0*/  SHFL.IDX P6, R14, R13, R12, R11 ;  /* 0x0000000c0d0e7389 */ /* 0x00022400000c000b */
[----:B01234-:R-:W-:Y:S01]  /*24900*/  ENDCOLLECTIVE ;  /* 0x000000000000791b */ /* 0x01ffe20003800000 */
.L_x_5696:
[----:B------:R-:W-:Y:S05]  /*24910*/  BSYNC B1 ;  /* 0x0000000000017941 */ /* 0x000fea0003800000 */
.L_x_5695:
        /* <DEDUP_REMOVED lines=8> */
.L_x_5697:
[----:B------:R-:W-:Y:S02]  /*249a0*/  IMAD.MOV.U32 R13, RZ, RZ, R31 ;  /* 0x000000ffff0d7224 */ /* 0x000fe400078e001f */
[----:B------:R-:W-:-:S07]  /*249b0*/  IMAD.MOV.U32 R4, RZ, RZ, R14 ;  /* 0x000000ffff047224 */ /* 0x000fce00078e000e */
[----:B------:R-:W-:Y:S05]  /*249c0*/  WARPSYNC.COLLECTIVE R15, `(.L_x_5698) ;  /* 0x000000000f087348 */ /* 0x000fea0003c00000 */
[----:B------:R0:W1:Y:S02]  /*249d0*/  SHFL.IDX P6, R14, R13, R12, R11 ;  /* 0x0000000c0d0e7389 */ /* 0x00006400000c000b */
[----:B01----:R-:W-:Y:S01]  /*249e0*/  ENDCOLLECTIVE ;  /* 0x000000000000791b */ /* 0x003fe20003800000 */
.L_x_5698:
[----:B------:R-:W-:Y:S02]  /*249f0*/  IMAD.MOV.U32 R13, RZ, RZ, R30 ;  /* 0x000000ffff0d7224 */ /* 0x000fe400078e001e */
[----:B------:R-:W-:-:S07]  /*24a00*/  IMAD.MOV.U32 R7, RZ, RZ, R14 ;  /* 0x000000ffff077224 */ /* 0x000fce00078e000e */
[----:B------:R-:W-:Y:S05]  /*24a10*/  WARPSYNC.COLLECTIVE R15, `(.L_x_5699) ;  /* 0x000000000f087348 */ /* 0x000fea0003c00000 */
[----:B------:R0:W1:Y:S02]  /*24a20*/  SHFL.IDX P6, R14, R13, R12, R11 ;  /* 0x0000000c0d0e7389 */ /* 0x00006400000c000b */
[----:B01----:R-:W-:Y:S01]  /*24a30*/  ENDCOLLECTIVE ;  /* 0x000000000000791b */ /* 0x003fe20003800000 */
.L_x_5699:
[----:B------:R-:W-:Y:S05]  /*24a40*/  BRA `(.L_x_5700) ;  /* 0xfffffe3c00107947 */ /* 0x000fea000383ffff */
.L_x_5462:
[----:B0-----:R0:W1:Y:S02]  /*24a50*/  SYNCS.PHASECHK.TRANS64.TRYWAIT P0, [R17+URZ+0x38800], R34 ;  /* 0x03880022110075a7 */ /* 0x001064000800017f */
[----:B-1----:R-:W-:Y:S05]  /*24a60*/  @!P0 NANOSLEEP.SYNCS 0x989680 ;  /* 0x009896800000895d */ /* 0x002fea0003900000 */
[----:B------:R-:W1:Y:S02]  /*24a70*/  @!P0 SYNCS.PHASECHK.TRANS64 P0, [R17+URZ+0x38800], R34 ;  /* 0x03880022110085a7 */ /* 0x000e64000800007f */
[----:B-1----:R-:W-:Y:S05]  /*24a80*/  @!P0 BRA `(.L_x_5462) ;  /* 0xfffffffc00f08947 */ /* 0x002fea000383ffff */
[----:B------:R-:W-:Y:S05]  /*24a90*/  BRA `(.L_x_5701) ;  /* 0xfffffe4000087947 */ /* 0x000fea000383ffff */
.L_x_5470:
[----:B------:R-:W0:Y:S01]  /*24aa0*/  LDC R35, c[0x0][0x3f4] ;  /* 0x0000fd00ff237b82 */ /* 0x000e220000000800 */
[----:B------:R-:W-:Y:S01]  /*24ab0*/  BSSY B1, `(.L_x_5702) ;  /* 0x0000008000017945 */ /* 0x000fe20003800000 */
[----:B------:R-:W-:Y:S02]  /*24ac0*/  IMAD.MOV.U32 R13, RZ, RZ, R24 ;  /* 0x000000ffff0d7224 */ /* 0x000fe400078e0018 */
[----:B------:R-:W-:Y:S02]  /*24ad0*/  IMAD.MOV.U32 R12, RZ, RZ, RZ ;  /* 0x000000ffff0c7224 */ /* 0x000fe400078e00ff */
[----:B------:R-:W-:Y:S02]  /*24ae0*/  IMAD.MOV.U32 R11, RZ, RZ, 0x1c1f ;  /* 0x00001c1fff0b7424 */ /* 0x000fe400078e00ff */
[----:B------:R-:W-:-:S07]  /*24af0*/  IMAD.MOV.U32 R15, RZ, RZ, -0x1 ;  /* 0xffffffffff0f7424 */ /* 0x000fce00078e00ff */
[----:B0-2---:R-:W-:Y:S05]  /*24b00*/  WARPSYNC.COLLECTIVE R15, `(.L_x_5703) ;  /* 0x000000000f087348 */ /* 0x005fea0003c00000 */
[----:B------:R1:W3:Y:S02]  /*24b10*/  SHFL.IDX P6, R14, R13, R12, R11 ;  /* 0x0000000c0d0e7389 */ /* 0x0002e400000c000b */
[----:B0123--:R-:W-:Y:S01]  /*24b20*/  ENDCOLLECTIVE ;  /* 0x000000000000791b */ /* 0x00ffe20003800000 */
.L_x_5703:
[----:B------:R-:W-:Y:S05]  /*24b30*/  BSYNC B1 ;  /* 0x0000000000017941 */ /* 0x000fea0003800000 */
.L_x_5702:
        /* <DEDUP_REMOVED lines=10> */
.L_x_5704:
        /* <DEDUP_REMOVED lines=8> */
.L_x_5705:
[----:B------:R-:W-:-:S05]  /*24c60*/  @!P1 IADD3 R8, P2, R2, R5, RZ ;  /* 0x0000000502089210 */ /* 0x000fca0007f5e0ff */
[----:B------:R-:W-:Y:S02]  /*24c70*/  @!P1 IMAD.X R9, R0, 0x1, R6, P2 ;  /* 0x0000000100099824 */ /* 0x000fe400010e0606 */
[----:B------:R-:W-:Y:S02]  /*24c80*/  IMAD.MOV.U32 R13, RZ, RZ, R34 ;  /* 0x000000ffff0d7224 */ /* 0x000fe400078e0022 */
[----:B------:R-:W-:-:S07]  /*24c90*/  IMAD.MOV.U32 R3, RZ, RZ, R14 ;  /* 0x000000ffff037224 */ /* 0x000fce00078e000e */
[----:B------:R-:W-:Y:S05]  /*24ca0*/  WARPSYNC.COLLECTIVE R15, `(.L_x_5706) ;  /* 0x000000000f087348 */ /* 0x000fea0003c00000 */
[----:B------:R0:W1:Y:S02]  /*24cb0*/  SHFL.IDX P6, R14, R13, R12, R11 ;  /* 0x0000000c0d0e7389 */ /* 0x00006400000c000b */
[----:B01----:R-:W-:Y:S01]  /*24cc0*/  ENDCOLLECTIVE ;  /* 0x000000000000791b */ /* 0x003fe20003800000 */
.L_x_5706:
        /* <DEDUP_REMOVED lines=21> */
.L_x_5707:
[----:B------:R-:W-:Y:S01]  /*24e20*/  IMAD.MOV.U32 R8, RZ, RZ, R21 ;  /* 0x000000ffff087224 */ /* 0x000fe200078e0015 */
[----:B------:R-:W-:Y:S01]  /*24e30*/  PRMT R36, R36, 0x5410, R0 ;  /* 0x0000541024247816 */ /* 0x000fe20000000000 */
[----:B------:R-:W-:Y:S02]  /*24e40*/  IMAD.MOV.U32 R0, RZ, RZ, R20 ;  /* 0x000000ffff007224 */ /* 0x000fe400078e0014 */
[----:B------:R-:W-:Y:S02]  /*24e50*/  @!P1 IMAD.MOV.U32 R28, RZ, RZ, R4 ;  /* 0x000000ffff1c9224 */ /* 0x000fe400078e0004 */
[----:B------:R-:W-:Y:S01]  /*24e60*/  @!P1 IMAD.MOV.U32 R29, RZ, RZ, R5 ;  /* 0x000000ffff1d9224 */ /* 0x000fe200078e0005 */
[----:B------:R-:W-:Y:S01]  /*24e70*/  PRMT R36, R0, 0x7610, R36 ;  /* 0x0000761000247816 */ /* 0x000fe20000000024 */
[----:B------:R-:W-:Y:S02]  /*24e80*/  @!P1 IMAD.MOV.U32 R30, RZ, RZ, R6 ;  /* 0x000000ffff1e9224 */ /* 0x000fe400078e0006 */
[----:B------:R-:W-:-:S02]  /*24e90*/  @!P1 IMAD.MOV.U32 R31, RZ, RZ, R7 ;  /* 0x000000ffff1f9224 */ /* 0x000fc400078e0007 */
[--C-:B------:R-:W-:Y:S01]  /*24ea0*/  IMAD.MOV.U32 R13, RZ, RZ, R33.reuse ;  /* 0x000000ffff0d7224 */ /* 0x100fe200078e0021 */
[----:B------:R-:W-:Y:S01]  /*24eb0*/  PRMT R33, R8, 0x7610, R33 ;  /* 0x0000761008217816 */ /* 0x000fe20000000021 */
[----:B------:R-:W-:Y:S02]  /*24ec0*/  IMAD.MOV.U32 R0, RZ, RZ, R28 ;  /* 0x000000ffff007224 */ /* 0x000fe400078e001c */
[----:B------:R-:W-:Y:S02]  /*24ed0*/  IMAD.MOV.U32 R4, RZ, RZ, R29 ;  /* 0x000000ffff047224 */ /* 0x000fe400078e001d */
[----:B------:R-:W-:Y:S02]  /*24ee0*/  IMAD.MOV.U32 R5, RZ, RZ, R30 ;  /* 0x000000ffff057224 */ /* 0x000fe400078e001e */
[----:B------:R-:W-:Y:S02]  /*24ef0*/  IMAD.MOV.U32 R6, RZ, RZ, R31 ;  /* 0x000000ffff067224 */ /* 0x000fe400078e001f */
[----:B------:R-:W-:Y:S01]  /*24f00*/  IMAD.MOV.U32 R24, RZ, RZ, R14 ;  /* 0x000000ffff187224 */ /* 0x000fe200078e000e */
[----:B------:R-:W-:-:S07]  /*24f10*/  PRMT R41, R0, 0x5410, R5 ;  /* 0x0000541000297816 */ /* 0x000fce0000000005 */
[----:B------:R-:W-:Y:S05]  /*24f20*/  WARPSYNC.COLLECTIVE R15, `(.L_x_5708) ;  /* 0x000000000f087348 */ /* 0x000fea0003c00000 */
[----:B------:R0:W1:Y:S02]  /*24f30*/  SHFL.IDX P6, R14, R13, R12, R11 ;  /* 0x0000000c0d0e7389 */ /* 0x00006400000c000b */
[----:B01----:R-:W-:Y:S01]  /*24f40*/  ENDCOLLECTIVE ;  /* 0x000000000000791b */ /* 0x003fe20003800000 */
.L_x_5708:
[----:B------:R-:W-:Y:S02]  /*24f50*/  PRMT R42, R4, 0x5410, R6 ;  /* 0x00005410042a7816 */ /* 0x000fe40000000006 */
[----:B------:R-:W-:Y:S01]  /*24f60*/  CS2R R4, SRZ ;  /* 0x0000000000047805 */ /* 0x000fe2000001ff00 */
[----:B------:R-:W-:Y:S02]  /*24f70*/  IMAD.MOV.U32 R13, RZ, RZ, R27 ;  /* 0x000000ffff0d7224 */ /* 0x000fe400078e001b */
[----:B------:R-:W-:-:S07]  /*24f80*/  IMAD.MOV.U32 R26, RZ, RZ, R14 ;  /* 0x000000ffff1a7224 */ /* 0x000fce00078e000e */
[----:B------:R-:W-:Y:S05]  /*24f90*/  WARPSYNC.COLLECTIVE R15, `(.L_x_5709) ;  /* 0x000000000f087348 */ /* 0x000fea0003c00000 */
[----:B------:R0:W1:Y:S02]  /*24fa0*/  SHFL.IDX P6, R14, R13, R12, R11 ;  /* 0x0000000c0d0e7389 */ /* 0x00006400000c000b */
[----:B01----:R-:W-:Y:S01]  /*24fb0*/  ENDCOLLECTIVE ;  /* 0x000000000000791b */ /* 0x003fe20003800000 */
.L_x_5709:
[----:B------:R-:W-:Y:S02]  /*24fc0*/  IMAD.MOV.U32 R13, RZ, RZ, R34 ;  /* 0x000000ffff0d7224 */ /* 0x000fe400078e0022 */
[----:B------:R-:W-:-:S07]  /*24fd0*/  IMAD.MOV.U32 R27, RZ, RZ, R14 ;  /* 0x000000ffff1b7224 */ /* 0x000fce00078e000e */
[----:B------:R-:W-:Y:S05]  /*24fe0*/  WARPSYNC.COLLECTIVE R15, `(.L_x_5710) ;  /* 0x000000000f087348 */ /* 0x000fea0003c00000 */
[----:B------:R0:W1:Y:S02]  /*24ff0*/  SHFL.IDX P6, R14, R13, R12, R11 ;  /* 0x0000000c0d0e7389 */ /* 0x00006400000c000b */
[----:B01----:R-:W-:Y:S01]  /*25000*/  ENDCOLLECTIVE ;  /* 0x000000000000791b */ /* 0x003fe20003800000 */
.L_x_5710:
[----:B------:R-:W-:Y:S05]  /*25010*/  BRA `(.L_x_5711) ;  /* 0xfffffe4c002c7947 */ /* 0x000fea000383ffff */
.L_x_5474:
[----:B0-----:R0:W1:Y:S02]  /*25020*/  SYNCS.PHASECHK.TRANS64.TRYWAIT P1, [R17+URZ+0x38800], R12 ;  /* 0x0388000c110075a7 */ /* 0x001064000802017f */
[----:B-1----:R-:W-:Y:S05]  /*25030*/  @!P1 NANOSLEEP.SYNCS 0x989680 ;  /* 0x009896800000995d */ /* 0x002fea0003900000 */
[----:B------:R-:W1:Y:S02]  /*25040*/  @!P1 SYNCS.PHASECHK.TRANS64 P1, [R17+URZ+0x38800], R12 ;  /* 0x0388000c110095a7 */ /* 0x000e64000802007f */
[----:B-1----:R-:W-:Y:S05]  /*25050*/  @!P1 BRA `(.L_x_5474) ;  /* 0xfffffffc00f09947 */ /* 0x002fea000383ffff */
[----:B------:R-:W-:Y:S05]  /*25060*/  BRA `(.L_x_5712) ;  /* 0xfffffe4c00cc7947 */ /* 0x000fea000383ffff */
.L_x_5480:
[----:B0-----:R0:W2:Y:S02]  /*25070*/  SYNCS.PHASECHK.TRANS64.TRYWAIT P1, [R14+URZ+0x38830], R13 ;  /* 0x0388300d0e0075a7 */ /* 0x0010a4000802017f */
[----:B--2---:R-:W-:Y:S05]  /*25080*/  @!P1 NANOSLEEP.SYNCS 0x989680 ;  /* 0x009896800000995d */ /* 0x004fea0003900000 */
[----:B------:R-:W2:Y:S02]  /*25090*/  @!P1 SYNCS.PHASECHK.TRANS64 P1, [R14+URZ+0x38830], R13 ;  /* 0x0388300d0e0095a7 */ /* 0x000ea4000802007f */
[----:B--2---:R-:W-:Y:S05]  /*250a0*/  @!P1 BRA `(.L_x_5480) ;  /* 0xfffffffc00f09947 */ /* 0x004fea000383ffff */
[----:B------:R-:W-:Y:S05]  /*250b0*/  BRA `(.L_x_5479) ;  /* 0xfffffe5c00887947 */ /* 0x000fea000383ffff */
.L_x_5482:
[----:B--2---:R2:W3:Y:S02]  /*250c0*/  SYNCS.PHASECHK.TRANS64.TRYWAIT P1, [R17+URZ+0x38810], R0 ;  /* 0x03881000110075a7 */ /* 0x0044e4000802017f */
[----:B---3--:R-:W-:Y:S05]  /*250d0*/  @!P1 NANOSLEEP.SYNCS 0x989680 ;  /* 0x009896800000995d */ /* 0x008fea0003900000 */
[----:B------:R-:W3:Y:S02]  /*250e0*/  @!P1 SYNCS.PHASECHK.TRANS64 P1, [R17+URZ+0x38810], R0 ;  /* 0x03881000110095a7 */ /* 0x000ee4000802007f */
[----:B---3--:R-:W-:Y:S05]  /*250f0*/  @!P1 BRA `(.L_x_5482) ;  /* 0xfffffffc00f09947 */ /* 0x008fea000383ffff */
[----:B------:R-:W-:Y:S05]  /*25100*/  BRA `(.L_x_5713) ;  /* 0xfffffe6000387947 */ /* 0x000fea000383ffff */
.L_x_5486:
[----:B--2---:R2:W4:Y:S02]  /*25110*/  SYNCS.PHASECHK.TRANS64.TRYWAIT P1, [R14+URZ+0x38850], R13 ;  /* 0x0388500d0e0075a7 */ /* 0x004524000802017f */
[----:B----4-:R-:W-:Y:S05]  /*25120*/  @!P1 NANOSLEEP.SYNCS 0x989680 ;  /* 0x009896800000995d */ /* 0x010fea0003900000 */
[----:B------:R-:W4:Y:S02]  /*25130*/  @!P1 SYNCS.PHASECHK.TRANS64 P1, [R14+URZ+0x38850], R13 ;  /* 0x0388500d0e0095a7 */ /* 0x000f24000802007f */
[----:B----4-:R-:W-:Y:S05]  /*25140*/  @!P1 BRA `(.L_x_5486) ;  /* 0xfffffffc00f09947 */ /* 0x010fea000383ffff */
[----:B------:R-:W-:Y:S05]  /*25150*/  BRA `(.L_x_5485) ;  /* 0xfffffe6000547947 */ /* 0x000fea000383ffff */
.L_x_5495:
[----:B-1----:R1:W2:Y:S02]  /*25160*/  SYNCS.PHASECHK.TRANS64.TRYWAIT P1, [R15+URZ+0x38830], R13 ;  /* 0x0388300d0f0075a7 */ /* 0x0022a4000802017f */
[----:B--2---:R-:W-:Y:S05]  /*25170*/  @!P1 NANOSLEEP.SYNCS 0x989680 ;  /* 0x009896800000995d */ /* 0x004fea0003900000 */
[----:B------:R-:W2:Y:S02]  /*25180*/  @!P1 SYNCS.PHASECHK.TRANS64 P1, [R15+URZ+0x38830], R13 ;  /* 0x0388300d0f0095a7 */ /* 0x000ea4000802007f */
[----:B--2---:R-:W-:Y:S05]  /*25190*/  @!P1 BRA `(.L_x_5495) ;  /* 0xfffffffc00f09947 */ /* 0x004fea000383ffff */
[----:B------:R-:W-:Y:S05]  /*251a0*/  BRA `(.L_x_5494) ;  /* 0xfffffe9000b47947 */ /* 0x000fea000383ffff */
.L_x_5500:
[----:B---3--:R3:W4:Y:S02]  /*251b0*/  SYNCS.PHASECHK.TRANS64.TRYWAIT P1, [R15+URZ+0x38850], R13 ;  /* 0x0388500d0f0075a7 */ /* 0x008724000802017f */
[----:B----4-:R-:W-:Y:S05]  /*251c0*/  @!P1 NANOSLEEP.SYNCS 0x989680 ;  /* 0x009896800000995d */ /* 0x010fea0003900000 */
[----:B------:R-:W4:Y:S02]  /*251d0*/  @!P1 SYNCS.PHASECHK.TRANS64 P1, [R15+URZ+0x38850], R13 ;  /* 0x0388500d0f0095a7 */ /* 0x000f24000802007f */
[----:B----4-:R-:W-:Y:S05]  /*251e0*/  @!P1 BRA `(.L_x_5500) ;  /* 0xfffffffc00f09947 */ /* 0x010fea000383ffff */
[----:B------:R-:W-:Y:S05]  /*251f0*/  BRA `(.L_x_5499) ;  /* 0xfffffe9400507947 */ /* 0x000fea000383ffff */
.L_x_5510:
[----:B-1----:R1:W2:Y:S02]  /*25200*/  SYNCS.PHASECHK.TRANS64.TRYWAIT P1, [R15+URZ+0x38830], R13 ;  /* 0x0388300d0f0075a7 */ /* 0x0022a4000802017f */
[----:B--2---:R-:W-:Y:S05]  /*25210*/  @!P1 NANOSLEEP.SYNCS 0x989680 ;  /* 0x009896800000995d */ /* 0x004fea0003900000 */
[----:B------:R-:W2:Y:S02]  /*25220*/  @!P1 SYNCS.PHASECHK.TRANS64 P1, [R15+URZ+0x38830], R13 ;  /* 0x0388300d0f0095a7 */ /* 0x000ea4000802007f */
[----:B--2---:R-:W-:Y:S05]  /*25230*/  @!P1 BRA `(.L_x_5510) ;  /* 0xfffffffc00f09947 */ /* 0x004fea000383ffff */
[----:B------:R-:W-:Y:S05]  /*25240*/  BRA `(.L_x_5509) ;  /* 0xfffffecc00a07947 */ /* 0x000fea000383ffff */
.L_x_5515:
[----:B---3--:R3:W4:Y:S02]  /*25250*/  SYNCS.PHASECHK.TRANS64.TRYWAIT P1, [R15+URZ+0x38850], R13 ;  /* 0x0388500d0f0075a7 */ /* 0x008724000802017f */
[----:B----4-:R-:W-:Y:S05]  /*25260*/  @!P1 NANOSLEEP.SYNCS 0x989680 ;  /* 0x009896800000995d */ /* 0x010fea0003900000 */
[----:B------:R-:W4:Y:S02]  /*25270*/  @!P1 SYNCS.PHASECHK.TRANS64 P1, [R15+URZ+0x38850], R13 ;  /* 0x0388500d0f0095a7 */ /* 0x000f24000802007f */
[----:B----4-:R-:W-:Y:S05]  /*25280*/  @!P1 BRA `(.L_x_5515) ;  /* 0xfffffffc00f09947 */ /* 0x010fea000383ffff */
[----:B------:R-:W-:Y:S05]  /*25290*/  BRA `(.L_x_5514) ;  /* 0xfffffed0003c7947 */ /* 0x000fea000383ffff */
.L_x_5552:
        /* <DEDUP_REMOVED lines=11> */
.L_x_5715:
[----:B------:R-:W-:Y:S05]  /*25350*/  BSYNC B1 ;  /* 0x0000000000017941 */ /* 0x000fea0003800000 */
.L_x_5714:
[----:B------:R-:W-:Y:S05]  /*25360*/  BRA `(.L_x_5716) ;  /* 0xffffff7800187947 */ /* 0x000fea000383ffff */
.L_x_5554:
[----:B------:R-:W-:Y:S01]  /*25370*/  BSSY B1, `(.L_x_5717) ;  /* 0x0000006000017945 */ /* 0x000fe20003800000 */
[----:B------:R-:W-:-:S07]  /*25380*/  IMAD.MOV.U32 R15, RZ, RZ, -0x1 ;  /* 0xffffffffff0f7424 */ /* 0x000fce00078e00ff */
[----:B0-----:R-:W-:Y:S05]  /*25390*/  WARPSYNC.COLLECTIVE R15, `(.L_x_5718) ;  /* 0x000000000f0c7348 */ /* 0x001fea0003c00000 */
[----:B------:R-:W-:Y:S02]  /*253a0*/  ELECT P6, UR62, PT ;  /* 0x00000000003e782f */ /* 0x000fe400038c0000 */
[----:B------:R-:W-:Y:S01]  /*253b0*/  MOV R14, UR62 ;  /* 0x0000003e000e7c02 */ /* 0x000fe20008000f00 */
[----:B0-----:R-:W-:Y:S10]  /*253c0*/  ENDCOLLECTIVE ;  /* 0x000000000000791b */ /* 0x001ff40003800000 */
.L_x_5718:
[----:B------:R-:W-:Y:S05]  /*253d0*/  BSYNC B1 ;  /* 0x0000000000017941 */ /* 0x000fea0003800000 */
.L_x_5717:
[----:B------:R-:W-:Y:S05]  /*253e0*/  BRA `(.L_x_5553) ;  /* 0xffffff7800107947 */ /* 0x000fea000383ffff */
.L_x_5556:
[----:B0-----:R0:W1:Y:S02]  /*253f0*/  SYNCS.PHASECHK.TRANS64.TRYWAIT P0, [R18+URZ+0x38820], R3 ;  /* 0x03882003120075a7 */ /* 0x001064000800017f */
[----:B-1----:R-:W-:Y:S05]  /*25400*/  @!P0 NANOSLEEP.SYNCS 0x989680 ;  /* 0x009896800000895d */ /* 0x002fea0003900000 */
[----:B------:R-:W1:Y:S02]  /*25410*/  @!P0 SYNCS.PHASECHK.TRANS64 P0, [R18+URZ+0x38820], R3 ;  /* 0x03882003120085a7 */ /* 0x000e64000800007f */
[----:B-1----:R-:W-:Y:S05]  /*25420*/  @!P0 BRA `(.L_x_5556) ;  /* 0xfffffffc00f08947 */ /* 0x002fea000383ffff */
[----:B------:R-:W-:Y:S05]  /*25430*/  BRA `(.L_x_5719) ;  /* 0xffffff7800207947 */ /* 0x000fea000383ffff */
.L_x_5560:
[----:B0-----:R0:W1:Y:S02]  /*25440*/  SYNCS.PHASECHK.TRANS64.TRYWAIT P0, [R3+URZ+0x388a0], R9 ;  /* 0x0388a009030075a7 */ /* 0x001064000800017f */
[----:B-1----:R-:W-:Y:S05]  /*25450*/  @!P0 NANOSLEEP.SYNCS 0x989680 ;  /* 0x009896800000895d */ /* 0x002fea0003900000 */
[----:B------:R-:W1:Y:S02]  /*25460*/  @!P0 SYNCS.PHASECHK.TRANS64 P0, [R3+URZ+0x388a0], R9 ;  /* 0x0388a009030085a7 */ /* 0x000e64000800007f */
[----:B-1----:R-:W-:Y:S05]  /*25470*/  @!P0 BRA `(.L_x_5560) ;  /* 0xfffffffc00f08947 */ /* 0x002fea000383ffff */
[----:B------:R-:W-:Y:S05]  /*25480*/  BRA `(.L_x_5720) ;  /* 0xffffff7800387947 */ /* 0x000fea000383ffff */
.L_x_5565:
[----:B-1----:R1:W2:Y:S02]  /*25490*/  SYNCS.PHASECHK.TRANS64.TRYWAIT P0, [R3+URZ+0x388c0], R9 ;  /* 0x0388c009030075a7 */ /* 0x0022a4000800017f */
[----:B--2---:R-:W-:Y:S05]  /*254a0*/  @!P0 NANOSLEEP.SYNCS 0x989680 ;  /* 0x009896800000895d */ /* 0x004fea0003900000 */
[----:B------:R-:W2:Y:S02]  /*254b0*/  @!P0 SYNCS.PHASECHK.TRANS64 P0, [R3+URZ+0x388c0], R9 ;  /* 0x0388c009030085a7 */ /* 0x000ea4000800007f */
[----:B--2---:R-:W-:Y:S05]  /*254c0*/  @!P0 BRA `(.L_x_5565) ;  /* 0xfffffffc00f08947 */ /* 0x004fea000383ffff */
[----:B------:R-:W-:Y:S05]  /*254d0*/  BRA `(.L_x_5721) ;  /* 0xffffff7800b47947 */ /* 0x000fea000383ffff */
.L_x_5579:
[----:B0-----:R0:W1:Y:S02]  /*254e0*/  SYNCS.PHASECHK.TRANS64.TRYWAIT P1, [R9+URZ+0x388a0], R2 ;  /* 0x0388a002090075a7 */ /* 0x001064000802017f */
[----:B-1----:R-:W-:Y:S05]  /*254f0*/  @!P1 NANOSLEEP.SYNCS 0x989680 ;  /* 0x009896800000995d */ /* 0x002fea0003900000 */
[----:B------:R-:W1:Y:S02]  /*25500*/  @!P1 SYNCS.PHASECHK.TRANS64 P1, [R9+URZ+0x388a0], R2 ;  /* 0x0388a002090095a7 */ /* 0x000e64000802007f */
[----:B-1----:R-:W-:Y:S05]  /*25510*/  @!P1 BRA `(.L_x_5579) ;  /* 0xfffffffc00f09947 */ /* 0x002fea000383ffff */
[----:B------:R-:W-:Y:S05]  /*25520*/  BRA `(.L_x_5722) ;  /* 0xffffff8400187947 */ /* 0x000fea000383ffff */
.L_x_5584:
[----:B-1----:R1:W2:Y:S02]  /*25530*/  SYNCS.PHASECHK.TRANS64.TRYWAIT P1, [R9+URZ+0x388c0], R2 ;  /* 0x0388c002090075a7 */ /* 0x0022a4000802017f */
[----:B--2---:R-:W-:Y:S05]  /*25540*/  @!P1 NANOSLEEP.SYNCS 0x989680 ;  /* 0x009896800000995d */ /* 0x004fea0003900000 */
[----:B------:R-:W2:Y:S02]  /*25550*/  @!P1 SYNCS.PHASECHK.TRANS64 P1, [R9+URZ+0x388c0], R2 ;  /* 0x0388c002090095a7 */ /* 0x000ea4000802007f */
[----:B--2---:R-:W-:Y:S05]  /*25560*/  @!P1 BRA `(.L_x_5584) ;  /* 0xfffffffc00f09947 */ /* 0x004fea000383ffff */
[----:B------:R-:W-:Y:S05]  /*25570*/  BRA `(.L_x_5723) ;  /* 0xffffff8400907947 */ /* 0x000fea000383ffff */
.L_x_5606:
        /* <DEDUP_REMOVED lines=11> */
.L_x_5725:
[----:B------:R-:W-:Y:S05]  /*25630*/  BSYNC B0 ;  /* 0x0000000000007941 */ /* 0x000fea0003800000 */
.L_x_5724:
[----:B------:R-:W-:Y:S05]  /*25640*/  BRA `(.L_x_5726) ;  /* 0xffffff9c00387947 */ /* 0x000fea000383ffff */
.L_x_5609:
[----:B0-----:R0:W1:Y:S02]  /*25650*/  SYNCS.PHASECHK.TRANS64.TRYWAIT P0, [R26+URZ+0x38840], R0 ;  /* 0x038840001a0075a7 */ /* 0x001064000800017f */
[----:B-1----:R-:W-:Y:S05]  /*25660*/  @!P0 NANOSLEEP.SYNCS 0x989680 ;  /* 0x009896800000895d */ /* 0x002fea0003900000 */
[----:B------:R-:W1:Y:S02]  /*25670*/  @!P0 SYNCS.PHASECHK.TRANS64 P0, [R26+URZ+0x38840], R0 ;  /* 0x038840001a0085a7 */ /* 0x000e64000800007f */
[----:B-1----:R-:W-:Y:S05]  /*25680*/  @!P0 BRA `(.L_x_5609) ;  /* 0xfffffffc00f08947 */ /* 0x002fea000383ffff */
[----:B------:R-:W-:Y:S05]  /*25690*/  BRA `(.L_x_5727) ;  /* 0xffffff9c00707947 */ /* 0x000fea000383ffff */
.L_x_5610:
        /* <DEDUP_REMOVED lines=8> */
.L_x_5729:
[----:B------:R-:W-:Y:S05]  /*25720*/  BSYNC B0 ;  /* 0x0000000000007941 */ /* 0x000fea0003800000 */
.L_x_5728:
        /* <DEDUP_REMOVED lines=9> */
.L_x_5730:
[----:B------:R-:W-:Y:S02]  /*257c0*/  IMAD.MOV.U32 R13, RZ, RZ, R4 ;  /* 0x000000ffff0d7224 */ /* 0x000fe400078e0004 */
[----:B------:R-:W-:Y:S02]  /*257d0*/  IMAD.MOV.U32 R12, RZ, RZ, 0x1 ;  /* 0x00000001ff0c7424 */ /* 0x000fe400078e00ff */
[----:B------:R-:W-:-:S07]  /*257e0*/  IMAD.MOV.U32 R3, RZ, RZ, R14 ;  /* 0x000000ffff037224 */ /* 0x000fce00078e000e */
[----:B------:R-:W-:Y:S05]  /*257f0*/  WARPSYNC.COLLECTIVE R15, `(.L_x_5731) ;  /* 0x000000000f087348 */ /* 0x000fea0003c00000 */
[----:B------:R0:W1:Y:S02]  /*25800*/  SHFL.IDX P6, R14, R13, R12, R11 ;  /* 0x0000000c0d0e7389 */ /* 0x00006400000c000b */
[----:B01----:R-:W-:Y:S01]  /*25810*/  ENDCOLLECTIVE ;  /* 0x000000000000791b */ /* 0x003fe20003800000 */
.L_x_5731:
        /* <DEDUP_REMOVED lines=15> */
.L_x_5732:
[----:B------:R-:W-:Y:S02]  /*25910*/  @P0 IMAD R6, R5, 0x2, R18 ;  /* 0x0000000205060824 */ /* 0x000fe400078e0212 */
[----:B------:R-:W-:Y:S02]  /*25920*/  IMAD.MOV.U32 R13, RZ, RZ, R4 ;  /* 0x000000ffff0d7224 */ /* 0x000fe400078e0004 */
[----:B------:R-:W-:Y:S02]  /*25930*/  IMAD.MOV.U32 R12, RZ, RZ, 0x2 ;  /* 0x00000002ff0c7424 */ /* 0x000fe400078e00ff */
[----:B------:R-:W-:-:S07]  /*25940*/  IMAD.MOV.U32 R3, RZ, RZ, R14 ;  /* 0x000000ffff037224 */ /* 0x000fce00078e000e */
[----:B------:R-:W-:Y:S05]  /*25950*/  WARPSYNC.COLLECTIVE R15, `(.L_x_5733) ;  /* 0x000000000f087348 */ /* 0x000fea0003c00000 */
[----:B------:R0:W1:Y:S02]  /*25960*/  SHFL.IDX P6, R14, R13, R12, R11 ;  /* 0x0000000c0d0e7389 */ /* 0x00006400000c000b */
[----:B01----:R-:W-:Y:S01]  /*25970*/  ENDCOLLECTIVE ;  /* 0x000000000000791b */ /* 0x003fe20003800000 */
.L_x_5733:
        /* <DEDUP_REMOVED lines=15> */
.L_x_5734:
[----:B------:R-:W-:Y:S02]  /*25a70*/  @P0 IMAD R6, R5, 0x2, R18 ;  /* 0x0000000205060824 */ /* 0x000fe400078e0212 */
[----:B------:R-:W-:Y:S02]  /*25a80*/  IMAD.MOV.U32 R13, RZ, RZ, R4 ;  /* 0x000000ffff0d7224 */ /* 0x000fe400078e0004 */
[----:B------:R-:W-:Y:S02]  /*25a90*/  IMAD.MOV.U32 R12, RZ, RZ, 0x3 ;  /* 0x00000003ff0c7424 */ /* 0x000fe400078e00ff */
[----:B------:R-:W-:-:S07]  /*25aa0*/  IMAD.MOV.U32 R3, RZ, RZ, R14 ;  /* 0x000000ffff037224 */ /* 0x000fce00078e000e */
[----:B------:R-:W-:Y:S05]  /*25ab0*/  WARPSYNC.COLLECTIVE R15, `(.L_x_5735) ;  /* 0x000000000f087348 */ /* 0x000fea0003c00000 */
[----:B------:R0:W1:Y:S02]  /*25ac0*/  SHFL.IDX P6, R14, R13, R12, R11 ;  /* 0x0000000c0d0e7389 */ /* 0x00006400000c000b */
[----:B01----:R-:W-:Y:S01]  /*25ad0*/  ENDCOLLECTIVE ;  /* 0x000000000000791b */ /* 0x003fe20003800000 */
.L_x_5735:
        /* <DEDUP_REMOVED lines=10> */
.L_x_5736:
[----:B------:R-:W-:Y:S01]  /*25b80*/  @!PT LDS RZ, [RZ] ;  /* 0x00000000fffff984 */ /* 0x000fe20000000800 */
[----:B------:R-:W-:Y:S01]  /*25b90*/  @!PT LDS RZ, [RZ] ;  /* 0x00000000fffff984 */ /* 0x000fe20000000800 */
[----:B------:R-:W-:Y:S01]  /*25ba0*/  @!PT LDS RZ, [RZ] ;  /* 0x00000000fffff984 */ /* 0x000fe20000000800 */
[----:B------:R0:W-:Y:S01]  /*25bb0*/  @P0 LDGSTS.E.BYPASS.LTC128B.128 [R6+0x23400], desc[UR40][R2.64], !P2 ;  /* 0x2340000002060fae */ /* 0x0001e2000d101d68 */
[----:B------:R-:W-:Y:S01]  /*25bc0*/  IMAD.MOV.U32 R0, RZ, RZ, R14 ;  /* 0x000000ffff007224 */ /* 0x000fe200078e000e */
[----:B------:R-:W-:Y:S06]  /*25bd0*/  BRA `(.L_x_5737) ;  /* 0xffffff9c00287947 */ /* 0x000fec000383ffff */
.L_x_5615:
        /* <DEDUP_REMOVED lines=9> */
.L_x_5738:
        /* <DEDUP_REMOVED lines=10> */
.L_x_5739:
[----:B------:R-:W-:Y:S02]  /*25d10*/  IMAD.MOV.U32 R13, RZ, RZ, R3 ;  /* 0x000000ffff0d7224 */ /* 0x000fe400078e0003 */
[----:B------:R-:W-:Y:S02]  /*25d20*/  IMAD.MOV.U32 R12, RZ, RZ, 0x1 ;  /* 0x00000001ff0c7424 */ /* 0x000fe400078e00ff */
[----:B------:R-:W-:-:S07]  /*25d30*/  IMAD.MOV.U32 R4, RZ, RZ, R14 ;  /* 0x000000ffff047224 */ /* 0x000fce00078e000e */
[----:B------:R-:W-:Y:S05]  /*25d40*/  WARPSYNC.COLLECTIVE R15, `(.L_x_5740) ;  /* 0x000000000f087348 */ /* 0x000fea0003c00000 */
[----:B------:R0:W1:Y:S02]  /*25d50*/  SHFL.IDX P6, R14, R13, R12, R11 ;  /* 0x0000000c0d0e7389 */ /* 0x00006400000c000b */
[----:B01----:R-:W-:Y:S01]  /*25d60*/  ENDCOLLECTIVE ;  /* 0x000000000000791b */ /* 0x003fe20003800000 */
.L_x_5740:
        /* <DEDUP_REMOVED lines=12> */
.L_x_5741:
[----:B------:R-:W-:Y:S02]  /*25e30*/  IMAD.MOV.U32 R13, RZ, RZ, R3 ;  /* 0x000000ffff0d7224 */ /* 0x000fe400078e0003 */
[----:B------:R-:W-:Y:S02]  /*25e40*/  IMAD.MOV.U32 R12, RZ, RZ, 0x2 ;  /* 0x00000002ff0c7424 */ /* 0x000fe400078e00ff */
[----:B------:R-:W-:-:S07]  /*25e50*/  IMAD.MOV.U32 R5, RZ, RZ, R14 ;  /* 0x000000ffff057224 */ /* 0x000fce00078e000e */
[----:B------:R-:W-:Y:S05]  /*25e60*/  WARPSYNC.COLLECTIVE R15, `(.L_x_5742) ;  /* 0x000000000f087348 */ /* 0x000fea0003c00000 */
[----:B------:R0:W1:Y:S02]  /*25e70*/  SHFL.IDX P6, R14, R13, R12, R11 ;  /* 0x0000000c0d0e7389 */ /* 0x00006400000c000b */
[----:B01----:R-:W-:Y:S01]  /*25e80*/  ENDCOLLECTIVE ;  /* 0x000000000000791b */ /* 0x003fe20003800000 */
.L_x_5742:
        /* <DEDUP_REMOVED lines=10> */
.L_x_5743:
        /* <DEDUP_REMOVED lines=11> */
.L_x_5744:
        /* <DEDUP_REMOVED lines=10> */
.L_x_5745:
[----:B------:R-:W-:Y:S01]  /*26080*/  @!PT LDS RZ, [RZ] ;  /* 0x00000000fffff984 */ /* 0x000fe20000000800 */
[----:B------:R-:W-:Y:S01]  /*26090*/  @!PT LDS RZ, [RZ] ;  /* 0x00000000fffff984 */ /* 0x000fe20000000800 */
[----:B------:R-:W-:Y:S01]  /*260a0*/  @!PT LDS RZ, [RZ] ;  /* 0x00000000fffff984 */ /* 0x000fe20000000800 */
[----:B------:R1:W-:Y:S01]  /*260b0*/  @!P0 LDGSTS.E.BYPASS.LTC128B.128 [R23+0x21400], desc[UR40][R4.64], !P1 ;  /* 0x2140000004178fae */ /* 0x0003e2000c901d68 */
[----:B------:R-:W-:Y:S01]  /*260c0*/  IMAD.MOV.U32 R0, RZ, RZ, R14 ;  /* 0x000000ffff007224 */ /* 0x000fe200078e000e */
[----:B------:R-:W-:Y:S06]  /*260d0*/  BRA `(.L_x_5746) ;  /* 0xffffffa0003c7947 */ /* 0x000fec000383ffff */
.L_x_5619:
        /* <DEDUP_REMOVED lines=45> */
.L_x_5748:
[----:B------:R-:W-:Y:S05]  /*263b0*/  BSYNC B0 ;  /* 0x0000000000007941 */ /* 0x000fea0003800000 */
.L_x_5747:
        /* <DEDUP_REMOVED lines=11> */
.L_x_5749:
        /* <DEDUP_REMOVED lines=39> */
.L_x_5750:
        /* <DEDUP_REMOVED lines=8> */
.L_x_5751:
        /* <DEDUP_REMOVED lines=33> */
.L_x_5752:
[----:B------:R-:W-:Y:S02]  /*26970*/  IMAD.MOV.U32 R13, RZ, RZ, R5 ;  /* 0x000000ffff0d7224 */ /* 0x000fe400078e0005 */
[----:B------:R-:W-:-:S07]  /*26980*/  IMAD.MOV.U32 R8, RZ, RZ, R14 ;  /* 0x000000ffff087224 */ /* 0x000fce00078e000e */
[----:B------:R-:W-:Y:S05]  /*26990*/  WARPSYNC.COLLECTIVE R15, `(.L_x_5753) ;  /* 0x000000000f087348 */ /* 0x000fea0003c00000 */
[----:B------:R0:W1:Y:S02]  /*269a0*/  SHFL.IDX P6, R14, R13, R12, R11 ;  /* 0x0000000c0d0e7389 */ /* 0x00006400000c000b */
[----:B01----:R-:W-:Y:S01]  /*269b0*/  ENDCOLLECTIVE ;  /* 0x000000000000791b */ /* 0x003fe20003800000 */
.L_x_5753:
        /* <DEDUP_REMOVED lines=23> */
.L_x_5754:
        /* <DEDUP_REMOVED lines=9> */
.L_x_5755:
[----:B------:R-:W-:Y:S01]  /*26bc0*/  IMAD.MOV.U32 R2, RZ, RZ, R14 ;  /* 0x000000ffff027224 */ /* 0x000fe200078e000e */
[----:B------:R-:W-:Y:S06]  /*26bd0*/  BRA `(.L_x_5756) ;  /* 0xffffffa400187947 */ /* 0x000fec000383ffff */
.L_x_5624:
[----:B-1----:R1:W2:Y:S02]  /*26be0*/  SYNCS.PHASECHK.TRANS64.TRYWAIT P0, [R18+URZ+0x38820], R0 ;  /* 0x03882000120075a7 */ /* 0x0022a4000800017f */
[----:B--2---:R-:W-:Y:S05]  /*26bf0*/  @!P0 NANOSLEEP.SYNCS 0x989680 ;  /* 0x009896800000895d */ /* 0x004fea0003900000 */
[----:B------:R-:W2:Y:S02]  /*26c00*/  @!P0 SYNCS.PHASECHK.TRANS64 P0, [R18+URZ+0x38820], R0 ;  /* 0x03882000120085a7 */ /* 0x000ea4000800007f */
[----:B--2---:R-:W-:Y:S05]  /*26c10*/  @!P0 BRA `(.L_x_5624) ;  /* 0xfffffffc00f08947 */ /* 0x004fea000383ffff */
[----:B------:R-:W-:Y:S05]  /*26c20*/  BRA `(.L_x_5757) ;  /* 0xffffffa400c07947 */ /* 0x000fea000383ffff */
.L_x_5627:
[----:B-1----:R1:W2:Y:S02]  /*26c30*/  SYNCS.PHASECHK.TRANS64.TRYWAIT P0, [R26+URZ+0x38860], R0 ;  /* 0x038860001a0075a7 */ /* 0x0022a4000800017f */
[----:B--2---:R-:W-:Y:S05]  /*26c40*/  @!P0 NANOSLEEP.SYNCS 0x989680 ;  /* 0x009896800000895d */ /* 0x004fea0003900000 */
[----:B------:R-:W2:Y:S02]  /*26c50*/  @!P0 SYNCS.PHASECHK.TRANS64 P0, [R26+URZ+0x38860], R0 ;  /* 0x038860001a0085a7 */ /* 0x000ea4000800007f */
[----:B--2---:R-:W-:Y:S05]  /*26c60*/  @!P0 BRA `(.L_x_5627) ;  /* 0xfffffffc00f08947 */ /* 0x004fea000383ffff */
[----:B------:R-:W-:Y:S05]  /*26c70*/  BRA `(.L_x_5758) ;  /* 0xffffffa400d07947 */ /* 0x000fea000383ffff */
.L_x_5628:
        /* <DEDUP_REMOVED lines=8> */
.L_x_5760:
[----:B------:R-:W-:Y:S05]  /*26d00*/  BSYNC B0 ;  /* 0x0000000000007941 */ /* 0x000fea0003800000 */
.L_x_5759:
        /* <DEDUP_REMOVED lines=15> */
.L_x_5761:
        /* <DEDUP_REMOVED lines=39> */
.L_x_5762:
[----:B------:R-:W-:Y:S02]  /*27070*/  IMAD.MOV.U32 R13, RZ, RZ, R5 ;  /* 0x000000ffff0d7224 */ /* 0x000fe400078e0005 */
[----:B------:R-:W-:-:S07]  /*27080*/  IMAD.MOV.U32 R3, RZ, RZ, R14 ;  /* 0x000000ffff037224 */ /* 0x000fce00078e000e */
[----:B------:R-:W-:Y:S05]  /*27090*/  WARPSYNC.COLLECTIVE R15, `(.L_x_5763) ;  /* 0x000000000f087348 */ /* 0x000fea0003c00000 */
[----:B------:R0:W1:Y:S02]  /*270a0*/  SHFL.IDX P6, R14, R13, R12, R11 ;  /* 0x0000000c0d0e7389 */ /* 0x00006400000c000b */
[----:B01----:R-:W-:Y:S01]  /*270b0*/  ENDCOLLECTIVE ;  /* 0x000000000000791b */ /* 0x003fe20003800000 */
.L_x_5763:
        /* <DEDUP_REMOVED lines=29> */
.L_x_5764:
[----:B------:R-:W-:Y:S02]  /*27290*/  IMAD.MOV.U32 R13, RZ, RZ, R5 ;  /* 0x000000ffff0d7224 */ /* 0x000fe400078e0005 */
[----:B------:R-:W-:-:S07]  /*272a0*/  IMAD.MOV.U32 R7, RZ, RZ, R14 ;  /* 0x000000ffff077224 */ /* 0x000fce00078e000e */
[----:B------:R-:W-:Y:S05]  /*272b0*/  WARPSYNC.COLLECTIVE R15, `(.L_x_5765) ;  /* 0x000000000f087348 */ /* 0x000fea0003c00000 */
[----:B------:R0:W1:Y:S02]  /*272c0*/  SHFL.IDX P6, R14, R13, R12, R11 ;  /* 0x0000000c0d0e7389 */ /* 0x00006400000c000b */
[----:B01----:R-:W-:Y:S01]  /*272d0*/  ENDCOLLECTIVE ;  /* 0x000000000000791b */ /* 0x003fe20003800000 */
.L_x_5765:
        /* <DEDUP_REMOVED lines=29> */
.L_x_5766:
[----:B------:R-:W-:Y:S02]  /*274b0*/  IMAD.MOV.U32 R13, RZ, RZ, R5 ;  /* 0x000000ffff0d7224 */ /* 0x000fe400078e0005 */
[----:B------:R-:W-:-:S07]  /*274c0*/  IMAD.MOV.U32 R6, RZ, RZ, R14 ;  /* 0x000000ffff067224 */ /* 0x000fce00078e000e */
[----:B------:R-:W-:Y:S05]  /*274d0*/  WARPSYNC.COLLECTIVE R15, `(.L_x_5767) ;  /* 0x000000000f087348 */ /* 0x000fea0003c00000 */
[----:B------:R0:W1:Y:S02]  /*274e0*/  SHFL.IDX P6, R14, R13, R12, R11 ;  /* 0x0000000c0d0e7389 */ /* 0x00006400000c000b */
[----:B01----:R-:W-:Y:S01]  /*274f0*/  ENDCOLLECTIVE ;  /* 0x000000000000791b */ /* 0x003fe20003800000 */
.L_x_5767:
[----:B------:R-:W-:Y:S01]  /*27500*/  IMAD.MOV.U32 R2, RZ, RZ, R14 ;  /* 0x000000ffff027224 */ /* 0x000fe200078e000e */
[----:B------:R-:W-:Y:S06]  /*27510*/  BRA `(.L_x_5768) ;  /* 0xffffffa400607947 */ /* 0x000fec000383ffff */
.L_x_5635:
[----:B0-----:R0:W1:Y:S02]  /*27520*/  SYNCS.PHASECHK.TRANS64.TRYWAIT P0, [R6+URZ+0x38840], R25 ;  /* 0x03884019060075a7 */ /* 0x001064000800017f */
[----:B-1----:R-:W-:Y:S05]  /*27530*/  @!P0 NANOSLEEP.SYNCS 0x989680 ;  /* 0x009896800000895d */ /* 0x002fea0003900000 */
[----:B------:R-:W1:Y:S02]  /*27540*/  @!P0 SYNCS.PHASECHK.TRANS64 P0, [R6+URZ+0x38840], R25 ;  /* 0x03884019060085a7 */ /* 0x000e64000800007f */
[----:B-1----:R-:W-:Y:S05]  /*27550*/  @!P0 BRA `(.L_x_5635) ;  /* 0xfffffffc00f08947 */ /* 0x002fea000383ffff */
[----:B------:R-:W-:Y:S05]  /*27560*/  BRA `(.L_x_5769) ;  /* 0xffffffa800ec7947 */ /* 0x000fea000383ffff */
.L_x_5636:
        /* <DEDUP_REMOVED lines=8> */
.L_x_5771:
[----:B------:R-:W-:Y:S05]  /*275f0*/  BSYNC B1 ;  /* 0x0000000000017941 */ /* 0x000fea0003800000 */
.L_x_5770:
        /* <DEDUP_REMOVED lines=9> */
.L_x_5772:
[----:B------:R-:W-:Y:S02]  /*27690*/  IMAD.MOV.U32 R13, RZ, RZ, R26 ;  /* 0x000000ffff0d7224 */ /* 0x000fe400078e001a */
[----:B------:R-:W-:Y:S02]  /*276a0*/  IMAD.MOV.U32 R12, RZ, RZ, 0x1 ;  /* 0x00000001ff0c7424 */ /* 0x000fe400078e00ff */
[----:B------:R-:W-:-:S07]  /*276b0*/  IMAD.MOV.U32 R2, RZ, RZ, R14 ;  /* 0x000000ffff027224 */ /* 0x000fce00078e000e */
[----:B------:R-:W-:Y:S05]  /*276c0*/  WARPSYNC.COLLECTIVE R15, `(.L_x_5773) ;  /* 0x000000000f087348 */ /* 0x000fea0003c00000 */
[----:B------:R0:W1:Y:S02]  /*276d0*/  SHFL.IDX P6, R14, R13, R12, R11 ;  /* 0x0000000c0d0e7389 */ /* 0x00006400000c000b */
[----:B01----:R-:W-:Y:S01]  /*276e0*/  ENDCOLLECTIVE ;  /* 0x000000000000791b */ /* 0x003fe20003800000 */
.L_x_5773:
        /* <DEDUP_REMOVED lines=11> */
.L_x_5774:
[----:B------:R-:W-:Y:S02]  /*277a0*/  IMAD.MOV.U32 R13, RZ, RZ, R26 ;  /* 0x000000ffff0d7224 */ /* 0x000fe400078e001a */
[----:B------:R-:W-:Y:S02]  /*277b0*/  IMAD.MOV.U32 R12, RZ, RZ, 0x2 ;  /* 0x00000002ff0c7424 */ /* 0x000fe400078e00ff */
[----:B------:R-:W-:-:S07]  /*277c0*/  IMAD.MOV.U32 R2, RZ, RZ, R14 ;  /* 0x000000ffff027224 */ /* 0x000fce00078e000e */
[----:B------:R-:W-:Y:S05]  /*277d0*/  WARPSYNC.COLLECTIVE R15, `(.L_x_5775) ;  /* 0x000000000f087348 */ /* 0x000fea0003c00000 */
[----:B------:R0:W1:Y:S02]  /*277e0*/  SHFL.IDX P6, R14, R13, R12, R11 ;  /* 0x0000000c0d0e7389 */ /* 0x00006400000c000b */
[----:B01----:R-:W-:Y:S01]  /*277f0*/  ENDCOLLECTIVE ;  /* 0x000000000000791b */ /* 0x003fe20003800000 */
.L_x_5775:
        /* <DEDUP_REMOVED lines=11> */
.L_x_5776:
[----:B------:R-:W-:Y:S02]  /*278b0*/  IMAD.MOV.U32 R13, RZ, RZ, R26 ;  /* 0x000000ffff0d7224 */ /* 0x000fe400078e001a */
[----:B------:R-:W-:Y:S02]  /*278c0*/  IMAD.MOV.U32 R12, RZ, RZ, 0x3 ;  /* 0x00000003ff0c7424 */ /* 0x000fe400078e00ff */
[----:B------:R-:W-:-:S07]  /*278d0*/  IMAD.MOV.U32 R2, RZ, RZ, R14 ;  /* 0x000000ffff027224 */ /* 0x000fce00078e000e */
[----:B------:R-:W-:Y:S05]  /*278e0*/  WARPSYNC.COLLECTIVE R15, `(.L_x_5777) ;  /* 0x000000000f087348 */ /* 0x000fea0003c00000 */
[----:B------:R0:W1:Y:S02]  /*278f0*/  SHFL.IDX P6, R14, R13, R12, R11 ;  /* 0x0000000c0d0e7389 */ /* 0x00006400000c000b */
[----:B01----:R-:W-:Y:S01]  /*27900*/  ENDCOLLECTIVE ;  /* 0x000000000000791b */ /* 0x003fe20003800000 */
.L_x_5777:
        /* <DEDUP_REMOVED lines=11> */
.L_x_5778:
[----:B------:R-:W-:Y:S01]  /*279c0*/  IMAD.MOV.U32 R2, RZ, RZ, R14 ;  /* 0x000000ffff027224 */ /* 0x000fe200078e000e */
[----:B------:R-:W-:Y:S06]  /*279d0*/  BRA `(.L_x_5779) ;  /* 0xffffffa800747947 */ /* 0x000fec000383ffff */
.L_x_5641:
[----:B---3--:R3:W4:Y:S02]  /*279e0*/  SYNCS.PHASECHK.TRANS64.TRYWAIT P0, [R6+URZ+0x38860], R25 ;  /* 0x03886019060075a7 */ /* 0x008724000800017f */
[----:B----4-:R-:W-:Y:S05]  /*279f0*/  @!P0 NANOSLEEP.SYNCS 0x989680 ;  /* 0x009896800000895d */ /* 0x010fea0003900000 */
[----:B------:R-:W4:Y:S02]  /*27a00*/  @!P0 SYNCS.PHASECHK.TRANS64 P0, [R6+URZ+0x38860], R25 ;  /* 0x03886019060085a7 */ /* 0x000f24000800007f */
[----:B----4-:R-:W-:Y:S05]  /*27a10*/  @!P0 BRA `(.L_x_5641) ;  /* 0xfffffffc00f08947 */ /* 0x010fea000383ffff */
[----:B------:R-:W-:Y:S05]  /*27a20*/  BRA `(.L_x_5780) ;  /* 0xffffffa800c47947 */ /* 0x000fea000383ffff */
.L_x_5642:
        /* <DEDUP_REMOVED lines=8> */
.L_x_5782:
[----:B------:R-:W-:Y:S05]  /*27ab0*/  BSYNC B1 ;  /* 0x0000000000017941 */ /* 0x000fea0003800000 */
.L_x_5781:
        /* <DEDUP_REMOVED lines=13> */
.L_x_5783:
        /* <DEDUP_REMOVED lines=17> */
.L_x_5784:
        /* <DEDUP_REMOVED lines=16> */
.L_x_5785:
        /* <DEDUP_REMOVED lines=19> */
.L_x_5786:
        /* <DEDUP_REMOVED lines=14> */
.L_x_5787:
        /* <DEDUP_REMOVED lines=16> */
.L_x_5788:
        /* <DEDUP_REMOVED lines=14> */
.L_x_5789:
[----:B------:R-:W-:Y:S05]  /*28190*/  BRA `(.L_x_5790) ;  /* 0xffffffa800287947 */ /* 0x000fea000383ffff */
.L_x_5650:
        /* <DEDUP_REMOVED lines=8> */
.L_x_5792:
[----:B------:R-:W-:Y:S05]  /*28220*/  BSYNC B0 ;  /* 0x0000000000007941 */ /* 0x000fea0003800000 */
.L_x_5791:
        /* <DEDUP_REMOVED lines=9> */
.L_x_5793:
        /* <DEDUP_REMOVED lines=23> */
.L_x_5794:
[----:B------:R-:W-:Y:S01]  /*28430*/  IMAD.MOV.U32 R12, RZ, RZ, 0x2 ;  /* 0x00000002ff0c7424 */ /* 0x000fe200078e00ff */
[----:B------:R-:W-:-:S05]  /*28440*/  SEL R4, R14, RZ, P1 ;  /* 0x000000ff0e047207 */ /* 0x000fca0000800000 */
[----:B------:R-:W-:-:S04]  /*28450*/  IMAD.IADD R4, R13, 0x1, R4 ;  /* 0x000000010d047824 */ /* 0x000fc800078e0204 */
[----:B------:R-:W-:-:S07]  /*28460*/  IMAD.MOV.U32 R13, RZ, RZ, R4 ;  /* 0x000000ffff0d7224 */ /* 0x000fce00078e0004 */
[----:B------:R-:W-:Y:S05]  /*28470*/  WARPSYNC.COLLECTIVE R15, `(.L_x_5795) ;  /* 0x000000000f087348 */ /* 0x000fea0003c00000 */
[----:B------:R0:W1:Y:S02]  /*28480*/  SHFL.UP P6, R14, R13, R12, R11 ;  /* 0x0400000c0d0e7389 */ /* 0x00006400000c000b */
[----:B01----:R-:W-:Y:S01]  /*28490*/  ENDCOLLECTIVE ;  /* 0x000000000000791b */ /* 0x003fe20003800000 */
.L_x_5795:
[----:B------:R-:W-:Y:S01]  /*284a0*/  IMAD.MOV.U32 R12, RZ, RZ, 0x4 ;  /* 0x00000004ff0c7424 */ /* 0x000fe200078e00ff */
[----:B------:R-:W-:-:S05]  /*284b0*/  SEL R3, R14, RZ, P2 ;  /* 0x000000ff0e037207 */ /* 0x000fca0001000000 */
[----:B------:R-:W-:-:S04]  /*284c0*/  IMAD.IADD R2, R4, 0x1, R3 ;  /* 0x0000000104027824 */ /* 0x000fc800078e0203 */
[----:B------:R-:W-:-:S07]  /*284d0*/  IMAD.MOV.U32 R13, RZ, RZ, R2 ;  /* 0x000000ffff0d7224 */ /* 0x000fce00078e0002 */
[----:B------:R-:W-:Y:S05]  /*284e0*/  WARPSYNC.COLLECTIVE R15, `(.L_x_5796) ;  /* 0x000000000f087348 */ /* 0x000fea0003c00000 */
[----:B------:R0:W1:Y:S02]  /*284f0*/  SHFL.UP P6, R14, R13, R12, R11 ;  /* 0x0400000c0d0e7389 */ /* 0x00006400000c000b */
[----:B01----:R-:W-:Y:S01]  /*28500*/  ENDCOLLECTIVE ;  /* 0x000000000000791b */ /* 0x003fe20003800000 */
.L_x_5796:
[----:B------:R-:W-:Y:S01]  /*28510*/  IMAD.MOV.U32 R12, RZ, RZ, 0x8 ;  /* 0x00000008ff0c7424 */ /* 0x000fe200078e00ff */
[----:B------:R-:W-:-:S05]  /*28520*/  SEL R3, R14, RZ, P3 ;  /* 0x000000ff0e037207 */ /* 0x000fca0001800000 */
[----:B------:R-:W-:-:S04]  /*28530*/  IMAD.IADD R3, R2, 0x1, R3 ;  /* 0x0000000102037824 */ /* 0x000fc800078e0203 */
[----:B------:R-:W-:-:S07]  /*28540*/  IMAD.MOV.U32 R13, RZ, RZ, R3 ;  /* 0x000000ffff0d7224 */ /* 0x000fce00078e0003 */
[----:B------:R-:W-:Y:S05]  /*28550*/  WARPSYNC.COLLECTIVE R15, `(.L_x_5797) ;  /* 0x000000000f087348 */ /* 0x000fea0003c00000 */
[----:B------:R0:W1:Y:S02]  /*28560*/  SHFL.UP P6, R14, R13, R12, R11 ;  /* 0x0400000c0d0e7389 */ /* 0x00006400000c000b */
[----:B01----:R-:W-:Y:S01]  /*28570*/  ENDCOLLECTIVE ;  /* 0x000000000000791b */ /* 0x003fe20003800000 */
.L_x_5797:
[----:B------:R-:W-:Y:S01]  /*28580*/  IMAD.MOV.U32 R12, RZ, RZ, 0x10 ;  /* 0x00000010ff0c7424 */ /* 0x000fe200078e00ff */
[----:B------:R-:W-:-:S05]  /*28590*/  SEL R4, R14, RZ, P4 ;  /* 0x000000ff0e047207 */ /* 0x000fca0002000000 */
[----:B------:R-:W-:-:S04]  /*285a0*/  IMAD.IADD R4, R3, 0x1, R4 ;  /* 0x0000000103047824 */ /* 0x000fc800078e0204 */
[----:B------:R-:W-:-:S07]  /*285b0*/  IMAD.MOV.U32 R13, RZ, RZ, R4 ;  /* 0x000000ffff0d7224 */ /* 0x000fce00078e0004 */
[----:B------:R-:W-:Y:S05]  /*285c0*/  WARPSYNC.COLLECTIVE R15, `(.L_x_5798) ;  /* 0x000000000f087348 */ /* 0x000fea0003c00000 */
[----:B------:R0:W1:Y:S02]  /*285d0*/  SHFL.UP P6, R14, R13, R12, R11 ;  /* 0x0400000c0d0e7389 */ /* 0x00006400000c000b */
[----:B01----:R-:W-:Y:S01]  /*285e0*/  ENDCOLLECTIVE ;  /* 0x000000000000791b */ /* 0x003fe20003800000 */
.L_x_5798:
        /* <DEDUP_REMOVED lines=8> */
.L_x_5799:
[----:B------:R-:W-:Y:S05]  /*28670*/  BRA `(.L_x_5800) ;  /* 0xffffffa800c47947 */ /* 0x000fea000383ffff */
.L_x_5653:
[----:B------:R-:W-:Y:S01]  /*28680*/  BSSY B0, `(.L_x_5801) ;  /* 0x0000007000007945 */ /* 0x000fe20003800000 */
[----:B------:R-:W-:Y:S02]  /*28690*/  IMAD.MOV.U32 R12, RZ, RZ, 0x1 ;  /* 0x00000001ff0c7424 */ /* 0x000fe400078e00ff */
[----:B------:R-:W-:Y:S02]  /*286a0*/  IMAD.MOV.U32 R11, RZ, RZ, RZ ;  /* 0x000000ffff0b7224 */ /* 0x000fe400078e00ff */
[----:B------:R-:W-:-:S07]  /*286b0*/  IMAD.MOV.U32 R15, RZ, RZ, -0x1 ;  /* 0xffffffffff0f7424 */ /* 0x000fce00078e00ff */
[----:B------:R-:W-:Y:S05]  /*286c0*/  WARPSYNC.COLLECTIVE R15, `(.L_x_5802) ;  /* 0x000000000f087348 */ /* 0x000fea0003c00000 */
[----:B------:R0:W1:Y:S02]  /*286d0*/  SHFL.UP P6, R14, R13, R12, R11 ;  /* 0x0400000c0d0e7389 */ /* 0x00006400000c000b */
[----:B01----:R-:W-:Y:S01]  /*286e0*/  ENDCOLLECTIVE ;  /* 0x000000000000791b */ /* 0x003fe20003800000 */
.L_x_5802:
[----:B------:R-:W-:Y:S05]  /*286f0*/  BSYNC B0 ;  /* 0x0000000000007941 */ /* 0x000fea0003800000 */
.L_x_5801:
        /* <DEDUP_REMOVED lines=8> */
.L_x_5803:
[----:B------:R-:W-:Y:S01]  /*28780*/  IMAD.MOV.U32 R12, RZ, RZ, 0x4 ;  /* 0x00000004ff0c7424 */ /* 0x000fe200078e00ff */
[----:B------:R-:W-:-:S05]  /*28790*/  SEL R2, R14, RZ, P2 ;  /* 0x000000ff0e027207 */ /* 0x000fca0001000000 */
[----:B------:R-:W-:-:S04]  /*287a0*/  IMAD.IADD R2, R13, 0x1, R2 ;  /* 0x000000010d027824 */ /* 0x000fc800078e0202 */
[----:B------:R-:W-:-:S07]  /*287b0*/  IMAD.MOV.U32 R13, RZ, RZ, R2 ;  /* 0x000000ffff0d7224 */ /* 0x000fce00078e0002 */
[----:B------:R-:W-:Y:S05]  /*287c0*/  WARPSYNC.COLLECTIVE R15, `(.L_x_5804) ;  /* 0x000000000f087348 */ /* 0x000fea0003c00000 */
[----:B------:R0:W1:Y:S02]  /*287d0*/  SHFL.UP P6, R14, R13, R12, R11 ;  /* 0x0400000c0d0e7389 */ /* 0x00006400000c000b */
[----:B01----:R-:W-:Y:S01]  /*287e0*/  ENDCOLLECTIVE ;  /* 0x000000000000791b */ /* 0x003fe20003800000 */
.L_x_5804:
[----:B------:R-:W-:Y:S01]  /*287f0*/  IMAD.MOV.U32 R12, RZ, RZ, 0x8 ;  /* 0x00000008ff0c7424 */ /* 0x000fe200078e00ff */
[----:B------:R-:W-:-:S05]  /*28800*/  SEL R3, R14, RZ, P3 ;  /* 0x000000ff0e037207 */ /* 0x000fca0001800000 */
[----:B------:R-:W-:-:S04]  /*28810*/  IMAD.IADD R3, R2, 0x1, R3 ;  /* 0x0000000102037824 */ /* 0x000fc800078e0203 */
[----:B------:R-:W-:-:S07]  /*28820*/  IMAD.MOV.U32 R13, RZ, RZ, R3 ;  /* 0x000000ffff0d7224 */ /* 0x000fce00078e0003 */
[----:B------:R-:W-:Y:S05]  /*28830*/  WARPSYNC.COLLECTIVE R15, `(.L_x_5805) ;  /* 0x000000000f087348 */ /* 0x000fea0003c00000 */
[----:B------:R0:W1:Y:S02]  /*28840*/  SHFL.UP P6, R14, R13, R12, R11 ;  /* 0x0400000c0d0e7389 */ /* 0x00006400000c000b */
[----:B01----:R-:W-:Y:S01]  /*28850*/  ENDCOLLECTIVE ;  /* 0x000000000000791b */ /* 0x003fe20003800000 */
.L_x_5805:
[----:B------:R-:W-:Y:S01]  /*28860*/  IMAD.MOV.U32 R12, RZ, RZ, 0x10 ;  /* 0x00000010ff0c7424 */ /* 0x000fe200078e00ff */
[----:B------:R-:W-:-:S05]  /*28870*/  SEL R4, R14, RZ, P4 ;  /* 0x000000ff0e047207 */ /* 0x000fca0002000000 */
[----:B------:R-:W-:-:S04]  /*28880*/  IMAD.IADD R4, R3, 0x1, R4 ;  /* 0x0000000103047824 */ /* 0x000fc800078e0204 */
[----:B------:R-:W-:-:S07]  /*28890*/  IMAD.MOV.U32 R13, RZ, RZ, R4 ;  /* 0x000000ffff0d7224 */ /* 0x000fce00078e0004 */
[----:B------:R-:W-:Y:S05]  /*288a0*/  WARPSYNC.COLLECTIVE R15, `(.L_x_5806) ;  /* 0x000000000f087348 */ /* 0x000fea0003c00000 */
[----:B------:R0:W1:Y:S02]  /*288b0*/  SHFL.UP P6, R14, R13, R12, R11 ;  /* 0x0400000c0d0e7389 */ /* 0x00006400000c000b */
[----:B01----:R-:W-:Y:S01]  /*288c0*/  ENDCOLLECTIVE ;  /* 0x000000000000791b */ /* 0x003fe20003800000 */
.L_x_5806:
        /* <DEDUP_REMOVED lines=8> */
.L_x_5807:
[----:B------:R-:W-:Y:S05]  /*28950*/  BRA `(.L_x_5808) ;  /* 0xffffffa800b07947 */ /* 0x000fea000383ffff */
.L_x_5655:
[----:B------:R-:W-:Y:S01]  /*28960*/  BSSY B0, `(.L_x_5809) ;  /* 0x0000006000007945 */ /* 0x000fe20003800000 */
[----:B------:R-:W-:Y:S01]  /*28970*/  PLOP3.LUT P6, PT, P6, PT, PT, 0x8, 0x0 ;  /* 0x000000000000781c */ /* 0x000fe200037ce170 */
[----:B------:R-:W-:-:S12]  /*28980*/  IMAD.MOV.U32 R15, RZ, RZ, -0x1 ;  /* 0xffffffffff0f7424 */ /* 0x000fd800078e00ff */
[----:B0-----:R-:W-:Y:S05]  /*28990*/  WARPSYNC.COLLECTIVE R15, `(.L_x_5810) ;  /* 0x000000000f087348 */ /* 0x001fea0003c00000 */
[----:B------:R-:W-:Y:S01]  /*289a0*/  VOTE.ANY R14, PT, P6 ;  /* 0x00000000000e7806 */ /* 0x000fe200030e0100 */
[----:B0-----:R-:W-:Y:S06]  /*289b0*/  ENDCOLLECTIVE ;  /* 0x000000000000791b */ /* 0x001fec0003800000 */
.L_x_5810:
[----:B------:R-:W-:Y:S05]  /*289c0*/  BSYNC B0 ;  /* 0x0000000000007941 */ /* 0x000fea0003800000 */
.L_x_5809:
        /* <DEDUP_REMOVED lines=10> */
.L_x_5811:
[----:B------:R-:W-:Y:S02]  /*28a70*/  IMAD.MOV.U32 R13, RZ, RZ, R5 ;  /* 0x000000ffff0d7224 */ /* 0x000fe400078e0005 */
[----:B------:R-:W-:-:S07]  /*28a80*/  IMAD.MOV.U32 R25, RZ, RZ, R14 ;  /* 0x000000ffff197224 */ /* 0x000fce00078e000e */
[----:B------:R-:W-:Y:S05]  /*28a90*/  WARPSYNC.COLLECTIVE R15, `(.L_x_5812) ;  /* 0x000000000f087348 */ /* 0x000fea0003c00000 */
[----:B------:R0:W1:Y:S02]  /*28aa0*/  SHFL.IDX P6, R14, R13, R12, R11 ;  /* 0x0000000c0d0e7389 */ /* 0x00006400000c000b */
[----:B01----:R-:W-:Y:S01]  /*28ab0*/  ENDCOLLECTIVE ;  /* 0x000000000000791b */ /* 0x003fe20003800000 */
.L_x_5812:
[----:B------:R-:W-:Y:S01]  /*28ac0*/  IMAD.MOV.U32 R5, RZ, RZ, R14 ;  /* 0x000000ffff057224 */ /* 0x000fe200078e000e */
[----:B------:R-:W-:Y:S06]  /*28ad0*/  BRA `(.L_x_5813) ;  /* 0xffffffa800907947 */ /* 0x000fec000383ffff */
.L_x_5657:
[----:B------:R-:W-:Y:S01]  /*28ae0*/  BSSY B0, `(.L_x_5814) ;  /* 0x0000007000007945 */ /* 0x000fe20003800000 */
[----:B------:R-:W-:Y:S02]  /*28af0*/  IMAD.MOV.U32 R13, RZ, RZ, R2 ;  /* 0x000000ffff0d7224 */ /* 0x000fe400078e0002 */
[----:B------:R-:W-:Y:S02]  /*28b00*/  IMAD.MOV.U32 R11, RZ, RZ, 0x1f ;  /* 0x0000001fff0b7424 */ /* 0x000fe400078e00ff */
[----:B------:R-:W-:-:S07]  /*28b10*/  IMAD.MOV.U32 R15, RZ, RZ, -0x1 ;  /* 0xffffffffff0f7424 */ /* 0x000fce00078e00ff */
[----:B0123--:R-:W-:Y:S05]  /*28b20*/  WARPSYNC.COLLECTIVE R15, `(.L_x_5815) ;  /* 0x000000000f087348 */ /* 0x00ffea0003c00000 */
[----:B------:R4:W0:Y:S02]  /*28b30*/  SHFL.IDX P6, R14, R13, R12, R11 ;  /* 0x0000000c0d0e7389 */ /* 0x00082400000c000b */
[----:B01234-:R-:W-:Y:S01]  /*28b40*/  ENDCOLLECTIVE ;  /* 0x000000000000791b */ /* 0x01ffe20003800000 */
.L_x_5815:
[----:B------:R-:W-:Y:S05]  /*28b50*/  BSYNC B0 ;  /* 0x0000000000007941 */ /* 0x000fea0003800000 */
.L_x_5814:
[----:B------:R-:W-:Y:S01]  /*28b60*/  IMAD.MOV.U32 R24, RZ, RZ, R14 ;  /* 0x000000ffff187224 */ /* 0x000fe200078e000e */
[----:B------:R-:W-:Y:S06]  /*28b70*/  BRA `(.L_x_5656) ;  /* 0xffffffa800807947 */ /* 0x000fec000383ffff */
.L_x_5663:
[----:B0-----:R0:W1:Y:S02]  /*28b80*/  SYNCS.PHASECHK.TRANS64.TRYWAIT P0, [R7+URZ+0x38820], R0 ;  /* 0x03882000070075a7 */ /* 0x001064000800017f */
[----:B-1----:R-:W-:Y:S05]  /*28b90*/  @!P0 NANOSLEEP.SYNCS 0x989680 ;  /* 0x009896800000895d */ /* 0x002fea0003900000 */
[----:B------:R-:W1:Y:S02]  /*28ba0*/  @!P0 SYNCS.PHASECHK.TRANS64 P0, [R7+URZ+0x38820], R0 ;  /* 0x03882000070085a7 */ /* 0x000e64000800007f */
[----:B-1----:R-:W-:Y:S05]  /*28bb0*/  @!P0 BRA `(.L_x_5663) ;  /* 0xfffffffc00f08947 */ /* 0x002fea000383ffff */
[----:B------:R-:W-:Y:S05]  /*28bc0*/  BRA `(.L_x_5816) ;  /* 0xffffffb000dc7947 */ /* 0x000fea000383ffff */
.L_x_5664:
        /* <DEDUP_REMOVED lines=8> */
[----:B0-23--:R-:W-:Y:S05]  /*28c50*/  WARPSYNC.COLLECTIVE R15, `(.L_x_5818) ;  /* 0x000000000f087348 */ /* 0x00dfea0003c00000 */
[----:B------:R1:W4:Y:S02]  /*28c60*/  SHFL.IDX P6, R14, R13, R12, R11 ;  /* 0x0000000c0d0e7389 */ /* 0x00032400000c000b */
[----:B01234-:R-:W-:Y:S01]  /*28c70*/  ENDCOLLECTIVE ;  /* 0x000000000000791b */ /* 0x01ffe20003800000 */
.L_x_5818:
[----:B------:R-:W-:Y:S05]  /*28c80*/  BSYNC B0 ;  /* 0x0000000000007941 */ /* 0x000fea0003800000 */
.L_x_5817:
[----:B------:R-:W-:Y:S05]  /*28c90*/  BRA `(.L_x_5819) ;  /* 0xffffffb000c47947 */ /* 0x000fea000383ffff */
.L_x_5665:
[----:B------:R-:W-:Y:S01]  /*28ca0*/  BSSY B0, `(.L_x_5820) ;  /* 0x0000006000007945 */ /* 0x000fe20003800000 */
[----:B------:R-:W-:-:S07]  /*28cb0*/  IMAD.MOV.U32 R15, RZ, RZ, -0x1 ;  /* 0xffffffffff0f7424 */ /* 0x000fce00078e00ff */
[----:B0-23--:R-:W-:Y:S05]  /*28cc0*/  WARPSYNC.COLLECTIVE R15, `(.L_x_5821) ;  /* 0x000000000f0c7348 */ /* 0x00dfea0003c00000 */
[----:B------:R-:W-:Y:S02]  /*28cd0*/  ELECT P6, UR62, PT ;  /* 0x00000000003e782f */ /* 0x000fe400038c0000 */
[----:B------:R-:W-:Y:S01]  /*28ce0*/  MOV R14, UR62 ;  /* 0x0000003e000e7c02 */ /* 0x000fe20008000f00 */
[----:B0-23--:R-:W-:Y:S10]  /*28cf0*/  ENDCOLLECTIVE ;  /* 0x000000000000791b */ /* 0x00dff40003800000 */
.L_x_5821:
[----:B------:R-:W-:Y:S05]  /*28d00*/  BSYNC B0 ;  /* 0x0000000000007941 */ /* 0x000fea0003800000 */
.L_x_5820:
[----:B------:R-:W-:Y:S05]  /*28d10*/  BRA `(.L_x_5822) ;  /* 0xffffffb000b87947 */ /* 0x000fea000383ffff */
.L_x_5667:
[----:B0-----:R0:W1:Y:S02]  /*28d20*/  SYNCS.PHASECHK.TRANS64.TRYWAIT P1, [R5+URZ+0x38840], R0 ;  /* 0x03884000050075a7 */ /* 0x001064000802017f */
[----:B-1----:R-:W-:Y:S05]  /*28d30*/  @!P1 NANOSLEEP.SYNCS 0x989680 ;  /* 0x009896800000995d */ /* 0x002fea0003900000 */
[----:B------:R-:W1:Y:S02]  /*28d40*/  @!P1 SYNCS.PHASECHK.TRANS64 P1, [R5+URZ+0x38840], R0 ;  /* 0x03884000050095a7 */ /* 0x000e64000802007f */
[----:B-1----:R-:W-:Y:S05]  /*28d50*/  @!P1 BRA `(.L_x_5667) ;  /* 0xfffffffc00f09947 */ /* 0x002fea000383ffff */
[----:B------:R-:W-:Y:S05]  /*28d60*/  BRA `(.L_x_5823) ;  /* 0xffffffb000d87947 */ /* 0x000fea000383ffff */
.L_x_5669:
[----:B-1----:R1:W4:Y:S02]  /*28d70*/  SYNCS.PHASECHK.TRANS64.TRYWAIT P1, [R3+URZ+0x38840], R2 ;  /* 0x03884002030075a7 */ /* 0x002324000802017f */
[----:B----4-:R-:W-:Y:S05]  /*28d80*/  @!P1 NANOSLEEP.SYNCS 0x989680 ;  /* 0x009896800000995d */ /* 0x010fea0003900000 */
[----:B------:R-:W4:Y:S02]  /*28d90*/  @!P1 SYNCS.PHASECHK.TRANS64 P1, [R3+URZ+0x38840], R2 ;  /* 0x03884002030095a7 */ /* 0x000f24000802007f */
[----:B----4-:R-:W-:Y:S05]  /*28da0*/  @!P1 BRA `(.L_x_5669) ;  /* 0xfffffffc00f09947 */ /* 0x010fea000383ffff */
[----:B------:R-:W-:Y:S05]  /*28db0*/  BRA `(.L_x_5824) ;  /* 0xffffffb000e47947 */ /* 0x000fea000383ffff */
.L_x_5671:
[----:B----4-:R4:W0:Y:S02]  /*28dc0*/  SYNCS.PHASECHK.TRANS64.TRYWAIT P1, [R5+URZ+0x38860], R0 ;  /* 0x03886000050075a7 */ /* 0x010824000802017f */
[----:B0-----:R-:W-:Y:S05]  /*28dd0*/  @!P1 NANOSLEEP.SYNCS 0x989680 ;  /* 0x009896800000995d */ /* 0x001fea0003900000 */
[----:B------:R-:W0:Y:S02]  /*28de0*/  @!P1 SYNCS.PHASECHK.TRANS64 P1, [R5+URZ+0x38860], R0 ;  /* 0x03886000050095a7 */ /* 0x000e24000802007f */
[----:B0-----:R-:W-:Y:S05]  /*28df0*/  @!P1 BRA `(.L_x_5671) ;  /* 0xfffffffc00f09947 */ /* 0x001fea000383ffff */
[----:B------:R-:W-:Y:S05]  /*28e00*/  BRA `(.L_x_5825) ;  /* 0xffffffb000e07947 */ /* 0x000fea000383ffff */
.L_x_5826:
        /* <DEDUP_REMOVED lines=15> */
.L_x_5847:


//--------------------- .nv.global.init           --------------------------
	.section	.nv.global.init,"aw",@progbits
.nv.global.init:
	.type		$str$23,@object
	.size		$str$23,($str$24 - $str$23)
$str$23:
        /*0000*/ 	.byte	0x28, 0x61, 0x64, 0x64, 0x72, 0x65, 0x73, 0x73, 0x20, 0x26, 0x20, 0x6d, 0x61, 0x73, 0x6b, 0x29
        /*0010*/ 	.byte	0x20, 0x3d, 0x3d, 0x20, 0x30, 0x00
	.type		$str$24,@object
	.size		$str$24,(__unnamed_4 - $str$24)
$str$24:
        /*0016*/ 	.byte	0x2f, 0x74, 0x6d, 0x70, 0x2f, 0x6f, 0x73, 0x73, 0x5f, 0x6b, 0x65, 0x72, 0x6e, 0x65, 0x6c, 0x73
        /*0026*/ 	.byte	0x5f, 0x73, 0x72, 0x63, 0x2f, 0x66, 0x6c, 0x61, 0x73, 0x68, 0x5f, 0x61, 0x74, 0x74, 0x65, 0x6e
        /*0036*/ 	.byte	0x74, 0x69, 0x6f, 0x6e, 0x2f, 0x63, 0x73, 0x72, 0x63, 0x2f, 0x63, 0x75, 0x74, 0x6c, 0x61, 0x73
        /*0046*/ 	.byte	0x73, 0x2f, 0x69, 0x6e, 0x63, 0x6c, 0x75, 0x64, 0x65, 0x2f, 0x63, 0x75, 0x74, 0x65, 0x2f, 0x70
        /*0056*/ 	.byte	0x6f, 0x69, 0x6e, 0x74, 0x65, 0x72, 0x5f, 0x66, 0x6c, 0x61, 0x67, 0x67, 0x65, 0x64, 0x2e, 0x68
        /*0066*/ 	.byte	0x70, 0x70, 0x00
	.type		__unnamed_4,@object
	.size		__unnamed_4,(__unnamed_5 - __unnamed_4)
__unnamed_4:
        /* <DEDUP_REMOVED lines=24> */
	.type		__unnamed_5,@object
	.size		__unnamed_5,(__unnamed_6 - __unnamed_5)
__unnamed_5:
        /* <DEDUP_REMOVED lines=24> */
        /*0369*/ 	.byte	0x26, 0x5d, 0x00
	.type		__unnamed_6,@object
	.size		__unnamed_6,(__unnamed_1 - __unnamed_6)
__unnamed_6:
        /* <DEDUP_REMOVED lines=28> */
        /*052c*/ 	.byte	0x34, 0x30, 0x39, 0x36, 0x3e, 0x3e, 0x3e, 0x3e, 0x3e, 0x5d, 0x00
	.type		__unnamed_1,@object
	.size		__unnamed_1,(__unnamed_3 - __unnamed_1)
__unnamed_1:
        /* <DEDUP_REMOVED lines=28> */
        /*06f7*/ 	.byte	0x34, 0x30, 0x39, 0x36, 0x3e, 0x3e, 0x3e, 0x3e, 0x3e, 0x20, 0x26, 0x5d, 0x00
	.type		__unnamed_3,@object
	.size		__unnamed_3,(__unnamed_2 - __unnamed_3)
__unnamed_3:
        /* <DEDUP_REMOVED lines=28> */
        /*08c4*/ 	.byte	0x3a, 0x43, 0x3c, 0x33, 0x32, 0x37, 0x36, 0x38, 0x3e, 0x3e, 0x3e, 0x3e, 0x3e, 0x5d, 0x00
	.type		__unnamed_2,@object
	.size		__unnamed_2,(.L_1 - __unnamed_2)
__unnamed_2:
        /* <DEDUP_REMOVED lines=29> */
.L_1:


//--------------------- .nv.shared._ZN7cutlass13device_kernelIN5flash11enable_sm90INS1_16FlashAttnFwdSm90INS1_25CollectiveMainloopFwdSm90ILi2EN4cute5tupleIJNS5_1CILi1EEES8_S8_EEENS6_IJNS7_ILi64EEESA_SA_EEELi512ENS_10bfloat16_tEfNS_4arch4Sm90ELb0ELb0ELb1ELb0ELb1ELb0ELb0ELb0ELb0ELb1ELb1ELb0EEENS1_21CollectiveEpilogueFwdINS6_IJSA_NS7_ILi512EEESA_EEES9_SC_SE_Li256ELb0ELb1ELb1ELb0EEENS1_19SingleTileSchedulerILb0ELb1ELb1ELi64EEEEEEEEEvNT_6ParamsE --------------------------
	.section	.nv.shared._ZN7cutlass13device_kernelIN5flash11enable_sm90INS1_16FlashAttnFwdSm90INS1_25CollectiveMainloopFwdSm90ILi2EN4cute5tupleIJNS5_1CILi1EEES8_S8_EEENS6_IJNS7_ILi64EEESA_SA_EEELi512ENS_10bfloat16_tEfNS_4arch4Sm90ELb0ELb0ELb1ELb0ELb1ELb0ELb0ELb0ELb0ELb1ELb1ELb0EEENS1_21CollectiveEpilogueFwdINS6_IJSA_NS7_ILi512EEESA_EEES9_SC_SE_Li256ELb0ELb1ELb1ELb0EEENS1_19SingleTileSchedulerILb0ELb1ELb1ELi64EEEEEEEEEvNT_6ParamsE,"aw",@nobits
	.sectionflags	@""
	.align	16
	.zero		1024


//--------------------- .nv.shared.reserved.0     --------------------------
	.section	.nv.shared.reserved.0,"aw",@nobits
	.weak		__nv_reservedSMEM_offset_0_alias
	.size		__nv_reservedSMEM_offset_0_alias, 0, 0
	.other		__nv_reservedSMEM_offset_0_alias,@"STO_CUDA_RESERVED_SHARED STV_DEFAULT"
__nv_reservedSMEM_offset_0_alias:
	.zero		0


//--------------------- .nv.global                --------------------------
	.section	.nv.global,"aw",@nobits
.nv.global:
	.type		_ZN89_INTERNAL_919b8f68_53_flash_fwd_hdim64_512_bf16_paged_split_softcap_sm90_cu_ef95aea4_37834cute1_E,@object
	.size		_ZN89_INTERNAL_919b8f68_53_flash_fwd_hdim64_512_bf16_paged_split_softcap_sm90_cu_ef95aea4_37834cute1_E,(_ZN89_INTERNAL_919b8f68_53_flash_fwd_hdim64_512_bf16_paged_split_softcap_sm90_cu_ef95aea4_37834cuda3std3__45__cpo6cbeginE - _ZN89_INTERNAL_919b8f68_53_flash_fwd_hdim64_512_bf16_paged_split_softcap_sm90_cu_ef95aea4_37834cute1_E)
_ZN89_INTERNAL_919b8f68_53_flash_fwd_hdim64_512_bf16_paged_split_softcap_sm90_cu_ef95aea4_37834cute1_E:
	.zero		1
	.type		_ZN89_INTERNAL_919b8f68_53_flash_fwd_hdim64_512_bf16_paged_split_softcap_sm90_cu_ef95aea4_37834cuda3std3__45__cpo6cbeginE,@object
	.size		_ZN89_INTERNAL_919b8f68_53_flash_fwd_hdim64_512_bf16_paged_split_softcap_sm90_cu_ef95aea4_37834cuda3std3__45__cpo6cbeginE,(_ZN89_INTERNAL_919b8f68_53_flash_fwd_hdim64_512_bf16_paged_split_softcap_sm90_cu_ef95aea4_37834cuda3std3__48in_placeE - _ZN89_INTERNAL_919b8f68_53_flash_fwd_hdim64_512_bf16_paged_split_softcap_sm90_cu_ef95aea4_37834cuda3std3__45__cpo6cbeginE)
_ZN89_INTERNAL_919b8f68_53_flash_fwd_hdim64_512_bf16_paged_split_softcap_sm90_cu_ef95aea4_37834cuda3std3__45__cpo6cbeginE:
	.zero		1
	.type		_ZN89_INTERNAL_919b8f68_53_flash_fwd_hdim64_512_bf16_paged_split_softcap_sm90_cu_ef95aea4_37834cuda3std3__48in_placeE,@object
	.size		_ZN89_INTERNAL_919b8f68_53_flash_fwd_hdim64_512_bf16_paged_split_softcap_sm90_cu_ef95aea4_37834cuda3std3__48in_placeE,(_ZN89_INTERNAL_919b8f68_53_flash_fwd_hdim64_512_bf16_paged_split_softcap_sm90_cu_ef95aea4_37834cuda3std6ranges3__45__cpo9iter_moveE - _ZN89_INTERNAL_919b8f68_53_flash_fwd_hdim64_512_bf16_paged_split_softcap_sm90_cu_ef95aea4_37834cuda3std3__48in_placeE)
_ZN89_INTERNAL_919b8f68_53_flash_fwd_hdim64_512_bf16_paged_split_softcap_sm90_cu_ef95aea4_37834cuda3std3__48in_placeE:
	.zero		1
	.type		_ZN89_INTERNAL_919b8f68_53_flash_fwd_hdim64_512_bf16_paged_split_softcap_sm90_cu_ef95aea4_37834cuda3std6ranges3__45__cpo9iter_moveE,@object
	.size		_ZN89_INTERNAL_919b8f68_53_flash_fwd_hdim64_512_bf16_paged_split_softcap_sm90_cu_ef95aea4_37834cuda3std6ranges3__45__cpo9iter_moveE,(_ZN89_INTERNAL_919b8f68_53_flash_fwd_hdim64_512_bf16_paged_split_softcap_sm90_cu_ef95aea4_37834cuda3std3__45__cpo5beginE - _ZN89_INTERNAL_919b8f68_53_flash_fwd_hdim64_512_bf16_paged_split_softcap_sm90_cu_ef95aea4_37834cuda3std6ranges3__45__cpo9iter_moveE)
_ZN89_INTERNAL_919b8f68_53_flash_fwd_hdim64_512_bf16_paged_split_softcap_sm90_cu_ef95aea4_37834cuda3std6ranges3__45__cpo9iter_moveE:
	.zero		1
	.type		_ZN89_INTERNAL_919b8f68_53_flash_fwd_hdim64_512_bf16_paged_split_softcap_sm90_cu_ef95aea4_37834cuda3std3__45__cpo5beginE,@object
	.size		_ZN89_INTERNAL_919b8f68_53_flash_fwd_hdim64_512_bf16_paged_split_softcap_sm90_cu_ef95aea4_37834cuda3std3__45__cpo5beginE,(_ZN89_INTERNAL_919b8f68_53_flash_fwd_hdim64_512_bf16_paged_split_softcap_sm90_cu_ef95aea4_37834cuda3std3__491_GLOBAL__N__919b8f68_53_flash_fwd_hdim64_512_bf16_paged_split_softcap_sm90_cu_ef95aea4_37836ignoreE - _ZN89_INTERNAL_919b8f68_53_flash_fwd_hdim64_512_bf16_paged_split_softcap_sm90_cu_ef95aea4_37834cuda3std3__45__cpo5beginE)
_ZN89_INTERNAL_919b8f68_53_flash_fwd_hdim64_512_bf16_paged_split_softcap_sm90_cu_ef95aea4_37834cuda3std3__45__cpo5beginE:
	.zero		1
	.type		_ZN89_INTERNAL_919b8f68_53_flash_fwd_hdim64_512_bf16_paged_split_softcap_sm90_cu_ef95aea4_37834cuda3std3__491_GLOBAL__N__919b8f68_53_flash_fwd_hdim64_512_bf16_paged_split_softcap_sm90_cu_ef95aea4_37836ignoreE,@object
	.size		_ZN89_INTERNAL_919b8f68_53_flash_fwd_hdim64_512_bf16_paged_split_softcap_sm90_cu_ef95aea4_37834cuda3std3__491_GLOBAL__N__919b8f68_53_flash_fwd_hdim64_512_bf16_paged_split_softcap_sm90_cu_ef95aea4_37836ignoreE,(_ZN89_INTERNAL_919b8f68_53_flash_fwd_hdim64_512_bf16_paged_split_softcap_sm90_cu_ef95aea4_37834cute7productE - _ZN89_INTERNAL_919b8f68_53_flash_fwd_hdim64_512_bf16_paged_split_softcap_sm90_cu_ef95aea4_37834cuda3std3__491_GLOBAL__N__919b8f68_53_flash_fwd_hdim64_512_bf16_paged_split_softcap_sm90_cu_ef95aea4_37836ignoreE)
_ZN89_INTERNAL_919b8f68_53_flash_fwd_hdim64_512_bf16_paged_split_softcap_sm90_cu_ef95aea4_37834cuda3std3__491_GLOBAL__N__919b8f68_53_flash_fwd_hdim64_512_bf16_paged_split_softcap_sm90_cu_ef95aea4_37836ignoreE:
	.zero		1
	.type		_ZN89_INTERNAL_919b8f68_53_flash_fwd_hdim64_512_bf16_paged_split_softcap_sm90_cu_ef95aea4_37834cute7productE,@object
	.size		_ZN89_INTERNAL_919b8f68_53_flash_fwd_hdim64_512_bf16_paged_split_softcap_sm90_cu_ef95aea4_37834cute7productE,(_ZN89_INTERNAL_919b8f68_53_flash_fwd_hdim64_512_bf16_paged_split_softcap_sm90_cu_ef95aea4_37834cuda3std3__45__cpo3endE - _ZN89_INTERNAL_919b8f68_53_flash_fwd_hdim64_512_bf16_paged_split_softcap_sm90_cu_ef95aea4_37834cute7productE)
_ZN89_INTERNAL_919b8f68_53_flash_fwd_hdim64_512_bf16_paged_split_softcap_sm90_cu_ef95aea4_37834cute7productE:
	.zero		1
	.type		_ZN89_INTERNAL_919b8f68_53_flash_fwd_hdim64_512_bf16_paged_split_softcap_sm90_cu_ef95aea4_37834cuda3std3__45__cpo3endE,@object
	.size		_ZN89_INTERNAL_919b8f68_53_flash_fwd_hdim64_512_bf16_paged_split_softcap_sm90_cu_ef95aea4_37834cuda3std3__45__cpo3endE,(_ZN89_INTERNAL_919b8f68_53_flash_fwd_hdim64_512_bf16_paged_split_softcap_sm90_cu_ef95aea4_37834cuda3std3__419piecewise_constructE - _ZN89_INTERNAL_919b8f68_53_flash_fwd_hdim64_512_bf16_paged_split_softcap_sm90_cu_ef95aea4_37834cuda3std3__45__cpo3endE)
_ZN89_INTERNAL_919b8f68_53_flash_fwd_hdim64_512_bf16_paged_split_softcap_sm90_cu_ef95aea4_37834cuda3std3__45__cpo3endE:
	.zero		1
	.type		_ZN89_INTERNAL_919b8f68_53_flash_fwd_hdim64_512_bf16_paged_split_softcap_sm90_cu_ef95aea4_37834cuda3std3__419piecewise_constructE,@object
	.size		_ZN89_INTERNAL_919b8f68_53_flash_fwd_hdim64_512_bf16_paged_split_softcap_sm90_cu_ef95aea4_37834cuda3std3__419piecewise_constructE,(_ZN89_INTERNAL_919b8f68_53_flash_fwd_hdim64_512_bf16_paged_split_softcap_sm90_cu_ef95aea4_37834cuda3std3__45__cpo4cendE - _ZN89_INTERNAL_919b8f68_53_flash_fwd_hdim64_512_bf16_paged_split_softcap_sm90_cu_ef95aea4_37834cuda3std3__419piecewise_constructE)
_ZN89_INTERNAL_919b8f68_53_flash_fwd_hdim64_512_bf16_paged_split_softcap_sm90_cu_ef95aea4_37834cuda3std3__419piecewise_constructE:
	.zero		1
	.type		_ZN89_INTERNAL_919b8f68_53_flash_fwd_hdim64_512_bf16_paged_split_softcap_sm90_cu_ef95aea4_37834cuda3std3__45__cpo4cendE,@object
	.size		_ZN89_INTERNAL_919b8f68_53_flash_fwd_hdim64_512_bf16_paged_split_softcap_sm90_cu_ef95aea4_37834cuda3std3__45__cpo4cendE,(_ZN89_INTERNAL_919b8f68_53_flash_fwd_hdim64_512_bf16_paged_split_softcap_sm90_cu_ef95aea4_37834cuda3std6ranges3__45__cpo4swapE - _ZN89_INTERNAL_919b8f68_53_flash_fwd_hdim64_512_bf16_paged_split_softcap_sm90_cu_ef95aea4_37834cuda3std3__45__cpo4cendE)
_ZN89_INTERNAL_919b8f68_53_flash_fwd_hdim64_512_bf16_paged_split_softcap_sm90_cu_ef95aea4_37834cuda3std3__45__cpo4cendE:
	.zero		1
	.type		_ZN89_INTERNAL_919b8f68_53_flash_fwd_hdim64_512_bf16_paged_split_softcap_sm90_cu_ef95aea4_37834cuda3std6ranges3__45__cpo4swapE,@object
	.size		_ZN89_INTERNAL_919b8f68_53_flash_fwd_hdim64_512_bf16_paged_split_softcap_sm90_cu_ef95aea4_37834cuda3std6ranges3__45__cpo4swapE,(.L_13 - _ZN89_INTERNAL_919b8f68_53_flash_fwd_hdim64_512_bf16_paged_split_softcap_sm90_cu_ef95aea4_37834cuda3std6ranges3__45__cpo4swapE)
_ZN89_INTERNAL_919b8f68_53_flash_fwd_hdim64_512_bf16_paged_split_softcap_sm90_cu_ef95aea4_37834cuda3std6ranges3__45__cpo4swapE:
	.zero		1
.L_13:


//--------------------- .nv.shared._ZN7cutlass13device_kernelIN5flash11enable_sm90INS1_16FlashAttnFwdSm90INS1_25CollectiveMainloopFwdSm90ILi2EN4cute5tupleIJNS5_1CILi1EEES8_S8_EEENS6_IJNS7_ILi64EEESA_SA_EEELi512ENS_10bfloat16_tEfNS_4arch4Sm90ELb0ELb0ELb1ELb0ELb1ELb0ELb1ELb0ELb0ELb1ELb1ELb0EEENS1_21CollectiveEpilogueFwdINS6_IJSA_NS7_ILi512EEESA_EEES9_SC_SE_Li256ELb0ELb1ELb1ELb0EEENS1_19SingleTileSchedulerILb0ELb1ELb1ELi64EEEEEEEEEvNT_6ParamsE --------------------------
	.section	.nv.shared._ZN7cutlass13device_kernelIN5flash11enable_sm90INS1_16FlashAttnFwdSm90INS1_25CollectiveMainloopFwdSm90ILi2EN4cute5tupleIJNS5_1CILi1EEES8_S8_EEENS6_IJNS7_ILi64EEESA_SA_EEELi512ENS_10bfloat16_tEfNS_4arch4Sm90ELb0ELb0ELb1ELb0ELb1ELb0ELb1ELb0ELb0ELb1ELb1ELb0EEENS1_21CollectiveEpilogueFwdINS6_IJSA_NS7_ILi512EEESA_EEES9_SC_SE_Li256ELb0ELb1ELb1ELb0EEENS1_19SingleTileSchedulerILb0ELb1ELb1ELi64EEEEEEEEEvNT_6ParamsE,"aw",@nobits
	.sectionflags	@""
	.align	16
	.zero		1024


//--------------------- .nv.shared._ZN7cutlass13device_kernelIN5flash11enable_sm90INS1_16FlashAttnFwdSm90INS1_25CollectiveMainloopFwdSm90ILi2EN4cute5tupleIJNS5_1CILi1EEES8_S8_EEENS6_IJNS7_ILi64EEESA_SA_EEELi512ENS_10bfloat16_tEfNS_4arch4Sm90ELb0ELb0ELb1ELb1ELb1ELb0ELb0ELb0ELb0ELb1ELb1ELb0EEENS1_21CollectiveEpilogueFwdINS6_IJSA_NS7_ILi512EEESA_EEES9_SC_SE_Li256ELb1ELb1ELb1ELb0EEENS1_36VarlenDynamicPersistentTileSchedulerILi64ELi64ELi256ELi128ELb1ELb1ELb1ELb0ELb1ELb1EEEEEEEEEvNT_6ParamsE --------------------------
	.section	.nv.shared._ZN7cutlass13device_kernelIN5flash11enable_sm90INS1_16FlashAttnFwdSm90INS1_25CollectiveMainloopFwdSm90ILi2EN4cute5tupleIJNS5_1CILi1EEES8_S8_EEENS6_IJNS7_ILi64EEESA_SA_EEELi512ENS_10bfloat16_tEfNS_4arch4Sm90ELb0ELb0ELb1ELb1ELb1ELb0ELb0ELb0ELb0ELb1ELb1ELb0EEENS1_21CollectiveEpilogueFwdINS6_IJSA_NS7_ILi512EEESA_EEES9_SC_SE_Li256ELb1ELb1ELb1ELb0EEENS1_36VarlenDynamicPersistentTileSchedulerILi64ELi64ELi256ELi128ELb1ELb1ELb1ELb0ELb1ELb1EEEEEEEEEvNT_6ParamsE,"aw",@nobits
	.sectionflags	@""
	.align	16
	.zero		1024


//--------------------- .nv.shared._ZN7cutlass13device_kernelIN5flash11enable_sm90INS1_16FlashAttnFwdSm90INS1_25CollectiveMainloopFwdSm90ILi2EN4cute5tupleIJNS5_1CILi1EEES8_S8_EEENS6_IJNS7_ILi64EEESA_SA_EEELi512ENS_10bfloat16_tEfNS_4arch4Sm90ELb0ELb0ELb1ELb1ELb1ELb1ELb0ELb0ELb0ELb1ELb1ELb0EEENS1_21CollectiveEpilogueFwdINS6_IJSA_NS7_ILi512EEESA_EEES9_SC_SE_Li256ELb1ELb1ELb1ELb0EEENS1_36VarlenDynamicPersistentTileSchedulerILi64ELi64ELi256ELi128ELb1ELb1ELb1ELb0ELb1ELb1EEEEEEEEEvNT_6ParamsE --------------------------
	.section	.nv.shared._ZN7cutlass13device_kernelIN5flash11enable_sm90INS1_16FlashAttnFwdSm90INS1_25CollectiveMainloopFwdSm90ILi2EN4cute5tupleIJNS5_1CILi1EEES8_S8_EEENS6_IJNS7_ILi64EEESA_SA_EEELi512ENS_10bfloat16_tEfNS_4arch4Sm90ELb0ELb0ELb1ELb1ELb1ELb1ELb0ELb0ELb0ELb1ELb1ELb0EEENS1_21CollectiveEpilogueFwdINS6_IJSA_NS7_ILi512EEESA_EEES9_SC_SE_Li256ELb1ELb1ELb1ELb0EEENS1_36VarlenDynamicPersistentTileSchedulerILi64ELi64ELi256ELi128ELb1ELb1ELb1ELb0ELb1ELb1EEEEEEEEEvNT_6ParamsE,"aw",@nobits
	.sectionflags	@""
	.align	16
	.zero		1024


//--------------------- .nv.shared._ZN7cutlass13device_kernelIN5flash11enable_sm90INS1_16FlashAttnFwdSm90INS1_25CollectiveMainloopFwdSm90ILi2EN4cute5tupleIJNS5_1CILi1EEES8_S8_EEENS6_IJNS7_ILi64EEESA_SA_EEELi512ENS_10bfloat16_tEfNS_4arch4Sm90ELb0ELb0ELb1ELb1ELb1ELb0ELb1ELb0ELb0ELb1ELb1ELb0EEENS1_21CollectiveEpilogueFwdINS6_IJSA_NS7_ILi512EEESA_EEES9_SC_SE_Li256ELb1ELb1ELb1ELb0EEENS1_36VarlenDynamicPersistentTileSchedulerILi64ELi64ELi256ELi128ELb1ELb1ELb1ELb0ELb1ELb1EEEEEEEEEvNT_6ParamsE --------------------------
	.section	.nv.shared._ZN7cutlass13device_kernelIN5flash11enable_sm90INS1_16FlashAttnFwdSm90INS1_25CollectiveMainloopFwdSm90ILi2EN4cute5tupleIJNS5_1CILi1EEES8_S8_EEENS6_IJNS7_ILi64EEESA_SA_EEELi512ENS_10bfloat16_tEfNS_4arch4Sm90ELb0ELb0ELb1ELb1ELb1ELb0ELb1ELb0ELb0ELb1ELb1ELb0EEENS1_21CollectiveEpilogueFwdINS6_IJSA_NS7_ILi512EEESA_EEES9_SC_SE_Li256ELb1ELb1ELb1ELb0EEENS1_36VarlenDynamicPersistentTileSchedulerILi64ELi64ELi256ELi128ELb1ELb1ELb1ELb0ELb1ELb1EEEEEEEEEvNT_6ParamsE,"aw",@nobits
	.sectionflags	@""
	.align	16
	.zero		1024


//--------------------- .nv.shared._ZN7cutlass13device_kernelIN5flash11enable_sm90INS1_16FlashAttnFwdSm90INS1_25CollectiveMainloopFwdSm90ILi2EN4cute5tupleIJNS5_1CILi1EEES8_S8_EEENS6_IJNS7_ILi64EEESA_SA_EEELi512ENS_10bfloat16_tEfNS_4arch4Sm90ELb0ELb0ELb1ELb1ELb1ELb1ELb1ELb0ELb0ELb1ELb1ELb0EEENS1_21CollectiveEpilogueFwdINS6_IJSA_NS7_ILi512EEESA_EEES9_SC_SE_Li256ELb1ELb1ELb1ELb0EEENS1_36VarlenDynamicPersistentTileSchedulerILi64ELi64ELi256ELi128ELb1ELb1ELb1ELb0ELb1ELb1EEEEEEEEEvNT_6ParamsE --------------------------
	.section	.nv.shared._ZN7cutlass13device_kernelIN5flash11enable_sm90INS1_16FlashAttnFwdSm90INS1_25CollectiveMainloopFwdSm90ILi2EN4cute5tupleIJNS5_1CILi1EEES8_S8_EEENS6_IJNS7_ILi64EEESA_SA_EEELi512ENS_10bfloat16_tEfNS_4arch4Sm90ELb0ELb0ELb1ELb1ELb1ELb1ELb1ELb0ELb0ELb1ELb1ELb0EEENS1_21CollectiveEpilogueFwdINS6_IJSA_NS7_ILi512EEESA_EEES9_SC_SE_Li256ELb1ELb1ELb1ELb0EEENS1_36VarlenDynamicPersistentTileSchedulerILi64ELi64ELi256ELi128ELb1ELb1ELb1ELb0ELb1ELb1EEEEEEEEEvNT_6ParamsE,"aw",@nobits
	.sectionflags	@""
	.align	16
	.zero		1024


//--------------------- .nv.shared._ZN7cutlass13device_kernelIN5flash11enable_sm90INS1_16FlashAttnFwdSm90INS1_25CollectiveMainloopFwdSm90ILi2EN4cute5tupleIJNS5_1CILi1EEES8_S8_EEENS6_IJNS7_ILi64EEESA_SA_EEELi512ENS_10bfloat16_tEfNS_4arch4Sm90ELb0ELb1ELb1ELb0ELb1ELb0ELb0ELb0ELb0ELb1ELb1ELb0EEENS1_21CollectiveEpilogueFwdINS6_IJSA_NS7_ILi512EEESA_EEES9_SC_SE_Li256ELb0ELb1ELb1ELb0EEENS1_19SingleTileSchedulerILb0ELb1ELb1ELi64EEEEEEEEEvNT_6ParamsE --------------------------
	.section	.nv.shared._ZN7cutlass13device_kernelIN5flash11enable_sm90INS1_16FlashAttnFwdSm90INS1_25CollectiveMainloopFwdSm90ILi2EN4cute5tupleIJNS5_1CILi1EEES8_S8_EEENS6_IJNS7_ILi64EEESA_SA_EEELi512ENS_10bfloat16_tEfNS_4arch4Sm90ELb0ELb1ELb1ELb0ELb1ELb0ELb0ELb0ELb0ELb1ELb1ELb0EEENS1_21CollectiveEpilogueFwdINS6_IJSA_NS7_ILi512EEESA_EEES9_SC_SE_Li256ELb0ELb1ELb1ELb0EEENS1_19SingleTileSchedulerILb0ELb1ELb1ELi64EEEEEEEEEvNT_6ParamsE,"aw",@nobits
	.sectionflags	@""
	.align	16
	.zero		1024


//--------------------- .nv.shared._ZN7cutlass13device_kernelIN5flash11enable_sm90INS1_16FlashAttnFwdSm90INS1_25CollectiveMainloopFwdSm90ILi2EN4cute5tupleIJNS5_1CILi1EEES8_S8_EEENS6_IJNS7_ILi64EEESA_SA_EEELi512ENS_10bfloat16_tEfNS_4arch4Sm90ELb0ELb1ELb1ELb0ELb1ELb0ELb1ELb0ELb0ELb1ELb1ELb0EEENS1_21CollectiveEpilogueFwdINS6_IJSA_NS7_ILi512EEESA_EEES9_SC_SE_Li256ELb0ELb1ELb1ELb0EEENS1_19SingleTileSchedulerILb0ELb1ELb1ELi64EEEEEEEEEvNT_6ParamsE --------------------------
	.section	.nv.shared._ZN7cutlass13device_kernelIN5flash11enable_sm90INS1_16FlashAttnFwdSm90INS1_25CollectiveMainloopFwdSm90ILi2EN4cute5tupleIJNS5_1CILi1EEES8_S8_EEENS6_IJNS7_ILi64EEESA_SA_EEELi512ENS_10bfloat16_tEfNS_4arch4Sm90ELb0ELb1ELb1ELb0ELb1ELb0ELb1ELb0ELb0ELb1ELb1ELb0EEENS1_21CollectiveEpilogueFwdINS6_IJSA_NS7_ILi512EEESA_EEES9_SC_SE_Li256ELb0ELb1ELb1ELb0EEENS1_19SingleTileSchedulerILb0ELb1ELb1ELi64EEEEEEEEEvNT_6ParamsE,"aw",@nobits
	.sectionflags	@""
	.align	16
	.zero		1024


//--------------------- .nv.shared._ZN7cutlass13device_kernelIN5flash11enable_sm90INS1_16FlashAttnFwdSm90INS1_25CollectiveMainloopFwdSm90ILi2EN4cute5tupleIJNS5_1CILi1EEES8_S8_EEENS6_IJNS7_ILi64EEESA_SA_EEELi512ENS_10bfloat16_tEfNS_4arch4Sm90ELb0ELb1ELb1ELb1ELb1ELb0ELb0ELb0ELb0ELb1ELb1ELb0EEENS1_21CollectiveEpilogueFwdINS6_IJSA_NS7_ILi512EEESA_EEES9_SC_SE_Li256ELb1ELb1ELb1ELb0EEENS1_36VarlenDynamicPersistentTileSchedulerILi64ELi64ELi256ELi128ELb1ELb1ELb1ELb1ELb0ELb1EEEEEEEEEvNT_6ParamsE --------------------------
	.section	.nv.shared._ZN7cutlass13device_kernelIN5flash11enable_sm90INS1_16FlashAttnFwdSm90INS1_25CollectiveMainloopFwdSm90ILi2EN4cute5tupleIJNS5_1CILi1EEES8_S8_EEENS6_IJNS7_ILi64EEESA_SA_EEELi512ENS_10bfloat16_tEfNS_4arch4Sm90ELb0ELb1ELb1ELb1ELb1ELb0ELb0ELb0ELb0ELb1ELb1ELb0EEENS1_21CollectiveEpilogueFwdINS6_IJSA_NS7_ILi512EEESA_EEES9_SC_SE_Li256ELb1ELb1ELb1ELb0EEENS1_36VarlenDynamicPersistentTileSchedulerILi64ELi64ELi256ELi128ELb1ELb1ELb1ELb1ELb0ELb1EEEEEEEEEvNT_6ParamsE,"aw",@nobits
	.sectionflags	@""
	.align	16
	.zero		1024


//--------------------- .nv.shared._ZN7cutlass13device_kernelIN5flash11enable_sm90INS1_16FlashAttnFwdSm90INS1_25CollectiveMainloopFwdSm90ILi2EN4cute5tupleIJNS5_1CILi1EEES8_S8_EEENS6_IJNS7_ILi64EEESA_SA_EEELi512ENS_10bfloat16_tEfNS_4arch4Sm90ELb0ELb1ELb1ELb1ELb1ELb1ELb0ELb0ELb0ELb1ELb1ELb0EEENS1_21CollectiveEpilogueFwdINS6_IJSA_NS7_ILi512EEESA_EEES9_SC_SE_Li256ELb1ELb1ELb1ELb0EEENS1_36VarlenDynamicPersistentTileSchedulerILi64ELi64ELi256ELi128ELb1ELb1ELb1ELb1ELb0ELb1EEEEEEEEEvNT_6ParamsE --------------------------
	.section	.nv.shared._ZN7cutlass13device_kernelIN5flash11enable_sm90INS1_16FlashAttnFwdSm90INS1_25CollectiveMainloopFwdSm90ILi2EN4cute5tupleIJNS5_1CILi1EEES8_S8_EEENS6_IJNS7_ILi64EEESA_SA_EEELi512ENS_10bfloat16_tEfNS_4arch4Sm90ELb0ELb1ELb1ELb1ELb1ELb1ELb0ELb0ELb0ELb1ELb1ELb0EEENS1_21CollectiveEpilogueFwdINS6_IJSA_NS7_ILi512EEESA_EEES9_SC_SE_Li256ELb1ELb1ELb1ELb0EEENS1_36VarlenDynamicPersistentTileSchedulerILi64ELi64ELi256ELi128ELb1ELb1ELb1ELb1ELb0ELb1EEEEEEEEEvNT_6ParamsE,"aw",@nobits
	.sectionflags	@""
	.align	16
	.zero		1024


//--------------------- .nv.shared._ZN7cutlass13device_kernelIN5flash11enable_sm90INS1_16FlashAttnFwdSm90INS1_25CollectiveMainloopFwdSm90ILi2EN4cute5tupleIJNS5_1CILi1EEES8_S8_EEENS6_IJNS7_ILi64EEESA_SA_EEELi512ENS_10bfloat16_tEfNS_4arch4Sm90ELb0ELb1ELb1ELb1ELb1ELb0ELb1ELb0ELb0ELb1ELb1ELb0EEENS1_21CollectiveEpilogueFwdINS6_IJSA_NS7_ILi512EEESA_EEES9_SC_SE_Li256ELb1ELb1ELb1ELb0EEENS1_36VarlenDynamicPersistentTileSchedulerILi64ELi64ELi256ELi128ELb1ELb1ELb1ELb1ELb0ELb1EEEEEEEEEvNT_6ParamsE --------------------------
	.section	.nv.shared._ZN7cutlass13device_kernelIN5flash11enable_sm90INS1_16FlashAttnFwdSm90INS1_25CollectiveMainloopFwdSm90ILi2EN4cute5tupleIJNS5_1CILi1EEES8_S8_EEENS6_IJNS7_ILi64EEESA_SA_EEELi512ENS_10bfloat16_tEfNS_4arch4Sm90ELb0ELb1ELb1ELb1ELb1ELb0ELb1ELb0ELb0ELb1ELb1ELb0EEENS1_21CollectiveEpilogueFwdINS6_IJSA_NS7_ILi512EEESA_EEES9_SC_SE_Li256ELb1ELb1ELb1ELb0EEENS1_36VarlenDynamicPersistentTileSchedulerILi64ELi64ELi256ELi128ELb1ELb1ELb1ELb1ELb0ELb1EEEEEEEEEvNT_6ParamsE,"aw",@nobits
	.sectionflags	@""
	.align	16
	.zero		1024


//--------------------- .nv.shared._ZN7cutlass13device_kernelIN5flash11enable_sm90INS1_16FlashAttnFwdSm90INS1_25CollectiveMainloopFwdSm90ILi2EN4cute5tupleIJNS5_1CILi1EEES8_S8_EEENS6_IJNS7_ILi64EEESA_SA_EEELi512ENS_10bfloat16_tEfNS_4arch4Sm90ELb0ELb1ELb1ELb1ELb1ELb1ELb1ELb0ELb0ELb1ELb1ELb0EEENS1_21CollectiveEpilogueFwdINS6_IJSA_NS7_ILi512EEESA_EEES9_SC_SE_Li256ELb1ELb1ELb1ELb0EEENS1_36VarlenDynamicPersistentTileSchedulerILi64ELi64ELi256ELi128ELb1ELb1ELb1ELb1ELb0ELb1EEEEEEEEEvNT_6ParamsE --------------------------
	.section	.nv.shared._ZN7cutlass13device_kernelIN5flash11enable_sm90INS1_16FlashAttnFwdSm90INS1_25CollectiveMainloopFwdSm90ILi2EN4cute5tupleIJNS5_1CILi1EEES8_S8_EEENS6_IJNS7_ILi64EEESA_SA_EEELi512ENS_10bfloat16_tEfNS_4arch4Sm90ELb0ELb1ELb1ELb1ELb1ELb1ELb1ELb0ELb0ELb1ELb1ELb0EEENS1_21CollectiveEpilogueFwdINS6_IJSA_NS7_ILi512EEESA_EEES9_SC_SE_Li256ELb1ELb1ELb1ELb0EEENS1_36VarlenDynamicPersistentTileSchedulerILi64ELi64ELi256ELi128ELb1ELb1ELb1ELb1ELb0ELb1EEEEEEEEEvNT_6ParamsE,"aw",@nobits
	.sectionflags	@""
	.align	16
	.zero		1024


//--------------------- .nv.shared._ZN7cutlass13device_kernelIN5flash11enable_sm90INS1_16FlashAttnFwdSm90INS1_25CollectiveMainloopFwdSm90ILi2EN4cute5tupleIJNS5_1CILi1EEES8_S8_EEENS6_IJNS7_ILi64EEESA_SA_EEELi512ENS_10bfloat16_tEfNS_4arch4Sm90ELb1ELb0ELb1ELb0ELb1ELb0ELb0ELb0ELb0ELb1ELb1ELb0EEENS1_21CollectiveEpilogueFwdINS6_IJSA_NS7_ILi512EEESA_EEES9_SC_SE_Li256ELb0ELb1ELb1ELb0EEENS1_19SingleTileSchedulerILb0ELb1ELb1ELi64EEEEEEEEEvNT_6ParamsE --------------------------
	.section	.nv.shared._ZN7cutlass13device_kernelIN5flash11enable_sm90INS1_16FlashAttnFwdSm90INS1_25CollectiveMainloopFwdSm90ILi2EN4cute5tupleIJNS5_1CILi1EEES8_S8_EEENS6_IJNS7_ILi64EEESA_SA_EEELi512ENS_10bfloat16_tEfNS_4arch4Sm90ELb1ELb0ELb1ELb0ELb1ELb0ELb0ELb0ELb0ELb1ELb1ELb0EEENS1_21CollectiveEpilogueFwdINS6_IJSA_NS7_ILi512EEESA_EEES9_SC_SE_Li256ELb0ELb1ELb1ELb0EEENS1_19SingleTileSchedulerILb0ELb1ELb1ELi64EEEEEEEEEvNT_6ParamsE,"aw",@nobits
	.sectionflags	@""
	.align	16
	.zero		1024


//--------------------- .nv.shared._ZN7cutlass13device_kernelIN5flash11enable_sm90INS1_16FlashAttnFwdSm90INS1_25CollectiveMainloopFwdSm90ILi2EN4cute5tupleIJNS5_1CILi1EEES8_S8_EEENS6_IJNS7_ILi64EEESA_SA_EEELi512ENS_10bfloat16_tEfNS_4arch4Sm90ELb1ELb0ELb1ELb0ELb1ELb0ELb1ELb0ELb0ELb1ELb1ELb0EEENS1_21CollectiveEpilogueFwdINS6_IJSA_NS7_ILi512EEESA_EEES9_SC_SE_Li256ELb0ELb1ELb1ELb0EEENS1_19SingleTileSchedulerILb0ELb1ELb1ELi64EEEEEEEEEvNT_6ParamsE --------------------------
	.section	.nv.shared._ZN7cutlass13device_kernelIN5flash11enable_sm90INS1_16FlashAttnFwdSm90INS1_25CollectiveMainloopFwdSm90ILi2EN4cute5tupleIJNS5_1CILi1EEES8_S8_EEENS6_IJNS7_ILi64EEESA_SA_EEELi512ENS_10bfloat16_tEfNS_4arch4Sm90ELb1ELb0ELb1ELb0ELb1ELb0ELb1ELb0ELb0ELb1ELb1ELb0EEENS1_21CollectiveEpilogueFwdINS6_IJSA_NS7_ILi512EEESA_EEES9_SC_SE_Li256ELb0ELb1ELb1ELb0EEENS1_19SingleTileSchedulerILb0ELb1ELb1ELi64EEEEEEEEEvNT_6ParamsE,"aw",@nobits
	.sectionflags	@""
	.align	16
	.zero		1024


//--------------------- .nv.shared._ZN7cutlass13device_kernelIN5flash11enable_sm90INS1_16FlashAttnFwdSm90INS1_25CollectiveMainloopFwdSm90ILi2EN4cute5tupleIJNS5_1CILi1EEES8_S8_EEENS6_IJNS7_ILi64EEESA_SA_EEELi512ENS_10bfloat16_tEfNS_4arch4Sm90ELb1ELb0ELb1ELb1ELb1ELb0ELb0ELb0ELb0ELb1ELb1ELb0EEENS1_21CollectiveEpilogueFwdINS6_IJSA_NS7_ILi512EEESA_EEES9_SC_SE_Li256ELb1ELb1ELb1ELb0EEENS1_36VarlenDynamicPersistentTileSchedulerILi64ELi64ELi256ELi128ELb1ELb1ELb1ELb1ELb1ELb1EEEEEEEEEvNT_6ParamsE --------------------------
	.section	.nv.shared._ZN7cutlass13device_kernelIN5flash11enable_sm90INS1_16FlashAttnFwdSm90INS1_25CollectiveMainloopFwdSm90ILi2EN4cute5tupleIJNS5_1CILi1EEES8_S8_EEENS6_IJNS7_ILi64EEESA_SA_EEELi512ENS_10bfloat16_tEfNS_4arch4Sm90ELb1ELb0ELb1ELb1ELb1ELb0ELb0ELb0ELb0ELb1ELb1ELb0EEENS1_21CollectiveEpilogueFwdINS6_IJSA_NS7_ILi512EEESA_EEES9_SC_SE_Li256ELb1ELb1ELb1ELb0EEENS1_36VarlenDynamicPersistentTileSchedulerILi64ELi64ELi256ELi128ELb1ELb1ELb1ELb1ELb1ELb1EEEEEEEEEvNT_6ParamsE,"aw",@nobits
	.sectionflags	@""
	.align	16
	.zero		1024


//--------------------- .nv.shared._ZN7cutlass13device_kernelIN5flash11enable_sm90INS1_16FlashAttnFwdSm90INS1_25CollectiveMainloopFwdSm90ILi2EN4cute5tupleIJNS5_1CILi1EEES8_S8_EEENS6_IJNS7_ILi64EEESA_SA_EEELi512ENS_10bfloat16_tEfNS_4arch4Sm90ELb1ELb0ELb1ELb1ELb1ELb1ELb0ELb0ELb0ELb1ELb1ELb0EEENS1_21CollectiveEpilogueFwdINS6_IJSA_NS7_ILi512EEESA_EEES9_SC_SE_Li256ELb1ELb1ELb1ELb0EEENS1_36VarlenDynamicPersistentTileSchedulerILi64ELi64ELi256ELi128ELb1ELb1ELb1ELb1ELb1ELb1EEEEEEEEEvNT_6ParamsE --------------------------
	.section	.nv.shared._ZN7cutlass13device_kernelIN5flash11enable_sm90INS1_16FlashAttnFwdSm90INS1_25CollectiveMainloopFwdSm90ILi2EN4cute5tupleIJNS5_1CILi1EEES8_S8_EEENS6_IJNS7_ILi64EEESA_SA_EEELi512ENS_10bfloat16_tEfNS_4arch4Sm90ELb1ELb0ELb1ELb1ELb1ELb1ELb0ELb0ELb0ELb1ELb1ELb0EEENS1_21CollectiveEpilogueFwdINS6_IJSA_NS7_ILi512EEESA_EEES9_SC_SE_Li256ELb1ELb1ELb1ELb0EEENS1_36VarlenDynamicPersistentTileSchedulerILi64ELi64ELi256ELi128ELb1ELb1ELb1ELb1ELb1ELb1EEEEEEEEEvNT_6ParamsE,"aw",@nobits
	.sectionflags	@""
	.align	16
	.zero		1024


//--------------------- .nv.shared._ZN7cutlass13device_kernelIN5flash11enable_sm90INS1_16FlashAttnFwdSm90INS1_25CollectiveMainloopFwdSm90ILi2EN4cute5tupleIJNS5_1CILi1EEES8_S8_EEENS6_IJNS7_ILi64EEESA_SA_EEELi512ENS_10bfloat16_tEfNS_4arch4Sm90ELb1ELb0ELb1ELb1ELb1ELb0ELb1ELb0ELb0ELb1ELb1ELb0EEENS1_21CollectiveEpilogueFwdINS6_IJSA_NS7_ILi512EEESA_EEES9_SC_SE_Li256ELb1ELb1ELb1ELb0EEENS1_36VarlenDynamicPersistentTileSchedulerILi64ELi64ELi256ELi128ELb1ELb1ELb1ELb1ELb1ELb1EEEEEEEEEvNT_6ParamsE --------------------------
	.section	.nv.shared._ZN7cutlass13device_kernelIN5flash11enable_sm90INS1_16FlashAttnFwdSm90INS1_25CollectiveMainloopFwdSm90ILi2EN4cute5tupleIJNS5_1CILi1EEES8_S8_EEENS6_IJNS7_ILi64EEESA_SA_EEELi512ENS_10bfloat16_tEfNS_4arch4Sm90ELb1ELb0ELb1ELb1ELb1ELb0ELb1ELb0ELb0ELb1ELb1ELb0EEENS1_21CollectiveEpilogueFwdINS6_IJSA_NS7_ILi512EEESA_EEES9_SC_SE_Li256ELb1ELb1ELb1ELb0EEENS1_36VarlenDynamicPersistentTileSchedulerILi64ELi64ELi256ELi128ELb1ELb1ELb1ELb1ELb1ELb1EEEEEEEEEvNT_6ParamsE,"aw",@nobits
	.sectionflags	@""
	.align	16
	.zero		1024


//--------------------- .nv.shared._ZN7cutlass13device_kernelIN5flash11enable_sm90INS1_16FlashAttnFwdSm90INS1_25CollectiveMainloopFwdSm90ILi2EN4cute5tupleIJNS5_1CILi1EEES8_S8_EEENS6_IJNS7_ILi64EEESA_SA_EEELi512ENS_10bfloat16_tEfNS_4arch4Sm90ELb1ELb0ELb1ELb1ELb1ELb1ELb1ELb0ELb0ELb1ELb1ELb0EEENS1_21CollectiveEpilogueFwdINS6_IJSA_NS7_ILi512EEESA_EEES9_SC_SE_Li256ELb1ELb1ELb1ELb0EEENS1_36VarlenDynamicPersistentTileSchedulerILi64ELi64ELi256ELi128ELb1ELb1ELb1ELb1ELb1ELb1EEEEEEEEEvNT_6ParamsE --------------------------
	.section	.nv.shared._ZN7cutlass13device_kernelIN5flash11enable_sm90INS1_16FlashAttnFwdSm90INS1_25CollectiveMainloopFwdSm90ILi2EN4cute5tupleIJNS5_1CILi1EEES8_S8_EEENS6_IJNS7_ILi64EEESA_SA_EEELi512ENS_10bfloat16_tEfNS_4arch4Sm90ELb1ELb0ELb1ELb1ELb1ELb1ELb1ELb0ELb0ELb1ELb1ELb0EEENS1_21CollectiveEpilogueFwdINS6_IJSA_NS7_ILi512EEESA_EEES9_SC_SE_Li256ELb1ELb1ELb1ELb0EEENS1_36VarlenDynamicPersistentTileSchedulerILi64ELi64ELi256ELi128ELb1ELb1ELb1ELb1ELb1ELb1EEEEEEEEEvNT_6ParamsE,"aw",@nobits
	.sectionflags	@""
	.align	16
	.zero		1024


//--------------------- .nv.constant0._ZN7cutlass13device_kernelIN5flash11enable_sm90INS1_16FlashAttnFwdSm90INS1_25CollectiveMainloopFwdSm90ILi2EN4cute5tupleIJNS5_1CILi1EEES8_S8_EEENS6_IJNS7_ILi64EEESA_SA_EEELi512ENS_10bfloat16_tEfNS_4arch4Sm90ELb0ELb0ELb1ELb0ELb1ELb0ELb0ELb0ELb0ELb1ELb1ELb0EEENS1_21CollectiveEpilogueFwdINS6_IJSA_NS7_ILi512EEESA_EEES9_SC_SE_Li256ELb0ELb1ELb1ELb0EEENS1_19SingleTileSchedulerILb0ELb1ELb1ELi64EEEEEEEEEvNT_6ParamsE --------------------------
	.section	.nv.constant0._ZN7cutlass13device_kernelIN5flash11enable_sm90INS1_16FlashAttnFwdSm90INS1_25CollectiveMainloopFwdSm90ILi2EN4cute5tupleIJNS5_1CILi1EEES8_S8_EEENS6_IJNS7_ILi64EEESA_SA_EEELi512ENS_10bfloat16_tEfNS_4arch4Sm90ELb0ELb0ELb1ELb0ELb1ELb0ELb0ELb0ELb0ELb1ELb1ELb0EEENS1_21CollectiveEpilogueFwdINS6_IJSA_NS7_ILi512EEESA_EEES9_SC_SE_Li256ELb0ELb1ELb1ELb0EEENS1_19SingleTileSchedulerILb0ELb1ELb1ELi64EEEEEEEEEvNT_6ParamsE,"a",@progbits
	.sectionflags	@""
	.align	4
.nv.constant0._ZN7cutlass13device_kernelIN5flash11enable_sm90INS1_16FlashAttnFwdSm90INS1_25CollectiveMainloopFwdSm90ILi2EN4cute5tupleIJNS5_1CILi1EEES8_S8_EEENS6_IJNS7_ILi64EEESA_SA_EEELi512ENS_10bfloat16_tEfNS_4arch4Sm90ELb0ELb0ELb1ELb0ELb1ELb0ELb0ELb0ELb0ELb1ELb1ELb0EEENS1_21CollectiveEpilogueFwdINS6_IJSA_NS7_ILi512EEESA_EEES9_SC_SE_Li256ELb0ELb1ELb1ELb0EEENS1_19SingleTileSchedulerILb0ELb1ELb1ELi64EEEEEEEEEvNT_6ParamsE:
	.zero		3200


//--------------------- .nv.constant0._ZN7cutlass13device_kernelIN5flash11enable_sm90INS1_16FlashAttnFwdSm90INS1_25CollectiveMainloopFwdSm90ILi2EN4cute5tupleIJNS5_1CILi1EEES8_S8_EEENS6_IJNS7_ILi64EEESA_SA_EEELi512ENS_10bfloat16_tEfNS_4arch4Sm90ELb0ELb0ELb1ELb0ELb1ELb0ELb1ELb0ELb0ELb1ELb1ELb0EEENS1_21CollectiveEpilogueFwdINS6_IJSA_NS7_ILi512EEESA_EEES9_SC_SE_Li256ELb0ELb1ELb1ELb0EEENS1_19SingleTileSchedulerILb0ELb1ELb1ELi64EEEEEEEEEvNT_6ParamsE --------------------------
	.section	.nv.constant0._ZN7cutlass13device_kernelIN5flash11enable_sm90INS1_16FlashAttnFwdSm90INS1_25CollectiveMainloopFwdSm90ILi2EN4cute5tupleIJNS5_1CILi1EEES8_S8_EEENS6_IJNS7_ILi64EEESA_SA_EEELi512ENS_10bfloat16_tEfNS_4arch4Sm90ELb0ELb0ELb1ELb0ELb1ELb0ELb1ELb0ELb0ELb1ELb1ELb0EEENS1_21CollectiveEpilogueFwdINS6_IJSA_NS7_ILi512EEESA_EEES9_SC_SE_Li256ELb0ELb1ELb1ELb0EEENS1_19SingleTileSchedulerILb0ELb1ELb1ELi64EEEEEEEEEvNT_6ParamsE,"a",@progbits
	.sectionflags	@""
	.align	4
.nv.constant0._ZN7cutlass13device_kernelIN5flash11enable_sm90INS1_16FlashAttnFwdSm90INS1_25CollectiveMainloopFwdSm90ILi2EN4cute5tupleIJNS5_1CILi1EEES8_S8_EEENS6_IJNS7_ILi64EEESA_SA_EEELi512ENS_10bfloat16_tEfNS_4arch4Sm90ELb0ELb0ELb1ELb0ELb1ELb0ELb1ELb0ELb0ELb1ELb1ELb0EEENS1_21CollectiveEpilogueFwdINS6_IJSA_NS7_ILi512EEESA_EEES9_SC_SE_Li256ELb0ELb1ELb1ELb0EEENS1_19SingleTileSchedulerILb0ELb1ELb1ELi64EEEEEEEEEvNT_6ParamsE:
	.zero		3456


//--------------------- .nv.constant0._ZN7cutlass13device_kernelIN5flash11enable_sm90INS1_16FlashAttnFwdSm90INS1_25CollectiveMainloopFwdSm90ILi2EN4cute5tupleIJNS5_1CILi1EEES8_S8_EEENS6_IJNS7_ILi64EEESA_SA_EEELi512ENS_10bfloat16_tEfNS_4arch4Sm90ELb0ELb0ELb1ELb1ELb1ELb0ELb0ELb0ELb0ELb1ELb1ELb0EEENS1_21CollectiveEpilogueFwdINS6_IJSA_NS7_ILi512EEESA_EEES9_SC_SE_Li256ELb1ELb1ELb1ELb0EEENS1_36VarlenDynamicPersistentTileSchedulerILi64ELi64ELi256ELi128ELb1ELb1ELb1ELb0ELb1ELb1EEEEEEEEEvNT_6ParamsE --------------------------
	.section	.nv.constant0._ZN7cutlass13device_kernelIN5flash11enable_sm90INS1_16FlashAttnFwdSm90INS1_25CollectiveMainloopFwdSm90ILi2EN4cute5tupleIJNS5_1CILi1EEES8_S8_EEENS6_IJNS7_ILi64EEESA_SA_EEELi512ENS_10bfloat16_tEfNS_4arch4Sm90ELb0ELb0ELb1ELb1ELb1ELb0ELb0ELb0ELb0ELb1ELb1ELb0EEENS1_21CollectiveEpilogueFwdINS6_IJSA_NS7_ILi512EEESA_EEES9_SC_SE_Li256ELb1ELb1ELb1ELb0EEENS1_36VarlenDynamicPersistentTileSchedulerILi64ELi64ELi256ELi128ELb1ELb1ELb1ELb0ELb1ELb1EEEEEEEEEvNT_6ParamsE,"a",@progbits
	.sectionflags	@""
	.align	4
.nv.constant0._ZN7cutlass13device_kernelIN5flash11enable_sm90INS1_16FlashAttnFwdSm90INS1_25CollectiveMainloopFwdSm90ILi2EN4cute5tupleIJNS5_1CILi1EEES8_S8_EEENS6_IJNS7_ILi64EEESA_SA_EEELi512ENS_10bfloat16_tEfNS_4arch4Sm90ELb0ELb0ELb1ELb1ELb1ELb0ELb0ELb0ELb0ELb1ELb1ELb0EEENS1_21CollectiveEpilogueFwdINS6_IJSA_NS7_ILi512EEESA_EEES9_SC_SE_Li256ELb1ELb1ELb1ELb0EEENS1_36VarlenDynamicPersistentTileSchedulerILi64ELi64ELi256ELi128ELb1ELb1ELb1ELb0ELb1ELb1EEEEEEEEEvNT_6ParamsE:
	.zero		3328


//--------------------- .nv.constant0._ZN7cutlass13device_kernelIN5flash11enable_sm90INS1_16FlashAttnFwdSm90INS1_25CollectiveMainloopFwdSm90ILi2EN4cute5tupleIJNS5_1CILi1EEES8_S8_EEENS6_IJNS7_ILi64EEESA_SA_EEELi512ENS_10bfloat16_tEfNS_4arch4Sm90ELb0ELb0ELb1ELb1ELb1ELb1ELb0ELb0ELb0ELb1ELb1ELb0EEENS1_21CollectiveEpilogueFwdINS6_IJSA_NS7_ILi512EEESA_EEES9_SC_SE_Li256ELb1ELb1ELb1ELb0EEENS1_36VarlenDynamicPersistentTileSchedulerILi64ELi64ELi256ELi128ELb1ELb1ELb1ELb0ELb1ELb1EEEEEEEEEvNT_6ParamsE --------------------------
	.section	.nv.constant0._ZN7cutlass13device_kernelIN5flash11enable_sm90INS1_16FlashAttnFwdSm90INS1_25CollectiveMainloopFwdSm90ILi2EN4cute5tupleIJNS5_1CILi1EEES8_S8_EEENS6_IJNS7_ILi64EEESA_SA_EEELi512ENS_10bfloat16_tEfNS_4arch4Sm90ELb0ELb0ELb1ELb1ELb1ELb1ELb0ELb0ELb0ELb1ELb1ELb0EEENS1_21CollectiveEpilogueFwdINS6_IJSA_NS7_ILi512EEESA_EEES9_SC_SE_Li256ELb1ELb1ELb1ELb0EEENS1_36VarlenDynamicPersistentTileSchedulerILi64ELi64ELi256ELi128ELb1ELb1ELb1ELb0ELb1ELb1EEEEEEEEEvNT_6ParamsE,"a",@progbits
	.sectionflags	@""
	.align	4
.nv.constant0._ZN7cutlass13device_kernelIN5flash11enable_sm90INS1_16FlashAttnFwdSm90INS1_25CollectiveMainloopFwdSm90ILi2EN4cute5tupleIJNS5_1CILi1EEES8_S8_EEENS6_IJNS7_ILi64EEESA_SA_EEELi512ENS_10bfloat16_tEfNS_4arch4Sm90ELb0ELb0ELb1ELb1ELb1ELb1ELb0ELb0ELb0ELb1ELb1ELb0EEENS1_21CollectiveEpilogueFwdINS6_IJSA_NS7_ILi512EEESA_EEES9_SC_SE_Li256ELb1ELb1ELb1ELb0EEENS1_36VarlenDynamicPersistentTileSchedulerILi64ELi64ELi256ELi128ELb1ELb1ELb1ELb0ELb1ELb1EEEEEEEEEvNT_6ParamsE:
	.zero		3328


//--------------------- .nv.constant0._ZN7cutlass13device_kernelIN5flash11enable_sm90INS1_16FlashAttnFwdSm90INS1_25CollectiveMainloopFwdSm90ILi2EN4cute5tupleIJNS5_1CILi1EEES8_S8_EEENS6_IJNS7_ILi64EEESA_SA_EEELi512ENS_10bfloat16_tEfNS_4arch4Sm90ELb0ELb0ELb1ELb1ELb1ELb0ELb1ELb0ELb0ELb1ELb1ELb0EEENS1_21CollectiveEpilogueFwdINS6_IJSA_NS7_ILi512EEESA_EEES9_SC_SE_Li256ELb1ELb1ELb1ELb0EEENS1_36VarlenDynamicPersistentTileSchedulerILi64ELi64ELi256ELi128ELb1ELb1ELb1ELb0ELb1ELb1EEEEEEEEEvNT_6ParamsE --------------------------
	.section	.nv.constant0._ZN7cutlass13device_kernelIN5flash11enable_sm90INS1_16FlashAttnFwdSm90INS1_25CollectiveMainloopFwdSm90ILi2EN4cute5tupleIJNS5_1CILi1EEES8_S8_EEENS6_IJNS7_ILi64EEESA_SA_EEELi512ENS_10bfloat16_tEfNS_4arch4Sm90ELb0ELb0ELb1ELb1ELb1ELb0ELb1ELb0ELb0ELb1ELb1ELb0EEENS1_21CollectiveEpilogueFwdINS6_IJSA_NS7_ILi512EEESA_EEES9_SC_SE_Li256ELb1ELb1ELb1ELb0EEENS1_36VarlenDynamicPersistentTileSchedulerILi64ELi64ELi256ELi128ELb1ELb1ELb1ELb0ELb1ELb1EEEEEEEEEvNT_6ParamsE,"a",@progbits
	.sectionflags	@""
	.align	4
.nv.constant0._ZN7cutlass13device_kernelIN5flash11enable_sm90INS1_16FlashAttnFwdSm90INS1_25CollectiveMainloopFwdSm90ILi2EN4cute5tupleIJNS5_1CILi1EEES8_S8_EEENS6_IJNS7_ILi64EEESA_SA_EEELi512ENS_10bfloat16_tEfNS_4arch4Sm90ELb0ELb0ELb1ELb1ELb1ELb0ELb1ELb0ELb0ELb1ELb1ELb0EEENS1_21CollectiveEpilogueFwdINS6_IJSA_NS7_ILi512EEESA_EEES9_SC_SE_Li256ELb1ELb1ELb1ELb0EEENS1_36VarlenDynamicPersistentTileSchedulerILi64ELi64ELi256ELi128ELb1ELb1ELb1ELb0ELb1ELb1EEEEEEEEEvNT_6ParamsE:
	.zero		3584


//--------------------- .nv.constant0._ZN7cutlass13device_kernelIN5flash11enable_sm90INS1_16FlashAttnFwdSm90INS1_25CollectiveMainloopFwdSm90ILi2EN4cute5tupleIJNS5_1CILi1EEES8_S8_EEENS6_IJNS7_ILi64EEESA_SA_EEELi512ENS_10bfloat16_tEfNS_4arch4Sm90ELb0ELb0ELb1ELb1ELb1ELb1ELb1ELb0ELb0ELb1ELb1ELb0EEENS1_21CollectiveEpilogueFwdINS6_IJSA_NS7_ILi512EEESA_EEES9_SC_SE_Li256ELb1ELb1ELb1ELb0EEENS1_36VarlenDynamicPersistentTileSchedulerILi64ELi64ELi256ELi128ELb1ELb1ELb1ELb0ELb1ELb1EEEEEEEEEvNT_6ParamsE --------------------------
	.section	.nv.constant0._ZN7cutlass13device_kernelIN5flash11enable_sm90INS1_16FlashAttnFwdSm90INS1_25CollectiveMainloopFwdSm90ILi2EN4cute5tupleIJNS5_1CILi1EEES8_S8_EEENS6_IJNS7_ILi64EEESA_SA_EEELi512ENS_10bfloat16_tEfNS_4arch4Sm90ELb0ELb0ELb1ELb1ELb1ELb1ELb1ELb0ELb0ELb1ELb1ELb0EEENS1_21CollectiveEpilogueFwdINS6_IJSA_NS7_ILi512EEESA_EEES9_SC_SE_Li256ELb1ELb1ELb1ELb0EEENS1_36VarlenDynamicPersistentTileSchedulerILi64ELi64ELi256ELi128ELb1ELb1ELb1ELb0ELb1ELb1EEEEEEEEEvNT_6ParamsE,"a",@progbits
	.sectionflags	@""
	.align	4
.nv.constant0._ZN7cutlass13device_kernelIN5flash11enable_sm90INS1_16FlashAttnFwdSm90INS1_25CollectiveMainloopFwdSm90ILi2EN4cute5tupleIJNS5_1CILi1EEES8_S8_EEENS6_IJNS7_ILi64EEESA_SA_EEELi512ENS_10bfloat16_tEfNS_4arch4Sm90ELb0ELb0ELb1ELb1ELb1ELb1ELb1ELb0ELb0ELb1ELb1ELb0EEENS1_21CollectiveEpilogueFwdINS6_IJSA_NS7_ILi512EEESA_EEES9_SC_SE_Li256ELb1ELb1ELb1ELb0EEENS1_36VarlenDynamicPersistentTileSchedulerILi64ELi64ELi256ELi128ELb1ELb1ELb1ELb0ELb1ELb1EEEEEEEEEvNT_6ParamsE:
	.zero		3584


//--------------------- .nv.constant0._ZN7cutlass13device_kernelIN5flash11enable_sm90INS1_16FlashAttnFwdSm90INS1_25CollectiveMainloopFwdSm90ILi2EN4cute5tupleIJNS5_1CILi1EEES8_S8_EEENS6_IJNS7_ILi64EEESA_SA_EEELi512ENS_10bfloat16_tEfNS_4arch4Sm90ELb0ELb1ELb1ELb0ELb1ELb0ELb0ELb0ELb0ELb1ELb1ELb0EEENS1_21CollectiveEpilogueFwdINS6_IJSA_NS7_ILi512EEESA_EEES9_SC_SE_Li256ELb0ELb1ELb1ELb0EEENS1_19SingleTileSchedulerILb0ELb1ELb1ELi64EEEEEEEEEvNT_6ParamsE --------------------------
	.section	.nv.constant0._ZN7cutlass13device_kernelIN5flash11enable_sm90INS1_16FlashAttnFwdSm90INS1_25CollectiveMainloopFwdSm90ILi2EN4cute5tupleIJNS5_1CILi1EEES8_S8_EEENS6_IJNS7_ILi64EEESA_SA_EEELi512ENS_10bfloat16_tEfNS_4arch4Sm90ELb0ELb1ELb1ELb0ELb1ELb0ELb0ELb0ELb0ELb1ELb1ELb0EEENS1_21CollectiveEpilogueFwdINS6_IJSA_NS7_ILi512EEESA_EEES9_SC_SE_Li256ELb0ELb1ELb1ELb0EEENS1_19SingleTileSchedulerILb0ELb1ELb1ELi64EEEEEEEEEvNT_6ParamsE,"a",@progbits
	.sectionflags	@""
	.align	4
.nv.constant0._ZN7cutlass13device_kernelIN5flash11enable_sm90INS1_16FlashAttnFwdSm90INS1_25CollectiveMainloopFwdSm90ILi2EN4cute5tupleIJNS5_1CILi1EEES8_S8_EEENS6_IJNS7_ILi64EEESA_SA_EEELi512ENS_10bfloat16_tEfNS_4arch4Sm90ELb0ELb1ELb1ELb0ELb1ELb0ELb0ELb0ELb0ELb1ELb1ELb0EEENS1_21CollectiveEpilogueFwdINS6_IJSA_NS7_ILi512EEESA_EEES9_SC_SE_Li256ELb0ELb1ELb1ELb0EEENS1_19SingleTileSchedulerILb0ELb1ELb1ELi64EEEEEEEEEvNT_6ParamsE:
	.zero		3200


//--------------------- .nv.constant0._ZN7cutlass13device_kernelIN5flash11enable_sm90INS1_16FlashAttnFwdSm90INS1_25CollectiveMainloopFwdSm90ILi2EN4cute5tupleIJNS5_1CILi1EEES8_S8_EEENS6_IJNS7_ILi64EEESA_SA_EEELi512ENS_10bfloat16_tEfNS_4arch4Sm90ELb0ELb1ELb1ELb0ELb1ELb0ELb1ELb0ELb0ELb1ELb1ELb0EEENS1_21CollectiveEpilogueFwdINS6_IJSA_NS7_ILi512EEESA_EEES9_SC_SE_Li256ELb0ELb1ELb1ELb0EEENS1_19SingleTileSchedulerILb0ELb1ELb1ELi64EEEEEEEEEvNT_6ParamsE --------------------------
	.section	.nv.constant0._ZN7cutlass13device_kernelIN5flash11enable_sm90INS1_16FlashAttnFwdSm90INS1_25CollectiveMainloopFwdSm90ILi2EN4cute5tupleIJNS5_1CILi1EEES8_S8_EEENS6_IJNS7_ILi64EEESA_SA_EEELi512ENS_10bfloat16_tEfNS_4arch4Sm90ELb0ELb1ELb1ELb0ELb1ELb0ELb1ELb0ELb0ELb1ELb1ELb0EEENS1_21CollectiveEpilogueFwdINS6_IJSA_NS7_ILi512EEESA_EEES9_SC_SE_Li256ELb0ELb1ELb1ELb0EEENS1_19SingleTileSchedulerILb0ELb1ELb1ELi64EEEEEEEEEvNT_6ParamsE,"a",@progbits
	.sectionflags	@""
	.align	4
.nv.constant0._ZN7cutlass13device_kernelIN5flash11enable_sm90INS1_16FlashAttnFwdSm90INS1_25CollectiveMainloopFwdSm90ILi2EN4cute5tupleIJNS5_1CILi1EEES8_S8_EEENS6_IJNS7_ILi64EEESA_SA_EEELi512ENS_10bfloat16_tEfNS_4arch4Sm90ELb0ELb1ELb1ELb0ELb1ELb0ELb1ELb0ELb0ELb1ELb1ELb0EEENS1_21CollectiveEpilogueFwdINS6_IJSA_NS7_ILi512EEESA_EEES9_SC_SE_Li256ELb0ELb1ELb1ELb0EEENS1_19SingleTileSchedulerILb0ELb1ELb1ELi64EEEEEEEEEvNT_6ParamsE:
	.zero		3456


//--------------------- .nv.constant0._ZN7cutlass13device_kernelIN5flash11enable_sm90INS1_16FlashAttnFwdSm90INS1_25CollectiveMainloopFwdSm90ILi2EN4cute5tupleIJNS5_1CILi1EEES8_S8_EEENS6_IJNS7_ILi64EEESA_SA_EEELi512ENS_10bfloat16_tEfNS_4arch4Sm90ELb0ELb1ELb1ELb1ELb1ELb0ELb0ELb0ELb0ELb1ELb1ELb0EEENS1_21CollectiveEpilogueFwdINS6_IJSA_NS7_ILi512EEESA_EEES9_SC_SE_Li256ELb1ELb1ELb1ELb0EEENS1_36VarlenDynamicPersistentTileSchedulerILi64ELi64ELi256ELi128ELb1ELb1ELb1ELb1ELb0ELb1EEEEEEEEEvNT_6ParamsE --------------------------
	.section	.nv.constant0._ZN7cutlass13device_kernelIN5flash11enable_sm90INS1_16FlashAttnFwdSm90INS1_25CollectiveMainloopFwdSm90ILi2EN4cute5tupleIJNS5_1CILi1EEES8_S8_EEENS6_IJNS7_ILi64EEESA_SA_EEELi512ENS_10bfloat16_tEfNS_4arch4Sm90ELb0ELb1ELb1ELb1ELb1ELb0ELb0ELb0ELb0ELb1ELb1ELb0EEENS1_21CollectiveEpilogueFwdINS6_IJSA_NS7_ILi512EEESA_EEES9_SC_SE_Li256ELb1ELb1ELb1ELb0EEENS1_36VarlenDynamicPersistentTileSchedulerILi64ELi64ELi256ELi128ELb1ELb1ELb1ELb1ELb0ELb1EEEEEEEEEvNT_6ParamsE,"a",@progbits
	.sectionflags	@""
	.align	4
.nv.constant0._ZN7cutlass13device_kernelIN5flash11enable_sm90INS1_16FlashAttnFwdSm90INS1_25CollectiveMainloopFwdSm90ILi2EN4cute5tupleIJNS5_1CILi1EEES8_S8_EEENS6_IJNS7_ILi64EEESA_SA_EEELi512ENS_10bfloat16_tEfNS_4arch4Sm90ELb0ELb1ELb1ELb1ELb1ELb0ELb0ELb0ELb0ELb1ELb1ELb0EEENS1_21CollectiveEpilogueFwdINS6_IJSA_NS7_ILi512EEESA_EEES9_SC_SE_Li256ELb1ELb1ELb1ELb0EEENS1_36VarlenDynamicPersistentTileSchedulerILi64ELi64ELi256ELi128ELb1ELb1ELb1ELb1ELb0ELb1EEEEEEEEEvNT_6ParamsE:
	.zero		3328


//--------------------- .nv.constant0._ZN7cutlass13device_kernelIN5flash11enable_sm90INS1_16FlashAttnFwdSm90INS1_25CollectiveMainloopFwdSm90ILi2EN4cute5tupleIJNS5_1CILi1EEES8_S8_EEENS6_IJNS7_ILi64EEESA_SA_EEELi512ENS_10bfloat16_tEfNS_4arch4Sm90ELb0ELb1ELb1ELb1ELb1ELb1ELb0ELb0ELb0ELb1ELb1ELb0EEENS1_21CollectiveEpilogueFwdINS6_IJSA_NS7_ILi512EEESA_EEES9_SC_SE_Li256ELb1ELb1ELb1ELb0EEENS1_36VarlenDynamicPersistentTileSchedulerILi64ELi64ELi256ELi128ELb1ELb1ELb1ELb1ELb0ELb1EEEEEEEEEvNT_6ParamsE --------------------------
	.section	.nv.constant0._ZN7cutlass13device_kernelIN5flash11enable_sm90INS1_16FlashAttnFwdSm90INS1_25CollectiveMainloopFwdSm90ILi2EN4cute5tupleIJNS5_1CILi1EEES8_S8_EEENS6_IJNS7_ILi64EEESA_SA_EEELi512ENS_10bfloat16_tEfNS_4arch4Sm90ELb0ELb1ELb1ELb1ELb1ELb1ELb0ELb0ELb0ELb1ELb1ELb0EEENS1_21CollectiveEpilogueFwdINS6_IJSA_NS7_ILi512EEESA_EEES9_SC_SE_Li256ELb1ELb1ELb1ELb0EEENS1_36VarlenDynamicPersistentTileSchedulerILi64ELi64ELi256ELi128ELb1ELb1ELb1ELb1ELb0ELb1EEEEEEEEEvNT_6ParamsE,"a",@progbits
	.sectionflags	@""
	.align	4
.nv.constant0._ZN7cutlass13device_kernelIN5flash11enable_sm90INS1_16FlashAttnFwdSm90INS1_25CollectiveMainloopFwdSm90ILi2EN4cute5tupleIJNS5_1CILi1EEES8_S8_EEENS6_IJNS7_ILi64EEESA_SA_EEELi512ENS_10bfloat16_tEfNS_4arch4Sm90ELb0ELb1ELb1ELb1ELb1ELb1ELb0ELb0ELb0ELb1ELb1ELb0EEENS1_21CollectiveEpilogueFwdINS6_IJSA_NS7_ILi512EEESA_EEES9_SC_SE_Li256ELb1ELb1ELb1ELb0EEENS1_36VarlenDynamicPersistentTileSchedulerILi64ELi64ELi256ELi128ELb1ELb1ELb1ELb1ELb0ELb1EEEEEEEEEvNT_6ParamsE:
	.zero		3328


//--------------------- .nv.constant0._ZN7cutlass13device_kernelIN5flash11enable_sm90INS1_16FlashAttnFwdSm90INS1_25CollectiveMainloopFwdSm90ILi2EN4cute5tupleIJNS5_1CILi1EEES8_S8_EEENS6_IJNS7_ILi64EEESA_SA_EEELi512ENS_10bfloat16_tEfNS_4arch4Sm90ELb0ELb1ELb1ELb1ELb1ELb0ELb1ELb0ELb0ELb1ELb1ELb0EEENS1_21CollectiveEpilogueFwdINS6_IJSA_NS7_ILi512EEESA_EEES9_SC_SE_Li256ELb1ELb1ELb1ELb0EEENS1_36VarlenDynamicPersistentTileSchedulerILi64ELi64ELi256ELi128ELb1ELb1ELb1ELb1ELb0ELb1EEEEEEEEEvNT_6ParamsE --------------------------
	.section	.nv.constant0._ZN7cutlass13device_kernelIN5flash11enable_sm90INS1_16FlashAttnFwdSm90INS1_25CollectiveMainloopFwdSm90ILi2EN4cute5tupleIJNS5_1CILi1EEES8_S8_EEENS6_IJNS7_ILi64EEESA_SA_EEELi512ENS_10bfloat16_tEfNS_4arch4Sm90ELb0ELb1ELb1ELb1ELb1ELb0ELb1ELb0ELb0ELb1ELb1ELb0EEENS1_21CollectiveEpilogueFwdINS6_IJSA_NS7_ILi512EEESA_EEES9_SC_SE_Li256ELb1ELb1ELb1ELb0EEENS1_36VarlenDynamicPersistentTileSchedulerILi64ELi64ELi256ELi128ELb1ELb1ELb1ELb1ELb0ELb1EEEEEEEEEvNT_6ParamsE,"a",@progbits
	.sectionflags	@""
	.align	4
.nv.constant0._ZN7cutlass13device_kernelIN5flash11enable_sm90INS1_16FlashAttnFwdSm90INS1_25CollectiveMainloopFwdSm90ILi2EN4cute5tupleIJNS5_1CILi1EEES8_S8_EEENS6_IJNS7_ILi64EEESA_SA_EEELi512ENS_10bfloat16_tEfNS_4arch4Sm90ELb0ELb1ELb1ELb1ELb1ELb0ELb1ELb0ELb0ELb1ELb1ELb0EEENS1_21CollectiveEpilogueFwdINS6_IJSA_NS7_ILi512EEESA_EEES9_SC_SE_Li256ELb1ELb1ELb1ELb0EEENS1_36VarlenDynamicPersistentTileSchedulerILi64ELi64ELi256ELi128ELb1ELb1ELb1ELb1ELb0ELb1EEEEEEEEEvNT_6ParamsE:
	.zero		3584


//--------------------- .nv.constant0._ZN7cutlass13device_kernelIN5flash11enable_sm90INS1_16FlashAttnFwdSm90INS1_25CollectiveMainloopFwdSm90ILi2EN4cute5tupleIJNS5_1CILi1EEES8_S8_EEENS6_IJNS7_ILi64EEESA_SA_EEELi512ENS_10bfloat16_tEfNS_4arch4Sm90ELb0ELb1ELb1ELb1ELb1ELb1ELb1ELb0ELb0ELb1ELb1ELb0EEENS1_21CollectiveEpilogueFwdINS6_IJSA_NS7_ILi512EEESA_EEES9_SC_SE_Li256ELb1ELb1ELb1ELb0EEENS1_36VarlenDynamicPersistentTileSchedulerILi64ELi64ELi256ELi128ELb1ELb1ELb1ELb1ELb0ELb1EEEEEEEEEvNT_6ParamsE --------------------------
	.section	.nv.constant0._ZN7cutlass13device_kernelIN5flash11enable_sm90INS1_16FlashAttnFwdSm90INS1_25CollectiveMainloopFwdSm90ILi2EN4cute5tupleIJNS5_1CILi1EEES8_S8_EEENS6_IJNS7_ILi64EEESA_SA_EEELi512ENS_10bfloat16_tEfNS_4arch4Sm90ELb0ELb1ELb1ELb1ELb1ELb1ELb1ELb0ELb0ELb1ELb1ELb0EEENS1_21CollectiveEpilogueFwdINS6_IJSA_NS7_ILi512EEESA_EEES9_SC_SE_Li256ELb1ELb1ELb1ELb0EEENS1_36VarlenDynamicPersistentTileSchedulerILi64ELi64ELi256ELi128ELb1ELb1ELb1ELb1ELb0ELb1EEEEEEEEEvNT_6ParamsE,"a",@progbits
	.sectionflags	@""
	.align	4
.nv.constant0._ZN7cutlass13device_kernelIN5flash11enable_sm90INS1_16FlashAttnFwdSm90INS1_25CollectiveMainloopFwdSm90ILi2EN4cute5tupleIJNS5_1CILi1EEES8_S8_EEENS6_IJNS7_ILi64EEESA_SA_EEELi512ENS_10bfloat16_tEfNS_4arch4Sm90ELb0ELb1ELb1ELb1ELb1ELb1ELb1ELb0ELb0ELb1ELb1ELb0EEENS1_21CollectiveEpilogueFwdINS6_IJSA_NS7_ILi512EEESA_EEES9_SC_SE_Li256ELb1ELb1ELb1ELb0EEENS1_36VarlenDynamicPersistentTileSchedulerILi64ELi64ELi256ELi128ELb1ELb1ELb1ELb1ELb0ELb1EEEEEEEEEvNT_6ParamsE:
	.zero		3584


//--------------------- .nv.constant0._ZN7cutlass13device_kernelIN5flash11enable_sm90INS1_16FlashAttnFwdSm90INS1_25CollectiveMainloopFwdSm90ILi2EN4cute5tupleIJNS5_1CILi1EEES8_S8_EEENS6_IJNS7_ILi64EEESA_SA_EEELi512ENS_10bfloat16_tEfNS_4arch4Sm90ELb1ELb0ELb1ELb0ELb1ELb0ELb0ELb0ELb0ELb1ELb1ELb0EEENS1_21CollectiveEpilogueFwdINS6_IJSA_NS7_ILi512EEESA_EEES9_SC_SE_Li256ELb0ELb1ELb1ELb0EEENS1_19SingleTileSchedulerILb0ELb1ELb1ELi64EEEEEEEEEvNT_6ParamsE --------------------------
	.section	.nv.constant0._ZN7cutlass13device_kernelIN5flash11enable_sm90INS1_16FlashAttnFwdSm90INS1_25CollectiveMainloopFwdSm90ILi2EN4cute5tupleIJNS5_1CILi1EEES8_S8_EEENS6_IJNS7_ILi64EEESA_SA_EEELi512ENS_10bfloat16_tEfNS_4arch4Sm90ELb1ELb0ELb1ELb0ELb1ELb0ELb0ELb0ELb0ELb1ELb1ELb0EEENS1_21CollectiveEpilogueFwdINS6_IJSA_NS7_ILi512EEESA_EEES9_SC_SE_Li256ELb0ELb1ELb1ELb0EEENS1_19SingleTileSchedulerILb0ELb1ELb1ELi64EEEEEEEEEvNT_6ParamsE,"a",@progbits
	.sectionflags	@""
	.align	4
.nv.constant0._ZN7cutlass13device_kernelIN5flash11enable_sm90INS1_16FlashAttnFwdSm90INS1_25CollectiveMainloopFwdSm90ILi2EN4cute5tupleIJNS5_1CILi1EEES8_S8_EEENS6_IJNS7_ILi64EEESA_SA_EEELi512ENS_10bfloat16_tEfNS_4arch4Sm90ELb1ELb0ELb1ELb0ELb1ELb0ELb0ELb0ELb0ELb1ELb1ELb0EEENS1_21CollectiveEpilogueFwdINS6_IJSA_NS7_ILi512EEESA_EEES9_SC_SE_Li256ELb0ELb1ELb1ELb0EEENS1_19SingleTileSchedulerILb0ELb1ELb1ELi64EEEEEEEEEvNT_6ParamsE:
	.zero		3200


//--------------------- .nv.constant0._ZN7cutlass13device_kernelIN5flash11enable_sm90INS1_16FlashAttnFwdSm90INS1_25CollectiveMainloopFwdSm90ILi2EN4cute5tupleIJNS5_1CILi1EEES8_S8_EEENS6_IJNS7_ILi64EEESA_SA_EEELi512ENS_10bfloat16_tEfNS_4arch4Sm90ELb1ELb0ELb1ELb0ELb1ELb0ELb1ELb0ELb0ELb1ELb1ELb0EEENS1_21CollectiveEpilogueFwdINS6_IJSA_NS7_ILi512EEESA_EEES9_SC_SE_Li256ELb0ELb1ELb1ELb0EEENS1_19SingleTileSchedulerILb0ELb1ELb1ELi64EEEEEEEEEvNT_6ParamsE --------------------------
	.section	.nv.constant0._ZN7cutlass13device_kernelIN5flash11enable_sm90INS1_16FlashAttnFwdSm90INS1_25CollectiveMainloopFwdSm90ILi2EN4cute5tupleIJNS5_1CILi1EEES8_S8_EEENS6_IJNS7_ILi64EEESA_SA_EEELi512ENS_10bfloat16_tEfNS_4arch4Sm90ELb1ELb0ELb1ELb0ELb1ELb0ELb1ELb0ELb0ELb1ELb1ELb0EEENS1_21CollectiveEpilogueFwdINS6_IJSA_NS7_ILi512EEESA_EEES9_SC_SE_Li256ELb0ELb1ELb1ELb0EEENS1_19SingleTileSchedulerILb0ELb1ELb1ELi64EEEEEEEEEvNT_6ParamsE,"a",@progbits
	.sectionflags	@""
	.align	4
.nv.constant0._ZN7cutlass13device_kernelIN5flash11enable_sm90INS1_16FlashAttnFwdSm90INS1_25CollectiveMainloopFwdSm90ILi2EN4cute5tupleIJNS5_1CILi1EEES8_S8_EEENS6_IJNS7_ILi64EEESA_SA_EEELi512ENS_10bfloat16_tEfNS_4arch4Sm90ELb1ELb0ELb1ELb0ELb1ELb0ELb1ELb0ELb0ELb1ELb1ELb0EEENS1_21CollectiveEpilogueFwdINS6_IJSA_NS7_ILi512EEESA_EEES9_SC_SE_Li256ELb0ELb1ELb1ELb0EEENS1_19SingleTileSchedulerILb0ELb1ELb1ELi64EEEEEEEEEvNT_6ParamsE:
	.zero		3456


//--------------------- .nv.constant0._ZN7cutlass13device_kernelIN5flash11enable_sm90INS1_16FlashAttnFwdSm90INS1_25CollectiveMainloopFwdSm90ILi2EN4cute5tupleIJNS5_1CILi1EEES8_S8_EEENS6_IJNS7_ILi64EEESA_SA_EEELi512ENS_10bfloat16_tEfNS_4arch4Sm90ELb1ELb0ELb1ELb1ELb1ELb0ELb0ELb0ELb0ELb1ELb1ELb0EEENS1_21CollectiveEpilogueFwdINS6_IJSA_NS7_ILi512EEESA_EEES9_SC_SE_Li256ELb1ELb1ELb1ELb0EEENS1_36VarlenDynamicPersistentTileSchedulerILi64ELi64ELi256ELi128ELb1ELb1ELb1ELb1ELb1ELb1EEEEEEEEEvNT_6ParamsE --------------------------
	.section	.nv.constant0._ZN7cutlass13device_kernelIN5flash11enable_sm90INS1_16FlashAttnFwdSm90INS1_25CollectiveMainloopFwdSm90ILi2EN4cute5tupleIJNS5_1CILi1EEES8_S8_EEENS6_IJNS7_ILi64EEESA_SA_EEELi512ENS_10bfloat16_tEfNS_4arch4Sm90ELb1ELb0ELb1ELb1ELb1ELb0ELb0ELb0ELb0ELb1ELb1ELb0EEENS1_21CollectiveEpilogueFwdINS6_IJSA_NS7_ILi512EEESA_EEES9_SC_SE_Li256ELb1ELb1ELb1ELb0EEENS1_36VarlenDynamicPersistentTileSchedulerILi64ELi64ELi256ELi128ELb1ELb1ELb1ELb1ELb1ELb1EEEEEEEEEvNT_6ParamsE,"a",@progbits
	.sectionflags	@""
	.align	4
.nv.constant0._ZN7cutlass13device_kernelIN5flash11enable_sm90INS1_16FlashAttnFwdSm90INS1_25CollectiveMainloopFwdSm90ILi2EN4cute5tupleIJNS5_1CILi1EEES8_S8_EEENS6_IJNS7_ILi64EEESA_SA_EEELi512ENS_10bfloat16_tEfNS_4arch4Sm90ELb1ELb0ELb1ELb1ELb1ELb0ELb0ELb0ELb0ELb1ELb1ELb0EEENS1_21CollectiveEpilogueFwdINS6_IJSA_NS7_ILi512EEESA_EEES9_SC_SE_Li256ELb1ELb1ELb1ELb0EEENS1_36VarlenDynamicPersistentTileSchedulerILi64ELi64ELi256ELi128ELb1ELb1ELb1ELb1ELb1ELb1EEEEEEEEEvNT_6ParamsE:
	.zero		3328


//--------------------- .nv.constant0._ZN7cutlass13device_kernelIN5flash11enable_sm90INS1_16FlashAttnFwdSm90INS1_25CollectiveMainloopFwdSm90ILi2EN4cute5tupleIJNS5_1CILi1EEES8_S8_EEENS6_IJNS7_ILi64EEESA_SA_EEELi512ENS_10bfloat16_tEfNS_4arch4Sm90ELb1ELb0ELb1ELb1ELb1ELb1ELb0ELb0ELb0ELb1ELb1ELb0EEENS1_21CollectiveEpilogueFwdINS6_IJSA_NS7_ILi512EEESA_EEES9_SC_SE_Li256ELb1ELb1ELb1ELb0EEENS1_36VarlenDynamicPersistentTileSchedulerILi64ELi64ELi256ELi128ELb1ELb1ELb1ELb1ELb1ELb1EEEEEEEEEvNT_6ParamsE --------------------------
	.section	.nv.constant0._ZN7cutlass13device_kernelIN5flash11enable_sm90INS1_16FlashAttnFwdSm90INS1_25CollectiveMainloopFwdSm90ILi2EN4cute5tupleIJNS5_1CILi1EEES8_S8_EEENS6_IJNS7_ILi64EEESA_SA_EEELi512ENS_10bfloat16_tEfNS_4arch4Sm90ELb1ELb0ELb1ELb1ELb1ELb1ELb0ELb0ELb0ELb1ELb1ELb0EEENS1_21CollectiveEpilogueFwdINS6_IJSA_NS7_ILi512EEESA_EEES9_SC_SE_Li256ELb1ELb1ELb1ELb0EEENS1_36VarlenDynamicPersistentTileSchedulerILi64ELi64ELi256ELi128ELb1ELb1ELb1ELb1ELb1ELb1EEEEEEEEEvNT_6ParamsE,"a",@progbits
	.sectionflags	@""
	.align	4
.nv.constant0._ZN7cutlass13device_kernelIN5flash11enable_sm90INS1_16FlashAttnFwdSm90INS1_25CollectiveMainloopFwdSm90ILi2EN4cute5tupleIJNS5_1CILi1EEES8_S8_EEENS6_IJNS7_ILi64EEESA_SA_EEELi512ENS_10bfloat16_tEfNS_4arch4Sm90ELb1ELb0ELb1ELb1ELb1ELb1ELb0ELb0ELb0ELb1ELb1ELb0EEENS1_21CollectiveEpilogueFwdINS6_IJSA_NS7_ILi512EEESA_EEES9_SC_SE_Li256ELb1ELb1ELb1ELb0EEENS1_36VarlenDynamicPersistentTileSchedulerILi64ELi64ELi256ELi128ELb1ELb1ELb1ELb1ELb1ELb1EEEEEEEEEvNT_6ParamsE:
	.zero		3328


//--------------------- .nv.constant0._ZN7cutlass13device_kernelIN5flash11enable_sm90INS1_16FlashAttnFwdSm90INS1_25CollectiveMainloopFwdSm90ILi2EN4cute5tupleIJNS5_1CILi1EEES8_S8_EEENS6_IJNS7_ILi64EEESA_SA_EEELi512ENS_10bfloat16_tEfNS_4arch4Sm90ELb1ELb0ELb1ELb1ELb1ELb0ELb1ELb0ELb0ELb1ELb1ELb0EEENS1_21CollectiveEpilogueFwdINS6_IJSA_NS7_ILi512EEESA_EEES9_SC_SE_Li256ELb1ELb1ELb1ELb0EEENS1_36VarlenDynamicPersistentTileSchedulerILi64ELi64ELi256ELi128ELb1ELb1ELb1ELb1ELb1ELb1EEEEEEEEEvNT_6ParamsE --------------------------
	.section	.nv.constant0._ZN7cutlass13device_kernelIN5flash11enable_sm90INS1_16FlashAttnFwdSm90INS1_25CollectiveMainloopFwdSm90ILi2EN4cute5tupleIJNS5_1CILi1EEES8_S8_EEENS6_IJNS7_ILi64EEESA_SA_EEELi512ENS_10bfloat16_tEfNS_4arch4Sm90ELb1ELb0ELb1ELb1ELb1ELb0ELb1ELb0ELb0ELb1ELb1ELb0EEENS1_21CollectiveEpilogueFwdINS6_IJSA_NS7_ILi512EEESA_EEES9_SC_SE_Li256ELb1ELb1ELb1ELb0EEENS1_36VarlenDynamicPersistentTileSchedulerILi64ELi64ELi256ELi128ELb1ELb1ELb1ELb1ELb1ELb1EEEEEEEEEvNT_6ParamsE,"a",@progbits
	.sectionflags	@""
	.align	4
.nv.constant0._ZN7cutlass13device_kernelIN5flash11enable_sm90INS1_16FlashAttnFwdSm90INS1_25CollectiveMainloopFwdSm90ILi2EN4cute5tupleIJNS5_1CILi1EEES8_S8_EEENS6_IJNS7_ILi64EEESA_SA_EEELi512ENS_10bfloat16_tEfNS_4arch4Sm90ELb1ELb0ELb1ELb1ELb1ELb0ELb1ELb0ELb0ELb1ELb1ELb0EEENS1_21CollectiveEpilogueFwdINS6_IJSA_NS7_ILi512EEESA_EEES9_SC_SE_Li256ELb1ELb1ELb1ELb0EEENS1_36VarlenDynamicPersistentTileSchedulerILi64ELi64ELi256ELi128ELb1ELb1ELb1ELb1ELb1ELb1EEEEEEEEEvNT_6ParamsE:
	.zero		3584


//--------------------- .nv.constant0._ZN7cutlass13device_kernelIN5flash11enable_sm90INS1_16FlashAttnFwdSm90INS1_25CollectiveMainloopFwdSm90ILi2EN4cute5tupleIJNS5_1CILi1EEES8_S8_EEENS6_IJNS7_ILi64EEESA_SA_EEELi512ENS_10bfloat16_tEfNS_4arch4Sm90ELb1ELb0ELb1ELb1ELb1ELb1ELb1ELb0ELb0ELb1ELb1ELb0EEENS1_21CollectiveEpilogueFwdINS6_IJSA_NS7_ILi512EEESA_EEES9_SC_SE_Li256ELb1ELb1ELb1ELb0EEENS1_36VarlenDynamicPersistentTileSchedulerILi64ELi64ELi256ELi128ELb1ELb1ELb1ELb1ELb1ELb1EEEEEEEEEvNT_6ParamsE --------------------------
	.section	.nv.constant0._ZN7cutlass13device_kernelIN5flash11enable_sm90INS1_16FlashAttnFwdSm90INS1_25CollectiveMainloopFwdSm90ILi2EN4cute5tupleIJNS5_1CILi1EEES8_S8_EEENS6_IJNS7_ILi64EEESA_SA_EEELi512ENS_10bfloat16_tEfNS_4arch4Sm90ELb1ELb0ELb1ELb1ELb1ELb1ELb1ELb0ELb0ELb1ELb1ELb0EEENS1_21CollectiveEpilogueFwdINS6_IJSA_NS7_ILi512EEESA_EEES9_SC_SE_Li256ELb1ELb1ELb1ELb0EEENS1_36VarlenDynamicPersistentTileSchedulerILi64ELi64ELi256ELi128ELb1ELb1ELb1ELb1ELb1ELb1EEEEEEEEEvNT_6ParamsE,"a",@progbits
	.sectionflags	@""
	.align	4
.nv.constant0._ZN7cutlass13device_kernelIN5flash11enable_sm90INS1_16FlashAttnFwdSm90INS1_25CollectiveMainloopFwdSm90ILi2EN4cute5tupleIJNS5_1CILi1EEES8_S8_EEENS6_IJNS7_ILi64EEESA_SA_EEELi512ENS_10bfloat16_tEfNS_4arch4Sm90ELb1ELb0ELb1ELb1ELb1ELb1ELb1ELb0ELb0ELb1ELb1ELb0EEENS1_21CollectiveEpilogueFwdINS6_IJSA_NS7_ILi512EEESA_EEES9_SC_SE_Li256ELb1ELb1ELb1ELb0EEENS1_36VarlenDynamicPersistentTileSchedulerILi64ELi64ELi256ELi128ELb1ELb1ELb1ELb1ELb1ELb1EEEEEEEEEvNT_6ParamsE:
	.zero		3584


//--------------------- SYMBOLS --------------------------

	.type		.nv.reservedSmem.offset0,@object
	.size		.nv.reservedSmem.offset0,0x4
	.type		__assertfail,@function
